	.target	sm_90

	.elftype	@"ET_EXEC"


//--------------------- .note.nv.tkinfo           --------------------------
	.section	.note.nv.tkinfo,"",@"SHT_NOTE"
	.sectionflags	@"SHF_NOTE_NV_TKINFO"
	.tkinfo
        /*0018*/ 	.word	0x00000002
        /*0030*/ 	.string	""
        /*0030*/ 	.string	"ptxas"
        /*0030*/ 	.string	"Cuda compilation tools, release 13.0, V13.0.88"
        /*0030*/ 	.string	"Build cuda_13.0.r13.0/compiler.36424714_0"
        /*0030*/ 	.string	"-arch sm_90 -m 64 "



//--------------------- .note.nv.cuinfo           --------------------------
	.section	.note.nv.cuinfo,"",@"SHT_NOTE"
	.sectionflags	@"SHF_NOTE_NV_CUINFO"
        /*0018*/ 	.short	0x0002
        /*001a*/ 	.short	0x005a
        /*001c*/ 	.short	0x0082
	.zero		2


//--------------------- .nv.info                  --------------------------
	.section	.nv.info,"",@"SHT_CUDA_INFO"
	.align	4


	//----- nvinfo : EIATTR_REGCOUNT
	.align		4
        /*0000*/ 	.byte	0x04, 0x2f
        /*0002*/ 	.short	(.L_33 - .L_32)
	.align		4
.L_32:
        /*0004*/ 	.word	index@(_ZN2at6native29vectorized_elementwise_kernelILi8EZZNS0_73_GLOBAL__N__c8866d80_35_SparseBinaryOpIntersectionKernel_cu_f5210f67_363642_sparse_binary_op_intersection_kernel_implINS2_18CUDAKernelLauncherENS2_36CUDAValueSelectionIntersectionKernelINS2_5MulOpEEElLl8EEEvRNS_6TensorERKS8_SB_RKSt6vectorIlSaIlEERKSt8optionalIS8_ESK_bbENKUlvE1_clEvEUllE_St5arrayIPcLm2EEEEviT0_T1_)
        /*0008*/ 	.word	0x00000028


	//----- nvinfo : EIATTR_FRAME_SIZE
	.align		4
.L_33:
        /*000c*/ 	.byte	0x04, 0x11
        /*000e*/ 	.short	(.L_35 - .L_34)
	.align		4
.L_34:
        /*0010*/ 	.word	index@(_ZN2at6native29vectorized_elementwise_kernelILi8EZZNS0_73_GLOBAL__N__c8866d80_35_SparseBinaryOpIntersectionKernel_cu_f5210f67_363642_sparse_binary_op_intersection_kernel_implINS2_18CUDAKernelLauncherENS2_36CUDAValueSelectionIntersectionKernelINS2_5MulOpEEElLl8EEEvRNS_6TensorERKS8_SB_RKSt6vectorIlSaIlEERKSt8optionalIS8_ESK_bbENKUlvE1_clEvEUllE_St5arrayIPcLm2EEEEviT0_T1_)
        /*0014*/ 	.word	0x00000068


	//----- nvinfo : EIATTR_REGCOUNT
	.align		4
.L_35:
        /*0018*/ 	.byte	0x04, 0x2f
        /*001a*/ 	.short	(.L_37 - .L_36)
	.align		4
.L_36:
        /*001c*/ 	.word	index@(_ZN2at6native29vectorized_elementwise_kernelILi4EZZNS0_73_GLOBAL__N__c8866d80_35_SparseBinaryOpIntersectionKernel_cu_f5210f67_363642_sparse_binary_op_intersection_kernel_implINS2_18CUDAKernelLauncherENS2_36CUDAValueSelectionIntersectionKernelINS2_5MulOpEEElLl8EEEvRNS_6TensorERKS8_SB_RKSt6vectorIlSaIlEERKSt8optionalIS8_ESK_bbENKUlvE1_clEvEUllE_St5arrayIPcLm2EEEEviT0_T1_)
        /*0020*/ 	.word	0x00000028


	//----- nvinfo : EIATTR_FRAME_SIZE
	.align		4
.L_37:
        /*0024*/ 	.byte	0x04, 0x11
        /*0026*/ 	.short	(.L_39 - .L_38)
	.align		4
.L_38:
        /*0028*/ 	.word	index@(_ZN2at6native29vectorized_elementwise_kernelILi4EZZNS0_73_GLOBAL__N__c8866d80_35_SparseBinaryOpIntersectionKernel_cu_f5210f67_363642_sparse_binary_op_intersection_kernel_implINS2_18CUDAKernelLauncherENS2_36CUDAValueSelectionIntersectionKernelINS2_5MulOpEEElLl8EEEvRNS_6TensorERKS8_SB_RKSt6vectorIlSaIlEERKSt8optionalIS8_ESK_bbENKUlvE1_clEvEUllE_St5arrayIPcLm2EEEEviT0_T1_)
        /*002c*/ 	.word	0x00000068


	//----- nvinfo : EIATTR_REGCOUNT
	.align		4
.L_39:
        /*0030*/ 	.byte	0x04, 0x2f
        /*0032*/ 	.short	(.L_41 - .L_40)
	.align		4
.L_40:
        /*0034*/ 	.word	index@(_ZN2at6native29vectorized_elementwise_kernelILi2EZZNS0_73_GLOBAL__N__c8866d80_35_SparseBinaryOpIntersectionKernel_cu_f5210f67_363642_sparse_binary_op_intersection_kernel_implINS2_18CUDAKernelLauncherENS2_36CUDAValueSelectionIntersectionKernelINS2_5MulOpEEElLl8EEEvRNS_6TensorERKS8_SB_RKSt6vectorIlSaIlEERKSt8optionalIS8_ESK_bbENKUlvE1_clEvEUllE_St5arrayIPcLm2EEEEviT0_T1_)
        /*0038*/ 	.word	0x00000028


	//----- nvinfo : EIATTR_FRAME_SIZE
	.align		4
.L_41:
        /*003c*/ 	.byte	0x04, 0x11
        /*003e*/ 	.short	(.L_43 - .L_42)
	.align		4
.L_42:
        /*0040*/ 	.word	index@(_ZN2at6native29vectorized_elementwise_kernelILi2EZZNS0_73_GLOBAL__N__c8866d80_35_SparseBinaryOpIntersectionKernel_cu_f5210f67_363642_sparse_binary_op_intersection_kernel_implINS2_18CUDAKernelLauncherENS2_36CUDAValueSelectionIntersectionKernelINS2_5MulOpEEElLl8EEEvRNS_6TensorERKS8_SB_RKSt6vectorIlSaIlEERKSt8optionalIS8_ESK_bbENKUlvE1_clEvEUllE_St5arrayIPcLm2EEEEviT0_T1_)
        /*0044*/ 	.word	0x00000068


	//----- nvinfo : EIATTR_REGCOUNT
	.align		4
.L_43:
        /*0048*/ 	.byte	0x04, 0x2f
        /*004a*/ 	.short	(.L_45 - .L_44)
	.align		4
.L_44:
        /*004c*/ 	.word	index@(_ZN2at6native27unrolled_elementwise_kernelIZZNS0_73_GLOBAL__N__c8866d80_35_SparseBinaryOpIntersectionKernel_cu_f5210f67_363642_sparse_binary_op_intersection_kernel_implINS2_18CUDAKernelLauncherENS2_36CUDAValueSelectionIntersectionKernelINS2_5MulOpEEElLl8EEEvRNS_6TensorERKS8_SB_RKSt6vectorIlSaIlEERKSt8optionalIS8_ESK_bbENKUlvE1_clEvEUllE_St5arrayIPcLm2EELi4E23TrivialOffsetCalculatorILi1EjESR_NS0_6memory15LoadWithoutCastENSS_16StoreWithoutCastEEEviT_T0_T2_T3_T4_T5_)
        /*0050*/ 	.word	0x00000022


	//----- nvinfo : EIATTR_FRAME_SIZE
	.align		4
.L_45:
        /*0054*/ 	.byte	0x04, 0x11
        /*0056*/ 	.short	(.L_47 - .L_46)
	.align		4
.L_46:
        /*0058*/ 	.word	index@(_ZN2at6native27unrolled_elementwise_kernelIZZNS0_73_GLOBAL__N__c8866d80_35_SparseBinaryOpIntersectionKernel_cu_f5210f67_363642_sparse_binary_op_intersection_kernel_implINS2_18CUDAKernelLauncherENS2_36CUDAValueSelectionIntersectionKernelINS2_5MulOpEEElLl8EEEvRNS_6TensorERKS8_SB_RKSt6vectorIlSaIlEERKSt8optionalIS8_ESK_bbENKUlvE1_clEvEUllE_St5arrayIPcLm2EELi4E23TrivialOffsetCalculatorILi1EjESR_NS0_6memory15LoadWithoutCastENSS_16StoreWithoutCastEEEviT_T0_T2_T3_T4_T5_)
        /*005c*/ 	.word	0x00000068


	//----- nvinfo : EIATTR_REGCOUNT
	.align		4
.L_47:
        /*0060*/ 	.byte	0x04, 0x2f
        /*0062*/ 	.short	(.L_49 - .L_48)
	.align		4
.L_48:
        /*0064*/ 	.word	index@(_ZN2at6native18elementwise_kernelILi128ELi2EZNS0_22gpu_kernel_impl_nocastIZZNS0_73_GLOBAL__N__c8866d80_35_SparseBinaryOpIntersectionKernel_cu_f5210f67_363642_sparse_binary_op_intersection_kernel_implINS3_18CUDAKernelLauncherENS3_36CUDAValueSelectionIntersectionKernelINS3_5MulOpEEElLl8EEEvRNS_6TensorERKS9_SC_RKSt6vectorIlSaIlEERKSt8optionalIS9_ESL_bbENKUlvE1_clEvEUllE_EEvRNS_18TensorIteratorBaseERKT_EUliE_EEviT1_)
        /*0068*/ 	.word	0x00000020


	//----- nvinfo : EIATTR_FRAME_SIZE
	.align		4
.L_49:
        /*006c*/ 	.byte	0x04, 0x11
        /*006e*/ 	.short	(.L_51 - .L_50)
	.align		4
.L_50:
        /*0070*/ 	.word	index@(_ZN2at6native18elementwise_kernelILi128ELi2EZNS0_22gpu_kernel_impl_nocastIZZNS0_73_GLOBAL__N__c8866d80_35_SparseBinaryOpIntersectionKernel_cu_f5210f67_363642_sparse_binary_op_intersection_kernel_implINS3_18CUDAKernelLauncherENS3_36CUDAValueSelectionIntersectionKernelINS3_5MulOpEEElLl8EEEvRNS_6TensorERKS9_SC_RKSt6vectorIlSaIlEERKSt8optionalIS9_ESL_bbENKUlvE1_clEvEUllE_EEvRNS_18TensorIteratorBaseERKT_EUliE_EEviT1_)
        /*0074*/ 	.word	0x00000000


	//----- nvinfo : EIATTR_REGCOUNT
	.align		4
.L_51:
        /*0078*/ 	.byte	0x04, 0x2f
        /*007a*/ 	.short	(.L_53 - .L_52)
	.align		4
.L_52:
        /*007c*/ 	.word	index@(_ZN2at6native27unrolled_elementwise_kernelIZZNS0_73_GLOBAL__N__c8866d80_35_SparseBinaryOpIntersectionKernel_cu_f5210f67_363642_sparse_binary_op_intersection_kernel_implINS2_18CUDAKernelLauncherENS2_36CUDAValueSelectionIntersectionKernelINS2_5MulOpEEElLl8EEEvRNS_6TensorERKS8_SB_RKSt6vectorIlSaIlEERKSt8optionalIS8_ESK_bbENKUlvE1_clEvEUllE_St5arrayIPcLm2EELi4E23TrivialOffsetCalculatorILi1EjESR_NS0_6memory12LoadWithCastILi1EEENSS_13StoreWithCastILi1EEEEEviT_T0_T2_T3_T4_T5_)
        /*0080*/ 	.word	0x0000002a


	//----- nvinfo : EIATTR_FRAME_SIZE
	.align		4
.L_53:
        /*0084*/ 	.byte	0x04, 0x11
        /*0086*/ 	.short	(.L_55 - .L_54)
	.align		4
.L_54:
        /*0088*/ 	.word	index@(_ZN2at6native27unrolled_elementwise_kernelIZZNS0_73_GLOBAL__N__c8866d80_35_SparseBinaryOpIntersectionKernel_cu_f5210f67_363642_sparse_binary_op_intersection_kernel_implINS2_18CUDAKernelLauncherENS2_36CUDAValueSelectionIntersectionKernelINS2_5MulOpEEElLl8EEEvRNS_6TensorERKS8_SB_RKSt6vectorIlSaIlEERKSt8optionalIS8_ESK_bbENKUlvE1_clEvEUllE_St5arrayIPcLm2EELi4E23TrivialOffsetCalculatorILi1EjESR_NS0_6memory12LoadWithCastILi1EEENSS_13StoreWithCastILi1EEEEEviT_T0_T2_T3_T4_T5_)
        /*008c*/ 	.word	0x00000068


	//----- nvinfo : EIATTR_REGCOUNT
	.align		4
.L_55:
        /*0090*/ 	.byte	0x04, 0x2f
        /*0092*/ 	.short	(.L_57 - .L_56)
	.align		4
.L_56:
        /*0094*/ 	.word	index@(_ZN2at6native18elementwise_kernelILi128ELi4EZNS0_15gpu_kernel_implIZZNS0_73_GLOBAL__N__c8866d80_35_SparseBinaryOpIntersectionKernel_cu_f5210f67_363642_sparse_binary_op_intersection_kernel_implINS3_18CUDAKernelLauncherENS3_36CUDAValueSelectionIntersectionKernelINS3_5MulOpEEElLl8EEEvRNS_6TensorERKS9_SC_RKSt6vectorIlSaIlEERKSt8optionalIS9_ESL_bbENKUlvE1_clEvEUllE_EEvRNS_18TensorIteratorBaseERKT_EUliE_EEviT1_)
        /*0098*/ 	.word	0x00000030


	//----- nvinfo : EIATTR_FRAME_SIZE
	.align		4
.L_57:
        /*009c*/ 	.byte	0x04, 0x11
        /*009e*/ 	.short	(.L_59 - .L_58)
	.align		4
.L_58:
        /*00a0*/ 	.word	index@(_ZN2at6native18elementwise_kernelILi128ELi4EZNS0_15gpu_kernel_implIZZNS0_73_GLOBAL__N__c8866d80_35_SparseBinaryOpIntersectionKernel_cu_f5210f67_363642_sparse_binary_op_intersection_kernel_implINS3_18CUDAKernelLauncherENS3_36CUDAValueSelectionIntersectionKernelINS3_5MulOpEEElLl8EEEvRNS_6TensorERKS9_SC_RKSt6vectorIlSaIlEERKSt8optionalIS9_ESL_bbENKUlvE1_clEvEUllE_EEvRNS_18TensorIteratorBaseERKT_EUliE_EEviT1_)
        /*00a4*/ 	.word	0x00000000


	//----- nvinfo : EIATTR_REGCOUNT
	.align		4
.L_59:
        /*00a8*/ 	.byte	0x04, 0x2f
        /*00aa*/ 	.short	(.L_61 - .L_60)
	.align		4
.L_60:
        /*00ac*/ 	.word	index@(_ZN2at6native29vectorized_elementwise_kernelILi8EZZNS0_73_GLOBAL__N__c8866d80_35_SparseBinaryOpIntersectionKernel_cu_f5210f67_363642_sparse_binary_op_intersection_kernel_implINS2_18CUDAKernelLauncherENS2_36CUDAValueSelectionIntersectionKernelINS2_5MulOpEEElLl8EEEvRNS_6TensorERKS8_SB_RKSt6vectorIlSaIlEERKSt8optionalIS8_ESK_bbENKUlvE3_clEvEUllE_St5arrayIPcLm2EEEEviT0_T1_)
        /*00b0*/ 	.word	0x00000028


	//----- nvinfo : EIATTR_FRAME_SIZE
	.align		4
.L_61:
        /*00b4*/ 	.byte	0x04, 0x11
        /*00b6*/ 	.short	(.L_63 - .L_62)
	.align		4
.L_62:
        /*00b8*/ 	.word	index@(_ZN2at6native29vectorized_elementwise_kernelILi8EZZNS0_73_GLOBAL__N__c8866d80_35_SparseBinaryOpIntersectionKernel_cu_f5210f67_363642_sparse_binary_op_intersection_kernel_implINS2_18CUDAKernelLauncherENS2_36CUDAValueSelectionIntersectionKernelINS2_5MulOpEEElLl8EEEvRNS_6TensorERKS8_SB_RKSt6vectorIlSaIlEERKSt8optionalIS8_ESK_bbENKUlvE3_clEvEUllE_St5arrayIPcLm2EEEEviT0_T1_)
        /*00bc*/ 	.word	0x00000090


	//----- nvinfo : EIATTR_REGCOUNT
	.align		4
.L_63:
        /*00c0*/ 	.byte	0x04, 0x2f
        /*00c2*/ 	.short	(.L_65 - .L_64)
	.align		4
.L_64:
        /*00c4*/ 	.word	index@(_ZN2at6native29vectorized_elementwise_kernelILi4EZZNS0_73_GLOBAL__N__c8866d80_35_SparseBinaryOpIntersectionKernel_cu_f5210f67_363642_sparse_binary_op_intersection_kernel_implINS2_18CUDAKernelLauncherENS2_36CUDAValueSelectionIntersectionKernelINS2_5MulOpEEElLl8EEEvRNS_6TensorERKS8_SB_RKSt6vectorIlSaIlEERKSt8optionalIS8_ESK_bbENKUlvE3_clEvEUllE_St5arrayIPcLm2EEEEviT0_T1_)
        /*00c8*/ 	.word	0x00000028


	//----- nvinfo : EIATTR_FRAME_SIZE
	.align		4
.L_65:
        /*00cc*/ 	.byte	0x04, 0x11
        /*00ce*/ 	.short	(.L_67 - .L_66)
	.align		4
.L_66:
        /*00d0*/ 	.word	index@(_ZN2at6native29vectorized_elementwise_kernelILi4EZZNS0_73_GLOBAL__N__c8866d80_35_SparseBinaryOpIntersectionKernel_cu_f5210f67_363642_sparse_binary_op_intersection_kernel_implINS2_18CUDAKernelLauncherENS2_36CUDAValueSelectionIntersectionKernelINS2_5MulOpEEElLl8EEEvRNS_6TensorERKS8_SB_RKSt6vectorIlSaIlEERKSt8optionalIS8_ESK_bbENKUlvE3_clEvEUllE_St5arrayIPcLm2EEEEviT0_T1_)
        /*00d4*/ 	.word	0x00000090


	//----- nvinfo : EIATTR_REGCOUNT
	.align		4
.L_67:
        /*00d8*/ 	.byte	0x04, 0x2f
        /*00da*/ 	.short	(.L_69 - .L_68)
	.align		4
.L_68:
        /*00dc*/ 	.word	index@(_ZN2at6native29vectorized_elementwise_kernelILi2EZZNS0_73_GLOBAL__N__c8866d80_35_SparseBinaryOpIntersectionKernel_cu_f5210f67_363642_sparse_binary_op_intersection_kernel_implINS2_18CUDAKernelLauncherENS2_36CUDAValueSelectionIntersectionKernelINS2_5MulOpEEElLl8EEEvRNS_6TensorERKS8_SB_RKSt6vectorIlSaIlEERKSt8optionalIS8_ESK_bbENKUlvE3_clEvEUllE_St5arrayIPcLm2EEEEviT0_T1_)
        /*00e0*/ 	.word	0x00000028


	//----- nvinfo : EIATTR_FRAME_SIZE
	.align		4
.L_69:
        /*00e4*/ 	.byte	0x04, 0x11
        /*00e6*/ 	.short	(.L_71 - .L_70)
	.align		4
.L_70:
        /*00e8*/ 	.word	index@(_ZN2at6native29vectorized_elementwise_kernelILi2EZZNS0_73_GLOBAL__N__c8866d80_35_SparseBinaryOpIntersectionKernel_cu_f5210f67_363642_sparse_binary_op_intersection_kernel_implINS2_18CUDAKernelLauncherENS2_36CUDAValueSelectionIntersectionKernelINS2_5MulOpEEElLl8EEEvRNS_6TensorERKS8_SB_RKSt6vectorIlSaIlEERKSt8optionalIS8_ESK_bbENKUlvE3_clEvEUllE_St5arrayIPcLm2EEEEviT0_T1_)
        /*00ec*/ 	.word	0x00000090


	//----- nvinfo : EIATTR_REGCOUNT
	.align		4
.L_71:
        /*00f0*/ 	.byte	0x04, 0x2f
        /*00f2*/ 	.short	(.L_73 - .L_72)
	.align		4
.L_72:
        /*00f4*/ 	.word	index@(_ZN2at6native27unrolled_elementwise_kernelIZZNS0_73_GLOBAL__N__c8866d80_35_SparseBinaryOpIntersectionKernel_cu_f5210f67_363642_sparse_binary_op_intersection_kernel_implINS2_18CUDAKernelLauncherENS2_36CUDAValueSelectionIntersectionKernelINS2_5MulOpEEElLl8EEEvRNS_6TensorERKS8_SB_RKSt6vectorIlSaIlEERKSt8optionalIS8_ESK_bbENKUlvE3_clEvEUllE_St5arrayIPcLm2EELi4E23TrivialOffsetCalculatorILi1EjESR_NS0_6memory15LoadWithoutCastENSS_16StoreWithoutCastEEEviT_T0_T2_T3_T4_T5_)
        /*00f8*/ 	.word	0x00000020


	//----- nvinfo : EIATTR_FRAME_SIZE
	.align		4
.L_73:
        /*00fc*/ 	.byte	0x04, 0x11
        /*00fe*/ 	.short	(.L_75 - .L_74)
	.align		4
.L_74:
        /*0100*/ 	.word	index@(_ZN2at6native27unrolled_elementwise_kernelIZZNS0_73_GLOBAL__N__c8866d80_35_SparseBinaryOpIntersectionKernel_cu_f5210f67_363642_sparse_binary_op_intersection_kernel_implINS2_18CUDAKernelLauncherENS2_36CUDAValueSelectionIntersectionKernelINS2_5MulOpEEElLl8EEEvRNS_6TensorERKS8_SB_RKSt6vectorIlSaIlEERKSt8optionalIS8_ESK_bbENKUlvE3_clEvEUllE_St5arrayIPcLm2EELi4E23TrivialOffsetCalculatorILi1EjESR_NS0_6memory15LoadWithoutCastENSS_16StoreWithoutCastEEEviT_T0_T2_T3_T4_T5_)
        /*0104*/ 	.word	0x00000090


	//----- nvinfo : EIATTR_REGCOUNT
	.align		4
.L_75:
        /*0108*/ 	.byte	0x04, 0x2f
        /*010a*/ 	.short	(.L_77 - .L_76)
	.align		4
.L_76:
        /*010c*/ 	.word	index@(_ZN2at6native18elementwise_kernelILi128ELi2EZNS0_22gpu_kernel_impl_nocastIZZNS0_73_GLOBAL__N__c8866d80_35_SparseBinaryOpIntersectionKernel_cu_f5210f67_363642_sparse_binary_op_intersection_kernel_implINS3_18CUDAKernelLauncherENS3_36CUDAValueSelectionIntersectionKernelINS3_5MulOpEEElLl8EEEvRNS_6TensorERKS9_SC_RKSt6vectorIlSaIlEERKSt8optionalIS9_ESL_bbENKUlvE3_clEvEUllE_EEvRNS_18TensorIteratorBaseERKT_EUliE_EEviT1_)
        /*0110*/ 	.word	0x00000038


	//----- nvinfo : EIATTR_FRAME_SIZE
	.align		4
.L_77:
        /*0114*/ 	.byte	0x04, 0x11
        /*0116*/ 	.short	(.L_79 - .L_78)
	.align		4
.L_78:
        /*0118*/ 	.word	index@(_ZN2at6native18elementwise_kernelILi128ELi2EZNS0_22gpu_kernel_impl_nocastIZZNS0_73_GLOBAL__N__c8866d80_35_SparseBinaryOpIntersectionKernel_cu_f5210f67_363642_sparse_binary_op_intersection_kernel_implINS3_18CUDAKernelLauncherENS3_36CUDAValueSelectionIntersectionKernelINS3_5MulOpEEElLl8EEEvRNS_6TensorERKS9_SC_RKSt6vectorIlSaIlEERKSt8optionalIS9_ESL_bbENKUlvE3_clEvEUllE_EEvRNS_18TensorIteratorBaseERKT_EUliE_EEviT1_)
        /*011c*/ 	.word	0x00000000


	//----- nvinfo : EIATTR_REGCOUNT
	.align		4
.L_79:
        /*0120*/ 	.byte	0x04, 0x2f
        /*0122*/ 	.short	(.L_81 - .L_80)
	.align		4
.L_80:
        /*0124*/ 	.word	index@(_ZN2at6native27unrolled_elementwise_kernelIZZNS0_73_GLOBAL__N__c8866d80_35_SparseBinaryOpIntersectionKernel_cu_f5210f67_363642_sparse_binary_op_intersection_kernel_implINS2_18CUDAKernelLauncherENS2_36CUDAValueSelectionIntersectionKernelINS2_5MulOpEEElLl8EEEvRNS_6TensorERKS8_SB_RKSt6vectorIlSaIlEERKSt8optionalIS8_ESK_bbENKUlvE3_clEvEUllE_St5arrayIPcLm2EELi4E23TrivialOffsetCalculatorILi1EjESR_NS0_6memory12LoadWithCastILi1EEENSS_13StoreWithCastILi1EEEEEviT_T0_T2_T3_T4_T5_)
        /*0128*/ 	.word	0x00000028


	//----- nvinfo : EIATTR_FRAME_SIZE
	.align		4
.L_81:
        /*012c*/ 	.byte	0x04, 0x11
        /*012e*/ 	.short	(.L_83 - .L_82)
	.align		4
.L_82:
        /*0130*/ 	.word	index@(_ZN2at6native27unrolled_elementwise_kernelIZZNS0_73_GLOBAL__N__c8866d80_35_SparseBinaryOpIntersectionKernel_cu_f5210f67_363642_sparse_binary_op_intersection_kernel_implINS2_18CUDAKernelLauncherENS2_36CUDAValueSelectionIntersectionKernelINS2_5MulOpEEElLl8EEEvRNS_6TensorERKS8_SB_RKSt6vectorIlSaIlEERKSt8optionalIS8_ESK_bbENKUlvE3_clEvEUllE_St5arrayIPcLm2EELi4E23TrivialOffsetCalculatorILi1EjESR_NS0_6memory12LoadWithCastILi1EEENSS_13StoreWithCastILi1EEEEEviT_T0_T2_T3_T4_T5_)
        /*0134*/ 	.word	0x00000090


	//----- nvinfo : EIATTR_REGCOUNT
	.align		4
.L_83:
        /*0138*/ 	.byte	0x04, 0x2f
        /*013a*/ 	.short	(.L_85 - .L_84)
	.align		4
.L_84:
        /*013c*/ 	.word	index@(_ZN2at6native18elementwise_kernelILi128ELi4EZNS0_15gpu_kernel_implIZZNS0_73_GLOBAL__N__c8866d80_35_SparseBinaryOpIntersectionKernel_cu_f5210f67_363642_sparse_binary_op_intersection_kernel_implINS3_18CUDAKernelLauncherENS3_36CUDAValueSelectionIntersectionKernelINS3_5MulOpEEElLl8EEEvRNS_6TensorERKS9_SC_RKSt6vectorIlSaIlEERKSt8optionalIS9_ESL_bbENKUlvE3_clEvEUllE_EEvRNS_18TensorIteratorBaseERKT_EUliE_EEviT1_)
        /*0140*/ 	.word	0x00000044


	//----- nvinfo : EIATTR_FRAME_SIZE
	.align		4
.L_85:
        /*0144*/ 	.byte	0x04, 0x11
        /*0146*/ 	.short	(.L_87 - .L_86)
	.align		4
.L_86:
        /*0148*/ 	.word	index@(_ZN2at6native18elementwise_kernelILi128ELi4EZNS0_15gpu_kernel_implIZZNS0_73_GLOBAL__N__c8866d80_35_SparseBinaryOpIntersectionKernel_cu_f5210f67_363642_sparse_binary_op_intersection_kernel_implINS3_18CUDAKernelLauncherENS3_36CUDAValueSelectionIntersectionKernelINS3_5MulOpEEElLl8EEEvRNS_6TensorERKS9_SC_RKSt6vectorIlSaIlEERKSt8optionalIS9_ESL_bbENKUlvE3_clEvEUllE_EEvRNS_18TensorIteratorBaseERKT_EUliE_EEviT1_)
        /*014c*/ 	.word	0x00000000


	//----- nvinfo : EIATTR_REGCOUNT
	.align		4
.L_87:
        /*0150*/ 	.byte	0x04, 0x2f
        /*0152*/ 	.short	(.L_89 - .L_88)
	.align		4
.L_88:
        /*0154*/ 	.word	index@(_ZN2at6native29vectorized_elementwise_kernelILi8EZZNS0_73_GLOBAL__N__c8866d80_35_SparseBinaryOpIntersectionKernel_cu_f5210f67_363642_sparse_binary_op_intersection_kernel_implINS2_18CUDAKernelLauncherENS2_36CUDAValueSelectionIntersectionKernelINS2_5MulOpEEElLl0EEEvRNS_6TensorERKS8_SB_RKSt6vectorIlSaIlEERKSt8optionalIS8_ESK_bbENKUlvE1_clEvEUllE_St5arrayIPcLm2EEEEviT0_T1_)
        /*0158*/ 	.word	0x00000030


	//----- nvinfo : EIATTR_FRAME_SIZE
	.align		4
.L_89:
        /*015c*/ 	.byte	0x04, 0x11
        /*015e*/ 	.short	(.L_91 - .L_90)
	.align		4
.L_90:
        /*0160*/ 	.word	index@(_ZN2at6native29vectorized_elementwise_kernelILi8EZZNS0_73_GLOBAL__N__c8866d80_35_SparseBinaryOpIntersectionKernel_cu_f5210f67_363642_sparse_binary_op_intersection_kernel_implINS2_18CUDAKernelLauncherENS2_36CUDAValueSelectionIntersectionKernelINS2_5MulOpEEElLl0EEEvRNS_6TensorERKS8_SB_RKSt6vectorIlSaIlEERKSt8optionalIS8_ESK_bbENKUlvE1_clEvEUllE_St5arrayIPcLm2EEEEviT0_T1_)
        /*0164*/ 	.word	0x00000000


	//----- nvinfo : EIATTR_REGCOUNT
	.align		4
.L_91:
        /*0168*/ 	.byte	0x04, 0x2f
        /*016a*/ 	.short	(.L_93 - .L_92)
	.align		4
.L_92:
        /*016c*/ 	.word	index@(_ZN2at6native29vectorized_elementwise_kernelILi4EZZNS0_73_GLOBAL__N__c8866d80_35_SparseBinaryOpIntersectionKernel_cu_f5210f67_363642_sparse_binary_op_intersection_kernel_implINS2_18CUDAKernelLauncherENS2_36CUDAValueSelectionIntersectionKernelINS2_5MulOpEEElLl0EEEvRNS_6TensorERKS8_SB_RKSt6vectorIlSaIlEERKSt8optionalIS8_ESK_bbENKUlvE1_clEvEUllE_St5arrayIPcLm2EEEEviT0_T1_)
        /*0170*/ 	.word	0x00000030


	//----- nvinfo : EIATTR_FRAME_SIZE
	.align		4
.L_93:
        /*0174*/ 	.byte	0x04, 0x11
        /*0176*/ 	.short	(.L_95 - .L_94)
	.align		4
.L_94:
        /*0178*/ 	.word	index@(_ZN2at6native29vectorized_elementwise_kernelILi4EZZNS0_73_GLOBAL__N__c8866d80_35_SparseBinaryOpIntersectionKernel_cu_f5210f67_363642_sparse_binary_op_intersection_kernel_implINS2_18CUDAKernelLauncherENS2_36CUDAValueSelectionIntersectionKernelINS2_5MulOpEEElLl0EEEvRNS_6TensorERKS8_SB_RKSt6vectorIlSaIlEERKSt8optionalIS8_ESK_bbENKUlvE1_clEvEUllE_St5arrayIPcLm2EEEEviT0_T1_)
        /*017c*/ 	.word	0x00000000


	//----- nvinfo : EIATTR_REGCOUNT
	.align		4
.L_95:
        /*0180*/ 	.byte	0x04, 0x2f
        /*0182*/ 	.short	(.L_97 - .L_96)
	.align		4
.L_96:
        /*0184*/ 	.word	index@(_ZN2at6native29vectorized_elementwise_kernelILi2EZZNS0_73_GLOBAL__N__c8866d80_35_SparseBinaryOpIntersectionKernel_cu_f5210f67_363642_sparse_binary_op_intersection_kernel_implINS2_18CUDAKernelLauncherENS2_36CUDAValueSelectionIntersectionKernelINS2_5MulOpEEElLl0EEEvRNS_6TensorERKS8_SB_RKSt6vectorIlSaIlEERKSt8optionalIS8_ESK_bbENKUlvE1_clEvEUllE_St5arrayIPcLm2EEEEviT0_T1_)
        /*0188*/ 	.word	0x00000030


	//----- nvinfo : EIATTR_FRAME_SIZE
	.align		4
.L_97:
        /*018c*/ 	.byte	0x04, 0x11
        /*018e*/ 	.short	(.L_99 - .L_98)
	.align		4
.L_98:
        /*0190*/ 	.word	index@(_ZN2at6native29vectorized_elementwise_kernelILi2EZZNS0_73_GLOBAL__N__c8866d80_35_SparseBinaryOpIntersectionKernel_cu_f5210f67_363642_sparse_binary_op_intersection_kernel_implINS2_18CUDAKernelLauncherENS2_36CUDAValueSelectionIntersectionKernelINS2_5MulOpEEElLl0EEEvRNS_6TensorERKS8_SB_RKSt6vectorIlSaIlEERKSt8optionalIS8_ESK_bbENKUlvE1_clEvEUllE_St5arrayIPcLm2EEEEviT0_T1_)
        /*0194*/ 	.word	0x00000000


	//----- nvinfo : EIATTR_REGCOUNT
	.align		4
.L_99:
        /*0198*/ 	.byte	0x04, 0x2f
        /*019a*/ 	.short	(.L_101 - .L_100)
	.align		4
.L_100:
        /*019c*/ 	.word	index@(_ZN2at6native27unrolled_elementwise_kernelIZZNS0_73_GLOBAL__N__c8866d80_35_SparseBinaryOpIntersectionKernel_cu_f5210f67_363642_sparse_binary_op_intersection_kernel_implINS2_18CUDAKernelLauncherENS2_36CUDAValueSelectionIntersectionKernelINS2_5MulOpEEElLl0EEEvRNS_6TensorERKS8_SB_RKSt6vectorIlSaIlEERKSt8optionalIS8_ESK_bbENKUlvE1_clEvEUllE_St5arrayIPcLm2EELi4E23TrivialOffsetCalculatorILi1EjESR_NS0_6memory15LoadWithoutCastENSS_16StoreWithoutCastEEEviT_T0_T2_T3_T4_T5_)
        /*01a0*/ 	.word	0x00000020


	//----- nvinfo : EIATTR_FRAME_SIZE
	.align		4
.L_101:
        /*01a4*/ 	.byte	0x04, 0x11
        /*01a6*/ 	.short	(.L_103 - .L_102)
	.align		4
.L_102:
        /*01a8*/ 	.word	index@(_ZN2at6native27unrolled_elementwise_kernelIZZNS0_73_GLOBAL__N__c8866d80_35_SparseBinaryOpIntersectionKernel_cu_f5210f67_363642_sparse_binary_op_intersection_kernel_implINS2_18CUDAKernelLauncherENS2_36CUDAValueSelectionIntersectionKernelINS2_5MulOpEEElLl0EEEvRNS_6TensorERKS8_SB_RKSt6vectorIlSaIlEERKSt8optionalIS8_ESK_bbENKUlvE1_clEvEUllE_St5arrayIPcLm2EELi4E23TrivialOffsetCalculatorILi1EjESR_NS0_6memory15LoadWithoutCastENSS_16StoreWithoutCastEEEviT_T0_T2_T3_T4_T5_)
        /*01ac*/ 	.word	0x00000000


	//----- nvinfo : EIATTR_REGCOUNT
	.align		4
.L_103:
        /*01b0*/ 	.byte	0x04, 0x2f
        /*01b2*/ 	.short	(.L_105 - .L_104)
	.align		4
.L_104:
        /*01b4*/ 	.word	index@(_ZN2at6native18elementwise_kernelILi128ELi2EZNS0_22gpu_kernel_impl_nocastIZZNS0_73_GLOBAL__N__c8866d80_35_SparseBinaryOpIntersectionKernel_cu_f5210f67_363642_sparse_binary_op_intersection_kernel_implINS3_18CUDAKernelLauncherENS3_36CUDAValueSelectionIntersectionKernelINS3_5MulOpEEElLl0EEEvRNS_6TensorERKS9_SC_RKSt6vectorIlSaIlEERKSt8optionalIS9_ESL_bbENKUlvE1_clEvEUllE_EEvRNS_18TensorIteratorBaseERKT_EUliE_EEviT1_)
        /*01b8*/ 	.word	0x00000030


	//----- nvinfo : EIATTR_FRAME_SIZE
	.align		4
.L_105:
        /*01bc*/ 	.byte	0x04, 0x11
        /*01be*/ 	.short	(.L_107 - .L_106)
	.align		4
.L_106:
        /*01c0*/ 	.word	index@(_ZN2at6native18elementwise_kernelILi128ELi2EZNS0_22gpu_kernel_impl_nocastIZZNS0_73_GLOBAL__N__c8866d80_35_SparseBinaryOpIntersectionKernel_cu_f5210f67_363642_sparse_binary_op_intersection_kernel_implINS3_18CUDAKernelLauncherENS3_36CUDAValueSelectionIntersectionKernelINS3_5MulOpEEElLl0EEEvRNS_6TensorERKS9_SC_RKSt6vectorIlSaIlEERKSt8optionalIS9_ESL_bbENKUlvE1_clEvEUllE_EEvRNS_18TensorIteratorBaseERKT_EUliE_EEviT1_)
        /*01c4*/ 	.word	0x00000000


	//----- nvinfo : EIATTR_REGCOUNT
	.align		4
.L_107:
        /*01c8*/ 	.byte	0x04, 0x2f
        /*01ca*/ 	.short	(.L_109 - .L_108)
	.align		4
.L_108:
        /*01cc*/ 	.word	index@(_ZN2at6native27unrolled_elementwise_kernelIZZNS0_73_GLOBAL__N__c8866d80_35_SparseBinaryOpIntersectionKernel_cu_f5210f67_363642_sparse_binary_op_intersection_kernel_implINS2_18CUDAKernelLauncherENS2_36CUDAValueSelectionIntersectionKernelINS2_5MulOpEEElLl0EEEvRNS_6TensorERKS8_SB_RKSt6vectorIlSaIlEERKSt8optionalIS8_ESK_bbENKUlvE1_clEvEUllE_St5arrayIPcLm2EELi4E23TrivialOffsetCalculatorILi1EjESR_NS0_6memory12LoadWithCastILi1EEENSS_13StoreWithCastILi1EEEEEviT_T0_T2_T3_T4_T5_)
        /*01d0*/ 	.word	0x00000030


	//----- nvinfo : EIATTR_FRAME_SIZE
	.align		4
.L_109:
        /*01d4*/ 	.byte	0x04, 0x11
        /*01d6*/ 	.short	(.L_111 - .L_110)
	.align		4
.L_110:
        /*01d8*/ 	.word	index@(_ZN2at6native27unrolled_elementwise_kernelIZZNS0_73_GLOBAL__N__c8866d80_35_SparseBinaryOpIntersectionKernel_cu_f5210f67_363642_sparse_binary_op_intersection_kernel_implINS2_18CUDAKernelLauncherENS2_36CUDAValueSelectionIntersectionKernelINS2_5MulOpEEElLl0EEEvRNS_6TensorERKS8_SB_RKSt6vectorIlSaIlEERKSt8optionalIS8_ESK_bbENKUlvE1_clEvEUllE_St5arrayIPcLm2EELi4E23TrivialOffsetCalculatorILi1EjESR_NS0_6memory12LoadWithCastILi1EEENSS_13StoreWithCastILi1EEEEEviT_T0_T2_T3_T4_T5_)
        /*01dc*/ 	.word	0x00000000


	//----- nvinfo : EIATTR_REGCOUNT
	.align		4
.L_111:
        /*01e0*/ 	.byte	0x04, 0x2f
        /*01e2*/ 	.short	(.L_113 - .L_112)
	.align		4
.L_112:
        /*01e4*/ 	.word	index@(_ZN2at6native18elementwise_kernelILi128ELi4EZNS0_15gpu_kernel_implIZZNS0_73_GLOBAL__N__c8866d80_35_SparseBinaryOpIntersectionKernel_cu_f5210f67_363642_sparse_binary_op_intersection_kernel_implINS3_18CUDAKernelLauncherENS3_36CUDAValueSelectionIntersectionKernelINS3_5MulOpEEElLl0EEEvRNS_6TensorERKS9_SC_RKSt6vectorIlSaIlEERKSt8optionalIS9_ESL_bbENKUlvE1_clEvEUllE_EEvRNS_18TensorIteratorBaseERKT_EUliE_EEviT1_)
        /*01e8*/ 	.word	0x00000030


	//----- nvinfo : EIATTR_FRAME_SIZE
	.align		4
.L_113:
        /*01ec*/ 	.byte	0x04, 0x11
        /*01ee*/ 	.short	(.L_115 - .L_114)
	.align		4
.L_114:
        /*01f0*/ 	.word	index@(_ZN2at6native18elementwise_kernelILi128ELi4EZNS0_15gpu_kernel_implIZZNS0_73_GLOBAL__N__c8866d80_35_SparseBinaryOpIntersectionKernel_cu_f5210f67_363642_sparse_binary_op_intersection_kernel_implINS3_18CUDAKernelLauncherENS3_36CUDAValueSelectionIntersectionKernelINS3_5MulOpEEElLl0EEEvRNS_6TensorERKS9_SC_RKSt6vectorIlSaIlEERKSt8optionalIS9_ESL_bbENKUlvE1_clEvEUllE_EEvRNS_18TensorIteratorBaseERKT_EUliE_EEviT1_)
        /*01f4*/ 	.word	0x00000000


	//----- nvinfo : EIATTR_REGCOUNT
	.align		4
.L_115:
        /*01f8*/ 	.byte	0x04, 0x2f
        /*01fa*/ 	.short	(.L_117 - .L_116)
	.align		4
.L_116:
        /*01fc*/ 	.word	index@(_ZN2at6native29vectorized_elementwise_kernelILi8EZZNS0_73_GLOBAL__N__c8866d80_35_SparseBinaryOpIntersectionKernel_cu_f5210f67_363642_sparse_binary_op_intersection_kernel_implINS2_18CUDAKernelLauncherENS2_36CUDAValueSelectionIntersectionKernelINS2_5MulOpEEElLl0EEEvRNS_6TensorERKS8_SB_RKSt6vectorIlSaIlEERKSt8optionalIS8_ESK_bbENKUlvE3_clEvEUllE_St5arrayIPcLm2EEEEviT0_T1_)
        /*0200*/ 	.word	0x00000030


	//----- nvinfo : EIATTR_FRAME_SIZE
	.align		4
.L_117:
        /*0204*/ 	.byte	0x04, 0x11
        /*0206*/ 	.short	(.L_119 - .L_118)
	.align		4
.L_118:
        /*0208*/ 	.word	index@(_ZN2at6native29vectorized_elementwise_kernelILi8EZZNS0_73_GLOBAL__N__c8866d80_35_SparseBinaryOpIntersectionKernel_cu_f5210f67_363642_sparse_binary_op_intersection_kernel_implINS2_18CUDAKernelLauncherENS2_36CUDAValueSelectionIntersectionKernelINS2_5MulOpEEElLl0EEEvRNS_6TensorERKS8_SB_RKSt6vectorIlSaIlEERKSt8optionalIS8_ESK_bbENKUlvE3_clEvEUllE_St5arrayIPcLm2EEEEviT0_T1_)
        /*020c*/ 	.word	0x00000000


	//----- nvinfo : EIATTR_REGCOUNT
	.align		4
.L_119:
        /*0210*/ 	.byte	0x04, 0x2f
        /*0212*/ 	.short	(.L_121 - .L_120)
	.align		4
.L_120:
        /*0214*/ 	.word	index@(_ZN2at6native29vectorized_elementwise_kernelILi4EZZNS0_73_GLOBAL__N__c8866d80_35_SparseBinaryOpIntersectionKernel_cu_f5210f67_363642_sparse_binary_op_intersection_kernel_implINS2_18CUDAKernelLauncherENS2_36CUDAValueSelectionIntersectionKernelINS2_5MulOpEEElLl0EEEvRNS_6TensorERKS8_SB_RKSt6vectorIlSaIlEERKSt8optionalIS8_ESK_bbENKUlvE3_clEvEUllE_St5arrayIPcLm2EEEEviT0_T1_)
        /*0218*/ 	.word	0x00000030


	//----- nvinfo : EIATTR_FRAME_SIZE
	.align		4
.L_121:
        /*021c*/ 	.byte	0x04, 0x11
        /*021e*/ 	.short	(.L_123 - .L_122)
	.align		4
.L_122:
        /*0220*/ 	.word	index@(_ZN2at6native29vectorized_elementwise_kernelILi4EZZNS0_73_GLOBAL__N__c8866d80_35_SparseBinaryOpIntersectionKernel_cu_f5210f67_363642_sparse_binary_op_intersection_kernel_implINS2_18CUDAKernelLauncherENS2_36CUDAValueSelectionIntersectionKernelINS2_5MulOpEEElLl0EEEvRNS_6TensorERKS8_SB_RKSt6vectorIlSaIlEERKSt8optionalIS8_ESK_bbENKUlvE3_clEvEUllE_St5arrayIPcLm2EEEEviT0_T1_)
        /*0224*/ 	.word	0x00000000


	//----- nvinfo : EIATTR_REGCOUNT
	.align		4
.L_123:
        /*0228*/ 	.byte	0x04, 0x2f
        /*022a*/ 	.short	(.L_125 - .L_124)
	.align		4
.L_124:
        /*022c*/ 	.word	index@(_ZN2at6native29vectorized_elementwise_kernelILi2EZZNS0_73_GLOBAL__N__c8866d80_35_SparseBinaryOpIntersectionKernel_cu_f5210f67_363642_sparse_binary_op_intersection_kernel_implINS2_18CUDAKernelLauncherENS2_36CUDAValueSelectionIntersectionKernelINS2_5MulOpEEElLl0EEEvRNS_6TensorERKS8_SB_RKSt6vectorIlSaIlEERKSt8optionalIS8_ESK_bbENKUlvE3_clEvEUllE_St5arrayIPcLm2EEEEviT0_T1_)
        /*0230*/ 	.word	0x00000030


	//----- nvinfo : EIATTR_FRAME_SIZE
	.align		4
.L_125:
        /*0234*/ 	.byte	0x04, 0x11
        /*0236*/ 	.short	(.L_127 - .L_126)
	.align		4
.L_126:
        /*0238*/ 	.word	index@(_ZN2at6native29vectorized_elementwise_kernelILi2EZZNS0_73_GLOBAL__N__c8866d80_35_SparseBinaryOpIntersectionKernel_cu_f5210f67_363642_sparse_binary_op_intersection_kernel_implINS2_18CUDAKernelLauncherENS2_36CUDAValueSelectionIntersectionKernelINS2_5MulOpEEElLl0EEEvRNS_6TensorERKS8_SB_RKSt6vectorIlSaIlEERKSt8optionalIS8_ESK_bbENKUlvE3_clEvEUllE_St5arrayIPcLm2EEEEviT0_T1_)
        /*023c*/ 	.word	0x00000000


	//----- nvinfo : EIATTR_REGCOUNT
	.align		4
.L_127:
        /*0240*/ 	.byte	0x04, 0x2f
        /*0242*/ 	.short	(.L_129 - .L_128)
	.align		4
.L_128:
        /*0244*/ 	.word	index@(_ZN2at6native27unrolled_elementwise_kernelIZZNS0_73_GLOBAL__N__c8866d80_35_SparseBinaryOpIntersectionKernel_cu_f5210f67_363642_sparse_binary_op_intersection_kernel_implINS2_18CUDAKernelLauncherENS2_36CUDAValueSelectionIntersectionKernelINS2_5MulOpEEElLl0EEEvRNS_6TensorERKS8_SB_RKSt6vectorIlSaIlEERKSt8optionalIS8_ESK_bbENKUlvE3_clEvEUllE_St5arrayIPcLm2EELi4E23TrivialOffsetCalculatorILi1EjESR_NS0_6memory15LoadWithoutCastENSS_16StoreWithoutCastEEEviT_T0_T2_T3_T4_T5_)
        /*0248*/ 	.word	0x00000028


	//----- nvinfo : EIATTR_FRAME_SIZE
	.align		4
.L_129:
        /*024c*/ 	.byte	0x04, 0x11
        /*024e*/ 	.short	(.L_131 - .L_130)
	.align		4
.L_130:
        /*0250*/ 	.word	index@(_ZN2at6native27unrolled_elementwise_kernelIZZNS0_73_GLOBAL__N__c8866d80_35_SparseBinaryOpIntersectionKernel_cu_f5210f67_363642_sparse_binary_op_intersection_kernel_implINS2_18CUDAKernelLauncherENS2_36CUDAValueSelectionIntersectionKernelINS2_5MulOpEEElLl0EEEvRNS_6TensorERKS8_SB_RKSt6vectorIlSaIlEERKSt8optionalIS8_ESK_bbENKUlvE3_clEvEUllE_St5arrayIPcLm2EELi4E23TrivialOffsetCalculatorILi1EjESR_NS0_6memory15LoadWithoutCastENSS_16StoreWithoutCastEEEviT_T0_T2_T3_T4_T5_)
        /*0254*/ 	.word	0x00000000


	//----- nvinfo : EIATTR_REGCOUNT
	.align		4
.L_131:
        /*0258*/ 	.byte	0x04, 0x2f
        /*025a*/ 	.short	(.L_133 - .L_132)
	.align		4
.L_132:
        /*025c*/ 	.word	index@(_ZN2at6native18elementwise_kernelILi128ELi2EZNS0_22gpu_kernel_impl_nocastIZZNS0_73_GLOBAL__N__c8866d80_35_SparseBinaryOpIntersectionKernel_cu_f5210f67_363642_sparse_binary_op_intersection_kernel_implINS3_18CUDAKernelLauncherENS3_36CUDAValueSelectionIntersectionKernelINS3_5MulOpEEElLl0EEEvRNS_6TensorERKS9_SC_RKSt6vectorIlSaIlEERKSt8optionalIS9_ESL_bbENKUlvE3_clEvEUllE_EEvRNS_18TensorIteratorBaseERKT_EUliE_EEviT1_)
        /*0260*/ 	.word	0x0000005a


	//----- nvinfo : EIATTR_FRAME_SIZE
	.align		4
.L_133:
        /*0264*/ 	.byte	0x04, 0x11
        /*0266*/ 	.short	(.L_135 - .L_134)
	.align		4
.L_134:
        /*0268*/ 	.word	index@(_ZN2at6native18elementwise_kernelILi128ELi2EZNS0_22gpu_kernel_impl_nocastIZZNS0_73_GLOBAL__N__c8866d80_35_SparseBinaryOpIntersectionKernel_cu_f5210f67_363642_sparse_binary_op_intersection_kernel_implINS3_18CUDAKernelLauncherENS3_36CUDAValueSelectionIntersectionKernelINS3_5MulOpEEElLl0EEEvRNS_6TensorERKS9_SC_RKSt6vectorIlSaIlEERKSt8optionalIS9_ESL_bbENKUlvE3_clEvEUllE_EEvRNS_18TensorIteratorBaseERKT_EUliE_EEviT1_)
        /*026c*/ 	.word	0x00000000


	//----- nvinfo : EIATTR_REGCOUNT
	.align		4
.L_135:
        /*0270*/ 	.byte	0x04, 0x2f
        /*0272*/ 	.short	(.L_137 - .L_136)
	.align		4
.L_136:
        /*0274*/ 	.word	index@(_ZN2at6native27unrolled_elementwise_kernelIZZNS0_73_GLOBAL__N__c8866d80_35_SparseBinaryOpIntersectionKernel_cu_f5210f67_363642_sparse_binary_op_intersection_kernel_implINS2_18CUDAKernelLauncherENS2_36CUDAValueSelectionIntersectionKernelINS2_5MulOpEEElLl0EEEvRNS_6TensorERKS8_SB_RKSt6vectorIlSaIlEERKSt8optionalIS8_ESK_bbENKUlvE3_clEvEUllE_St5arrayIPcLm2EELi4E23TrivialOffsetCalculatorILi1EjESR_NS0_6memory12LoadWithCastILi1EEENSS_13StoreWithCastILi1EEEEEviT_T0_T2_T3_T4_T5_)
        /*0278*/ 	.word	0x00000028


	//----- nvinfo : EIATTR_FRAME_SIZE
	.align		4
.L_137:
        /*027c*/ 	.byte	0x04, 0x11
        /*027e*/ 	.short	(.L_139 - .L_138)
	.align		4
.L_138:
        /*0280*/ 	.word	index@(_ZN2at6native27unrolled_elementwise_kernelIZZNS0_73_GLOBAL__N__c8866d80_35_SparseBinaryOpIntersectionKernel_cu_f5210f67_363642_sparse_binary_op_intersection_kernel_implINS2_18CUDAKernelLauncherENS2_36CUDAValueSelectionIntersectionKernelINS2_5MulOpEEElLl0EEEvRNS_6TensorERKS8_SB_RKSt6vectorIlSaIlEERKSt8optionalIS8_ESK_bbENKUlvE3_clEvEUllE_St5arrayIPcLm2EELi4E23TrivialOffsetCalculatorILi1EjESR_NS0_6memory12LoadWithCastILi1EEENSS_13StoreWithCastILi1EEEEEviT_T0_T2_T3_T4_T5_)
        /*0284*/ 	.word	0x00000000


	//----- nvinfo : EIATTR_REGCOUNT
	.align		4
.L_139:
        /*0288*/ 	.byte	0x04, 0x2f
        /*028a*/ 	.short	(.L_141 - .L_140)
	.align		4
.L_140:
        /*028c*/ 	.word	index@(_ZN2at6native18elementwise_kernelILi128ELi4EZNS0_15gpu_kernel_implIZZNS0_73_GLOBAL__N__c8866d80_35_SparseBinaryOpIntersectionKernel_cu_f5210f67_363642_sparse_binary_op_intersection_kernel_implINS3_18CUDAKernelLauncherENS3_36CUDAValueSelectionIntersectionKernelINS3_5MulOpEEElLl0EEEvRNS_6TensorERKS9_SC_RKSt6vectorIlSaIlEERKSt8optionalIS9_ESL_bbENKUlvE3_clEvEUllE_EEvRNS_18TensorIteratorBaseERKT_EUliE_EEviT1_)
        /*0290*/ 	.word	0x0000005c


	//----- nvinfo : EIATTR_FRAME_SIZE
	.align		4
.L_141:
        /*0294*/ 	.byte	0x04, 0x11
        /*0296*/ 	.short	(.L_143 - .L_142)
	.align		4
.L_142:
        /*0298*/ 	.word	index@(_ZN2at6native18elementwise_kernelILi128ELi4EZNS0_15gpu_kernel_implIZZNS0_73_GLOBAL__N__c8866d80_35_SparseBinaryOpIntersectionKernel_cu_f5210f67_363642_sparse_binary_op_intersection_kernel_implINS3_18CUDAKernelLauncherENS3_36CUDAValueSelectionIntersectionKernelINS3_5MulOpEEElLl0EEEvRNS_6TensorERKS9_SC_RKSt6vectorIlSaIlEERKSt8optionalIS9_ESL_bbENKUlvE3_clEvEUllE_EEvRNS_18TensorIteratorBaseERKT_EUliE_EEviT1_)
        /*029c*/ 	.word	0x00000000


	//----- nvinfo : EIATTR_REGCOUNT
	.align		4
.L_143:
        /*02a0*/ 	.byte	0x04, 0x2f
        /*02a2*/ 	.short	(.L_145 - .L_144)
	.align		4
.L_144:
        /*02a4*/ 	.word	index@(_ZN2at6native29vectorized_elementwise_kernelILi8EZZNS0_73_GLOBAL__N__c8866d80_35_SparseBinaryOpIntersectionKernel_cu_f5210f67_363642_sparse_binary_op_intersection_kernel_implINS2_18CUDAKernelLauncherENS2_36CUDAValueSelectionIntersectionKernelINS2_9RhsProjOpEEElLl8EEEvRNS_6TensorERKS8_SB_RKSt6vectorIlSaIlEERKSt8optionalIS8_ESK_bbENKUlvE1_clEvEUllE_St5arrayIPcLm2EEEEviT0_T1_)
        /*02a8*/ 	.word	0x00000028


	//----- nvinfo : EIATTR_FRAME_SIZE
	.align		4
.L_145:
        /*02ac*/ 	.byte	0x04, 0x11
        /*02ae*/ 	.short	(.L_147 - .L_146)
	.align		4
.L_146:
        /*02b0*/ 	.word	index@(_ZN2at6native29vectorized_elementwise_kernelILi8EZZNS0_73_GLOBAL__N__c8866d80_35_SparseBinaryOpIntersectionKernel_cu_f5210f67_363642_sparse_binary_op_intersection_kernel_implINS2_18CUDAKernelLauncherENS2_36CUDAValueSelectionIntersectionKernelINS2_9RhsProjOpEEElLl8EEEvRNS_6TensorERKS8_SB_RKSt6vectorIlSaIlEERKSt8optionalIS8_ESK_bbENKUlvE1_clEvEUllE_St5arrayIPcLm2EEEEviT0_T1_)
        /*02b4*/ 	.word	0x00000068


	//----- nvinfo : EIATTR_REGCOUNT
	.align		4
.L_147:
        /*02b8*/ 	.byte	0x04, 0x2f
        /*02ba*/ 	.short	(.L_149 - .L_148)
	.align		4
.L_148:
        /*02bc*/ 	.word	index@(_ZN2at6native29vectorized_elementwise_kernelILi4EZZNS0_73_GLOBAL__N__c8866d80_35_SparseBinaryOpIntersectionKernel_cu_f5210f67_363642_sparse_binary_op_intersection_kernel_implINS2_18CUDAKernelLauncherENS2_36CUDAValueSelectionIntersectionKernelINS2_9RhsProjOpEEElLl8EEEvRNS_6TensorERKS8_SB_RKSt6vectorIlSaIlEERKSt8optionalIS8_ESK_bbENKUlvE1_clEvEUllE_St5arrayIPcLm2EEEEviT0_T1_)
        /*02c0*/ 	.word	0x00000028


	//----- nvinfo : EIATTR_FRAME_SIZE
	.align		4
.L_149:
        /*02c4*/ 	.byte	0x04, 0x11
        /*02c6*/ 	.short	(.L_151 - .L_150)
	.align		4
.L_150:
        /*02c8*/ 	.word	index@(_ZN2at6native29vectorized_elementwise_kernelILi4EZZNS0_73_GLOBAL__N__c8866d80_35_SparseBinaryOpIntersectionKernel_cu_f5210f67_363642_sparse_binary_op_intersection_kernel_implINS2_18CUDAKernelLauncherENS2_36CUDAValueSelectionIntersectionKernelINS2_9RhsProjOpEEElLl8EEEvRNS_6TensorERKS8_SB_RKSt6vectorIlSaIlEERKSt8optionalIS8_ESK_bbENKUlvE1_clEvEUllE_St5arrayIPcLm2EEEEviT0_T1_)
        /*02cc*/ 	.word	0x00000068


	//----- nvinfo : EIATTR_REGCOUNT
	.align		4
.L_151:
        /*02d0*/ 	.byte	0x04, 0x2f
        /*02d2*/ 	.short	(.L_153 - .L_152)
	.align		4
.L_152:
        /*02d4*/ 	.word	index@(_ZN2at6native29vectorized_elementwise_kernelILi2EZZNS0_73_GLOBAL__N__c8866d80_35_SparseBinaryOpIntersectionKernel_cu_f5210f67_363642_sparse_binary_op_intersection_kernel_implINS2_18CUDAKernelLauncherENS2_36CUDAValueSelectionIntersectionKernelINS2_9RhsProjOpEEElLl8EEEvRNS_6TensorERKS8_SB_RKSt6vectorIlSaIlEERKSt8optionalIS8_ESK_bbENKUlvE1_clEvEUllE_St5arrayIPcLm2EEEEviT0_T1_)
        /*02d8*/ 	.word	0x00000028


	//----- nvinfo : EIATTR_FRAME_SIZE
	.align		4
.L_153:
        /*02dc*/ 	.byte	0x04, 0x11
        /*02de*/ 	.short	(.L_155 - .L_154)
	.align		4
.L_154:
        /*02e0*/ 	.word	index@(_ZN2at6native29vectorized_elementwise_kernelILi2EZZNS0_73_GLOBAL__N__c8866d80_35_SparseBinaryOpIntersectionKernel_cu_f5210f67_363642_sparse_binary_op_intersection_kernel_implINS2_18CUDAKernelLauncherENS2_36CUDAValueSelectionIntersectionKernelINS2_9RhsProjOpEEElLl8EEEvRNS_6TensorERKS8_SB_RKSt6vectorIlSaIlEERKSt8optionalIS8_ESK_bbENKUlvE1_clEvEUllE_St5arrayIPcLm2EEEEviT0_T1_)
        /*02e4*/ 	.word	0x00000068


	//----- nvinfo : EIATTR_REGCOUNT
	.align		4
.L_155:
        /*02e8*/ 	.byte	0x04, 0x2f
        /*02ea*/ 	.short	(.L_157 - .L_156)
	.align		4
.L_156:
        /*02ec*/ 	.word	index@(_ZN2at6native27unrolled_elementwise_kernelIZZNS0_73_GLOBAL__N__c8866d80_35_SparseBinaryOpIntersectionKernel_cu_f5210f67_363642_sparse_binary_op_intersection_kernel_implINS2_18CUDAKernelLauncherENS2_36CUDAValueSelectionIntersectionKernelINS2_9RhsProjOpEEElLl8EEEvRNS_6TensorERKS8_SB_RKSt6vectorIlSaIlEERKSt8optionalIS8_ESK_bbENKUlvE1_clEvEUllE_St5arrayIPcLm2EELi4E23TrivialOffsetCalculatorILi1EjESR_NS0_6memory15LoadWithoutCastENSS_16StoreWithoutCastEEEviT_T0_T2_T3_T4_T5_)
        /*02f0*/ 	.word	0x00000022


	//----- nvinfo : EIATTR_FRAME_SIZE
	.align		4
.L_157:
        /*02f4*/ 	.byte	0x04, 0x11
        /*02f6*/ 	.short	(.L_159 - .L_158)
	.align		4
.L_158:
        /*02f8*/ 	.word	index@(_ZN2at6native27unrolled_elementwise_kernelIZZNS0_73_GLOBAL__N__c8866d80_35_SparseBinaryOpIntersectionKernel_cu_f5210f67_363642_sparse_binary_op_intersection_kernel_implINS2_18CUDAKernelLauncherENS2_36CUDAValueSelectionIntersectionKernelINS2_9RhsProjOpEEElLl8EEEvRNS_6TensorERKS8_SB_RKSt6vectorIlSaIlEERKSt8optionalIS8_ESK_bbENKUlvE1_clEvEUllE_St5arrayIPcLm2EELi4E23TrivialOffsetCalculatorILi1EjESR_NS0_6memory15LoadWithoutCastENSS_16StoreWithoutCastEEEviT_T0_T2_T3_T4_T5_)
        /*02fc*/ 	.word	0x00000068


	//----- nvinfo : EIATTR_REGCOUNT
	.align		4
.L_159:
        /*0300*/ 	.byte	0x04, 0x2f
        /*0302*/ 	.short	(.L_161 - .L_160)
	.align		4
.L_160:
        /*0304*/ 	.word	index@(_ZN2at6native18elementwise_kernelILi128ELi2EZNS0_22gpu_kernel_impl_nocastIZZNS0_73_GLOBAL__N__c8866d80_35_SparseBinaryOpIntersectionKernel_cu_f5210f67_363642_sparse_binary_op_intersection_kernel_implINS3_18CUDAKernelLauncherENS3_36CUDAValueSelectionIntersectionKernelINS3_9RhsProjOpEEElLl8EEEvRNS_6TensorERKS9_SC_RKSt6vectorIlSaIlEERKSt8optionalIS9_ESL_bbENKUlvE1_clEvEUllE_EEvRNS_18TensorIteratorBaseERKT_EUliE_EEviT1_)
        /*0308*/ 	.word	0x00000020


	//----- nvinfo : EIATTR_FRAME_SIZE
	.align		4
.L_161:
        /*030c*/ 	.byte	0x04, 0x11
        /*030e*/ 	.short	(.L_163 - .L_162)
	.align		4
.L_162:
        /*0310*/ 	.word	index@(_ZN2at6native18elementwise_kernelILi128ELi2EZNS0_22gpu_kernel_impl_nocastIZZNS0_73_GLOBAL__N__c8866d80_35_SparseBinaryOpIntersectionKernel_cu_f5210f67_363642_sparse_binary_op_intersection_kernel_implINS3_18CUDAKernelLauncherENS3_36CUDAValueSelectionIntersectionKernelINS3_9RhsProjOpEEElLl8EEEvRNS_6TensorERKS9_SC_RKSt6vectorIlSaIlEERKSt8optionalIS9_ESL_bbENKUlvE1_clEvEUllE_EEvRNS_18TensorIteratorBaseERKT_EUliE_EEviT1_)
        /*0314*/ 	.word	0x00000000


	//----- nvinfo : EIATTR_REGCOUNT
	.align		4
.L_163:
        /*0318*/ 	.byte	0x04, 0x2f
        /*031a*/ 	.short	(.L_165 - .L_164)
	.align		4
.L_164:
        /*031c*/ 	.word	index@(_ZN2at6native27unrolled_elementwise_kernelIZZNS0_73_GLOBAL__N__c8866d80_35_SparseBinaryOpIntersectionKernel_cu_f5210f67_363642_sparse_binary_op_intersection_kernel_implINS2_18CUDAKernelLauncherENS2_36CUDAValueSelectionIntersectionKernelINS2_9RhsProjOpEEElLl8EEEvRNS_6TensorERKS8_SB_RKSt6vectorIlSaIlEERKSt8optionalIS8_ESK_bbENKUlvE1_clEvEUllE_St5arrayIPcLm2EELi4E23TrivialOffsetCalculatorILi1EjESR_NS0_6memory12LoadWithCastILi1EEENSS_13StoreWithCastILi1EEEEEviT_T0_T2_T3_T4_T5_)
        /*0320*/ 	.word	0x0000002a


	//----- nvinfo : EIATTR_FRAME_SIZE
	.align		4
.L_165:
        /*0324*/ 	.byte	0x04, 0x11
        /*0326*/ 	.short	(.L_167 - .L_166)
	.align		4
.L_166:
        /*0328*/ 	.word	index@(_ZN2at6native27unrolled_elementwise_kernelIZZNS0_73_GLOBAL__N__c8866d80_35_SparseBinaryOpIntersectionKernel_cu_f5210f67_363642_sparse_binary_op_intersection_kernel_implINS2_18CUDAKernelLauncherENS2_36CUDAValueSelectionIntersectionKernelINS2_9RhsProjOpEEElLl8EEEvRNS_6TensorERKS8_SB_RKSt6vectorIlSaIlEERKSt8optionalIS8_ESK_bbENKUlvE1_clEvEUllE_St5arrayIPcLm2EELi4E23TrivialOffsetCalculatorILi1EjESR_NS0_6memory12LoadWithCastILi1EEENSS_13StoreWithCastILi1EEEEEviT_T0_T2_T3_T4_T5_)
        /*032c*/ 	.word	0x00000068


	//----- nvinfo : EIATTR_REGCOUNT
	.align		4
.L_167:
        /*0330*/ 	.byte	0x04, 0x2f
        /*0332*/ 	.short	(.L_169 - .L_168)
	.align		4
.L_168:
        /*0334*/ 	.word	index@(_ZN2at6native18elementwise_kernelILi128ELi4EZNS0_15gpu_kernel_implIZZNS0_73_GLOBAL__N__c8866d80_35_SparseBinaryOpIntersectionKernel_cu_f5210f67_363642_sparse_binary_op_intersection_kernel_implINS3_18CUDAKernelLauncherENS3_36CUDAValueSelectionIntersectionKernelINS3_9RhsProjOpEEElLl8EEEvRNS_6TensorERKS9_SC_RKSt6vectorIlSaIlEERKSt8optionalIS9_ESL_bbENKUlvE1_clEvEUllE_EEvRNS_18TensorIteratorBaseERKT_EUliE_EEviT1_)
        /*0338*/ 	.word	0x00000030


	//----- nvinfo : EIATTR_FRAME_SIZE
	.align		4
.L_169:
        /*033c*/ 	.byte	0x04, 0x11
        /*033e*/ 	.short	(.L_171 - .L_170)
	.align		4
.L_170:
        /*0340*/ 	.word	index@(_ZN2at6native18elementwise_kernelILi128ELi4EZNS0_15gpu_kernel_implIZZNS0_73_GLOBAL__N__c8866d80_35_SparseBinaryOpIntersectionKernel_cu_f5210f67_363642_sparse_binary_op_intersection_kernel_implINS3_18CUDAKernelLauncherENS3_36CUDAValueSelectionIntersectionKernelINS3_9RhsProjOpEEElLl8EEEvRNS_6TensorERKS9_SC_RKSt6vectorIlSaIlEERKSt8optionalIS9_ESL_bbENKUlvE1_clEvEUllE_EEvRNS_18TensorIteratorBaseERKT_EUliE_EEviT1_)
        /*0344*/ 	.word	0x00000000


	//----- nvinfo : EIATTR_REGCOUNT
	.align		4
.L_171:
        /*0348*/ 	.byte	0x04, 0x2f
        /*034a*/ 	.short	(.L_173 - .L_172)
	.align		4
.L_172:
        /*034c*/ 	.word	index@(_ZN2at6native29vectorized_elementwise_kernelILi8EZZNS0_73_GLOBAL__N__c8866d80_35_SparseBinaryOpIntersectionKernel_cu_f5210f67_363642_sparse_binary_op_intersection_kernel_implINS2_18CUDAKernelLauncherENS2_36CUDAValueSelectionIntersectionKernelINS2_9RhsProjOpEEElLl8EEEvRNS_6TensorERKS8_SB_RKSt6vectorIlSaIlEERKSt8optionalIS8_ESK_bbENKUlvE3_clEvEUllE_St5arrayIPcLm2EEEEviT0_T1_)
        /*0350*/ 	.word	0x00000028


	//----- nvinfo : EIATTR_FRAME_SIZE
	.align		4
.L_173:
        /*0354*/ 	.byte	0x04, 0x11
        /*0356*/ 	.short	(.L_175 - .L_174)
	.align		4
.L_174:
        /*0358*/ 	.word	index@(_ZN2at6native29vectorized_elementwise_kernelILi8EZZNS0_73_GLOBAL__N__c8866d80_35_SparseBinaryOpIntersectionKernel_cu_f5210f67_363642_sparse_binary_op_intersection_kernel_implINS2_18CUDAKernelLauncherENS2_36CUDAValueSelectionIntersectionKernelINS2_9RhsProjOpEEElLl8EEEvRNS_6TensorERKS8_SB_RKSt6vectorIlSaIlEERKSt8optionalIS8_ESK_bbENKUlvE3_clEvEUllE_St5arrayIPcLm2EEEEviT0_T1_)
        /*035c*/ 	.word	0x00000090


	//----- nvinfo : EIATTR_REGCOUNT
	.align		4
.L_175:
        /*0360*/ 	.byte	0x04, 0x2f
        /*0362*/ 	.short	(.L_177 - .L_176)
	.align		4
.L_176:
        /*0364*/ 	.word	index@(_ZN2at6native29vectorized_elementwise_kernelILi4EZZNS0_73_GLOBAL__N__c8866d80_35_SparseBinaryOpIntersectionKernel_cu_f5210f67_363642_sparse_binary_op_intersection_kernel_implINS2_18CUDAKernelLauncherENS2_36CUDAValueSelectionIntersectionKernelINS2_9RhsProjOpEEElLl8EEEvRNS_6TensorERKS8_SB_RKSt6vectorIlSaIlEERKSt8optionalIS8_ESK_bbENKUlvE3_clEvEUllE_St5arrayIPcLm2EEEEviT0_T1_)
        /*0368*/ 	.word	0x00000028


	//----- nvinfo : EIATTR_FRAME_SIZE
	.align		4
.L_177:
        /*036c*/ 	.byte	0x04, 0x11
        /*036e*/ 	.short	(.L_179 - .L_178)
	.align		4
.L_178:
        /*0370*/ 	.word	index@(_ZN2at6native29vectorized_elementwise_kernelILi4EZZNS0_73_GLOBAL__N__c8866d80_35_SparseBinaryOpIntersectionKernel_cu_f5210f67_363642_sparse_binary_op_intersection_kernel_implINS2_18CUDAKernelLauncherENS2_36CUDAValueSelectionIntersectionKernelINS2_9RhsProjOpEEElLl8EEEvRNS_6TensorERKS8_SB_RKSt6vectorIlSaIlEERKSt8optionalIS8_ESK_bbENKUlvE3_clEvEUllE_St5arrayIPcLm2EEEEviT0_T1_)
        /*0374*/ 	.word	0x00000090


	//----- nvinfo : EIATTR_REGCOUNT
	.align		4
.L_179:
        /*0378*/ 	.byte	0x04, 0x2f
        /*037a*/ 	.short	(.L_181 - .L_180)
	.align		4
.L_180:
        /*037c*/ 	.word	index@(_ZN2at6native29vectorized_elementwise_kernelILi2EZZNS0_73_GLOBAL__N__c8866d80_35_SparseBinaryOpIntersectionKernel_cu_f5210f67_363642_sparse_binary_op_intersection_kernel_implINS2_18CUDAKernelLauncherENS2_36CUDAValueSelectionIntersectionKernelINS2_9RhsProjOpEEElLl8EEEvRNS_6TensorERKS8_SB_RKSt6vectorIlSaIlEERKSt8optionalIS8_ESK_bbENKUlvE3_clEvEUllE_St5arrayIPcLm2EEEEviT0_T1_)
        /*0380*/ 	.word	0x00000028


	//----- nvinfo : EIATTR_FRAME_SIZE
	.align		4
.L_181:
        /*0384*/ 	.byte	0x04, 0x11
        /*0386*/ 	.short	(.L_183 - .L_182)
	.align		4
.L_182:
        /*0388*/ 	.word	index@(_ZN2at6native29vectorized_elementwise_kernelILi2EZZNS0_73_GLOBAL__N__c8866d80_35_SparseBinaryOpIntersectionKernel_cu_f5210f67_363642_sparse_binary_op_intersection_kernel_implINS2_18CUDAKernelLauncherENS2_36CUDAValueSelectionIntersectionKernelINS2_9RhsProjOpEEElLl8EEEvRNS_6TensorERKS8_SB_RKSt6vectorIlSaIlEERKSt8optionalIS8_ESK_bbENKUlvE3_clEvEUllE_St5arrayIPcLm2EEEEviT0_T1_)
        /*038c*/ 	.word	0x00000090


	//----- nvinfo : EIATTR_REGCOUNT
	.align		4
.L_183:
        /*0390*/ 	.byte	0x04, 0x2f
        /*0392*/ 	.short	(.L_185 - .L_184)
	.align		4
.L_184:
        /*0394*/ 	.word	index@(_ZN2at6native27unrolled_elementwise_kernelIZZNS0_73_GLOBAL__N__c8866d80_35_SparseBinaryOpIntersectionKernel_cu_f5210f67_363642_sparse_binary_op_intersection_kernel_implINS2_18CUDAKernelLauncherENS2_36CUDAValueSelectionIntersectionKernelINS2_9RhsProjOpEEElLl8EEEvRNS_6TensorERKS8_SB_RKSt6vectorIlSaIlEERKSt8optionalIS8_ESK_bbENKUlvE3_clEvEUllE_St5arrayIPcLm2EELi4E23TrivialOffsetCalculatorILi1EjESR_NS0_6memory15LoadWithoutCastENSS_16StoreWithoutCastEEEviT_T0_T2_T3_T4_T5_)
        /*0398*/ 	.word	0x00000020


	//----- nvinfo : EIATTR_FRAME_SIZE
	.align		4
.L_185:
        /*039c*/ 	.byte	0x04, 0x11
        /*039e*/ 	.short	(.L_187 - .L_186)
	.align		4
.L_186:
        /*03a0*/ 	.word	index@(_ZN2at6native27unrolled_elementwise_kernelIZZNS0_73_GLOBAL__N__c8866d80_35_SparseBinaryOpIntersectionKernel_cu_f5210f67_363642_sparse_binary_op_intersection_kernel_implINS2_18CUDAKernelLauncherENS2_36CUDAValueSelectionIntersectionKernelINS2_9RhsProjOpEEElLl8EEEvRNS_6TensorERKS8_SB_RKSt6vectorIlSaIlEERKSt8optionalIS8_ESK_bbENKUlvE3_clEvEUllE_St5arrayIPcLm2EELi4E23TrivialOffsetCalculatorILi1EjESR_NS0_6memory15LoadWithoutCastENSS_16StoreWithoutCastEEEviT_T0_T2_T3_T4_T5_)
        /*03a4*/ 	.word	0x00000090


	//----- nvinfo : EIATTR_REGCOUNT
	.align		4
.L_187:
        /*03a8*/ 	.byte	0x04, 0x2f
        /*03aa*/ 	.short	(.L_189 - .L_188)
	.align		4
.L_188:
        /*03ac*/ 	.word	index@(_ZN2at6native18elementwise_kernelILi128ELi2EZNS0_22gpu_kernel_impl_nocastIZZNS0_73_GLOBAL__N__c8866d80_35_SparseBinaryOpIntersectionKernel_cu_f5210f67_363642_sparse_binary_op_intersection_kernel_implINS3_18CUDAKernelLauncherENS3_36CUDAValueSelectionIntersectionKernelINS3_9RhsProjOpEEElLl8EEEvRNS_6TensorERKS9_SC_RKSt6vectorIlSaIlEERKSt8optionalIS9_ESL_bbENKUlvE3_clEvEUllE_EEvRNS_18TensorIteratorBaseERKT_EUliE_EEviT1_)
        /*03b0*/ 	.word	0x00000038


	//----- nvinfo : EIATTR_FRAME_SIZE
	.align		4
.L_189:
        /*03b4*/ 	.byte	0x04, 0x11
        /*03b6*/ 	.short	(.L_191 - .L_190)
	.align		4
.L_190:
        /*03b8*/ 	.word	index@(_ZN2at6native18elementwise_kernelILi128ELi2EZNS0_22gpu_kernel_impl_nocastIZZNS0_73_GLOBAL__N__c8866d80_35_SparseBinaryOpIntersectionKernel_cu_f5210f67_363642_sparse_binary_op_intersection_kernel_implINS3_18CUDAKernelLauncherENS3_36CUDAValueSelectionIntersectionKernelINS3_9RhsProjOpEEElLl8EEEvRNS_6TensorERKS9_SC_RKSt6vectorIlSaIlEERKSt8optionalIS9_ESL_bbENKUlvE3_clEvEUllE_EEvRNS_18TensorIteratorBaseERKT_EUliE_EEviT1_)
        /*03bc*/ 	.word	0x00000000


	//----- nvinfo : EIATTR_REGCOUNT
	.align		4
.L_191:
        /*03c0*/ 	.byte	0x04, 0x2f
        /*03c2*/ 	.short	(.L_193 - .L_192)
	.align		4
.L_192:
        /*03c4*/ 	.word	index@(_ZN2at6native27unrolled_elementwise_kernelIZZNS0_73_GLOBAL__N__c8866d80_35_SparseBinaryOpIntersectionKernel_cu_f5210f67_363642_sparse_binary_op_intersection_kernel_implINS2_18CUDAKernelLauncherENS2_36CUDAValueSelectionIntersectionKernelINS2_9RhsProjOpEEElLl8EEEvRNS_6TensorERKS8_SB_RKSt6vectorIlSaIlEERKSt8optionalIS8_ESK_bbENKUlvE3_clEvEUllE_St5arrayIPcLm2EELi4E23TrivialOffsetCalculatorILi1EjESR_NS0_6memory12LoadWithCastILi1EEENSS_13StoreWithCastILi1EEEEEviT_T0_T2_T3_T4_T5_)
        /*03c8*/ 	.word	0x00000028


	//----- nvinfo : EIATTR_FRAME_SIZE
	.align		4
.L_193:
        /*03cc*/ 	.byte	0x04, 0x11
        /*03ce*/ 	.short	(.L_195 - .L_194)
	.align		4
.L_194:
        /*03d0*/ 	.word	index@(_ZN2at6native27unrolled_elementwise_kernelIZZNS0_73_GLOBAL__N__c8866d80_35_SparseBinaryOpIntersectionKernel_cu_f5210f67_363642_sparse_binary_op_intersection_kernel_implINS2_18CUDAKernelLauncherENS2_36CUDAValueSelectionIntersectionKernelINS2_9RhsProjOpEEElLl8EEEvRNS_6TensorERKS8_SB_RKSt6vectorIlSaIlEERKSt8optionalIS8_ESK_bbENKUlvE3_clEvEUllE_St5arrayIPcLm2EELi4E23TrivialOffsetCalculatorILi1EjESR_NS0_6memory12LoadWithCastILi1EEENSS_13StoreWithCastILi1EEEEEviT_T0_T2_T3_T4_T5_)
        /*03d4*/ 	.word	0x00000090


	//----- nvinfo : EIATTR_REGCOUNT
	.align		4
.L_195:
        /*03d8*/ 	.byte	0x04, 0x2f
        /*03da*/ 	.short	(.L_197 - .L_196)
	.align		4
.L_196:
        /*03dc*/ 	.word	index@(_ZN2at6native18elementwise_kernelILi128ELi4EZNS0_15gpu_kernel_implIZZNS0_73_GLOBAL__N__c8866d80_35_SparseBinaryOpIntersectionKernel_cu_f5210f67_363642_sparse_binary_op_intersection_kernel_implINS3_18CUDAKernelLauncherENS3_36CUDAValueSelectionIntersectionKernelINS3_9RhsProjOpEEElLl8EEEvRNS_6TensorERKS9_SC_RKSt6vectorIlSaIlEERKSt8optionalIS9_ESL_bbENKUlvE3_clEvEUllE_EEvRNS_18TensorIteratorBaseERKT_EUliE_EEviT1_)
        /*03e0*/ 	.word	0x00000044


	//----- nvinfo : EIATTR_FRAME_SIZE
	.align		4
.L_197:
        /*03e4*/ 	.byte	0x04, 0x11
        /*03e6*/ 	.short	(.L_199 - .L_198)
	.align		4
.L_198:
        /*03e8*/ 	.word	index@(_ZN2at6native18elementwise_kernelILi128ELi4EZNS0_15gpu_kernel_implIZZNS0_73_GLOBAL__N__c8866d80_35_SparseBinaryOpIntersectionKernel_cu_f5210f67_363642_sparse_binary_op_intersection_kernel_implINS3_18CUDAKernelLauncherENS3_36CUDAValueSelectionIntersectionKernelINS3_9RhsProjOpEEElLl8EEEvRNS_6TensorERKS9_SC_RKSt6vectorIlSaIlEERKSt8optionalIS9_ESL_bbENKUlvE3_clEvEUllE_EEvRNS_18TensorIteratorBaseERKT_EUliE_EEviT1_)
        /*03ec*/ 	.word	0x00000000


	//----- nvinfo : EIATTR_REGCOUNT
	.align		4
.L_199:
        /*03f0*/ 	.byte	0x04, 0x2f
        /*03f2*/ 	.short	(.L_201 - .L_200)
	.align		4
.L_200:
        /*03f4*/ 	.word	index@(_ZN2at6native29vectorized_elementwise_kernelILi8EZZNS0_73_GLOBAL__N__c8866d80_35_SparseBinaryOpIntersectionKernel_cu_f5210f67_363642_sparse_binary_op_intersection_kernel_implINS2_18CUDAKernelLauncherENS2_36CUDAValueSelectionIntersectionKernelINS2_9RhsProjOpEEElLl0EEEvRNS_6TensorERKS8_SB_RKSt6vectorIlSaIlEERKSt8optionalIS8_ESK_bbENKUlvE1_clEvEUllE_St5arrayIPcLm2EEEEviT0_T1_)
        /*03f8*/ 	.word	0x00000030


	//----- nvinfo : EIATTR_FRAME_SIZE
	.align		4
.L_201:
        /*03fc*/ 	.byte	0x04, 0x11
        /*03fe*/ 	.short	(.L_203 - .L_202)
	.align		4
.L_202:
        /*0400*/ 	.word	index@(_ZN2at6native29vectorized_elementwise_kernelILi8EZZNS0_73_GLOBAL__N__c8866d80_35_SparseBinaryOpIntersectionKernel_cu_f5210f67_363642_sparse_binary_op_intersection_kernel_implINS2_18CUDAKernelLauncherENS2_36CUDAValueSelectionIntersectionKernelINS2_9RhsProjOpEEElLl0EEEvRNS_6TensorERKS8_SB_RKSt6vectorIlSaIlEERKSt8optionalIS8_ESK_bbENKUlvE1_clEvEUllE_St5arrayIPcLm2EEEEviT0_T1_)
        /*0404*/ 	.word	0x00000000


	//----- nvinfo : EIATTR_REGCOUNT
	.align		4
.L_203:
        /*0408*/ 	.byte	0x04, 0x2f
        /*040a*/ 	.short	(.L_205 - .L_204)
	.align		4
.L_204:
        /*040c*/ 	.word	index@(_ZN2at6native29vectorized_elementwise_kernelILi4EZZNS0_73_GLOBAL__N__c8866d80_35_SparseBinaryOpIntersectionKernel_cu_f5210f67_363642_sparse_binary_op_intersection_kernel_implINS2_18CUDAKernelLauncherENS2_36CUDAValueSelectionIntersectionKernelINS2_9RhsProjOpEEElLl0EEEvRNS_6TensorERKS8_SB_RKSt6vectorIlSaIlEERKSt8optionalIS8_ESK_bbENKUlvE1_clEvEUllE_St5arrayIPcLm2EEEEviT0_T1_)
        /*0410*/ 	.word	0x00000030


	//----- nvinfo : EIATTR_FRAME_SIZE
	.align		4
.L_205:
        /*0414*/ 	.byte	0x04, 0x11
        /*0416*/ 	.short	(.L_207 - .L_206)
	.align		4
.L_206:
        /*0418*/ 	.word	index@(_ZN2at6native29vectorized_elementwise_kernelILi4EZZNS0_73_GLOBAL__N__c8866d80_35_SparseBinaryOpIntersectionKernel_cu_f5210f67_363642_sparse_binary_op_intersection_kernel_implINS2_18CUDAKernelLauncherENS2_36CUDAValueSelectionIntersectionKernelINS2_9RhsProjOpEEElLl0EEEvRNS_6TensorERKS8_SB_RKSt6vectorIlSaIlEERKSt8optionalIS8_ESK_bbENKUlvE1_clEvEUllE_St5arrayIPcLm2EEEEviT0_T1_)
        /*041c*/ 	.word	0x00000000


	//----- nvinfo : EIATTR_REGCOUNT
	.align		4
.L_207:
        /*0420*/ 	.byte	0x04, 0x2f
        /*0422*/ 	.short	(.L_209 - .L_208)
	.align		4
.L_208:
        /*0424*/ 	.word	index@(_ZN2at6native29vectorized_elementwise_kernelILi2EZZNS0_73_GLOBAL__N__c8866d80_35_SparseBinaryOpIntersectionKernel_cu_f5210f67_363642_sparse_binary_op_intersection_kernel_implINS2_18CUDAKernelLauncherENS2_36CUDAValueSelectionIntersectionKernelINS2_9RhsProjOpEEElLl0EEEvRNS_6TensorERKS8_SB_RKSt6vectorIlSaIlEERKSt8optionalIS8_ESK_bbENKUlvE1_clEvEUllE_St5arrayIPcLm2EEEEviT0_T1_)
        /*0428*/ 	.word	0x00000030


	//----- nvinfo : EIATTR_FRAME_SIZE
	.align		4
.L_209:
        /*042c*/ 	.byte	0x04, 0x11
        /*042e*/ 	.short	(.L_211 - .L_210)
	.align		4
.L_210:
        /*0430*/ 	.word	index@(_ZN2at6native29vectorized_elementwise_kernelILi2EZZNS0_73_GLOBAL__N__c8866d80_35_SparseBinaryOpIntersectionKernel_cu_f5210f67_363642_sparse_binary_op_intersection_kernel_implINS2_18CUDAKernelLauncherENS2_36CUDAValueSelectionIntersectionKernelINS2_9RhsProjOpEEElLl0EEEvRNS_6TensorERKS8_SB_RKSt6vectorIlSaIlEERKSt8optionalIS8_ESK_bbENKUlvE1_clEvEUllE_St5arrayIPcLm2EEEEviT0_T1_)
        /*0434*/ 	.word	0x00000000


	//----- nvinfo : EIATTR_REGCOUNT
	.align		4
.L_211:
        /*0438*/ 	.byte	0x04, 0x2f
        /*043a*/ 	.short	(.L_213 - .L_212)
	.align		4
.L_212:
        /*043c*/ 	.word	index@(_ZN2at6native27unrolled_elementwise_kernelIZZNS0_73_GLOBAL__N__c8866d80_35_SparseBinaryOpIntersectionKernel_cu_f5210f67_363642_sparse_binary_op_intersection_kernel_implINS2_18CUDAKernelLauncherENS2_36CUDAValueSelectionIntersectionKernelINS2_9RhsProjOpEEElLl0EEEvRNS_6TensorERKS8_SB_RKSt6vectorIlSaIlEERKSt8optionalIS8_ESK_bbENKUlvE1_clEvEUllE_St5arrayIPcLm2EELi4E23TrivialOffsetCalculatorILi1EjESR_NS0_6memory15LoadWithoutCastENSS_16StoreWithoutCastEEEviT_T0_T2_T3_T4_T5_)
        /*0440*/ 	.word	0x00000020


	//----- nvinfo : EIATTR_FRAME_SIZE
	.align		4
.L_213:
        /*0444*/ 	.byte	0x04, 0x11
        /*0446*/ 	.short	(.L_215 - .L_214)
	.align		4
.L_214:
        /*0448*/ 	.word	index@(_ZN2at6native27unrolled_elementwise_kernelIZZNS0_73_GLOBAL__N__c8866d80_35_SparseBinaryOpIntersectionKernel_cu_f5210f67_363642_sparse_binary_op_intersection_kernel_implINS2_18CUDAKernelLauncherENS2_36CUDAValueSelectionIntersectionKernelINS2_9RhsProjOpEEElLl0EEEvRNS_6TensorERKS8_SB_RKSt6vectorIlSaIlEERKSt8optionalIS8_ESK_bbENKUlvE1_clEvEUllE_St5arrayIPcLm2EELi4E23TrivialOffsetCalculatorILi1EjESR_NS0_6memory15LoadWithoutCastENSS_16StoreWithoutCastEEEviT_T0_T2_T3_T4_T5_)
        /*044c*/ 	.word	0x00000000


	//----- nvinfo : EIATTR_REGCOUNT
	.align		4
.L_215:
        /*0450*/ 	.byte	0x04, 0x2f
        /*0452*/ 	.short	(.L_217 - .L_216)
	.align		4
.L_216:
        /*0454*/ 	.word	index@(_ZN2at6native18elementwise_kernelILi128ELi2EZNS0_22gpu_kernel_impl_nocastIZZNS0_73_GLOBAL__N__c8866d80_35_SparseBinaryOpIntersectionKernel_cu_f5210f67_363642_sparse_binary_op_intersection_kernel_implINS3_18CUDAKernelLauncherENS3_36CUDAValueSelectionIntersectionKernelINS3_9RhsProjOpEEElLl0EEEvRNS_6TensorERKS9_SC_RKSt6vectorIlSaIlEERKSt8optionalIS9_ESL_bbENKUlvE1_clEvEUllE_EEvRNS_18TensorIteratorBaseERKT_EUliE_EEviT1_)
        /*0458*/ 	.word	0x00000030


	//----- nvinfo : EIATTR_FRAME_SIZE
	.align		4
.L_217:
        /*045c*/ 	.byte	0x04, 0x11
        /*045e*/ 	.short	(.L_219 - .L_218)
	.align		4
.L_218:
        /*0460*/ 	.word	index@(_ZN2at6native18elementwise_kernelILi128ELi2EZNS0_22gpu_kernel_impl_nocastIZZNS0_73_GLOBAL__N__c8866d80_35_SparseBinaryOpIntersectionKernel_cu_f5210f67_363642_sparse_binary_op_intersection_kernel_implINS3_18CUDAKernelLauncherENS3_36CUDAValueSelectionIntersectionKernelINS3_9RhsProjOpEEElLl0EEEvRNS_6TensorERKS9_SC_RKSt6vectorIlSaIlEERKSt8optionalIS9_ESL_bbENKUlvE1_clEvEUllE_EEvRNS_18TensorIteratorBaseERKT_EUliE_EEviT1_)
        /*0464*/ 	.word	0x00000000


	//----- nvinfo : EIATTR_REGCOUNT
	.align		4
.L_219:
        /*0468*/ 	.byte	0x04, 0x2f
        /*046a*/ 	.short	(.L_221 - .L_220)
	.align		4
.L_220:
        /*046c*/ 	.word	index@(_ZN2at6native27unrolled_elementwise_kernelIZZNS0_73_GLOBAL__N__c8866d80_35_SparseBinaryOpIntersectionKernel_cu_f5210f67_363642_sparse_binary_op_intersection_kernel_implINS2_18CUDAKernelLauncherENS2_36CUDAValueSelectionIntersectionKernelINS2_9RhsProjOpEEElLl0EEEvRNS_6TensorERKS8_SB_RKSt6vectorIlSaIlEERKSt8optionalIS8_ESK_bbENKUlvE1_clEvEUllE_St5arrayIPcLm2EELi4E23TrivialOffsetCalculatorILi1EjESR_NS0_6memory12LoadWithCastILi1EEENSS_13StoreWithCastILi1EEEEEviT_T0_T2_T3_T4_T5_)
        /*0470*/ 	.word	0x00000030


	//----- nvinfo : EIATTR_FRAME_SIZE
	.align		4
.L_221:
        /*0474*/ 	.byte	0x04, 0x11
        /*0476*/ 	.short	(.L_223 - .L_222)
	.align		4
.L_222:
        /*0478*/ 	.word	index@(_ZN2at6native27unrolled_elementwise_kernelIZZNS0_73_GLOBAL__N__c8866d80_35_SparseBinaryOpIntersectionKernel_cu_f5210f67_363642_sparse_binary_op_intersection_kernel_implINS2_18CUDAKernelLauncherENS2_36CUDAValueSelectionIntersectionKernelINS2_9RhsProjOpEEElLl0EEEvRNS_6TensorERKS8_SB_RKSt6vectorIlSaIlEERKSt8optionalIS8_ESK_bbENKUlvE1_clEvEUllE_St5arrayIPcLm2EELi4E23TrivialOffsetCalculatorILi1EjESR_NS0_6memory12LoadWithCastILi1EEENSS_13StoreWithCastILi1EEEEEviT_T0_T2_T3_T4_T5_)
        /*047c*/ 	.word	0x00000000


	//----- nvinfo : EIATTR_REGCOUNT
	.align		4
.L_223:
        /*0480*/ 	.byte	0x04, 0x2f
        /*0482*/ 	.short	(.L_225 - .L_224)
	.align		4
.L_224:
        /*0484*/ 	.word	index@(_ZN2at6native18elementwise_kernelILi128ELi4EZNS0_15gpu_kernel_implIZZNS0_73_GLOBAL__N__c8866d80_35_SparseBinaryOpIntersectionKernel_cu_f5210f67_363642_sparse_binary_op_intersection_kernel_implINS3_18CUDAKernelLauncherENS3_36CUDAValueSelectionIntersectionKernelINS3_9RhsProjOpEEElLl0EEEvRNS_6TensorERKS9_SC_RKSt6vectorIlSaIlEERKSt8optionalIS9_ESL_bbENKUlvE1_clEvEUllE_EEvRNS_18TensorIteratorBaseERKT_EUliE_EEviT1_)
        /*0488*/ 	.word	0x00000030


	//----- nvinfo : EIATTR_FRAME_SIZE
	.align		4
.L_225:
        /*048c*/ 	.byte	0x04, 0x11
        /*048e*/ 	.short	(.L_227 - .L_226)
	.align		4
.L_226:
        /*0490*/ 	.word	index@(_ZN2at6native18elementwise_kernelILi128ELi4EZNS0_15gpu_kernel_implIZZNS0_73_GLOBAL__N__c8866d80_35_SparseBinaryOpIntersectionKernel_cu_f5210f67_363642_sparse_binary_op_intersection_kernel_implINS3_18CUDAKernelLauncherENS3_36CUDAValueSelectionIntersectionKernelINS3_9RhsProjOpEEElLl0EEEvRNS_6TensorERKS9_SC_RKSt6vectorIlSaIlEERKSt8optionalIS9_ESL_bbENKUlvE1_clEvEUllE_EEvRNS_18TensorIteratorBaseERKT_EUliE_EEviT1_)
        /*0494*/ 	.word	0x00000000


	//----- nvinfo : EIATTR_REGCOUNT
	.align		4
.L_227:
        /*0498*/ 	.byte	0x04, 0x2f
        /*049a*/ 	.short	(.L_229 - .L_228)
	.align		4
.L_228:
        /*049c*/ 	.word	index@(_ZN2at6native29vectorized_elementwise_kernelILi8EZZNS0_73_GLOBAL__N__c8866d80_35_SparseBinaryOpIntersectionKernel_cu_f5210f67_363642_sparse_binary_op_intersection_kernel_implINS2_18CUDAKernelLauncherENS2_36CUDAValueSelectionIntersectionKernelINS2_9RhsProjOpEEElLl0EEEvRNS_6TensorERKS8_SB_RKSt6vectorIlSaIlEERKSt8optionalIS8_ESK_bbENKUlvE3_clEvEUllE_St5arrayIPcLm2EEEEviT0_T1_)
        /*04a0*/ 	.word	0x00000030


	//----- nvinfo : EIATTR_FRAME_SIZE
	.align		4
.L_229:
        /*04a4*/ 	.byte	0x04, 0x11
        /*04a6*/ 	.short	(.L_231 - .L_230)
	.align		4
.L_230:
        /*04a8*/ 	.word	index@(_ZN2at6native29vectorized_elementwise_kernelILi8EZZNS0_73_GLOBAL__N__c8866d80_35_SparseBinaryOpIntersectionKernel_cu_f5210f67_363642_sparse_binary_op_intersection_kernel_implINS2_18CUDAKernelLauncherENS2_36CUDAValueSelectionIntersectionKernelINS2_9RhsProjOpEEElLl0EEEvRNS_6TensorERKS8_SB_RKSt6vectorIlSaIlEERKSt8optionalIS8_ESK_bbENKUlvE3_clEvEUllE_St5arrayIPcLm2EEEEviT0_T1_)
        /*04ac*/ 	.word	0x00000000


	//----- nvinfo : EIATTR_REGCOUNT
	.align		4
.L_231:
        /*04b0*/ 	.byte	0x04, 0x2f
        /*04b2*/ 	.short	(.L_233 - .L_232)
	.align		4
.L_232:
        /*04b4*/ 	.word	index@(_ZN2at6native29vectorized_elementwise_kernelILi4EZZNS0_73_GLOBAL__N__c8866d80_35_SparseBinaryOpIntersectionKernel_cu_f5210f67_363642_sparse_binary_op_intersection_kernel_implINS2_18CUDAKernelLauncherENS2_36CUDAValueSelectionIntersectionKernelINS2_9RhsProjOpEEElLl0EEEvRNS_6TensorERKS8_SB_RKSt6vectorIlSaIlEERKSt8optionalIS8_ESK_bbENKUlvE3_clEvEUllE_St5arrayIPcLm2EEEEviT0_T1_)
        /*04b8*/ 	.word	0x00000030


	//----- nvinfo : EIATTR_FRAME_SIZE
	.align		4
.L_233:
        /*04bc*/ 	.byte	0x04, 0x11
        /*04be*/ 	.short	(.L_235 - .L_234)
	.align		4
.L_234:
        /*04c0*/ 	.word	index@(_ZN2at6native29vectorized_elementwise_kernelILi4EZZNS0_73_GLOBAL__N__c8866d80_35_SparseBinaryOpIntersectionKernel_cu_f5210f67_363642_sparse_binary_op_intersection_kernel_implINS2_18CUDAKernelLauncherENS2_36CUDAValueSelectionIntersectionKernelINS2_9RhsProjOpEEElLl0EEEvRNS_6TensorERKS8_SB_RKSt6vectorIlSaIlEERKSt8optionalIS8_ESK_bbENKUlvE3_clEvEUllE_St5arrayIPcLm2EEEEviT0_T1_)
        /*04c4*/ 	.word	0x00000000


	//----- nvinfo : EIATTR_REGCOUNT
	.align		4
.L_235:
        /*04c8*/ 	.byte	0x04, 0x2f
        /*04ca*/ 	.short	(.L_237 - .L_236)
	.align		4
.L_236:
        /*04cc*/ 	.word	index@(_ZN2at6native29vectorized_elementwise_kernelILi2EZZNS0_73_GLOBAL__N__c8866d80_35_SparseBinaryOpIntersectionKernel_cu_f5210f67_363642_sparse_binary_op_intersection_kernel_implINS2_18CUDAKernelLauncherENS2_36CUDAValueSelectionIntersectionKernelINS2_9RhsProjOpEEElLl0EEEvRNS_6TensorERKS8_SB_RKSt6vectorIlSaIlEERKSt8optionalIS8_ESK_bbENKUlvE3_clEvEUllE_St5arrayIPcLm2EEEEviT0_T1_)
        /*04d0*/ 	.word	0x00000030


	//----- nvinfo : EIATTR_FRAME_SIZE
	.align		4
.L_237:
        /*04d4*/ 	.byte	0x04, 0x11
        /*04d6*/ 	.short	(.L_239 - .L_238)
	.align		4
.L_238:
        /*04d8*/ 	.word	index@(_ZN2at6native29vectorized_elementwise_kernelILi2EZZNS0_73_GLOBAL__N__c8866d80_35_SparseBinaryOpIntersectionKernel_cu_f5210f67_363642_sparse_binary_op_intersection_kernel_implINS2_18CUDAKernelLauncherENS2_36CUDAValueSelectionIntersectionKernelINS2_9RhsProjOpEEElLl0EEEvRNS_6TensorERKS8_SB_RKSt6vectorIlSaIlEERKSt8optionalIS8_ESK_bbENKUlvE3_clEvEUllE_St5arrayIPcLm2EEEEviT0_T1_)
        /*04dc*/ 	.word	0x00000000


	//----- nvinfo : EIATTR_REGCOUNT
	.align		4
.L_239:
        /*04e0*/ 	.byte	0x04, 0x2f
        /*04e2*/ 	.short	(.L_241 - .L_240)
	.align		4
.L_240:
        /*04e4*/ 	.word	index@(_ZN2at6native27unrolled_elementwise_kernelIZZNS0_73_GLOBAL__N__c8866d80_35_SparseBinaryOpIntersectionKernel_cu_f5210f67_363642_sparse_binary_op_intersection_kernel_implINS2_18CUDAKernelLauncherENS2_36CUDAValueSelectionIntersectionKernelINS2_9RhsProjOpEEElLl0EEEvRNS_6TensorERKS8_SB_RKSt6vectorIlSaIlEERKSt8optionalIS8_ESK_bbENKUlvE3_clEvEUllE_St5arrayIPcLm2EELi4E23TrivialOffsetCalculatorILi1EjESR_NS0_6memory15LoadWithoutCastENSS_16StoreWithoutCastEEEviT_T0_T2_T3_T4_T5_)
        /*04e8*/ 	.word	0x00000028


	//----- nvinfo : EIATTR_FRAME_SIZE
	.align		4
.L_241:
        /*04ec*/ 	.byte	0x04, 0x11
        /*04ee*/ 	.short	(.L_243 - .L_242)
	.align		4
.L_242:
        /*04f0*/ 	.word	index@(_ZN2at6native27unrolled_elementwise_kernelIZZNS0_73_GLOBAL__N__c8866d80_35_SparseBinaryOpIntersectionKernel_cu_f5210f67_363642_sparse_binary_op_intersection_kernel_implINS2_18CUDAKernelLauncherENS2_36CUDAValueSelectionIntersectionKernelINS2_9RhsProjOpEEElLl0EEEvRNS_6TensorERKS8_SB_RKSt6vectorIlSaIlEERKSt8optionalIS8_ESK_bbENKUlvE3_clEvEUllE_St5arrayIPcLm2EELi4E23TrivialOffsetCalculatorILi1EjESR_NS0_6memory15LoadWithoutCastENSS_16StoreWithoutCastEEEviT_T0_T2_T3_T4_T5_)
        /*04f4*/ 	.word	0x00000000


	//----- nvinfo : EIATTR_REGCOUNT
	.align		4
.L_243:
        /*04f8*/ 	.byte	0x04, 0x2f
        /*04fa*/ 	.short	(.L_245 - .L_244)
	.align		4
.L_244:
        /*04fc*/ 	.word	index@(_ZN2at6native18elementwise_kernelILi128ELi2EZNS0_22gpu_kernel_impl_nocastIZZNS0_73_GLOBAL__N__c8866d80_35_SparseBinaryOpIntersectionKernel_cu_f5210f67_363642_sparse_binary_op_intersection_kernel_implINS3_18CUDAKernelLauncherENS3_36CUDAValueSelectionIntersectionKernelINS3_9RhsProjOpEEElLl0EEEvRNS_6TensorERKS9_SC_RKSt6vectorIlSaIlEERKSt8optionalIS9_ESL_bbENKUlvE3_clEvEUllE_EEvRNS_18TensorIteratorBaseERKT_EUliE_EEviT1_)
        /*0500*/ 	.word	0x0000005a


	//----- nvinfo : EIATTR_FRAME_SIZE
	.align		4
.L_245:
        /*0504*/ 	.byte	0x04, 0x11
        /*0506*/ 	.short	(.L_247 - .L_246)
	.align		4
.L_246:
        /*0508*/ 	.word	index@(_ZN2at6native18elementwise_kernelILi128ELi2EZNS0_22gpu_kernel_impl_nocastIZZNS0_73_GLOBAL__N__c8866d80_35_SparseBinaryOpIntersectionKernel_cu_f5210f67_363642_sparse_binary_op_intersection_kernel_implINS3_18CUDAKernelLauncherENS3_36CUDAValueSelectionIntersectionKernelINS3_9RhsProjOpEEElLl0EEEvRNS_6TensorERKS9_SC_RKSt6vectorIlSaIlEERKSt8optionalIS9_ESL_bbENKUlvE3_clEvEUllE_EEvRNS_18TensorIteratorBaseERKT_EUliE_EEviT1_)
        /*050c*/ 	.word	0x00000000


	//----- nvinfo : EIATTR_REGCOUNT
	.align		4
.L_247:
        /*0510*/ 	.byte	0x04, 0x2f
        /*0512*/ 	.short	(.L_249 - .L_248)
	.align		4
.L_248:
        /*0514*/ 	.word	index@(_ZN2at6native27unrolled_elementwise_kernelIZZNS0_73_GLOBAL__N__c8866d80_35_SparseBinaryOpIntersectionKernel_cu_f5210f67_363642_sparse_binary_op_intersection_kernel_implINS2_18CUDAKernelLauncherENS2_36CUDAValueSelectionIntersectionKernelINS2_9RhsProjOpEEElLl0EEEvRNS_6TensorERKS8_SB_RKSt6vectorIlSaIlEERKSt8optionalIS8_ESK_bbENKUlvE3_clEvEUllE_St5arrayIPcLm2EELi4E23TrivialOffsetCalculatorILi1EjESR_NS0_6memory12LoadWithCastILi1EEENSS_13StoreWithCastILi1EEEEEviT_T0_T2_T3_T4_T5_)
        /*0518*/ 	.word	0x00000028


	//----- nvinfo : EIATTR_FRAME_SIZE
	.align		4
.L_249:
        /*051c*/ 	.byte	0x04, 0x11
        /*051e*/ 	.short	(.L_251 - .L_250)
	.align		4
.L_250:
        /*0520*/ 	.word	index@(_ZN2at6native27unrolled_elementwise_kernelIZZNS0_73_GLOBAL__N__c8866d80_35_SparseBinaryOpIntersectionKernel_cu_f5210f67_363642_sparse_binary_op_intersection_kernel_implINS2_18CUDAKernelLauncherENS2_36CUDAValueSelectionIntersectionKernelINS2_9RhsProjOpEEElLl0EEEvRNS_6TensorERKS8_SB_RKSt6vectorIlSaIlEERKSt8optionalIS8_ESK_bbENKUlvE3_clEvEUllE_St5arrayIPcLm2EELi4E23TrivialOffsetCalculatorILi1EjESR_NS0_6memory12LoadWithCastILi1EEENSS_13StoreWithCastILi1EEEEEviT_T0_T2_T3_T4_T5_)
        /*0524*/ 	.word	0x00000000


	//----- nvinfo : EIATTR_REGCOUNT
	.align		4
.L_251:
        /*0528*/ 	.byte	0x04, 0x2f
        /*052a*/ 	.short	(.L_253 - .L_252)
	.align		4
.L_252:
        /*052c*/ 	.word	index@(_ZN2at6native18elementwise_kernelILi128ELi4EZNS0_15gpu_kernel_implIZZNS0_73_GLOBAL__N__c8866d80_35_SparseBinaryOpIntersectionKernel_cu_f5210f67_363642_sparse_binary_op_intersection_kernel_implINS3_18CUDAKernelLauncherENS3_36CUDAValueSelectionIntersectionKernelINS3_9RhsProjOpEEElLl0EEEvRNS_6TensorERKS9_SC_RKSt6vectorIlSaIlEERKSt8optionalIS9_ESL_bbENKUlvE3_clEvEUllE_EEvRNS_18TensorIteratorBaseERKT_EUliE_EEviT1_)
        /*0530*/ 	.word	0x0000005c


	//----- nvinfo : EIATTR_FRAME_SIZE
	.align		4
.L_253:
        /*0534*/ 	.byte	0x04, 0x11
        /*0536*/ 	.short	(.L_255 - .L_254)
	.align		4
.L_254:
        /*0538*/ 	.word	index@(_ZN2at6native18elementwise_kernelILi128ELi4EZNS0_15gpu_kernel_implIZZNS0_73_GLOBAL__N__c8866d80_35_SparseBinaryOpIntersectionKernel_cu_f5210f67_363642_sparse_binary_op_intersection_kernel_implINS3_18CUDAKernelLauncherENS3_36CUDAValueSelectionIntersectionKernelINS3_9RhsProjOpEEElLl0EEEvRNS_6TensorERKS9_SC_RKSt6vectorIlSaIlEERKSt8optionalIS9_ESL_bbENKUlvE3_clEvEUllE_EEvRNS_18TensorIteratorBaseERKT_EUliE_EEviT1_)
        /*053c*/ 	.word	0x00000000


	//----- nvinfo : EIATTR_REGCOUNT
	.align		4
.L_255:
        /*0540*/ 	.byte	0x04, 0x2f
        /*0542*/ 	.short	(.L_257 - .L_256)
	.align		4
.L_256:
        /*0544*/ 	.word	index@(_ZN2at6native29vectorized_elementwise_kernelILi8EZZNS0_73_GLOBAL__N__c8866d80_35_SparseBinaryOpIntersectionKernel_cu_f5210f67_363642_sparse_binary_op_intersection_kernel_implINS2_18CUDAKernelLauncherENS2_36CUDAValueSelectionIntersectionKernelINS2_9LhsProjOpEEElLl8EEEvRNS_6TensorERKS8_SB_RKSt6vectorIlSaIlEERKSt8optionalIS8_ESK_bbENKUlvE1_clEvEUllE_St5arrayIPcLm2EEEEviT0_T1_)
        /*0548*/ 	.word	0x00000028


	//----- nvinfo : EIATTR_FRAME_SIZE
	.align		4
.L_257:
        /*054c*/ 	.byte	0x04, 0x11
        /*054e*/ 	.short	(.L_259 - .L_258)
	.align		4
.L_258:
        /*0550*/ 	.word	index@(_ZN2at6native29vectorized_elementwise_kernelILi8EZZNS0_73_GLOBAL__N__c8866d80_35_SparseBinaryOpIntersectionKernel_cu_f5210f67_363642_sparse_binary_op_intersection_kernel_implINS2_18CUDAKernelLauncherENS2_36CUDAValueSelectionIntersectionKernelINS2_9LhsProjOpEEElLl8EEEvRNS_6TensorERKS8_SB_RKSt6vectorIlSaIlEERKSt8optionalIS8_ESK_bbENKUlvE1_clEvEUllE_St5arrayIPcLm2EEEEviT0_T1_)
        /*0554*/ 	.word	0x00000068


	//----- nvinfo : EIATTR_REGCOUNT
	.align		4
.L_259:
        /*0558*/ 	.byte	0x04, 0x2f
        /*055a*/ 	.short	(.L_261 - .L_260)
	.align		4
.L_260:
        /*055c*/ 	.word	index@(_ZN2at6native29vectorized_elementwise_kernelILi4EZZNS0_73_GLOBAL__N__c8866d80_35_SparseBinaryOpIntersectionKernel_cu_f5210f67_363642_sparse_binary_op_intersection_kernel_implINS2_18CUDAKernelLauncherENS2_36CUDAValueSelectionIntersectionKernelINS2_9LhsProjOpEEElLl8EEEvRNS_6TensorERKS8_SB_RKSt6vectorIlSaIlEERKSt8optionalIS8_ESK_bbENKUlvE1_clEvEUllE_St5arrayIPcLm2EEEEviT0_T1_)
        /*0560*/ 	.word	0x00000028


	//----- nvinfo : EIATTR_FRAME_SIZE
	.align		4
.L_261:
        /*0564*/ 	.byte	0x04, 0x11
        /*0566*/ 	.short	(.L_263 - .L_262)
	.align		4
.L_262:
        /*0568*/ 	.word	index@(_ZN2at6native29vectorized_elementwise_kernelILi4EZZNS0_73_GLOBAL__N__c8866d80_35_SparseBinaryOpIntersectionKernel_cu_f5210f67_363642_sparse_binary_op_intersection_kernel_implINS2_18CUDAKernelLauncherENS2_36CUDAValueSelectionIntersectionKernelINS2_9LhsProjOpEEElLl8EEEvRNS_6TensorERKS8_SB_RKSt6vectorIlSaIlEERKSt8optionalIS8_ESK_bbENKUlvE1_clEvEUllE_St5arrayIPcLm2EEEEviT0_T1_)
        /*056c*/ 	.word	0x00000068


	//----- nvinfo : EIATTR_REGCOUNT
	.align		4
.L_263:
        /*0570*/ 	.byte	0x04, 0x2f
        /*0572*/ 	.short	(.L_265 - .L_264)
	.align		4
.L_264:
        /*0574*/ 	.word	index@(_ZN2at6native29vectorized_elementwise_kernelILi2EZZNS0_73_GLOBAL__N__c8866d80_35_SparseBinaryOpIntersectionKernel_cu_f5210f67_363642_sparse_binary_op_intersection_kernel_implINS2_18CUDAKernelLauncherENS2_36CUDAValueSelectionIntersectionKernelINS2_9LhsProjOpEEElLl8EEEvRNS_6TensorERKS8_SB_RKSt6vectorIlSaIlEERKSt8optionalIS8_ESK_bbENKUlvE1_clEvEUllE_St5arrayIPcLm2EEEEviT0_T1_)
        /*0578*/ 	.word	0x00000028


	//----- nvinfo : EIATTR_FRAME_SIZE
	.align		4
.L_265:
        /*057c*/ 	.byte	0x04, 0x11
        /*057e*/ 	.short	(.L_267 - .L_266)
	.align		4
.L_266:
        /*0580*/ 	.word	index@(_ZN2at6native29vectorized_elementwise_kernelILi2EZZNS0_73_GLOBAL__N__c8866d80_35_SparseBinaryOpIntersectionKernel_cu_f5210f67_363642_sparse_binary_op_intersection_kernel_implINS2_18CUDAKernelLauncherENS2_36CUDAValueSelectionIntersectionKernelINS2_9LhsProjOpEEElLl8EEEvRNS_6TensorERKS8_SB_RKSt6vectorIlSaIlEERKSt8optionalIS8_ESK_bbENKUlvE1_clEvEUllE_St5arrayIPcLm2EEEEviT0_T1_)
        /*0584*/ 	.word	0x00000068


	//----- nvinfo : EIATTR_REGCOUNT
	.align		4
.L_267:
        /*0588*/ 	.byte	0x04, 0x2f
        /*058a*/ 	.short	(.L_269 - .L_268)
	.align		4
.L_268:
        /*058c*/ 	.word	index@(_ZN2at6native27unrolled_elementwise_kernelIZZNS0_73_GLOBAL__N__c8866d80_35_SparseBinaryOpIntersectionKernel_cu_f5210f67_363642_sparse_binary_op_intersection_kernel_implINS2_18CUDAKernelLauncherENS2_36CUDAValueSelectionIntersectionKernelINS2_9LhsProjOpEEElLl8EEEvRNS_6TensorERKS8_SB_RKSt6vectorIlSaIlEERKSt8optionalIS8_ESK_bbENKUlvE1_clEvEUllE_St5arrayIPcLm2EELi4E23TrivialOffsetCalculatorILi1EjESR_NS0_6memory15LoadWithoutCastENSS_16StoreWithoutCastEEEviT_T0_T2_T3_T4_T5_)
        /*0590*/ 	.word	0x00000022


	//----- nvinfo : EIATTR_FRAME_SIZE
	.align		4
.L_269:
        /*0594*/ 	.byte	0x04, 0x11
        /*0596*/ 	.short	(.L_271 - .L_270)
	.align		4
.L_270:
        /*0598*/ 	.word	index@(_ZN2at6native27unrolled_elementwise_kernelIZZNS0_73_GLOBAL__N__c8866d80_35_SparseBinaryOpIntersectionKernel_cu_f5210f67_363642_sparse_binary_op_intersection_kernel_implINS2_18CUDAKernelLauncherENS2_36CUDAValueSelectionIntersectionKernelINS2_9LhsProjOpEEElLl8EEEvRNS_6TensorERKS8_SB_RKSt6vectorIlSaIlEERKSt8optionalIS8_ESK_bbENKUlvE1_clEvEUllE_St5arrayIPcLm2EELi4E23TrivialOffsetCalculatorILi1EjESR_NS0_6memory15LoadWithoutCastENSS_16StoreWithoutCastEEEviT_T0_T2_T3_T4_T5_)
        /*059c*/ 	.word	0x00000068


	//----- nvinfo : EIATTR_REGCOUNT
	.align		4
.L_271:
        /*05a0*/ 	.byte	0x04, 0x2f
        /*05a2*/ 	.short	(.L_273 - .L_272)
	.align		4
.L_272:
        /*05a4*/ 	.word	index@(_ZN2at6native18elementwise_kernelILi128ELi2EZNS0_22gpu_kernel_impl_nocastIZZNS0_73_GLOBAL__N__c8866d80_35_SparseBinaryOpIntersectionKernel_cu_f5210f67_363642_sparse_binary_op_intersection_kernel_implINS3_18CUDAKernelLauncherENS3_36CUDAValueSelectionIntersectionKernelINS3_9LhsProjOpEEElLl8EEEvRNS_6TensorERKS9_SC_RKSt6vectorIlSaIlEERKSt8optionalIS9_ESL_bbENKUlvE1_clEvEUllE_EEvRNS_18TensorIteratorBaseERKT_EUliE_EEviT1_)
        /*05a8*/ 	.word	0x00000020


	//----- nvinfo : EIATTR_FRAME_SIZE
	.align		4
.L_273:
        /*05ac*/ 	.byte	0x04, 0x11
        /*05ae*/ 	.short	(.L_275 - .L_274)
	.align		4
.L_274:
        /*05b0*/ 	.word	index@(_ZN2at6native18elementwise_kernelILi128ELi2EZNS0_22gpu_kernel_impl_nocastIZZNS0_73_GLOBAL__N__c8866d80_35_SparseBinaryOpIntersectionKernel_cu_f5210f67_363642_sparse_binary_op_intersection_kernel_implINS3_18CUDAKernelLauncherENS3_36CUDAValueSelectionIntersectionKernelINS3_9LhsProjOpEEElLl8EEEvRNS_6TensorERKS9_SC_RKSt6vectorIlSaIlEERKSt8optionalIS9_ESL_bbENKUlvE1_clEvEUllE_EEvRNS_18TensorIteratorBaseERKT_EUliE_EEviT1_)
        /*05b4*/ 	.word	0x00000000


	//----- nvinfo : EIATTR_REGCOUNT
	.align		4
.L_275:
        /*05b8*/ 	.byte	0x04, 0x2f
        /*05ba*/ 	.short	(.L_277 - .L_276)
	.align		4
.L_276:
        /*05bc*/ 	.word	index@(_ZN2at6native27unrolled_elementwise_kernelIZZNS0_73_GLOBAL__N__c8866d80_35_SparseBinaryOpIntersectionKernel_cu_f5210f67_363642_sparse_binary_op_intersection_kernel_implINS2_18CUDAKernelLauncherENS2_36CUDAValueSelectionIntersectionKernelINS2_9LhsProjOpEEElLl8EEEvRNS_6TensorERKS8_SB_RKSt6vectorIlSaIlEERKSt8optionalIS8_ESK_bbENKUlvE1_clEvEUllE_St5arrayIPcLm2EELi4E23TrivialOffsetCalculatorILi1EjESR_NS0_6memory12LoadWithCastILi1EEENSS_13StoreWithCastILi1EEEEEviT_T0_T2_T3_T4_T5_)
        /*05c0*/ 	.word	0x0000002a


	//----- nvinfo : EIATTR_FRAME_SIZE
	.align		4
.L_277:
        /*05c4*/ 	.byte	0x04, 0x11
        /*05c6*/ 	.short	(.L_279 - .L_278)
	.align		4
.L_278:
        /*05c8*/ 	.word	index@(_ZN2at6native27unrolled_elementwise_kernelIZZNS0_73_GLOBAL__N__c8866d80_35_SparseBinaryOpIntersectionKernel_cu_f5210f67_363642_sparse_binary_op_intersection_kernel_implINS2_18CUDAKernelLauncherENS2_36CUDAValueSelectionIntersectionKernelINS2_9LhsProjOpEEElLl8EEEvRNS_6TensorERKS8_SB_RKSt6vectorIlSaIlEERKSt8optionalIS8_ESK_bbENKUlvE1_clEvEUllE_St5arrayIPcLm2EELi4E23TrivialOffsetCalculatorILi1EjESR_NS0_6memory12LoadWithCastILi1EEENSS_13StoreWithCastILi1EEEEEviT_T0_T2_T3_T4_T5_)
        /*05cc*/ 	.word	0x00000068


	//----- nvinfo : EIATTR_REGCOUNT
	.align		4
.L_279:
        /*05d0*/ 	.byte	0x04, 0x2f
        /*05d2*/ 	.short	(.L_281 - .L_280)
	.align		4
.L_280:
        /*05d4*/ 	.word	index@(_ZN2at6native18elementwise_kernelILi128ELi4EZNS0_15gpu_kernel_implIZZNS0_73_GLOBAL__N__c8866d80_35_SparseBinaryOpIntersectionKernel_cu_f5210f67_363642_sparse_binary_op_intersection_kernel_implINS3_18CUDAKernelLauncherENS3_36CUDAValueSelectionIntersectionKernelINS3_9LhsProjOpEEElLl8EEEvRNS_6TensorERKS9_SC_RKSt6vectorIlSaIlEERKSt8optionalIS9_ESL_bbENKUlvE1_clEvEUllE_EEvRNS_18TensorIteratorBaseERKT_EUliE_EEviT1_)
        /*05d8*/ 	.word	0x00000030


	//----- nvinfo : EIATTR_FRAME_SIZE
	.align		4
.L_281:
        /*05dc*/ 	.byte	0x04, 0x11
        /*05de*/ 	.short	(.L_283 - .L_282)
	.align		4
.L_282:
        /*05e0*/ 	.word	index@(_ZN2at6native18elementwise_kernelILi128ELi4EZNS0_15gpu_kernel_implIZZNS0_73_GLOBAL__N__c8866d80_35_SparseBinaryOpIntersectionKernel_cu_f5210f67_363642_sparse_binary_op_intersection_kernel_implINS3_18CUDAKernelLauncherENS3_36CUDAValueSelectionIntersectionKernelINS3_9LhsProjOpEEElLl8EEEvRNS_6TensorERKS9_SC_RKSt6vectorIlSaIlEERKSt8optionalIS9_ESL_bbENKUlvE1_clEvEUllE_EEvRNS_18TensorIteratorBaseERKT_EUliE_EEviT1_)
        /*05e4*/ 	.word	0x00000000


	//----- nvinfo : EIATTR_REGCOUNT
	.align		4
.L_283:
        /*05e8*/ 	.byte	0x04, 0x2f
        /*05ea*/ 	.short	(.L_285 - .L_284)
	.align		4
.L_284:
        /*05ec*/ 	.word	index@(_ZN2at6native29vectorized_elementwise_kernelILi8EZZNS0_73_GLOBAL__N__c8866d80_35_SparseBinaryOpIntersectionKernel_cu_f5210f67_363642_sparse_binary_op_intersection_kernel_implINS2_18CUDAKernelLauncherENS2_36CUDAValueSelectionIntersectionKernelINS2_9LhsProjOpEEElLl8EEEvRNS_6TensorERKS8_SB_RKSt6vectorIlSaIlEERKSt8optionalIS8_ESK_bbENKUlvE3_clEvEUllE_St5arrayIPcLm2EEEEviT0_T1_)
        /*05f0*/ 	.word	0x00000028


	//----- nvinfo : EIATTR_FRAME_SIZE
	.align		4
.L_285:
        /*05f4*/ 	.byte	0x04, 0x11
        /*05f6*/ 	.short	(.L_287 - .L_286)
	.align		4
.L_286:
        /*05f8*/ 	.word	index@(_ZN2at6native29vectorized_elementwise_kernelILi8EZZNS0_73_GLOBAL__N__c8866d80_35_SparseBinaryOpIntersectionKernel_cu_f5210f67_363642_sparse_binary_op_intersection_kernel_implINS2_18CUDAKernelLauncherENS2_36CUDAValueSelectionIntersectionKernelINS2_9LhsProjOpEEElLl8EEEvRNS_6TensorERKS8_SB_RKSt6vectorIlSaIlEERKSt8optionalIS8_ESK_bbENKUlvE3_clEvEUllE_St5arrayIPcLm2EEEEviT0_T1_)
        /*05fc*/ 	.word	0x00000090


	//----- nvinfo : EIATTR_REGCOUNT
	.align		4
.L_287:
        /*0600*/ 	.byte	0x04, 0x2f
        /*0602*/ 	.short	(.L_289 - .L_288)
	.align		4
.L_288:
        /*0604*/ 	.word	index@(_ZN2at6native29vectorized_elementwise_kernelILi4EZZNS0_73_GLOBAL__N__c8866d80_35_SparseBinaryOpIntersectionKernel_cu_f5210f67_363642_sparse_binary_op_intersection_kernel_implINS2_18CUDAKernelLauncherENS2_36CUDAValueSelectionIntersectionKernelINS2_9LhsProjOpEEElLl8EEEvRNS_6TensorERKS8_SB_RKSt6vectorIlSaIlEERKSt8optionalIS8_ESK_bbENKUlvE3_clEvEUllE_St5arrayIPcLm2EEEEviT0_T1_)
        /*0608*/ 	.word	0x00000028


	//----- nvinfo : EIATTR_FRAME_SIZE
	.align		4
.L_289:
        /*060c*/ 	.byte	0x04, 0x11
        /*060e*/ 	.short	(.L_291 - .L_290)
	.align		4
.L_290:
        /*0610*/ 	.word	index@(_ZN2at6native29vectorized_elementwise_kernelILi4EZZNS0_73_GLOBAL__N__c8866d80_35_SparseBinaryOpIntersectionKernel_cu_f5210f67_363642_sparse_binary_op_intersection_kernel_implINS2_18CUDAKernelLauncherENS2_36CUDAValueSelectionIntersectionKernelINS2_9LhsProjOpEEElLl8EEEvRNS_6TensorERKS8_SB_RKSt6vectorIlSaIlEERKSt8optionalIS8_ESK_bbENKUlvE3_clEvEUllE_St5arrayIPcLm2EEEEviT0_T1_)
        /*0614*/ 	.word	0x00000090


	//----- nvinfo : EIATTR_REGCOUNT
	.align		4
.L_291:
        /*0618*/ 	.byte	0x04, 0x2f
        /*061a*/ 	.short	(.L_293 - .L_292)
	.align		4
.L_292:
        /*061c*/ 	.word	index@(_ZN2at6native29vectorized_elementwise_kernelILi2EZZNS0_73_GLOBAL__N__c8866d80_35_SparseBinaryOpIntersectionKernel_cu_f5210f67_363642_sparse_binary_op_intersection_kernel_implINS2_18CUDAKernelLauncherENS2_36CUDAValueSelectionIntersectionKernelINS2_9LhsProjOpEEElLl8EEEvRNS_6TensorERKS8_SB_RKSt6vectorIlSaIlEERKSt8optionalIS8_ESK_bbENKUlvE3_clEvEUllE_St5arrayIPcLm2EEEEviT0_T1_)
        /*0620*/ 	.word	0x00000028


	//----- nvinfo : EIATTR_FRAME_SIZE
	.align		4
.L_293:
        /*0624*/ 	.byte	0x04, 0x11
        /*0626*/ 	.short	(.L_295 - .L_294)
	.align		4
.L_294:
        /*0628*/ 	.word	index@(_ZN2at6native29vectorized_elementwise_kernelILi2EZZNS0_73_GLOBAL__N__c8866d80_35_SparseBinaryOpIntersectionKernel_cu_f5210f67_363642_sparse_binary_op_intersection_kernel_implINS2_18CUDAKernelLauncherENS2_36CUDAValueSelectionIntersectionKernelINS2_9LhsProjOpEEElLl8EEEvRNS_6TensorERKS8_SB_RKSt6vectorIlSaIlEERKSt8optionalIS8_ESK_bbENKUlvE3_clEvEUllE_St5arrayIPcLm2EEEEviT0_T1_)
        /*062c*/ 	.word	0x00000090


	//----- nvinfo : EIATTR_REGCOUNT
	.align		4
.L_295:
        /*0630*/ 	.byte	0x04, 0x2f
        /*0632*/ 	.short	(.L_297 - .L_296)
	.align		4
.L_296:
        /*0634*/ 	.word	index@(_ZN2at6native27unrolled_elementwise_kernelIZZNS0_73_GLOBAL__N__c8866d80_35_SparseBinaryOpIntersectionKernel_cu_f5210f67_363642_sparse_binary_op_intersection_kernel_implINS2_18CUDAKernelLauncherENS2_36CUDAValueSelectionIntersectionKernelINS2_9LhsProjOpEEElLl8EEEvRNS_6TensorERKS8_SB_RKSt6vectorIlSaIlEERKSt8optionalIS8_ESK_bbENKUlvE3_clEvEUllE_St5arrayIPcLm2EELi4E23TrivialOffsetCalculatorILi1EjESR_NS0_6memory15LoadWithoutCastENSS_16StoreWithoutCastEEEviT_T0_T2_T3_T4_T5_)
        /*0638*/ 	.word	0x00000020


	//----- nvinfo : EIATTR_FRAME_SIZE
	.align		4
.L_297:
        /*063c*/ 	.byte	0x04, 0x11
        /*063e*/ 	.short	(.L_299 - .L_298)
	.align		4
.L_298:
        /*0640*/ 	.word	index@(_ZN2at6native27unrolled_elementwise_kernelIZZNS0_73_GLOBAL__N__c8866d80_35_SparseBinaryOpIntersectionKernel_cu_f5210f67_363642_sparse_binary_op_intersection_kernel_implINS2_18CUDAKernelLauncherENS2_36CUDAValueSelectionIntersectionKernelINS2_9LhsProjOpEEElLl8EEEvRNS_6TensorERKS8_SB_RKSt6vectorIlSaIlEERKSt8optionalIS8_ESK_bbENKUlvE3_clEvEUllE_St5arrayIPcLm2EELi4E23TrivialOffsetCalculatorILi1EjESR_NS0_6memory15LoadWithoutCastENSS_16StoreWithoutCastEEEviT_T0_T2_T3_T4_T5_)
        /*0644*/ 	.word	0x00000090


	//----- nvinfo : EIATTR_REGCOUNT
	.align		4
.L_299:
        /*0648*/ 	.byte	0x04, 0x2f
        /*064a*/ 	.short	(.L_301 - .L_300)
	.align		4
.L_300:
        /*064c*/ 	.word	index@(_ZN2at6native18elementwise_kernelILi128ELi2EZNS0_22gpu_kernel_impl_nocastIZZNS0_73_GLOBAL__N__c8866d80_35_SparseBinaryOpIntersectionKernel_cu_f5210f67_363642_sparse_binary_op_intersection_kernel_implINS3_18CUDAKernelLauncherENS3_36CUDAValueSelectionIntersectionKernelINS3_9LhsProjOpEEElLl8EEEvRNS_6TensorERKS9_SC_RKSt6vectorIlSaIlEERKSt8optionalIS9_ESL_bbENKUlvE3_clEvEUllE_EEvRNS_18TensorIteratorBaseERKT_EUliE_EEviT1_)
        /*0650*/ 	.word	0x00000038


	//----- nvinfo : EIATTR_FRAME_SIZE
	.align		4
.L_301:
        /*0654*/ 	.byte	0x04, 0x11
        /*0656*/ 	.short	(.L_303 - .L_302)
	.align		4
.L_302:
        /*0658*/ 	.word	index@(_ZN2at6native18elementwise_kernelILi128ELi2EZNS0_22gpu_kernel_impl_nocastIZZNS0_73_GLOBAL__N__c8866d80_35_SparseBinaryOpIntersectionKernel_cu_f5210f67_363642_sparse_binary_op_intersection_kernel_implINS3_18CUDAKernelLauncherENS3_36CUDAValueSelectionIntersectionKernelINS3_9LhsProjOpEEElLl8EEEvRNS_6TensorERKS9_SC_RKSt6vectorIlSaIlEERKSt8optionalIS9_ESL_bbENKUlvE3_clEvEUllE_EEvRNS_18TensorIteratorBaseERKT_EUliE_EEviT1_)
        /*065c*/ 	.word	0x00000000


	//----- nvinfo : EIATTR_REGCOUNT
	.align		4
.L_303:
        /*0660*/ 	.byte	0x04, 0x2f
        /*0662*/ 	.short	(.L_305 - .L_304)
	.align		4
.L_304:
        /*0664*/ 	.word	index@(_ZN2at6native27unrolled_elementwise_kernelIZZNS0_73_GLOBAL__N__c8866d80_35_SparseBinaryOpIntersectionKernel_cu_f5210f67_363642_sparse_binary_op_intersection_kernel_implINS2_18CUDAKernelLauncherENS2_36CUDAValueSelectionIntersectionKernelINS2_9LhsProjOpEEElLl8EEEvRNS_6TensorERKS8_SB_RKSt6vectorIlSaIlEERKSt8optionalIS8_ESK_bbENKUlvE3_clEvEUllE_St5arrayIPcLm2EELi4E23TrivialOffsetCalculatorILi1EjESR_NS0_6memory12LoadWithCastILi1EEENSS_13StoreWithCastILi1EEEEEviT_T0_T2_T3_T4_T5_)
        /*0668*/ 	.word	0x00000028


	//----- nvinfo : EIATTR_FRAME_SIZE
	.align		4
.L_305:
        /*066c*/ 	.byte	0x04, 0x11
        /*066e*/ 	.short	(.L_307 - .L_306)
	.align		4
.L_306:
        /*0670*/ 	.word	index@(_ZN2at6native27unrolled_elementwise_kernelIZZNS0_73_GLOBAL__N__c8866d80_35_SparseBinaryOpIntersectionKernel_cu_f5210f67_363642_sparse_binary_op_intersection_kernel_implINS2_18CUDAKernelLauncherENS2_36CUDAValueSelectionIntersectionKernelINS2_9LhsProjOpEEElLl8EEEvRNS_6TensorERKS8_SB_RKSt6vectorIlSaIlEERKSt8optionalIS8_ESK_bbENKUlvE3_clEvEUllE_St5arrayIPcLm2EELi4E23TrivialOffsetCalculatorILi1EjESR_NS0_6memory12LoadWithCastILi1EEENSS_13StoreWithCastILi1EEEEEviT_T0_T2_T3_T4_T5_)
        /*0674*/ 	.word	0x00000090


	//----- nvinfo : EIATTR_REGCOUNT
	.align		4
.L_307:
        /*0678*/ 	.byte	0x04, 0x2f
        /*067a*/ 	.short	(.L_309 - .L_308)
	.align		4
.L_308:
        /*067c*/ 	.word	index@(_ZN2at6native18elementwise_kernelILi128ELi4EZNS0_15gpu_kernel_implIZZNS0_73_GLOBAL__N__c8866d80_35_SparseBinaryOpIntersectionKernel_cu_f5210f67_363642_sparse_binary_op_intersection_kernel_implINS3_18CUDAKernelLauncherENS3_36CUDAValueSelectionIntersectionKernelINS3_9LhsProjOpEEElLl8EEEvRNS_6TensorERKS9_SC_RKSt6vectorIlSaIlEERKSt8optionalIS9_ESL_bbENKUlvE3_clEvEUllE_EEvRNS_18TensorIteratorBaseERKT_EUliE_EEviT1_)
        /*0680*/ 	.word	0x00000044


	//----- nvinfo : EIATTR_FRAME_SIZE
	.align		4
.L_309:
        /*0684*/ 	.byte	0x04, 0x11
        /*0686*/ 	.short	(.L_311 - .L_310)
	.align		4
.L_310:
        /*0688*/ 	.word	index@(_ZN2at6native18elementwise_kernelILi128ELi4EZNS0_15gpu_kernel_implIZZNS0_73_GLOBAL__N__c8866d80_35_SparseBinaryOpIntersectionKernel_cu_f5210f67_363642_sparse_binary_op_intersection_kernel_implINS3_18CUDAKernelLauncherENS3_36CUDAValueSelectionIntersectionKernelINS3_9LhsProjOpEEElLl8EEEvRNS_6TensorERKS9_SC_RKSt6vectorIlSaIlEERKSt8optionalIS9_ESL_bbENKUlvE3_clEvEUllE_EEvRNS_18TensorIteratorBaseERKT_EUliE_EEviT1_)
        /*068c*/ 	.word	0x00000000


	//----- nvinfo : EIATTR_REGCOUNT
	.align		4
.L_311:
        /*0690*/ 	.byte	0x04, 0x2f
        /*0692*/ 	.short	(.L_313 - .L_312)
	.align		4
.L_312:
        /*0694*/ 	.word	index@(_ZN2at6native29vectorized_elementwise_kernelILi8EZZNS0_73_GLOBAL__N__c8866d80_35_SparseBinaryOpIntersectionKernel_cu_f5210f67_363642_sparse_binary_op_intersection_kernel_implINS2_18CUDAKernelLauncherENS2_36CUDAValueSelectionIntersectionKernelINS2_9LhsProjOpEEElLl0EEEvRNS_6TensorERKS8_SB_RKSt6vectorIlSaIlEERKSt8optionalIS8_ESK_bbENKUlvE1_clEvEUllE_St5arrayIPcLm2EEEEviT0_T1_)
        /*0698*/ 	.word	0x00000030


	//----- nvinfo : EIATTR_FRAME_SIZE
	.align		4
.L_313:
        /*069c*/ 	.byte	0x04, 0x11
        /*069e*/ 	.short	(.L_315 - .L_314)
	.align		4
.L_314:
        /*06a0*/ 	.word	index@(_ZN2at6native29vectorized_elementwise_kernelILi8EZZNS0_73_GLOBAL__N__c8866d80_35_SparseBinaryOpIntersectionKernel_cu_f5210f67_363642_sparse_binary_op_intersection_kernel_implINS2_18CUDAKernelLauncherENS2_36CUDAValueSelectionIntersectionKernelINS2_9LhsProjOpEEElLl0EEEvRNS_6TensorERKS8_SB_RKSt6vectorIlSaIlEERKSt8optionalIS8_ESK_bbENKUlvE1_clEvEUllE_St5arrayIPcLm2EEEEviT0_T1_)
        /*06a4*/ 	.word	0x00000000


	//----- nvinfo : EIATTR_REGCOUNT
	.align		4
.L_315:
        /*06a8*/ 	.byte	0x04, 0x2f
        /*06aa*/ 	.short	(.L_317 - .L_316)
	.align		4
.L_316:
        /*06ac*/ 	.word	index@(_ZN2at6native29vectorized_elementwise_kernelILi4EZZNS0_73_GLOBAL__N__c8866d80_35_SparseBinaryOpIntersectionKernel_cu_f5210f67_363642_sparse_binary_op_intersection_kernel_implINS2_18CUDAKernelLauncherENS2_36CUDAValueSelectionIntersectionKernelINS2_9LhsProjOpEEElLl0EEEvRNS_6TensorERKS8_SB_RKSt6vectorIlSaIlEERKSt8optionalIS8_ESK_bbENKUlvE1_clEvEUllE_St5arrayIPcLm2EEEEviT0_T1_)
        /*06b0*/ 	.word	0x00000030


	//----- nvinfo : EIATTR_FRAME_SIZE
	.align		4
.L_317:
        /*06b4*/ 	.byte	0x04, 0x11
        /*06b6*/ 	.short	(.L_319 - .L_318)
	.align		4
.L_318:
        /*06b8*/ 	.word	index@(_ZN2at6native29vectorized_elementwise_kernelILi4EZZNS0_73_GLOBAL__N__c8866d80_35_SparseBinaryOpIntersectionKernel_cu_f5210f67_363642_sparse_binary_op_intersection_kernel_implINS2_18CUDAKernelLauncherENS2_36CUDAValueSelectionIntersectionKernelINS2_9LhsProjOpEEElLl0EEEvRNS_6TensorERKS8_SB_RKSt6vectorIlSaIlEERKSt8optionalIS8_ESK_bbENKUlvE1_clEvEUllE_St5arrayIPcLm2EEEEviT0_T1_)
        /*06bc*/ 	.word	0x00000000


	//----- nvinfo : EIATTR_REGCOUNT
	.align		4
.L_319:
        /*06c0*/ 	.byte	0x04, 0x2f
        /*06c2*/ 	.short	(.L_321 - .L_320)
	.align		4
.L_320:
        /*06c4*/ 	.word	index@(_ZN2at6native29vectorized_elementwise_kernelILi2EZZNS0_73_GLOBAL__N__c8866d80_35_SparseBinaryOpIntersectionKernel_cu_f5210f67_363642_sparse_binary_op_intersection_kernel_implINS2_18CUDAKernelLauncherENS2_36CUDAValueSelectionIntersectionKernelINS2_9LhsProjOpEEElLl0EEEvRNS_6TensorERKS8_SB_RKSt6vectorIlSaIlEERKSt8optionalIS8_ESK_bbENKUlvE1_clEvEUllE_St5arrayIPcLm2EEEEviT0_T1_)
        /*06c8*/ 	.word	0x00000030


	//----- nvinfo : EIATTR_FRAME_SIZE
	.align		4
.L_321:
        /*06cc*/ 	.byte	0x04, 0x11
        /*06ce*/ 	.short	(.L_323 - .L_322)
	.align		4
.L_322:
        /*06d0*/ 	.word	index@(_ZN2at6native29vectorized_elementwise_kernelILi2EZZNS0_73_GLOBAL__N__c8866d80_35_SparseBinaryOpIntersectionKernel_cu_f5210f67_363642_sparse_binary_op_intersection_kernel_implINS2_18CUDAKernelLauncherENS2_36CUDAValueSelectionIntersectionKernelINS2_9LhsProjOpEEElLl0EEEvRNS_6TensorERKS8_SB_RKSt6vectorIlSaIlEERKSt8optionalIS8_ESK_bbENKUlvE1_clEvEUllE_St5arrayIPcLm2EEEEviT0_T1_)
        /*06d4*/ 	.word	0x00000000


	//----- nvinfo : EIATTR_REGCOUNT
	.align		4
.L_323:
        /*06d8*/ 	.byte	0x04, 0x2f
        /*06da*/ 	.short	(.L_325 - .L_324)
	.align		4
.L_324:
        /*06dc*/ 	.word	index@(_ZN2at6native27unrolled_elementwise_kernelIZZNS0_73_GLOBAL__N__c8866d80_35_SparseBinaryOpIntersectionKernel_cu_f5210f67_363642_sparse_binary_op_intersection_kernel_implINS2_18CUDAKernelLauncherENS2_36CUDAValueSelectionIntersectionKernelINS2_9LhsProjOpEEElLl0EEEvRNS_6TensorERKS8_SB_RKSt6vectorIlSaIlEERKSt8optionalIS8_ESK_bbENKUlvE1_clEvEUllE_St5arrayIPcLm2EELi4E23TrivialOffsetCalculatorILi1EjESR_NS0_6memory15LoadWithoutCastENSS_16StoreWithoutCastEEEviT_T0_T2_T3_T4_T5_)
        /*06e0*/ 	.word	0x00000020


	//----- nvinfo : EIATTR_FRAME_SIZE
	.align		4
.L_325:
        /*06e4*/ 	.byte	0x04, 0x11
        /*06e6*/ 	.short	(.L_327 - .L_326)
	.align		4
.L_326:
        /*06e8*/ 	.word	index@(_ZN2at6native27unrolled_elementwise_kernelIZZNS0_73_GLOBAL__N__c8866d80_35_SparseBinaryOpIntersectionKernel_cu_f5210f67_363642_sparse_binary_op_intersection_kernel_implINS2_18CUDAKernelLauncherENS2_36CUDAValueSelectionIntersectionKernelINS2_9LhsProjOpEEElLl0EEEvRNS_6TensorERKS8_SB_RKSt6vectorIlSaIlEERKSt8optionalIS8_ESK_bbENKUlvE1_clEvEUllE_St5arrayIPcLm2EELi4E23TrivialOffsetCalculatorILi1EjESR_NS0_6memory15LoadWithoutCastENSS_16StoreWithoutCastEEEviT_T0_T2_T3_T4_T5_)
        /*06ec*/ 	.word	0x00000000


	//----- nvinfo : EIATTR_REGCOUNT
	.align		4
.L_327:
        /*06f0*/ 	.byte	0x04, 0x2f
        /*06f2*/ 	.short	(.L_329 - .L_328)
	.align		4
.L_328:
        /*06f4*/ 	.word	index@(_ZN2at6native18elementwise_kernelILi128ELi2EZNS0_22gpu_kernel_impl_nocastIZZNS0_73_GLOBAL__N__c8866d80_35_SparseBinaryOpIntersectionKernel_cu_f5210f67_363642_sparse_binary_op_intersection_kernel_implINS3_18CUDAKernelLauncherENS3_36CUDAValueSelectionIntersectionKernelINS3_9LhsProjOpEEElLl0EEEvRNS_6TensorERKS9_SC_RKSt6vectorIlSaIlEERKSt8optionalIS9_ESL_bbENKUlvE1_clEvEUllE_EEvRNS_18TensorIteratorBaseERKT_EUliE_EEviT1_)
        /*06f8*/ 	.word	0x00000030


	//----- nvinfo : EIATTR_FRAME_SIZE
	.align		4
.L_329:
        /*06fc*/ 	.byte	0x04, 0x11
        /*06fe*/ 	.short	(.L_331 - .L_330)
	.align		4
.L_330:
        /*0700*/ 	.word	index@(_ZN2at6native18elementwise_kernelILi128ELi2EZNS0_22gpu_kernel_impl_nocastIZZNS0_73_GLOBAL__N__c8866d80_35_SparseBinaryOpIntersectionKernel_cu_f5210f67_363642_sparse_binary_op_intersection_kernel_implINS3_18CUDAKernelLauncherENS3_36CUDAValueSelectionIntersectionKernelINS3_9LhsProjOpEEElLl0EEEvRNS_6TensorERKS9_SC_RKSt6vectorIlSaIlEERKSt8optionalIS9_ESL_bbENKUlvE1_clEvEUllE_EEvRNS_18TensorIteratorBaseERKT_EUliE_EEviT1_)
        /*0704*/ 	.word	0x00000000


	//----- nvinfo : EIATTR_REGCOUNT
	.align		4
.L_331:
        /*0708*/ 	.byte	0x04, 0x2f
        /*070a*/ 	.short	(.L_333 - .L_332)
	.align		4
.L_332:
        /*070c*/ 	.word	index@(_ZN2at6native27unrolled_elementwise_kernelIZZNS0_73_GLOBAL__N__c8866d80_35_SparseBinaryOpIntersectionKernel_cu_f5210f67_363642_sparse_binary_op_intersection_kernel_implINS2_18CUDAKernelLauncherENS2_36CUDAValueSelectionIntersectionKernelINS2_9LhsProjOpEEElLl0EEEvRNS_6TensorERKS8_SB_RKSt6vectorIlSaIlEERKSt8optionalIS8_ESK_bbENKUlvE1_clEvEUllE_St5arrayIPcLm2EELi4E23TrivialOffsetCalculatorILi1EjESR_NS0_6memory12LoadWithCastILi1EEENSS_13StoreWithCastILi1EEEEEviT_T0_T2_T3_T4_T5_)
        /*0710*/ 	.word	0x00000030


	//----- nvinfo : EIATTR_FRAME_SIZE
	.align		4
.L_333:
        /*0714*/ 	.byte	0x04, 0x11
        /*0716*/ 	.short	(.L_335 - .L_334)
	.align		4
.L_334:
        /*0718*/ 	.word	index@(_ZN2at6native27unrolled_elementwise_kernelIZZNS0_73_GLOBAL__N__c8866d80_35_SparseBinaryOpIntersectionKernel_cu_f5210f67_363642_sparse_binary_op_intersection_kernel_implINS2_18CUDAKernelLauncherENS2_36CUDAValueSelectionIntersectionKernelINS2_9LhsProjOpEEElLl0EEEvRNS_6TensorERKS8_SB_RKSt6vectorIlSaIlEERKSt8optionalIS8_ESK_bbENKUlvE1_clEvEUllE_St5arrayIPcLm2EELi4E23TrivialOffsetCalculatorILi1EjESR_NS0_6memory12LoadWithCastILi1EEENSS_13StoreWithCastILi1EEEEEviT_T0_T2_T3_T4_T5_)
        /*071c*/ 	.word	0x00000000


	//----- nvinfo : EIATTR_REGCOUNT
	.align		4
.L_335:
        /*0720*/ 	.byte	0x04, 0x2f
        /*0722*/ 	.short	(.L_337 - .L_336)
	.align		4
.L_336:
        /*0724*/ 	.word	index@(_ZN2at6native18elementwise_kernelILi128ELi4EZNS0_15gpu_kernel_implIZZNS0_73_GLOBAL__N__c8866d80_35_SparseBinaryOpIntersectionKernel_cu_f5210f67_363642_sparse_binary_op_intersection_kernel_implINS3_18CUDAKernelLauncherENS3_36CUDAValueSelectionIntersectionKernelINS3_9LhsProjOpEEElLl0EEEvRNS_6TensorERKS9_SC_RKSt6vectorIlSaIlEERKSt8optionalIS9_ESL_bbENKUlvE1_clEvEUllE_EEvRNS_18TensorIteratorBaseERKT_EUliE_EEviT1_)
        /*0728*/ 	.word	0x00000030


	//----- nvinfo : EIATTR_FRAME_SIZE
	.align		4
.L_337:
        /*072c*/ 	.byte	0x04, 0x11
        /*072e*/ 	.short	(.L_339 - .L_338)
	.align		4
.L_338:
        /*0730*/ 	.word	index@(_ZN2at6native18elementwise_kernelILi128ELi4EZNS0_15gpu_kernel_implIZZNS0_73_GLOBAL__N__c8866d80_35_SparseBinaryOpIntersectionKernel_cu_f5210f67_363642_sparse_binary_op_intersection_kernel_implINS3_18CUDAKernelLauncherENS3_36CUDAValueSelectionIntersectionKernelINS3_9LhsProjOpEEElLl0EEEvRNS_6TensorERKS9_SC_RKSt6vectorIlSaIlEERKSt8optionalIS9_ESL_bbENKUlvE1_clEvEUllE_EEvRNS_18TensorIteratorBaseERKT_EUliE_EEviT1_)
        /*0734*/ 	.word	0x00000000


	//----- nvinfo : EIATTR_REGCOUNT
	.align		4
.L_339:
        /*0738*/ 	.byte	0x04, 0x2f
        /*073a*/ 	.short	(.L_341 - .L_340)
	.align		4
.L_340:
        /*073c*/ 	.word	index@(_ZN2at6native29vectorized_elementwise_kernelILi8EZZNS0_73_GLOBAL__N__c8866d80_35_SparseBinaryOpIntersectionKernel_cu_f5210f67_363642_sparse_binary_op_intersection_kernel_implINS2_18CUDAKernelLauncherENS2_36CUDAValueSelectionIntersectionKernelINS2_9LhsProjOpEEElLl0EEEvRNS_6TensorERKS8_SB_RKSt6vectorIlSaIlEERKSt8optionalIS8_ESK_bbENKUlvE3_clEvEUllE_St5arrayIPcLm2EEEEviT0_T1_)
        /*0740*/ 	.word	0x00000030


	//----- nvinfo : EIATTR_FRAME_SIZE
	.align		4
.L_341:
        /*0744*/ 	.byte	0x04, 0x11
        /*0746*/ 	.short	(.L_343 - .L_342)
	.align		4
.L_342:
        /*0748*/ 	.word	index@(_ZN2at6native29vectorized_elementwise_kernelILi8EZZNS0_73_GLOBAL__N__c8866d80_35_SparseBinaryOpIntersectionKernel_cu_f5210f67_363642_sparse_binary_op_intersection_kernel_implINS2_18CUDAKernelLauncherENS2_36CUDAValueSelectionIntersectionKernelINS2_9LhsProjOpEEElLl0EEEvRNS_6TensorERKS8_SB_RKSt6vectorIlSaIlEERKSt8optionalIS8_ESK_bbENKUlvE3_clEvEUllE_St5arrayIPcLm2EEEEviT0_T1_)
        /*074c*/ 	.word	0x00000000


	//----- nvinfo : EIATTR_REGCOUNT
	.align		4
.L_343:
        /*0750*/ 	.byte	0x04, 0x2f
        /*0752*/ 	.short	(.L_345 - .L_344)
	.align		4
.L_344:
        /*0754*/ 	.word	index@(_ZN2at6native29vectorized_elementwise_kernelILi4EZZNS0_73_GLOBAL__N__c8866d80_35_SparseBinaryOpIntersectionKernel_cu_f5210f67_363642_sparse_binary_op_intersection_kernel_implINS2_18CUDAKernelLauncherENS2_36CUDAValueSelectionIntersectionKernelINS2_9LhsProjOpEEElLl0EEEvRNS_6TensorERKS8_SB_RKSt6vectorIlSaIlEERKSt8optionalIS8_ESK_bbENKUlvE3_clEvEUllE_St5arrayIPcLm2EEEEviT0_T1_)
        /*0758*/ 	.word	0x00000030


	//----- nvinfo : EIATTR_FRAME_SIZE
	.align		4
.L_345:
        /*075c*/ 	.byte	0x04, 0x11
        /*075e*/ 	.short	(.L_347 - .L_346)
	.align		4
.L_346:
        /*0760*/ 	.word	index@(_ZN2at6native29vectorized_elementwise_kernelILi4EZZNS0_73_GLOBAL__N__c8866d80_35_SparseBinaryOpIntersectionKernel_cu_f5210f67_363642_sparse_binary_op_intersection_kernel_implINS2_18CUDAKernelLauncherENS2_36CUDAValueSelectionIntersectionKernelINS2_9LhsProjOpEEElLl0EEEvRNS_6TensorERKS8_SB_RKSt6vectorIlSaIlEERKSt8optionalIS8_ESK_bbENKUlvE3_clEvEUllE_St5arrayIPcLm2EEEEviT0_T1_)
        /*0764*/ 	.word	0x00000000


	//----- nvinfo : EIATTR_REGCOUNT
	.align		4
.L_347:
        /*0768*/ 	.byte	0x04, 0x2f
        /*076a*/ 	.short	(.L_349 - .L_348)
	.align		4
.L_348:
        /*076c*/ 	.word	index@(_ZN2at6native29vectorized_elementwise_kernelILi2EZZNS0_73_GLOBAL__N__c8866d80_35_SparseBinaryOpIntersectionKernel_cu_f5210f67_363642_sparse_binary_op_intersection_kernel_implINS2_18CUDAKernelLauncherENS2_36CUDAValueSelectionIntersectionKernelINS2_9LhsProjOpEEElLl0EEEvRNS_6TensorERKS8_SB_RKSt6vectorIlSaIlEERKSt8optionalIS8_ESK_bbENKUlvE3_clEvEUllE_St5arrayIPcLm2EEEEviT0_T1_)
        /*0770*/ 	.word	0x00000030


	//----- nvinfo : EIATTR_FRAME_SIZE
	.align		4
.L_349:
        /*0774*/ 	.byte	0x04, 0x11
        /*0776*/ 	.short	(.L_351 - .L_350)
	.align		4
.L_350:
        /*0778*/ 	.word	index@(_ZN2at6native29vectorized_elementwise_kernelILi2EZZNS0_73_GLOBAL__N__c8866d80_35_SparseBinaryOpIntersectionKernel_cu_f5210f67_363642_sparse_binary_op_intersection_kernel_implINS2_18CUDAKernelLauncherENS2_36CUDAValueSelectionIntersectionKernelINS2_9LhsProjOpEEElLl0EEEvRNS_6TensorERKS8_SB_RKSt6vectorIlSaIlEERKSt8optionalIS8_ESK_bbENKUlvE3_clEvEUllE_St5arrayIPcLm2EEEEviT0_T1_)
        /*077c*/ 	.word	0x00000000


	//----- nvinfo : EIATTR_REGCOUNT
	.align		4
.L_351:
        /*0780*/ 	.byte	0x04, 0x2f
        /*0782*/ 	.short	(.L_353 - .L_352)
	.align		4
.L_352:
        /*0784*/ 	.word	index@(_ZN2at6native27unrolled_elementwise_kernelIZZNS0_73_GLOBAL__N__c8866d80_35_SparseBinaryOpIntersectionKernel_cu_f5210f67_363642_sparse_binary_op_intersection_kernel_implINS2_18CUDAKernelLauncherENS2_36CUDAValueSelectionIntersectionKernelINS2_9LhsProjOpEEElLl0EEEvRNS_6TensorERKS8_SB_RKSt6vectorIlSaIlEERKSt8optionalIS8_ESK_bbENKUlvE3_clEvEUllE_St5arrayIPcLm2EELi4E23TrivialOffsetCalculatorILi1EjESR_NS0_6memory15LoadWithoutCastENSS_16StoreWithoutCastEEEviT_T0_T2_T3_T4_T5_)
        /*0788*/ 	.word	0x00000028


	//----- nvinfo : EIATTR_FRAME_SIZE
	.align		4
.L_353:
        /*078c*/ 	.byte	0x04, 0x11
        /*078e*/ 	.short	(.L_355 - .L_354)
	.align		4
.L_354:
        /*0790*/ 	.word	index@(_ZN2at6native27unrolled_elementwise_kernelIZZNS0_73_GLOBAL__N__c8866d80_35_SparseBinaryOpIntersectionKernel_cu_f5210f67_363642_sparse_binary_op_intersection_kernel_implINS2_18CUDAKernelLauncherENS2_36CUDAValueSelectionIntersectionKernelINS2_9LhsProjOpEEElLl0EEEvRNS_6TensorERKS8_SB_RKSt6vectorIlSaIlEERKSt8optionalIS8_ESK_bbENKUlvE3_clEvEUllE_St5arrayIPcLm2EELi4E23TrivialOffsetCalculatorILi1EjESR_NS0_6memory15LoadWithoutCastENSS_16StoreWithoutCastEEEviT_T0_T2_T3_T4_T5_)
        /*0794*/ 	.word	0x00000000


	//----- nvinfo : EIATTR_REGCOUNT
	.align		4
.L_355:
        /*0798*/ 	.byte	0x04, 0x2f
        /*079a*/ 	.short	(.L_357 - .L_356)
	.align		4
.L_356:
        /*079c*/ 	.word	index@(_ZN2at6native18elementwise_kernelILi128ELi2EZNS0_22gpu_kernel_impl_nocastIZZNS0_73_GLOBAL__N__c8866d80_35_SparseBinaryOpIntersectionKernel_cu_f5210f67_363642_sparse_binary_op_intersection_kernel_implINS3_18CUDAKernelLauncherENS3_36CUDAValueSelectionIntersectionKernelINS3_9LhsProjOpEEElLl0EEEvRNS_6TensorERKS9_SC_RKSt6vectorIlSaIlEERKSt8optionalIS9_ESL_bbENKUlvE3_clEvEUllE_EEvRNS_18TensorIteratorBaseERKT_EUliE_EEviT1_)
        /*07a0*/ 	.word	0x0000005a


	//----- nvinfo : EIATTR_FRAME_SIZE
	.align		4
.L_357:
        /*07a4*/ 	.byte	0x04, 0x11
        /*07a6*/ 	.short	(.L_359 - .L_358)
	.align		4
.L_358:
        /*07a8*/ 	.word	index@(_ZN2at6native18elementwise_kernelILi128ELi2EZNS0_22gpu_kernel_impl_nocastIZZNS0_73_GLOBAL__N__c8866d80_35_SparseBinaryOpIntersectionKernel_cu_f5210f67_363642_sparse_binary_op_intersection_kernel_implINS3_18CUDAKernelLauncherENS3_36CUDAValueSelectionIntersectionKernelINS3_9LhsProjOpEEElLl0EEEvRNS_6TensorERKS9_SC_RKSt6vectorIlSaIlEERKSt8optionalIS9_ESL_bbENKUlvE3_clEvEUllE_EEvRNS_18TensorIteratorBaseERKT_EUliE_EEviT1_)
        /*07ac*/ 	.word	0x00000000


	//----- nvinfo : EIATTR_REGCOUNT
	.align		4
.L_359:
        /*07b0*/ 	.byte	0x04, 0x2f
        /*07b2*/ 	.short	(.L_361 - .L_360)
	.align		4
.L_360:
        /*07b4*/ 	.word	index@(_ZN2at6native27unrolled_elementwise_kernelIZZNS0_73_GLOBAL__N__c8866d80_35_SparseBinaryOpIntersectionKernel_cu_f5210f67_363642_sparse_binary_op_intersection_kernel_implINS2_18CUDAKernelLauncherENS2_36CUDAValueSelectionIntersectionKernelINS2_9LhsProjOpEEElLl0EEEvRNS_6TensorERKS8_SB_RKSt6vectorIlSaIlEERKSt8optionalIS8_ESK_bbENKUlvE3_clEvEUllE_St5arrayIPcLm2EELi4E23TrivialOffsetCalculatorILi1EjESR_NS0_6memory12LoadWithCastILi1EEENSS_13StoreWithCastILi1EEEEEviT_T0_T2_T3_T4_T5_)
        /*07b8*/ 	.word	0x00000028


	//----- nvinfo : EIATTR_FRAME_SIZE
	.align		4
.L_361:
        /*07bc*/ 	.byte	0x04, 0x11
        /*07be*/ 	.short	(.L_363 - .L_362)
	.align		4
.L_362:
        /*07c0*/ 	.word	index@(_ZN2at6native27unrolled_elementwise_kernelIZZNS0_73_GLOBAL__N__c8866d80_35_SparseBinaryOpIntersectionKernel_cu_f5210f67_363642_sparse_binary_op_intersection_kernel_implINS2_18CUDAKernelLauncherENS2_36CUDAValueSelectionIntersectionKernelINS2_9LhsProjOpEEElLl0EEEvRNS_6TensorERKS8_SB_RKSt6vectorIlSaIlEERKSt8optionalIS8_ESK_bbENKUlvE3_clEvEUllE_St5arrayIPcLm2EELi4E23TrivialOffsetCalculatorILi1EjESR_NS0_6memory12LoadWithCastILi1EEENSS_13StoreWithCastILi1EEEEEviT_T0_T2_T3_T4_T5_)
        /*07c4*/ 	.word	0x00000000


	//----- nvinfo : EIATTR_REGCOUNT
	.align		4
.L_363:
        /*07c8*/ 	.byte	0x04, 0x2f
        /*07ca*/ 	.short	(.L_365 - .L_364)
	.align		4
.L_364:
        /*07cc*/ 	.word	index@(_ZN2at6native18elementwise_kernelILi128ELi4EZNS0_15gpu_kernel_implIZZNS0_73_GLOBAL__N__c8866d80_35_SparseBinaryOpIntersectionKernel_cu_f5210f67_363642_sparse_binary_op_intersection_kernel_implINS3_18CUDAKernelLauncherENS3_36CUDAValueSelectionIntersectionKernelINS3_9LhsProjOpEEElLl0EEEvRNS_6TensorERKS9_SC_RKSt6vectorIlSaIlEERKSt8optionalIS9_ESL_bbENKUlvE3_clEvEUllE_EEvRNS_18TensorIteratorBaseERKT_EUliE_EEviT1_)
        /*07d0*/ 	.word	0x0000005c


	//----- nvinfo : EIATTR_FRAME_SIZE
	.align		4
.L_365:
        /*07d4*/ 	.byte	0x04, 0x11
        /*07d6*/ 	.short	(.L_367 - .L_366)
	.align		4
.L_366:
        /*07d8*/ 	.word	index@(_ZN2at6native18elementwise_kernelILi128ELi4EZNS0_15gpu_kernel_implIZZNS0_73_GLOBAL__N__c8866d80_35_SparseBinaryOpIntersectionKernel_cu_f5210f67_363642_sparse_binary_op_intersection_kernel_implINS3_18CUDAKernelLauncherENS3_36CUDAValueSelectionIntersectionKernelINS3_9LhsProjOpEEElLl0EEEvRNS_6TensorERKS9_SC_RKSt6vectorIlSaIlEERKSt8optionalIS9_ESL_bbENKUlvE3_clEvEUllE_EEvRNS_18TensorIteratorBaseERKT_EUliE_EEviT1_)
        /*07dc*/ 	.word	0x00000000


	//----- nvinfo : EIATTR_REGCOUNT
	.align		4
.L_367:
        /*07e0*/ 	.byte	0x04, 0x2f
        /*07e2*/ 	.short	(.L_369 - .L_368)
	.align		4
.L_368:
        /*07e4*/ 	.word	index@(_ZN2at6native73_GLOBAL__N__c8866d80_35_SparseBinaryOpIntersectionKernel_cu_f5210f67_363612apply_kernelILi128ELi8EZNS1_29binary_op_intersection_kernelINS1_5MulOpEhlEEvRNS_14TensorIteratorEllRKNS_6TensorEbEUliE_EEviT1_)
        /*07e8*/ 	.word	0x00000036


	//----- nvinfo : EIATTR_FRAME_SIZE
	.align		4
.L_369:
        /*07ec*/ 	.byte	0x04, 0x11
        /*07ee*/ 	.short	(.L_371 - .L_370)
	.align		4
.L_370:
        /*07f0*/ 	.word	index@(_ZN2at6native73_GLOBAL__N__c8866d80_35_SparseBinaryOpIntersectionKernel_cu_f5210f67_363612apply_kernelILi128ELi8EZNS1_29binary_op_intersection_kernelINS1_5MulOpEhlEEvRNS_14TensorIteratorEllRKNS_6TensorEbEUliE_EEviT1_)
        /*07f4*/ 	.word	0x00000000


	//----- nvinfo : EIATTR_REGCOUNT
	.align		4
.L_371:
        /*07f8*/ 	.byte	0x04, 0x2f
        /*07fa*/ 	.short	(.L_373 - .L_372)
	.align		4
.L_372:
        /*07fc*/ 	.word	index@(_ZN2at6native73_GLOBAL__N__c8866d80_35_SparseBinaryOpIntersectionKernel_cu_f5210f67_363612apply_kernelILi128ELi8EZNS1_29binary_op_intersection_kernelINS1_5MulOpEalEEvRNS_14TensorIteratorEllRKNS_6TensorEbEUliE_EEviT1_)
        /*0800*/ 	.word	0x00000036


	//----- nvinfo : EIATTR_FRAME_SIZE
	.align		4
.L_373:
        /*0804*/ 	.byte	0x04, 0x11
        /*0806*/ 	.short	(.L_375 - .L_374)
	.align		4
.L_374:
        /*0808*/ 	.word	index@(_ZN2at6native73_GLOBAL__N__c8866d80_35_SparseBinaryOpIntersectionKernel_cu_f5210f67_363612apply_kernelILi128ELi8EZNS1_29binary_op_intersection_kernelINS1_5MulOpEalEEvRNS_14TensorIteratorEllRKNS_6TensorEbEUliE_EEviT1_)
        /*080c*/ 	.word	0x00000000


	//----- nvinfo : EIATTR_REGCOUNT
	.align		4
.L_375:
        /*0810*/ 	.byte	0x04, 0x2f
        /*0812*/ 	.short	(.L_377 - .L_376)
	.align		4
.L_376:
        /*0814*/ 	.word	index@(_ZN2at6native73_GLOBAL__N__c8866d80_35_SparseBinaryOpIntersectionKernel_cu_f5210f67_363612apply_kernelILi128ELi8EZNS1_29binary_op_intersection_kernelINS1_5MulOpEilEEvRNS_14TensorIteratorEllRKNS_6TensorEbEUliE_EEviT1_)
        /*0818*/ 	.word	0x00000034


	//----- nvinfo : EIATTR_FRAME_SIZE
	.align		4
.L_377:
        /*081c*/ 	.byte	0x04, 0x11
        /*081e*/ 	.short	(.L_379 - .L_378)
	.align		4
.L_378:
        /*0820*/ 	.word	index@(_ZN2at6native73_GLOBAL__N__c8866d80_35_SparseBinaryOpIntersectionKernel_cu_f5210f67_363612apply_kernelILi128ELi8EZNS1_29binary_op_intersection_kernelINS1_5MulOpEilEEvRNS_14TensorIteratorEllRKNS_6TensorEbEUliE_EEviT1_)
        /*0824*/ 	.word	0x00000000


	//----- nvinfo : EIATTR_REGCOUNT
	.align		4
.L_379:
        /*0828*/ 	.byte	0x04, 0x2f
        /*082a*/ 	.short	(.L_381 - .L_380)
	.align		4
.L_380:
        /*082c*/ 	.word	index@(_ZN2at6native73_GLOBAL__N__c8866d80_35_SparseBinaryOpIntersectionKernel_cu_f5210f67_363612apply_kernelILi128ELi8EZNS1_29binary_op_intersection_kernelINS1_5MulOpEllEEvRNS_14TensorIteratorEllRKNS_6TensorEbEUliE_EEviT1_)
        /*0830*/ 	.word	0x00000038


	//----- nvinfo : EIATTR_FRAME_SIZE
	.align		4
.L_381:
        /*0834*/ 	.byte	0x04, 0x11
        /*0836*/ 	.short	(.L_383 - .L_382)
	.align		4
.L_382:
        /*0838*/ 	.word	index@(_ZN2at6native73_GLOBAL__N__c8866d80_35_SparseBinaryOpIntersectionKernel_cu_f5210f67_363612apply_kernelILi128ELi8EZNS1_29binary_op_intersection_kernelINS1_5MulOpEllEEvRNS_14TensorIteratorEllRKNS_6TensorEbEUliE_EEviT1_)
        /*083c*/ 	.word	0x00000000


	//----- nvinfo : EIATTR_REGCOUNT
	.align		4
.L_383:
        /*0840*/ 	.byte	0x04, 0x2f
        /*0842*/ 	.short	(.L_385 - .L_384)
	.align		4
.L_384:
        /*0844*/ 	.word	index@(_ZN2at6native73_GLOBAL__N__c8866d80_35_SparseBinaryOpIntersectionKernel_cu_f5210f67_363612apply_kernelILi128ELi8EZNS1_29binary_op_intersection_kernelINS1_5MulOpEslEEvRNS_14TensorIteratorEllRKNS_6TensorEbEUliE_EEviT1_)
        /*0848*/ 	.word	0x00000034


	//----- nvinfo : EIATTR_FRAME_SIZE
	.align		4
.L_385:
        /*084c*/ 	.byte	0x04, 0x11
        /*084e*/ 	.short	(.L_387 - .L_386)
	.align		4
.L_386:
        /*0850*/ 	.word	index@(_ZN2at6native73_GLOBAL__N__c8866d80_35_SparseBinaryOpIntersectionKernel_cu_f5210f67_363612apply_kernelILi128ELi8EZNS1_29binary_op_intersection_kernelINS1_5MulOpEslEEvRNS_14TensorIteratorEllRKNS_6TensorEbEUliE_EEviT1_)
        /*0854*/ 	.word	0x00000000


	//----- nvinfo : EIATTR_REGCOUNT
	.align		4
.L_387:
        /*0858*/ 	.byte	0x04, 0x2f
        /*085a*/ 	.short	(.L_389 - .L_388)
	.align		4
.L_388:
        /*085c*/ 	.word	index@(_ZN2at6native73_GLOBAL__N__c8866d80_35_SparseBinaryOpIntersectionKernel_cu_f5210f67_363612apply_kernelILi128ELi8EZNS1_29binary_op_intersection_kernelINS1_5MulOpEdlEEvRNS_14TensorIteratorEllRKNS_6TensorEbEUliE_EEviT1_)
        /*0860*/ 	.word	0x00000036


	//----- nvinfo : EIATTR_FRAME_SIZE
	.align		4
.L_389:
        /*0864*/ 	.byte	0x04, 0x11
        /*0866*/ 	.short	(.L_391 - .L_390)
	.align		4
.L_390:
        /*0868*/ 	.word	index@(_ZN2at6native73_GLOBAL__N__c8866d80_35_SparseBinaryOpIntersectionKernel_cu_f5210f67_363612apply_kernelILi128ELi8EZNS1_29binary_op_intersection_kernelINS1_5MulOpEdlEEvRNS_14TensorIteratorEllRKNS_6TensorEbEUliE_EEviT1_)
        /*086c*/ 	.word	0x00000000


	//----- nvinfo : EIATTR_REGCOUNT
	.align		4
.L_391:
        /*0870*/ 	.byte	0x04, 0x2f
        /*0872*/ 	.short	(.L_393 - .L_392)
	.align		4
.L_392:
        /*0874*/ 	.word	index@(_ZN2at6native73_GLOBAL__N__c8866d80_35_SparseBinaryOpIntersectionKernel_cu_f5210f67_363612apply_kernelILi128ELi8EZNS1_29binary_op_intersection_kernelINS1_5MulOpEflEEvRNS_14TensorIteratorEllRKNS_6TensorEbEUliE_EEviT1_)
        /*0878*/ 	.word	0x00000036


	//----- nvinfo : EIATTR_FRAME_SIZE
	.align		4
.L_393:
        /*087c*/ 	.byte	0x04, 0x11
        /*087e*/ 	.short	(.L_395 - .L_394)
	.align		4
.L_394:
        /*0880*/ 	.word	index@(_ZN2at6native73_GLOBAL__N__c8866d80_35_SparseBinaryOpIntersectionKernel_cu_f5210f67_363612apply_kernelILi128ELi8EZNS1_29binary_op_intersection_kernelINS1_5MulOpEflEEvRNS_14TensorIteratorEllRKNS_6TensorEbEUliE_EEviT1_)
        /*0884*/ 	.word	0x00000000


	//----- nvinfo : EIATTR_REGCOUNT
	.align		4
.L_395:
        /*0888*/ 	.byte	0x04, 0x2f
        /*088a*/ 	.short	(.L_397 - .L_396)
	.align		4
.L_396:
        /*088c*/ 	.word	index@(_ZN2at6native73_GLOBAL__N__c8866d80_35_SparseBinaryOpIntersectionKernel_cu_f5210f67_363612apply_kernelILi128ELi8EZNS1_29binary_op_intersection_kernelINS1_5MulOpEN3c107complexIdEElEEvRNS_14TensorIteratorEllRKNS_6TensorEbEUliE_EEviT1_)
        /*0890*/ 	.word	0x00000029


	//----- nvinfo : EIATTR_FRAME_SIZE
	.align		4
.L_397:
        /*0894*/ 	.byte	0x04, 0x11
        /*0896*/ 	.short	(.L_399 - .L_398)
	.align		4
.L_398:
        /*0898*/ 	.word	index@(_ZN2at6native73_GLOBAL__N__c8866d80_35_SparseBinaryOpIntersectionKernel_cu_f5210f67_363612apply_kernelILi128ELi8EZNS1_29binary_op_intersection_kernelINS1_5MulOpEN3c107complexIdEElEEvRNS_14TensorIteratorEllRKNS_6TensorEbEUliE_EEviT1_)
        /*089c*/ 	.word	0x00000000


	//----- nvinfo : EIATTR_REGCOUNT
	.align		4
.L_399:
        /*08a0*/ 	.byte	0x04, 0x2f
        /*08a2*/ 	.short	(.L_401 - .L_400)
	.align		4
.L_400:
        /*08a4*/ 	.word	index@(_ZN2at6native73_GLOBAL__N__c8866d80_35_SparseBinaryOpIntersectionKernel_cu_f5210f67_363612apply_kernelILi128ELi8EZNS1_29binary_op_intersection_kernelINS1_5MulOpEN3c107complexIfEElEEvRNS_14TensorIteratorEllRKNS_6TensorEbEUliE_EEviT1_)
        /*08a8*/ 	.word	0x00000020


	//----- nvinfo : EIATTR_FRAME_SIZE
	.align		4
.L_401:
        /*08ac*/ 	.byte	0x04, 0x11
        /*08ae*/ 	.short	(.L_403 - .L_402)
	.align		4
.L_402:
        /*08b0*/ 	.word	index@(_ZN2at6native73_GLOBAL__N__c8866d80_35_SparseBinaryOpIntersectionKernel_cu_f5210f67_363612apply_kernelILi128ELi8EZNS1_29binary_op_intersection_kernelINS1_5MulOpEN3c107complexIfEElEEvRNS_14TensorIteratorEllRKNS_6TensorEbEUliE_EEviT1_)
        /*08b4*/ 	.word	0x00000000


	//----- nvinfo : EIATTR_REGCOUNT
	.align		4
.L_403:
        /*08b8*/ 	.byte	0x04, 0x2f
        /*08ba*/ 	.short	(.L_405 - .L_404)
	.align		4
.L_404:
        /*08bc*/ 	.word	index@(_ZN2at6native73_GLOBAL__N__c8866d80_35_SparseBinaryOpIntersectionKernel_cu_f5210f67_363612apply_kernelILi128ELi8EZNS1_29binary_op_intersection_kernelINS1_5MulOpEblEEvRNS_14TensorIteratorEllRKNS_6TensorEbEUliE_EEviT1_)
        /*08c0*/ 	.word	0x0000001c


	//----- nvinfo : EIATTR_FRAME_SIZE
	.align		4
.L_405:
        /*08c4*/ 	.byte	0x04, 0x11
        /*08c6*/ 	.short	(.L_407 - .L_406)
	.align		4
.L_406:
        /*08c8*/ 	.word	index@(_ZN2at6native73_GLOBAL__N__c8866d80_35_SparseBinaryOpIntersectionKernel_cu_f5210f67_363612apply_kernelILi128ELi8EZNS1_29binary_op_intersection_kernelINS1_5MulOpEblEEvRNS_14TensorIteratorEllRKNS_6TensorEbEUliE_EEviT1_)
        /*08cc*/ 	.word	0x00000000


	//----- nvinfo : EIATTR_REGCOUNT
	.align		4
.L_407:
        /*08d0*/ 	.byte	0x04, 0x2f
        /*08d2*/ 	.short	(.L_409 - .L_408)
	.align		4
.L_408:
        /*08d4*/ 	.word	index@(_ZN2at6native73_GLOBAL__N__c8866d80_35_SparseBinaryOpIntersectionKernel_cu_f5210f67_363612apply_kernelILi128ELi8EZNS1_29binary_op_intersection_kernelINS1_5MulOpEN3c104HalfElEEvRNS_14TensorIteratorEllRKNS_6TensorEbEUliE_EEviT1_)
        /*08d8*/ 	.word	0x00000036


	//----- nvinfo : EIATTR_FRAME_SIZE
	.align		4
.L_409:
        /*08dc*/ 	.byte	0x04, 0x11
        /*08de*/ 	.short	(.L_411 - .L_410)
	.align		4
.L_410:
        /*08e0*/ 	.word	index@(_ZN2at6native73_GLOBAL__N__c8866d80_35_SparseBinaryOpIntersectionKernel_cu_f5210f67_363612apply_kernelILi128ELi8EZNS1_29binary_op_intersection_kernelINS1_5MulOpEN3c104HalfElEEvRNS_14TensorIteratorEllRKNS_6TensorEbEUliE_EEviT1_)
        /*08e4*/ 	.word	0x00000000


	//----- nvinfo : EIATTR_REGCOUNT
	.align		4
.L_411:
        /*08e8*/ 	.byte	0x04, 0x2f
        /*08ea*/ 	.short	(.L_413 - .L_412)
	.align		4
.L_412:
        /*08ec*/ 	.word	index@(_ZN2at6native73_GLOBAL__N__c8866d80_35_SparseBinaryOpIntersectionKernel_cu_f5210f67_363612apply_kernelILi128ELi8EZNS1_29binary_op_intersection_kernelINS1_5MulOpEN3c108BFloat16ElEEvRNS_14TensorIteratorEllRKNS_6TensorEbEUliE_EEviT1_)
        /*08f0*/ 	.word	0x00000036


	//----- nvinfo : EIATTR_FRAME_SIZE
	.align		4
.L_413:
        /*08f4*/ 	.byte	0x04, 0x11
        /*08f6*/ 	.short	(.L_415 - .L_414)
	.align		4
.L_414:
        /*08f8*/ 	.word	index@(_ZN2at6native73_GLOBAL__N__c8866d80_35_SparseBinaryOpIntersectionKernel_cu_f5210f67_363612apply_kernelILi128ELi8EZNS1_29binary_op_intersection_kernelINS1_5MulOpEN3c108BFloat16ElEEvRNS_14TensorIteratorEllRKNS_6TensorEbEUliE_EEviT1_)
        /*08fc*/ 	.word	0x00000000


	//----- nvinfo : EIATTR_REGCOUNT
	.align		4
.L_415:
        /*0900*/ 	.byte	0x04, 0x2f
        /*0902*/ 	.short	(.L_417 - .L_416)
	.align		4
.L_416:
        /*0904*/ 	.word	index@(_ZN2at6native73_GLOBAL__N__c8866d80_35_SparseBinaryOpIntersectionKernel_cu_f5210f67_363612apply_kernelILi128ELi8EZNS1_29binary_op_intersection_kernelINS1_5MulOpEN3c107complexINS5_4HalfEEElEEvRNS_14TensorIteratorEllRKNS_6TensorEbEUliE_EEviT1_)
        /*0908*/ 	.word	0x00000020


	//----- nvinfo : EIATTR_FRAME_SIZE
	.align		4
.L_417:
        /*090c*/ 	.byte	0x04, 0x11
        /*090e*/ 	.short	(.L_419 - .L_418)
	.align		4
.L_418:
        /*0910*/ 	.word	index@(_ZN2at6native73_GLOBAL__N__c8866d80_35_SparseBinaryOpIntersectionKernel_cu_f5210f67_363612apply_kernelILi128ELi8EZNS1_29binary_op_intersection_kernelINS1_5MulOpEN3c107complexINS5_4HalfEEElEEvRNS_14TensorIteratorEllRKNS_6TensorEbEUliE_EEviT1_)
        /*0914*/ 	.word	0x00000000


	//----- nvinfo : EIATTR_REGCOUNT
	.align		4
.L_419:
        /*0918*/ 	.byte	0x04, 0x2f
        /*091a*/ 	.short	(.L_421 - .L_420)
	.align		4
.L_420:
        /*091c*/ 	.word	index@(_ZN2at6native73_GLOBAL__N__c8866d80_35_SparseBinaryOpIntersectionKernel_cu_f5210f67_363612apply_kernelILi128ELi8EZNS1_29binary_op_intersection_kernelINS1_9RhsProjOpEhlEEvRNS_14TensorIteratorEllRKNS_6TensorEbEUliE_EEviT1_)
        /*0920*/ 	.word	0x00000034


	//----- nvinfo : EIATTR_FRAME_SIZE
	.align		4
.L_421:
        /*0924*/ 	.byte	0x04, 0x11
        /*0926*/ 	.short	(.L_423 - .L_422)
	.align		4
.L_422:
        /*0928*/ 	.word	index@(_ZN2at6native73_GLOBAL__N__c8866d80_35_SparseBinaryOpIntersectionKernel_cu_f5210f67_363612apply_kernelILi128ELi8EZNS1_29binary_op_intersection_kernelINS1_9RhsProjOpEhlEEvRNS_14TensorIteratorEllRKNS_6TensorEbEUliE_EEviT1_)
        /*092c*/ 	.word	0x00000000


	//----- nvinfo : EIATTR_REGCOUNT
	.align		4
.L_423:
        /*0930*/ 	.byte	0x04, 0x2f
        /*0932*/ 	.short	(.L_425 - .L_424)
	.align		4
.L_424:
        /*0934*/ 	.word	index@(_ZN2at6native73_GLOBAL__N__c8866d80_35_SparseBinaryOpIntersectionKernel_cu_f5210f67_363612apply_kernelILi128ELi8EZNS1_29binary_op_intersection_kernelINS1_9RhsProjOpEalEEvRNS_14TensorIteratorEllRKNS_6TensorEbEUliE_EEviT1_)
        /*0938*/ 	.word	0x00000036


	//----- nvinfo : EIATTR_FRAME_SIZE
	.align		4
.L_425:
        /*093c*/ 	.byte	0x04, 0x11
        /*093e*/ 	.short	(.L_427 - .L_426)
	.align		4
.L_426:
        /*0940*/ 	.word	index@(_ZN2at6native73_GLOBAL__N__c8866d80_35_SparseBinaryOpIntersectionKernel_cu_f5210f67_363612apply_kernelILi128ELi8EZNS1_29binary_op_intersection_kernelINS1_9RhsProjOpEalEEvRNS_14TensorIteratorEllRKNS_6TensorEbEUliE_EEviT1_)
        /*0944*/ 	.word	0x00000000


	//----- nvinfo : EIATTR_REGCOUNT
	.align		4
.L_427:
        /*0948*/ 	.byte	0x04, 0x2f
        /*094a*/ 	.short	(.L_429 - .L_428)
	.align		4
.L_428:
        /*094c*/ 	.word	index@(_ZN2at6native73_GLOBAL__N__c8866d80_35_SparseBinaryOpIntersectionKernel_cu_f5210f67_363612apply_kernelILi128ELi8EZNS1_29binary_op_intersection_kernelINS1_9RhsProjOpEilEEvRNS_14TensorIteratorEllRKNS_6TensorEbEUliE_EEviT1_)
        /*0950*/ 	.word	0x00000036


	//----- nvinfo : EIATTR_FRAME_SIZE
	.align		4
.L_429:
        /*0954*/ 	.byte	0x04, 0x11
        /*0956*/ 	.short	(.L_431 - .L_430)
	.align		4
.L_430:
        /*0958*/ 	.word	index@(_ZN2at6native73_GLOBAL__N__c8866d80_35_SparseBinaryOpIntersectionKernel_cu_f5210f67_363612apply_kernelILi128ELi8EZNS1_29binary_op_intersection_kernelINS1_9RhsProjOpEilEEvRNS_14TensorIteratorEllRKNS_6TensorEbEUliE_EEviT1_)
        /*095c*/ 	.word	0x00000000


	//----- nvinfo : EIATTR_REGCOUNT
	.align		4
.L_431:
        /*0960*/ 	.byte	0x04, 0x2f
        /*0962*/ 	.short	(.L_433 - .L_432)
	.align		4
.L_432:
        /*0964*/ 	.word	index@(_ZN2at6native73_GLOBAL__N__c8866d80_35_SparseBinaryOpIntersectionKernel_cu_f5210f67_363612apply_kernelILi128ELi8EZNS1_29binary_op_intersection_kernelINS1_9RhsProjOpEllEEvRNS_14TensorIteratorEllRKNS_6TensorEbEUliE_EEviT1_)
        /*0968*/ 	.word	0x00000038


	//----- nvinfo : EIATTR_FRAME_SIZE
	.align		4
.L_433:
        /*096c*/ 	.byte	0x04, 0x11
        /*096e*/ 	.short	(.L_435 - .L_434)
	.align		4
.L_434:
        /*0970*/ 	.word	index@(_ZN2at6native73_GLOBAL__N__c8866d80_35_SparseBinaryOpIntersectionKernel_cu_f5210f67_363612apply_kernelILi128ELi8EZNS1_29binary_op_intersection_kernelINS1_9RhsProjOpEllEEvRNS_14TensorIteratorEllRKNS_6TensorEbEUliE_EEviT1_)
        /*0974*/ 	.word	0x00000000


	//----- nvinfo : EIATTR_REGCOUNT
	.align		4
.L_435:
        /*0978*/ 	.byte	0x04, 0x2f
        /*097a*/ 	.short	(.L_437 - .L_436)
	.align		4
.L_436:
        /*097c*/ 	.word	index@(_ZN2at6native73_GLOBAL__N__c8866d80_35_SparseBinaryOpIntersectionKernel_cu_f5210f67_363612apply_kernelILi128ELi8EZNS1_29binary_op_intersection_kernelINS1_9RhsProjOpEslEEvRNS_14TensorIteratorEllRKNS_6TensorEbEUliE_EEviT1_)
        /*0980*/ 	.word	0x00000036


	//----- nvinfo : EIATTR_FRAME_SIZE
	.align		4
.L_437:
        /*0984*/ 	.byte	0x04, 0x11
        /*0986*/ 	.short	(.L_439 - .L_438)
	.align		4
.L_438:
        /*0988*/ 	.word	index@(_ZN2at6native73_GLOBAL__N__c8866d80_35_SparseBinaryOpIntersectionKernel_cu_f5210f67_363612apply_kernelILi128ELi8EZNS1_29binary_op_intersection_kernelINS1_9RhsProjOpEslEEvRNS_14TensorIteratorEllRKNS_6TensorEbEUliE_EEviT1_)
        /*098c*/ 	.word	0x00000000


	//----- nvinfo : EIATTR_REGCOUNT
	.align		4
.L_439:
        /*0990*/ 	.byte	0x04, 0x2f
        /*0992*/ 	.short	(.L_441 - .L_440)
	.align		4
.L_440:
        /*0994*/ 	.word	index@(_ZN2at6native73_GLOBAL__N__c8866d80_35_SparseBinaryOpIntersectionKernel_cu_f5210f67_363612apply_kernelILi128ELi8EZNS1_29binary_op_intersection_kernelINS1_9RhsProjOpEdlEEvRNS_14TensorIteratorEllRKNS_6TensorEbEUliE_EEviT1_)
        /*0998*/ 	.word	0x00000034


	//----- nvinfo : EIATTR_FRAME_SIZE
	.align		4
.L_441:
        /*099c*/ 	.byte	0x04, 0x11
        /*099e*/ 	.short	(.L_443 - .L_442)
	.align		4
.L_442:
        /*09a0*/ 	.word	index@(_ZN2at6native73_GLOBAL__N__c8866d80_35_SparseBinaryOpIntersectionKernel_cu_f5210f67_363612apply_kernelILi128ELi8EZNS1_29binary_op_intersection_kernelINS1_9RhsProjOpEdlEEvRNS_14TensorIteratorEllRKNS_6TensorEbEUliE_EEviT1_)
        /*09a4*/ 	.word	0x00000000


	//----- nvinfo : EIATTR_REGCOUNT
	.align		4
.L_443:
        /*09a8*/ 	.byte	0x04, 0x2f
        /*09aa*/ 	.short	(.L_445 - .L_444)
	.align		4
.L_444:
        /*09ac*/ 	.word	index@(_ZN2at6native73_GLOBAL__N__c8866d80_35_SparseBinaryOpIntersectionKernel_cu_f5210f67_363612apply_kernelILi128ELi8EZNS1_29binary_op_intersection_kernelINS1_9RhsProjOpEflEEvRNS_14TensorIteratorEllRKNS_6TensorEbEUliE_EEviT1_)
        /*09b0*/ 	.word	0x00000036


	//----- nvinfo : EIATTR_FRAME_SIZE
	.align		4
.L_445:
        /*09b4*/ 	.byte	0x04, 0x11
        /*09b6*/ 	.short	(.L_447 - .L_446)
	.align		4
.L_446:
        /*09b8*/ 	.word	index@(_ZN2at6native73_GLOBAL__N__c8866d80_35_SparseBinaryOpIntersectionKernel_cu_f5210f67_363612apply_kernelILi128ELi8EZNS1_29binary_op_intersection_kernelINS1_9RhsProjOpEflEEvRNS_14TensorIteratorEllRKNS_6TensorEbEUliE_EEviT1_)
        /*09bc*/ 	.word	0x00000000


	//----- nvinfo : EIATTR_REGCOUNT
	.align		4
.L_447:
        /*09c0*/ 	.byte	0x04, 0x2f
        /*09c2*/ 	.short	(.L_449 - .L_448)
	.align		4
.L_448:
        /*09c4*/ 	.word	index@(_ZN2at6native73_GLOBAL__N__c8866d80_35_SparseBinaryOpIntersectionKernel_cu_f5210f67_363612apply_kernelILi128ELi8EZNS1_29binary_op_intersection_kernelINS1_9RhsProjOpEN3c107complexIdEElEEvRNS_14TensorIteratorEllRKNS_6TensorEbEUliE_EEviT1_)
        /*09c8*/ 	.word	0x00000040


	//----- nvinfo : EIATTR_FRAME_SIZE
	.align		4
.L_449:
        /*09cc*/ 	.byte	0x04, 0x11
        /*09ce*/ 	.short	(.L_451 - .L_450)
	.align		4
.L_450:
        /*09d0*/ 	.word	index@(_ZN2at6native73_GLOBAL__N__c8866d80_35_SparseBinaryOpIntersectionKernel_cu_f5210f67_363612apply_kernelILi128ELi8EZNS1_29binary_op_intersection_kernelINS1_9RhsProjOpEN3c107complexIdEElEEvRNS_14TensorIteratorEllRKNS_6TensorEbEUliE_EEviT1_)
        /*09d4*/ 	.word	0x00000000


	//----- nvinfo : EIATTR_REGCOUNT
	.align		4
.L_451:
        /*09d8*/ 	.byte	0x04, 0x2f
        /*09da*/ 	.short	(.L_453 - .L_452)
	.align		4
.L_452:
        /*09dc*/ 	.word	index@(_ZN2at6native73_GLOBAL__N__c8866d80_35_SparseBinaryOpIntersectionKernel_cu_f5210f67_363612apply_kernelILi128ELi8EZNS1_29binary_op_intersection_kernelINS1_9RhsProjOpEN3c107complexIfEElEEvRNS_14TensorIteratorEllRKNS_6TensorEbEUliE_EEviT1_)
        /*09e0*/ 	.word	0x00000038


	//----- nvinfo : EIATTR_FRAME_SIZE
	.align		4
.L_453:
        /*09e4*/ 	.byte	0x04, 0x11
        /*09e6*/ 	.short	(.L_455 - .L_454)
	.align		4
.L_454:
        /*09e8*/ 	.word	index@(_ZN2at6native73_GLOBAL__N__c8866d80_35_SparseBinaryOpIntersectionKernel_cu_f5210f67_363612apply_kernelILi128ELi8EZNS1_29binary_op_intersection_kernelINS1_9RhsProjOpEN3c107complexIfEElEEvRNS_14TensorIteratorEllRKNS_6TensorEbEUliE_EEviT1_)
        /*09ec*/ 	.word	0x00000000


	//----- nvinfo : EIATTR_REGCOUNT
	.align		4
.L_455:
        /*09f0*/ 	.byte	0x04, 0x2f
        /*09f2*/ 	.short	(.L_457 - .L_456)
	.align		4
.L_456:
        /*09f4*/ 	.word	index@(_ZN2at6native73_GLOBAL__N__c8866d80_35_SparseBinaryOpIntersectionKernel_cu_f5210f67_363612apply_kernelILi128ELi8EZNS1_29binary_op_intersection_kernelINS1_9RhsProjOpEblEEvRNS_14TensorIteratorEllRKNS_6TensorEbEUliE_EEviT1_)
        /*09f8*/ 	.word	0x0000001a


	//----- nvinfo : EIATTR_FRAME_SIZE
	.align		4
.L_457:
        /*09fc*/ 	.byte	0x04, 0x11
        /*09fe*/ 	.short	(.L_459 - .L_458)
	.align		4
.L_458:
        /*0a00*/ 	.word	index@(_ZN2at6native73_GLOBAL__N__c8866d80_35_SparseBinaryOpIntersectionKernel_cu_f5210f67_363612apply_kernelILi128ELi8EZNS1_29binary_op_intersection_kernelINS1_9RhsProjOpEblEEvRNS_14TensorIteratorEllRKNS_6TensorEbEUliE_EEviT1_)
        /*0a04*/ 	.word	0x00000000


	//----- nvinfo : EIATTR_REGCOUNT
	.align		4
.L_459:
        /*0a08*/ 	.byte	0x04, 0x2f
        /*0a0a*/ 	.short	(.L_461 - .L_460)
	.align		4
.L_460:
        /*0a0c*/ 	.word	index@(_ZN2at6native73_GLOBAL__N__c8866d80_35_SparseBinaryOpIntersectionKernel_cu_f5210f67_363612apply_kernelILi128ELi8EZNS1_29binary_op_intersection_kernelINS1_9RhsProjOpEN3c104HalfElEEvRNS_14TensorIteratorEllRKNS_6TensorEbEUliE_EEviT1_)
        /*0a10*/ 	.word	0x00000034


	//----- nvinfo : EIATTR_FRAME_SIZE
	.align		4
.L_461:
        /*0a14*/ 	.byte	0x04, 0x11
        /*0a16*/ 	.short	(.L_463 - .L_462)
	.align		4
.L_462:
        /*0a18*/ 	.word	index@(_ZN2at6native73_GLOBAL__N__c8866d80_35_SparseBinaryOpIntersectionKernel_cu_f5210f67_363612apply_kernelILi128ELi8EZNS1_29binary_op_intersection_kernelINS1_9RhsProjOpEN3c104HalfElEEvRNS_14TensorIteratorEllRKNS_6TensorEbEUliE_EEviT1_)
        /*0a1c*/ 	.word	0x00000000


	//----- nvinfo : EIATTR_REGCOUNT
	.align		4
.L_463:
        /*0a20*/ 	.byte	0x04, 0x2f
        /*0a22*/ 	.short	(.L_465 - .L_464)
	.align		4
.L_464:
        /*0a24*/ 	.word	index@(_ZN2at6native73_GLOBAL__N__c8866d80_35_SparseBinaryOpIntersectionKernel_cu_f5210f67_363612apply_kernelILi128ELi8EZNS1_29binary_op_intersection_kernelINS1_9RhsProjOpEN3c108BFloat16ElEEvRNS_14TensorIteratorEllRKNS_6TensorEbEUliE_EEviT1_)
        /*0a28*/ 	.word	0x00000034


	//----- nvinfo : EIATTR_FRAME_SIZE
	.align		4
.L_465:
        /*0a2c*/ 	.byte	0x04, 0x11
        /*0a2e*/ 	.short	(.L_467 - .L_466)
	.align		4
.L_466:
        /*0a30*/ 	.word	index@(_ZN2at6native73_GLOBAL__N__c8866d80_35_SparseBinaryOpIntersectionKernel_cu_f5210f67_363612apply_kernelILi128ELi8EZNS1_29binary_op_intersection_kernelINS1_9RhsProjOpEN3c108BFloat16ElEEvRNS_14TensorIteratorEllRKNS_6TensorEbEUliE_EEviT1_)
        /*0a34*/ 	.word	0x00000000


	//----- nvinfo : EIATTR_REGCOUNT
	.align		4
.L_467:
        /*0a38*/ 	.byte	0x04, 0x2f
        /*0a3a*/ 	.short	(.L_469 - .L_468)
	.align		4
.L_468:
        /*0a3c*/ 	.word	index@(_ZN2at6native73_GLOBAL__N__c8866d80_35_SparseBinaryOpIntersectionKernel_cu_f5210f67_363612apply_kernelILi128ELi8EZNS1_29binary_op_intersection_kernelINS1_9RhsProjOpEN3c107complexINS5_4HalfEEElEEvRNS_14TensorIteratorEllRKNS_6TensorEbEUliE_EEviT1_)
        /*0a40*/ 	.word	0x0000001e


	//----- nvinfo : EIATTR_FRAME_SIZE
	.align		4
.L_469:
        /*0a44*/ 	.byte	0x04, 0x11
        /*0a46*/ 	.short	(.L_471 - .L_470)
	.align		4
.L_470:
        /*0a48*/ 	.word	index@(_ZN2at6native73_GLOBAL__N__c8866d80_35_SparseBinaryOpIntersectionKernel_cu_f5210f67_363612apply_kernelILi128ELi8EZNS1_29binary_op_intersection_kernelINS1_9RhsProjOpEN3c107complexINS5_4HalfEEElEEvRNS_14TensorIteratorEllRKNS_6TensorEbEUliE_EEviT1_)
        /*0a4c*/ 	.word	0x00000000


	//----- nvinfo : EIATTR_REGCOUNT
	.align		4
.L_471:
        /*0a50*/ 	.byte	0x04, 0x2f
        /*0a52*/ 	.short	(.L_473 - .L_472)
	.align		4
.L_472:
        /*0a54*/ 	.word	index@(_ZN2at6native73_GLOBAL__N__c8866d80_35_SparseBinaryOpIntersectionKernel_cu_f5210f67_363612apply_kernelILi128ELi8EZNS1_29binary_op_intersection_kernelINS1_9LhsProjOpEhlEEvRNS_14TensorIteratorEllRKNS_6TensorEbEUliE_EEviT1_)
        /*0a58*/ 	.word	0x00000012


	//----- nvinfo : EIATTR_FRAME_SIZE
	.align		4
.L_473:
        /*0a5c*/ 	.byte	0x04, 0x11
        /*0a5e*/ 	.short	(.L_475 - .L_474)
	.align		4
.L_474:
        /*0a60*/ 	.word	index@(_ZN2at6native73_GLOBAL__N__c8866d80_35_SparseBinaryOpIntersectionKernel_cu_f5210f67_363612apply_kernelILi128ELi8EZNS1_29binary_op_intersection_kernelINS1_9LhsProjOpEhlEEvRNS_14TensorIteratorEllRKNS_6TensorEbEUliE_EEviT1_)
        /*0a64*/ 	.word	0x00000000


	//----- nvinfo : EIATTR_REGCOUNT
	.align		4
.L_475:
        /*0a68*/ 	.byte	0x04, 0x2f
        /*0a6a*/ 	.short	(.L_477 - .L_476)
	.align		4
.L_476:
        /*0a6c*/ 	.word	index@(_ZN2at6native73_GLOBAL__N__c8866d80_35_SparseBinaryOpIntersectionKernel_cu_f5210f67_363612apply_kernelILi128ELi8EZNS1_29binary_op_intersection_kernelINS1_9LhsProjOpEalEEvRNS_14TensorIteratorEllRKNS_6TensorEbEUliE_EEviT1_)
        /*0a70*/ 	.word	0x00000012


	//----- nvinfo : EIATTR_FRAME_SIZE
	.align		4
.L_477:
        /*0a74*/ 	.byte	0x04, 0x11
        /*0a76*/ 	.short	(.L_479 - .L_478)
	.align		4
.L_478:
        /*0a78*/ 	.word	index@(_ZN2at6native73_GLOBAL__N__c8866d80_35_SparseBinaryOpIntersectionKernel_cu_f5210f67_363612apply_kernelILi128ELi8EZNS1_29binary_op_intersection_kernelINS1_9LhsProjOpEalEEvRNS_14TensorIteratorEllRKNS_6TensorEbEUliE_EEviT1_)
        /*0a7c*/ 	.word	0x00000000


	//----- nvinfo : EIATTR_REGCOUNT
	.align		4
.L_479:
        /*0a80*/ 	.byte	0x04, 0x2f
        /*0a82*/ 	.short	(.L_481 - .L_480)
	.align		4
.L_480:
        /*0a84*/ 	.word	index@(_ZN2at6native73_GLOBAL__N__c8866d80_35_SparseBinaryOpIntersectionKernel_cu_f5210f67_363612apply_kernelILi128ELi8EZNS1_29binary_op_intersection_kernelINS1_9LhsProjOpEilEEvRNS_14TensorIteratorEllRKNS_6TensorEbEUliE_EEviT1_)
        /*0a88*/ 	.word	0x00000012


	//----- nvinfo : EIATTR_FRAME_SIZE
	.align		4
.L_481:
        /*0a8c*/ 	.byte	0x04, 0x11
        /*0a8e*/ 	.short	(.L_483 - .L_482)
	.align		4
.L_482:
        /*0a90*/ 	.word	index@(_ZN2at6native73_GLOBAL__N__c8866d80_35_SparseBinaryOpIntersectionKernel_cu_f5210f67_363612apply_kernelILi128ELi8EZNS1_29binary_op_intersection_kernelINS1_9LhsProjOpEilEEvRNS_14TensorIteratorEllRKNS_6TensorEbEUliE_EEviT1_)
        /*0a94*/ 	.word	0x00000000


	//----- nvinfo : EIATTR_REGCOUNT
	.align		4
.L_483:
        /*0a98*/ 	.byte	0x04, 0x2f
        /*0a9a*/ 	.short	(.L_485 - .L_484)
	.align		4
.L_484:
        /*0a9c*/ 	.word	index@(_ZN2at6native73_GLOBAL__N__c8866d80_35_SparseBinaryOpIntersectionKernel_cu_f5210f67_363612apply_kernelILi128ELi8EZNS1_29binary_op_intersection_kernelINS1_9LhsProjOpEllEEvRNS_14TensorIteratorEllRKNS_6TensorEbEUliE_EEviT1_)
        /*0aa0*/ 	.word	0x00000012


	//----- nvinfo : EIATTR_FRAME_SIZE
	.align		4
.L_485:
        /*0aa4*/ 	.byte	0x04, 0x11
        /*0aa6*/ 	.short	(.L_487 - .L_486)
	.align		4
.L_486:
        /*0aa8*/ 	.word	index@(_ZN2at6native73_GLOBAL__N__c8866d80_35_SparseBinaryOpIntersectionKernel_cu_f5210f67_363612apply_kernelILi128ELi8EZNS1_29binary_op_intersection_kernelINS1_9LhsProjOpEllEEvRNS_14TensorIteratorEllRKNS_6TensorEbEUliE_EEviT1_)
        /*0aac*/ 	.word	0x00000000


	//----- nvinfo : EIATTR_REGCOUNT
	.align		4
.L_487:
        /*0ab0*/ 	.byte	0x04, 0x2f
        /*0ab2*/ 	.short	(.L_489 - .L_488)
	.align		4
.L_488:
        /*0ab4*/ 	.word	index@(_ZN2at6native73_GLOBAL__N__c8866d80_35_SparseBinaryOpIntersectionKernel_cu_f5210f67_363612apply_kernelILi128ELi8EZNS1_29binary_op_intersection_kernelINS1_9LhsProjOpEslEEvRNS_14TensorIteratorEllRKNS_6TensorEbEUliE_EEviT1_)
        /*0ab8*/ 	.word	0x00000012


	//----- nvinfo : EIATTR_FRAME_SIZE
	.align		4
.L_489:
        /*0abc*/ 	.byte	0x04, 0x11
        /*0abe*/ 	.short	(.L_491 - .L_490)
	.align		4
.L_490:
        /*0ac0*/ 	.word	index@(_ZN2at6native73_GLOBAL__N__c8866d80_35_SparseBinaryOpIntersectionKernel_cu_f5210f67_363612apply_kernelILi128ELi8EZNS1_29binary_op_intersection_kernelINS1_9LhsProjOpEslEEvRNS_14TensorIteratorEllRKNS_6TensorEbEUliE_EEviT1_)
        /*0ac4*/ 	.word	0x00000000


	//----- nvinfo : EIATTR_REGCOUNT
	.align		4
.L_491:
        /*0ac8*/ 	.byte	0x04, 0x2f
        /*0aca*/ 	.short	(.L_493 - .L_492)
	.align		4
.L_492:
        /*0acc*/ 	.word	index@(_ZN2at6native73_GLOBAL__N__c8866d80_35_SparseBinaryOpIntersectionKernel_cu_f5210f67_363612apply_kernelILi128ELi8EZNS1_29binary_op_intersection_kernelINS1_9LhsProjOpEdlEEvRNS_14TensorIteratorEllRKNS_6TensorEbEUliE_EEviT1_)
        /*0ad0*/ 	.word	0x00000012


	//----- nvinfo : EIATTR_FRAME_SIZE
	.align		4
.L_493:
        /*0ad4*/ 	.byte	0x04, 0x11
        /*0ad6*/ 	.short	(.L_495 - .L_494)
	.align		4
.L_494:
        /*0ad8*/ 	.word	index@(_ZN2at6native73_GLOBAL__N__c8866d80_35_SparseBinaryOpIntersectionKernel_cu_f5210f67_363612apply_kernelILi128ELi8EZNS1_29binary_op_intersection_kernelINS1_9LhsProjOpEdlEEvRNS_14TensorIteratorEllRKNS_6TensorEbEUliE_EEviT1_)
        /*0adc*/ 	.word	0x00000000


	//----- nvinfo : EIATTR_REGCOUNT
	.align		4
.L_495:
        /*0ae0*/ 	.byte	0x04, 0x2f
        /*0ae2*/ 	.short	(.L_497 - .L_496)
	.align		4
.L_496:
        /*0ae4*/ 	.word	index@(_ZN2at6native73_GLOBAL__N__c8866d80_35_SparseBinaryOpIntersectionKernel_cu_f5210f67_363612apply_kernelILi128ELi8EZNS1_29binary_op_intersection_kernelINS1_9LhsProjOpEflEEvRNS_14TensorIteratorEllRKNS_6TensorEbEUliE_EEviT1_)
        /*0ae8*/ 	.word	0x00000012


	//----- nvinfo : EIATTR_FRAME_SIZE
	.align		4
.L_497:
        /*0aec*/ 	.byte	0x04, 0x11
        /*0aee*/ 	.short	(.L_499 - .L_498)
	.align		4
.L_498:
        /*0af0*/ 	.word	index@(_ZN2at6native73_GLOBAL__N__c8866d80_35_SparseBinaryOpIntersectionKernel_cu_f5210f67_363612apply_kernelILi128ELi8EZNS1_29binary_op_intersection_kernelINS1_9LhsProjOpEflEEvRNS_14TensorIteratorEllRKNS_6TensorEbEUliE_EEviT1_)
        /*0af4*/ 	.word	0x00000000


	//----- nvinfo : EIATTR_REGCOUNT
	.align		4
.L_499:
        /*0af8*/ 	.byte	0x04, 0x2f
        /*0afa*/ 	.short	(.L_501 - .L_500)
	.align		4
.L_500:
        /*0afc*/ 	.word	index@(_ZN2at6native73_GLOBAL__N__c8866d80_35_SparseBinaryOpIntersectionKernel_cu_f5210f67_363612apply_kernelILi128ELi8EZNS1_29binary_op_intersection_kernelINS1_9LhsProjOpEN3c107complexIdEElEEvRNS_14TensorIteratorEllRKNS_6TensorEbEUliE_EEviT1_)
        /*0b00*/ 	.word	0x00000014


	//----- nvinfo : EIATTR_FRAME_SIZE
	.align		4
.L_501:
        /*0b04*/ 	.byte	0x04, 0x11
        /*0b06*/ 	.short	(.L_503 - .L_502)
	.align		4
.L_502:
        /*0b08*/ 	.word	index@(_ZN2at6native73_GLOBAL__N__c8866d80_35_SparseBinaryOpIntersectionKernel_cu_f5210f67_363612apply_kernelILi128ELi8EZNS1_29binary_op_intersection_kernelINS1_9LhsProjOpEN3c107complexIdEElEEvRNS_14TensorIteratorEllRKNS_6TensorEbEUliE_EEviT1_)
        /*0b0c*/ 	.word	0x00000000


	//----- nvinfo : EIATTR_REGCOUNT
	.align		4
.L_503:
        /*0b10*/ 	.byte	0x04, 0x2f
        /*0b12*/ 	.short	(.L_505 - .L_504)
	.align		4
.L_504:
        /*0b14*/ 	.word	index@(_ZN2at6native73_GLOBAL__N__c8866d80_35_SparseBinaryOpIntersectionKernel_cu_f5210f67_363612apply_kernelILi128ELi8EZNS1_29binary_op_intersection_kernelINS1_9LhsProjOpEN3c107complexIfEElEEvRNS_14TensorIteratorEllRKNS_6TensorEbEUliE_EEviT1_)
        /*0b18*/ 	.word	0x00000012


	//----- nvinfo : EIATTR_FRAME_SIZE
	.align		4
.L_505:
        /*0b1c*/ 	.byte	0x04, 0x11
        /*0b1e*/ 	.short	(.L_507 - .L_506)
	.align		4
.L_506:
        /*0b20*/ 	.word	index@(_ZN2at6native73_GLOBAL__N__c8866d80_35_SparseBinaryOpIntersectionKernel_cu_f5210f67_363612apply_kernelILi128ELi8EZNS1_29binary_op_intersection_kernelINS1_9LhsProjOpEN3c107complexIfEElEEvRNS_14TensorIteratorEllRKNS_6TensorEbEUliE_EEviT1_)
        /*0b24*/ 	.word	0x00000000


	//----- nvinfo : EIATTR_REGCOUNT
	.align		4
.L_507:
        /*0b28*/ 	.byte	0x04, 0x2f
        /*0b2a*/ 	.short	(.L_509 - .L_508)
	.align		4
.L_508:
        /*0b2c*/ 	.word	index@(_ZN2at6native73_GLOBAL__N__c8866d80_35_SparseBinaryOpIntersectionKernel_cu_f5210f67_363612apply_kernelILi128ELi8EZNS1_29binary_op_intersection_kernelINS1_9LhsProjOpEblEEvRNS_14TensorIteratorEllRKNS_6TensorEbEUliE_EEviT1_)
        /*0b30*/ 	.word	0x00000014


	//----- nvinfo : EIATTR_FRAME_SIZE
	.align		4
.L_509:
        /*0b34*/ 	.byte	0x04, 0x11
        /*0b36*/ 	.short	(.L_511 - .L_510)
	.align		4
.L_510:
        /*0b38*/ 	.word	index@(_ZN2at6native73_GLOBAL__N__c8866d80_35_SparseBinaryOpIntersectionKernel_cu_f5210f67_363612apply_kernelILi128ELi8EZNS1_29binary_op_intersection_kernelINS1_9LhsProjOpEblEEvRNS_14TensorIteratorEllRKNS_6TensorEbEUliE_EEviT1_)
        /*0b3c*/ 	.word	0x00000000


	//----- nvinfo : EIATTR_REGCOUNT
	.align		4
.L_511:
        /*0b40*/ 	.byte	0x04, 0x2f
        /*0b42*/ 	.short	(.L_513 - .L_512)
	.align		4
.L_512:
        /*0b44*/ 	.word	index@(_ZN2at6native73_GLOBAL__N__c8866d80_35_SparseBinaryOpIntersectionKernel_cu_f5210f67_363612apply_kernelILi128ELi8EZNS1_29binary_op_intersection_kernelINS1_9LhsProjOpEN3c104HalfElEEvRNS_14TensorIteratorEllRKNS_6TensorEbEUliE_EEviT1_)
        /*0b48*/ 	.word	0x00000012


	//----- nvinfo : EIATTR_FRAME_SIZE
	.align		4
.L_513:
        /*0b4c*/ 	.byte	0x04, 0x11
        /*0b4e*/ 	.short	(.L_515 - .L_514)
	.align		4
.L_514:
        /*0b50*/ 	.word	index@(_ZN2at6native73_GLOBAL__N__c8866d80_35_SparseBinaryOpIntersectionKernel_cu_f5210f67_363612apply_kernelILi128ELi8EZNS1_29binary_op_intersection_kernelINS1_9LhsProjOpEN3c104HalfElEEvRNS_14TensorIteratorEllRKNS_6TensorEbEUliE_EEviT1_)
        /*0b54*/ 	.word	0x00000000


	//----- nvinfo : EIATTR_REGCOUNT
	.align		4
.L_515:
        /*0b58*/ 	.byte	0x04, 0x2f
        /*0b5a*/ 	.short	(.L_517 - .L_516)
	.align		4
.L_516:
        /*0b5c*/ 	.word	index@(_ZN2at6native73_GLOBAL__N__c8866d80_35_SparseBinaryOpIntersectionKernel_cu_f5210f67_363612apply_kernelILi128ELi8EZNS1_29binary_op_intersection_kernelINS1_9LhsProjOpEN3c108BFloat16ElEEvRNS_14TensorIteratorEllRKNS_6TensorEbEUliE_EEviT1_)
        /*0b60*/ 	.word	0x00000012


	//----- nvinfo : EIATTR_FRAME_SIZE
	.align		4
.L_517:
        /*0b64*/ 	.byte	0x04, 0x11
        /*0b66*/ 	.short	(.L_519 - .L_518)
	.align		4
.L_518:
        /*0b68*/ 	.word	index@(_ZN2at6native73_GLOBAL__N__c8866d80_35_SparseBinaryOpIntersectionKernel_cu_f5210f67_363612apply_kernelILi128ELi8EZNS1_29binary_op_intersection_kernelINS1_9LhsProjOpEN3c108BFloat16ElEEvRNS_14TensorIteratorEllRKNS_6TensorEbEUliE_EEviT1_)
        /*0b6c*/ 	.word	0x00000000


	//----- nvinfo : EIATTR_REGCOUNT
	.align		4
.L_519:
        /*0b70*/ 	.byte	0x04, 0x2f
        /*0b72*/ 	.short	(.L_521 - .L_520)
	.align		4
.L_520:
        /*0b74*/ 	.word	index@(_ZN2at6native73_GLOBAL__N__c8866d80_35_SparseBinaryOpIntersectionKernel_cu_f5210f67_363612apply_kernelILi128ELi8EZNS1_29binary_op_intersection_kernelINS1_9LhsProjOpEN3c107complexINS5_4HalfEEElEEvRNS_14TensorIteratorEllRKNS_6TensorEbEUliE_EEviT1_)
        /*0b78*/ 	.word	0x00000012


	//----- nvinfo : EIATTR_FRAME_SIZE
	.align		4
.L_521:
        /*0b7c*/ 	.byte	0x04, 0x11
        /*0b7e*/ 	.short	(.L_523 - .L_522)
	.align		4
.L_522:
        /*0b80*/ 	.word	index@(_ZN2at6native73_GLOBAL__N__c8866d80_35_SparseBinaryOpIntersectionKernel_cu_f5210f67_363612apply_kernelILi128ELi8EZNS1_29binary_op_intersection_kernelINS1_9LhsProjOpEN3c107complexINS5_4HalfEEElEEvRNS_14TensorIteratorEllRKNS_6TensorEbEUliE_EEviT1_)
        /*0b84*/ 	.word	0x00000000


	//----- nvinfo : EIATTR_MIN_STACK_SIZE
	.align		4
.L_523:
        /*0b88*/ 	.byte	0x04, 0x12
        /*0b8a*/ 	.short	(.L_525 - .L_524)
	.align		4
.L_524:
        /*0b8c*/ 	.word	index@(_ZN2at6native73_GLOBAL__N__c8866d80_35_SparseBinaryOpIntersectionKernel_cu_f5210f67_363612apply_kernelILi128ELi8EZNS1_29binary_op_intersection_kernelINS1_9LhsProjOpEN3c107complexINS5_4HalfEEElEEvRNS_14TensorIteratorEllRKNS_6TensorEbEUliE_EEviT1_)
        /*0b90*/ 	.word	0x00000000


	//----- nvinfo : EIATTR_MIN_STACK_SIZE
	.align		4
.L_525:
        /*0b94*/ 	.byte	0x04, 0x12
        /*0b96*/ 	.short	(.L_527 - .L_526)
	.align		4
.L_526:
        /*0b98*/ 	.word	index@(_ZN2at6native73_GLOBAL__N__c8866d80_35_SparseBinaryOpIntersectionKernel_cu_f5210f67_363612apply_kernelILi128ELi8EZNS1_29binary_op_intersection_kernelINS1_9LhsProjOpEN3c108BFloat16ElEEvRNS_14TensorIteratorEllRKNS_6TensorEbEUliE_EEviT1_)
        /*0b9c*/ 	.word	0x00000000


	//----- nvinfo : EIATTR_MIN_STACK_SIZE
	.align		4
.L_527:
        /*0ba0*/ 	.byte	0x04, 0x12
        /*0ba2*/ 	.short	(.L_529 - .L_528)
	.align		4
.L_528:
        /*0ba4*/ 	.word	index@(_ZN2at6native73_GLOBAL__N__c8866d80_35_SparseBinaryOpIntersectionKernel_cu_f5210f67_363612apply_kernelILi128ELi8EZNS1_29binary_op_intersection_kernelINS1_9LhsProjOpEN3c104HalfElEEvRNS_14TensorIteratorEllRKNS_6TensorEbEUliE_EEviT1_)
        /*0ba8*/ 	.word	0x00000000


	//----- nvinfo : EIATTR_MIN_STACK_SIZE
	.align		4
.L_529:
        /*0bac*/ 	.byte	0x04, 0x12
        /*0bae*/ 	.short	(.L_531 - .L_530)
	.align		4
.L_530:
        /*0bb0*/ 	.word	index@(_ZN2at6native73_GLOBAL__N__c8866d80_35_SparseBinaryOpIntersectionKernel_cu_f5210f67_363612apply_kernelILi128ELi8EZNS1_29binary_op_intersection_kernelINS1_9LhsProjOpEblEEvRNS_14TensorIteratorEllRKNS_6TensorEbEUliE_EEviT1_)
        /*0bb4*/ 	.word	0x00000000


	//----- nvinfo : EIATTR_MIN_STACK_SIZE
	.align		4
.L_531:
        /*0bb8*/ 	.byte	0x04, 0x12
        /*0bba*/ 	.short	(.L_533 - .L_532)
	.align		4
.L_532:
        /*0bbc*/ 	.word	index@(_ZN2at6native73_GLOBAL__N__c8866d80_35_SparseBinaryOpIntersectionKernel_cu_f5210f67_363612apply_kernelILi128ELi8EZNS1_29binary_op_intersection_kernelINS1_9LhsProjOpEN3c107complexIfEElEEvRNS_14TensorIteratorEllRKNS_6TensorEbEUliE_EEviT1_)
        /*0bc0*/ 	.word	0x00000000


	//----- nvinfo : EIATTR_MIN_STACK_SIZE
	.align		4
.L_533:
        /*0bc4*/ 	.byte	0x04, 0x12
        /*0bc6*/ 	.short	(.L_535 - .L_534)
	.align		4
.L_534:
        /*0bc8*/ 	.word	index@(_ZN2at6native73_GLOBAL__N__c8866d80_35_SparseBinaryOpIntersectionKernel_cu_f5210f67_363612apply_kernelILi128ELi8EZNS1_29binary_op_intersection_kernelINS1_9LhsProjOpEN3c107complexIdEElEEvRNS_14TensorIteratorEllRKNS_6TensorEbEUliE_EEviT1_)
        /*0bcc*/ 	.word	0x00000000


	//----- nvinfo : EIATTR_MIN_STACK_SIZE
	.align		4
.L_535:
        /*0bd0*/ 	.byte	0x04, 0x12
        /*0bd2*/ 	.short	(.L_537 - .L_536)
	.align		4
.L_536:
        /*0bd4*/ 	.word	index@(_ZN2at6native73_GLOBAL__N__c8866d80_35_SparseBinaryOpIntersectionKernel_cu_f5210f67_363612apply_kernelILi128ELi8EZNS1_29binary_op_intersection_kernelINS1_9LhsProjOpEflEEvRNS_14TensorIteratorEllRKNS_6TensorEbEUliE_EEviT1_)
        /*0bd8*/ 	.word	0x00000000


	//----- nvinfo : EIATTR_MIN_STACK_SIZE
	.align		4
.L_537:
        /*0bdc*/ 	.byte	0x04, 0x12
        /*0bde*/ 	.short	(.L_539 - .L_538)
	.align		4
.L_538:
        /*0be0*/ 	.word	index@(_ZN2at6native73_GLOBAL__N__c8866d80_35_SparseBinaryOpIntersectionKernel_cu_f5210f67_363612apply_kernelILi128ELi8EZNS1_29binary_op_intersection_kernelINS1_9LhsProjOpEdlEEvRNS_14TensorIteratorEllRKNS_6TensorEbEUliE_EEviT1_)
        /*0be4*/ 	.word	0x00000000


	//----- nvinfo : EIATTR_MIN_STACK_SIZE
	.align		4
.L_539:
        /*0be8*/ 	.byte	0x04, 0x12
        /*0bea*/ 	.short	(.L_541 - .L_540)
	.align		4
.L_540:
        /*0bec*/ 	.word	index@(_ZN2at6native73_GLOBAL__N__c8866d80_35_SparseBinaryOpIntersectionKernel_cu_f5210f67_363612apply_kernelILi128ELi8EZNS1_29binary_op_intersection_kernelINS1_9LhsProjOpEslEEvRNS_14TensorIteratorEllRKNS_6TensorEbEUliE_EEviT1_)
        /*0bf0*/ 	.word	0x00000000


	//----- nvinfo : EIATTR_MIN_STACK_SIZE
	.align		4
.L_541:
        /*0bf4*/ 	.byte	0x04, 0x12
        /*0bf6*/ 	.short	(.L_543 - .L_542)
	.align		4
.L_542:
        /*0bf8*/ 	.word	index@(_ZN2at6native73_GLOBAL__N__c8866d80_35_SparseBinaryOpIntersectionKernel_cu_f5210f67_363612apply_kernelILi128ELi8EZNS1_29binary_op_intersection_kernelINS1_9LhsProjOpEllEEvRNS_14TensorIteratorEllRKNS_6TensorEbEUliE_EEviT1_)
        /*0bfc*/ 	.word	0x00000000


	//----- nvinfo : EIATTR_MIN_STACK_SIZE
	.align		4
.L_543:
        /*0c00*/ 	.byte	0x04, 0x12
        /*0c02*/ 	.short	(.L_545 - .L_544)
	.align		4
.L_544:
        /*0c04*/ 	.word	index@(_ZN2at6native73_GLOBAL__N__c8866d80_35_SparseBinaryOpIntersectionKernel_cu_f5210f67_363612apply_kernelILi128ELi8EZNS1_29binary_op_intersection_kernelINS1_9LhsProjOpEilEEvRNS_14TensorIteratorEllRKNS_6TensorEbEUliE_EEviT1_)
        /*0c08*/ 	.word	0x00000000


	//----- nvinfo : EIATTR_MIN_STACK_SIZE
	.align		4
.L_545:
        /*0c0c*/ 	.byte	0x04, 0x12
        /*0c0e*/ 	.short	(.L_547 - .L_546)
	.align		4
.L_546:
        /*0c10*/ 	.word	index@(_ZN2at6native73_GLOBAL__N__c8866d80_35_SparseBinaryOpIntersectionKernel_cu_f5210f67_363612apply_kernelILi128ELi8EZNS1_29binary_op_intersection_kernelINS1_9LhsProjOpEalEEvRNS_14TensorIteratorEllRKNS_6TensorEbEUliE_EEviT1_)
        /*0c14*/ 	.word	0x00000000


	//----- nvinfo : EIATTR_MIN_STACK_SIZE
	.align		4
.L_547:
        /*0c18*/ 	.byte	0x04, 0x12
        /*0c1a*/ 	.short	(.L_549 - .L_548)
	.align		4
.L_548:
        /*0c1c*/ 	.word	index@(_ZN2at6native73_GLOBAL__N__c8866d80_35_SparseBinaryOpIntersectionKernel_cu_f5210f67_363612apply_kernelILi128ELi8EZNS1_29binary_op_intersection_kernelINS1_9LhsProjOpEhlEEvRNS_14TensorIteratorEllRKNS_6TensorEbEUliE_EEviT1_)
        /*0c20*/ 	.word	0x00000000


	//----- nvinfo : EIATTR_MIN_STACK_SIZE
	.align		4
.L_549:
        /*0c24*/ 	.byte	0x04, 0x12
        /*0c26*/ 	.short	(.L_551 - .L_550)
	.align		4
.L_550:
        /*0c28*/ 	.word	index@(_ZN2at6native73_GLOBAL__N__c8866d80_35_SparseBinaryOpIntersectionKernel_cu_f5210f67_363612apply_kernelILi128ELi8EZNS1_29binary_op_intersection_kernelINS1_9RhsProjOpEN3c107complexINS5_4HalfEEElEEvRNS_14TensorIteratorEllRKNS_6TensorEbEUliE_EEviT1_)
        /*0c2c*/ 	.word	0x00000000


	//----- nvinfo : EIATTR_MIN_STACK_SIZE
	.align		4
.L_551:
        /*0c30*/ 	.byte	0x04, 0x12
        /*0c32*/ 	.short	(.L_553 - .L_552)
	.align		4
.L_552:
        /*0c34*/ 	.word	index@(_ZN2at6native73_GLOBAL__N__c8866d80_35_SparseBinaryOpIntersectionKernel_cu_f5210f67_363612apply_kernelILi128ELi8EZNS1_29binary_op_intersection_kernelINS1_9RhsProjOpEN3c108BFloat16ElEEvRNS_14TensorIteratorEllRKNS_6TensorEbEUliE_EEviT1_)
        /*0c38*/ 	.word	0x00000000


	//----- nvinfo : EIATTR_MIN_STACK_SIZE
	.align		4
.L_553:
        /*0c3c*/ 	.byte	0x04, 0x12
        /*0c3e*/ 	.short	(.L_555 - .L_554)
	.align		4
.L_554:
        /*0c40*/ 	.word	index@(_ZN2at6native73_GLOBAL__N__c8866d80_35_SparseBinaryOpIntersectionKernel_cu_f5210f67_363612apply_kernelILi128ELi8EZNS1_29binary_op_intersection_kernelINS1_9RhsProjOpEN3c104HalfElEEvRNS_14TensorIteratorEllRKNS_6TensorEbEUliE_EEviT1_)
        /*0c44*/ 	.word	0x00000000


	//----- nvinfo : EIATTR_MIN_STACK_SIZE
	.align		4
.L_555:
        /*0c48*/ 	.byte	0x04, 0x12
        /*0c4a*/ 	.short	(.L_557 - .L_556)
	.align		4
.L_556:
        /*0c4c*/ 	.word	index@(_ZN2at6native73_GLOBAL__N__c8866d80_35_SparseBinaryOpIntersectionKernel_cu_f5210f67_363612apply_kernelILi128ELi8EZNS1_29binary_op_intersection_kernelINS1_9RhsProjOpEblEEvRNS_14TensorIteratorEllRKNS_6TensorEbEUliE_EEviT1_)
        /*0c50*/ 	.word	0x00000000


	//----- nvinfo : EIATTR_MIN_STACK_SIZE
	.align		4
.L_557:
        /*0c54*/ 	.byte	0x04, 0x12
        /*0c56*/ 	.short	(.L_559 - .L_558)
	.align		4
.L_558:
        /*0c58*/ 	.word	index@(_ZN2at6native73_GLOBAL__N__c8866d80_35_SparseBinaryOpIntersectionKernel_cu_f5210f67_363612apply_kernelILi128ELi8EZNS1_29binary_op_intersection_kernelINS1_9RhsProjOpEN3c107complexIfEElEEvRNS_14TensorIteratorEllRKNS_6TensorEbEUliE_EEviT1_)
        /*0c5c*/ 	.word	0x00000000


	//----- nvinfo : EIATTR_MIN_STACK_SIZE
	.align		4
.L_559:
        /*0c60*/ 	.byte	0x04, 0x12
        /*0c62*/ 	.short	(.L_561 - .L_560)
	.align		4
.L_560:
        /*0c64*/ 	.word	index@(_ZN2at6native73_GLOBAL__N__c8866d80_35_SparseBinaryOpIntersectionKernel_cu_f5210f67_363612apply_kernelILi128ELi8EZNS1_29binary_op_intersection_kernelINS1_9RhsProjOpEN3c107complexIdEElEEvRNS_14TensorIteratorEllRKNS_6TensorEbEUliE_EEviT1_)
        /*0c68*/ 	.word	0x00000000


	//----- nvinfo : EIATTR_MIN_STACK_SIZE
	.align		4
.L_561:
        /*0c6c*/ 	.byte	0x04, 0x12
        /*0c6e*/ 	.short	(.L_563 - .L_562)
	.align		4
.L_562:
        /*0c70*/ 	.word	index@(_ZN2at6native73_GLOBAL__N__c8866d80_35_SparseBinaryOpIntersectionKernel_cu_f5210f67_363612apply_kernelILi128ELi8EZNS1_29binary_op_intersection_kernelINS1_9RhsProjOpEflEEvRNS_14TensorIteratorEllRKNS_6TensorEbEUliE_EEviT1_)
        /*0c74*/ 	.word	0x00000000


	//----- nvinfo : EIATTR_MIN_STACK_SIZE
	.align		4
.L_563:
        /*0c78*/ 	.byte	0x04, 0x12
        /*0c7a*/ 	.short	(.L_565 - .L_564)
	.align		4
.L_564:
        /*0c7c*/ 	.word	index@(_ZN2at6native73_GLOBAL__N__c8866d80_35_SparseBinaryOpIntersectionKernel_cu_f5210f67_363612apply_kernelILi128ELi8EZNS1_29binary_op_intersection_kernelINS1_9RhsProjOpEdlEEvRNS_14TensorIteratorEllRKNS_6TensorEbEUliE_EEviT1_)
        /*0c80*/ 	.word	0x00000000


	//----- nvinfo : EIATTR_MIN_STACK_SIZE
	.align		4
.L_565:
        /*0c84*/ 	.byte	0x04, 0x12
        /*0c86*/ 	.short	(.L_567 - .L_566)
	.align		4
.L_566:
        /*0c88*/ 	.word	index@(_ZN2at6native73_GLOBAL__N__c8866d80_35_SparseBinaryOpIntersectionKernel_cu_f5210f67_363612apply_kernelILi128ELi8EZNS1_29binary_op_intersection_kernelINS1_9RhsProjOpEslEEvRNS_14TensorIteratorEllRKNS_6TensorEbEUliE_EEviT1_)
        /*0c8c*/ 	.word	0x00000000


	//----- nvinfo : EIATTR_MIN_STACK_SIZE
	.align		4
.L_567:
        /*0c90*/ 	.byte	0x04, 0x12
        /*0c92*/ 	.short	(.L_569 - .L_568)
	.align		4
.L_568:
        /*0c94*/ 	.word	index@(_ZN2at6native73_GLOBAL__N__c8866d80_35_SparseBinaryOpIntersectionKernel_cu_f5210f67_363612apply_kernelILi128ELi8EZNS1_29binary_op_intersection_kernelINS1_9RhsProjOpEllEEvRNS_14TensorIteratorEllRKNS_6TensorEbEUliE_EEviT1_)
        /*0c98*/ 	.word	0x00000000


	//----- nvinfo : EIATTR_MIN_STACK_SIZE
	.align		4
.L_569:
        /*0c9c*/ 	.byte	0x04, 0x12
        /*0c9e*/ 	.short	(.L_571 - .L_570)
	.align		4
.L_570:
        /*0ca0*/ 	.word	index@(_ZN2at6native73_GLOBAL__N__c8866d80_35_SparseBinaryOpIntersectionKernel_cu_f5210f67_363612apply_kernelILi128ELi8EZNS1_29binary_op_intersection_kernelINS1_9RhsProjOpEilEEvRNS_14TensorIteratorEllRKNS_6TensorEbEUliE_EEviT1_)
        /*0ca4*/ 	.word	0x00000000


	//----- nvinfo : EIATTR_MIN_STACK_SIZE
	.align		4
.L_571:
        /*0ca8*/ 	.byte	0x04, 0x12
        /*0caa*/ 	.short	(.L_573 - .L_572)
	.align		4
.L_572:
        /*0cac*/ 	.word	index@(_ZN2at6native73_GLOBAL__N__c8866d80_35_SparseBinaryOpIntersectionKernel_cu_f5210f67_363612apply_kernelILi128ELi8EZNS1_29binary_op_intersection_kernelINS1_9RhsProjOpEalEEvRNS_14TensorIteratorEllRKNS_6TensorEbEUliE_EEviT1_)
        /*0cb0*/ 	.word	0x00000000


	//----- nvinfo : EIATTR_MIN_STACK_SIZE
	.align		4
.L_573:
        /*0cb4*/ 	.byte	0x04, 0x12
        /*0cb6*/ 	.short	(.L_575 - .L_574)
	.align		4
.L_574:
        /*0cb8*/ 	.word	index@(_ZN2at6native73_GLOBAL__N__c8866d80_35_SparseBinaryOpIntersectionKernel_cu_f5210f67_363612apply_kernelILi128ELi8EZNS1_29binary_op_intersection_kernelINS1_9RhsProjOpEhlEEvRNS_14TensorIteratorEllRKNS_6TensorEbEUliE_EEviT1_)
        /*0cbc*/ 	.word	0x00000000


	//----- nvinfo : EIATTR_MIN_STACK_SIZE
	.align		4
.L_575:
        /*0cc0*/ 	.byte	0x04, 0x12
        /*0cc2*/ 	.short	(.L_577 - .L_576)
	.align		4
.L_576:
        /*0cc4*/ 	.word	index@(_ZN2at6native73_GLOBAL__N__c8866d80_35_SparseBinaryOpIntersectionKernel_cu_f5210f67_363612apply_kernelILi128ELi8EZNS1_29binary_op_intersection_kernelINS1_5MulOpEN3c107complexINS5_4HalfEEElEEvRNS_14TensorIteratorEllRKNS_6TensorEbEUliE_EEviT1_)
        /*0cc8*/ 	.word	0x00000000


	//----- nvinfo : EIATTR_MIN_STACK_SIZE
	.align		4
.L_577:
        /*0ccc*/ 	.byte	0x04, 0x12
        /*0cce*/ 	.short	(.L_579 - .L_578)
	.align		4
.L_578:
        /*0cd0*/ 	.word	index@(_ZN2at6native73_GLOBAL__N__c8866d80_35_SparseBinaryOpIntersectionKernel_cu_f5210f67_363612apply_kernelILi128ELi8EZNS1_29binary_op_intersection_kernelINS1_5MulOpEN3c108BFloat16ElEEvRNS_14TensorIteratorEllRKNS_6TensorEbEUliE_EEviT1_)
        /*0cd4*/ 	.word	0x00000000


	//----- nvinfo : EIATTR_MIN_STACK_SIZE
	.align		4
.L_579:
        /*0cd8*/ 	.byte	0x04, 0x12
        /*0cda*/ 	.short	(.L_581 - .L_580)
	.align		4
.L_580:
        /*0cdc*/ 	.word	index@(_ZN2at6native73_GLOBAL__N__c8866d80_35_SparseBinaryOpIntersectionKernel_cu_f5210f67_363612apply_kernelILi128ELi8EZNS1_29binary_op_intersection_kernelINS1_5MulOpEN3c104HalfElEEvRNS_14TensorIteratorEllRKNS_6TensorEbEUliE_EEviT1_)
        /*0ce0*/ 	.word	0x00000000


	//----- nvinfo : EIATTR_MIN_STACK_SIZE
	.align		4
.L_581:
        /*0ce4*/ 	.byte	0x04, 0x12
        /*0ce6*/ 	.short	(.L_583 - .L_582)
	.align		4
.L_582:
        /*0ce8*/ 	.word	index@(_ZN2at6native73_GLOBAL__N__c8866d80_35_SparseBinaryOpIntersectionKernel_cu_f5210f67_363612apply_kernelILi128ELi8EZNS1_29binary_op_intersection_kernelINS1_5MulOpEblEEvRNS_14TensorIteratorEllRKNS_6TensorEbEUliE_EEviT1_)
        /*0cec*/ 	.word	0x00000000


	//----- nvinfo : EIATTR_MIN_STACK_SIZE
	.align		4
.L_583:
        /*0cf0*/ 	.byte	0x04, 0x12
        /*0cf2*/ 	.short	(.L_585 - .L_584)
	.align		4
.L_584:
        /*0cf4*/ 	.word	index@(_ZN2at6native73_GLOBAL__N__c8866d80_35_SparseBinaryOpIntersectionKernel_cu_f5210f67_363612apply_kernelILi128ELi8EZNS1_29binary_op_intersection_kernelINS1_5MulOpEN3c107complexIfEElEEvRNS_14TensorIteratorEllRKNS_6TensorEbEUliE_EEviT1_)
        /*0cf8*/ 	.word	0x00000000


	//----- nvinfo : EIATTR_MIN_STACK_SIZE
	.align		4
.L_585:
        /*0cfc*/ 	.byte	0x04, 0x12
        /*0cfe*/ 	.short	(.L_587 - .L_586)
	.align		4
.L_586:
        /*0d00*/ 	.word	index@(_ZN2at6native73_GLOBAL__N__c8866d80_35_SparseBinaryOpIntersectionKernel_cu_f5210f67_363612apply_kernelILi128ELi8EZNS1_29binary_op_intersection_kernelINS1_5MulOpEN3c107complexIdEElEEvRNS_14TensorIteratorEllRKNS_6TensorEbEUliE_EEviT1_)
        /*0d04*/ 	.word	0x00000000


	//----- nvinfo : EIATTR_MIN_STACK_SIZE
	.align		4
.L_587:
        /*0d08*/ 	.byte	0x04, 0x12
        /*0d0a*/ 	.short	(.L_589 - .L_588)
	.align		4
.L_588:
        /*0d0c*/ 	.word	index@(_ZN2at6native73_GLOBAL__N__c8866d80_35_SparseBinaryOpIntersectionKernel_cu_f5210f67_363612apply_kernelILi128ELi8EZNS1_29binary_op_intersection_kernelINS1_5MulOpEflEEvRNS_14TensorIteratorEllRKNS_6TensorEbEUliE_EEviT1_)
        /*0d10*/ 	.word	0x00000000


	//----- nvinfo : EIATTR_MIN_STACK_SIZE
	.align		4
.L_589:
        /*0d14*/ 	.byte	0x04, 0x12
        /*0d16*/ 	.short	(.L_591 - .L_590)
	.align		4
.L_590:
        /*0d18*/ 	.word	index@(_ZN2at6native73_GLOBAL__N__c8866d80_35_SparseBinaryOpIntersectionKernel_cu_f5210f67_363612apply_kernelILi128ELi8EZNS1_29binary_op_intersection_kernelINS1_5MulOpEdlEEvRNS_14TensorIteratorEllRKNS_6TensorEbEUliE_EEviT1_)
        /*0d1c*/ 	.word	0x00000000


	//----- nvinfo : EIATTR_MIN_STACK_SIZE
	.align		4
.L_591:
        /*0d20*/ 	.byte	0x04, 0x12
        /*0d22*/ 	.short	(.L_593 - .L_592)
	.align		4
.L_592:
        /*0d24*/ 	.word	index@(_ZN2at6native73_GLOBAL__N__c8866d80_35_SparseBinaryOpIntersectionKernel_cu_f5210f67_363612apply_kernelILi128ELi8EZNS1_29binary_op_intersection_kernelINS1_5MulOpEslEEvRNS_14TensorIteratorEllRKNS_6TensorEbEUliE_EEviT1_)
        /*0d28*/ 	.word	0x00000000


	//----- nvinfo : EIATTR_MIN_STACK_SIZE
	.align		4
.L_593:
        /*0d2c*/ 	.byte	0x04, 0x12
        /*0d2e*/ 	.short	(.L_595 - .L_594)
	.align		4
.L_594:
        /*0d30*/ 	.word	index@(_ZN2at6native73_GLOBAL__N__c8866d80_35_SparseBinaryOpIntersectionKernel_cu_f5210f67_363612apply_kernelILi128ELi8EZNS1_29binary_op_intersection_kernelINS1_5MulOpEllEEvRNS_14TensorIteratorEllRKNS_6TensorEbEUliE_EEviT1_)
        /*0d34*/ 	.word	0x00000000


	//----- nvinfo : EIATTR_MIN_STACK_SIZE
	.align		4
.L_595:
        /*0d38*/ 	.byte	0x04, 0x12
        /*0d3a*/ 	.short	(.L_597 - .L_596)
	.align		4
.L_596:
        /*0d3c*/ 	.word	index@(_ZN2at6native73_GLOBAL__N__c8866d80_35_SparseBinaryOpIntersectionKernel_cu_f5210f67_363612apply_kernelILi128ELi8EZNS1_29binary_op_intersection_kernelINS1_5MulOpEilEEvRNS_14TensorIteratorEllRKNS_6TensorEbEUliE_EEviT1_)
        /*0d40*/ 	.word	0x00000000


	//----- nvinfo : EIATTR_MIN_STACK_SIZE
	.align		4
.L_597:
        /*0d44*/ 	.byte	0x04, 0x12
        /*0d46*/ 	.short	(.L_599 - .L_598)
	.align		4
.L_598:
        /*0d48*/ 	.word	index@(_ZN2at6native73_GLOBAL__N__c8866d80_35_SparseBinaryOpIntersectionKernel_cu_f5210f67_363612apply_kernelILi128ELi8EZNS1_29binary_op_intersection_kernelINS1_5MulOpEalEEvRNS_14TensorIteratorEllRKNS_6TensorEbEUliE_EEviT1_)
        /*0d4c*/ 	.word	0x00000000


	//----- nvinfo : EIATTR_MIN_STACK_SIZE
	.align		4
.L_599:
        /*0d50*/ 	.byte	0x04, 0x12
        /*0d52*/ 	.short	(.L_601 - .L_600)
	.align		4
.L_600:
        /*0d54*/ 	.word	index@(_ZN2at6native73_GLOBAL__N__c8866d80_35_SparseBinaryOpIntersectionKernel_cu_f5210f67_363612apply_kernelILi128ELi8EZNS1_29binary_op_intersection_kernelINS1_5MulOpEhlEEvRNS_14TensorIteratorEllRKNS_6TensorEbEUliE_EEviT1_)
        /*0d58*/ 	.word	0x00000000


	//----- nvinfo : EIATTR_MIN_STACK_SIZE
	.align		4
.L_601:
        /*0d5c*/ 	.byte	0x04, 0x12
        /*0d5e*/ 	.short	(.L_603 - .L_602)
	.align		4
.L_602:
        /*0d60*/ 	.word	index@(_ZN2at6native18elementwise_kernelILi128ELi4EZNS0_15gpu_kernel_implIZZNS0_73_GLOBAL__N__c8866d80_35_SparseBinaryOpIntersectionKernel_cu_f5210f67_363642_sparse_binary_op_intersection_kernel_implINS3_18CUDAKernelLauncherENS3_36CUDAValueSelectionIntersectionKernelINS3_9LhsProjOpEEElLl0EEEvRNS_6TensorERKS9_SC_RKSt6vectorIlSaIlEERKSt8optionalIS9_ESL_bbENKUlvE3_clEvEUllE_EEvRNS_18TensorIteratorBaseERKT_EUliE_EEviT1_)
        /*0d64*/ 	.word	0x00000000


	//----- nvinfo : EIATTR_MIN_STACK_SIZE
	.align		4
.L_603:
        /*0d68*/ 	.byte	0x04, 0x12
        /*0d6a*/ 	.short	(.L_605 - .L_604)
	.align		4
.L_604:
        /*0d6c*/ 	.word	index@(_ZN2at6native27unrolled_elementwise_kernelIZZNS0_73_GLOBAL__N__c8866d80_35_SparseBinaryOpIntersectionKernel_cu_f5210f67_363642_sparse_binary_op_intersection_kernel_implINS2_18CUDAKernelLauncherENS2_36CUDAValueSelectionIntersectionKernelINS2_9LhsProjOpEEElLl0EEEvRNS_6TensorERKS8_SB_RKSt6vectorIlSaIlEERKSt8optionalIS8_ESK_bbENKUlvE3_clEvEUllE_St5arrayIPcLm2EELi4E23TrivialOffsetCalculatorILi1EjESR_NS0_6memory12LoadWithCastILi1EEENSS_13StoreWithCastILi1EEEEEviT_T0_T2_T3_T4_T5_)
        /*0d70*/ 	.word	0x00000000


	//----- nvinfo : EIATTR_MIN_STACK_SIZE
	.align		4
.L_605:
        /*0d74*/ 	.byte	0x04, 0x12
        /*0d76*/ 	.short	(.L_607 - .L_606)
	.align		4
.L_606:
        /*0d78*/ 	.word	index@(_ZN2at6native18elementwise_kernelILi128ELi2EZNS0_22gpu_kernel_impl_nocastIZZNS0_73_GLOBAL__N__c8866d80_35_SparseBinaryOpIntersectionKernel_cu_f5210f67_363642_sparse_binary_op_intersection_kernel_implINS3_18CUDAKernelLauncherENS3_36CUDAValueSelectionIntersectionKernelINS3_9LhsProjOpEEElLl0EEEvRNS_6TensorERKS9_SC_RKSt6vectorIlSaIlEERKSt8optionalIS9_ESL_bbENKUlvE3_clEvEUllE_EEvRNS_18TensorIteratorBaseERKT_EUliE_EEviT1_)
        /*0d7c*/ 	.word	0x00000000


	//----- nvinfo : EIATTR_MIN_STACK_SIZE
	.align		4
.L_607:
        /*0d80*/ 	.byte	0x04, 0x12
        /*0d82*/ 	.short	(.L_609 - .L_608)
	.align		4
.L_608:
        /*0d84*/ 	.word	index@(_ZN2at6native27unrolled_elementwise_kernelIZZNS0_73_GLOBAL__N__c8866d80_35_SparseBinaryOpIntersectionKernel_cu_f5210f67_363642_sparse_binary_op_intersection_kernel_implINS2_18CUDAKernelLauncherENS2_36CUDAValueSelectionIntersectionKernelINS2_9LhsProjOpEEElLl0EEEvRNS_6TensorERKS8_SB_RKSt6vectorIlSaIlEERKSt8optionalIS8_ESK_bbENKUlvE3_clEvEUllE_St5arrayIPcLm2EELi4E23TrivialOffsetCalculatorILi1EjESR_NS0_6memory15LoadWithoutCastENSS_16StoreWithoutCastEEEviT_T0_T2_T3_T4_T5_)
        /*0d88*/ 	.word	0x00000000


	//----- nvinfo : EIATTR_MIN_STACK_SIZE
	.align		4
.L_609:
        /*0d8c*/ 	.byte	0x04, 0x12
        /*0d8e*/ 	.short	(.L_611 - .L_610)
	.align		4
.L_610:
        /*0d90*/ 	.word	index@(_ZN2at6native29vectorized_elementwise_kernelILi2EZZNS0_73_GLOBAL__N__c8866d80_35_SparseBinaryOpIntersectionKernel_cu_f5210f67_363642_sparse_binary_op_intersection_kernel_implINS2_18CUDAKernelLauncherENS2_36CUDAValueSelectionIntersectionKernelINS2_9LhsProjOpEEElLl0EEEvRNS_6TensorERKS8_SB_RKSt6vectorIlSaIlEERKSt8optionalIS8_ESK_bbENKUlvE3_clEvEUllE_St5arrayIPcLm2EEEEviT0_T1_)
        /*0d94*/ 	.word	0x00000000


	//----- nvinfo : EIATTR_MIN_STACK_SIZE
	.align		4
.L_611:
        /*0d98*/ 	.byte	0x04, 0x12
        /*0d9a*/ 	.short	(.L_613 - .L_612)
	.align		4
.L_612:
        /*0d9c*/ 	.word	index@(_ZN2at6native29vectorized_elementwise_kernelILi4EZZNS0_73_GLOBAL__N__c8866d80_35_SparseBinaryOpIntersectionKernel_cu_f5210f67_363642_sparse_binary_op_intersection_kernel_implINS2_18CUDAKernelLauncherENS2_36CUDAValueSelectionIntersectionKernelINS2_9LhsProjOpEEElLl0EEEvRNS_6TensorERKS8_SB_RKSt6vectorIlSaIlEERKSt8optionalIS8_ESK_bbENKUlvE3_clEvEUllE_St5arrayIPcLm2EEEEviT0_T1_)
        /*0da0*/ 	.word	0x00000000


	//----- nvinfo : EIATTR_MIN_STACK_SIZE
	.align		4
.L_613:
        /*0da4*/ 	.byte	0x04, 0x12
        /*0da6*/ 	.short	(.L_615 - .L_614)
	.align		4
.L_614:
        /*0da8*/ 	.word	index@(_ZN2at6native29vectorized_elementwise_kernelILi8EZZNS0_73_GLOBAL__N__c8866d80_35_SparseBinaryOpIntersectionKernel_cu_f5210f67_363642_sparse_binary_op_intersection_kernel_implINS2_18CUDAKernelLauncherENS2_36CUDAValueSelectionIntersectionKernelINS2_9LhsProjOpEEElLl0EEEvRNS_6TensorERKS8_SB_RKSt6vectorIlSaIlEERKSt8optionalIS8_ESK_bbENKUlvE3_clEvEUllE_St5arrayIPcLm2EEEEviT0_T1_)
        /*0dac*/ 	.word	0x00000000


	//----- nvinfo : EIATTR_MIN_STACK_SIZE
	.align		4
.L_615:
        /*0db0*/ 	.byte	0x04, 0x12
        /*0db2*/ 	.short	(.L_617 - .L_616)
	.align		4
.L_616:
        /*0db4*/ 	.word	index@(_ZN2at6native18elementwise_kernelILi128ELi4EZNS0_15gpu_kernel_implIZZNS0_73_GLOBAL__N__c8866d80_35_SparseBinaryOpIntersectionKernel_cu_f5210f67_363642_sparse_binary_op_intersection_kernel_implINS3_18CUDAKernelLauncherENS3_36CUDAValueSelectionIntersectionKernelINS3_9LhsProjOpEEElLl0EEEvRNS_6TensorERKS9_SC_RKSt6vectorIlSaIlEERKSt8optionalIS9_ESL_bbENKUlvE1_clEvEUllE_EEvRNS_18TensorIteratorBaseERKT_EUliE_EEviT1_)
        /*0db8*/ 	.word	0x00000000


	//----- nvinfo : EIATTR_MIN_STACK_SIZE
	.align		4
.L_617:
        /*0dbc*/ 	.byte	0x04, 0x12
        /*0dbe*/ 	.short	(.L_619 - .L_618)
	.align		4
.L_618:
        /*0dc0*/ 	.word	index@(_ZN2at6native27unrolled_elementwise_kernelIZZNS0_73_GLOBAL__N__c8866d80_35_SparseBinaryOpIntersectionKernel_cu_f5210f67_363642_sparse_binary_op_intersection_kernel_implINS2_18CUDAKernelLauncherENS2_36CUDAValueSelectionIntersectionKernelINS2_9LhsProjOpEEElLl0EEEvRNS_6TensorERKS8_SB_RKSt6vectorIlSaIlEERKSt8optionalIS8_ESK_bbENKUlvE1_clEvEUllE_St5arrayIPcLm2EELi4E23TrivialOffsetCalculatorILi1EjESR_NS0_6memory12LoadWithCastILi1EEENSS_13StoreWithCastILi1EEEEEviT_T0_T2_T3_T4_T5_)
        /*0dc4*/ 	.word	0x00000000


	//----- nvinfo : EIATTR_MIN_STACK_SIZE
	.align		4
.L_619:
        /*0dc8*/ 	.byte	0x04, 0x12
        /*0dca*/ 	.short	(.L_621 - .L_620)
	.align		4
.L_620:
        /*0dcc*/ 	.word	index@(_ZN2at6native18elementwise_kernelILi128ELi2EZNS0_22gpu_kernel_impl_nocastIZZNS0_73_GLOBAL__N__c8866d80_35_SparseBinaryOpIntersectionKernel_cu_f5210f67_363642_sparse_binary_op_intersection_kernel_implINS3_18CUDAKernelLauncherENS3_36CUDAValueSelectionIntersectionKernelINS3_9LhsProjOpEEElLl0EEEvRNS_6TensorERKS9_SC_RKSt6vectorIlSaIlEERKSt8optionalIS9_ESL_bbENKUlvE1_clEvEUllE_EEvRNS_18TensorIteratorBaseERKT_EUliE_EEviT1_)
        /*0dd0*/ 	.word	0x00000000


	//----- nvinfo : EIATTR_MIN_STACK_SIZE
	.align		4
.L_621:
        /*0dd4*/ 	.byte	0x04, 0x12
        /*0dd6*/ 	.short	(.L_623 - .L_622)
	.align		4
.L_622:
        /*0dd8*/ 	.word	index@(_ZN2at6native27unrolled_elementwise_kernelIZZNS0_73_GLOBAL__N__c8866d80_35_SparseBinaryOpIntersectionKernel_cu_f5210f67_363642_sparse_binary_op_intersection_kernel_implINS2_18CUDAKernelLauncherENS2_36CUDAValueSelectionIntersectionKernelINS2_9LhsProjOpEEElLl0EEEvRNS_6TensorERKS8_SB_RKSt6vectorIlSaIlEERKSt8optionalIS8_ESK_bbENKUlvE1_clEvEUllE_St5arrayIPcLm2EELi4E23TrivialOffsetCalculatorILi1EjESR_NS0_6memory15LoadWithoutCastENSS_16StoreWithoutCastEEEviT_T0_T2_T3_T4_T5_)
        /*0ddc*/ 	.word	0x00000000


	//----- nvinfo : EIATTR_MIN_STACK_SIZE
	.align		4
.L_623:
        /*0de0*/ 	.byte	0x04, 0x12
        /*0de2*/ 	.short	(.L_625 - .L_624)
	.align		4
.L_624:
        /*0de4*/ 	.word	index@(_ZN2at6native29vectorized_elementwise_kernelILi2EZZNS0_73_GLOBAL__N__c8866d80_35_SparseBinaryOpIntersectionKernel_cu_f5210f67_363642_sparse_binary_op_intersection_kernel_implINS2_18CUDAKernelLauncherENS2_36CUDAValueSelectionIntersectionKernelINS2_9LhsProjOpEEElLl0EEEvRNS_6TensorERKS8_SB_RKSt6vectorIlSaIlEERKSt8optionalIS8_ESK_bbENKUlvE1_clEvEUllE_St5arrayIPcLm2EEEEviT0_T1_)
        /*0de8*/ 	.word	0x00000000


	//----- nvinfo : EIATTR_MIN_STACK_SIZE
	.align		4
.L_625:
        /*0dec*/ 	.byte	0x04, 0x12
        /*0dee*/ 	.short	(.L_627 - .L_626)
	.align		4
.L_626:
        /*0df0*/ 	.word	index@(_ZN2at6native29vectorized_elementwise_kernelILi4EZZNS0_73_GLOBAL__N__c8866d80_35_SparseBinaryOpIntersectionKernel_cu_f5210f67_363642_sparse_binary_op_intersection_kernel_implINS2_18CUDAKernelLauncherENS2_36CUDAValueSelectionIntersectionKernelINS2_9LhsProjOpEEElLl0EEEvRNS_6TensorERKS8_SB_RKSt6vectorIlSaIlEERKSt8optionalIS8_ESK_bbENKUlvE1_clEvEUllE_St5arrayIPcLm2EEEEviT0_T1_)
        /*0df4*/ 	.word	0x00000000


	//----- nvinfo : EIATTR_MIN_STACK_SIZE
	.align		4
.L_627:
        /*0df8*/ 	.byte	0x04, 0x12
        /*0dfa*/ 	.short	(.L_629 - .L_628)
	.align		4
.L_628:
        /*0dfc*/ 	.word	index@(_ZN2at6native29vectorized_elementwise_kernelILi8EZZNS0_73_GLOBAL__N__c8866d80_35_SparseBinaryOpIntersectionKernel_cu_f5210f67_363642_sparse_binary_op_intersection_kernel_implINS2_18CUDAKernelLauncherENS2_36CUDAValueSelectionIntersectionKernelINS2_9LhsProjOpEEElLl0EEEvRNS_6TensorERKS8_SB_RKSt6vectorIlSaIlEERKSt8optionalIS8_ESK_bbENKUlvE1_clEvEUllE_St5arrayIPcLm2EEEEviT0_T1_)
        /*0e00*/ 	.word	0x00000000


	//----- nvinfo : EIATTR_MIN_STACK_SIZE
	.align		4
.L_629:
        /*0e04*/ 	.byte	0x04, 0x12
        /*0e06*/ 	.short	(.L_631 - .L_630)
	.align		4
.L_630:
        /*0e08*/ 	.word	index@(_ZN2at6native18elementwise_kernelILi128ELi4EZNS0_15gpu_kernel_implIZZNS0_73_GLOBAL__N__c8866d80_35_SparseBinaryOpIntersectionKernel_cu_f5210f67_363642_sparse_binary_op_intersection_kernel_implINS3_18CUDAKernelLauncherENS3_36CUDAValueSelectionIntersectionKernelINS3_9LhsProjOpEEElLl8EEEvRNS_6TensorERKS9_SC_RKSt6vectorIlSaIlEERKSt8optionalIS9_ESL_bbENKUlvE3_clEvEUllE_EEvRNS_18TensorIteratorBaseERKT_EUliE_EEviT1_)
        /*0e0c*/ 	.word	0x00000000


	//----- nvinfo : EIATTR_MIN_STACK_SIZE
	.align		4
.L_631:
        /*0e10*/ 	.byte	0x04, 0x12
        /*0e12*/ 	.short	(.L_633 - .L_632)
	.align		4
.L_632:
        /*0e14*/ 	.word	index@(_ZN2at6native27unrolled_elementwise_kernelIZZNS0_73_GLOBAL__N__c8866d80_35_SparseBinaryOpIntersectionKernel_cu_f5210f67_363642_sparse_binary_op_intersection_kernel_implINS2_18CUDAKernelLauncherENS2_36CUDAValueSelectionIntersectionKernelINS2_9LhsProjOpEEElLl8EEEvRNS_6TensorERKS8_SB_RKSt6vectorIlSaIlEERKSt8optionalIS8_ESK_bbENKUlvE3_clEvEUllE_St5arrayIPcLm2EELi4E23TrivialOffsetCalculatorILi1EjESR_NS0_6memory12LoadWithCastILi1EEENSS_13StoreWithCastILi1EEEEEviT_T0_T2_T3_T4_T5_)
        /*0e18*/ 	.word	0x00000090


	//----- nvinfo : EIATTR_MIN_STACK_SIZE
	.align		4
.L_633:
        /*0e1c*/ 	.byte	0x04, 0x12
        /*0e1e*/ 	.short	(.L_635 - .L_634)
	.align		4
.L_634:
        /*0e20*/ 	.word	index@(_ZN2at6native18elementwise_kernelILi128ELi2EZNS0_22gpu_kernel_impl_nocastIZZNS0_73_GLOBAL__N__c8866d80_35_SparseBinaryOpIntersectionKernel_cu_f5210f67_363642_sparse_binary_op_intersection_kernel_implINS3_18CUDAKernelLauncherENS3_36CUDAValueSelectionIntersectionKernelINS3_9LhsProjOpEEElLl8EEEvRNS_6TensorERKS9_SC_RKSt6vectorIlSaIlEERKSt8optionalIS9_ESL_bbENKUlvE3_clEvEUllE_EEvRNS_18TensorIteratorBaseERKT_EUliE_EEviT1_)
        /*0e24*/ 	.word	0x00000000


	//----- nvinfo : EIATTR_MIN_STACK_SIZE
	.align		4
.L_635:
        /*0e28*/ 	.byte	0x04, 0x12
        /*0e2a*/ 	.short	(.L_637 - .L_636)
	.align		4
.L_636:
        /*0e2c*/ 	.word	index@(_ZN2at6native27unrolled_elementwise_kernelIZZNS0_73_GLOBAL__N__c8866d80_35_SparseBinaryOpIntersectionKernel_cu_f5210f67_363642_sparse_binary_op_intersection_kernel_implINS2_18CUDAKernelLauncherENS2_36CUDAValueSelectionIntersectionKernelINS2_9LhsProjOpEEElLl8EEEvRNS_6TensorERKS8_SB_RKSt6vectorIlSaIlEERKSt8optionalIS8_ESK_bbENKUlvE3_clEvEUllE_St5arrayIPcLm2EELi4E23TrivialOffsetCalculatorILi1EjESR_NS0_6memory15LoadWithoutCastENSS_16StoreWithoutCastEEEviT_T0_T2_T3_T4_T5_)
        /*0e30*/ 	.word	0x00000090


	//----- nvinfo : EIATTR_MIN_STACK_SIZE
	.align		4
.L_637:
        /*0e34*/ 	.byte	0x04, 0x12
        /*0e36*/ 	.short	(.L_639 - .L_638)
	.align		4
.L_638:
        /*0e38*/ 	.word	index@(_ZN2at6native29vectorized_elementwise_kernelILi2EZZNS0_73_GLOBAL__N__c8866d80_35_SparseBinaryOpIntersectionKernel_cu_f5210f67_363642_sparse_binary_op_intersection_kernel_implINS2_18CUDAKernelLauncherENS2_36CUDAValueSelectionIntersectionKernelINS2_9LhsProjOpEEElLl8EEEvRNS_6TensorERKS8_SB_RKSt6vectorIlSaIlEERKSt8optionalIS8_ESK_bbENKUlvE3_clEvEUllE_St5arrayIPcLm2EEEEviT0_T1_)
        /*0e3c*/ 	.word	0x00000090


	//----- nvinfo : EIATTR_MIN_STACK_SIZE
	.align		4
.L_639:
        /*0e40*/ 	.byte	0x04, 0x12
        /*0e42*/ 	.short	(.L_641 - .L_640)
	.align		4
.L_640:
        /*0e44*/ 	.word	index@(_ZN2at6native29vectorized_elementwise_kernelILi4EZZNS0_73_GLOBAL__N__c8866d80_35_SparseBinaryOpIntersectionKernel_cu_f5210f67_363642_sparse_binary_op_intersection_kernel_implINS2_18CUDAKernelLauncherENS2_36CUDAValueSelectionIntersectionKernelINS2_9LhsProjOpEEElLl8EEEvRNS_6TensorERKS8_SB_RKSt6vectorIlSaIlEERKSt8optionalIS8_ESK_bbENKUlvE3_clEvEUllE_St5arrayIPcLm2EEEEviT0_T1_)
        /*0e48*/ 	.word	0x00000090


	//----- nvinfo : EIATTR_MIN_STACK_SIZE
	.align		4
.L_641:
        /*0e4c*/ 	.byte	0x04, 0x12
        /*0e4e*/ 	.short	(.L_643 - .L_642)
	.align		4
.L_642:
        /*0e50*/ 	.word	index@(_ZN2at6native29vectorized_elementwise_kernelILi8EZZNS0_73_GLOBAL__N__c8866d80_35_SparseBinaryOpIntersectionKernel_cu_f5210f67_363642_sparse_binary_op_intersection_kernel_implINS2_18CUDAKernelLauncherENS2_36CUDAValueSelectionIntersectionKernelINS2_9LhsProjOpEEElLl8EEEvRNS_6TensorERKS8_SB_RKSt6vectorIlSaIlEERKSt8optionalIS8_ESK_bbENKUlvE3_clEvEUllE_St5arrayIPcLm2EEEEviT0_T1_)
        /*0e54*/ 	.word	0x00000090


	//----- nvinfo : EIATTR_MIN_STACK_SIZE
	.align		4
.L_643:
        /*0e58*/ 	.byte	0x04, 0x12
        /*0e5a*/ 	.short	(.L_645 - .L_644)
	.align		4
.L_644:
        /*0e5c*/ 	.word	index@(_ZN2at6native18elementwise_kernelILi128ELi4EZNS0_15gpu_kernel_implIZZNS0_73_GLOBAL__N__c8866d80_35_SparseBinaryOpIntersectionKernel_cu_f5210f67_363642_sparse_binary_op_intersection_kernel_implINS3_18CUDAKernelLauncherENS3_36CUDAValueSelectionIntersectionKernelINS3_9LhsProjOpEEElLl8EEEvRNS_6TensorERKS9_SC_RKSt6vectorIlSaIlEERKSt8optionalIS9_ESL_bbENKUlvE1_clEvEUllE_EEvRNS_18TensorIteratorBaseERKT_EUliE_EEviT1_)
        /*0e60*/ 	.word	0x00000000


	//----- nvinfo : EIATTR_MIN_STACK_SIZE
	.align		4
.L_645:
        /*0e64*/ 	.byte	0x04, 0x12
        /*0e66*/ 	.short	(.L_647 - .L_646)
	.align		4
.L_646:
        /*0e68*/ 	.word	index@(_ZN2at6native27unrolled_elementwise_kernelIZZNS0_73_GLOBAL__N__c8866d80_35_SparseBinaryOpIntersectionKernel_cu_f5210f67_363642_sparse_binary_op_intersection_kernel_implINS2_18CUDAKernelLauncherENS2_36CUDAValueSelectionIntersectionKernelINS2_9LhsProjOpEEElLl8EEEvRNS_6TensorERKS8_SB_RKSt6vectorIlSaIlEERKSt8optionalIS8_ESK_bbENKUlvE1_clEvEUllE_St5arrayIPcLm2EELi4E23TrivialOffsetCalculatorILi1EjESR_NS0_6memory12LoadWithCastILi1EEENSS_13StoreWithCastILi1EEEEEviT_T0_T2_T3_T4_T5_)
        /*0e6c*/ 	.word	0x00000068


	//----- nvinfo : EIATTR_MIN_STACK_SIZE
	.align		4
.L_647:
        /*0e70*/ 	.byte	0x04, 0x12
        /*0e72*/ 	.short	(.L_649 - .L_648)
	.align		4
.L_648:
        /*0e74*/ 	.word	index@(_ZN2at6native18elementwise_kernelILi128ELi2EZNS0_22gpu_kernel_impl_nocastIZZNS0_73_GLOBAL__N__c8866d80_35_SparseBinaryOpIntersectionKernel_cu_f5210f67_363642_sparse_binary_op_intersection_kernel_implINS3_18CUDAKernelLauncherENS3_36CUDAValueSelectionIntersectionKernelINS3_9LhsProjOpEEElLl8EEEvRNS_6TensorERKS9_SC_RKSt6vectorIlSaIlEERKSt8optionalIS9_ESL_bbENKUlvE1_clEvEUllE_EEvRNS_18TensorIteratorBaseERKT_EUliE_EEviT1_)
        /*0e78*/ 	.word	0x00000000


	//----- nvinfo : EIATTR_MIN_STACK_SIZE
	.align		4
.L_649:
        /*0e7c*/ 	.byte	0x04, 0x12
        /*0e7e*/ 	.short	(.L_651 - .L_650)
	.align		4
.L_650:
        /*0e80*/ 	.word	index@(_ZN2at6native27unrolled_elementwise_kernelIZZNS0_73_GLOBAL__N__c8866d80_35_SparseBinaryOpIntersectionKernel_cu_f5210f67_363642_sparse_binary_op_intersection_kernel_implINS2_18CUDAKernelLauncherENS2_36CUDAValueSelectionIntersectionKernelINS2_9LhsProjOpEEElLl8EEEvRNS_6TensorERKS8_SB_RKSt6vectorIlSaIlEERKSt8optionalIS8_ESK_bbENKUlvE1_clEvEUllE_St5arrayIPcLm2EELi4E23TrivialOffsetCalculatorILi1EjESR_NS0_6memory15LoadWithoutCastENSS_16StoreWithoutCastEEEviT_T0_T2_T3_T4_T5_)
        /*0e84*/ 	.word	0x00000068


	//----- nvinfo : EIATTR_MIN_STACK_SIZE
	.align		4
.L_651:
        /*0e88*/ 	.byte	0x04, 0x12
        /*0e8a*/ 	.short	(.L_653 - .L_652)
	.align		4
.L_652:
        /*0e8c*/ 	.word	index@(_ZN2at6native29vectorized_elementwise_kernelILi2EZZNS0_73_GLOBAL__N__c8866d80_35_SparseBinaryOpIntersectionKernel_cu_f5210f67_363642_sparse_binary_op_intersection_kernel_implINS2_18CUDAKernelLauncherENS2_36CUDAValueSelectionIntersectionKernelINS2_9LhsProjOpEEElLl8EEEvRNS_6TensorERKS8_SB_RKSt6vectorIlSaIlEERKSt8optionalIS8_ESK_bbENKUlvE1_clEvEUllE_St5arrayIPcLm2EEEEviT0_T1_)
        /*0e90*/ 	.word	0x00000068


	//----- nvinfo : EIATTR_MIN_STACK_SIZE
	.align		4
.L_653:
        /*0e94*/ 	.byte	0x04, 0x12
        /*0e96*/ 	.short	(.L_655 - .L_654)
	.align		4
.L_654:
        /*0e98*/ 	.word	index@(_ZN2at6native29vectorized_elementwise_kernelILi4EZZNS0_73_GLOBAL__N__c8866d80_35_SparseBinaryOpIntersectionKernel_cu_f5210f67_363642_sparse_binary_op_intersection_kernel_implINS2_18CUDAKernelLauncherENS2_36CUDAValueSelectionIntersectionKernelINS2_9LhsProjOpEEElLl8EEEvRNS_6TensorERKS8_SB_RKSt6vectorIlSaIlEERKSt8optionalIS8_ESK_bbENKUlvE1_clEvEUllE_St5arrayIPcLm2EEEEviT0_T1_)
        /*0e9c*/ 	.word	0x00000068


	//----- nvinfo : EIATTR_MIN_STACK_SIZE
	.align		4
.L_655:
        /*0ea0*/ 	.byte	0x04, 0x12
        /*0ea2*/ 	.short	(.L_657 - .L_656)
	.align		4
.L_656:
        /*0ea4*/ 	.word	index@(_ZN2at6native29vectorized_elementwise_kernelILi8EZZNS0_73_GLOBAL__N__c8866d80_35_SparseBinaryOpIntersectionKernel_cu_f5210f67_363642_sparse_binary_op_intersection_kernel_implINS2_18CUDAKernelLauncherENS2_36CUDAValueSelectionIntersectionKernelINS2_9LhsProjOpEEElLl8EEEvRNS_6TensorERKS8_SB_RKSt6vectorIlSaIlEERKSt8optionalIS8_ESK_bbENKUlvE1_clEvEUllE_St5arrayIPcLm2EEEEviT0_T1_)
        /*0ea8*/ 	.word	0x00000068


	//----- nvinfo : EIATTR_MIN_STACK_SIZE
	.align		4
.L_657:
        /*0eac*/ 	.byte	0x04, 0x12
        /*0eae*/ 	.short	(.L_659 - .L_658)
	.align		4
.L_658:
        /*0eb0*/ 	.word	index@(_ZN2at6native18elementwise_kernelILi128ELi4EZNS0_15gpu_kernel_implIZZNS0_73_GLOBAL__N__c8866d80_35_SparseBinaryOpIntersectionKernel_cu_f5210f67_363642_sparse_binary_op_intersection_kernel_implINS3_18CUDAKernelLauncherENS3_36CUDAValueSelectionIntersectionKernelINS3_9RhsProjOpEEElLl0EEEvRNS_6TensorERKS9_SC_RKSt6vectorIlSaIlEERKSt8optionalIS9_ESL_bbENKUlvE3_clEvEUllE_EEvRNS_18TensorIteratorBaseERKT_EUliE_EEviT1_)
        /*0eb4*/ 	.word	0x00000000


	//----- nvinfo : EIATTR_MIN_STACK_SIZE
	.align		4
.L_659:
        /*0eb8*/ 	.byte	0x04, 0x12
        /*0eba*/ 	.short	(.L_661 - .L_660)
	.align		4
.L_660:
        /*0ebc*/ 	.word	index@(_ZN2at6native27unrolled_elementwise_kernelIZZNS0_73_GLOBAL__N__c8866d80_35_SparseBinaryOpIntersectionKernel_cu_f5210f67_363642_sparse_binary_op_intersection_kernel_implINS2_18CUDAKernelLauncherENS2_36CUDAValueSelectionIntersectionKernelINS2_9RhsProjOpEEElLl0EEEvRNS_6TensorERKS8_SB_RKSt6vectorIlSaIlEERKSt8optionalIS8_ESK_bbENKUlvE3_clEvEUllE_St5arrayIPcLm2EELi4E23TrivialOffsetCalculatorILi1EjESR_NS0_6memory12LoadWithCastILi1EEENSS_13StoreWithCastILi1EEEEEviT_T0_T2_T3_T4_T5_)
        /*0ec0*/ 	.word	0x00000000


	//----- nvinfo : EIATTR_MIN_STACK_SIZE
	.align		4
.L_661:
        /*0ec4*/ 	.byte	0x04, 0x12
        /*0ec6*/ 	.short	(.L_663 - .L_662)
	.align		4
.L_662:
        /*0ec8*/ 	.word	index@(_ZN2at6native18elementwise_kernelILi128ELi2EZNS0_22gpu_kernel_impl_nocastIZZNS0_73_GLOBAL__N__c8866d80_35_SparseBinaryOpIntersectionKernel_cu_f5210f67_363642_sparse_binary_op_intersection_kernel_implINS3_18CUDAKernelLauncherENS3_36CUDAValueSelectionIntersectionKernelINS3_9RhsProjOpEEElLl0EEEvRNS_6TensorERKS9_SC_RKSt6vectorIlSaIlEERKSt8optionalIS9_ESL_bbENKUlvE3_clEvEUllE_EEvRNS_18TensorIteratorBaseERKT_EUliE_EEviT1_)
        /*0ecc*/ 	.word	0x00000000


	//----- nvinfo : EIATTR_MIN_STACK_SIZE
	.align		4
.L_663:
        /*0ed0*/ 	.byte	0x04, 0x12
        /*0ed2*/ 	.short	(.L_665 - .L_664)
	.align		4
.L_664:
        /*0ed4*/ 	.word	index@(_ZN2at6native27unrolled_elementwise_kernelIZZNS0_73_GLOBAL__N__c8866d80_35_SparseBinaryOpIntersectionKernel_cu_f5210f67_363642_sparse_binary_op_intersection_kernel_implINS2_18CUDAKernelLauncherENS2_36CUDAValueSelectionIntersectionKernelINS2_9RhsProjOpEEElLl0EEEvRNS_6TensorERKS8_SB_RKSt6vectorIlSaIlEERKSt8optionalIS8_ESK_bbENKUlvE3_clEvEUllE_St5arrayIPcLm2EELi4E23TrivialOffsetCalculatorILi1EjESR_NS0_6memory15LoadWithoutCastENSS_16StoreWithoutCastEEEviT_T0_T2_T3_T4_T5_)
        /*0ed8*/ 	.word	0x00000000


	//----- nvinfo : EIATTR_MIN_STACK_SIZE
	.align		4
.L_665:
        /*0edc*/ 	.byte	0x04, 0x12
        /*0ede*/ 	.short	(.L_667 - .L_666)
	.align		4
.L_666:
        /*0ee0*/ 	.word	index@(_ZN2at6native29vectorized_elementwise_kernelILi2EZZNS0_73_GLOBAL__N__c8866d80_35_SparseBinaryOpIntersectionKernel_cu_f5210f67_363642_sparse_binary_op_intersection_kernel_implINS2_18CUDAKernelLauncherENS2_36CUDAValueSelectionIntersectionKernelINS2_9RhsProjOpEEElLl0EEEvRNS_6TensorERKS8_SB_RKSt6vectorIlSaIlEERKSt8optionalIS8_ESK_bbENKUlvE3_clEvEUllE_St5arrayIPcLm2EEEEviT0_T1_)
        /*0ee4*/ 	.word	0x00000000


	//----- nvinfo : EIATTR_MIN_STACK_SIZE
	.align		4
.L_667:
        /*0ee8*/ 	.byte	0x04, 0x12
        /*0eea*/ 	.short	(.L_669 - .L_668)
	.align		4
.L_668:
        /*0eec*/ 	.word	index@(_ZN2at6native29vectorized_elementwise_kernelILi4EZZNS0_73_GLOBAL__N__c8866d80_35_SparseBinaryOpIntersectionKernel_cu_f5210f67_363642_sparse_binary_op_intersection_kernel_implINS2_18CUDAKernelLauncherENS2_36CUDAValueSelectionIntersectionKernelINS2_9RhsProjOpEEElLl0EEEvRNS_6TensorERKS8_SB_RKSt6vectorIlSaIlEERKSt8optionalIS8_ESK_bbENKUlvE3_clEvEUllE_St5arrayIPcLm2EEEEviT0_T1_)
        /*0ef0*/ 	.word	0x00000000


	//----- nvinfo : EIATTR_MIN_STACK_SIZE
	.align		4
.L_669:
        /*0ef4*/ 	.byte	0x04, 0x12
        /*0ef6*/ 	.short	(.L_671 - .L_670)
	.align		4
.L_670:
        /*0ef8*/ 	.word	index@(_ZN2at6native29vectorized_elementwise_kernelILi8EZZNS0_73_GLOBAL__N__c8866d80_35_SparseBinaryOpIntersectionKernel_cu_f5210f67_363642_sparse_binary_op_intersection_kernel_implINS2_18CUDAKernelLauncherENS2_36CUDAValueSelectionIntersectionKernelINS2_9RhsProjOpEEElLl0EEEvRNS_6TensorERKS8_SB_RKSt6vectorIlSaIlEERKSt8optionalIS8_ESK_bbENKUlvE3_clEvEUllE_St5arrayIPcLm2EEEEviT0_T1_)
        /*0efc*/ 	.word	0x00000000


	//----- nvinfo : EIATTR_MIN_STACK_SIZE
	.align		4
.L_671:
        /*0f00*/ 	.byte	0x04, 0x12
        /*0f02*/ 	.short	(.L_673 - .L_672)
	.align		4
.L_672:
        /*0f04*/ 	.word	index@(_ZN2at6native18elementwise_kernelILi128ELi4EZNS0_15gpu_kernel_implIZZNS0_73_GLOBAL__N__c8866d80_35_SparseBinaryOpIntersectionKernel_cu_f5210f67_363642_sparse_binary_op_intersection_kernel_implINS3_18CUDAKernelLauncherENS3_36CUDAValueSelectionIntersectionKernelINS3_9RhsProjOpEEElLl0EEEvRNS_6TensorERKS9_SC_RKSt6vectorIlSaIlEERKSt8optionalIS9_ESL_bbENKUlvE1_clEvEUllE_EEvRNS_18TensorIteratorBaseERKT_EUliE_EEviT1_)
        /*0f08*/ 	.word	0x00000000


	//----- nvinfo : EIATTR_MIN_STACK_SIZE
	.align		4
.L_673:
        /*0f0c*/ 	.byte	0x04, 0x12
        /*0f0e*/ 	.short	(.L_675 - .L_674)
	.align		4
.L_674:
        /*0f10*/ 	.word	index@(_ZN2at6native27unrolled_elementwise_kernelIZZNS0_73_GLOBAL__N__c8866d80_35_SparseBinaryOpIntersectionKernel_cu_f5210f67_363642_sparse_binary_op_intersection_kernel_implINS2_18CUDAKernelLauncherENS2_36CUDAValueSelectionIntersectionKernelINS2_9RhsProjOpEEElLl0EEEvRNS_6TensorERKS8_SB_RKSt6vectorIlSaIlEERKSt8optionalIS8_ESK_bbENKUlvE1_clEvEUllE_St5arrayIPcLm2EELi4E23TrivialOffsetCalculatorILi1EjESR_NS0_6memory12LoadWithCastILi1EEENSS_13StoreWithCastILi1EEEEEviT_T0_T2_T3_T4_T5_)
        /*0f14*/ 	.word	0x00000000


	//----- nvinfo : EIATTR_MIN_STACK_SIZE
	.align		4
.L_675:
        /*0f18*/ 	.byte	0x04, 0x12
        /*0f1a*/ 	.short	(.L_677 - .L_676)
	.align		4
.L_676:
        /*0f1c*/ 	.word	index@(_ZN2at6native18elementwise_kernelILi128ELi2EZNS0_22gpu_kernel_impl_nocastIZZNS0_73_GLOBAL__N__c8866d80_35_SparseBinaryOpIntersectionKernel_cu_f5210f67_363642_sparse_binary_op_intersection_kernel_implINS3_18CUDAKernelLauncherENS3_36CUDAValueSelectionIntersectionKernelINS3_9RhsProjOpEEElLl0EEEvRNS_6TensorERKS9_SC_RKSt6vectorIlSaIlEERKSt8optionalIS9_ESL_bbENKUlvE1_clEvEUllE_EEvRNS_18TensorIteratorBaseERKT_EUliE_EEviT1_)
        /*0f20*/ 	.word	0x00000000


	//----- nvinfo : EIATTR_MIN_STACK_SIZE
	.align		4
.L_677:
        /*0f24*/ 	.byte	0x04, 0x12
        /*0f26*/ 	.short	(.L_679 - .L_678)
	.align		4
.L_678:
        /*0f28*/ 	.word	index@(_ZN2at6native27unrolled_elementwise_kernelIZZNS0_73_GLOBAL__N__c8866d80_35_SparseBinaryOpIntersectionKernel_cu_f5210f67_363642_sparse_binary_op_intersection_kernel_implINS2_18CUDAKernelLauncherENS2_36CUDAValueSelectionIntersectionKernelINS2_9RhsProjOpEEElLl0EEEvRNS_6TensorERKS8_SB_RKSt6vectorIlSaIlEERKSt8optionalIS8_ESK_bbENKUlvE1_clEvEUllE_St5arrayIPcLm2EELi4E23TrivialOffsetCalculatorILi1EjESR_NS0_6memory15LoadWithoutCastENSS_16StoreWithoutCastEEEviT_T0_T2_T3_T4_T5_)
        /*0f2c*/ 	.word	0x00000000


	//----- nvinfo : EIATTR_MIN_STACK_SIZE
	.align		4
.L_679:
        /*0f30*/ 	.byte	0x04, 0x12
        /*0f32*/ 	.short	(.L_681 - .L_680)
	.align		4
.L_680:
        /*0f34*/ 	.word	index@(_ZN2at6native29vectorized_elementwise_kernelILi2EZZNS0_73_GLOBAL__N__c8866d80_35_SparseBinaryOpIntersectionKernel_cu_f5210f67_363642_sparse_binary_op_intersection_kernel_implINS2_18CUDAKernelLauncherENS2_36CUDAValueSelectionIntersectionKernelINS2_9RhsProjOpEEElLl0EEEvRNS_6TensorERKS8_SB_RKSt6vectorIlSaIlEERKSt8optionalIS8_ESK_bbENKUlvE1_clEvEUllE_St5arrayIPcLm2EEEEviT0_T1_)
        /*0f38*/ 	.word	0x00000000


	//----- nvinfo : EIATTR_MIN_STACK_SIZE
	.align		4
.L_681:
        /*0f3c*/ 	.byte	0x04, 0x12
        /*0f3e*/ 	.short	(.L_683 - .L_682)
	.align		4
.L_682:
        /*0f40*/ 	.word	index@(_ZN2at6native29vectorized_elementwise_kernelILi4EZZNS0_73_GLOBAL__N__c8866d80_35_SparseBinaryOpIntersectionKernel_cu_f5210f67_363642_sparse_binary_op_intersection_kernel_implINS2_18CUDAKernelLauncherENS2_36CUDAValueSelectionIntersectionKernelINS2_9RhsProjOpEEElLl0EEEvRNS_6TensorERKS8_SB_RKSt6vectorIlSaIlEERKSt8optionalIS8_ESK_bbENKUlvE1_clEvEUllE_St5arrayIPcLm2EEEEviT0_T1_)
        /*0f44*/ 	.word	0x00000000


	//----- nvinfo : EIATTR_MIN_STACK_SIZE
	.align		4
.L_683:
        /*0f48*/ 	.byte	0x04, 0x12
        /*0f4a*/ 	.short	(.L_685 - .L_684)
	.align		4
.L_684:
        /*0f4c*/ 	.word	index@(_ZN2at6native29vectorized_elementwise_kernelILi8EZZNS0_73_GLOBAL__N__c8866d80_35_SparseBinaryOpIntersectionKernel_cu_f5210f67_363642_sparse_binary_op_intersection_kernel_implINS2_18CUDAKernelLauncherENS2_36CUDAValueSelectionIntersectionKernelINS2_9RhsProjOpEEElLl0EEEvRNS_6TensorERKS8_SB_RKSt6vectorIlSaIlEERKSt8optionalIS8_ESK_bbENKUlvE1_clEvEUllE_St5arrayIPcLm2EEEEviT0_T1_)
        /*0f50*/ 	.word	0x00000000


	//----- nvinfo : EIATTR_MIN_STACK_SIZE
	.align		4
.L_685:
        /*0f54*/ 	.byte	0x04, 0x12
        /*0f56*/ 	.short	(.L_687 - .L_686)
	.align		4
.L_686:
        /*0f58*/ 	.word	index@(_ZN2at6native18elementwise_kernelILi128ELi4EZNS0_15gpu_kernel_implIZZNS0_73_GLOBAL__N__c8866d80_35_SparseBinaryOpIntersectionKernel_cu_f5210f67_363642_sparse_binary_op_intersection_kernel_implINS3_18CUDAKernelLauncherENS3_36CUDAValueSelectionIntersectionKernelINS3_9RhsProjOpEEElLl8EEEvRNS_6TensorERKS9_SC_RKSt6vectorIlSaIlEERKSt8optionalIS9_ESL_bbENKUlvE3_clEvEUllE_EEvRNS_18TensorIteratorBaseERKT_EUliE_EEviT1_)
        /*0f5c*/ 	.word	0x00000000


	//----- nvinfo : EIATTR_MIN_STACK_SIZE
	.align		4
.L_687:
        /*0f60*/ 	.byte	0x04, 0x12
        /*0f62*/ 	.short	(.L_689 - .L_688)
	.align		4
.L_688:
        /*0f64*/ 	.word	index@(_ZN2at6native27unrolled_elementwise_kernelIZZNS0_73_GLOBAL__N__c8866d80_35_SparseBinaryOpIntersectionKernel_cu_f5210f67_363642_sparse_binary_op_intersection_kernel_implINS2_18CUDAKernelLauncherENS2_36CUDAValueSelectionIntersectionKernelINS2_9RhsProjOpEEElLl8EEEvRNS_6TensorERKS8_SB_RKSt6vectorIlSaIlEERKSt8optionalIS8_ESK_bbENKUlvE3_clEvEUllE_St5arrayIPcLm2EELi4E23TrivialOffsetCalculatorILi1EjESR_NS0_6memory12LoadWithCastILi1EEENSS_13StoreWithCastILi1EEEEEviT_T0_T2_T3_T4_T5_)
        /*0f68*/ 	.word	0x00000090


	//----- nvinfo : EIATTR_MIN_STACK_SIZE
	.align		4
.L_689:
        /*0f6c*/ 	.byte	0x04, 0x12
        /*0f6e*/ 	.short	(.L_691 - .L_690)
	.align		4
.L_690:
        /*0f70*/ 	.word	index@(_ZN2at6native18elementwise_kernelILi128ELi2EZNS0_22gpu_kernel_impl_nocastIZZNS0_73_GLOBAL__N__c8866d80_35_SparseBinaryOpIntersectionKernel_cu_f5210f67_363642_sparse_binary_op_intersection_kernel_implINS3_18CUDAKernelLauncherENS3_36CUDAValueSelectionIntersectionKernelINS3_9RhsProjOpEEElLl8EEEvRNS_6TensorERKS9_SC_RKSt6vectorIlSaIlEERKSt8optionalIS9_ESL_bbENKUlvE3_clEvEUllE_EEvRNS_18TensorIteratorBaseERKT_EUliE_EEviT1_)
        /*0f74*/ 	.word	0x00000000


	//----- nvinfo : EIATTR_MIN_STACK_SIZE
	.align		4
.L_691:
        /*0f78*/ 	.byte	0x04, 0x12
        /*0f7a*/ 	.short	(.L_693 - .L_692)
	.align		4
.L_692:
        /*0f7c*/ 	.word	index@(_ZN2at6native27unrolled_elementwise_kernelIZZNS0_73_GLOBAL__N__c8866d80_35_SparseBinaryOpIntersectionKernel_cu_f5210f67_363642_sparse_binary_op_intersection_kernel_implINS2_18CUDAKernelLauncherENS2_36CUDAValueSelectionIntersectionKernelINS2_9RhsProjOpEEElLl8EEEvRNS_6TensorERKS8_SB_RKSt6vectorIlSaIlEERKSt8optionalIS8_ESK_bbENKUlvE3_clEvEUllE_St5arrayIPcLm2EELi4E23TrivialOffsetCalculatorILi1EjESR_NS0_6memory15LoadWithoutCastENSS_16StoreWithoutCastEEEviT_T0_T2_T3_T4_T5_)
        /*0f80*/ 	.word	0x00000090


	//----- nvinfo : EIATTR_MIN_STACK_SIZE
	.align		4
.L_693:
        /*0f84*/ 	.byte	0x04, 0x12
        /*0f86*/ 	.short	(.L_695 - .L_694)
	.align		4
.L_694:
        /*0f88*/ 	.word	index@(_ZN2at6native29vectorized_elementwise_kernelILi2EZZNS0_73_GLOBAL__N__c8866d80_35_SparseBinaryOpIntersectionKernel_cu_f5210f67_363642_sparse_binary_op_intersection_kernel_implINS2_18CUDAKernelLauncherENS2_36CUDAValueSelectionIntersectionKernelINS2_9RhsProjOpEEElLl8EEEvRNS_6TensorERKS8_SB_RKSt6vectorIlSaIlEERKSt8optionalIS8_ESK_bbENKUlvE3_clEvEUllE_St5arrayIPcLm2EEEEviT0_T1_)
        /*0f8c*/ 	.word	0x00000090


	//----- nvinfo : EIATTR_MIN_STACK_SIZE
	.align		4
.L_695:
        /*0f90*/ 	.byte	0x04, 0x12
        /*0f92*/ 	.short	(.L_697 - .L_696)
	.align		4
.L_696:
        /*0f94*/ 	.word	index@(_ZN2at6native29vectorized_elementwise_kernelILi4EZZNS0_73_GLOBAL__N__c8866d80_35_SparseBinaryOpIntersectionKernel_cu_f5210f67_363642_sparse_binary_op_intersection_kernel_implINS2_18CUDAKernelLauncherENS2_36CUDAValueSelectionIntersectionKernelINS2_9RhsProjOpEEElLl8EEEvRNS_6TensorERKS8_SB_RKSt6vectorIlSaIlEERKSt8optionalIS8_ESK_bbENKUlvE3_clEvEUllE_St5arrayIPcLm2EEEEviT0_T1_)
        /*0f98*/ 	.word	0x00000090


	//----- nvinfo : EIATTR_MIN_STACK_SIZE
	.align		4
.L_697:
        /*0f9c*/ 	.byte	0x04, 0x12
        /*0f9e*/ 	.short	(.L_699 - .L_698)
	.align		4
.L_698:
        /*0fa0*/ 	.word	index@(_ZN2at6native29vectorized_elementwise_kernelILi8EZZNS0_73_GLOBAL__N__c8866d80_35_SparseBinaryOpIntersectionKernel_cu_f5210f67_363642_sparse_binary_op_intersection_kernel_implINS2_18CUDAKernelLauncherENS2_36CUDAValueSelectionIntersectionKernelINS2_9RhsProjOpEEElLl8EEEvRNS_6TensorERKS8_SB_RKSt6vectorIlSaIlEERKSt8optionalIS8_ESK_bbENKUlvE3_clEvEUllE_St5arrayIPcLm2EEEEviT0_T1_)
        /*0fa4*/ 	.word	0x00000090


	//----- nvinfo : EIATTR_MIN_STACK_SIZE
	.align		4
.L_699:
        /*0fa8*/ 	.byte	0x04, 0x12
        /*0faa*/ 	.short	(.L_701 - .L_700)
	.align		4
.L_700:
        /*0fac*/ 	.word	index@(_ZN2at6native18elementwise_kernelILi128ELi4EZNS0_15gpu_kernel_implIZZNS0_73_GLOBAL__N__c8866d80_35_SparseBinaryOpIntersectionKernel_cu_f5210f67_363642_sparse_binary_op_intersection_kernel_implINS3_18CUDAKernelLauncherENS3_36CUDAValueSelectionIntersectionKernelINS3_9RhsProjOpEEElLl8EEEvRNS_6TensorERKS9_SC_RKSt6vectorIlSaIlEERKSt8optionalIS9_ESL_bbENKUlvE1_clEvEUllE_EEvRNS_18TensorIteratorBaseERKT_EUliE_EEviT1_)
        /*0fb0*/ 	.word	0x00000000


	//----- nvinfo : EIATTR_MIN_STACK_SIZE
	.align		4
.L_701:
        /*0fb4*/ 	.byte	0x04, 0x12
        /*0fb6*/ 	.short	(.L_703 - .L_702)
	.align		4
.L_702:
        /*0fb8*/ 	.word	index@(_ZN2at6native27unrolled_elementwise_kernelIZZNS0_73_GLOBAL__N__c8866d80_35_SparseBinaryOpIntersectionKernel_cu_f5210f67_363642_sparse_binary_op_intersection_kernel_implINS2_18CUDAKernelLauncherENS2_36CUDAValueSelectionIntersectionKernelINS2_9RhsProjOpEEElLl8EEEvRNS_6TensorERKS8_SB_RKSt6vectorIlSaIlEERKSt8optionalIS8_ESK_bbENKUlvE1_clEvEUllE_St5arrayIPcLm2EELi4E23TrivialOffsetCalculatorILi1EjESR_NS0_6memory12LoadWithCastILi1EEENSS_13StoreWithCastILi1EEEEEviT_T0_T2_T3_T4_T5_)
        /*0fbc*/ 	.word	0x00000068


	//----- nvinfo : EIATTR_MIN_STACK_SIZE
	.align		4
.L_703:
        /*0fc0*/ 	.byte	0x04, 0x12
        /*0fc2*/ 	.short	(.L_705 - .L_704)
	.align		4
.L_704:
        /*0fc4*/ 	.word	index@(_ZN2at6native18elementwise_kernelILi128ELi2EZNS0_22gpu_kernel_impl_nocastIZZNS0_73_GLOBAL__N__c8866d80_35_SparseBinaryOpIntersectionKernel_cu_f5210f67_363642_sparse_binary_op_intersection_kernel_implINS3_18CUDAKernelLauncherENS3_36CUDAValueSelectionIntersectionKernelINS3_9RhsProjOpEEElLl8EEEvRNS_6TensorERKS9_SC_RKSt6vectorIlSaIlEERKSt8optionalIS9_ESL_bbENKUlvE1_clEvEUllE_EEvRNS_18TensorIteratorBaseERKT_EUliE_EEviT1_)
        /*0fc8*/ 	.word	0x00000000


	//----- nvinfo : EIATTR_MIN_STACK_SIZE
	.align		4
.L_705:
        /*0fcc*/ 	.byte	0x04, 0x12
        /*0fce*/ 	.short	(.L_707 - .L_706)
	.align		4
.L_706:
        /*0fd0*/ 	.word	index@(_ZN2at6native27unrolled_elementwise_kernelIZZNS0_73_GLOBAL__N__c8866d80_35_SparseBinaryOpIntersectionKernel_cu_f5210f67_363642_sparse_binary_op_intersection_kernel_implINS2_18CUDAKernelLauncherENS2_36CUDAValueSelectionIntersectionKernelINS2_9RhsProjOpEEElLl8EEEvRNS_6TensorERKS8_SB_RKSt6vectorIlSaIlEERKSt8optionalIS8_ESK_bbENKUlvE1_clEvEUllE_St5arrayIPcLm2EELi4E23TrivialOffsetCalculatorILi1EjESR_NS0_6memory15LoadWithoutCastENSS_16StoreWithoutCastEEEviT_T0_T2_T3_T4_T5_)
        /*0fd4*/ 	.word	0x00000068


	//----- nvinfo : EIATTR_MIN_STACK_SIZE
	.align		4
.L_707:
        /*0fd8*/ 	.byte	0x04, 0x12
        /*0fda*/ 	.short	(.L_709 - .L_708)
	.align		4
.L_708:
        /*0fdc*/ 	.word	index@(_ZN2at6native29vectorized_elementwise_kernelILi2EZZNS0_73_GLOBAL__N__c8866d80_35_SparseBinaryOpIntersectionKernel_cu_f5210f67_363642_sparse_binary_op_intersection_kernel_implINS2_18CUDAKernelLauncherENS2_36CUDAValueSelectionIntersectionKernelINS2_9RhsProjOpEEElLl8EEEvRNS_6TensorERKS8_SB_RKSt6vectorIlSaIlEERKSt8optionalIS8_ESK_bbENKUlvE1_clEvEUllE_St5arrayIPcLm2EEEEviT0_T1_)
        /*0fe0*/ 	.word	0x00000068


	//----- nvinfo : EIATTR_MIN_STACK_SIZE
	.align		4
.L_709:
        /*0fe4*/ 	.byte	0x04, 0x12
        /*0fe6*/ 	.short	(.L_711 - .L_710)
	.align		4
.L_710:
        /*0fe8*/ 	.word	index@(_ZN2at6native29vectorized_elementwise_kernelILi4EZZNS0_73_GLOBAL__N__c8866d80_35_SparseBinaryOpIntersectionKernel_cu_f5210f67_363642_sparse_binary_op_intersection_kernel_implINS2_18CUDAKernelLauncherENS2_36CUDAValueSelectionIntersectionKernelINS2_9RhsProjOpEEElLl8EEEvRNS_6TensorERKS8_SB_RKSt6vectorIlSaIlEERKSt8optionalIS8_ESK_bbENKUlvE1_clEvEUllE_St5arrayIPcLm2EEEEviT0_T1_)
        /*0fec*/ 	.word	0x00000068


	//----- nvinfo : EIATTR_MIN_STACK_SIZE
	.align		4
.L_711:
        /*0ff0*/ 	.byte	0x04, 0x12
        /*0ff2*/ 	.short	(.L_713 - .L_712)
	.align		4
.L_712:
        /*0ff4*/ 	.word	index@(_ZN2at6native29vectorized_elementwise_kernelILi8EZZNS0_73_GLOBAL__N__c8866d80_35_SparseBinaryOpIntersectionKernel_cu_f5210f67_363642_sparse_binary_op_intersection_kernel_implINS2_18CUDAKernelLauncherENS2_36CUDAValueSelectionIntersectionKernelINS2_9RhsProjOpEEElLl8EEEvRNS_6TensorERKS8_SB_RKSt6vectorIlSaIlEERKSt8optionalIS8_ESK_bbENKUlvE1_clEvEUllE_St5arrayIPcLm2EEEEviT0_T1_)
        /*0ff8*/ 	.word	0x00000068


	//----- nvinfo : EIATTR_MIN_STACK_SIZE
	.align		4
.L_713:
        /*0ffc*/ 	.byte	0x04, 0x12
        /*0ffe*/ 	.short	(.L_715 - .L_714)
	.align		4
.L_714:
        /*1000*/ 	.word	index@(_ZN2at6native18elementwise_kernelILi128ELi4EZNS0_15gpu_kernel_implIZZNS0_73_GLOBAL__N__c8866d80_35_SparseBinaryOpIntersectionKernel_cu_f5210f67_363642_sparse_binary_op_intersection_kernel_implINS3_18CUDAKernelLauncherENS3_36CUDAValueSelectionIntersectionKernelINS3_5MulOpEEElLl0EEEvRNS_6TensorERKS9_SC_RKSt6vectorIlSaIlEERKSt8optionalIS9_ESL_bbENKUlvE3_clEvEUllE_EEvRNS_18TensorIteratorBaseERKT_EUliE_EEviT1_)
        /*1004*/ 	.word	0x00000000


	//----- nvinfo : EIATTR_MIN_STACK_SIZE
	.align		4
.L_715:
        /*1008*/ 	.byte	0x04, 0x12
        /*100a*/ 	.short	(.L_717 - .L_716)
	.align		4
.L_716:
        /*100c*/ 	.word	index@(_ZN2at6native27unrolled_elementwise_kernelIZZNS0_73_GLOBAL__N__c8866d80_35_SparseBinaryOpIntersectionKernel_cu_f5210f67_363642_sparse_binary_op_intersection_kernel_implINS2_18CUDAKernelLauncherENS2_36CUDAValueSelectionIntersectionKernelINS2_5MulOpEEElLl0EEEvRNS_6TensorERKS8_SB_RKSt6vectorIlSaIlEERKSt8optionalIS8_ESK_bbENKUlvE3_clEvEUllE_St5arrayIPcLm2EELi4E23TrivialOffsetCalculatorILi1EjESR_NS0_6memory12LoadWithCastILi1EEENSS_13StoreWithCastILi1EEEEEviT_T0_T2_T3_T4_T5_)
        /*1010*/ 	.word	0x00000000


	//----- nvinfo : EIATTR_MIN_STACK_SIZE
	.align		4
.L_717:
        /*1014*/ 	.byte	0x04, 0x12
        /*1016*/ 	.short	(.L_719 - .L_718)
	.align		4
.L_718:
        /*1018*/ 	.word	index@(_ZN2at6native18elementwise_kernelILi128ELi2EZNS0_22gpu_kernel_impl_nocastIZZNS0_73_GLOBAL__N__c8866d80_35_SparseBinaryOpIntersectionKernel_cu_f5210f67_363642_sparse_binary_op_intersection_kernel_implINS3_18CUDAKernelLauncherENS3_36CUDAValueSelectionIntersectionKernelINS3_5MulOpEEElLl0EEEvRNS_6TensorERKS9_SC_RKSt6vectorIlSaIlEERKSt8optionalIS9_ESL_bbENKUlvE3_clEvEUllE_EEvRNS_18TensorIteratorBaseERKT_EUliE_EEviT1_)
        /*101c*/ 	.word	0x00000000


	//----- nvinfo : EIATTR_MIN_STACK_SIZE
	.align		4
.L_719:
        /*1020*/ 	.byte	0x04, 0x12
        /*1022*/ 	.short	(.L_721 - .L_720)
	.align		4
.L_720:
        /*1024*/ 	.word	index@(_ZN2at6native27unrolled_elementwise_kernelIZZNS0_73_GLOBAL__N__c8866d80_35_SparseBinaryOpIntersectionKernel_cu_f5210f67_363642_sparse_binary_op_intersection_kernel_implINS2_18CUDAKernelLauncherENS2_36CUDAValueSelectionIntersectionKernelINS2_5MulOpEEElLl0EEEvRNS_6TensorERKS8_SB_RKSt6vectorIlSaIlEERKSt8optionalIS8_ESK_bbENKUlvE3_clEvEUllE_St5arrayIPcLm2EELi4E23TrivialOffsetCalculatorILi1EjESR_NS0_6memory15LoadWithoutCastENSS_16StoreWithoutCastEEEviT_T0_T2_T3_T4_T5_)
        /*1028*/ 	.word	0x00000000


	//----- nvinfo : EIATTR_MIN_STACK_SIZE
	.align		4
.L_721:
        /*102c*/ 	.byte	0x04, 0x12
        /*102e*/ 	.short	(.L_723 - .L_722)
	.align		4
.L_722:
        /*1030*/ 	.word	index@(_ZN2at6native29vectorized_elementwise_kernelILi2EZZNS0_73_GLOBAL__N__c8866d80_35_SparseBinaryOpIntersectionKernel_cu_f5210f67_363642_sparse_binary_op_intersection_kernel_implINS2_18CUDAKernelLauncherENS2_36CUDAValueSelectionIntersectionKernelINS2_5MulOpEEElLl0EEEvRNS_6TensorERKS8_SB_RKSt6vectorIlSaIlEERKSt8optionalIS8_ESK_bbENKUlvE3_clEvEUllE_St5arrayIPcLm2EEEEviT0_T1_)
        /*1034*/ 	.word	0x00000000


	//----- nvinfo : EIATTR_MIN_STACK_SIZE
	.align		4
.L_723:
        /*1038*/ 	.byte	0x04, 0x12
        /*103a*/ 	.short	(.L_725 - .L_724)
	.align		4
.L_724:
        /*103c*/ 	.word	index@(_ZN2at6native29vectorized_elementwise_kernelILi4EZZNS0_73_GLOBAL__N__c8866d80_35_SparseBinaryOpIntersectionKernel_cu_f5210f67_363642_sparse_binary_op_intersection_kernel_implINS2_18CUDAKernelLauncherENS2_36CUDAValueSelectionIntersectionKernelINS2_5MulOpEEElLl0EEEvRNS_6TensorERKS8_SB_RKSt6vectorIlSaIlEERKSt8optionalIS8_ESK_bbENKUlvE3_clEvEUllE_St5arrayIPcLm2EEEEviT0_T1_)
        /*1040*/ 	.word	0x00000000


	//----- nvinfo : EIATTR_MIN_STACK_SIZE
	.align		4
.L_725:
        /*1044*/ 	.byte	0x04, 0x12
        /*1046*/ 	.short	(.L_727 - .L_726)
	.align		4
.L_726:
        /*1048*/ 	.word	index@(_ZN2at6native29vectorized_elementwise_kernelILi8EZZNS0_73_GLOBAL__N__c8866d80_35_SparseBinaryOpIntersectionKernel_cu_f5210f67_363642_sparse_binary_op_intersection_kernel_implINS2_18CUDAKernelLauncherENS2_36CUDAValueSelectionIntersectionKernelINS2_5MulOpEEElLl0EEEvRNS_6TensorERKS8_SB_RKSt6vectorIlSaIlEERKSt8optionalIS8_ESK_bbENKUlvE3_clEvEUllE_St5arrayIPcLm2EEEEviT0_T1_)
        /*104c*/ 	.word	0x00000000


	//----- nvinfo : EIATTR_MIN_STACK_SIZE
	.align		4
.L_727:
        /*1050*/ 	.byte	0x04, 0x12
        /*1052*/ 	.short	(.L_729 - .L_728)
	.align		4
.L_728:
        /*1054*/ 	.word	index@(_ZN2at6native18elementwise_kernelILi128ELi4EZNS0_15gpu_kernel_implIZZNS0_73_GLOBAL__N__c8866d80_35_SparseBinaryOpIntersectionKernel_cu_f5210f67_363642_sparse_binary_op_intersection_kernel_implINS3_18CUDAKernelLauncherENS3_36CUDAValueSelectionIntersectionKernelINS3_5MulOpEEElLl0EEEvRNS_6TensorERKS9_SC_RKSt6vectorIlSaIlEERKSt8optionalIS9_ESL_bbENKUlvE1_clEvEUllE_EEvRNS_18TensorIteratorBaseERKT_EUliE_EEviT1_)
        /*1058*/ 	.word	0x00000000


	//----- nvinfo : EIATTR_MIN_STACK_SIZE
	.align		4
.L_729:
        /*105c*/ 	.byte	0x04, 0x12
        /*105e*/ 	.short	(.L_731 - .L_730)
	.align		4
.L_730:
        /*1060*/ 	.word	index@(_ZN2at6native27unrolled_elementwise_kernelIZZNS0_73_GLOBAL__N__c8866d80_35_SparseBinaryOpIntersectionKernel_cu_f5210f67_363642_sparse_binary_op_intersection_kernel_implINS2_18CUDAKernelLauncherENS2_36CUDAValueSelectionIntersectionKernelINS2_5MulOpEEElLl0EEEvRNS_6TensorERKS8_SB_RKSt6vectorIlSaIlEERKSt8optionalIS8_ESK_bbENKUlvE1_clEvEUllE_St5arrayIPcLm2EELi4E23TrivialOffsetCalculatorILi1EjESR_NS0_6memory12LoadWithCastILi1EEENSS_13StoreWithCastILi1EEEEEviT_T0_T2_T3_T4_T5_)
        /*1064*/ 	.word	0x00000000


	//----- nvinfo : EIATTR_MIN_STACK_SIZE
	.align		4
.L_731:
        /*1068*/ 	.byte	0x04, 0x12
        /*106a*/ 	.short	(.L_733 - .L_732)
	.align		4
.L_732:
        /*106c*/ 	.word	index@(_ZN2at6native18elementwise_kernelILi128ELi2EZNS0_22gpu_kernel_impl_nocastIZZNS0_73_GLOBAL__N__c8866d80_35_SparseBinaryOpIntersectionKernel_cu_f5210f67_363642_sparse_binary_op_intersection_kernel_implINS3_18CUDAKernelLauncherENS3_36CUDAValueSelectionIntersectionKernelINS3_5MulOpEEElLl0EEEvRNS_6TensorERKS9_SC_RKSt6vectorIlSaIlEERKSt8optionalIS9_ESL_bbENKUlvE1_clEvEUllE_EEvRNS_18TensorIteratorBaseERKT_EUliE_EEviT1_)
        /*1070*/ 	.word	0x00000000


	//----- nvinfo : EIATTR_MIN_STACK_SIZE
	.align		4
.L_733:
        /*1074*/ 	.byte	0x04, 0x12
        /*1076*/ 	.short	(.L_735 - .L_734)
	.align		4
.L_734:
        /*1078*/ 	.word	index@(_ZN2at6native27unrolled_elementwise_kernelIZZNS0_73_GLOBAL__N__c8866d80_35_SparseBinaryOpIntersectionKernel_cu_f5210f67_363642_sparse_binary_op_intersection_kernel_implINS2_18CUDAKernelLauncherENS2_36CUDAValueSelectionIntersectionKernelINS2_5MulOpEEElLl0EEEvRNS_6TensorERKS8_SB_RKSt6vectorIlSaIlEERKSt8optionalIS8_ESK_bbENKUlvE1_clEvEUllE_St5arrayIPcLm2EELi4E23TrivialOffsetCalculatorILi1EjESR_NS0_6memory15LoadWithoutCastENSS_16StoreWithoutCastEEEviT_T0_T2_T3_T4_T5_)
        /*107c*/ 	.word	0x00000000


	//----- nvinfo : EIATTR_MIN_STACK_SIZE
	.align		4
.L_735:
        /*1080*/ 	.byte	0x04, 0x12
        /*1082*/ 	.short	(.L_737 - .L_736)
	.align		4
.L_736:
        /*1084*/ 	.word	index@(_ZN2at6native29vectorized_elementwise_kernelILi2EZZNS0_73_GLOBAL__N__c8866d80_35_SparseBinaryOpIntersectionKernel_cu_f5210f67_363642_sparse_binary_op_intersection_kernel_implINS2_18CUDAKernelLauncherENS2_36CUDAValueSelectionIntersectionKernelINS2_5MulOpEEElLl0EEEvRNS_6TensorERKS8_SB_RKSt6vectorIlSaIlEERKSt8optionalIS8_ESK_bbENKUlvE1_clEvEUllE_St5arrayIPcLm2EEEEviT0_T1_)
        /*1088*/ 	.word	0x00000000


	//----- nvinfo : EIATTR_MIN_STACK_SIZE
	.align		4
.L_737:
        /*108c*/ 	.byte	0x04, 0x12
        /*108e*/ 	.short	(.L_739 - .L_738)
	.align		4
.L_738:
        /*1090*/ 	.word	index@(_ZN2at6native29vectorized_elementwise_kernelILi4EZZNS0_73_GLOBAL__N__c8866d80_35_SparseBinaryOpIntersectionKernel_cu_f5210f67_363642_sparse_binary_op_intersection_kernel_implINS2_18CUDAKernelLauncherENS2_36CUDAValueSelectionIntersectionKernelINS2_5MulOpEEElLl0EEEvRNS_6TensorERKS8_SB_RKSt6vectorIlSaIlEERKSt8optionalIS8_ESK_bbENKUlvE1_clEvEUllE_St5arrayIPcLm2EEEEviT0_T1_)
        /*1094*/ 	.word	0x00000000


	//----- nvinfo : EIATTR_MIN_STACK_SIZE
	.align		4
.L_739:
        /*1098*/ 	.byte	0x04, 0x12
        /*109a*/ 	.short	(.L_741 - .L_740)
	.align		4
.L_740:
        /*109c*/ 	.word	index@(_ZN2at6native29vectorized_elementwise_kernelILi8EZZNS0_73_GLOBAL__N__c8866d80_35_SparseBinaryOpIntersectionKernel_cu_f5210f67_363642_sparse_binary_op_intersection_kernel_implINS2_18CUDAKernelLauncherENS2_36CUDAValueSelectionIntersectionKernelINS2_5MulOpEEElLl0EEEvRNS_6TensorERKS8_SB_RKSt6vectorIlSaIlEERKSt8optionalIS8_ESK_bbENKUlvE1_clEvEUllE_St5arrayIPcLm2EEEEviT0_T1_)
        /*10a0*/ 	.word	0x00000000


	//----- nvinfo : EIATTR_MIN_STACK_SIZE
	.align		4
.L_741:
        /*10a4*/ 	.byte	0x04, 0x12
        /*10a6*/ 	.short	(.L_743 - .L_742)
	.align		4
.L_742:
        /*10a8*/ 	.word	index@(_ZN2at6native18elementwise_kernelILi128ELi4EZNS0_15gpu_kernel_implIZZNS0_73_GLOBAL__N__c8866d80_35_SparseBinaryOpIntersectionKernel_cu_f5210f67_363642_sparse_binary_op_intersection_kernel_implINS3_18CUDAKernelLauncherENS3_36CUDAValueSelectionIntersectionKernelINS3_5MulOpEEElLl8EEEvRNS_6TensorERKS9_SC_RKSt6vectorIlSaIlEERKSt8optionalIS9_ESL_bbENKUlvE3_clEvEUllE_EEvRNS_18TensorIteratorBaseERKT_EUliE_EEviT1_)
        /*10ac*/ 	.word	0x00000000


	//----- nvinfo : EIATTR_MIN_STACK_SIZE
	.align		4
.L_743:
        /*10b0*/ 	.byte	0x04, 0x12
        /*10b2*/ 	.short	(.L_745 - .L_744)
	.align		4
.L_744:
        /*10b4*/ 	.word	index@(_ZN2at6native27unrolled_elementwise_kernelIZZNS0_73_GLOBAL__N__c8866d80_35_SparseBinaryOpIntersectionKernel_cu_f5210f67_363642_sparse_binary_op_intersection_kernel_implINS2_18CUDAKernelLauncherENS2_36CUDAValueSelectionIntersectionKernelINS2_5MulOpEEElLl8EEEvRNS_6TensorERKS8_SB_RKSt6vectorIlSaIlEERKSt8optionalIS8_ESK_bbENKUlvE3_clEvEUllE_St5arrayIPcLm2EELi4E23TrivialOffsetCalculatorILi1EjESR_NS0_6memory12LoadWithCastILi1EEENSS_13StoreWithCastILi1EEEEEviT_T0_T2_T3_T4_T5_)
        /*10b8*/ 	.word	0x00000090


	//----- nvinfo : EIATTR_MIN_STACK_SIZE
	.align		4
.L_745:
        /*10bc*/ 	.byte	0x04, 0x12
        /*10be*/ 	.short	(.L_747 - .L_746)
	.align		4
.L_746:
        /*10c0*/ 	.word	index@(_ZN2at6native18elementwise_kernelILi128ELi2EZNS0_22gpu_kernel_impl_nocastIZZNS0_73_GLOBAL__N__c8866d80_35_SparseBinaryOpIntersectionKernel_cu_f5210f67_363642_sparse_binary_op_intersection_kernel_implINS3_18CUDAKernelLauncherENS3_36CUDAValueSelectionIntersectionKernelINS3_5MulOpEEElLl8EEEvRNS_6TensorERKS9_SC_RKSt6vectorIlSaIlEERKSt8optionalIS9_ESL_bbENKUlvE3_clEvEUllE_EEvRNS_18TensorIteratorBaseERKT_EUliE_EEviT1_)
        /*10c4*/ 	.word	0x00000000


	//----- nvinfo : EIATTR_MIN_STACK_SIZE
	.align		4
.L_747:
        /*10c8*/ 	.byte	0x04, 0x12
        /*10ca*/ 	.short	(.L_749 - .L_748)
	.align		4
.L_748:
        /*10cc*/ 	.word	index@(_ZN2at6native27unrolled_elementwise_kernelIZZNS0_73_GLOBAL__N__c8866d80_35_SparseBinaryOpIntersectionKernel_cu_f5210f67_363642_sparse_binary_op_intersection_kernel_implINS2_18CUDAKernelLauncherENS2_36CUDAValueSelectionIntersectionKernelINS2_5MulOpEEElLl8EEEvRNS_6TensorERKS8_SB_RKSt6vectorIlSaIlEERKSt8optionalIS8_ESK_bbENKUlvE3_clEvEUllE_St5arrayIPcLm2EELi4E23TrivialOffsetCalculatorILi1EjESR_NS0_6memory15LoadWithoutCastENSS_16StoreWithoutCastEEEviT_T0_T2_T3_T4_T5_)
        /*10d0*/ 	.word	0x00000090


	//----- nvinfo : EIATTR_MIN_STACK_SIZE
	.align		4
.L_749:
        /*10d4*/ 	.byte	0x04, 0x12
        /*10d6*/ 	.short	(.L_751 - .L_750)
	.align		4
.L_750:
        /*10d8*/ 	.word	index@(_ZN2at6native29vectorized_elementwise_kernelILi2EZZNS0_73_GLOBAL__N__c8866d80_35_SparseBinaryOpIntersectionKernel_cu_f5210f67_363642_sparse_binary_op_intersection_kernel_implINS2_18CUDAKernelLauncherENS2_36CUDAValueSelectionIntersectionKernelINS2_5MulOpEEElLl8EEEvRNS_6TensorERKS8_SB_RKSt6vectorIlSaIlEERKSt8optionalIS8_ESK_bbENKUlvE3_clEvEUllE_St5arrayIPcLm2EEEEviT0_T1_)
        /*10dc*/ 	.word	0x00000090


	//----- nvinfo : EIATTR_MIN_STACK_SIZE
	.align		4
.L_751:
        /*10e0*/ 	.byte	0x04, 0x12
        /*10e2*/ 	.short	(.L_753 - .L_752)
	.align		4
.L_752:
        /*10e4*/ 	.word	index@(_ZN2at6native29vectorized_elementwise_kernelILi4EZZNS0_73_GLOBAL__N__c8866d80_35_SparseBinaryOpIntersectionKernel_cu_f5210f67_363642_sparse_binary_op_intersection_kernel_implINS2_18CUDAKernelLauncherENS2_36CUDAValueSelectionIntersectionKernelINS2_5MulOpEEElLl8EEEvRNS_6TensorERKS8_SB_RKSt6vectorIlSaIlEERKSt8optionalIS8_ESK_bbENKUlvE3_clEvEUllE_St5arrayIPcLm2EEEEviT0_T1_)
        /*10e8*/ 	.word	0x00000090


	//----- nvinfo : EIATTR_MIN_STACK_SIZE
	.align		4
.L_753:
        /*10ec*/ 	.byte	0x04, 0x12
        /*10ee*/ 	.short	(.L_755 - .L_754)
	.align		4
.L_754:
        /*10f0*/ 	.word	index@(_ZN2at6native29vectorized_elementwise_kernelILi8EZZNS0_73_GLOBAL__N__c8866d80_35_SparseBinaryOpIntersectionKernel_cu_f5210f67_363642_sparse_binary_op_intersection_kernel_implINS2_18CUDAKernelLauncherENS2_36CUDAValueSelectionIntersectionKernelINS2_5MulOpEEElLl8EEEvRNS_6TensorERKS8_SB_RKSt6vectorIlSaIlEERKSt8optionalIS8_ESK_bbENKUlvE3_clEvEUllE_St5arrayIPcLm2EEEEviT0_T1_)
        /*10f4*/ 	.word	0x00000090


	//----- nvinfo : EIATTR_MIN_STACK_SIZE
	.align		4
.L_755:
        /*10f8*/ 	.byte	0x04, 0x12
        /*10fa*/ 	.short	(.L_757 - .L_756)
	.align		4
.L_756:
        /*10fc*/ 	.word	index@(_ZN2at6native18elementwise_kernelILi128ELi4EZNS0_15gpu_kernel_implIZZNS0_73_GLOBAL__N__c8866d80_35_SparseBinaryOpIntersectionKernel_cu_f5210f67_363642_sparse_binary_op_intersection_kernel_implINS3_18CUDAKernelLauncherENS3_36CUDAValueSelectionIntersectionKernelINS3_5MulOpEEElLl8EEEvRNS_6TensorERKS9_SC_RKSt6vectorIlSaIlEERKSt8optionalIS9_ESL_bbENKUlvE1_clEvEUllE_EEvRNS_18TensorIteratorBaseERKT_EUliE_EEviT1_)
        /*1100*/ 	.word	0x00000000


	//----- nvinfo : EIATTR_MIN_STACK_SIZE
	.align		4
.L_757:
        /*1104*/ 	.byte	0x04, 0x12
        /*1106*/ 	.short	(.L_759 - .L_758)
	.align		4
.L_758:
        /*1108*/ 	.word	index@(_ZN2at6native27unrolled_elementwise_kernelIZZNS0_73_GLOBAL__N__c8866d80_35_SparseBinaryOpIntersectionKernel_cu_f5210f67_363642_sparse_binary_op_intersection_kernel_implINS2_18CUDAKernelLauncherENS2_36CUDAValueSelectionIntersectionKernelINS2_5MulOpEEElLl8EEEvRNS_6TensorERKS8_SB_RKSt6vectorIlSaIlEERKSt8optionalIS8_ESK_bbENKUlvE1_clEvEUllE_St5arrayIPcLm2EELi4E23TrivialOffsetCalculatorILi1EjESR_NS0_6memory12LoadWithCastILi1EEENSS_13StoreWithCastILi1EEEEEviT_T0_T2_T3_T4_T5_)
        /*110c*/ 	.word	0x00000068


	//----- nvinfo : EIATTR_MIN_STACK_SIZE
	.align		4
.L_759:
        /*1110*/ 	.byte	0x04, 0x12
        /*1112*/ 	.short	(.L_761 - .L_760)
	.align		4
.L_760:
        /*1114*/ 	.word	index@(_ZN2at6native18elementwise_kernelILi128ELi2EZNS0_22gpu_kernel_impl_nocastIZZNS0_73_GLOBAL__N__c8866d80_35_SparseBinaryOpIntersectionKernel_cu_f5210f67_363642_sparse_binary_op_intersection_kernel_implINS3_18CUDAKernelLauncherENS3_36CUDAValueSelectionIntersectionKernelINS3_5MulOpEEElLl8EEEvRNS_6TensorERKS9_SC_RKSt6vectorIlSaIlEERKSt8optionalIS9_ESL_bbENKUlvE1_clEvEUllE_EEvRNS_18TensorIteratorBaseERKT_EUliE_EEviT1_)
        /*1118*/ 	.word	0x00000000


	//----- nvinfo : EIATTR_MIN_STACK_SIZE
	.align		4
.L_761:
        /*111c*/ 	.byte	0x04, 0x12
        /*111e*/ 	.short	(.L_763 - .L_762)
	.align		4
.L_762:
        /*1120*/ 	.word	index@(_ZN2at6native27unrolled_elementwise_kernelIZZNS0_73_GLOBAL__N__c8866d80_35_SparseBinaryOpIntersectionKernel_cu_f5210f67_363642_sparse_binary_op_intersection_kernel_implINS2_18CUDAKernelLauncherENS2_36CUDAValueSelectionIntersectionKernelINS2_5MulOpEEElLl8EEEvRNS_6TensorERKS8_SB_RKSt6vectorIlSaIlEERKSt8optionalIS8_ESK_bbENKUlvE1_clEvEUllE_St5arrayIPcLm2EELi4E23TrivialOffsetCalculatorILi1EjESR_NS0_6memory15LoadWithoutCastENSS_16StoreWithoutCastEEEviT_T0_T2_T3_T4_T5_)
        /*1124*/ 	.word	0x00000068


	//----- nvinfo : EIATTR_MIN_STACK_SIZE
	.align		4
.L_763:
        /*1128*/ 	.byte	0x04, 0x12
        /*112a*/ 	.short	(.L_765 - .L_764)
	.align		4
.L_764:
        /*112c*/ 	.word	index@(_ZN2at6native29vectorized_elementwise_kernelILi2EZZNS0_73_GLOBAL__N__c8866d80_35_SparseBinaryOpIntersectionKernel_cu_f5210f67_363642_sparse_binary_op_intersection_kernel_implINS2_18CUDAKernelLauncherENS2_36CUDAValueSelectionIntersectionKernelINS2_5MulOpEEElLl8EEEvRNS_6TensorERKS8_SB_RKSt6vectorIlSaIlEERKSt8optionalIS8_ESK_bbENKUlvE1_clEvEUllE_St5arrayIPcLm2EEEEviT0_T1_)
        /*1130*/ 	.word	0x00000068


	//----- nvinfo : EIATTR_MIN_STACK_SIZE
	.align		4
.L_765:
        /*1134*/ 	.byte	0x04, 0x12
        /*1136*/ 	.short	(.L_767 - .L_766)
	.align		4
.L_766:
        /*1138*/ 	.word	index@(_ZN2at6native29vectorized_elementwise_kernelILi4EZZNS0_73_GLOBAL__N__c8866d80_35_SparseBinaryOpIntersectionKernel_cu_f5210f67_363642_sparse_binary_op_intersection_kernel_implINS2_18CUDAKernelLauncherENS2_36CUDAValueSelectionIntersectionKernelINS2_5MulOpEEElLl8EEEvRNS_6TensorERKS8_SB_RKSt6vectorIlSaIlEERKSt8optionalIS8_ESK_bbENKUlvE1_clEvEUllE_St5arrayIPcLm2EEEEviT0_T1_)
        /*113c*/ 	.word	0x00000068


	//----- nvinfo : EIATTR_MIN_STACK_SIZE
	.align		4
.L_767:
        /*1140*/ 	.byte	0x04, 0x12
        /*1142*/ 	.short	(.L_769 - .L_768)
	.align		4
.L_768:
        /*1144*/ 	.word	index@(_ZN2at6native29vectorized_elementwise_kernelILi8EZZNS0_73_GLOBAL__N__c8866d80_35_SparseBinaryOpIntersectionKernel_cu_f5210f67_363642_sparse_binary_op_intersection_kernel_implINS2_18CUDAKernelLauncherENS2_36CUDAValueSelectionIntersectionKernelINS2_5MulOpEEElLl8EEEvRNS_6TensorERKS8_SB_RKSt6vectorIlSaIlEERKSt8optionalIS8_ESK_bbENKUlvE1_clEvEUllE_St5arrayIPcLm2EEEEviT0_T1_)
        /*1148*/ 	.word	0x00000068
.L_769:


//--------------------- .nv.compat                --------------------------
	.section	.nv.compat,"",@"SHT_CUDA_COMPAT_INFO"
	.align	4
        /*0000*/ 	.byte	0x02, 0x09, 0x00, 0x00, 0x02, 0x02, 0x01, 0x00, 0x02, 0x05, 0x05, 0x00, 0x03, 0x07, 0x01, 0x01
        /*0010*/ 	.byte	0x02, 0x03, 0x00, 0x00, 0x02, 0x06, 0x01, 0x00, 0x04, 0x0b, 0x08, 0x00, 0x00, 0x00, 0x00, 0x00
        /*0020*/ 	.byte	0x00, 0x00, 0x00, 0x00


//--------------------- .nv.info._ZN2at6native73_GLOBAL__N__c8866d80_35_SparseBinaryOpIntersectionKernel_cu_f5210f67_363612apply_kernelILi128ELi8EZNS1_29binary_op_intersection_kernelINS1_9LhsProjOpEN3c107complexINS5_4HalfEEElEEvRNS_14TensorIteratorEllRKNS_6TensorEbEUliE_EEviT1_ --------------------------
	.section	.nv.info._ZN2at6native73_GLOBAL__N__c8866d80_35_SparseBinaryOpIntersectionKernel_cu_f5210f67_363612apply_kernelILi128ELi8EZNS1_29binary_op_intersection_kernelINS1_9LhsProjOpEN3c107complexINS5_4HalfEEElEEvRNS_14TensorIteratorEllRKNS_6TensorEbEUliE_EEviT1_,"",@"SHT_CUDA_INFO"
	.sectionflags	@""
	.align	4


	//----- nvinfo : EIATTR_CUDA_API_VERSION
	.align		4
        /*0000*/ 	.byte	0x04, 0x37
        /*0002*/ 	.short	(.L_771 - .L_770)
.L_770:
        /*0004*/ 	.word	0x00000082


	//----- nvinfo : EIATTR_KPARAM_INFO
	.align		4
.L_771:
        /*0008*/ 	.byte	0x04, 0x17
        /*000a*/ 	.short	(.L_773 - .L_772)
.L_772:
        /*000c*/ 	.word	0x00000000
        /*0010*/ 	.short	0x0001
        /*0012*/ 	.short	0x0008
        /*0014*/ 	.byte	0x00, 0xf0, 0x81, 0x0f


	//----- nvinfo : EIATTR_KPARAM_INFO
	.align		4
.L_773:
        /*0018*/ 	.byte	0x04, 0x17
        /*001a*/ 	.short	(.L_775 - .L_774)
.L_774:
        /*001c*/ 	.word	0x00000000
        /*0020*/ 	.short	0x0000
        /*0022*/ 	.short	0x0000
        /*0024*/ 	.byte	0x00, 0xf0, 0x11, 0x00


	//----- nvinfo : EIATTR_SPARSE_MMA_MASK
	.align		4
.L_775:
        /*0028*/ 	.byte	0x03, 0x50
        /*002a*/ 	.short	0x0000


	//----- nvinfo : EIATTR_MAXREG_COUNT
	.align		4
        /*002c*/ 	.byte	0x03, 0x1b
        /*002e*/ 	.short	0x0040


	//----- nvinfo : EIATTR_MERCURY_ISA_VERSION
	.align		4
        /*0030*/ 	.byte	0x03, 0x5f
        /*0032*/ 	.short	0x0101


	//----- nvinfo : EIATTR_EXIT_INSTR_OFFSETS
	.align		4
        /*0034*/ 	.byte	0x04, 0x1c
        /*0036*/ 	.short	(.L_777 - .L_776)


	//   ....[0]....
.L_776:
        /*0038*/ 	.word	0x0000f7b0


	//   ....[1]....
        /*003c*/ 	.word	0x00011ab0


	//----- nvinfo : EIATTR_MAX_THREADS
	.align		4
.L_777:
        /*0040*/ 	.byte	0x04, 0x05
        /*0042*/ 	.short	(.L_779 - .L_778)
.L_778:
        /*0044*/ 	.word	0x00000080
        /*0048*/ 	.word	0x00000001
        /*004c*/ 	.word	0x00000001


	//----- nvinfo : EIATTR_CRS_STACK_SIZE
	.align		4
.L_779:
        /*0050*/ 	.byte	0x04, 0x1e
        /*0052*/ 	.short	(.L_781 - .L_780)
.L_780:
        /*0054*/ 	.word	0x00000000


	//----- nvinfo : EIATTR_CBANK_PARAM_SIZE
	.align		4
.L_781:
        /*0058*/ 	.byte	0x03, 0x19
        /*005a*/ 	.short	0x03e8


	//----- nvinfo : EIATTR_PARAM_CBANK
	.align		4
        /*005c*/ 	.byte	0x04, 0x0a
        /*005e*/ 	.short	(.L_783 - .L_782)
	.align		4
.L_782:
        /*0060*/ 	.word	index@(.nv.constant0._ZN2at6native73_GLOBAL__N__c8866d80_35_SparseBinaryOpIntersectionKernel_cu_f5210f67_363612apply_kernelILi128ELi8EZNS1_29binary_op_intersection_kernelINS1_9LhsProjOpEN3c107complexINS5_4HalfEEElEEvRNS_14TensorIteratorEllRKNS_6TensorEbEUliE_EEviT1_)
        /*0064*/ 	.short	0x0210
        /*0066*/ 	.short	0x03e8


	//----- nvinfo : EIATTR_SW_WAR
	.align		4
.L_783:
        /*0068*/ 	.byte	0x04, 0x36
        /*006a*/ 	.short	(.L_785 - .L_784)
.L_784:
        /*006c*/ 	.word	0x00000008
.L_785:


//--------------------- .nv.info._ZN2at6native73_GLOBAL__N__c8866d80_35_SparseBinaryOpIntersectionKernel_cu_f5210f67_363612apply_kernelILi128ELi8EZNS1_29binary_op_intersection_kernelINS1_9LhsProjOpEN3c108BFloat16ElEEvRNS_14TensorIteratorEllRKNS_6TensorEbEUliE_EEviT1_ --------------------------
	.section	.nv.info._ZN2at6native73_GLOBAL__N__c8866d80_35_SparseBinaryOpIntersectionKernel_cu_f5210f67_363612apply_kernelILi128ELi8EZNS1_29binary_op_intersection_kernelINS1_9LhsProjOpEN3c108BFloat16ElEEvRNS_14TensorIteratorEllRKNS_6TensorEbEUliE_EEviT1_,"",@"SHT_CUDA_INFO"
	.sectionflags	@""
	.align	4


	//----- nvinfo : EIATTR_CUDA_API_VERSION
	.align		4
        /*0000*/ 	.byte	0x04, 0x37
        /*0002*/ 	.short	(.L_787 - .L_786)
.L_786:
        /*0004*/ 	.word	0x00000082


	//----- nvinfo : EIATTR_KPARAM_INFO
	.align		4
.L_787:
        /*0008*/ 	.byte	0x04, 0x17
        /*000a*/ 	.short	(.L_789 - .L_788)
.L_788:
        /*000c*/ 	.word	0x00000000
        /*0010*/ 	.short	0x0001
        /*0012*/ 	.short	0x0008
        /*0014*/ 	.byte	0x00, 0xf0, 0x81, 0x0f


	//----- nvinfo : EIATTR_KPARAM_INFO
	.align		4
.L_789:
        /*0018*/ 	.byte	0x04, 0x17
        /*001a*/ 	.short	(.L_791 - .L_790)
.L_790:
        /*001c*/ 	.word	0x00000000
        /*0020*/ 	.short	0x0000
        /*0022*/ 	.short	0x0000
        /*0024*/ 	.byte	0x00, 0xf0, 0x11, 0x00


	//----- nvinfo : EIATTR_SPARSE_MMA_MASK
	.align		4
.L_791:
        /*0028*/ 	.byte	0x03, 0x50
        /*002a*/ 	.short	0x0000


	//----- nvinfo : EIATTR_MAXREG_COUNT
	.align		4
        /*002c*/ 	.byte	0x03, 0x1b
        /*002e*/ 	.short	0x0040


	//----- nvinfo : EIATTR_MERCURY_ISA_VERSION
	.align		4
        /*0030*/ 	.byte	0x03, 0x5f
        /*0032*/ 	.short	0x0101


	//----- nvinfo : EIATTR_EXIT_INSTR_OFFSETS
	.align		4
        /*0034*/ 	.byte	0x04, 0x1c
        /*0036*/ 	.short	(.L_793 - .L_792)


	//   ....[0]....
.L_792:
        /*0038*/ 	.word	0x0000e930


	//   ....[1]....
        /*003c*/ 	.word	0x00010a30


	//----- nvinfo : EIATTR_MAX_THREADS
	.align		4
.L_793:
        /*0040*/ 	.byte	0x04, 0x05
        /*0042*/ 	.short	(.L_795 - .L_794)
.L_794:
        /*0044*/ 	.word	0x00000080
        /*0048*/ 	.word	0x00000001
        /*004c*/ 	.word	0x00000001


	//----- nvinfo : EIATTR_CRS_STACK_SIZE
	.align		4
.L_795:
        /*0050*/ 	.byte	0x04, 0x1e
        /*0052*/ 	.short	(.L_797 - .L_796)
.L_796:
        /*0054*/ 	.word	0x00000000


	//----- nvinfo : EIATTR_CBANK_PARAM_SIZE
	.align		4
.L_797:
        /*0058*/ 	.byte	0x03, 0x19
        /*005a*/ 	.short	0x03e8


	//----- nvinfo : EIATTR_PARAM_CBANK
	.align		4
        /*005c*/ 	.byte	0x04, 0x0a
        /*005e*/ 	.short	(.L_799 - .L_798)
	.align		4
.L_798:
        /*0060*/ 	.word	index@(.nv.constant0._ZN2at6native73_GLOBAL__N__c8866d80_35_SparseBinaryOpIntersectionKernel_cu_f5210f67_363612apply_kernelILi128ELi8EZNS1_29binary_op_intersection_kernelINS1_9LhsProjOpEN3c108BFloat16ElEEvRNS_14TensorIteratorEllRKNS_6TensorEbEUliE_EEviT1_)
        /*0064*/ 	.short	0x0210
        /*0066*/ 	.short	0x03e8


	//----- nvinfo : EIATTR_SW_WAR
	.align		4
.L_799:
        /*0068*/ 	.byte	0x04, 0x36
        /*006a*/ 	.short	(.L_801 - .L_800)
.L_800:
        /*006c*/ 	.word	0x00000008
.L_801:


//--------------------- .nv.info._ZN2at6native73_GLOBAL__N__c8866d80_35_SparseBinaryOpIntersectionKernel_cu_f5210f67_363612apply_kernelILi128ELi8EZNS1_29binary_op_intersection_kernelINS1_9LhsProjOpEN3c104HalfElEEvRNS_14TensorIteratorEllRKNS_6TensorEbEUliE_EEviT1_ --------------------------
	.section	.nv.info._ZN2at6native73_GLOBAL__N__c8866d80_35_SparseBinaryOpIntersectionKernel_cu_f5210f67_363612apply_kernelILi128ELi8EZNS1_29binary_op_intersection_kernelINS1_9LhsProjOpEN3c104HalfElEEvRNS_14TensorIteratorEllRKNS_6TensorEbEUliE_EEviT1_,"",@"SHT_CUDA_INFO"
	.sectionflags	@""
	.align	4


	//----- nvinfo : EIATTR_CUDA_API_VERSION
	.align		4
        /*0000*/ 	.byte	0x04, 0x37
        /*0002*/ 	.short	(.L_803 - .L_802)
.L_802:
        /*0004*/ 	.word	0x00000082


	//----- nvinfo : EIATTR_KPARAM_INFO
	.align		4
.L_803:
        /*0008*/ 	.byte	0x04, 0x17
        /*000a*/ 	.short	(.L_805 - .L_804)
.L_804:
        /*000c*/ 	.word	0x00000000
        /*0010*/ 	.short	0x0001
        /*0012*/ 	.short	0x0008
        /*0014*/ 	.byte	0x00, 0xf0, 0x81, 0x0f


	//----- nvinfo : EIATTR_KPARAM_INFO
	.align		4
.L_805:
        /*0018*/ 	.byte	0x04, 0x17
        /*001a*/ 	.short	(.L_807 - .L_806)
.L_806:
        /*001c*/ 	.word	0x00000000
        /*0020*/ 	.short	0x0000
        /*0022*/ 	.short	0x0000
        /*0024*/ 	.byte	0x00, 0xf0, 0x11, 0x00


	//----- nvinfo : EIATTR_SPARSE_MMA_MASK
	.align		4
.L_807:
        /*0028*/ 	.byte	0x03, 0x50
        /*002a*/ 	.short	0x0000


	//----- nvinfo : EIATTR_MAXREG_COUNT
	.align		4
        /*002c*/ 	.byte	0x03, 0x1b
        /*002e*/ 	.short	0x0040


	//----- nvinfo : EIATTR_MERCURY_ISA_VERSION
	.align		4
        /*0030*/ 	.byte	0x03, 0x5f
        /*0032*/ 	.short	0x0101


	//----- nvinfo : EIATTR_EXIT_INSTR_OFFSETS
	.align		4
        /*0034*/ 	.byte	0x04, 0x1c
        /*0036*/ 	.short	(.L_809 - .L_808)


	//   ....[0]....
.L_808:
        /*0038*/ 	.word	0x0000e930


	//   ....[1]....
        /*003c*/ 	.word	0x00010a30


	//----- nvinfo : EIATTR_MAX_THREADS
	.align		4
.L_809:
        /*0040*/ 	.byte	0x04, 0x05
        /*0042*/ 	.short	(.L_811 - .L_810)
.L_810:
        /*0044*/ 	.word	0x00000080
        /*0048*/ 	.word	0x00000001
        /*004c*/ 	.word	0x00000001


	//----- nvinfo : EIATTR_CRS_STACK_SIZE
	.align		4
.L_811:
        /*0050*/ 	.byte	0x04, 0x1e
        /*0052*/ 	.short	(.L_813 - .L_812)
.L_812:
        /*0054*/ 	.word	0x00000000


	//----- nvinfo : EIATTR_CBANK_PARAM_SIZE
	.align		4
.L_813:
        /*0058*/ 	.byte	0x03, 0x19
        /*005a*/ 	.short	0x03e8


	//----- nvinfo : EIATTR_PARAM_CBANK
	.align		4
        /*005c*/ 	.byte	0x04, 0x0a
        /*005e*/ 	.short	(.L_815 - .L_814)
	.align		4
.L_814:
        /*0060*/ 	.word	index@(.nv.constant0._ZN2at6native73_GLOBAL__N__c8866d80_35_SparseBinaryOpIntersectionKernel_cu_f5210f67_363612apply_kernelILi128ELi8EZNS1_29binary_op_intersection_kernelINS1_9LhsProjOpEN3c104HalfElEEvRNS_14TensorIteratorEllRKNS_6TensorEbEUliE_EEviT1_)
        /*0064*/ 	.short	0x0210
        /*0066*/ 	.short	0x03e8


	//----- nvinfo : EIATTR_SW_WAR
	.align		4
.L_815:
        /*0068*/ 	.byte	0x04, 0x36
        /*006a*/ 	.short	(.L_817 - .L_816)
.L_816:
        /*006c*/ 	.word	0x00000008
.L_817:


//--------------------- .nv.info._ZN2at6native73_GLOBAL__N__c8866d80_35_SparseBinaryOpIntersectionKernel_cu_f5210f67_363612apply_kernelILi128ELi8EZNS1_29binary_op_intersection_kernelINS1_9LhsProjOpEblEEvRNS_14TensorIteratorEllRKNS_6TensorEbEUliE_EEviT1_ --------------------------
	.section	.nv.info._ZN2at6native73_GLOBAL__N__c8866d80_35_SparseBinaryOpIntersectionKernel_cu_f5210f67_363612apply_kernelILi128ELi8EZNS1_29binary_op_intersection_kernelINS1_9LhsProjOpEblEEvRNS_14TensorIteratorEllRKNS_6TensorEbEUliE_EEviT1_,"",@"SHT_CUDA_INFO"
	.sectionflags	@""
	.align	4


	//----- nvinfo : EIATTR_CUDA_API_VERSION
	.align		4
        /*0000*/ 	.byte	0x04, 0x37
        /*0002*/ 	.short	(.L_819 - .L_818)
.L_818:
        /*0004*/ 	.word	0x00000082


	//----- nvinfo : EIATTR_KPARAM_INFO
	.align		4
.L_819:
        /*0008*/ 	.byte	0x04, 0x17
        /*000a*/ 	.short	(.L_821 - .L_820)
.L_820:
        /*000c*/ 	.word	0x00000000
        /*0010*/ 	.short	0x0001
        /*0012*/ 	.short	0x0008
        /*0014*/ 	.byte	0x00, 0xf0, 0x81, 0x0f


	//----- nvinfo : EIATTR_KPARAM_INFO
	.align		4
.L_821:
        /*0018*/ 	.byte	0x04, 0x17
        /*001a*/ 	.short	(.L_823 - .L_822)
.L_822:
        /*001c*/ 	.word	0x00000000
        /*0020*/ 	.short	0x0000
        /*0022*/ 	.short	0x0000
        /*0024*/ 	.byte	0x00, 0xf0, 0x11, 0x00


	//----- nvinfo : EIATTR_SPARSE_MMA_MASK
	.align		4
.L_823:
        /*0028*/ 	.byte	0x03, 0x50
        /*002a*/ 	.short	0x0000


	//----- nvinfo : EIATTR_MAXREG_COUNT
	.align		4
        /*002c*/ 	.byte	0x03, 0x1b
        /*002e*/ 	.short	0x0040


	//----- nvinfo : EIATTR_MERCURY_ISA_VERSION
	.align		4
        /*0030*/ 	.byte	0x03, 0x5f
        /*0032*/ 	.short	0x0101


	//----- nvinfo : EIATTR_EXIT_INSTR_OFFSETS
	.align		4
        /*0034*/ 	.byte	0x04, 0x1c
        /*0036*/ 	.short	(.L_825 - .L_824)


	//   ....[0]....
.L_824:
        /*0038*/ 	.word	0x0000f970


	//   ....[1]....
        /*003c*/ 	.word	0x00011cb0


	//----- nvinfo : EIATTR_MAX_THREADS
	.align		4
.L_825:
        /*0040*/ 	.byte	0x04, 0x05
        /*0042*/ 	.short	(.L_827 - .L_826)
.L_826:
        /*0044*/ 	.word	0x00000080
        /*0048*/ 	.word	0x00000001
        /*004c*/ 	.word	0x00000001


	//----- nvinfo : EIATTR_CRS_STACK_SIZE
	.align		4
.L_827:
        /*0050*/ 	.byte	0x04, 0x1e
        /*0052*/ 	.short	(.L_829 - .L_828)
.L_828:
        /*0054*/ 	.word	0x00000000


	//----- nvinfo : EIATTR_CBANK_PARAM_SIZE
	.align		4
.L_829:
        /*0058*/ 	.byte	0x03, 0x19
        /*005a*/ 	.short	0x03e8


	//----- nvinfo : EIATTR_PARAM_CBANK
	.align		4
        /*005c*/ 	.byte	0x04, 0x0a
        /*005e*/ 	.short	(.L_831 - .L_830)
	.align		4
.L_830:
        /*0060*/ 	.word	index@(.nv.constant0._ZN2at6native73_GLOBAL__N__c8866d80_35_SparseBinaryOpIntersectionKernel_cu_f5210f67_363612apply_kernelILi128ELi8EZNS1_29binary_op_intersection_kernelINS1_9LhsProjOpEblEEvRNS_14TensorIteratorEllRKNS_6TensorEbEUliE_EEviT1_)
        /*0064*/ 	.short	0x0210
        /*0066*/ 	.short	0x03e8


	//----- nvinfo : EIATTR_SW_WAR
	.align		4
.L_831:
        /*0068*/ 	.byte	0x04, 0x36
        /*006a*/ 	.short	(.L_833 - .L_832)
.L_832:
        /*006c*/ 	.word	0x00000008
.L_833:


//--------------------- .nv.info._ZN2at6native73_GLOBAL__N__c8866d80_35_SparseBinaryOpIntersectionKernel_cu_f5210f67_363612apply_kernelILi128ELi8EZNS1_29binary_op_intersection_kernelINS1_9LhsProjOpEN3c107complexIfEElEEvRNS_14TensorIteratorEllRKNS_6TensorEbEUliE_EEviT1_ --------------------------
	.section	.nv.info._ZN2at6native73_GLOBAL__N__c8866d80_35_SparseBinaryOpIntersectionKernel_cu_f5210f67_363612apply_kernelILi128ELi8EZNS1_29binary_op_intersection_kernelINS1_9LhsProjOpEN3c107complexIfEElEEvRNS_14TensorIteratorEllRKNS_6TensorEbEUliE_EEviT1_,"",@"SHT_CUDA_INFO"
	.sectionflags	@""
	.align	4


	//----- nvinfo : EIATTR_CUDA_API_VERSION
	.align		4
        /*0000*/ 	.byte	0x04, 0x37
        /*0002*/ 	.short	(.L_835 - .L_834)
.L_834:
        /*0004*/ 	.word	0x00000082


	//----- nvinfo : EIATTR_KPARAM_INFO
	.align		4
.L_835:
        /*0008*/ 	.byte	0x04, 0x17
        /*000a*/ 	.short	(.L_837 - .L_836)
.L_836:
        /*000c*/ 	.word	0x00000000
        /*0010*/ 	.short	0x0001
        /*0012*/ 	.short	0x0008
        /*0014*/ 	.byte	0x00, 0xf0, 0x81, 0x0f


	//----- nvinfo : EIATTR_KPARAM_INFO
	.align		4
.L_837:
        /*0018*/ 	.byte	0x04, 0x17
        /*001a*/ 	.short	(.L_839 - .L_838)
.L_838:
        /*001c*/ 	.word	0x00000000
        /*0020*/ 	.short	0x0000
        /*0022*/ 	.short	0x0000
        /*0024*/ 	.byte	0x00, 0xf0, 0x11, 0x00


	//----- nvinfo : EIATTR_SPARSE_MMA_MASK
	.align		4
.L_839:
        /*0028*/ 	.byte	0x03, 0x50
        /*002a*/ 	.short	0x0000


	//----- nvinfo : EIATTR_MAXREG_COUNT
	.align		4
        /*002c*/ 	.byte	0x03, 0x1b
        /*002e*/ 	.short	0x0040


	//----- nvinfo : EIATTR_MERCURY_ISA_VERSION
	.align		4
        /*0030*/ 	.byte	0x03, 0x5f
        /*0032*/ 	.short	0x0101


	//----- nvinfo : EIATTR_EXIT_INSTR_OFFSETS
	.align		4
        /*0034*/ 	.byte	0x04, 0x1c
        /*0036*/ 	.short	(.L_841 - .L_840)


	//   ....[0]....
.L_840:
        /*0038*/ 	.word	0x0000f510


	//   ....[1]....
        /*003c*/ 	.word	0x000117d0


	//----- nvinfo : EIATTR_MAX_THREADS
	.align		4
.L_841:
        /*0040*/ 	.byte	0x04, 0x05
        /*0042*/ 	.short	(.L_843 - .L_842)
.L_842:
        /*0044*/ 	.word	0x00000080
        /*0048*/ 	.word	0x00000001
        /*004c*/ 	.word	0x00000001


	//----- nvinfo : EIATTR_CRS_STACK_SIZE
	.align		4
.L_843:
        /*0050*/ 	.byte	0x04, 0x1e
        /*0052*/ 	.short	(.L_845 - .L_844)
.L_844:
        /*0054*/ 	.word	0x00000000


	//----- nvinfo : EIATTR_CBANK_PARAM_SIZE
	.align		4
.L_845:
        /*0058*/ 	.byte	0x03, 0x19
        /*005a*/ 	.short	0x03e8


	//----- nvinfo : EIATTR_PARAM_CBANK
	.align		4
        /*005c*/ 	.byte	0x04, 0x0a
        /*005e*/ 	.short	(.L_847 - .L_846)
	.align		4
.L_846:
        /*0060*/ 	.word	index@(.nv.constant0._ZN2at6native73_GLOBAL__N__c8866d80_35_SparseBinaryOpIntersectionKernel_cu_f5210f67_363612apply_kernelILi128ELi8EZNS1_29binary_op_intersection_kernelINS1_9LhsProjOpEN3c107complexIfEElEEvRNS_14TensorIteratorEllRKNS_6TensorEbEUliE_EEviT1_)
        /*0064*/ 	.short	0x0210
        /*0066*/ 	.short	0x03e8


	//----- nvinfo : EIATTR_SW_WAR
	.align		4
.L_847:
        /*0068*/ 	.byte	0x04, 0x36
        /*006a*/ 	.short	(.L_849 - .L_848)
.L_848:
        /*006c*/ 	.word	0x00000008
.L_849:


//--------------------- .nv.info._ZN2at6native73_GLOBAL__N__c8866d80_35_SparseBinaryOpIntersectionKernel_cu_f5210f67_363612apply_kernelILi128ELi8EZNS1_29binary_op_intersection_kernelINS1_9LhsProjOpEN3c107complexIdEElEEvRNS_14TensorIteratorEllRKNS_6TensorEbEUliE_EEviT1_ --------------------------
	.section	.nv.info._ZN2at6native73_GLOBAL__N__c8866d80_35_SparseBinaryOpIntersectionKernel_cu_f5210f67_363612apply_kernelILi128ELi8EZNS1_29binary_op_intersection_kernelINS1_9LhsProjOpEN3c107complexIdEElEEvRNS_14TensorIteratorEllRKNS_6TensorEbEUliE_EEviT1_,"",@"SHT_CUDA_INFO"
	.sectionflags	@""
	.align	4


	//----- nvinfo : EIATTR_CUDA_API_VERSION
	.align		4
        /*0000*/ 	.byte	0x04, 0x37
        /*0002*/ 	.short	(.L_851 - .L_850)
.L_850:
        /*0004*/ 	.word	0x00000082


	//----- nvinfo : EIATTR_KPARAM_INFO
	.align		4
.L_851:
        /*0008*/ 	.byte	0x04, 0x17
        /*000a*/ 	.short	(.L_853 - .L_852)
.L_852:
        /*000c*/ 	.word	0x00000000
        /*0010*/ 	.short	0x0001
        /*0012*/ 	.short	0x0008
        /*0014*/ 	.byte	0x00, 0xf0, 0x81, 0x0f


	//----- nvinfo : EIATTR_KPARAM_INFO
	.align		4
.L_853:
        /*0018*/ 	.byte	0x04, 0x17
        /*001a*/ 	.short	(.L_855 - .L_854)
.L_854:
        /*001c*/ 	.word	0x00000000
        /*0020*/ 	.short	0x0000
        /*0022*/ 	.short	0x0000
        /*0024*/ 	.byte	0x00, 0xf0, 0x11, 0x00


	//----- nvinfo : EIATTR_SPARSE_MMA_MASK
	.align		4
.L_855:
        /*0028*/ 	.byte	0x03, 0x50
        /*002a*/ 	.short	0x0000


	//----- nvinfo : EIATTR_MAXREG_COUNT
	.align		4
        /*002c*/ 	.byte	0x03, 0x1b
        /*002e*/ 	.short	0x0040


	//----- nvinfo : EIATTR_MERCURY_ISA_VERSION
	.align		4
        /*0030*/ 	.byte	0x03, 0x5f
        /*0032*/ 	.short	0x0101


	//----- nvinfo : EIATTR_EXIT_INSTR_OFFSETS
	.align		4
        /*0034*/ 	.byte	0x04, 0x1c
        /*0036*/ 	.short	(.L_857 - .L_856)


	//   ....[0]....
.L_856:
        /*0038*/ 	.word	0x0000f660


	//   ....[1]....
        /*003c*/ 	.word	0x00011940


	//----- nvinfo : EIATTR_MAX_THREADS
	.align		4
.L_857:
        /*0040*/ 	.byte	0x04, 0x05
        /*0042*/ 	.short	(.L_859 - .L_858)
.L_858:
        /*0044*/ 	.word	0x00000080
        /*0048*/ 	.word	0x00000001
        /*004c*/ 	.word	0x00000001


	//----- nvinfo : EIATTR_CRS_STACK_SIZE
	.align		4
.L_859:
        /*0050*/ 	.byte	0x04, 0x1e
        /*0052*/ 	.short	(.L_861 - .L_860)
.L_860:
        /*0054*/ 	.word	0x00000000


	//----- nvinfo : EIATTR_CBANK_PARAM_SIZE
	.align		4
.L_861:
        /*0058*/ 	.byte	0x03, 0x19
        /*005a*/ 	.short	0x03e8


	//----- nvinfo : EIATTR_PARAM_CBANK
	.align		4
        /*005c*/ 	.byte	0x04, 0x0a
        /*005e*/ 	.short	(.L_863 - .L_862)
	.align		4
.L_862:
        /*0060*/ 	.word	index@(.nv.constant0._ZN2at6native73_GLOBAL__N__c8866d80_35_SparseBinaryOpIntersectionKernel_cu_f5210f67_363612apply_kernelILi128ELi8EZNS1_29binary_op_intersection_kernelINS1_9LhsProjOpEN3c107complexIdEElEEvRNS_14TensorIteratorEllRKNS_6TensorEbEUliE_EEviT1_)
        /*0064*/ 	.short	0x0210
        /*0066*/ 	.short	0x03e8


	//----- nvinfo : EIATTR_SW_WAR
	.align		4
.L_863:
        /*0068*/ 	.byte	0x04, 0x36
        /*006a*/ 	.short	(.L_865 - .L_864)
.L_864:
        /*006c*/ 	.word	0x00000008
.L_865:


//--------------------- .nv.info._ZN2at6native73_GLOBAL__N__c8866d80_35_SparseBinaryOpIntersectionKernel_cu_f5210f67_363612apply_kernelILi128ELi8EZNS1_29binary_op_intersection_kernelINS1_9LhsProjOpEflEEvRNS_14TensorIteratorEllRKNS_6TensorEbEUliE_EEviT1_ --------------------------
	.section	.nv.info._ZN2at6native73_GLOBAL__N__c8866d80_35_SparseBinaryOpIntersectionKernel_cu_f5210f67_363612apply_kernelILi128ELi8EZNS1_29binary_op_intersection_kernelINS1_9LhsProjOpEflEEvRNS_14TensorIteratorEllRKNS_6TensorEbEUliE_EEviT1_,"",@"SHT_CUDA_INFO"
	.sectionflags	@""
	.align	4


	//----- nvinfo : EIATTR_CUDA_API_VERSION
	.align		4
        /*0000*/ 	.byte	0x04, 0x37
        /*0002*/ 	.short	(.L_867 - .L_866)
.L_866:
        /*0004*/ 	.word	0x00000082


	//----- nvinfo : EIATTR_KPARAM_INFO
	.align		4
.L_867:
        /*0008*/ 	.byte	0x04, 0x17
        /*000a*/ 	.short	(.L_869 - .L_868)
.L_868:
        /*000c*/ 	.word	0x00000000
        /*0010*/ 	.short	0x0001
        /*0012*/ 	.short	0x0008
        /*0014*/ 	.byte	0x00, 0xf0, 0x81, 0x0f


	//----- nvinfo : EIATTR_KPARAM_INFO
	.align		4
.L_869:
        /*0018*/ 	.byte	0x04, 0x17
        /*001a*/ 	.short	(.L_871 - .L_870)
.L_870:
        /*001c*/ 	.word	0x00000000
        /*0020*/ 	.short	0x0000
        /*0022*/ 	.short	0x0000
        /*0024*/ 	.byte	0x00, 0xf0, 0x11, 0x00


	//----- nvinfo : EIATTR_SPARSE_MMA_MASK
	.align		4
.L_871:
        /*0028*/ 	.byte	0x03, 0x50
        /*002a*/ 	.short	0x0000


	//----- nvinfo : EIATTR_MAXREG_COUNT
	.align		4
        /*002c*/ 	.byte	0x03, 0x1b
        /*002e*/ 	.short	0x0040


	//----- nvinfo : EIATTR_MERCURY_ISA_VERSION
	.align		4
        /*0030*/ 	.byte	0x03, 0x5f
        /*0032*/ 	.short	0x0101


	//----- nvinfo : EIATTR_EXIT_INSTR_OFFSETS
	.align		4
        /*0034*/ 	.byte	0x04, 0x1c
        /*0036*/ 	.short	(.L_873 - .L_872)


	//   ....[0]....
.L_872:
        /*0038*/ 	.word	0x0000e850


	//   ....[1]....
        /*003c*/ 	.word	0x00010930


	//----- nvinfo : EIATTR_MAX_THREADS
	.align		4
.L_873:
        /*0040*/ 	.byte	0x04, 0x05
        /*0042*/ 	.short	(.L_875 - .L_874)
.L_874:
        /*0044*/ 	.word	0x00000080
        /*0048*/ 	.word	0x00000001
        /*004c*/ 	.word	0x00000001


	//----- nvinfo : EIATTR_CRS_STACK_SIZE
	.align		4
.L_875:
        /*0050*/ 	.byte	0x04, 0x1e
        /*0052*/ 	.short	(.L_877 - .L_876)
.L_876:
        /*0054*/ 	.word	0x00000000


	//----- nvinfo : EIATTR_CBANK_PARAM_SIZE
	.align		4
.L_877:
        /*0058*/ 	.byte	0x03, 0x19
        /*005a*/ 	.short	0x03e8


	//----- nvinfo : EIATTR_PARAM_CBANK
	.align		4
        /*005c*/ 	.byte	0x04, 0x0a
        /*005e*/ 	.short	(.L_879 - .L_878)
	.align		4
.L_878:
        /*0060*/ 	.word	index@(.nv.constant0._ZN2at6native73_GLOBAL__N__c8866d80_35_SparseBinaryOpIntersectionKernel_cu_f5210f67_363612apply_kernelILi128ELi8EZNS1_29binary_op_intersection_kernelINS1_9LhsProjOpEflEEvRNS_14TensorIteratorEllRKNS_6TensorEbEUliE_EEviT1_)
        /*0064*/ 	.short	0x0210
        /*0066*/ 	.short	0x03e8


	//----- nvinfo : EIATTR_SW_WAR
	.align		4
.L_879:
        /*0068*/ 	.byte	0x04, 0x36
        /*006a*/ 	.short	(.L_881 - .L_880)
.L_880:
        /*006c*/ 	.word	0x00000008
.L_881:


//--------------------- .nv.info._ZN2at6native73_GLOBAL__N__c8866d80_35_SparseBinaryOpIntersectionKernel_cu_f5210f67_363612apply_kernelILi128ELi8EZNS1_29binary_op_intersection_kernelINS1_9LhsProjOpEdlEEvRNS_14TensorIteratorEllRKNS_6TensorEbEUliE_EEviT1_ --------------------------
	.section	.nv.info._ZN2at6native73_GLOBAL__N__c8866d80_35_SparseBinaryOpIntersectionKernel_cu_f5210f67_363612apply_kernelILi128ELi8EZNS1_29binary_op_intersection_kernelINS1_9LhsProjOpEdlEEvRNS_14TensorIteratorEllRKNS_6TensorEbEUliE_EEviT1_,"",@"SHT_CUDA_INFO"
	.sectionflags	@""
	.align	4


	//----- nvinfo : EIATTR_CUDA_API_VERSION
	.align		4
        /*0000*/ 	.byte	0x04, 0x37
        /*0002*/ 	.short	(.L_883 - .L_882)
.L_882:
        /*0004*/ 	.word	0x00000082


	//----- nvinfo : EIATTR_KPARAM_INFO
	.align		4
.L_883:
        /*0008*/ 	.byte	0x04, 0x17
        /*000a*/ 	.short	(.L_885 - .L_884)
.L_884:
        /*000c*/ 	.word	0x00000000
        /*0010*/ 	.short	0x0001
        /*0012*/ 	.short	0x0008
        /*0014*/ 	.byte	0x00, 0xf0, 0x81, 0x0f


	//----- nvinfo : EIATTR_KPARAM_INFO
	.align		4
.L_885:
        /*0018*/ 	.byte	0x04, 0x17
        /*001a*/ 	.short	(.L_887 - .L_886)
.L_886:
        /*001c*/ 	.word	0x00000000
        /*0020*/ 	.short	0x0000
        /*0022*/ 	.short	0x0000
        /*0024*/ 	.byte	0x00, 0xf0, 0x11, 0x00


	//----- nvinfo : EIATTR_SPARSE_MMA_MASK
	.align		4
.L_887:
        /*0028*/ 	.byte	0x03, 0x50
        /*002a*/ 	.short	0x0000


	//----- nvinfo : EIATTR_MAXREG_COUNT
	.align		4
        /*002c*/ 	.byte	0x03, 0x1b
        /*002e*/ 	.short	0x0040


	//----- nvinfo : EIATTR_MERCURY_ISA_VERSION
	.align		4
        /*0030*/ 	.byte	0x03, 0x5f
        /*0032*/ 	.short	0x0101


	//----- nvinfo : EIATTR_EXIT_INSTR_OFFSETS
	.align		4
        /*0034*/ 	.byte	0x04, 0x1c
        /*0036*/ 	.short	(.L_889 - .L_888)


	//   ....[0]....
.L_888:
        /*0038*/ 	.word	0x0000e7e0


	//   ....[1]....
        /*003c*/ 	.word	0x000108b0


	//----- nvinfo : EIATTR_MAX_THREADS
	.align		4
.L_889:
        /*0040*/ 	.byte	0x04, 0x05
        /*0042*/ 	.short	(.L_891 - .L_890)
.L_890:
        /*0044*/ 	.word	0x00000080
        /*0048*/ 	.word	0x00000001
        /*004c*/ 	.word	0x00000001


	//----- nvinfo : EIATTR_CRS_STACK_SIZE
	.align		4
.L_891:
        /*0050*/ 	.byte	0x04, 0x1e
        /*0052*/ 	.short	(.L_893 - .L_892)
.L_892:
        /*0054*/ 	.word	0x00000000


	//----- nvinfo : EIATTR_CBANK_PARAM_SIZE
	.align		4
.L_893:
        /*0058*/ 	.byte	0x03, 0x19
        /*005a*/ 	.short	0x03e8


	//----- nvinfo : EIATTR_PARAM_CBANK
	.align		4
        /*005c*/ 	.byte	0x04, 0x0a
        /*005e*/ 	.short	(.L_895 - .L_894)
	.align		4
.L_894:
        /*0060*/ 	.word	index@(.nv.constant0._ZN2at6native73_GLOBAL__N__c8866d80_35_SparseBinaryOpIntersectionKernel_cu_f5210f67_363612apply_kernelILi128ELi8EZNS1_29binary_op_intersection_kernelINS1_9LhsProjOpEdlEEvRNS_14TensorIteratorEllRKNS_6TensorEbEUliE_EEviT1_)
        /*0064*/ 	.short	0x0210
        /*0066*/ 	.short	0x03e8


	//----- nvinfo : EIATTR_SW_WAR
	.align		4
.L_895:
        /*0068*/ 	.byte	0x04, 0x36
        /*006a*/ 	.short	(.L_897 - .L_896)
.L_896:
        /*006c*/ 	.word	0x00000008
.L_897:


//--------------------- .nv.info._ZN2at6native73_GLOBAL__N__c8866d80_35_SparseBinaryOpIntersectionKernel_cu_f5210f67_363612apply_kernelILi128ELi8EZNS1_29binary_op_intersection_kernelINS1_9LhsProjOpEslEEvRNS_14TensorIteratorEllRKNS_6TensorEbEUliE_EEviT1_ --------------------------
	.section	.nv.info._ZN2at6native73_GLOBAL__N__c8866d80_35_SparseBinaryOpIntersectionKernel_cu_f5210f67_363612apply_kernelILi128ELi8EZNS1_29binary_op_intersection_kernelINS1_9LhsProjOpEslEEvRNS_14TensorIteratorEllRKNS_6TensorEbEUliE_EEviT1_,"",@"SHT_CUDA_INFO"
	.sectionflags	@""
	.align	4


	//----- nvinfo : EIATTR_CUDA_API_VERSION
	.align		4
        /*0000*/ 	.byte	0x04, 0x37
        /*0002*/ 	.short	(.L_899 - .L_898)
.L_898:
        /*0004*/ 	.word	0x00000082


	//----- nvinfo : EIATTR_KPARAM_INFO
	.align		4
.L_899:
        /*0008*/ 	.byte	0x04, 0x17
        /*000a*/ 	.short	(.L_901 - .L_900)
.L_900:
        /*000c*/ 	.word	0x00000000
        /*0010*/ 	.short	0x0001
        /*0012*/ 	.short	0x0008
        /*0014*/ 	.byte	0x00, 0xf0, 0x81, 0x0f


	//----- nvinfo : EIATTR_KPARAM_INFO
	.align		4
.L_901:
        /*0018*/ 	.byte	0x04, 0x17
        /*001a*/ 	.short	(.L_903 - .L_902)
.L_902:
        /*001c*/ 	.word	0x00000000
        /*0020*/ 	.short	0x0000
        /*0022*/ 	.short	0x0000
        /*0024*/ 	.byte	0x00, 0xf0, 0x11, 0x00


	//----- nvinfo : EIATTR_SPARSE_MMA_MASK
	.align		4
.L_903:
        /*0028*/ 	.byte	0x03, 0x50
        /*002a*/ 	.short	0x0000


	//----- nvinfo : EIATTR_MAXREG_COUNT
	.align		4
        /*002c*/ 	.byte	0x03, 0x1b
        /*002e*/ 	.short	0x0040


	//----- nvinfo : EIATTR_MERCURY_ISA_VERSION
	.align		4
        /*0030*/ 	.byte	0x03, 0x5f
        /*0032*/ 	.short	0x0101


	//----- nvinfo : EIATTR_EXIT_INSTR_OFFSETS
	.align		4
        /*0034*/ 	.byte	0x04, 0x1c
        /*0036*/ 	.short	(.L_905 - .L_904)


	//   ....[0]....
.L_904:
        /*0038*/ 	.word	0x0000e000


	//   ....[1]....
        /*003c*/ 	.word	0x0000ffb0


	//----- nvinfo : EIATTR_MAX_THREADS
	.align		4
.L_905:
        /*0040*/ 	.byte	0x04, 0x05
        /*0042*/ 	.short	(.L_907 - .L_906)
.L_906:
        /*0044*/ 	.word	0x00000080
        /*0048*/ 	.word	0x00000001
        /*004c*/ 	.word	0x00000001


	//----- nvinfo : EIATTR_CRS_STACK_SIZE
	.align		4
.L_907:
        /*0050*/ 	.byte	0x04, 0x1e
        /*0052*/ 	.short	(.L_909 - .L_908)
.L_908:
        /*0054*/ 	.word	0x00000000


	//----- nvinfo : EIATTR_CBANK_PARAM_SIZE
	.align		4
.L_909:
        /*0058*/ 	.byte	0x03, 0x19
        /*005a*/ 	.short	0x03e8


	//----- nvinfo : EIATTR_PARAM_CBANK
	.align		4
        /*005c*/ 	.byte	0x04, 0x0a
        /*005e*/ 	.short	(.L_911 - .L_910)
	.align		4
.L_910:
        /*0060*/ 	.word	index@(.nv.constant0._ZN2at6native73_GLOBAL__N__c8866d80_35_SparseBinaryOpIntersectionKernel_cu_f5210f67_363612apply_kernelILi128ELi8EZNS1_29binary_op_intersection_kernelINS1_9LhsProjOpEslEEvRNS_14TensorIteratorEllRKNS_6TensorEbEUliE_EEviT1_)
        /*0064*/ 	.short	0x0210
        /*0066*/ 	.short	0x03e8


	//----- nvinfo : EIATTR_SW_WAR
	.align		4
.L_911:
        /*0068*/ 	.byte	0x04, 0x36
        /*006a*/ 	.short	(.L_913 - .L_912)
.L_912:
        /*006c*/ 	.word	0x00000008
.L_913:


//--------------------- .nv.info._ZN2at6native73_GLOBAL__N__c8866d80_35_SparseBinaryOpIntersectionKernel_cu_f5210f67_363612apply_kernelILi128ELi8EZNS1_29binary_op_intersection_kernelINS1_9LhsProjOpEllEEvRNS_14TensorIteratorEllRKNS_6TensorEbEUliE_EEviT1_ --------------------------
	.section	.nv.info._ZN2at6native73_GLOBAL__N__c8866d80_35_SparseBinaryOpIntersectionKernel_cu_f5210f67_363612apply_kernelILi128ELi8EZNS1_29binary_op_intersection_kernelINS1_9LhsProjOpEllEEvRNS_14TensorIteratorEllRKNS_6TensorEbEUliE_EEviT1_,"",@"SHT_CUDA_INFO"
	.sectionflags	@""
	.align	4


	//----- nvinfo : EIATTR_CUDA_API_VERSION
	.align		4
        /*0000*/ 	.byte	0x04, 0x37
        /*0002*/ 	.short	(.L_915 - .L_914)
.L_914:
        /*0004*/ 	.word	0x00000082


	//----- nvinfo : EIATTR_KPARAM_INFO
	.align		4
.L_915:
        /*0008*/ 	.byte	0x04, 0x17
        /*000a*/ 	.short	(.L_917 - .L_916)
.L_916:
        /*000c*/ 	.word	0x00000000
        /*0010*/ 	.short	0x0001
        /*0012*/ 	.short	0x0008
        /*0014*/ 	.byte	0x00, 0xf0, 0x81, 0x0f


	//----- nvinfo : EIATTR_KPARAM_INFO
	.align		4
.L_917:
        /*0018*/ 	.byte	0x04, 0x17
        /*001a*/ 	.short	(.L_919 - .L_918)
.L_918:
        /*001c*/ 	.word	0x00000000
        /*0020*/ 	.short	0x0000
        /*0022*/ 	.short	0x0000
        /*0024*/ 	.byte	0x00, 0xf0, 0x11, 0x00


	//----- nvinfo : EIATTR_SPARSE_MMA_MASK
	.align		4
.L_919:
        /*0028*/ 	.byte	0x03, 0x50
        /*002a*/ 	.short	0x0000


	//----- nvinfo : EIATTR_MAXREG_COUNT
	.align		4
        /*002c*/ 	.byte	0x03, 0x1b
        /*002e*/ 	.short	0x0040


	//----- nvinfo : EIATTR_MERCURY_ISA_VERSION
	.align		4
        /*0030*/ 	.byte	0x03, 0x5f
        /*0032*/ 	.short	0x0101


	//----- nvinfo : EIATTR_EXIT_INSTR_OFFSETS
	.align		4
        /*0034*/ 	.byte	0x04, 0x1c
        /*0036*/ 	.short	(.L_921 - .L_920)


	//   ....[0]....
.L_920:
        /*0038*/ 	.word	0x0000ea80


	//   ....[1]....
        /*003c*/ 	.word	0x00010bb0


	//----- nvinfo : EIATTR_MAX_THREADS
	.align		4
.L_921:
        /*0040*/ 	.byte	0x04, 0x05
        /*0042*/ 	.short	(.L_923 - .L_922)
.L_922:
        /*0044*/ 	.word	0x00000080
        /*0048*/ 	.word	0x00000001
        /*004c*/ 	.word	0x00000001


	//----- nvinfo : EIATTR_CRS_STACK_SIZE
	.align		4
.L_923:
        /*0050*/ 	.byte	0x04, 0x1e
        /*0052*/ 	.short	(.L_925 - .L_924)
.L_924:
        /*0054*/ 	.word	0x00000000


	//----- nvinfo : EIATTR_CBANK_PARAM_SIZE
	.align		4
.L_925:
        /*0058*/ 	.byte	0x03, 0x19
        /*005a*/ 	.short	0x03e8


	//----- nvinfo : EIATTR_PARAM_CBANK
	.align		4
        /*005c*/ 	.byte	0x04, 0x0a
        /*005e*/ 	.short	(.L_927 - .L_926)
	.align		4
.L_926:
        /*0060*/ 	.word	index@(.nv.constant0._ZN2at6native73_GLOBAL__N__c8866d80_35_SparseBinaryOpIntersectionKernel_cu_f5210f67_363612apply_kernelILi128ELi8EZNS1_29binary_op_intersection_kernelINS1_9LhsProjOpEllEEvRNS_14TensorIteratorEllRKNS_6TensorEbEUliE_EEviT1_)
        /*0064*/ 	.short	0x0210
        /*0066*/ 	.short	0x03e8


	//----- nvinfo : EIATTR_SW_WAR
	.align		4
.L_927:
        /*0068*/ 	.byte	0x04, 0x36
        /*006a*/ 	.short	(.L_929 - .L_928)
.L_928:
        /*006c*/ 	.word	0x00000008
.L_929:


//--------------------- .nv.info._ZN2at6native73_GLOBAL__N__c8866d80_35_SparseBinaryOpIntersectionKernel_cu_f5210f67_363612apply_kernelILi128ELi8EZNS1_29binary_op_intersection_kernelINS1_9LhsProjOpEilEEvRNS_14TensorIteratorEllRKNS_6TensorEbEUliE_EEviT1_ --------------------------
	.section	.nv.info._ZN2at6native73_GLOBAL__N__c8866d80_35_SparseBinaryOpIntersectionKernel_cu_f5210f67_363612apply_kernelILi128ELi8EZNS1_29binary_op_intersection_kernelINS1_9LhsProjOpEilEEvRNS_14TensorIteratorEllRKNS_6TensorEbEUliE_EEviT1_,"",@"SHT_CUDA_INFO"
	.sectionflags	@""
	.align	4


	//----- nvinfo : EIATTR_CUDA_API_VERSION
	.align		4
        /*0000*/ 	.byte	0x04, 0x37
        /*0002*/ 	.short	(.L_931 - .L_930)
.L_930:
        /*0004*/ 	.word	0x00000082


	//----- nvinfo : EIATTR_KPARAM_INFO
	.align		4
.L_931:
        /*0008*/ 	.byte	0x04, 0x17
        /*000a*/ 	.short	(.L_933 - .L_932)
.L_932:
        /*000c*/ 	.word	0x00000000
        /*0010*/ 	.short	0x0001
        /*0012*/ 	.short	0x0008
        /*0014*/ 	.byte	0x00, 0xf0, 0x81, 0x0f


	//----- nvinfo : EIATTR_KPARAM_INFO
	.align		4
.L_933:
        /*0018*/ 	.byte	0x04, 0x17
        /*001a*/ 	.short	(.L_935 - .L_934)
.L_934:
        /*001c*/ 	.word	0x00000000
        /*0020*/ 	.short	0x0000
        /*0022*/ 	.short	0x0000
        /*0024*/ 	.byte	0x00, 0xf0, 0x11, 0x00


	//----- nvinfo : EIATTR_SPARSE_MMA_MASK
	.align		4
.L_935:
        /*0028*/ 	.byte	0x03, 0x50
        /*002a*/ 	.short	0x0000


	//----- nvinfo : EIATTR_MAXREG_COUNT
	.align		4
        /*002c*/ 	.byte	0x03, 0x1b
        /*002e*/ 	.short	0x0040


	//----- nvinfo : EIATTR_MERCURY_ISA_VERSION
	.align		4
        /*0030*/ 	.byte	0x03, 0x5f
        /*0032*/ 	.short	0x0101


	//----- nvinfo : EIATTR_EXIT_INSTR_OFFSETS
	.align		4
        /*0034*/ 	.byte	0x04, 0x1c
        /*0036*/ 	.short	(.L_937 - .L_936)


	//   ....[0]....
.L_936:
        /*0038*/ 	.word	0x0000df90


	//   ....[1]....
        /*003c*/ 	.word	0x0000ff30


	//----- nvinfo : EIATTR_MAX_THREADS
	.align		4
.L_937:
        /*0040*/ 	.byte	0x04, 0x05
        /*0042*/ 	.short	(.L_939 - .L_938)
.L_938:
        /*0044*/ 	.word	0x00000080
        /*0048*/ 	.word	0x00000001
        /*004c*/ 	.word	0x00000001


	//----- nvinfo : EIATTR_CRS_STACK_SIZE
	.align		4
.L_939:
        /*0050*/ 	.byte	0x04, 0x1e
        /*0052*/ 	.short	(.L_941 - .L_940)
.L_940:
        /*0054*/ 	.word	0x00000000


	//----- nvinfo : EIATTR_CBANK_PARAM_SIZE
	.align		4
.L_941:
        /*0058*/ 	.byte	0x03, 0x19
        /*005a*/ 	.short	0x03e8


	//----- nvinfo : EIATTR_PARAM_CBANK
	.align		4
        /*005c*/ 	.byte	0x04, 0x0a
        /*005e*/ 	.short	(.L_943 - .L_942)
	.align		4
.L_942:
        /*0060*/ 	.word	index@(.nv.constant0._ZN2at6native73_GLOBAL__N__c8866d80_35_SparseBinaryOpIntersectionKernel_cu_f5210f67_363612apply_kernelILi128ELi8EZNS1_29binary_op_intersection_kernelINS1_9LhsProjOpEilEEvRNS_14TensorIteratorEllRKNS_6TensorEbEUliE_EEviT1_)
        /*0064*/ 	.short	0x0210
        /*0066*/ 	.short	0x03e8


	//----- nvinfo : EIATTR_SW_WAR
	.align		4
.L_943:
        /*0068*/ 	.byte	0x04, 0x36
        /*006a*/ 	.short	(.L_945 - .L_944)
.L_944:
        /*006c*/ 	.word	0x00000008
.L_945:


//--------------------- .nv.info._ZN2at6native73_GLOBAL__N__c8866d80_35_SparseBinaryOpIntersectionKernel_cu_f5210f67_363612apply_kernelILi128ELi8EZNS1_29binary_op_intersection_kernelINS1_9LhsProjOpEalEEvRNS_14TensorIteratorEllRKNS_6TensorEbEUliE_EEviT1_ --------------------------
	.section	.nv.info._ZN2at6native73_GLOBAL__N__c8866d80_35_SparseBinaryOpIntersectionKernel_cu_f5210f67_363612apply_kernelILi128ELi8EZNS1_29binary_op_intersection_kernelINS1_9LhsProjOpEalEEvRNS_14TensorIteratorEllRKNS_6TensorEbEUliE_EEviT1_,"",@"SHT_CUDA_INFO"
	.sectionflags	@""
	.align	4


	//----- nvinfo : EIATTR_CUDA_API_VERSION
	.align		4
        /*0000*/ 	.byte	0x04, 0x37
        /*0002*/ 	.short	(.L_947 - .L_946)
.L_946:
        /*0004*/ 	.word	0x00000082


	//----- nvinfo : EIATTR_KPARAM_INFO
	.align		4
.L_947:
        /*0008*/ 	.byte	0x04, 0x17
        /*000a*/ 	.short	(.L_949 - .L_948)
.L_948:
        /*000c*/ 	.word	0x00000000
        /*0010*/ 	.short	0x0001
        /*0012*/ 	.short	0x0008
        /*0014*/ 	.byte	0x00, 0xf0, 0x81, 0x0f


	//----- nvinfo : EIATTR_KPARAM_INFO
	.align		4
.L_949:
        /*0018*/ 	.byte	0x04, 0x17
        /*001a*/ 	.short	(.L_951 - .L_950)
.L_950:
        /*001c*/ 	.word	0x00000000
        /*0020*/ 	.short	0x0000
        /*0022*/ 	.short	0x0000
        /*0024*/ 	.byte	0x00, 0xf0, 0x11, 0x00


	//----- nvinfo : EIATTR_SPARSE_MMA_MASK
	.align		4
.L_951:
        /*0028*/ 	.byte	0x03, 0x50
        /*002a*/ 	.short	0x0000


	//----- nvinfo : EIATTR_MAXREG_COUNT
	.align		4
        /*002c*/ 	.byte	0x03, 0x1b
        /*002e*/ 	.short	0x0040


	//----- nvinfo : EIATTR_MERCURY_ISA_VERSION
	.align		4
        /*0030*/ 	.byte	0x03, 0x5f
        /*0032*/ 	.short	0x0101


	//----- nvinfo : EIATTR_EXIT_INSTR_OFFSETS
	.align		4
        /*0034*/ 	.byte	0x04, 0x1c
        /*0036*/ 	.short	(.L_953 - .L_952)


	//   ....[0]....
.L_952:
        /*0038*/ 	.word	0x0000df90


	//   ....[1]....
        /*003c*/ 	.word	0x0000ff30


	//----- nvinfo : EIATTR_MAX_THREADS
	.align		4
.L_953:
        /*0040*/ 	.byte	0x04, 0x05
        /*0042*/ 	.short	(.L_955 - .L_954)
.L_954:
        /*0044*/ 	.word	0x00000080
        /*0048*/ 	.word	0x00000001
        /*004c*/ 	.word	0x00000001


	//----- nvinfo : EIATTR_CRS_STACK_SIZE
	.align		4
.L_955:
        /*0050*/ 	.byte	0x04, 0x1e
        /*0052*/ 	.short	(.L_957 - .L_956)
.L_956:
        /*0054*/ 	.word	0x00000000


	//----- nvinfo : EIATTR_CBANK_PARAM_SIZE
	.align		4
.L_957:
        /*0058*/ 	.byte	0x03, 0x19
        /*005a*/ 	.short	0x03e8


	//----- nvinfo : EIATTR_PARAM_CBANK
	.align		4
        /*005c*/ 	.byte	0x04, 0x0a
        /*005e*/ 	.short	(.L_959 - .L_958)
	.align		4
.L_958:
        /*0060*/ 	.word	index@(.nv.constant0._ZN2at6native73_GLOBAL__N__c8866d80_35_SparseBinaryOpIntersectionKernel_cu_f5210f67_363612apply_kernelILi128ELi8EZNS1_29binary_op_intersection_kernelINS1_9LhsProjOpEalEEvRNS_14TensorIteratorEllRKNS_6TensorEbEUliE_EEviT1_)
        /*0064*/ 	.short	0x0210
        /*0066*/ 	.short	0x03e8


	//----- nvinfo : EIATTR_SW_WAR
	.align		4
.L_959:
        /*0068*/ 	.byte	0x04, 0x36
        /*006a*/ 	.short	(.L_961 - .L_960)
.L_960:
        /*006c*/ 	.word	0x00000008
.L_961:


//--------------------- .nv.info._ZN2at6native73_GLOBAL__N__c8866d80_35_SparseBinaryOpIntersectionKernel_cu_f5210f67_363612apply_kernelILi128ELi8EZNS1_29binary_op_intersection_kernelINS1_9LhsProjOpEhlEEvRNS_14TensorIteratorEllRKNS_6TensorEbEUliE_EEviT1_ --------------------------
	.section	.nv.info._ZN2at6native73_GLOBAL__N__c8866d80_35_SparseBinaryOpIntersectionKernel_cu_f5210f67_363612apply_kernelILi128ELi8EZNS1_29binary_op_intersection_kernelINS1_9LhsProjOpEhlEEvRNS_14TensorIteratorEllRKNS_6TensorEbEUliE_EEviT1_,"",@"SHT_CUDA_INFO"
	.sectionflags	@""
	.align	4


	//----- nvinfo : EIATTR_CUDA_API_VERSION
	.align		4
        /*0000*/ 	.byte	0x04, 0x37
        /*0002*/ 	.short	(.L_963 - .L_962)
.L_962:
        /*0004*/ 	.word	0x00000082


	//----- nvinfo : EIATTR_KPARAM_INFO
	.align		4
.L_963:
        /*0008*/ 	.byte	0x04, 0x17
        /*000a*/ 	.short	(.L_965 - .L_964)
.L_964:
        /*000c*/ 	.word	0x00000000
        /*0010*/ 	.short	0x0001
        /*0012*/ 	.short	0x0008
        /*0014*/ 	.byte	0x00, 0xf0, 0x81, 0x0f


	//----- nvinfo : EIATTR_KPARAM_INFO
	.align		4
.L_965:
        /*0018*/ 	.byte	0x04, 0x17
        /*001a*/ 	.short	(.L_967 - .L_966)
.L_966:
        /*001c*/ 	.word	0x00000000
        /*0020*/ 	.short	0x0000
        /*0022*/ 	.short	0x0000
        /*0024*/ 	.byte	0x00, 0xf0, 0x11, 0x00


	//----- nvinfo : EIATTR_SPARSE_MMA_MASK
	.align		4
.L_967:
        /*0028*/ 	.byte	0x03, 0x50
        /*002a*/ 	.short	0x0000


	//----- nvinfo : EIATTR_MAXREG_COUNT
	.align		4
        /*002c*/ 	.byte	0x03, 0x1b
        /*002e*/ 	.short	0x0040


	//----- nvinfo : EIATTR_MERCURY_ISA_VERSION
	.align		4
        /*0030*/ 	.byte	0x03, 0x5f
        /*0032*/ 	.short	0x0101


	//----- nvinfo : EIATTR_EXIT_INSTR_OFFSETS
	.align		4
        /*0034*/ 	.byte	0x04, 0x1c
        /*0036*/ 	.short	(.L_969 - .L_968)


	//   ....[0]....
.L_968:
        /*0038*/ 	.word	0x0000df90


	//   ....[1]....
        /*003c*/ 	.word	0x0000ff30


	//----- nvinfo : EIATTR_MAX_THREADS
	.align		4
.L_969:
        /*0040*/ 	.byte	0x04, 0x05
        /*0042*/ 	.short	(.L_971 - .L_970)
.L_970:
        /*0044*/ 	.word	0x00000080
        /*0048*/ 	.word	0x00000001
        /*004c*/ 	.word	0x00000001


	//----- nvinfo : EIATTR_CRS_STACK_SIZE
	.align		4
.L_971:
        /*0050*/ 	.byte	0x04, 0x1e
        /*0052*/ 	.short	(.L_973 - .L_972)
.L_972:
        /*0054*/ 	.word	0x00000000


	//----- nvinfo : EIATTR_CBANK_PARAM_SIZE
	.align		4
.L_973:
        /*0058*/ 	.byte	0x03, 0x19
        /*005a*/ 	.short	0x03e8


	//----- nvinfo : EIATTR_PARAM_CBANK
	.align		4
        /*005c*/ 	.byte	0x04, 0x0a
        /*005e*/ 	.short	(.L_975 - .L_974)
	.align		4
.L_974:
        /*0060*/ 	.word	index@(.nv.constant0._ZN2at6native73_GLOBAL__N__c8866d80_35_SparseBinaryOpIntersectionKernel_cu_f5210f67_363612apply_kernelILi128ELi8EZNS1_29binary_op_intersection_kernelINS1_9LhsProjOpEhlEEvRNS_14TensorIteratorEllRKNS_6TensorEbEUliE_EEviT1_)
        /*0064*/ 	.short	0x0210
        /*0066*/ 	.short	0x03e8


	//----- nvinfo : EIATTR_SW_WAR
	.align		4
.L_975:
        /*0068*/ 	.byte	0x04, 0x36
        /*006a*/ 	.short	(.L_977 - .L_976)
.L_976:
        /*006c*/ 	.word	0x00000008
.L_977:


//--------------------- .nv.info._ZN2at6native73_GLOBAL__N__c8866d80_35_SparseBinaryOpIntersectionKernel_cu_f5210f67_363612apply_kernelILi128ELi8EZNS1_29binary_op_intersection_kernelINS1_9RhsProjOpEN3c107complexINS5_4HalfEEElEEvRNS_14TensorIteratorEllRKNS_6TensorEbEUliE_EEviT1_ --------------------------
	.section	.nv.info._ZN2at6native73_GLOBAL__N__c8866d80_35_SparseBinaryOpIntersectionKernel_cu_f5210f67_363612apply_kernelILi128ELi8EZNS1_29binary_op_intersection_kernelINS1_9RhsProjOpEN3c107complexINS5_4HalfEEElEEvRNS_14TensorIteratorEllRKNS_6TensorEbEUliE_EEviT1_,"",@"SHT_CUDA_INFO"
	.sectionflags	@""
	.align	4


	//----- nvinfo : EIATTR_CUDA_API_VERSION
	.align		4
        /*0000*/ 	.byte	0x04, 0x37
        /*0002*/ 	.short	(.L_979 - .L_978)
.L_978:
        /*0004*/ 	.word	0x00000082


	//----- nvinfo : EIATTR_KPARAM_INFO
	.align		4
.L_979:
        /*0008*/ 	.byte	0x04, 0x17
        /*000a*/ 	.short	(.L_981 - .L_980)
.L_980:
        /*000c*/ 	.word	0x00000000
        /*0010*/ 	.short	0x0001
        /*0012*/ 	.short	0x0008
        /*0014*/ 	.byte	0x00, 0xf0, 0x81, 0x0f


	//----- nvinfo : EIATTR_KPARAM_INFO
	.align		4
.L_981:
        /*0018*/ 	.byte	0x04, 0x17
        /*001a*/ 	.short	(.L_983 - .L_982)
.L_982:
        /*001c*/ 	.word	0x00000000
        /*0020*/ 	.short	0x0000
        /*0022*/ 	.short	0x0000
        /*0024*/ 	.byte	0x00, 0xf0, 0x11, 0x00


	//----- nvinfo : EIATTR_SPARSE_MMA_MASK
	.align		4
.L_983:
        /*0028*/ 	.byte	0x03, 0x50
        /*002a*/ 	.short	0x0000


	//----- nvinfo : EIATTR_MAXREG_COUNT
	.align		4
        /*002c*/ 	.byte	0x03, 0x1b
        /*002e*/ 	.short	0x0040


	//----- nvinfo : EIATTR_MERCURY_ISA_VERSION
	.align		4
        /*0030*/ 	.byte	0x03, 0x5f
        /*0032*/ 	.short	0x0101


	//----- nvinfo : EIATTR_EXIT_INSTR_OFFSETS
	.align		4
        /*0034*/ 	.byte	0x04, 0x1c
        /*0036*/ 	.short	(.L_985 - .L_984)


	//   ....[0]....
.L_984:
        /*0038*/ 	.word	0x0000f880


	//   ....[1]....
        /*003c*/ 	.word	0x00011bc0


	//----- nvinfo : EIATTR_MAX_THREADS
	.align		4
.L_985:
        /*0040*/ 	.byte	0x04, 0x05
        /*0042*/ 	.short	(.L_987 - .L_986)
.L_986:
        /*0044*/ 	.word	0x00000080
        /*0048*/ 	.word	0x00000001
        /*004c*/ 	.word	0x00000001


	//----- nvinfo : EIATTR_CRS_STACK_SIZE
	.align		4
.L_987:
        /*0050*/ 	.byte	0x04, 0x1e
        /*0052*/ 	.short	(.L_989 - .L_988)
.L_988:
        /*0054*/ 	.word	0x00000000


	//----- nvinfo : EIATTR_CBANK_PARAM_SIZE
	.align		4
.L_989:
        /*0058*/ 	.byte	0x03, 0x19
        /*005a*/ 	.short	0x03e8


	//----- nvinfo : EIATTR_PARAM_CBANK
	.align		4
        /*005c*/ 	.byte	0x04, 0x0a
        /*005e*/ 	.short	(.L_991 - .L_990)
	.align		4
.L_990:
        /*0060*/ 	.word	index@(.nv.constant0._ZN2at6native73_GLOBAL__N__c8866d80_35_SparseBinaryOpIntersectionKernel_cu_f5210f67_363612apply_kernelILi128ELi8EZNS1_29binary_op_intersection_kernelINS1_9RhsProjOpEN3c107complexINS5_4HalfEEElEEvRNS_14TensorIteratorEllRKNS_6TensorEbEUliE_EEviT1_)
        /*0064*/ 	.short	0x0210
        /*0066*/ 	.short	0x03e8


	//----- nvinfo : EIATTR_SW_WAR
	.align		4
.L_991:
        /*0068*/ 	.byte	0x04, 0x36
        /*006a*/ 	.short	(.L_993 - .L_992)
.L_992:
        /*006c*/ 	.word	0x00000008
.L_993:


//--------------------- .nv.info._ZN2at6native73_GLOBAL__N__c8866d80_35_SparseBinaryOpIntersectionKernel_cu_f5210f67_363612apply_kernelILi128ELi8EZNS1_29binary_op_intersection_kernelINS1_9RhsProjOpEN3c108BFloat16ElEEvRNS_14TensorIteratorEllRKNS_6TensorEbEUliE_EEviT1_ --------------------------
	.section	.nv.info._ZN2at6native73_GLOBAL__N__c8866d80_35_SparseBinaryOpIntersectionKernel_cu_f5210f67_363612apply_kernelILi128ELi8EZNS1_29binary_op_intersection_kernelINS1_9RhsProjOpEN3c108BFloat16ElEEvRNS_14TensorIteratorEllRKNS_6TensorEbEUliE_EEviT1_,"",@"SHT_CUDA_INFO"
	.sectionflags	@""
	.align	4


	//----- nvinfo : EIATTR_CUDA_API_VERSION
	.align		4
        /*0000*/ 	.byte	0x04, 0x37
        /*0002*/ 	.short	(.L_995 - .L_994)
.L_994:
        /*0004*/ 	.word	0x00000082


	//----- nvinfo : EIATTR_KPARAM_INFO
	.align		4
.L_995:
        /*0008*/ 	.byte	0x04, 0x17
        /*000a*/ 	.short	(.L_997 - .L_996)
.L_996:
        /*000c*/ 	.word	0x00000000
        /*0010*/ 	.short	0x0001
        /*0012*/ 	.short	0x0008
        /*0014*/ 	.byte	0x00, 0xf0, 0x81, 0x0f


	//----- nvinfo : EIATTR_KPARAM_INFO
	.align		4
.L_997:
        /*0018*/ 	.byte	0x04, 0x17
        /*001a*/ 	.short	(.L_999 - .L_998)
.L_998:
        /*001c*/ 	.word	0x00000000
        /*0020*/ 	.short	0x0000
        /*0022*/ 	.short	0x0000
        /*0024*/ 	.byte	0x00, 0xf0, 0x11, 0x00


	//----- nvinfo : EIATTR_SPARSE_MMA_MASK
	.align		4
.L_999:
        /*0028*/ 	.byte	0x03, 0x50
        /*002a*/ 	.short	0x0000


	//----- nvinfo : EIATTR_MAXREG_COUNT
	.align		4
        /*002c*/ 	.byte	0x03, 0x1b
        /*002e*/ 	.short	0x0040


	//----- nvinfo : EIATTR_MERCURY_ISA_VERSION
	.align		4
        /*0030*/ 	.byte	0x03, 0x5f
        /*0032*/ 	.short	0x0101


	//----- nvinfo : EIATTR_EXIT_INSTR_OFFSETS
	.align		4
        /*0034*/ 	.byte	0x04, 0x1c
        /*0036*/ 	.short	(.L_1001 - .L_1000)


	//   ....[0]....
.L_1000:
        /*0038*/ 	.word	0x00016b90


	//   ....[1]....
        /*003c*/ 	.word	0x00019f40


	//----- nvinfo : EIATTR_MAX_THREADS
	.align		4
.L_1001:
        /*0040*/ 	.byte	0x04, 0x05
        /*0042*/ 	.short	(.L_1003 - .L_1002)
.L_1002:
        /*0044*/ 	.word	0x00000080
        /*0048*/ 	.word	0x00000001
        /*004c*/ 	.word	0x00000001


	//----- nvinfo : EIATTR_CRS_STACK_SIZE
	.align		4
.L_1003:
        /*0050*/ 	.byte	0x04, 0x1e
        /*0052*/ 	.short	(.L_1005 - .L_1004)
.L_1004:
        /*0054*/ 	.word	0x00000000


	//----- nvinfo : EIATTR_CBANK_PARAM_SIZE
	.align		4
.L_1005:
        /*0058*/ 	.byte	0x03, 0x19
        /*005a*/ 	.short	0x03e8


	//----- nvinfo : EIATTR_PARAM_CBANK
	.align		4
        /*005c*/ 	.byte	0x04, 0x0a
        /*005e*/ 	.short	(.L_1007 - .L_1006)
	.align		4
.L_1006:
        /*0060*/ 	.word	index@(.nv.constant0._ZN2at6native73_GLOBAL__N__c8866d80_35_SparseBinaryOpIntersectionKernel_cu_f5210f67_363612apply_kernelILi128ELi8EZNS1_29binary_op_intersection_kernelINS1_9RhsProjOpEN3c108BFloat16ElEEvRNS_14TensorIteratorEllRKNS_6TensorEbEUliE_EEviT1_)
        /*0064*/ 	.short	0x0210
        /*0066*/ 	.short	0x03e8


	//----- nvinfo : EIATTR_SW_WAR
	.align		4
.L_1007:
        /*0068*/ 	.byte	0x04, 0x36
        /*006a*/ 	.short	(.L_1009 - .L_1008)
.L_1008:
        /*006c*/ 	.word	0x00000008
.L_1009:


//--------------------- .nv.info._ZN2at6native73_GLOBAL__N__c8866d80_35_SparseBinaryOpIntersectionKernel_cu_f5210f67_363612apply_kernelILi128ELi8EZNS1_29binary_op_intersection_kernelINS1_9RhsProjOpEN3c104HalfElEEvRNS_14TensorIteratorEllRKNS_6TensorEbEUliE_EEviT1_ --------------------------
	.section	.nv.info._ZN2at6native73_GLOBAL__N__c8866d80_35_SparseBinaryOpIntersectionKernel_cu_f5210f67_363612apply_kernelILi128ELi8EZNS1_29binary_op_intersection_kernelINS1_9RhsProjOpEN3c104HalfElEEvRNS_14TensorIteratorEllRKNS_6TensorEbEUliE_EEviT1_,"",@"SHT_CUDA_INFO"
	.sectionflags	@""
	.align	4


	//----- nvinfo : EIATTR_CUDA_API_VERSION
	.align		4
        /*0000*/ 	.byte	0x04, 0x37
        /*0002*/ 	.short	(.L_1011 - .L_1010)
.L_1010:
        /*0004*/ 	.word	0x00000082


	//----- nvinfo : EIATTR_KPARAM_INFO
	.align		4
.L_1011:
        /*0008*/ 	.byte	0x04, 0x17
        /*000a*/ 	.short	(.L_1013 - .L_1012)
.L_1012:
        /*000c*/ 	.word	0x00000000
        /*0010*/ 	.short	0x0001
        /*0012*/ 	.short	0x0008
        /*0014*/ 	.byte	0x00, 0xf0, 0x81, 0x0f


	//----- nvinfo : EIATTR_KPARAM_INFO
	.align		4
.L_1013:
        /*0018*/ 	.byte	0x04, 0x17
        /*001a*/ 	.short	(.L_1015 - .L_1014)
.L_1014:
        /*001c*/ 	.word	0x00000000
        /*0020*/ 	.short	0x0000
        /*0022*/ 	.short	0x0000
        /*0024*/ 	.byte	0x00, 0xf0, 0x11, 0x00


	//----- nvinfo : EIATTR_SPARSE_MMA_MASK
	.align		4
.L_1015:
        /*0028*/ 	.byte	0x03, 0x50
        /*002a*/ 	.short	0x0000


	//----- nvinfo : EIATTR_MAXREG_COUNT
	.align		4
        /*002c*/ 	.byte	0x03, 0x1b
        /*002e*/ 	.short	0x0040


	//----- nvinfo : EIATTR_MERCURY_ISA_VERSION
	.align		4
        /*0030*/ 	.byte	0x03, 0x5f
        /*0032*/ 	.short	0x0101


	//----- nvinfo : EIATTR_EXIT_INSTR_OFFSETS
	.align		4
        /*0034*/ 	.byte	0x04, 0x1c
        /*0036*/ 	.short	(.L_1017 - .L_1016)


	//   ....[0]....
.L_1016:
        /*0038*/ 	.word	0x00016b90


	//   ....[1]....
        /*003c*/ 	.word	0x00019f40


	//----- nvinfo : EIATTR_MAX_THREADS
	.align		4
.L_1017:
        /*0040*/ 	.byte	0x04, 0x05
        /*0042*/ 	.short	(.L_1019 - .L_1018)
.L_1018:
        /*0044*/ 	.word	0x00000080
        /*0048*/ 	.word	0x00000001
        /*004c*/ 	.word	0x00000001


	//----- nvinfo : EIATTR_CRS_STACK_SIZE
	.align		4
.L_1019:
        /*0050*/ 	.byte	0x04, 0x1e
        /*0052*/ 	.short	(.L_1021 - .L_1020)
.L_1020:
        /*0054*/ 	.word	0x00000000


	//----- nvinfo : EIATTR_CBANK_PARAM_SIZE
	.align		4
.L_1021:
        /*0058*/ 	.byte	0x03, 0x19
        /*005a*/ 	.short	0x03e8


	//----- nvinfo : EIATTR_PARAM_CBANK
	.align		4
        /*005c*/ 	.byte	0x04, 0x0a
        /*005e*/ 	.short	(.L_1023 - .L_1022)
	.align		4
.L_1022:
        /*0060*/ 	.word	index@(.nv.constant0._ZN2at6native73_GLOBAL__N__c8866d80_35_SparseBinaryOpIntersectionKernel_cu_f5210f67_363612apply_kernelILi128ELi8EZNS1_29binary_op_intersection_kernelINS1_9RhsProjOpEN3c104HalfElEEvRNS_14TensorIteratorEllRKNS_6TensorEbEUliE_EEviT1_)
        /*0064*/ 	.short	0x0210
        /*0066*/ 	.short	0x03e8


	//----- nvinfo : EIATTR_SW_WAR
	.align		4
.L_1023:
        /*0068*/ 	.byte	0x04, 0x36
        /*006a*/ 	.short	(.L_1025 - .L_1024)
.L_1024:
        /*006c*/ 	.word	0x00000008
.L_1025:


//--------------------- .nv.info._ZN2at6native73_GLOBAL__N__c8866d80_35_SparseBinaryOpIntersectionKernel_cu_f5210f67_363612apply_kernelILi128ELi8EZNS1_29binary_op_intersection_kernelINS1_9RhsProjOpEblEEvRNS_14TensorIteratorEllRKNS_6TensorEbEUliE_EEviT1_ --------------------------
	.section	.nv.info._ZN2at6native73_GLOBAL__N__c8866d80_35_SparseBinaryOpIntersectionKernel_cu_f5210f67_363612apply_kernelILi128ELi8EZNS1_29binary_op_intersection_kernelINS1_9RhsProjOpEblEEvRNS_14TensorIteratorEllRKNS_6TensorEbEUliE_EEviT1_,"",@"SHT_CUDA_INFO"
	.sectionflags	@""
	.align	4


	//----- nvinfo : EIATTR_CUDA_API_VERSION
	.align		4
        /*0000*/ 	.byte	0x04, 0x37
        /*0002*/ 	.short	(.L_1027 - .L_1026)
.L_1026:
        /*0004*/ 	.word	0x00000082


	//----- nvinfo : EIATTR_KPARAM_INFO
	.align		4
.L_1027:
        /*0008*/ 	.byte	0x04, 0x17
        /*000a*/ 	.short	(.L_1029 - .L_1028)
.L_1028:
        /*000c*/ 	.word	0x00000000
        /*0010*/ 	.short	0x0001
        /*0012*/ 	.short	0x0008
        /*0014*/ 	.byte	0x00, 0xf0, 0x81, 0x0f


	//----- nvinfo : EIATTR_KPARAM_INFO
	.align		4
.L_1029:
        /*0018*/ 	.byte	0x04, 0x17
        /*001a*/ 	.short	(.L_1031 - .L_1030)
.L_1030:
        /*001c*/ 	.word	0x00000000
        /*0020*/ 	.short	0x0000
        /*0022*/ 	.short	0x0000
        /*0024*/ 	.byte	0x00, 0xf0, 0x11, 0x00


	//----- nvinfo : EIATTR_SPARSE_MMA_MASK
	.align		4
.L_1031:
        /*0028*/ 	.byte	0x03, 0x50
        /*002a*/ 	.short	0x0000


	//----- nvinfo : EIATTR_MAXREG_COUNT
	.align		4
        /*002c*/ 	.byte	0x03, 0x1b
        /*002e*/ 	.short	0x0040


	//----- nvinfo : EIATTR_MERCURY_ISA_VERSION
	.align		4
        /*0030*/ 	.byte	0x03, 0x5f
        /*0032*/ 	.short	0x0101


	//----- nvinfo : EIATTR_EXIT_INSTR_OFFSETS
	.align		4
        /*0034*/ 	.byte	0x04, 0x1c
        /*0036*/ 	.short	(.L_1033 - .L_1032)


	//   ....[0]....
.L_1032:
        /*0038*/ 	.word	0x0000f1e0


	//   ....[1]....
        /*003c*/ 	.word	0x00011420


	//----- nvinfo : EIATTR_MAX_THREADS
	.align		4
.L_1033:
        /*0040*/ 	.byte	0x04, 0x05
        /*0042*/ 	.short	(.L_1035 - .L_1034)
.L_1034:
        /*0044*/ 	.word	0x00000080
        /*0048*/ 	.word	0x00000001
        /*004c*/ 	.word	0x00000001


	//----- nvinfo : EIATTR_CRS_STACK_SIZE
	.align		4
.L_1035:
        /*0050*/ 	.byte	0x04, 0x1e
        /*0052*/ 	.short	(.L_1037 - .L_1036)
.L_1036:
        /*0054*/ 	.word	0x00000000


	//----- nvinfo : EIATTR_CBANK_PARAM_SIZE
	.align		4
.L_1037:
        /*0058*/ 	.byte	0x03, 0x19
        /*005a*/ 	.short	0x03e8


	//----- nvinfo : EIATTR_PARAM_CBANK
	.align		4
        /*005c*/ 	.byte	0x04, 0x0a
        /*005e*/ 	.short	(.L_1039 - .L_1038)
	.align		4
.L_1038:
        /*0060*/ 	.word	index@(.nv.constant0._ZN2at6native73_GLOBAL__N__c8866d80_35_SparseBinaryOpIntersectionKernel_cu_f5210f67_363612apply_kernelILi128ELi8EZNS1_29binary_op_intersection_kernelINS1_9RhsProjOpEblEEvRNS_14TensorIteratorEllRKNS_6TensorEbEUliE_EEviT1_)
        /*0064*/ 	.short	0x0210
        /*0066*/ 	.short	0x03e8


	//----- nvinfo : EIATTR_SW_WAR
	.align		4
.L_1039:
        /*0068*/ 	.byte	0x04, 0x36
        /*006a*/ 	.short	(.L_1041 - .L_1040)
.L_1040:
        /*006c*/ 	.word	0x00000008
.L_1041:


//--------------------- .nv.info._ZN2at6native73_GLOBAL__N__c8866d80_35_SparseBinaryOpIntersectionKernel_cu_f5210f67_363612apply_kernelILi128ELi8EZNS1_29binary_op_intersection_kernelINS1_9RhsProjOpEN3c107complexIfEElEEvRNS_14TensorIteratorEllRKNS_6TensorEbEUliE_EEviT1_ --------------------------
	.section	.nv.info._ZN2at6native73_GLOBAL__N__c8866d80_35_SparseBinaryOpIntersectionKernel_cu_f5210f67_363612apply_kernelILi128ELi8EZNS1_29binary_op_intersection_kernelINS1_9RhsProjOpEN3c107complexIfEElEEvRNS_14TensorIteratorEllRKNS_6TensorEbEUliE_EEviT1_,"",@"SHT_CUDA_INFO"
	.sectionflags	@""
	.align	4


	//----- nvinfo : EIATTR_CUDA_API_VERSION
	.align		4
        /*0000*/ 	.byte	0x04, 0x37
        /*0002*/ 	.short	(.L_1043 - .L_1042)
.L_1042:
        /*0004*/ 	.word	0x00000082


	//----- nvinfo : EIATTR_KPARAM_INFO
	.align		4
.L_1043:
        /*0008*/ 	.byte	0x04, 0x17
        /*000a*/ 	.short	(.L_1045 - .L_1044)
.L_1044:
        /*000c*/ 	.word	0x00000000
        /*0010*/ 	.short	0x0001
        /*0012*/ 	.short	0x0008
        /*0014*/ 	.byte	0x00, 0xf0, 0x81, 0x0f


	//----- nvinfo : EIATTR_KPARAM_INFO
	.align		4
.L_1045:
        /*0018*/ 	.byte	0x04, 0x17
        /*001a*/ 	.short	(.L_1047 - .L_1046)
.L_1046:
        /*001c*/ 	.word	0x00000000
        /*0020*/ 	.short	0x0000
        /*0022*/ 	.short	0x0000
        /*0024*/ 	.byte	0x00, 0xf0, 0x11, 0x00


	//----- nvinfo : EIATTR_SPARSE_MMA_MASK
	.align		4
.L_1047:
        /*0028*/ 	.byte	0x03, 0x50
        /*002a*/ 	.short	0x0000


	//----- nvinfo : EIATTR_MAXREG_COUNT
	.align		4
        /*002c*/ 	.byte	0x03, 0x1b
        /*002e*/ 	.short	0x0040


	//----- nvinfo : EIATTR_MERCURY_ISA_VERSION
	.align		4
        /*0030*/ 	.byte	0x03, 0x5f
        /*0032*/ 	.short	0x0101


	//----- nvinfo : EIATTR_EXIT_INSTR_OFFSETS
	.align		4
        /*0034*/ 	.byte	0x04, 0x1c
        /*0036*/ 	.short	(.L_1049 - .L_1048)


	//   ....[0]....
.L_1048:
        /*0038*/ 	.word	0x000169e0


	//   ....[1]....
        /*003c*/ 	.word	0x00019d60


	//----- nvinfo : EIATTR_MAX_THREADS
	.align		4
.L_1049:
        /*0040*/ 	.byte	0x04, 0x05
        /*0042*/ 	.short	(.L_1051 - .L_1050)
.L_1050:
        /*0044*/ 	.word	0x00000080
        /*0048*/ 	.word	0x00000001
        /*004c*/ 	.word	0x00000001


	//----- nvinfo : EIATTR_CRS_STACK_SIZE
	.align		4
.L_1051:
        /*0050*/ 	.byte	0x04, 0x1e
        /*0052*/ 	.short	(.L_1053 - .L_1052)
.L_1052:
        /*0054*/ 	.word	0x00000000


	//----- nvinfo : EIATTR_CBANK_PARAM_SIZE
	.align		4
.L_1053:
        /*0058*/ 	.byte	0x03, 0x19
        /*005a*/ 	.short	0x03e8


	//----- nvinfo : EIATTR_PARAM_CBANK
	.align		4
        /*005c*/ 	.byte	0x04, 0x0a
        /*005e*/ 	.short	(.L_1055 - .L_1054)
	.align		4
.L_1054:
        /*0060*/ 	.word	index@(.nv.constant0._ZN2at6native73_GLOBAL__N__c8866d80_35_SparseBinaryOpIntersectionKernel_cu_f5210f67_363612apply_kernelILi128ELi8EZNS1_29binary_op_intersection_kernelINS1_9RhsProjOpEN3c107complexIfEElEEvRNS_14TensorIteratorEllRKNS_6TensorEbEUliE_EEviT1_)
        /*0064*/ 	.short	0x0210
        /*0066*/ 	.short	0x03e8


	//----- nvinfo : EIATTR_SW_WAR
	.align		4
.L_1055:
        /*0068*/ 	.byte	0x04, 0x36
        /*006a*/ 	.short	(.L_1057 - .L_1056)
.L_1056:
        /*006c*/ 	.word	0x00000008
.L_1057:


//--------------------- .nv.info._ZN2at6native73_GLOBAL__N__c8866d80_35_SparseBinaryOpIntersectionKernel_cu_f5210f67_363612apply_kernelILi128ELi8EZNS1_29binary_op_intersection_kernelINS1_9RhsProjOpEN3c107complexIdEElEEvRNS_14TensorIteratorEllRKNS_6TensorEbEUliE_EEviT1_ --------------------------
	.section	.nv.info._ZN2at6native73_GLOBAL__N__c8866d80_35_SparseBinaryOpIntersectionKernel_cu_f5210f67_363612apply_kernelILi128ELi8EZNS1_29binary_op_intersection_kernelINS1_9RhsProjOpEN3c107complexIdEElEEvRNS_14TensorIteratorEllRKNS_6TensorEbEUliE_EEviT1_,"",@"SHT_CUDA_INFO"
	.sectionflags	@""
	.align	4


	//----- nvinfo : EIATTR_CUDA_API_VERSION
	.align		4
        /*0000*/ 	.byte	0x04, 0x37
        /*0002*/ 	.short	(.L_1059 - .L_1058)
.L_1058:
        /*0004*/ 	.word	0x00000082


	//----- nvinfo : EIATTR_KPARAM_INFO
	.align		4
.L_1059:
        /*0008*/ 	.byte	0x04, 0x17
        /*000a*/ 	.short	(.L_1061 - .L_1060)
.L_1060:
        /*000c*/ 	.word	0x00000000
        /*0010*/ 	.short	0x0001
        /*0012*/ 	.short	0x0008
        /*0014*/ 	.byte	0x00, 0xf0, 0x81, 0x0f


	//----- nvinfo : EIATTR_KPARAM_INFO
	.align		4
.L_1061:
        /*0018*/ 	.byte	0x04, 0x17
        /*001a*/ 	.short	(.L_1063 - .L_1062)
.L_1062:
        /*001c*/ 	.word	0x00000000
        /*0020*/ 	.short	0x0000
        /*0022*/ 	.short	0x0000
        /*0024*/ 	.byte	0x00, 0xf0, 0x11, 0x00


	//----- nvinfo : EIATTR_SPARSE_MMA_MASK
	.align		4
.L_1063:
        /*0028*/ 	.byte	0x03, 0x50
        /*002a*/ 	.short	0x0000


	//----- nvinfo : EIATTR_MAXREG_COUNT
	.align		4
        /*002c*/ 	.byte	0x03, 0x1b
        /*002e*/ 	.short	0x0040


	//----- nvinfo : EIATTR_MERCURY_ISA_VERSION
	.align		4
        /*0030*/ 	.byte	0x03, 0x5f
        /*0032*/ 	.short	0x0101


	//----- nvinfo : EIATTR_EXIT_INSTR_OFFSETS
	.align		4
        /*0034*/ 	.byte	0x04, 0x1c
        /*0036*/ 	.short	(.L_1065 - .L_1064)


	//   ....[0]....
.L_1064:
        /*0038*/ 	.word	0x00016a50


	//   ....[1]....
        /*003c*/ 	.word	0x00019dd0


	//----- nvinfo : EIATTR_MAX_THREADS
	.align		4
.L_1065:
        /*0040*/ 	.byte	0x04, 0x05
        /*0042*/ 	.short	(.L_1067 - .L_1066)
.L_1066:
        /*0044*/ 	.word	0x00000080
        /*0048*/ 	.word	0x00000001
        /*004c*/ 	.word	0x00000001


	//----- nvinfo : EIATTR_CRS_STACK_SIZE
	.align		4
.L_1067:
        /*0050*/ 	.byte	0x04, 0x1e
        /*0052*/ 	.short	(.L_1069 - .L_1068)
.L_1068:
        /*0054*/ 	.word	0x00000000


	//----- nvinfo : EIATTR_CBANK_PARAM_SIZE
	.align		4
.L_1069:
        /*0058*/ 	.byte	0x03, 0x19
        /*005a*/ 	.short	0x03e8


	//----- nvinfo : EIATTR_PARAM_CBANK
	.align		4
        /*005c*/ 	.byte	0x04, 0x0a
        /*005e*/ 	.short	(.L_1071 - .L_1070)
	.align		4
.L_1070:
        /*0060*/ 	.word	index@(.nv.constant0._ZN2at6native73_GLOBAL__N__c8866d80_35_SparseBinaryOpIntersectionKernel_cu_f5210f67_363612apply_kernelILi128ELi8EZNS1_29binary_op_intersection_kernelINS1_9RhsProjOpEN3c107complexIdEElEEvRNS_14TensorIteratorEllRKNS_6TensorEbEUliE_EEviT1_)
        /*0064*/ 	.short	0x0210
        /*0066*/ 	.short	0x03e8


	//----- nvinfo : EIATTR_SW_WAR
	.align		4
.L_1071:
        /*0068*/ 	.byte	0x04, 0x36
        /*006a*/ 	.short	(.L_1073 - .L_1072)
.L_1072:
        /*006c*/ 	.word	0x00000008
.L_1073:


//--------------------- .nv.info._ZN2at6native73_GLOBAL__N__c8866d80_35_SparseBinaryOpIntersectionKernel_cu_f5210f67_363612apply_kernelILi128ELi8EZNS1_29binary_op_intersection_kernelINS1_9RhsProjOpEflEEvRNS_14TensorIteratorEllRKNS_6TensorEbEUliE_EEviT1_ --------------------------
	.section	.nv.info._ZN2at6native73_GLOBAL__N__c8866d80_35_SparseBinaryOpIntersectionKernel_cu_f5210f67_363612apply_kernelILi128ELi8EZNS1_29binary_op_intersection_kernelINS1_9RhsProjOpEflEEvRNS_14TensorIteratorEllRKNS_6TensorEbEUliE_EEviT1_,"",@"SHT_CUDA_INFO"
	.sectionflags	@""
	.align	4


	//----- nvinfo : EIATTR_CUDA_API_VERSION
	.align		4
        /*0000*/ 	.byte	0x04, 0x37
        /*0002*/ 	.short	(.L_1075 - .L_1074)
.L_1074:
        /*0004*/ 	.word	0x00000082


	//----- nvinfo : EIATTR_KPARAM_INFO
	.align		4
.L_1075:
        /*0008*/ 	.byte	0x04, 0x17
        /*000a*/ 	.short	(.L_1077 - .L_1076)
.L_1076:
        /*000c*/ 	.word	0x00000000
        /*0010*/ 	.short	0x0001
        /*0012*/ 	.short	0x0008
        /*0014*/ 	.byte	0x00, 0xf0, 0x81, 0x0f


	//----- nvinfo : EIATTR_KPARAM_INFO
	.align		4
.L_1077:
        /*0018*/ 	.byte	0x04, 0x17
        /*001a*/ 	.short	(.L_1079 - .L_1078)
.L_1078:
        /*001c*/ 	.word	0x00000000
        /*0020*/ 	.short	0x0000
        /*0022*/ 	.short	0x0000
        /*0024*/ 	.byte	0x00, 0xf0, 0x11, 0x00


	//----- nvinfo : EIATTR_SPARSE_MMA_MASK
	.align		4
.L_1079:
        /*0028*/ 	.byte	0x03, 0x50
        /*002a*/ 	.short	0x0000


	//----- nvinfo : EIATTR_MAXREG_COUNT
	.align		4
        /*002c*/ 	.byte	0x03, 0x1b
        /*002e*/ 	.short	0x0040


	//----- nvinfo : EIATTR_MERCURY_ISA_VERSION
	.align		4
        /*0030*/ 	.byte	0x03, 0x5f
        /*0032*/ 	.short	0x0101


	//----- nvinfo : EIATTR_EXIT_INSTR_OFFSETS
	.align		4
        /*0034*/ 	.byte	0x04, 0x1c
        /*0036*/ 	.short	(.L_1081 - .L_1080)


	//   ....[0]....
.L_1080:
        /*0038*/ 	.word	0x00015e70


	//   ....[1]....
        /*003c*/ 	.word	0x00019040


	//----- nvinfo : EIATTR_MAX_THREADS
	.align		4
.L_1081:
        /*0040*/ 	.byte	0x04, 0x05
        /*0042*/ 	.short	(.L_1083 - .L_1082)
.L_1082:
        /*0044*/ 	.word	0x00000080
        /*0048*/ 	.word	0x00000001
        /*004c*/ 	.word	0x00000001


	//----- nvinfo : EIATTR_CRS_STACK_SIZE
	.align		4
.L_1083:
        /*0050*/ 	.byte	0x04, 0x1e
        /*0052*/ 	.short	(.L_1085 - .L_1084)
.L_1084:
        /*0054*/ 	.word	0x00000000


	//----- nvinfo : EIATTR_CBANK_PARAM_SIZE
	.align		4
.L_1085:
        /*0058*/ 	.byte	0x03, 0x19
        /*005a*/ 	.short	0x03e8


	//----- nvinfo : EIATTR_PARAM_CBANK
	.align		4
        /*005c*/ 	.byte	0x04, 0x0a
        /*005e*/ 	.short	(.L_1087 - .L_1086)
	.align		4
.L_1086:
        /*0060*/ 	.word	index@(.nv.constant0._ZN2at6native73_GLOBAL__N__c8866d80_35_SparseBinaryOpIntersectionKernel_cu_f5210f67_363612apply_kernelILi128ELi8EZNS1_29binary_op_intersection_kernelINS1_9RhsProjOpEflEEvRNS_14TensorIteratorEllRKNS_6TensorEbEUliE_EEviT1_)
        /*0064*/ 	.short	0x0210
        /*0066*/ 	.short	0x03e8


	//----- nvinfo : EIATTR_SW_WAR
	.align		4
.L_1087:
        /*0068*/ 	.byte	0x04, 0x36
        /*006a*/ 	.short	(.L_1089 - .L_1088)
.L_1088:
        /*006c*/ 	.word	0x00000008
.L_1089:


//--------------------- .nv.info._ZN2at6native73_GLOBAL__N__c8866d80_35_SparseBinaryOpIntersectionKernel_cu_f5210f67_363612apply_kernelILi128ELi8EZNS1_29binary_op_intersection_kernelINS1_9RhsProjOpEdlEEvRNS_14TensorIteratorEllRKNS_6TensorEbEUliE_EEviT1_ --------------------------
	.section	.nv.info._ZN2at6native73_GLOBAL__N__c8866d80_35_SparseBinaryOpIntersectionKernel_cu_f5210f67_363612apply_kernelILi128ELi8EZNS1_29binary_op_intersection_kernelINS1_9RhsProjOpEdlEEvRNS_14TensorIteratorEllRKNS_6TensorEbEUliE_EEviT1_,"",@"SHT_CUDA_INFO"
	.sectionflags	@""
	.align	4


	//----- nvinfo : EIATTR_CUDA_API_VERSION
	.align		4
        /*0000*/ 	.byte	0x04, 0x37
        /*0002*/ 	.short	(.L_1091 - .L_1090)
.L_1090:
        /*0004*/ 	.word	0x00000082


	//----- nvinfo : EIATTR_KPARAM_INFO
	.align		4
.L_1091:
        /*0008*/ 	.byte	0x04, 0x17
        /*000a*/ 	.short	(.L_1093 - .L_1092)
.L_1092:
        /*000c*/ 	.word	0x00000000
        /*0010*/ 	.short	0x0001
        /*0012*/ 	.short	0x0008
        /*0014*/ 	.byte	0x00, 0xf0, 0x81, 0x0f


	//----- nvinfo : EIATTR_KPARAM_INFO
	.align		4
.L_1093:
        /*0018*/ 	.byte	0x04, 0x17
        /*001a*/ 	.short	(.L_1095 - .L_1094)
.L_1094:
        /*001c*/ 	.word	0x00000000
        /*0020*/ 	.short	0x0000
        /*0022*/ 	.short	0x0000
        /*0024*/ 	.byte	0x00, 0xf0, 0x11, 0x00


	//----- nvinfo : EIATTR_SPARSE_MMA_MASK
	.align		4
.L_1095:
        /*0028*/ 	.byte	0x03, 0x50
        /*002a*/ 	.short	0x0000


	//----- nvinfo : EIATTR_MAXREG_COUNT
	.align		4
        /*002c*/ 	.byte	0x03, 0x1b
        /*002e*/ 	.short	0x0040


	//----- nvinfo : EIATTR_MERCURY_ISA_VERSION
	.align		4
        /*0030*/ 	.byte	0x03, 0x5f
        /*0032*/ 	.short	0x0101


	//----- nvinfo : EIATTR_EXIT_INSTR_OFFSETS
	.align		4
        /*0034*/ 	.byte	0x04, 0x1c
        /*0036*/ 	.short	(.L_1097 - .L_1096)


	//   ....[0]....
.L_1096:
        /*0038*/ 	.word	0x00015da0


	//   ....[1]....
        /*003c*/ 	.word	0x00018f50


	//----- nvinfo : EIATTR_MAX_THREADS
	.align		4
.L_1097:
        /*0040*/ 	.byte	0x04, 0x05
        /*0042*/ 	.short	(.L_1099 - .L_1098)
.L_1098:
        /*0044*/ 	.word	0x00000080
        /*0048*/ 	.word	0x00000001
        /*004c*/ 	.word	0x00000001


	//----- nvinfo : EIATTR_CRS_STACK_SIZE
	.align		4
.L_1099:
        /*0050*/ 	.byte	0x04, 0x1e
        /*0052*/ 	.short	(.L_1101 - .L_1100)
.L_1100:
        /*0054*/ 	.word	0x00000000


	//----- nvinfo : EIATTR_CBANK_PARAM_SIZE
	.align		4
.L_1101:
        /*0058*/ 	.byte	0x03, 0x19
        /*005a*/ 	.short	0x03e8


	//----- nvinfo : EIATTR_PARAM_CBANK
	.align		4
        /*005c*/ 	.byte	0x04, 0x0a
        /*005e*/ 	.short	(.L_1103 - .L_1102)
	.align		4
.L_1102:
        /*0060*/ 	.word	index@(.nv.constant0._ZN2at6native73_GLOBAL__N__c8866d80_35_SparseBinaryOpIntersectionKernel_cu_f5210f67_363612apply_kernelILi128ELi8EZNS1_29binary_op_intersection_kernelINS1_9RhsProjOpEdlEEvRNS_14TensorIteratorEllRKNS_6TensorEbEUliE_EEviT1_)
        /*0064*/ 	.short	0x0210
        /*0066*/ 	.short	0x03e8


	//----- nvinfo : EIATTR_SW_WAR
	.align		4
.L_1103:
        /*0068*/ 	.byte	0x04, 0x36
        /*006a*/ 	.short	(.L_1105 - .L_1104)
.L_1104:
        /*006c*/ 	.word	0x00000008
.L_1105:


//--------------------- .nv.info._ZN2at6native73_GLOBAL__N__c8866d80_35_SparseBinaryOpIntersectionKernel_cu_f5210f67_363612apply_kernelILi128ELi8EZNS1_29binary_op_intersection_kernelINS1_9RhsProjOpEslEEvRNS_14TensorIteratorEllRKNS_6TensorEbEUliE_EEviT1_ --------------------------
	.section	.nv.info._ZN2at6native73_GLOBAL__N__c8866d80_35_SparseBinaryOpIntersectionKernel_cu_f5210f67_363612apply_kernelILi128ELi8EZNS1_29binary_op_intersection_kernelINS1_9RhsProjOpEslEEvRNS_14TensorIteratorEllRKNS_6TensorEbEUliE_EEviT1_,"",@"SHT_CUDA_INFO"
	.sectionflags	@""
	.align	4


	//----- nvinfo : EIATTR_CUDA_API_VERSION
	.align		4
        /*0000*/ 	.byte	0x04, 0x37
        /*0002*/ 	.short	(.L_1107 - .L_1106)
.L_1106:
        /*0004*/ 	.word	0x00000082


	//----- nvinfo : EIATTR_KPARAM_INFO
	.align		4
.L_1107:
        /*0008*/ 	.byte	0x04, 0x17
        /*000a*/ 	.short	(.L_1109 - .L_1108)
.L_1108:
        /*000c*/ 	.word	0x00000000
        /*0010*/ 	.short	0x0001
        /*0012*/ 	.short	0x0008
        /*0014*/ 	.byte	0x00, 0xf0, 0x81, 0x0f


	//----- nvinfo : EIATTR_KPARAM_INFO
	.align		4
.L_1109:
        /*0018*/ 	.byte	0x04, 0x17
        /*001a*/ 	.short	(.L_1111 - .L_1110)
.L_1110:
        /*001c*/ 	.word	0x00000000
        /*0020*/ 	.short	0x0000
        /*0022*/ 	.short	0x0000
        /*0024*/ 	.byte	0x00, 0xf0, 0x11, 0x00


	//----- nvinfo : EIATTR_SPARSE_MMA_MASK
	.align		4
.L_1111:
        /*0028*/ 	.byte	0x03, 0x50
        /*002a*/ 	.short	0x0000


	//----- nvinfo : EIATTR_MAXREG_COUNT
	.align		4
        /*002c*/ 	.byte	0x03, 0x1b
        /*002e*/ 	.short	0x0040


	//----- nvinfo : EIATTR_MERCURY_ISA_VERSION
	.align		4
        /*0030*/ 	.byte	0x03, 0x5f
        /*0032*/ 	.short	0x0101


	//----- nvinfo : EIATTR_EXIT_INSTR_OFFSETS
	.align		4
        /*0034*/ 	.byte	0x04, 0x1c
        /*0036*/ 	.short	(.L_1113 - .L_1112)


	//   ....[0]....
.L_1112:
        /*0038*/ 	.word	0x00016cf0


	//   ....[1]....
        /*003c*/ 	.word	0x0001a0b0


	//----- nvinfo : EIATTR_MAX_THREADS
	.align		4
.L_1113:
        /*0040*/ 	.byte	0x04, 0x05
        /*0042*/ 	.short	(.L_1115 - .L_1114)
.L_1114:
        /*0044*/ 	.word	0x00000080
        /*0048*/ 	.word	0x00000001
        /*004c*/ 	.word	0x00000001


	//----- nvinfo : EIATTR_CRS_STACK_SIZE
	.align		4
.L_1115:
        /*0050*/ 	.byte	0x04, 0x1e
        /*0052*/ 	.short	(.L_1117 - .L_1116)
.L_1116:
        /*0054*/ 	.word	0x00000000


	//----- nvinfo : EIATTR_CBANK_PARAM_SIZE
	.align		4
.L_1117:
        /*0058*/ 	.byte	0x03, 0x19
        /*005a*/ 	.short	0x03e8


	//----- nvinfo : EIATTR_PARAM_CBANK
	.align		4
        /*005c*/ 	.byte	0x04, 0x0a
        /*005e*/ 	.short	(.L_1119 - .L_1118)
	.align		4
.L_1118:
        /*0060*/ 	.word	index@(.nv.constant0._ZN2at6native73_GLOBAL__N__c8866d80_35_SparseBinaryOpIntersectionKernel_cu_f5210f67_363612apply_kernelILi128ELi8EZNS1_29binary_op_intersection_kernelINS1_9RhsProjOpEslEEvRNS_14TensorIteratorEllRKNS_6TensorEbEUliE_EEviT1_)
        /*0064*/ 	.short	0x0210
        /*0066*/ 	.short	0x03e8


	//----- nvinfo : EIATTR_SW_WAR
	.align		4
.L_1119:
        /*0068*/ 	.byte	0x04, 0x36
        /*006a*/ 	.short	(.L_1121 - .L_1120)
.L_1120:
        /*006c*/ 	.word	0x00000008
.L_1121:


//--------------------- .nv.info._ZN2at6native73_GLOBAL__N__c8866d80_35_SparseBinaryOpIntersectionKernel_cu_f5210f67_363612apply_kernelILi128ELi8EZNS1_29binary_op_intersection_kernelINS1_9RhsProjOpEllEEvRNS_14TensorIteratorEllRKNS_6TensorEbEUliE_EEviT1_ --------------------------
	.section	.nv.info._ZN2at6native73_GLOBAL__N__c8866d80_35_SparseBinaryOpIntersectionKernel_cu_f5210f67_363612apply_kernelILi128ELi8EZNS1_29binary_op_intersection_kernelINS1_9RhsProjOpEllEEvRNS_14TensorIteratorEllRKNS_6TensorEbEUliE_EEviT1_,"",@"SHT_CUDA_INFO"
	.sectionflags	@""
	.align	4


	//----- nvinfo : EIATTR_CUDA_API_VERSION
	.align		4
        /*0000*/ 	.byte	0x04, 0x37
        /*0002*/ 	.short	(.L_1123 - .L_1122)
.L_1122:
        /*0004*/ 	.word	0x00000082


	//----- nvinfo : EIATTR_KPARAM_INFO
	.align		4
.L_1123:
        /*0008*/ 	.byte	0x04, 0x17
        /*000a*/ 	.short	(.L_1125 - .L_1124)
.L_1124:
        /*000c*/ 	.word	0x00000000
        /*0010*/ 	.short	0x0001
        /*0012*/ 	.short	0x0008
        /*0014*/ 	.byte	0x00, 0xf0, 0x81, 0x0f


	//----- nvinfo : EIATTR_KPARAM_INFO
	.align		4
.L_1125:
        /*0018*/ 	.byte	0x04, 0x17
        /*001a*/ 	.short	(.L_1127 - .L_1126)
.L_1126:
        /*001c*/ 	.word	0x00000000
        /*0020*/ 	.short	0x0000
        /*0022*/ 	.short	0x0000
        /*0024*/ 	.byte	0x00, 0xf0, 0x11, 0x00


	//----- nvinfo : EIATTR_SPARSE_MMA_MASK
	.align		4
.L_1127:
        /*0028*/ 	.byte	0x03, 0x50
        /*002a*/ 	.short	0x0000


	//----- nvinfo : EIATTR_MAXREG_COUNT
	.align		4
        /*002c*/ 	.byte	0x03, 0x1b
        /*002e*/ 	.short	0x0040


	//----- nvinfo : EIATTR_MERCURY_ISA_VERSION
	.align		4
        /*0030*/ 	.byte	0x03, 0x5f
        /*0032*/ 	.short	0x0101


	//----- nvinfo : EIATTR_EXIT_INSTR_OFFSETS
	.align		4
        /*0034*/ 	.byte	0x04, 0x1c
        /*0036*/ 	.short	(.L_1129 - .L_1128)


	//   ....[0]....
.L_1128:
        /*0038*/ 	.word	0x00016190


	//   ....[1]....
        /*003c*/ 	.word	0x000193b0


	//----- nvinfo : EIATTR_MAX_THREADS
	.align		4
.L_1129:
        /*0040*/ 	.byte	0x04, 0x05
        /*0042*/ 	.short	(.L_1131 - .L_1130)
.L_1130:
        /*0044*/ 	.word	0x00000080
        /*0048*/ 	.word	0x00000001
        /*004c*/ 	.word	0x00000001


	//----- nvinfo : EIATTR_CRS_STACK_SIZE
	.align		4
.L_1131:
        /*0050*/ 	.byte	0x04, 0x1e
        /*0052*/ 	.short	(.L_1133 - .L_1132)
.L_1132:
        /*0054*/ 	.word	0x00000000


	//----- nvinfo : EIATTR_CBANK_PARAM_SIZE
	.align		4
.L_1133:
        /*0058*/ 	.byte	0x03, 0x19
        /*005a*/ 	.short	0x03e8


	//----- nvinfo : EIATTR_PARAM_CBANK
	.align		4
        /*005c*/ 	.byte	0x04, 0x0a
        /*005e*/ 	.short	(.L_1135 - .L_1134)
	.align		4
.L_1134:
        /*0060*/ 	.word	index@(.nv.constant0._ZN2at6native73_GLOBAL__N__c8866d80_35_SparseBinaryOpIntersectionKernel_cu_f5210f67_363612apply_kernelILi128ELi8EZNS1_29binary_op_intersection_kernelINS1_9RhsProjOpEllEEvRNS_14TensorIteratorEllRKNS_6TensorEbEUliE_EEviT1_)
        /*0064*/ 	.short	0x0210
        /*0066*/ 	.short	0x03e8


	//----- nvinfo : EIATTR_SW_WAR
	.align		4
.L_1135:
        /*0068*/ 	.byte	0x04, 0x36
        /*006a*/ 	.short	(.L_1137 - .L_1136)
.L_1136:
        /*006c*/ 	.word	0x00000008
.L_1137:


//--------------------- .nv.info._ZN2at6native73_GLOBAL__N__c8866d80_35_SparseBinaryOpIntersectionKernel_cu_f5210f67_363612apply_kernelILi128ELi8EZNS1_29binary_op_intersection_kernelINS1_9RhsProjOpEilEEvRNS_14TensorIteratorEllRKNS_6TensorEbEUliE_EEviT1_ --------------------------
	.section	.nv.info._ZN2at6native73_GLOBAL__N__c8866d80_35_SparseBinaryOpIntersectionKernel_cu_f5210f67_363612apply_kernelILi128ELi8EZNS1_29binary_op_intersection_kernelINS1_9RhsProjOpEilEEvRNS_14TensorIteratorEllRKNS_6TensorEbEUliE_EEviT1_,"",@"SHT_CUDA_INFO"
	.sectionflags	@""
	.align	4


	//----- nvinfo : EIATTR_CUDA_API_VERSION
	.align		4
        /*0000*/ 	.byte	0x04, 0x37
        /*0002*/ 	.short	(.L_1139 - .L_1138)
.L_1138:
        /*0004*/ 	.word	0x00000082


	//----- nvinfo : EIATTR_KPARAM_INFO
	.align		4
.L_1139:
        /*0008*/ 	.byte	0x04, 0x17
        /*000a*/ 	.short	(.L_1141 - .L_1140)
.L_1140:
        /*000c*/ 	.word	0x00000000
        /*0010*/ 	.short	0x0001
        /*0012*/ 	.short	0x0008
        /*0014*/ 	.byte	0x00, 0xf0, 0x81, 0x0f


	//----- nvinfo : EIATTR_KPARAM_INFO
	.align		4
.L_1141:
        /*0018*/ 	.byte	0x04, 0x17
        /*001a*/ 	.short	(.L_1143 - .L_1142)
.L_1142:
        /*001c*/ 	.word	0x00000000
        /*0020*/ 	.short	0x0000
        /*0022*/ 	.short	0x0000
        /*0024*/ 	.byte	0x00, 0xf0, 0x11, 0x00


	//----- nvinfo : EIATTR_SPARSE_MMA_MASK
	.align		4
.L_1143:
        /*0028*/ 	.byte	0x03, 0x50
        /*002a*/ 	.short	0x0000


	//----- nvinfo : EIATTR_MAXREG_COUNT
	.align		4
        /*002c*/ 	.byte	0x03, 0x1b
        /*002e*/ 	.short	0x0040


	//----- nvinfo : EIATTR_MERCURY_ISA_VERSION
	.align		4
        /*0030*/ 	.byte	0x03, 0x5f
        /*0032*/ 	.short	0x0101


	//----- nvinfo : EIATTR_EXIT_INSTR_OFFSETS
	.align		4
        /*0034*/ 	.byte	0x04, 0x1c
        /*0036*/ 	.short	(.L_1145 - .L_1144)


	//   ....[0]....
.L_1144:
        /*0038*/ 	.word	0x00015790


	//   ....[1]....
        /*003c*/ 	.word	0x00018870


	//----- nvinfo : EIATTR_MAX_THREADS
	.align		4
.L_1145:
        /*0040*/ 	.byte	0x04, 0x05
        /*0042*/ 	.short	(.L_1147 - .L_1146)
.L_1146:
        /*0044*/ 	.word	0x00000080
        /*0048*/ 	.word	0x00000001
        /*004c*/ 	.word	0x00000001


	//----- nvinfo : EIATTR_CRS_STACK_SIZE
	.align		4
.L_1147:
        /*0050*/ 	.byte	0x04, 0x1e
        /*0052*/ 	.short	(.L_1149 - .L_1148)
.L_1148:
        /*0054*/ 	.word	0x00000000


	//----- nvinfo : EIATTR_CBANK_PARAM_SIZE
	.align		4
.L_1149:
        /*0058*/ 	.byte	0x03, 0x19
        /*005a*/ 	.short	0x03e8


	//----- nvinfo : EIATTR_PARAM_CBANK
	.align		4
        /*005c*/ 	.byte	0x04, 0x0a
        /*005e*/ 	.short	(.L_1151 - .L_1150)
	.align		4
.L_1150:
        /*0060*/ 	.word	index@(.nv.constant0._ZN2at6native73_GLOBAL__N__c8866d80_35_SparseBinaryOpIntersectionKernel_cu_f5210f67_363612apply_kernelILi128ELi8EZNS1_29binary_op_intersection_kernelINS1_9RhsProjOpEilEEvRNS_14TensorIteratorEllRKNS_6TensorEbEUliE_EEviT1_)
        /*0064*/ 	.short	0x0210
        /*0066*/ 	.short	0x03e8


	//----- nvinfo : EIATTR_SW_WAR
	.align		4
.L_1151:
        /*0068*/ 	.byte	0x04, 0x36
        /*006a*/ 	.short	(.L_1153 - .L_1152)
.L_1152:
        /*006c*/ 	.word	0x00000008
.L_1153:


//--------------------- .nv.info._ZN2at6native73_GLOBAL__N__c8866d80_35_SparseBinaryOpIntersectionKernel_cu_f5210f67_363612apply_kernelILi128ELi8EZNS1_29binary_op_intersection_kernelINS1_9RhsProjOpEalEEvRNS_14TensorIteratorEllRKNS_6TensorEbEUliE_EEviT1_ --------------------------
	.section	.nv.info._ZN2at6native73_GLOBAL__N__c8866d80_35_SparseBinaryOpIntersectionKernel_cu_f5210f67_363612apply_kernelILi128ELi8EZNS1_29binary_op_intersection_kernelINS1_9RhsProjOpEalEEvRNS_14TensorIteratorEllRKNS_6TensorEbEUliE_EEviT1_,"",@"SHT_CUDA_INFO"
	.sectionflags	@""
	.align	4


	//----- nvinfo : EIATTR_CUDA_API_VERSION
	.align		4
        /*0000*/ 	.byte	0x04, 0x37
        /*0002*/ 	.short	(.L_1155 - .L_1154)
.L_1154:
        /*0004*/ 	.word	0x00000082


	//----- nvinfo : EIATTR_KPARAM_INFO
	.align		4
.L_1155:
        /*0008*/ 	.byte	0x04, 0x17
        /*000a*/ 	.short	(.L_1157 - .L_1156)
.L_1156:
        /*000c*/ 	.word	0x00000000
        /*0010*/ 	.short	0x0001
        /*0012*/ 	.short	0x0008
        /*0014*/ 	.byte	0x00, 0xf0, 0x81, 0x0f


	//----- nvinfo : EIATTR_KPARAM_INFO
	.align		4
.L_1157:
        /*0018*/ 	.byte	0x04, 0x17
        /*001a*/ 	.short	(.L_1159 - .L_1158)
.L_1158:
        /*001c*/ 	.word	0x00000000
        /*0020*/ 	.short	0x0000
        /*0022*/ 	.short	0x0000
        /*0024*/ 	.byte	0x00, 0xf0, 0x11, 0x00


	//----- nvinfo : EIATTR_SPARSE_MMA_MASK
	.align		4
.L_1159:
        /*0028*/ 	.byte	0x03, 0x50
        /*002a*/ 	.short	0x0000


	//----- nvinfo : EIATTR_MAXREG_COUNT
	.align		4
        /*002c*/ 	.byte	0x03, 0x1b
        /*002e*/ 	.short	0x0040


	//----- nvinfo : EIATTR_MERCURY_ISA_VERSION
	.align		4
        /*0030*/ 	.byte	0x03, 0x5f
        /*0032*/ 	.short	0x0101


	//----- nvinfo : EIATTR_EXIT_INSTR_OFFSETS
	.align		4
        /*0034*/ 	.byte	0x04, 0x1c
        /*0036*/ 	.short	(.L_1161 - .L_1160)


	//   ....[0]....
.L_1160:
        /*0038*/ 	.word	0x00016000


	//   ....[1]....
        /*003c*/ 	.word	0x00019210


	//----- nvinfo : EIATTR_MAX_THREADS
	.align		4
.L_1161:
        /*0040*/ 	.byte	0x04, 0x05
        /*0042*/ 	.short	(.L_1163 - .L_1162)
.L_1162:
        /*0044*/ 	.word	0x00000080
        /*0048*/ 	.word	0x00000001
        /*004c*/ 	.word	0x00000001


	//----- nvinfo : EIATTR_CRS_STACK_SIZE
	.align		4
.L_1163:
        /*0050*/ 	.byte	0x04, 0x1e
        /*0052*/ 	.short	(.L_1165 - .L_1164)
.L_1164:
        /*0054*/ 	.word	0x00000000


	//----- nvinfo : EIATTR_CBANK_PARAM_SIZE
	.align		4
.L_1165:
        /*0058*/ 	.byte	0x03, 0x19
        /*005a*/ 	.short	0x03e8


	//----- nvinfo : EIATTR_PARAM_CBANK
	.align		4
        /*005c*/ 	.byte	0x04, 0x0a
        /*005e*/ 	.short	(.L_1167 - .L_1166)
	.align		4
.L_1166:
        /*0060*/ 	.word	index@(.nv.constant0._ZN2at6native73_GLOBAL__N__c8866d80_35_SparseBinaryOpIntersectionKernel_cu_f5210f67_363612apply_kernelILi128ELi8EZNS1_29binary_op_intersection_kernelINS1_9RhsProjOpEalEEvRNS_14TensorIteratorEllRKNS_6TensorEbEUliE_EEviT1_)
        /*0064*/ 	.short	0x0210
        /*0066*/ 	.short	0x03e8


	//----- nvinfo : EIATTR_SW_WAR
	.align		4
.L_1167:
        /*0068*/ 	.byte	0x04, 0x36
        /*006a*/ 	.short	(.L_1169 - .L_1168)
.L_1168:
        /*006c*/ 	.word	0x00000008
.L_1169:


//--------------------- .nv.info._ZN2at6native73_GLOBAL__N__c8866d80_35_SparseBinaryOpIntersectionKernel_cu_f5210f67_363612apply_kernelILi128ELi8EZNS1_29binary_op_intersection_kernelINS1_9RhsProjOpEhlEEvRNS_14TensorIteratorEllRKNS_6TensorEbEUliE_EEviT1_ --------------------------
	.section	.nv.info._ZN2at6native73_GLOBAL__N__c8866d80_35_SparseBinaryOpIntersectionKernel_cu_f5210f67_363612apply_kernelILi128ELi8EZNS1_29binary_op_intersection_kernelINS1_9RhsProjOpEhlEEvRNS_14TensorIteratorEllRKNS_6TensorEbEUliE_EEviT1_,"",@"SHT_CUDA_INFO"
	.sectionflags	@""
	.align	4


	//----- nvinfo : EIATTR_CUDA_API_VERSION
	.align		4
        /*0000*/ 	.byte	0x04, 0x37
        /*0002*/ 	.short	(.L_1171 - .L_1170)
.L_1170:
        /*0004*/ 	.word	0x00000082


	//----- nvinfo : EIATTR_KPARAM_INFO
	.align		4
.L_1171:
        /*0008*/ 	.byte	0x04, 0x17
        /*000a*/ 	.short	(.L_1173 - .L_1172)
.L_1172:
        /*000c*/ 	.word	0x00000000
        /*0010*/ 	.short	0x0001
        /*0012*/ 	.short	0x0008
        /*0014*/ 	.byte	0x00, 0xf0, 0x81, 0x0f


	//----- nvinfo : EIATTR_KPARAM_INFO
	.align		4
.L_1173:
        /*0018*/ 	.byte	0x04, 0x17
        /*001a*/ 	.short	(.L_1175 - .L_1174)
.L_1174:
        /*001c*/ 	.word	0x00000000
        /*0020*/ 	.short	0x0000
        /*0022*/ 	.short	0x0000
        /*0024*/ 	.byte	0x00, 0xf0, 0x11, 0x00


	//----- nvinfo : EIATTR_SPARSE_MMA_MASK
	.align		4
.L_1175:
        /*0028*/ 	.byte	0x03, 0x50
        /*002a*/ 	.short	0x0000


	//----- nvinfo : EIATTR_MAXREG_COUNT
	.align		4
        /*002c*/ 	.byte	0x03, 0x1b
        /*002e*/ 	.short	0x0040


	//----- nvinfo : EIATTR_MERCURY_ISA_VERSION
	.align		4
        /*0030*/ 	.byte	0x03, 0x5f
        /*0032*/ 	.short	0x0101


	//----- nvinfo : EIATTR_EXIT_INSTR_OFFSETS
	.align		4
        /*0034*/ 	.byte	0x04, 0x1c
        /*0036*/ 	.short	(.L_1177 - .L_1176)


	//   ....[0]....
.L_1176:
        /*0038*/ 	.word	0x000158d0


	//   ....[1]....
        /*003c*/ 	.word	0x00018a10


	//----- nvinfo : EIATTR_MAX_THREADS
	.align		4
.L_1177:
        /*0040*/ 	.byte	0x04, 0x05
        /*0042*/ 	.short	(.L_1179 - .L_1178)
.L_1178:
        /*0044*/ 	.word	0x00000080
        /*0048*/ 	.word	0x00000001
        /*004c*/ 	.word	0x00000001


	//----- nvinfo : EIATTR_CRS_STACK_SIZE
	.align		4
.L_1179:
        /*0050*/ 	.byte	0x04, 0x1e
        /*0052*/ 	.short	(.L_1181 - .L_1180)
.L_1180:
        /*0054*/ 	.word	0x00000000


	//----- nvinfo : EIATTR_CBANK_PARAM_SIZE
	.align		4
.L_1181:
        /*0058*/ 	.byte	0x03, 0x19
        /*005a*/ 	.short	0x03e8


	//----- nvinfo : EIATTR_PARAM_CBANK
	.align		4
        /*005c*/ 	.byte	0x04, 0x0a
        /*005e*/ 	.short	(.L_1183 - .L_1182)
	.align		4
.L_1182:
        /*0060*/ 	.word	index@(.nv.constant0._ZN2at6native73_GLOBAL__N__c8866d80_35_SparseBinaryOpIntersectionKernel_cu_f5210f67_363612apply_kernelILi128ELi8EZNS1_29binary_op_intersection_kernelINS1_9RhsProjOpEhlEEvRNS_14TensorIteratorEllRKNS_6TensorEbEUliE_EEviT1_)
        /*0064*/ 	.short	0x0210
        /*0066*/ 	.short	0x03e8


	//----- nvinfo : EIATTR_SW_WAR
	.align		4
.L_1183:
        /*0068*/ 	.byte	0x04, 0x36
        /*006a*/ 	.short	(.L_1185 - .L_1184)
.L_1184:
        /*006c*/ 	.word	0x00000008
.L_1185:


//--------------------- .nv.info._ZN2at6native73_GLOBAL__N__c8866d80_35_SparseBinaryOpIntersectionKernel_cu_f5210f67_363612apply_kernelILi128ELi8EZNS1_29binary_op_intersection_kernelINS1_5MulOpEN3c107complexINS5_4HalfEEElEEvRNS_14TensorIteratorEllRKNS_6TensorEbEUliE_EEviT1_ --------------------------
	.section	.nv.info._ZN2at6native73_GLOBAL__N__c8866d80_35_SparseBinaryOpIntersectionKernel_cu_f5210f67_363612apply_kernelILi128ELi8EZNS1_29binary_op_intersection_kernelINS1_5MulOpEN3c107complexINS5_4HalfEEElEEvRNS_14TensorIteratorEllRKNS_6TensorEbEUliE_EEviT1_,"",@"SHT_CUDA_INFO"
	.sectionflags	@""
	.align	4


	//----- nvinfo : EIATTR_CUDA_API_VERSION
	.align		4
        /*0000*/ 	.byte	0x04, 0x37
        /*0002*/ 	.short	(.L_1187 - .L_1186)
.L_1186:
        /*0004*/ 	.word	0x00000082


	//----- nvinfo : EIATTR_KPARAM_INFO
	.align		4
.L_1187:
        /*0008*/ 	.byte	0x04, 0x17
        /*000a*/ 	.short	(.L_1189 - .L_1188)
.L_1188:
        /*000c*/ 	.word	0x00000000
        /*0010*/ 	.short	0x0001
        /*0012*/ 	.short	0x0008
        /*0014*/ 	.byte	0x00, 0xf0, 0x81, 0x0f


	//----- nvinfo : EIATTR_KPARAM_INFO
	.align		4
.L_1189:
        /*0018*/ 	.byte	0x04, 0x17
        /*001a*/ 	.short	(.L_1191 - .L_1190)
.L_1190:
        /*001c*/ 	.word	0x00000000
        /*0020*/ 	.short	0x0000
        /*0022*/ 	.short	0x0000
        /*0024*/ 	.byte	0x00, 0xf0, 0x11, 0x00


	//----- nvinfo : EIATTR_SPARSE_MMA_MASK
	.align		4
.L_1191:
        /*0028*/ 	.byte	0x03, 0x50
        /*002a*/ 	.short	0x0000


	//----- nvinfo : EIATTR_MAXREG_COUNT
	.align		4
        /*002c*/ 	.byte	0x03, 0x1b
        /*002e*/ 	.short	0x0040


	//----- nvinfo : EIATTR_MERCURY_ISA_VERSION
	.align		4
        /*0030*/ 	.byte	0x03, 0x5f
        /*0032*/ 	.short	0x0101


	//----- nvinfo : EIATTR_EXIT_INSTR_OFFSETS
	.align		4
        /*0034*/ 	.byte	0x04, 0x1c
        /*0036*/ 	.short	(.L_1193 - .L_1192)


	//   ....[0]....
.L_1192:
        /*0038*/ 	.word	0x000123f0


	//   ....[1]....
        /*003c*/ 	.word	0x00014d30


	//----- nvinfo : EIATTR_MAX_THREADS
	.align		4
.L_1193:
        /*0040*/ 	.byte	0x04, 0x05
        /*0042*/ 	.short	(.L_1195 - .L_1194)
.L_1194:
        /*0044*/ 	.word	0x00000080
        /*0048*/ 	.word	0x00000001
        /*004c*/ 	.word	0x00000001


	//----- nvinfo : EIATTR_CRS_STACK_SIZE
	.align		4
.L_1195:
        /*0050*/ 	.byte	0x04, 0x1e
        /*0052*/ 	.short	(.L_1197 - .L_1196)
.L_1196:
        /*0054*/ 	.word	0x00000000


	//----- nvinfo : EIATTR_CBANK_PARAM_SIZE
	.align		4
.L_1197:
        /*0058*/ 	.byte	0x03, 0x19
        /*005a*/ 	.short	0x03e8


	//----- nvinfo : EIATTR_PARAM_CBANK
	.align		4
        /*005c*/ 	.byte	0x04, 0x0a
        /*005e*/ 	.short	(.L_1199 - .L_1198)
	.align		4
.L_1198:
        /*0060*/ 	.word	index@(.nv.constant0._ZN2at6native73_GLOBAL__N__c8866d80_35_SparseBinaryOpIntersectionKernel_cu_f5210f67_363612apply_kernelILi128ELi8EZNS1_29binary_op_intersection_kernelINS1_5MulOpEN3c107complexINS5_4HalfEEElEEvRNS_14TensorIteratorEllRKNS_6TensorEbEUliE_EEviT1_)
        /*0064*/ 	.short	0x0210
        /*0066*/ 	.short	0x03e8


	//----- nvinfo : EIATTR_SW_WAR
	.align		4
.L_1199:
        /*0068*/ 	.byte	0x04, 0x36
        /*006a*/ 	.short	(.L_1201 - .L_1200)
.L_1200:
        /*006c*/ 	.word	0x00000008
.L_1201:


//--------------------- .nv.info._ZN2at6native73_GLOBAL__N__c8866d80_35_SparseBinaryOpIntersectionKernel_cu_f5210f67_363612apply_kernelILi128ELi8EZNS1_29binary_op_intersection_kernelINS1_5MulOpEN3c108BFloat16ElEEvRNS_14TensorIteratorEllRKNS_6TensorEbEUliE_EEviT1_ --------------------------
	.section	.nv.info._ZN2at6native73_GLOBAL__N__c8866d80_35_SparseBinaryOpIntersectionKernel_cu_f5210f67_363612apply_kernelILi128ELi8EZNS1_29binary_op_intersection_kernelINS1_5MulOpEN3c108BFloat16ElEEvRNS_14TensorIteratorEllRKNS_6TensorEbEUliE_EEviT1_,"",@"SHT_CUDA_INFO"
	.sectionflags	@""
	.align	4


	//----- nvinfo : EIATTR_CUDA_API_VERSION
	.align		4
        /*0000*/ 	.byte	0x04, 0x37
        /*0002*/ 	.short	(.L_1203 - .L_1202)
.L_1202:
        /*0004*/ 	.word	0x00000082


	//----- nvinfo : EIATTR_KPARAM_INFO
	.align		4
.L_1203:
        /*0008*/ 	.byte	0x04, 0x17
        /*000a*/ 	.short	(.L_1205 - .L_1204)
.L_1204:
        /*000c*/ 	.word	0x00000000
        /*0010*/ 	.short	0x0001
        /*0012*/ 	.short	0x0008
        /*0014*/ 	.byte	0x00, 0xf0, 0x81, 0x0f


	//----- nvinfo : EIATTR_KPARAM_INFO
	.align		4
.L_1205:
        /*0018*/ 	.byte	0x04, 0x17
        /*001a*/ 	.short	(.L_1207 - .L_1206)
.L_1206:
        /*001c*/ 	.word	0x00000000
        /*0020*/ 	.short	0x0000
        /*0022*/ 	.short	0x0000
        /*0024*/ 	.byte	0x00, 0xf0, 0x11, 0x00


	//----- nvinfo : EIATTR_SPARSE_MMA_MASK
	.align		4
.L_1207:
        /*0028*/ 	.byte	0x03, 0x50
        /*002a*/ 	.short	0x0000


	//----- nvinfo : EIATTR_MAXREG_COUNT
	.align		4
        /*002c*/ 	.byte	0x03, 0x1b
        /*002e*/ 	.short	0x0040


	//----- nvinfo : EIATTR_MERCURY_ISA_VERSION
	.align		4
        /*0030*/ 	.byte	0x03, 0x5f
        /*0032*/ 	.short	0x0101


	//----- nvinfo : EIATTR_EXIT_INSTR_OFFSETS
	.align		4
        /*0034*/ 	.byte	0x04, 0x1c
        /*0036*/ 	.short	(.L_1209 - .L_1208)


	//   ....[0]....
.L_1208:
        /*0038*/ 	.word	0x00018910


	//   ....[1]....
        /*003c*/ 	.word	0x0001c0f0


	//----- nvinfo : EIATTR_MAX_THREADS
	.align		4
.L_1209:
        /*0040*/ 	.byte	0x04, 0x05
        /*0042*/ 	.short	(.L_1211 - .L_1210)
.L_1210:
        /*0044*/ 	.word	0x00000080
        /*0048*/ 	.word	0x00000001
        /*004c*/ 	.word	0x00000001


	//----- nvinfo : EIATTR_CRS_STACK_SIZE
	.align		4
.L_1211:
        /*0050*/ 	.byte	0x04, 0x1e
        /*0052*/ 	.short	(.L_1213 - .L_1212)
.L_1212:
        /*0054*/ 	.word	0x00000000


	//----- nvinfo : EIATTR_CBANK_PARAM_SIZE
	.align		4
.L_1213:
        /*0058*/ 	.byte	0x03, 0x19
        /*005a*/ 	.short	0x03e8


	//----- nvinfo : EIATTR_PARAM_CBANK
	.align		4
        /*005c*/ 	.byte	0x04, 0x0a
        /*005e*/ 	.short	(.L_1215 - .L_1214)
	.align		4
.L_1214:
        /*0060*/ 	.word	index@(.nv.constant0._ZN2at6native73_GLOBAL__N__c8866d80_35_SparseBinaryOpIntersectionKernel_cu_f5210f67_363612apply_kernelILi128ELi8EZNS1_29binary_op_intersection_kernelINS1_5MulOpEN3c108BFloat16ElEEvRNS_14TensorIteratorEllRKNS_6TensorEbEUliE_EEviT1_)
        /*0064*/ 	.short	0x0210
        /*0066*/ 	.short	0x03e8


	//----- nvinfo : EIATTR_SW_WAR
	.align		4
.L_1215:
        /*0068*/ 	.byte	0x04, 0x36
        /*006a*/ 	.short	(.L_1217 - .L_1216)
.L_1216:
        /*006c*/ 	.word	0x00000008
.L_1217:


//--------------------- .nv.info._ZN2at6native73_GLOBAL__N__c8866d80_35_SparseBinaryOpIntersectionKernel_cu_f5210f67_363612apply_kernelILi128ELi8EZNS1_29binary_op_intersection_kernelINS1_5MulOpEN3c104HalfElEEvRNS_14TensorIteratorEllRKNS_6TensorEbEUliE_EEviT1_ --------------------------
	.section	.nv.info._ZN2at6native73_GLOBAL__N__c8866d80_35_SparseBinaryOpIntersectionKernel_cu_f5210f67_363612apply_kernelILi128ELi8EZNS1_29binary_op_intersection_kernelINS1_5MulOpEN3c104HalfElEEvRNS_14TensorIteratorEllRKNS_6TensorEbEUliE_EEviT1_,"",@"SHT_CUDA_INFO"
	.sectionflags	@""
	.align	4


	//----- nvinfo : EIATTR_CUDA_API_VERSION
	.align		4
        /*0000*/ 	.byte	0x04, 0x37
        /*0002*/ 	.short	(.L_1219 - .L_1218)
.L_1218:
        /*0004*/ 	.word	0x00000082


	//----- nvinfo : EIATTR_KPARAM_INFO
	.align		4
.L_1219:
        /*0008*/ 	.byte	0x04, 0x17
        /*000a*/ 	.short	(.L_1221 - .L_1220)
.L_1220:
        /*000c*/ 	.word	0x00000000
        /*0010*/ 	.short	0x0001
        /*0012*/ 	.short	0x0008
        /*0014*/ 	.byte	0x00, 0xf0, 0x81, 0x0f


	//----- nvinfo : EIATTR_KPARAM_INFO
	.align		4
.L_1221:
        /*0018*/ 	.byte	0x04, 0x17
        /*001a*/ 	.short	(.L_1223 - .L_1222)
.L_1222:
        /*001c*/ 	.word	0x00000000
        /*0020*/ 	.short	0x0000
        /*0022*/ 	.short	0x0000
        /*0024*/ 	.byte	0x00, 0xf0, 0x11, 0x00


	//----- nvinfo : EIATTR_SPARSE_MMA_MASK
	.align		4
.L_1223:
        /*0028*/ 	.byte	0x03, 0x50
        /*002a*/ 	.short	0x0000


	//----- nvinfo : EIATTR_MAXREG_COUNT
	.align		4
        /*002c*/ 	.byte	0x03, 0x1b
        /*002e*/ 	.short	0x0040


	//----- nvinfo : EIATTR_MERCURY_ISA_VERSION
	.align		4
        /*0030*/ 	.byte	0x03, 0x5f
        /*0032*/ 	.short	0x0101


	//----- nvinfo : EIATTR_EXIT_INSTR_OFFSETS
	.align		4
        /*0034*/ 	.byte	0x04, 0x1c
        /*0036*/ 	.short	(.L_1225 - .L_1224)


	//   ....[0]....
.L_1224:
        /*0038*/ 	.word	0x00018910


	//   ....[1]....
        /*003c*/ 	.word	0x0001c0f0


	//----- nvinfo : EIATTR_MAX_THREADS
	.align		4
.L_1225:
        /*0040*/ 	.byte	0x04, 0x05
        /*0042*/ 	.short	(.L_1227 - .L_1226)
.L_1226:
        /*0044*/ 	.word	0x00000080
        /*0048*/ 	.word	0x00000001
        /*004c*/ 	.word	0x00000001


	//----- nvinfo : EIATTR_CRS_STACK_SIZE
	.align		4
.L_1227:
        /*0050*/ 	.byte	0x04, 0x1e
        /*0052*/ 	.short	(.L_1229 - .L_1228)
.L_1228:
        /*0054*/ 	.word	0x00000000


	//----- nvinfo : EIATTR_CBANK_PARAM_SIZE
	.align		4
.L_1229:
        /*0058*/ 	.byte	0x03, 0x19
        /*005a*/ 	.short	0x03e8


	//----- nvinfo : EIATTR_PARAM_CBANK
	.align		4
        /*005c*/ 	.byte	0x04, 0x0a
        /*005e*/ 	.short	(.L_1231 - .L_1230)
	.align		4
.L_1230:
        /*0060*/ 	.word	index@(.nv.constant0._ZN2at6native73_GLOBAL__N__c8866d80_35_SparseBinaryOpIntersectionKernel_cu_f5210f67_363612apply_kernelILi128ELi8EZNS1_29binary_op_intersection_kernelINS1_5MulOpEN3c104HalfElEEvRNS_14TensorIteratorEllRKNS_6TensorEbEUliE_EEviT1_)
        /*0064*/ 	.short	0x0210
        /*0066*/ 	.short	0x03e8


	//----- nvinfo : EIATTR_SW_WAR
	.align		4
.L_1231:
        /*0068*/ 	.byte	0x04, 0x36
        /*006a*/ 	.short	(.L_1233 - .L_1232)
.L_1232:
        /*006c*/ 	.word	0x00000008
.L_1233:


//--------------------- .nv.info._ZN2at6native73_GLOBAL__N__c8866d80_35_SparseBinaryOpIntersectionKernel_cu_f5210f67_363612apply_kernelILi128ELi8EZNS1_29binary_op_intersection_kernelINS1_5MulOpEblEEvRNS_14TensorIteratorEllRKNS_6TensorEbEUliE_EEviT1_ --------------------------
	.section	.nv.info._ZN2at6native73_GLOBAL__N__c8866d80_35_SparseBinaryOpIntersectionKernel_cu_f5210f67_363612apply_kernelILi128ELi8EZNS1_29binary_op_intersection_kernelINS1_5MulOpEblEEvRNS_14TensorIteratorEllRKNS_6TensorEbEUliE_EEviT1_,"",@"SHT_CUDA_INFO"
	.sectionflags	@""
	.align	4


	//----- nvinfo : EIATTR_CUDA_API_VERSION
	.align		4
        /*0000*/ 	.byte	0x04, 0x37
        /*0002*/ 	.short	(.L_1235 - .L_1234)
.L_1234:
        /*0004*/ 	.word	0x00000082


	//----- nvinfo : EIATTR_KPARAM_INFO
	.align		4
.L_1235:
        /*0008*/ 	.byte	0x04, 0x17
        /*000a*/ 	.short	(.L_1237 - .L_1236)
.L_1236:
        /*000c*/ 	.word	0x00000000
        /*0010*/ 	.short	0x0001
        /*0012*/ 	.short	0x0008
        /*0014*/ 	.byte	0x00, 0xf0, 0x81, 0x0f


	//----- nvinfo : EIATTR_KPARAM_INFO
	.align		4
.L_1237:
        /*0018*/ 	.byte	0x04, 0x17
        /*001a*/ 	.short	(.L_1239 - .L_1238)
.L_1238:
        /*001c*/ 	.word	0x00000000
        /*0020*/ 	.short	0x0000
        /*0022*/ 	.short	0x0000
        /*0024*/ 	.byte	0x00, 0xf0, 0x11, 0x00


	//----- nvinfo : EIATTR_SPARSE_MMA_MASK
	.align		4
.L_1239:
        /*0028*/ 	.byte	0x03, 0x50
        /*002a*/ 	.short	0x0000


	//----- nvinfo : EIATTR_MAXREG_COUNT
	.align		4
        /*002c*/ 	.byte	0x03, 0x1b
        /*002e*/ 	.short	0x0040


	//----- nvinfo : EIATTR_MERCURY_ISA_VERSION
	.align		4
        /*0030*/ 	.byte	0x03, 0x5f
        /*0032*/ 	.short	0x0101


	//----- nvinfo : EIATTR_EXIT_INSTR_OFFSETS
	.align		4
        /*0034*/ 	.byte	0x04, 0x1c
        /*0036*/ 	.short	(.L_1241 - .L_1240)


	//   ....[0]....
.L_1240:
        /*0038*/ 	.word	0x000110a0


	//   ....[1]....
        /*003c*/ 	.word	0x00013700


	//----- nvinfo : EIATTR_MAX_THREADS
	.align		4
.L_1241:
        /*0040*/ 	.byte	0x04, 0x05
        /*0042*/ 	.short	(.L_1243 - .L_1242)
.L_1242:
        /*0044*/ 	.word	0x00000080
        /*0048*/ 	.word	0x00000001
        /*004c*/ 	.word	0x00000001


	//----- nvinfo : EIATTR_CRS_STACK_SIZE
	.align		4
.L_1243:
        /*0050*/ 	.byte	0x04, 0x1e
        /*0052*/ 	.short	(.L_1245 - .L_1244)
.L_1244:
        /*0054*/ 	.word	0x00000000


	//----- nvinfo : EIATTR_CBANK_PARAM_SIZE
	.align		4
.L_1245:
        /*0058*/ 	.byte	0x03, 0x19
        /*005a*/ 	.short	0x03e8


	//----- nvinfo : EIATTR_PARAM_CBANK
	.align		4
        /*005c*/ 	.byte	0x04, 0x0a
        /*005e*/ 	.short	(.L_1247 - .L_1246)
	.align		4
.L_1246:
        /*0060*/ 	.word	index@(.nv.constant0._ZN2at6native73_GLOBAL__N__c8866d80_35_SparseBinaryOpIntersectionKernel_cu_f5210f67_363612apply_kernelILi128ELi8EZNS1_29binary_op_intersection_kernelINS1_5MulOpEblEEvRNS_14TensorIteratorEllRKNS_6TensorEbEUliE_EEviT1_)
        /*0064*/ 	.short	0x0210
        /*0066*/ 	.short	0x03e8


	//----- nvinfo : EIATTR_SW_WAR
	.align		4
.L_1247:
        /*0068*/ 	.byte	0x04, 0x36
        /*006a*/ 	.short	(.L_1249 - .L_1248)
.L_1248:
        /*006c*/ 	.word	0x00000008
.L_1249:


//--------------------- .nv.info._ZN2at6native73_GLOBAL__N__c8866d80_35_SparseBinaryOpIntersectionKernel_cu_f5210f67_363612apply_kernelILi128ELi8EZNS1_29binary_op_intersection_kernelINS1_5MulOpEN3c107complexIfEElEEvRNS_14TensorIteratorEllRKNS_6TensorEbEUliE_EEviT1_ --------------------------
	.section	.nv.info._ZN2at6native73_GLOBAL__N__c8866d80_35_SparseBinaryOpIntersectionKernel_cu_f5210f67_363612apply_kernelILi128ELi8EZNS1_29binary_op_intersection_kernelINS1_5MulOpEN3c107complexIfEElEEvRNS_14TensorIteratorEllRKNS_6TensorEbEUliE_EEviT1_,"",@"SHT_CUDA_INFO"
	.sectionflags	@""
	.align	4


	//----- nvinfo : EIATTR_CUDA_API_VERSION
	.align		4
        /*0000*/ 	.byte	0x04, 0x37
        /*0002*/ 	.short	(.L_1251 - .L_1250)
.L_1250:
        /*0004*/ 	.word	0x00000082


	//----- nvinfo : EIATTR_KPARAM_INFO
	.align		4
.L_1251:
        /*0008*/ 	.byte	0x04, 0x17
        /*000a*/ 	.short	(.L_1253 - .L_1252)
.L_1252:
        /*000c*/ 	.word	0x00000000
        /*0010*/ 	.short	0x0001
        /*0012*/ 	.short	0x0008
        /*0014*/ 	.byte	0x00, 0xf0, 0x81, 0x0f


	//----- nvinfo : EIATTR_KPARAM_INFO
	.align		4
.L_1253:
        /*0018*/ 	.byte	0x04, 0x17
        /*001a*/ 	.short	(.L_1255 - .L_1254)
.L_1254:
        /*001c*/ 	.word	0x00000000
        /*0020*/ 	.short	0x0000
        /*0022*/ 	.short	0x0000
        /*0024*/ 	.byte	0x00, 0xf0, 0x11, 0x00


	//----- nvinfo : EIATTR_SPARSE_MMA_MASK
	.align		4
.L_1255:
        /*0028*/ 	.byte	0x03, 0x50
        /*002a*/ 	.short	0x0000


	//----- nvinfo : EIATTR_MAXREG_COUNT
	.align		4
        /*002c*/ 	.byte	0x03, 0x1b
        /*002e*/ 	.short	0x0040


	//----- nvinfo : EIATTR_MERCURY_ISA_VERSION
	.align		4
        /*0030*/ 	.byte	0x03, 0x5f
        /*0032*/ 	.short	0x0101


	//----- nvinfo : EIATTR_EXIT_INSTR_OFFSETS
	.align		4
        /*0034*/ 	.byte	0x04, 0x1c
        /*0036*/ 	.short	(.L_1257 - .L_1256)


	//   ....[0]....
.L_1256:
        /*0038*/ 	.word	0x00011820


	//   ....[1]....
        /*003c*/ 	.word	0x00013fc0


	//----- nvinfo : EIATTR_MAX_THREADS
	.align		4
.L_1257:
        /*0040*/ 	.byte	0x04, 0x05
        /*0042*/ 	.short	(.L_1259 - .L_1258)
.L_1258:
        /*0044*/ 	.word	0x00000080
        /*0048*/ 	.word	0x00000001
        /*004c*/ 	.word	0x00000001


	//----- nvinfo : EIATTR_CRS_STACK_SIZE
	.align		4
.L_1259:
        /*0050*/ 	.byte	0x04, 0x1e
        /*0052*/ 	.short	(.L_1261 - .L_1260)
.L_1260:
        /*0054*/ 	.word	0x00000000


	//----- nvinfo : EIATTR_CBANK_PARAM_SIZE
	.align		4
.L_1261:
        /*0058*/ 	.byte	0x03, 0x19
        /*005a*/ 	.short	0x03e8


	//----- nvinfo : EIATTR_PARAM_CBANK
	.align		4
        /*005c*/ 	.byte	0x04, 0x0a
        /*005e*/ 	.short	(.L_1263 - .L_1262)
	.align		4
.L_1262:
        /*0060*/ 	.word	index@(.nv.constant0._ZN2at6native73_GLOBAL__N__c8866d80_35_SparseBinaryOpIntersectionKernel_cu_f5210f67_363612apply_kernelILi128ELi8EZNS1_29binary_op_intersection_kernelINS1_5MulOpEN3c107complexIfEElEEvRNS_14TensorIteratorEllRKNS_6TensorEbEUliE_EEviT1_)
        /*0064*/ 	.short	0x0210
        /*0066*/ 	.short	0x03e8


	//----- nvinfo : EIATTR_SW_WAR
	.align		4
.L_1263:
        /*0068*/ 	.byte	0x04, 0x36
        /*006a*/ 	.short	(.L_1265 - .L_1264)
.L_1264:
        /*006c*/ 	.word	0x00000008
.L_1265:


//--------------------- .nv.info._ZN2at6native73_GLOBAL__N__c8866d80_35_SparseBinaryOpIntersectionKernel_cu_f5210f67_363612apply_kernelILi128ELi8EZNS1_29binary_op_intersection_kernelINS1_5MulOpEN3c107complexIdEElEEvRNS_14TensorIteratorEllRKNS_6TensorEbEUliE_EEviT1_ --------------------------
	.section	.nv.info._ZN2at6native73_GLOBAL__N__c8866d80_35_SparseBinaryOpIntersectionKernel_cu_f5210f67_363612apply_kernelILi128ELi8EZNS1_29binary_op_intersection_kernelINS1_5MulOpEN3c107complexIdEElEEvRNS_14TensorIteratorEllRKNS_6TensorEbEUliE_EEviT1_,"",@"SHT_CUDA_INFO"
	.sectionflags	@""
	.align	4


	//----- nvinfo : EIATTR_CUDA_API_VERSION
	.align		4
        /*0000*/ 	.byte	0x04, 0x37
        /*0002*/ 	.short	(.L_1267 - .L_1266)
.L_1266:
        /*0004*/ 	.word	0x00000082


	//----- nvinfo : EIATTR_KPARAM_INFO
	.align		4
.L_1267:
        /*0008*/ 	.byte	0x04, 0x17
        /*000a*/ 	.short	(.L_1269 - .L_1268)
.L_1268:
        /*000c*/ 	.word	0x00000000
        /*0010*/ 	.short	0x0001
        /*0012*/ 	.short	0x0008
        /*0014*/ 	.byte	0x00, 0xf0, 0x81, 0x0f


	//----- nvinfo : EIATTR_KPARAM_INFO
	.align		4
.L_1269:
        /*0018*/ 	.byte	0x04, 0x17
        /*001a*/ 	.short	(.L_1271 - .L_1270)
.L_1270:
        /*001c*/ 	.word	0x00000000
        /*0020*/ 	.short	0x0000
        /*0022*/ 	.short	0x0000
        /*0024*/ 	.byte	0x00, 0xf0, 0x11, 0x00


	//----- nvinfo : EIATTR_SPARSE_MMA_MASK
	.align		4
.L_1271:
        /*0028*/ 	.byte	0x03, 0x50
        /*002a*/ 	.short	0x0000


	//----- nvinfo : EIATTR_MAXREG_COUNT
	.align		4
        /*002c*/ 	.byte	0x03, 0x1b
        /*002e*/ 	.short	0x0040


	//----- nvinfo : EIATTR_MERCURY_ISA_VERSION
	.align		4
        /*0030*/ 	.byte	0x03, 0x5f
        /*0032*/ 	.short	0x0101


	//----- nvinfo : EIATTR_EXIT_INSTR_OFFSETS
	.align		4
        /*0034*/ 	.byte	0x04, 0x1c
        /*0036*/ 	.short	(.L_1273 - .L_1272)


	//   ....[0]....
.L_1272:
        /*0038*/ 	.word	0x000119c0


	//   ....[1]....
        /*003c*/ 	.word	0x00014190


	//----- nvinfo : EIATTR_MAX_THREADS
	.align		4
.L_1273:
        /*0040*/ 	.byte	0x04, 0x05
        /*0042*/ 	.short	(.L_1275 - .L_1274)
.L_1274:
        /*0044*/ 	.word	0x00000080
        /*0048*/ 	.word	0x00000001
        /*004c*/ 	.word	0x00000001


	//----- nvinfo : EIATTR_CRS_STACK_SIZE
	.align		4
.L_1275:
        /*0050*/ 	.byte	0x04, 0x1e
        /*0052*/ 	.short	(.L_1277 - .L_1276)
.L_1276:
        /*0054*/ 	.word	0x00000000


	//----- nvinfo : EIATTR_CBANK_PARAM_SIZE
	.align		4
.L_1277:
        /*0058*/ 	.byte	0x03, 0x19
        /*005a*/ 	.short	0x03e8


	//----- nvinfo : EIATTR_PARAM_CBANK
	.align		4
        /*005c*/ 	.byte	0x04, 0x0a
        /*005e*/ 	.short	(.L_1279 - .L_1278)
	.align		4
.L_1278:
        /*0060*/ 	.word	index@(.nv.constant0._ZN2at6native73_GLOBAL__N__c8866d80_35_SparseBinaryOpIntersectionKernel_cu_f5210f67_363612apply_kernelILi128ELi8EZNS1_29binary_op_intersection_kernelINS1_5MulOpEN3c107complexIdEElEEvRNS_14TensorIteratorEllRKNS_6TensorEbEUliE_EEviT1_)
        /*0064*/ 	.short	0x0210
        /*0066*/ 	.short	0x03e8


	//----- nvinfo : EIATTR_SW_WAR
	.align		4
.L_1279:
        /*0068*/ 	.byte	0x04, 0x36
        /*006a*/ 	.short	(.L_1281 - .L_1280)
.L_1280:
        /*006c*/ 	.word	0x00000008
.L_1281:


//--------------------- .nv.info._ZN2at6native73_GLOBAL__N__c8866d80_35_SparseBinaryOpIntersectionKernel_cu_f5210f67_363612apply_kernelILi128ELi8EZNS1_29binary_op_intersection_kernelINS1_5MulOpEflEEvRNS_14TensorIteratorEllRKNS_6TensorEbEUliE_EEviT1_ --------------------------
	.section	.nv.info._ZN2at6native73_GLOBAL__N__c8866d80_35_SparseBinaryOpIntersectionKernel_cu_f5210f67_363612apply_kernelILi128ELi8EZNS1_29binary_op_intersection_kernelINS1_5MulOpEflEEvRNS_14TensorIteratorEllRKNS_6TensorEbEUliE_EEviT1_,"",@"SHT_CUDA_INFO"
	.sectionflags	@""
	.align	4


	//----- nvinfo : EIATTR_CUDA_API_VERSION
	.align		4
        /*0000*/ 	.byte	0x04, 0x37
        /*0002*/ 	.short	(.L_1283 - .L_1282)
.L_1282:
        /*0004*/ 	.word	0x00000082


	//----- nvinfo : EIATTR_KPARAM_INFO
	.align		4
.L_1283:
        /*0008*/ 	.byte	0x04, 0x17
        /*000a*/ 	.short	(.L_1285 - .L_1284)
.L_1284:
        /*000c*/ 	.word	0x00000000
        /*0010*/ 	.short	0x0001
        /*0012*/ 	.short	0x0008
        /*0014*/ 	.byte	0x00, 0xf0, 0x81, 0x0f


	//----- nvinfo : EIATTR_KPARAM_INFO
	.align		4
.L_1285:
        /*0018*/ 	.byte	0x04, 0x17
        /*001a*/ 	.short	(.L_1287 - .L_1286)
.L_1286:
        /*001c*/ 	.word	0x00000000
        /*0020*/ 	.short	0x0000
        /*0022*/ 	.short	0x0000
        /*0024*/ 	.byte	0x00, 0xf0, 0x11, 0x00


	//----- nvinfo : EIATTR_SPARSE_MMA_MASK
	.align		4
.L_1287:
        /*0028*/ 	.byte	0x03, 0x50
        /*002a*/ 	.short	0x0000


	//----- nvinfo : EIATTR_MAXREG_COUNT
	.align		4
        /*002c*/ 	.byte	0x03, 0x1b
        /*002e*/ 	.short	0x0040


	//----- nvinfo : EIATTR_MERCURY_ISA_VERSION
	.align		4
        /*0030*/ 	.byte	0x03, 0x5f
        /*0032*/ 	.short	0x0101


	//----- nvinfo : EIATTR_EXIT_INSTR_OFFSETS
	.align		4
        /*0034*/ 	.byte	0x04, 0x1c
        /*0036*/ 	.short	(.L_1289 - .L_1288)


	//   ....[0]....
.L_1288:
        /*0038*/ 	.word	0x00017aa0


	//   ....[1]....
        /*003c*/ 	.word	0x0001b070


	//----- nvinfo : EIATTR_MAX_THREADS
	.align		4
.L_1289:
        /*0040*/ 	.byte	0x04, 0x05
        /*0042*/ 	.short	(.L_1291 - .L_1290)
.L_1290:
        /*0044*/ 	.word	0x00000080
        /*0048*/ 	.word	0x00000001
        /*004c*/ 	.word	0x00000001


	//----- nvinfo : EIATTR_CRS_STACK_SIZE
	.align		4
.L_1291:
        /*0050*/ 	.byte	0x04, 0x1e
        /*0052*/ 	.short	(.L_1293 - .L_1292)
.L_1292:
        /*0054*/ 	.word	0x00000000


	//----- nvinfo : EIATTR_CBANK_PARAM_SIZE
	.align		4
.L_1293:
        /*0058*/ 	.byte	0x03, 0x19
        /*005a*/ 	.short	0x03e8


	//----- nvinfo : EIATTR_PARAM_CBANK
	.align		4
        /*005c*/ 	.byte	0x04, 0x0a
        /*005e*/ 	.short	(.L_1295 - .L_1294)
	.align		4
.L_1294:
        /*0060*/ 	.word	index@(.nv.constant0._ZN2at6native73_GLOBAL__N__c8866d80_35_SparseBinaryOpIntersectionKernel_cu_f5210f67_363612apply_kernelILi128ELi8EZNS1_29binary_op_intersection_kernelINS1_5MulOpEflEEvRNS_14TensorIteratorEllRKNS_6TensorEbEUliE_EEviT1_)
        /*0064*/ 	.short	0x0210
        /*0066*/ 	.short	0x03e8


	//----- nvinfo : EIATTR_SW_WAR
	.align		4
.L_1295:
        /*0068*/ 	.byte	0x04, 0x36
        /*006a*/ 	.short	(.L_1297 - .L_1296)
.L_1296:
        /*006c*/ 	.word	0x00000008
.L_1297:


//--------------------- .nv.info._ZN2at6native73_GLOBAL__N__c8866d80_35_SparseBinaryOpIntersectionKernel_cu_f5210f67_363612apply_kernelILi128ELi8EZNS1_29binary_op_intersection_kernelINS1_5MulOpEdlEEvRNS_14TensorIteratorEllRKNS_6TensorEbEUliE_EEviT1_ --------------------------
	.section	.nv.info._ZN2at6native73_GLOBAL__N__c8866d80_35_SparseBinaryOpIntersectionKernel_cu_f5210f67_363612apply_kernelILi128ELi8EZNS1_29binary_op_intersection_kernelINS1_5MulOpEdlEEvRNS_14TensorIteratorEllRKNS_6TensorEbEUliE_EEviT1_,"",@"SHT_CUDA_INFO"
	.sectionflags	@""
	.align	4


	//----- nvinfo : EIATTR_CUDA_API_VERSION
	.align		4
        /*0000*/ 	.byte	0x04, 0x37
        /*0002*/ 	.short	(.L_1299 - .L_1298)
.L_1298:
        /*0004*/ 	.word	0x00000082


	//----- nvinfo : EIATTR_KPARAM_INFO
	.align		4
.L_1299:
        /*0008*/ 	.byte	0x04, 0x17
        /*000a*/ 	.short	(.L_1301 - .L_1300)
.L_1300:
        /*000c*/ 	.word	0x00000000
        /*0010*/ 	.short	0x0001
        /*0012*/ 	.short	0x0008
        /*0014*/ 	.byte	0x00, 0xf0, 0x81, 0x0f


	//----- nvinfo : EIATTR_KPARAM_INFO
	.align		4
.L_1301:
        /*0018*/ 	.byte	0x04, 0x17
        /*001a*/ 	.short	(.L_1303 - .L_1302)
.L_1302:
        /*001c*/ 	.word	0x00000000
        /*0020*/ 	.short	0x0000
        /*0022*/ 	.short	0x0000
        /*0024*/ 	.byte	0x00, 0xf0, 0x11, 0x00


	//----- nvinfo : EIATTR_SPARSE_MMA_MASK
	.align		4
.L_1303:
        /*0028*/ 	.byte	0x03, 0x50
        /*002a*/ 	.short	0x0000


	//----- nvinfo : EIATTR_MAXREG_COUNT
	.align		4
        /*002c*/ 	.byte	0x03, 0x1b
        /*002e*/ 	.short	0x0040


	//----- nvinfo : EIATTR_MERCURY_ISA_VERSION
	.align		4
        /*0030*/ 	.byte	0x03, 0x5f
        /*0032*/ 	.short	0x0101


	//----- nvinfo : EIATTR_EXIT_INSTR_OFFSETS
	.align		4
        /*0034*/ 	.byte	0x04, 0x1c
        /*0036*/ 	.short	(.L_1305 - .L_1304)


	//   ....[0]....
.L_1304:
        /*0038*/ 	.word	0x00017a90


	//   ....[1]....
        /*003c*/ 	.word	0x0001b050


	//----- nvinfo : EIATTR_MAX_THREADS
	.align		4
.L_1305:
        /*0040*/ 	.byte	0x04, 0x05
        /*0042*/ 	.short	(.L_1307 - .L_1306)
.L_1306:
        /*0044*/ 	.word	0x00000080
        /*0048*/ 	.word	0x00000001
        /*004c*/ 	.word	0x00000001


	//----- nvinfo : EIATTR_CRS_STACK_SIZE
	.align		4
.L_1307:
        /*0050*/ 	.byte	0x04, 0x1e
        /*0052*/ 	.short	(.L_1309 - .L_1308)
.L_1308:
        /*0054*/ 	.word	0x00000000


	//----- nvinfo : EIATTR_CBANK_PARAM_SIZE
	.align		4
.L_1309:
        /*0058*/ 	.byte	0x03, 0x19
        /*005a*/ 	.short	0x03e8


	//----- nvinfo : EIATTR_PARAM_CBANK
	.align		4
        /*005c*/ 	.byte	0x04, 0x0a
        /*005e*/ 	.short	(.L_1311 - .L_1310)
	.align		4
.L_1310:
        /*0060*/ 	.word	index@(.nv.constant0._ZN2at6native73_GLOBAL__N__c8866d80_35_SparseBinaryOpIntersectionKernel_cu_f5210f67_363612apply_kernelILi128ELi8EZNS1_29binary_op_intersection_kernelINS1_5MulOpEdlEEvRNS_14TensorIteratorEllRKNS_6TensorEbEUliE_EEviT1_)
        /*0064*/ 	.short	0x0210
        /*0066*/ 	.short	0x03e8


	//----- nvinfo : EIATTR_SW_WAR
	.align		4
.L_1311:
        /*0068*/ 	.byte	0x04, 0x36
        /*006a*/ 	.short	(.L_1313 - .L_1312)
.L_1312:
        /*006c*/ 	.word	0x00000008
.L_1313:


//--------------------- .nv.info._ZN2at6native73_GLOBAL__N__c8866d80_35_SparseBinaryOpIntersectionKernel_cu_f5210f67_363612apply_kernelILi128ELi8EZNS1_29binary_op_intersection_kernelINS1_5MulOpEslEEvRNS_14TensorIteratorEllRKNS_6TensorEbEUliE_EEviT1_ --------------------------
	.section	.nv.info._ZN2at6native73_GLOBAL__N__c8866d80_35_SparseBinaryOpIntersectionKernel_cu_f5210f67_363612apply_kernelILi128ELi8EZNS1_29binary_op_intersection_kernelINS1_5MulOpEslEEvRNS_14TensorIteratorEllRKNS_6TensorEbEUliE_EEviT1_,"",@"SHT_CUDA_INFO"
	.sectionflags	@""
	.align	4


	//----- nvinfo : EIATTR_CUDA_API_VERSION
	.align		4
        /*0000*/ 	.byte	0x04, 0x37
        /*0002*/ 	.short	(.L_1315 - .L_1314)
.L_1314:
        /*0004*/ 	.word	0x00000082


	//----- nvinfo : EIATTR_KPARAM_INFO
	.align		4
.L_1315:
        /*0008*/ 	.byte	0x04, 0x17
        /*000a*/ 	.short	(.L_1317 - .L_1316)
.L_1316:
        /*000c*/ 	.word	0x00000000
        /*0010*/ 	.short	0x0001
        /*0012*/ 	.short	0x0008
        /*0014*/ 	.byte	0x00, 0xf0, 0x81, 0x0f


	//----- nvinfo : EIATTR_KPARAM_INFO
	.align		4
.L_1317:
        /*0018*/ 	.byte	0x04, 0x17
        /*001a*/ 	.short	(.L_1319 - .L_1318)
.L_1318:
        /*001c*/ 	.word	0x00000000
        /*0020*/ 	.short	0x0000
        /*0022*/ 	.short	0x0000
        /*0024*/ 	.byte	0x00, 0xf0, 0x11, 0x00


	//----- nvinfo : EIATTR_SPARSE_MMA_MASK
	.align		4
.L_1319:
        /*0028*/ 	.byte	0x03, 0x50
        /*002a*/ 	.short	0x0000


	//----- nvinfo : EIATTR_MAXREG_COUNT
	.align		4
        /*002c*/ 	.byte	0x03, 0x1b
        /*002e*/ 	.short	0x0040


	//----- nvinfo : EIATTR_MERCURY_ISA_VERSION
	.align		4
        /*0030*/ 	.byte	0x03, 0x5f
        /*0032*/ 	.short	0x0101


	//----- nvinfo : EIATTR_EXIT_INSTR_OFFSETS
	.align		4
        /*0034*/ 	.byte	0x04, 0x1c
        /*0036*/ 	.short	(.L_1321 - .L_1320)


	//   ....[0]....
.L_1320:
        /*0038*/ 	.word	0x0001c180


	//   ....[1]....
        /*003c*/ 	.word	0x00020140


	//----- nvinfo : EIATTR_MAX_THREADS
	.align		4
.L_1321:
        /*0040*/ 	.byte	0x04, 0x05
        /*0042*/ 	.short	(.L_1323 - .L_1322)
.L_1322:
        /*0044*/ 	.word	0x00000080
        /*0048*/ 	.word	0x00000001
        /*004c*/ 	.word	0x00000001


	//----- nvinfo : EIATTR_CRS_STACK_SIZE
	.align		4
.L_1323:
        /*0050*/ 	.byte	0x04, 0x1e
        /*0052*/ 	.short	(.L_1325 - .L_1324)
.L_1324:
        /*0054*/ 	.word	0x00000000


	//----- nvinfo : EIATTR_CBANK_PARAM_SIZE
	.align		4
.L_1325:
        /*0058*/ 	.byte	0x03, 0x19
        /*005a*/ 	.short	0x03e8


	//----- nvinfo : EIATTR_PARAM_CBANK
	.align		4
        /*005c*/ 	.byte	0x04, 0x0a
        /*005e*/ 	.short	(.L_1327 - .L_1326)
	.align		4
.L_1326:
        /*0060*/ 	.word	index@(.nv.constant0._ZN2at6native73_GLOBAL__N__c8866d80_35_SparseBinaryOpIntersectionKernel_cu_f5210f67_363612apply_kernelILi128ELi8EZNS1_29binary_op_intersection_kernelINS1_5MulOpEslEEvRNS_14TensorIteratorEllRKNS_6TensorEbEUliE_EEviT1_)
        /*0064*/ 	.short	0x0210
        /*0066*/ 	.short	0x03e8


	//----- nvinfo : EIATTR_SW_WAR
	.align		4
.L_1327:
        /*0068*/ 	.byte	0x04, 0x36
        /*006a*/ 	.short	(.L_1329 - .L_1328)
.L_1328:
        /*006c*/ 	.word	0x00000008
.L_1329:


//--------------------- .nv.info._ZN2at6native73_GLOBAL__N__c8866d80_35_SparseBinaryOpIntersectionKernel_cu_f5210f67_363612apply_kernelILi128ELi8EZNS1_29binary_op_intersection_kernelINS1_5MulOpEllEEvRNS_14TensorIteratorEllRKNS_6TensorEbEUliE_EEviT1_ --------------------------
	.section	.nv.info._ZN2at6native73_GLOBAL__N__c8866d80_35_SparseBinaryOpIntersectionKernel_cu_f5210f67_363612apply_kernelILi128ELi8EZNS1_29binary_op_intersection_kernelINS1_5MulOpEllEEvRNS_14TensorIteratorEllRKNS_6TensorEbEUliE_EEviT1_,"",@"SHT_CUDA_INFO"
	.sectionflags	@""
	.align	4


	//----- nvinfo : EIATTR_CUDA_API_VERSION
	.align		4
        /*0000*/ 	.byte	0x04, 0x37
        /*0002*/ 	.short	(.L_1331 - .L_1330)
.L_1330:
        /*0004*/ 	.word	0x00000082


	//----- nvinfo : EIATTR_KPARAM_INFO
	.align		4
.L_1331:
        /*0008*/ 	.byte	0x04, 0x17
        /*000a*/ 	.short	(.L_1333 - .L_1332)
.L_1332:
        /*000c*/ 	.word	0x00000000
        /*0010*/ 	.short	0x0001
        /*0012*/ 	.short	0x0008
        /*0014*/ 	.byte	0x00, 0xf0, 0x81, 0x0f


	//----- nvinfo : EIATTR_KPARAM_INFO
	.align		4
.L_1333:
        /*0018*/ 	.byte	0x04, 0x17
        /*001a*/ 	.short	(.L_1335 - .L_1334)
.L_1334:
        /*001c*/ 	.word	0x00000000
        /*0020*/ 	.short	0x0000
        /*0022*/ 	.short	0x0000
        /*0024*/ 	.byte	0x00, 0xf0, 0x11, 0x00


	//----- nvinfo : EIATTR_SPARSE_MMA_MASK
	.align		4
.L_1335:
        /*0028*/ 	.byte	0x03, 0x50
        /*002a*/ 	.short	0x0000


	//----- nvinfo : EIATTR_MAXREG_COUNT
	.align		4
        /*002c*/ 	.byte	0x03, 0x1b
        /*002e*/ 	.short	0x0040


	//----- nvinfo : EIATTR_MERCURY_ISA_VERSION
	.align		4
        /*0030*/ 	.byte	0x03, 0x5f
        /*0032*/ 	.short	0x0101


	//----- nvinfo : EIATTR_EXIT_INSTR_OFFSETS
	.align		4
        /*0034*/ 	.byte	0x04, 0x1c
        /*0036*/ 	.short	(.L_1337 - .L_1336)


	//   ....[0]....
.L_1336:
        /*0038*/ 	.word	0x0001a7b0


	//   ....[1]....
        /*003c*/ 	.word	0x0001e400


	//----- nvinfo : EIATTR_MAX_THREADS
	.align		4
.L_1337:
        /*0040*/ 	.byte	0x04, 0x05
        /*0042*/ 	.short	(.L_1339 - .L_1338)
.L_1338:
        /*0044*/ 	.word	0x00000080
        /*0048*/ 	.word	0x00000001
        /*004c*/ 	.word	0x00000001


	//----- nvinfo : EIATTR_CRS_STACK_SIZE
	.align		4
.L_1339:
        /*0050*/ 	.byte	0x04, 0x1e
        /*0052*/ 	.short	(.L_1341 - .L_1340)
.L_1340:
        /*0054*/ 	.word	0x00000000


	//----- nvinfo : EIATTR_CBANK_PARAM_SIZE
	.align		4
.L_1341:
        /*0058*/ 	.byte	0x03, 0x19
        /*005a*/ 	.short	0x03e8


	//----- nvinfo : EIATTR_PARAM_CBANK
	.align		4
        /*005c*/ 	.byte	0x04, 0x0a
        /*005e*/ 	.short	(.L_1343 - .L_1342)
	.align		4
.L_1342:
        /*0060*/ 	.word	index@(.nv.constant0._ZN2at6native73_GLOBAL__N__c8866d80_35_SparseBinaryOpIntersectionKernel_cu_f5210f67_363612apply_kernelILi128ELi8EZNS1_29binary_op_intersection_kernelINS1_5MulOpEllEEvRNS_14TensorIteratorEllRKNS_6TensorEbEUliE_EEviT1_)
        /*0064*/ 	.short	0x0210
        /*0066*/ 	.short	0x03e8


	//----- nvinfo : EIATTR_SW_WAR
	.align		4
.L_1343:
        /*0068*/ 	.byte	0x04, 0x36
        /*006a*/ 	.short	(.L_1345 - .L_1344)
.L_1344:
        /*006c*/ 	.word	0x00000008
.L_1345:


//--------------------- .nv.info._ZN2at6native73_GLOBAL__N__c8866d80_35_SparseBinaryOpIntersectionKernel_cu_f5210f67_363612apply_kernelILi128ELi8EZNS1_29binary_op_intersection_kernelINS1_5MulOpEilEEvRNS_14TensorIteratorEllRKNS_6TensorEbEUliE_EEviT1_ --------------------------
	.section	.nv.info._ZN2at6native73_GLOBAL__N__c8866d80_35_SparseBinaryOpIntersectionKernel_cu_f5210f67_363612apply_kernelILi128ELi8EZNS1_29binary_op_intersection_kernelINS1_5MulOpEilEEvRNS_14TensorIteratorEllRKNS_6TensorEbEUliE_EEviT1_,"",@"SHT_CUDA_INFO"
	.sectionflags	@""
	.align	4


	//----- nvinfo : EIATTR_CUDA_API_VERSION
	.align		4
        /*0000*/ 	.byte	0x04, 0x37
        /*0002*/ 	.short	(.L_1347 - .L_1346)
.L_1346:
        /*0004*/ 	.word	0x00000082


	//----- nvinfo : EIATTR_KPARAM_INFO
	.align		4
.L_1347:
        /*0008*/ 	.byte	0x04, 0x17
        /*000a*/ 	.short	(.L_1349 - .L_1348)
.L_1348:
        /*000c*/ 	.word	0x00000000
        /*0010*/ 	.short	0x0001
        /*0012*/ 	.short	0x0008
        /*0014*/ 	.byte	0x00, 0xf0, 0x81, 0x0f


	//----- nvinfo : EIATTR_KPARAM_INFO
	.align		4
.L_1349:
        /*0018*/ 	.byte	0x04, 0x17
        /*001a*/ 	.short	(.L_1351 - .L_1350)
.L_1350:
        /*001c*/ 	.word	0x00000000
        /*0020*/ 	.short	0x0000
        /*0022*/ 	.short	0x0000
        /*0024*/ 	.byte	0x00, 0xf0, 0x11, 0x00


	//----- nvinfo : EIATTR_SPARSE_MMA_MASK
	.align		4
.L_1351:
        /*0028*/ 	.byte	0x03, 0x50
        /*002a*/ 	.short	0x0000


	//----- nvinfo : EIATTR_MAXREG_COUNT
	.align		4
        /*002c*/ 	.byte	0x03, 0x1b
        /*002e*/ 	.short	0x0040


	//----- nvinfo : EIATTR_MERCURY_ISA_VERSION
	.align		4
        /*0030*/ 	.byte	0x03, 0x5f
        /*0032*/ 	.short	0x0101


	//----- nvinfo : EIATTR_EXIT_INSTR_OFFSETS
	.align		4
        /*0034*/ 	.byte	0x04, 0x1c
        /*0036*/ 	.short	(.L_1353 - .L_1352)


	//   ....[0]....
.L_1352:
        /*0038*/ 	.word	0x0001ac10


	//   ....[1]....
        /*003c*/ 	.word	0x0001e8f0


	//----- nvinfo : EIATTR_MAX_THREADS
	.align		4
.L_1353:
        /*0040*/ 	.byte	0x04, 0x05
        /*0042*/ 	.short	(.L_1355 - .L_1354)
.L_1354:
        /*0044*/ 	.word	0x00000080
        /*0048*/ 	.word	0x00000001
        /*004c*/ 	.word	0x00000001


	//----- nvinfo : EIATTR_CRS_STACK_SIZE
	.align		4
.L_1355:
        /*0050*/ 	.byte	0x04, 0x1e
        /*0052*/ 	.short	(.L_1357 - .L_1356)
.L_1356:
        /*0054*/ 	.word	0x00000000


	//----- nvinfo : EIATTR_CBANK_PARAM_SIZE
	.align		4
.L_1357:
        /*0058*/ 	.byte	0x03, 0x19
        /*005a*/ 	.short	0x03e8


	//----- nvinfo : EIATTR_PARAM_CBANK
	.align		4
        /*005c*/ 	.byte	0x04, 0x0a
        /*005e*/ 	.short	(.L_1359 - .L_1358)
	.align		4
.L_1358:
        /*0060*/ 	.word	index@(.nv.constant0._ZN2at6native73_GLOBAL__N__c8866d80_35_SparseBinaryOpIntersectionKernel_cu_f5210f67_363612apply_kernelILi128ELi8EZNS1_29binary_op_intersection_kernelINS1_5MulOpEilEEvRNS_14TensorIteratorEllRKNS_6TensorEbEUliE_EEviT1_)
        /*0064*/ 	.short	0x0210
        /*0066*/ 	.short	0x03e8


	//----- nvinfo : EIATTR_SW_WAR
	.align		4
.L_1359:
        /*0068*/ 	.byte	0x04, 0x36
        /*006a*/ 	.short	(.L_1361 - .L_1360)
.L_1360:
        /*006c*/ 	.word	0x00000008
.L_1361:


//--------------------- .nv.info._ZN2at6native73_GLOBAL__N__c8866d80_35_SparseBinaryOpIntersectionKernel_cu_f5210f67_363612apply_kernelILi128ELi8EZNS1_29binary_op_intersection_kernelINS1_5MulOpEalEEvRNS_14TensorIteratorEllRKNS_6TensorEbEUliE_EEviT1_ --------------------------
	.section	.nv.info._ZN2at6native73_GLOBAL__N__c8866d80_35_SparseBinaryOpIntersectionKernel_cu_f5210f67_363612apply_kernelILi128ELi8EZNS1_29binary_op_intersection_kernelINS1_5MulOpEalEEvRNS_14TensorIteratorEllRKNS_6TensorEbEUliE_EEviT1_,"",@"SHT_CUDA_INFO"
	.sectionflags	@""
	.align	4


	//----- nvinfo : EIATTR_CUDA_API_VERSION
	.align		4
        /*0000*/ 	.byte	0x04, 0x37
        /*0002*/ 	.short	(.L_1363 - .L_1362)
.L_1362:
        /*0004*/ 	.word	0x00000082


	//----- nvinfo : EIATTR_KPARAM_INFO
	.align		4
.L_1363:
        /*0008*/ 	.byte	0x04, 0x17
        /*000a*/ 	.short	(.L_1365 - .L_1364)
.L_1364:
        /*000c*/ 	.word	0x00000000
        /*0010*/ 	.short	0x0001
        /*0012*/ 	.short	0x0008
        /*0014*/ 	.byte	0x00, 0xf0, 0x81, 0x0f


	//----- nvinfo : EIATTR_KPARAM_INFO
	.align		4
.L_1365:
        /*0018*/ 	.byte	0x04, 0x17
        /*001a*/ 	.short	(.L_1367 - .L_1366)
.L_1366:
        /*001c*/ 	.word	0x00000000
        /*0020*/ 	.short	0x0000
        /*0022*/ 	.short	0x0000
        /*0024*/ 	.byte	0x00, 0xf0, 0x11, 0x00


	//----- nvinfo : EIATTR_SPARSE_MMA_MASK
	.align		4
.L_1367:
        /*0028*/ 	.byte	0x03, 0x50
        /*002a*/ 	.short	0x0000


	//----- nvinfo : EIATTR_MAXREG_COUNT
	.align		4
        /*002c*/ 	.byte	0x03, 0x1b
        /*002e*/ 	.short	0x0040


	//----- nvinfo : EIATTR_MERCURY_ISA_VERSION
	.align		4
        /*0030*/ 	.byte	0x03, 0x5f
        /*0032*/ 	.short	0x0101


	//----- nvinfo : EIATTR_EXIT_INSTR_OFFSETS
	.align		4
        /*0034*/ 	.byte	0x04, 0x1c
        /*0036*/ 	.short	(.L_1369 - .L_1368)


	//   ....[0]....
.L_1368:
        /*0038*/ 	.word	0x000174f0


	//   ....[1]....
        /*003c*/ 	.word	0x0001a9e0


	//----- nvinfo : EIATTR_MAX_THREADS
	.align		4
.L_1369:
        /*0040*/ 	.byte	0x04, 0x05
        /*0042*/ 	.short	(.L_1371 - .L_1370)
.L_1370:
        /*0044*/ 	.word	0x00000080
        /*0048*/ 	.word	0x00000001
        /*004c*/ 	.word	0x00000001


	//----- nvinfo : EIATTR_CRS_STACK_SIZE
	.align		4
.L_1371:
        /*0050*/ 	.byte	0x04, 0x1e
        /*0052*/ 	.short	(.L_1373 - .L_1372)
.L_1372:
        /*0054*/ 	.word	0x00000000


	//----- nvinfo : EIATTR_CBANK_PARAM_SIZE
	.align		4
.L_1373:
        /*0058*/ 	.byte	0x03, 0x19
        /*005a*/ 	.short	0x03e8


	//----- nvinfo : EIATTR_PARAM_CBANK
	.align		4
        /*005c*/ 	.byte	0x04, 0x0a
        /*005e*/ 	.short	(.L_1375 - .L_1374)
	.align		4
.L_1374:
        /*0060*/ 	.word	index@(.nv.constant0._ZN2at6native73_GLOBAL__N__c8866d80_35_SparseBinaryOpIntersectionKernel_cu_f5210f67_363612apply_kernelILi128ELi8EZNS1_29binary_op_intersection_kernelINS1_5MulOpEalEEvRNS_14TensorIteratorEllRKNS_6TensorEbEUliE_EEviT1_)
        /*0064*/ 	.short	0x0210
        /*0066*/ 	.short	0x03e8


	//----- nvinfo : EIATTR_SW_WAR
	.align		4
.L_1375:
        /*0068*/ 	.byte	0x04, 0x36
        /*006a*/ 	.short	(.L_1377 - .L_1376)
.L_1376:
        /*006c*/ 	.word	0x00000008
.L_1377:


//--------------------- .nv.info._ZN2at6native73_GLOBAL__N__c8866d80_35_SparseBinaryOpIntersectionKernel_cu_f5210f67_363612apply_kernelILi128ELi8EZNS1_29binary_op_intersection_kernelINS1_5MulOpEhlEEvRNS_14TensorIteratorEllRKNS_6TensorEbEUliE_EEviT1_ --------------------------
	.section	.nv.info._ZN2at6native73_GLOBAL__N__c8866d80_35_SparseBinaryOpIntersectionKernel_cu_f5210f67_363612apply_kernelILi128ELi8EZNS1_29binary_op_intersection_kernelINS1_5MulOpEhlEEvRNS_14TensorIteratorEllRKNS_6TensorEbEUliE_EEviT1_,"",@"SHT_CUDA_INFO"
	.sectionflags	@""
	.align	4


	//----- nvinfo : EIATTR_CUDA_API_VERSION
	.align		4
        /*0000*/ 	.byte	0x04, 0x37
        /*0002*/ 	.short	(.L_1379 - .L_1378)
.L_1378:
        /*0004*/ 	.word	0x00000082


	//----- nvinfo : EIATTR_KPARAM_INFO
	.align		4
.L_1379:
        /*0008*/ 	.byte	0x04, 0x17
        /*000a*/ 	.short	(.L_1381 - .L_1380)
.L_1380:
        /*000c*/ 	.word	0x00000000
        /*0010*/ 	.short	0x0001
        /*0012*/ 	.short	0x0008
        /*0014*/ 	.byte	0x00, 0xf0, 0x81, 0x0f


	//----- nvinfo : EIATTR_KPARAM_INFO
	.align		4
.L_1381:
        /*0018*/ 	.byte	0x04, 0x17
        /*001a*/ 	.short	(.L_1383 - .L_1382)
.L_1382:
        /*001c*/ 	.word	0x00000000
        /*0020*/ 	.short	0x0000
        /*0022*/ 	.short	0x0000
        /*0024*/ 	.byte	0x00, 0xf0, 0x11, 0x00


	//----- nvinfo : EIATTR_SPARSE_MMA_MASK
	.align		4
.L_1383:
        /*0028*/ 	.byte	0x03, 0x50
        /*002a*/ 	.short	0x0000


	//----- nvinfo : EIATTR_MAXREG_COUNT
	.align		4
        /*002c*/ 	.byte	0x03, 0x1b
        /*002e*/ 	.short	0x0040


	//----- nvinfo : EIATTR_MERCURY_ISA_VERSION
	.align		4
        /*0030*/ 	.byte	0x03, 0x5f
        /*0032*/ 	.short	0x0101


	//----- nvinfo : EIATTR_EXIT_INSTR_OFFSETS
	.align		4
        /*0034*/ 	.byte	0x04, 0x1c
        /*0036*/ 	.short	(.L_1385 - .L_1384)


	//   ....[0]....
.L_1384:
        /*0038*/ 	.word	0x000174f0


	//   ....[1]....
        /*003c*/ 	.word	0x0001a9e0


	//----- nvinfo : EIATTR_MAX_THREADS
	.align		4
.L_1385:
        /*0040*/ 	.byte	0x04, 0x05
        /*0042*/ 	.short	(.L_1387 - .L_1386)
.L_1386:
        /*0044*/ 	.word	0x00000080
        /*0048*/ 	.word	0x00000001
        /*004c*/ 	.word	0x00000001


	//----- nvinfo : EIATTR_CRS_STACK_SIZE
	.align		4
.L_1387:
        /*0050*/ 	.byte	0x04, 0x1e
        /*0052*/ 	.short	(.L_1389 - .L_1388)
.L_1388:
        /*0054*/ 	.word	0x00000000


	//----- nvinfo : EIATTR_CBANK_PARAM_SIZE
	.align		4
.L_1389:
        /*0058*/ 	.byte	0x03, 0x19
        /*005a*/ 	.short	0x03e8


	//----- nvinfo : EIATTR_PARAM_CBANK
	.align		4
        /*005c*/ 	.byte	0x04, 0x0a
        /*005e*/ 	.short	(.L_1391 - .L_1390)
	.align		4
.L_1390:
        /*0060*/ 	.word	index@(.nv.constant0._ZN2at6native73_GLOBAL__N__c8866d80_35_SparseBinaryOpIntersectionKernel_cu_f5210f67_363612apply_kernelILi128ELi8EZNS1_29binary_op_intersection_kernelINS1_5MulOpEhlEEvRNS_14TensorIteratorEllRKNS_6TensorEbEUliE_EEviT1_)
        /*0064*/ 	.short	0x0210
        /*0066*/ 	.short	0x03e8


	//----- nvinfo : EIATTR_SW_WAR
	.align		4
.L_1391:
        /*0068*/ 	.byte	0x04, 0x36
        /*006a*/ 	.short	(.L_1393 - .L_1392)
.L_1392:
        /*006c*/ 	.word	0x00000008
.L_1393:


//--------------------- .nv.info._ZN2at6native18elementwise_kernelILi128ELi4EZNS0_15gpu_kernel_implIZZNS0_73_GLOBAL__N__c8866d80_35_SparseBinaryOpIntersectionKernel_cu_f5210f67_363642_sparse_binary_op_intersection_kernel_implINS3_18CUDAKernelLauncherENS3_36CUDAValueSelectionIntersectionKernelINS3_9LhsProjOpEEElLl0EEEvRNS_6TensorERKS9_SC_RKSt6vectorIlSaIlEERKSt8optionalIS9_ESL_bbENKUlvE3_clEvEUllE_EEvRNS_18TensorIteratorBaseERKT_EUliE_EEviT1_ --------------------------
	.section	.nv.info._ZN2at6native18elementwise_kernelILi128ELi4EZNS0_15gpu_kernel_implIZZNS0_73_GLOBAL__N__c8866d80_35_SparseBinaryOpIntersectionKernel_cu_f5210f67_363642_sparse_binary_op_intersection_kernel_implINS3_18CUDAKernelLauncherENS3_36CUDAValueSelectionIntersectionKernelINS3_9LhsProjOpEEElLl0EEEvRNS_6TensorERKS9_SC_RKSt6vectorIlSaIlEERKSt8optionalIS9_ESL_bbENKUlvE3_clEvEUllE_EEvRNS_18TensorIteratorBaseERKT_EUliE_EEviT1_,"",@"SHT_CUDA_INFO"
	.sectionflags	@""
	.align	4


	//----- nvinfo : EIATTR_CUDA_API_VERSION
	.align		4
        /*0000*/ 	.byte	0x04, 0x37
        /*0002*/ 	.short	(.L_1395 - .L_1394)
.L_1394:
        /*0004*/ 	.word	0x00000082


	//----- nvinfo : EIATTR_KPARAM_INFO
	.align		4
.L_1395:
        /*0008*/ 	.byte	0x04, 0x17
        /*000a*/ 	.short	(.L_1397 - .L_1396)
.L_1396:
        /*000c*/ 	.word	0x00000000
        /*0010*/ 	.short	0x0001
        /*0012*/ 	.short	0x0008
        /*0014*/ 	.byte	0x00, 0xf0, 0xc1, 0x09


	//----- nvinfo : EIATTR_KPARAM_INFO
	.align		4
.L_1397:
        /*0018*/ 	.byte	0x04, 0x17
        /*001a*/ 	.short	(.L_1399 - .L_1398)
.L_1398:
        /*001c*/ 	.word	0x00000000
        /*0020*/ 	.short	0x0000
        /*0022*/ 	.short	0x0000
        /*0024*/ 	.byte	0x00, 0xf0, 0x11, 0x00


	//----- nvinfo : EIATTR_SPARSE_MMA_MASK
	.align		4
.L_1399:
        /*0028*/ 	.byte	0x03, 0x50
        /*002a*/ 	.short	0x0000


	//----- nvinfo : EIATTR_MAXREG_COUNT
	.align		4
        /*002c*/ 	.byte	0x03, 0x1b
        /*002e*/ 	.short	0x0080


	//----- nvinfo : EIATTR_EXTERNS
	.align		4
        /*0030*/ 	.byte	0x04, 0x0f
        /*0032*/ 	.short	(.L_1401 - .L_1400)


	//   ....[0]....
	.align		4
.L_1400:
        /*0034*/ 	.word	index@(__assertfail)


	//----- nvinfo : EIATTR_MERCURY_ISA_VERSION
	.align		4
.L_1401:
        /*0038*/ 	.byte	0x03, 0x5f
        /*003a*/ 	.short	0x0101


	//----- nvinfo : EIATTR_SYSCALL_OFFSETS
	.align		4
        /*003c*/ 	.byte	0x04, 0x46
        /*003e*/ 	.short	(.L_1403 - .L_1402)


	//   ....[0]....
.L_1402:
        /*0040*/ 	.word	0x000021b0


	//   ....[1]....
        /*0044*/ 	.word	0x00004600


	//   ....[2]....
        /*0048*/ 	.word	0x00006800


	//   ....[3]....
        /*004c*/ 	.word	0x00008c10


	//   ....[4]....
        /*0050*/ 	.word	0x0000ade0


	//   ....[5]....
        /*0054*/ 	.word	0x0000d1f0


	//   ....[6]....
        /*0058*/ 	.word	0x0000f3b0


	//   ....[7]....
        /*005c*/ 	.word	0x00011790


	//----- nvinfo : EIATTR_EXIT_INSTR_OFFSETS
	.align		4
.L_1403:
        /*0060*/ 	.byte	0x04, 0x1c
        /*0062*/ 	.short	(.L_1405 - .L_1404)


	//   ....[0]....
.L_1404:
        /*0064*/ 	.word	0x0000d280


	//   ....[1]....
        /*0068*/ 	.word	0x00011180


	//   ....[2]....
        /*006c*/ 	.word	0x000111a0


	//   ....[3]....
        /*0070*/ 	.word	0x00011220


	//   ....[4]....
        /*0074*/ 	.word	0x00011240


	//   ....[5]....
        /*0078*/ 	.word	0x00011260


	//   ....[6]....
        /*007c*/ 	.word	0x000112e0


	//   ....[7]....
        /*0080*/ 	.word	0x00011300


	//   ....[8]....
        /*0084*/ 	.word	0x00011380


	//   ....[9]....
        /*0088*/ 	.word	0x000113a0


	//   ....[10]....
        /*008c*/ 	.word	0x000113c0


	//   ....[11]....
        /*0090*/ 	.word	0x00011460


	//   ....[12]....
        /*0094*/ 	.word	0x00011480


	//   ....[13]....
        /*0098*/ 	.word	0x00011500


	//   ....[14]....
        /*009c*/ 	.word	0x00011520


	//   ....[15]....
        /*00a0*/ 	.word	0x00011540


	//   ....[16]....
        /*00a4*/ 	.word	0x000115e0


	//   ....[17]....
        /*00a8*/ 	.word	0x00011600


	//   ....[18]....
        /*00ac*/ 	.word	0x00011620


	//   ....[19]....
        /*00b0*/ 	.word	0x00011690


	//   ....[20]....
        /*00b4*/ 	.word	0x000117a0


	//   ....[21]....
        /*00b8*/ 	.word	0x000117c0


	//   ....[22]....
        /*00bc*/ 	.word	0x000117e0


	//----- nvinfo : EIATTR_MAX_THREADS
	.align		4
.L_1405:
        /*00c0*/ 	.byte	0x04, 0x05
        /*00c2*/ 	.short	(.L_1407 - .L_1406)
.L_1406:
        /*00c4*/ 	.word	0x00000080
        /*00c8*/ 	.word	0x00000001
        /*00cc*/ 	.word	0x00000001


	//----- nvinfo : EIATTR_CRS_STACK_SIZE
	.align		4
.L_1407:
        /*00d0*/ 	.byte	0x04, 0x1e
        /*00d2*/ 	.short	(.L_1409 - .L_1408)
.L_1408:
        /*00d4*/ 	.word	0x00000000


	//----- nvinfo : EIATTR_CBANK_PARAM_SIZE
	.align		4
.L_1409:
        /*00d8*/ 	.byte	0x03, 0x19
        /*00da*/ 	.short	0x0278


	//----- nvinfo : EIATTR_PARAM_CBANK
	.align		4
        /*00dc*/ 	.byte	0x04, 0x0a
        /*00de*/ 	.short	(.L_1411 - .L_1410)
	.align		4
.L_1410:
        /*00e0*/ 	.word	index@(.nv.constant0._ZN2at6native18elementwise_kernelILi128ELi4EZNS0_15gpu_kernel_implIZZNS0_73_GLOBAL__N__c8866d80_35_SparseBinaryOpIntersectionKernel_cu_f5210f67_363642_sparse_binary_op_intersection_kernel_implINS3_18CUDAKernelLauncherENS3_36CUDAValueSelectionIntersectionKernelINS3_9LhsProjOpEEElLl0EEEvRNS_6TensorERKS9_SC_RKSt6vectorIlSaIlEERKSt8optionalIS9_ESL_bbENKUlvE3_clEvEUllE_EEvRNS_18TensorIteratorBaseERKT_EUliE_EEviT1_)
        /*00e4*/ 	.short	0x0210
        /*00e6*/ 	.short	0x0278


	//----- nvinfo : EIATTR_SW_WAR
	.align		4
.L_1411:
        /*00e8*/ 	.byte	0x04, 0x36
        /*00ea*/ 	.short	(.L_1413 - .L_1412)
.L_1412:
        /*00ec*/ 	.word	0x00000008
.L_1413:


//--------------------- .nv.info._ZN2at6native27unrolled_elementwise_kernelIZZNS0_73_GLOBAL__N__c8866d80_35_SparseBinaryOpIntersectionKernel_cu_f5210f67_363642_sparse_binary_op_intersection_kernel_implINS2_18CUDAKernelLauncherENS2_36CUDAValueSelectionIntersectionKernelINS2_9LhsProjOpEEElLl0EEEvRNS_6TensorERKS8_SB_RKSt6vectorIlSaIlEERKSt8optionalIS8_ESK_bbENKUlvE3_clEvEUllE_St5arrayIPcLm2EELi4E23TrivialOffsetCalculatorILi1EjESR_NS0_6memory12LoadWithCastILi1EEENSS_13StoreWithCastILi1EEEEEviT_T0_T2_T3_T4_T5_ --------------------------
	.section	.nv.info._ZN2at6native27unrolled_elementwise_kernelIZZNS0_73_GLOBAL__N__c8866d80_35_SparseBinaryOpIntersectionKernel_cu_f5210f67_363642_sparse_binary_op_intersection_kernel_implINS2_18CUDAKernelLauncherENS2_36CUDAValueSelectionIntersectionKernelINS2_9LhsProjOpEEElLl0EEEvRNS_6TensorERKS8_SB_RKSt6vectorIlSaIlEERKSt8optionalIS8_ESK_bbENKUlvE3_clEvEUllE_St5arrayIPcLm2EELi4E23TrivialOffsetCalculatorILi1EjESR_NS0_6memory12LoadWithCastILi1EEENSS_13StoreWithCastILi1EEEEEviT_T0_T2_T3_T4_T5_,"",@"SHT_CUDA_INFO"
	.sectionflags	@""
	.align	4


	//----- nvinfo : EIATTR_CUDA_API_VERSION
	.align		4
        /*0000*/ 	.byte	0x04, 0x37
        /*0002*/ 	.short	(.L_1415 - .L_1414)
.L_1414:
        /*0004*/ 	.word	0x00000082


	//----- nvinfo : EIATTR_KPARAM_INFO
	.align		4
.L_1415:
        /*0008*/ 	.byte	0x04, 0x17
        /*000a*/ 	.short	(.L_1417 - .L_1416)
.L_1416:
        /*000c*/ 	.word	0x00000000
        /*0010*/ 	.short	0x0006
        /*0012*/ 	.short	0x007c
        /*0014*/ 	.byte	0x00, 0xf0, 0x21, 0x00


	//----- nvinfo : EIATTR_KPARAM_INFO
	.align		4
.L_1417:
        /*0018*/ 	.byte	0x04, 0x17
        /*001a*/ 	.short	(.L_1419 - .L_1418)
.L_1418:
        /*001c*/ 	.word	0x00000000
        /*0020*/ 	.short	0x0005
        /*0022*/ 	.short	0x0074
        /*0024*/ 	.byte	0x00, 0xf0, 0x21, 0x00


	//----- nvinfo : EIATTR_KPARAM_INFO
	.align		4
.L_1419:
        /*0028*/ 	.byte	0x04, 0x17
        /*002a*/ 	.short	(.L_1421 - .L_1420)
.L_1420:
        /*002c*/ 	.word	0x00000000
        /*0030*/ 	.short	0x0004
        /*0032*/ 	.short	0x0071
        /*0034*/ 	.byte	0x00, 0xf0, 0x05, 0x00


	//----- nvinfo : EIATTR_KPARAM_INFO
	.align		4
.L_1421:
        /*0038*/ 	.byte	0x04, 0x17
        /*003a*/ 	.short	(.L_1423 - .L_1422)
.L_1422:
        /*003c*/ 	.word	0x00000000
        /*0040*/ 	.short	0x0003
        /*0042*/ 	.short	0x0070
        /*0044*/ 	.byte	0x00, 0xf0, 0x05, 0x00


	//----- nvinfo : EIATTR_KPARAM_INFO
	.align		4
.L_1423:
        /*0048*/ 	.byte	0x04, 0x17
        /*004a*/ 	.short	(.L_1425 - .L_1424)
.L_1424:
        /*004c*/ 	.word	0x00000000
        /*0050*/ 	.short	0x0002
        /*0052*/ 	.short	0x0060
        /*0054*/ 	.byte	0x00, 0xf0, 0x41, 0x00


	//----- nvinfo : EIATTR_KPARAM_INFO
	.align		4
.L_1425:
        /*0058*/ 	.byte	0x04, 0x17
        /*005a*/ 	.short	(.L_1427 - .L_1426)
.L_1426:
        /*005c*/ 	.word	0x00000000
        /*0060*/ 	.short	0x0001
        /*0062*/ 	.short	0x0008
        /*0064*/ 	.byte	0x00, 0xf0, 0x61, 0x01


	//----- nvinfo : EIATTR_KPARAM_INFO
	.align		4
.L_1427:
        /*0068*/ 	.byte	0x04, 0x17
        /*006a*/ 	.short	(.L_1429 - .L_1428)
.L_1428:
        /*006c*/ 	.word	0x00000000
        /*0070*/ 	.short	0x0000
        /*0072*/ 	.short	0x0000
        /*0074*/ 	.byte	0x00, 0xf0, 0x11, 0x00


	//----- nvinfo : EIATTR_SPARSE_MMA_MASK
	.align		4
.L_1429:
        /*0078*/ 	.byte	0x03, 0x50
        /*007a*/ 	.short	0x0000


	//----- nvinfo : EIATTR_MAXREG_COUNT
	.align		4
        /*007c*/ 	.byte	0x03, 0x1b
        /*007e*/ 	.short	0x00ff


	//----- nvinfo : EIATTR_EXTERNS
	.align		4
        /*0080*/ 	.byte	0x04, 0x0f
        /*0082*/ 	.short	(.L_1431 - .L_1430)


	//   ....[0]....
	.align		4
.L_1430:
        /*0084*/ 	.word	index@(__assertfail)


	//----- nvinfo : EIATTR_MERCURY_ISA_VERSION
	.align		4
.L_1431:
        /*0088*/ 	.byte	0x03, 0x5f
        /*008a*/ 	.short	0x0101


	//----- nvinfo : EIATTR_SYSCALL_OFFSETS
	.align		4
        /*008c*/ 	.byte	0x04, 0x46
        /*008e*/ 	.short	(.L_1433 - .L_1432)


	//   ....[0]....
.L_1432:
        /*0090*/ 	.word	0x00000ef0


	//   ....[1]....
        /*0094*/ 	.word	0x00001df0


	//   ....[2]....
        /*0098*/ 	.word	0x00002d00


	//   ....[3]....
        /*009c*/ 	.word	0x00003bf0


	//   ....[4]....
        /*00a0*/ 	.word	0x0000d430


	//   ....[5]....
        /*00a4*/ 	.word	0x0000dc30


	//   ....[6]....
        /*00a8*/ 	.word	0x0000e3f0


	//   ....[7]....
        /*00ac*/ 	.word	0x0000ebb0


	//----- nvinfo : EIATTR_EXIT_INSTR_OFFSETS
	.align		4
.L_1433:
        /*00b0*/ 	.byte	0x04, 0x1c
        /*00b2*/ 	.short	(.L_1435 - .L_1434)


	//   ....[0]....
.L_1434:
        /*00b4*/ 	.word	0x0000e470


	//   ....[1]....
        /*00b8*/ 	.word	0x0000e5a0


	//   ....[2]....
        /*00bc*/ 	.word	0x0000e5c0


	//   ....[3]....
        /*00c0*/ 	.word	0x0000e640


	//   ....[4]....
        /*00c4*/ 	.word	0x0000e660


	//   ....[5]....
        /*00c8*/ 	.word	0x0000e680


	//   ....[6]....
        /*00cc*/ 	.word	0x0000e700


	//   ....[7]....
        /*00d0*/ 	.word	0x0000e720


	//   ....[8]....
        /*00d4*/ 	.word	0x0000e7a0


	//   ....[9]....
        /*00d8*/ 	.word	0x0000e7c0


	//   ....[10]....
        /*00dc*/ 	.word	0x0000e7e0


	//   ....[11]....
        /*00e0*/ 	.word	0x0000e880


	//   ....[12]....
        /*00e4*/ 	.word	0x0000e8a0


	//   ....[13]....
        /*00e8*/ 	.word	0x0000e920


	//   ....[14]....
        /*00ec*/ 	.word	0x0000e940


	//   ....[15]....
        /*00f0*/ 	.word	0x0000e960


	//   ....[16]....
        /*00f4*/ 	.word	0x0000ea00


	//   ....[17]....
        /*00f8*/ 	.word	0x0000ea20


	//   ....[18]....
        /*00fc*/ 	.word	0x0000ea40


	//   ....[19]....
        /*0100*/ 	.word	0x0000eab0


	//   ....[20]....
        /*0104*/ 	.word	0x0000ebc0


	//   ....[21]....
        /*0108*/ 	.word	0x0000ebe0


	//   ....[22]....
        /*010c*/ 	.word	0x0000ec00


	//----- nvinfo : EIATTR_MAX_THREADS
	.align		4
.L_1435:
        /*0110*/ 	.byte	0x04, 0x05
        /*0112*/ 	.short	(.L_1437 - .L_1436)
.L_1436:
        /*0114*/ 	.word	0x00000080
        /*0118*/ 	.word	0x00000001
        /*011c*/ 	.word	0x00000001


	//----- nvinfo : EIATTR_CRS_STACK_SIZE
	.align		4
.L_1437:
        /*0120*/ 	.byte	0x04, 0x1e
        /*0122*/ 	.short	(.L_1439 - .L_1438)
.L_1438:
        /*0124*/ 	.word	0x00000000


	//----- nvinfo : EIATTR_CBANK_PARAM_SIZE
	.align		4
.L_1439:
        /*0128*/ 	.byte	0x03, 0x19
        /*012a*/ 	.short	0x0084


	//----- nvinfo : EIATTR_PARAM_CBANK
	.align		4
        /*012c*/ 	.byte	0x04, 0x0a
        /*012e*/ 	.short	(.L_1441 - .L_1440)
	.align		4
.L_1440:
        /*0130*/ 	.word	index@(.nv.constant0._ZN2at6native27unrolled_elementwise_kernelIZZNS0_73_GLOBAL__N__c8866d80_35_SparseBinaryOpIntersectionKernel_cu_f5210f67_363642_sparse_binary_op_intersection_kernel_implINS2_18CUDAKernelLauncherENS2_36CUDAValueSelectionIntersectionKernelINS2_9LhsProjOpEEElLl0EEEvRNS_6TensorERKS8_SB_RKSt6vectorIlSaIlEERKSt8optionalIS8_ESK_bbENKUlvE3_clEvEUllE_St5arrayIPcLm2EELi4E23TrivialOffsetCalculatorILi1EjESR_NS0_6memory12LoadWithCastILi1EEENSS_13StoreWithCastILi1EEEEEviT_T0_T2_T3_T4_T5_)
        /*0134*/ 	.short	0x0210
        /*0136*/ 	.short	0x0084


	//----- nvinfo : EIATTR_SW_WAR
	.align		4
.L_1441:
        /*0138*/ 	.byte	0x04, 0x36
        /*013a*/ 	.short	(.L_1443 - .L_1442)
.L_1442:
        /*013c*/ 	.word	0x00000008
.L_1443:


//--------------------- .nv.info._ZN2at6native18elementwise_kernelILi128ELi2EZNS0_22gpu_kernel_impl_nocastIZZNS0_73_GLOBAL__N__c8866d80_35_SparseBinaryOpIntersectionKernel_cu_f5210f67_363642_sparse_binary_op_intersection_kernel_implINS3_18CUDAKernelLauncherENS3_36CUDAValueSelectionIntersectionKernelINS3_9LhsProjOpEEElLl0EEEvRNS_6TensorERKS9_SC_RKSt6vectorIlSaIlEERKSt8optionalIS9_ESL_bbENKUlvE3_clEvEUllE_EEvRNS_18TensorIteratorBaseERKT_EUliE_EEviT1_ --------------------------
	.section	.nv.info._ZN2at6native18elementwise_kernelILi128ELi2EZNS0_22gpu_kernel_impl_nocastIZZNS0_73_GLOBAL__N__c8866d80_35_SparseBinaryOpIntersectionKernel_cu_f5210f67_363642_sparse_binary_op_intersection_kernel_implINS3_18CUDAKernelLauncherENS3_36CUDAValueSelectionIntersectionKernelINS3_9LhsProjOpEEElLl0EEEvRNS_6TensorERKS9_SC_RKSt6vectorIlSaIlEERKSt8optionalIS9_ESL_bbENKUlvE3_clEvEUllE_EEvRNS_18TensorIteratorBaseERKT_EUliE_EEviT1_,"",@"SHT_CUDA_INFO"
	.sectionflags	@""
	.align	4


	//----- nvinfo : EIATTR_CUDA_API_VERSION
	.align		4
        /*0000*/ 	.byte	0x04, 0x37
        /*0002*/ 	.short	(.L_1445 - .L_1444)
.L_1444:
        /*0004*/ 	.word	0x00000082


	//----- nvinfo : EIATTR_KPARAM_INFO
	.align		4
.L_1445:
        /*0008*/ 	.byte	0x04, 0x17
        /*000a*/ 	.short	(.L_1447 - .L_1446)
.L_1446:
        /*000c*/ 	.word	0x00000000
        /*0010*/ 	.short	0x0001
        /*0012*/ 	.short	0x0008
        /*0014*/ 	.byte	0x00, 0xf0, 0xa1, 0x09


	//----- nvinfo : EIATTR_KPARAM_INFO
	.align		4
.L_1447:
        /*0018*/ 	.byte	0x04, 0x17
        /*001a*/ 	.short	(.L_1449 - .L_1448)
.L_1448:
        /*001c*/ 	.word	0x00000000
        /*0020*/ 	.short	0x0000
        /*0022*/ 	.short	0x0000
        /*0024*/ 	.byte	0x00, 0xf0, 0x11, 0x00


	//----- nvinfo : EIATTR_SPARSE_MMA_MASK
	.align		4
.L_1449:
        /*0028*/ 	.byte	0x03, 0x50
        /*002a*/ 	.short	0x0000


	//----- nvinfo : EIATTR_MAXREG_COUNT
	.align		4
        /*002c*/ 	.byte	0x03, 0x1b
        /*002e*/ 	.short	0x0080


	//----- nvinfo : EIATTR_MERCURY_ISA_VERSION
	.align		4
        /*0030*/ 	.byte	0x03, 0x5f
        /*0032*/ 	.short	0x0101


	//----- nvinfo : EIATTR_EXIT_INSTR_OFFSETS
	.align		4
        /*0034*/ 	.byte	0x04, 0x1c
        /*0036*/ 	.short	(.L_1451 - .L_1450)


	//   ....[0]....
.L_1450:
        /*0038*/ 	.word	0x000031a0


	//   ....[1]....
        /*003c*/ 	.word	0x000061d0


	//----- nvinfo : EIATTR_MAX_THREADS
	.align		4
.L_1451:
        /*0040*/ 	.byte	0x04, 0x05
        /*0042*/ 	.short	(.L_1453 - .L_1452)
.L_1452:
        /*0044*/ 	.word	0x00000080
        /*0048*/ 	.word	0x00000001
        /*004c*/ 	.word	0x00000001


	//----- nvinfo : EIATTR_CRS_STACK_SIZE
	.align		4
.L_1453:
        /*0050*/ 	.byte	0x04, 0x1e
        /*0052*/ 	.short	(.L_1455 - .L_1454)
.L_1454:
        /*0054*/ 	.word	0x00000000


	//----- nvinfo : EIATTR_CBANK_PARAM_SIZE
	.align		4
.L_1455:
        /*0058*/ 	.byte	0x03, 0x19
        /*005a*/ 	.short	0x0270


	//----- nvinfo : EIATTR_PARAM_CBANK
	.align		4
        /*005c*/ 	.byte	0x04, 0x0a
        /*005e*/ 	.short	(.L_1457 - .L_1456)
	.align		4
.L_1456:
        /*0060*/ 	.word	index@(.nv.constant0._ZN2at6native18elementwise_kernelILi128ELi2EZNS0_22gpu_kernel_impl_nocastIZZNS0_73_GLOBAL__N__c8866d80_35_SparseBinaryOpIntersectionKernel_cu_f5210f67_363642_sparse_binary_op_intersection_kernel_implINS3_18CUDAKernelLauncherENS3_36CUDAValueSelectionIntersectionKernelINS3_9LhsProjOpEEElLl0EEEvRNS_6TensorERKS9_SC_RKSt6vectorIlSaIlEERKSt8optionalIS9_ESL_bbENKUlvE3_clEvEUllE_EEvRNS_18TensorIteratorBaseERKT_EUliE_EEviT1_)
        /*0064*/ 	.short	0x0210
        /*0066*/ 	.short	0x0270


	//----- nvinfo : EIATTR_SW_WAR
	.align		4
.L_1457:
        /*0068*/ 	.byte	0x04, 0x36
        /*006a*/ 	.short	(.L_1459 - .L_1458)
.L_1458:
        /*006c*/ 	.word	0x00000008
.L_1459:


//--------------------- .nv.info._ZN2at6native27unrolled_elementwise_kernelIZZNS0_73_GLOBAL__N__c8866d80_35_SparseBinaryOpIntersectionKernel_cu_f5210f67_363642_sparse_binary_op_intersection_kernel_implINS2_18CUDAKernelLauncherENS2_36CUDAValueSelectionIntersectionKernelINS2_9LhsProjOpEEElLl0EEEvRNS_6TensorERKS8_SB_RKSt6vectorIlSaIlEERKSt8optionalIS8_ESK_bbENKUlvE3_clEvEUllE_St5arrayIPcLm2EELi4E23TrivialOffsetCalculatorILi1EjESR_NS0_6memory15LoadWithoutCastENSS_16StoreWithoutCastEEEviT_T0_T2_T3_T4_T5_ --------------------------
	.section	.nv.info._ZN2at6native27unrolled_elementwise_kernelIZZNS0_73_GLOBAL__N__c8866d80_35_SparseBinaryOpIntersectionKernel_cu_f5210f67_363642_sparse_binary_op_intersection_kernel_implINS2_18CUDAKernelLauncherENS2_36CUDAValueSelectionIntersectionKernelINS2_9LhsProjOpEEElLl0EEEvRNS_6TensorERKS8_SB_RKSt6vectorIlSaIlEERKSt8optionalIS8_ESK_bbENKUlvE3_clEvEUllE_St5arrayIPcLm2EELi4E23TrivialOffsetCalculatorILi1EjESR_NS0_6memory15LoadWithoutCastENSS_16StoreWithoutCastEEEviT_T0_T2_T3_T4_T5_,"",@"SHT_CUDA_INFO"
	.sectionflags	@""
	.align	4


	//----- nvinfo : EIATTR_CUDA_API_VERSION
	.align		4
        /*0000*/ 	.byte	0x04, 0x37
        /*0002*/ 	.short	(.L_1461 - .L_1460)
.L_1460:
        /*0004*/ 	.word	0x00000082


	//----- nvinfo : EIATTR_KPARAM_INFO
	.align		4
.L_1461:
        /*0008*/ 	.byte	0x04, 0x17
        /*000a*/ 	.short	(.L_1463 - .L_1462)
.L_1462:
        /*000c*/ 	.word	0x00000000
        /*0010*/ 	.short	0x0006
        /*0012*/ 	.short	0x0073
        /*0014*/ 	.byte	0x00, 0xf0, 0x05, 0x00


	//----- nvinfo : EIATTR_KPARAM_INFO
	.align		4
.L_1463:
        /*0018*/ 	.byte	0x04, 0x17
        /*001a*/ 	.short	(.L_1465 - .L_1464)
.L_1464:
        /*001c*/ 	.word	0x00000000
        /*0020*/ 	.short	0x0005
        /*0022*/ 	.short	0x0072
        /*0024*/ 	.byte	0x00, 0xf0, 0x05, 0x00


	//----- nvinfo : EIATTR_KPARAM_INFO
	.align		4
.L_1465:
        /*0028*/ 	.byte	0x04, 0x17
        /*002a*/ 	.short	(.L_1467 - .L_1466)
.L_1466:
        /*002c*/ 	.word	0x00000000
        /*0030*/ 	.short	0x0004
        /*0032*/ 	.short	0x0071
        /*0034*/ 	.byte	0x00, 0xf0, 0x05, 0x00


	//----- nvinfo : EIATTR_KPARAM_INFO
	.align		4
.L_1467:
        /*0038*/ 	.byte	0x04, 0x17
        /*003a*/ 	.short	(.L_1469 - .L_1468)
.L_1468:
        /*003c*/ 	.word	0x00000000
        /*0040*/ 	.short	0x0003
        /*0042*/ 	.short	0x0070
        /*0044*/ 	.byte	0x00, 0xf0, 0x05, 0x00


	//----- nvinfo : EIATTR_KPARAM_INFO
	.align		4
.L_1469:
        /*0048*/ 	.byte	0x04, 0x17
        /*004a*/ 	.short	(.L_1471 - .L_1470)
.L_1470:
        /*004c*/ 	.word	0x00000000
        /*0050*/ 	.short	0x0002
        /*0052*/ 	.short	0x0060
        /*0054*/ 	.byte	0x00, 0xf0, 0x41, 0x00


	//----- nvinfo : EIATTR_KPARAM_INFO
	.align		4
.L_1471:
        /*0058*/ 	.byte	0x04, 0x17
        /*005a*/ 	.short	(.L_1473 - .L_1472)
.L_1472:
        /*005c*/ 	.word	0x00000000
        /*0060*/ 	.short	0x0001
        /*0062*/ 	.short	0x0008
        /*0064*/ 	.byte	0x00, 0xf0, 0x61, 0x01


	//----- nvinfo : EIATTR_KPARAM_INFO
	.align		4
.L_1473:
        /*0068*/ 	.byte	0x04, 0x17
        /*006a*/ 	.short	(.L_1475 - .L_1474)
.L_1474:
        /*006c*/ 	.word	0x00000000
        /*0070*/ 	.short	0x0000
        /*0072*/ 	.short	0x0000
        /*0074*/ 	.byte	0x00, 0xf0, 0x11, 0x00


	//----- nvinfo : EIATTR_SPARSE_MMA_MASK
	.align		4
.L_1475:
        /*0078*/ 	.byte	0x03, 0x50
        /*007a*/ 	.short	0x0000


	//----- nvinfo : EIATTR_MAXREG_COUNT
	.align		4
        /*007c*/ 	.byte	0x03, 0x1b
        /*007e*/ 	.short	0x00ff


	//----- nvinfo : EIATTR_MERCURY_ISA_VERSION
	.align		4
        /*0080*/ 	.byte	0x03, 0x5f
        /*0082*/ 	.short	0x0101


	//----- nvinfo : EIATTR_EXIT_INSTR_OFFSETS
	.align		4
        /*0084*/ 	.byte	0x04, 0x1c
        /*0086*/ 	.short	(.L_1477 - .L_1476)


	//   ....[0]....
.L_1476:
        /*0088*/ 	.word	0x00009650


	//   ....[1]....
        /*008c*/ 	.word	0x000096b0


	//----- nvinfo : EIATTR_MAX_THREADS
	.align		4
.L_1477:
        /*0090*/ 	.byte	0x04, 0x05
        /*0092*/ 	.short	(.L_1479 - .L_1478)
.L_1478:
        /*0094*/ 	.word	0x00000080
        /*0098*/ 	.word	0x00000001
        /*009c*/ 	.word	0x00000001


	//----- nvinfo : EIATTR_CRS_STACK_SIZE
	.align		4
.L_1479:
        /*00a0*/ 	.byte	0x04, 0x1e
        /*00a2*/ 	.short	(.L_1481 - .L_1480)
.L_1480:
        /*00a4*/ 	.word	0x00000000


	//----- nvinfo : EIATTR_CBANK_PARAM_SIZE
	.align		4
.L_1481:
        /*00a8*/ 	.byte	0x03, 0x19
        /*00aa*/ 	.short	0x0074


	//----- nvinfo : EIATTR_PARAM_CBANK
	.align		4
        /*00ac*/ 	.byte	0x04, 0x0a
        /*00ae*/ 	.short	(.L_1483 - .L_1482)
	.align		4
.L_1482:
        /*00b0*/ 	.word	index@(.nv.constant0._ZN2at6native27unrolled_elementwise_kernelIZZNS0_73_GLOBAL__N__c8866d80_35_SparseBinaryOpIntersectionKernel_cu_f5210f67_363642_sparse_binary_op_intersection_kernel_implINS2_18CUDAKernelLauncherENS2_36CUDAValueSelectionIntersectionKernelINS2_9LhsProjOpEEElLl0EEEvRNS_6TensorERKS8_SB_RKSt6vectorIlSaIlEERKSt8optionalIS8_ESK_bbENKUlvE3_clEvEUllE_St5arrayIPcLm2EELi4E23TrivialOffsetCalculatorILi1EjESR_NS0_6memory15LoadWithoutCastENSS_16StoreWithoutCastEEEviT_T0_T2_T3_T4_T5_)
        /*00b4*/ 	.short	0x0210
        /*00b6*/ 	.short	0x0074


	//----- nvinfo : EIATTR_SW_WAR
	.align		4
.L_1483:
        /*00b8*/ 	.byte	0x04, 0x36
        /*00ba*/ 	.short	(.L_1485 - .L_1484)
.L_1484:
        /*00bc*/ 	.word	0x00000008
.L_1485:


//--------------------- .nv.info._ZN2at6native29vectorized_elementwise_kernelILi2EZZNS0_73_GLOBAL__N__c8866d80_35_SparseBinaryOpIntersectionKernel_cu_f5210f67_363642_sparse_binary_op_intersection_kernel_implINS2_18CUDAKernelLauncherENS2_36CUDAValueSelectionIntersectionKernelINS2_9LhsProjOpEEElLl0EEEvRNS_6TensorERKS8_SB_RKSt6vectorIlSaIlEERKSt8optionalIS8_ESK_bbENKUlvE3_clEvEUllE_St5arrayIPcLm2EEEEviT0_T1_ --------------------------
	.section	.nv.info._ZN2at6native29vectorized_elementwise_kernelILi2EZZNS0_73_GLOBAL__N__c8866d80_35_SparseBinaryOpIntersectionKernel_cu_f5210f67_363642_sparse_binary_op_intersection_kernel_implINS2_18CUDAKernelLauncherENS2_36CUDAValueSelectionIntersectionKernelINS2_9LhsProjOpEEElLl0EEEvRNS_6TensorERKS8_SB_RKSt6vectorIlSaIlEERKSt8optionalIS8_ESK_bbENKUlvE3_clEvEUllE_St5arrayIPcLm2EEEEviT0_T1_,"",@"SHT_CUDA_INFO"
	.sectionflags	@""
	.align	4


	//----- nvinfo : EIATTR_CUDA_API_VERSION
	.align		4
        /*0000*/ 	.byte	0x04, 0x37
        /*0002*/ 	.short	(.L_1487 - .L_1486)
.L_1486:
        /*0004*/ 	.word	0x00000082


	//----- nvinfo : EIATTR_KPARAM_INFO
	.align		4
.L_1487:
        /*0008*/ 	.byte	0x04, 0x17
        /*000a*/ 	.short	(.L_1489 - .L_1488)
.L_1488:
        /*000c*/ 	.word	0x00000000
        /*0010*/ 	.short	0x0002
        /*0012*/ 	.short	0x0060
        /*0014*/ 	.byte	0x00, 0xf0, 0x41, 0x00


	//----- nvinfo : EIATTR_KPARAM_INFO
	.align		4
.L_1489:
        /*0018*/ 	.byte	0x04, 0x17
        /*001a*/ 	.short	(.L_1491 - .L_1490)
.L_1490:
        /*001c*/ 	.word	0x00000000
        /*0020*/ 	.short	0x0001
        /*0022*/ 	.short	0x0008
        /*0024*/ 	.byte	0x00, 0xf0, 0x61, 0x01


	//----- nvinfo : EIATTR_KPARAM_INFO
	.align		4
.L_1491:
        /*0028*/ 	.byte	0x04, 0x17
        /*002a*/ 	.short	(.L_1493 - .L_1492)
.L_1492:
        /*002c*/ 	.word	0x00000000
        /*0030*/ 	.short	0x0000
        /*0032*/ 	.short	0x0000
        /*0034*/ 	.byte	0x00, 0xf0, 0x11, 0x00


	//----- nvinfo : EIATTR_SPARSE_MMA_MASK
	.align		4
.L_1493:
        /*0038*/ 	.byte	0x03, 0x50
        /*003a*/ 	.short	0x0000


	//----- nvinfo : EIATTR_MAXREG_COUNT
	.align		4
        /*003c*/ 	.byte	0x03, 0x1b
        /*003e*/ 	.short	0x00ff


	//----- nvinfo : EIATTR_MERCURY_ISA_VERSION
	.align		4
        /*0040*/ 	.byte	0x03, 0x5f
        /*0042*/ 	.short	0x0101


	//----- nvinfo : EIATTR_EXIT_INSTR_OFFSETS
	.align		4
        /*0044*/ 	.byte	0x04, 0x1c
        /*0046*/ 	.short	(.L_1495 - .L_1494)


	//   ....[0]....
.L_1494:
        /*0048*/ 	.word	0x00011220


	//   ....[1]....
        /*004c*/ 	.word	0x000232e0


	//   ....[2]....
        /*0050*/ 	.word	0x00023330


	//----- nvinfo : EIATTR_MAX_THREADS
	.align		4
.L_1495:
        /*0054*/ 	.byte	0x04, 0x05
        /*0056*/ 	.short	(.L_1497 - .L_1496)
.L_1496:
        /*0058*/ 	.word	0x00000080
        /*005c*/ 	.word	0x00000001
        /*0060*/ 	.word	0x00000001


	//----- nvinfo : EIATTR_CRS_STACK_SIZE
	.align		4
.L_1497:
        /*0064*/ 	.byte	0x04, 0x1e
        /*0066*/ 	.short	(.L_1499 - .L_1498)
.L_1498:
        /*0068*/ 	.word	0x00000000


	//----- nvinfo : EIATTR_CBANK_PARAM_SIZE
	.align		4
.L_1499:
        /*006c*/ 	.byte	0x03, 0x19
        /*006e*/ 	.short	0x0070


	//----- nvinfo : EIATTR_PARAM_CBANK
	.align		4
        /*0070*/ 	.byte	0x04, 0x0a
        /*0072*/ 	.short	(.L_1501 - .L_1500)
	.align		4
.L_1500:
        /*0074*/ 	.word	index@(.nv.constant0._ZN2at6native29vectorized_elementwise_kernelILi2EZZNS0_73_GLOBAL__N__c8866d80_35_SparseBinaryOpIntersectionKernel_cu_f5210f67_363642_sparse_binary_op_intersection_kernel_implINS2_18CUDAKernelLauncherENS2_36CUDAValueSelectionIntersectionKernelINS2_9LhsProjOpEEElLl0EEEvRNS_6TensorERKS8_SB_RKSt6vectorIlSaIlEERKSt8optionalIS8_ESK_bbENKUlvE3_clEvEUllE_St5arrayIPcLm2EEEEviT0_T1_)
        /*0078*/ 	.short	0x0210
        /*007a*/ 	.short	0x0070


	//----- nvinfo : EIATTR_SW_WAR
	.align		4
.L_1501:
        /*007c*/ 	.byte	0x04, 0x36
        /*007e*/ 	.short	(.L_1503 - .L_1502)
.L_1502:
        /*0080*/ 	.word	0x00000008
.L_1503:


//--------------------- .nv.info._ZN2at6native29vectorized_elementwise_kernelILi4EZZNS0_73_GLOBAL__N__c8866d80_35_SparseBinaryOpIntersectionKernel_cu_f5210f67_363642_sparse_binary_op_intersection_kernel_implINS2_18CUDAKernelLauncherENS2_36CUDAValueSelectionIntersectionKernelINS2_9LhsProjOpEEElLl0EEEvRNS_6TensorERKS8_SB_RKSt6vectorIlSaIlEERKSt8optionalIS8_ESK_bbENKUlvE3_clEvEUllE_St5arrayIPcLm2EEEEviT0_T1_ --------------------------
	.section	.nv.info._ZN2at6native29vectorized_elementwise_kernelILi4EZZNS0_73_GLOBAL__N__c8866d80_35_SparseBinaryOpIntersectionKernel_cu_f5210f67_363642_sparse_binary_op_intersection_kernel_implINS2_18CUDAKernelLauncherENS2_36CUDAValueSelectionIntersectionKernelINS2_9LhsProjOpEEElLl0EEEvRNS_6TensorERKS8_SB_RKSt6vectorIlSaIlEERKSt8optionalIS8_ESK_bbENKUlvE3_clEvEUllE_St5arrayIPcLm2EEEEviT0_T1_,"",@"SHT_CUDA_INFO"
	.sectionflags	@""
	.align	4


	//----- nvinfo : EIATTR_CUDA_API_VERSION
	.align		4
        /*0000*/ 	.byte	0x04, 0x37
        /*0002*/ 	.short	(.L_1505 - .L_1504)
.L_1504:
        /*0004*/ 	.word	0x00000082


	//----- nvinfo : EIATTR_KPARAM_INFO
	.align		4
.L_1505:
        /*0008*/ 	.byte	0x04, 0x17
        /*000a*/ 	.short	(.L_1507 - .L_1506)
.L_1506:
        /*000c*/ 	.word	0x00000000
        /*0010*/ 	.short	0x0002
        /*0012*/ 	.short	0x0060
        /*0014*/ 	.byte	0x00, 0xf0, 0x41, 0x00


	//----- nvinfo : EIATTR_KPARAM_INFO
	.align		4
.L_1507:
        /*0018*/ 	.byte	0x04, 0x17
        /*001a*/ 	.short	(.L_1509 - .L_1508)
.L_1508:
        /*001c*/ 	.word	0x00000000
        /*0020*/ 	.short	0x0001
        /*0022*/ 	.short	0x0008
        /*0024*/ 	.byte	0x00, 0xf0, 0x61, 0x01


	//----- nvinfo : EIATTR_KPARAM_INFO
	.align		4
.L_1509:
        /*0028*/ 	.byte	0x04, 0x17
        /*002a*/ 	.short	(.L_1511 - .L_1510)
.L_1510:
        /*002c*/ 	.word	0x00000000
        /*0030*/ 	.short	0x0000
        /*0032*/ 	.short	0x0000
        /*0034*/ 	.byte	0x00, 0xf0, 0x11, 0x00


	//----- nvinfo : EIATTR_SPARSE_MMA_MASK
	.align		4
.L_1511:
        /*0038*/ 	.byte	0x03, 0x50
        /*003a*/ 	.short	0x0000


	//----- nvinfo : EIATTR_MAXREG_COUNT
	.align		4
        /*003c*/ 	.byte	0x03, 0x1b
        /*003e*/ 	.short	0x00ff


	//----- nvinfo : EIATTR_MERCURY_ISA_VERSION
	.align		4
        /*0040*/ 	.byte	0x03, 0x5f
        /*0042*/ 	.short	0x0101


	//----- nvinfo : EIATTR_EXIT_INSTR_OFFSETS
	.align		4
        /*0044*/ 	.byte	0x04, 0x1c
        /*0046*/ 	.short	(.L_1513 - .L_1512)


	//   ....[0]....
.L_1512:
        /*0048*/ 	.word	0x00011220


	//   ....[1]....
        /*004c*/ 	.word	0x000232e0


	//   ....[2]....
        /*0050*/ 	.word	0x00023330


	//----- nvinfo : EIATTR_MAX_THREADS
	.align		4
.L_1513:
        /*0054*/ 	.byte	0x04, 0x05
        /*0056*/ 	.short	(.L_1515 - .L_1514)
.L_1514:
        /*0058*/ 	.word	0x00000080
        /*005c*/ 	.word	0x00000001
        /*0060*/ 	.word	0x00000001


	//----- nvinfo : EIATTR_CRS_STACK_SIZE
	.align		4
.L_1515:
        /*0064*/ 	.byte	0x04, 0x1e
        /*0066*/ 	.short	(.L_1517 - .L_1516)
.L_1516:
        /*0068*/ 	.word	0x00000000


	//----- nvinfo : EIATTR_CBANK_PARAM_SIZE
	.align		4
.L_1517:
        /*006c*/ 	.byte	0x03, 0x19
        /*006e*/ 	.short	0x0070


	//----- nvinfo : EIATTR_PARAM_CBANK
	.align		4
        /*0070*/ 	.byte	0x04, 0x0a
        /*0072*/ 	.short	(.L_1519 - .L_1518)
	.align		4
.L_1518:
        /*0074*/ 	.word	index@(.nv.constant0._ZN2at6native29vectorized_elementwise_kernelILi4EZZNS0_73_GLOBAL__N__c8866d80_35_SparseBinaryOpIntersectionKernel_cu_f5210f67_363642_sparse_binary_op_intersection_kernel_implINS2_18CUDAKernelLauncherENS2_36CUDAValueSelectionIntersectionKernelINS2_9LhsProjOpEEElLl0EEEvRNS_6TensorERKS8_SB_RKSt6vectorIlSaIlEERKSt8optionalIS8_ESK_bbENKUlvE3_clEvEUllE_St5arrayIPcLm2EEEEviT0_T1_)
        /*0078*/ 	.short	0x0210
        /*007a*/ 	.short	0x0070


	//----- nvinfo : EIATTR_SW_WAR
	.align		4
.L_1519:
        /*007c*/ 	.byte	0x04, 0x36
        /*007e*/ 	.short	(.L_1521 - .L_1520)
.L_1520:
        /*0080*/ 	.word	0x00000008
.L_1521:


//--------------------- .nv.info._ZN2at6native29vectorized_elementwise_kernelILi8EZZNS0_73_GLOBAL__N__c8866d80_35_SparseBinaryOpIntersectionKernel_cu_f5210f67_363642_sparse_binary_op_intersection_kernel_implINS2_18CUDAKernelLauncherENS2_36CUDAValueSelectionIntersectionKernelINS2_9LhsProjOpEEElLl0EEEvRNS_6TensorERKS8_SB_RKSt6vectorIlSaIlEERKSt8optionalIS8_ESK_bbENKUlvE3_clEvEUllE_St5arrayIPcLm2EEEEviT0_T1_ --------------------------
	.section	.nv.info._ZN2at6native29vectorized_elementwise_kernelILi8EZZNS0_73_GLOBAL__N__c8866d80_35_SparseBinaryOpIntersectionKernel_cu_f5210f67_363642_sparse_binary_op_intersection_kernel_implINS2_18CUDAKernelLauncherENS2_36CUDAValueSelectionIntersectionKernelINS2_9LhsProjOpEEElLl0EEEvRNS_6TensorERKS8_SB_RKSt6vectorIlSaIlEERKSt8optionalIS8_ESK_bbENKUlvE3_clEvEUllE_St5arrayIPcLm2EEEEviT0_T1_,"",@"SHT_CUDA_INFO"
	.sectionflags	@""
	.align	4


	//----- nvinfo : EIATTR_CUDA_API_VERSION
	.align		4
        /*0000*/ 	.byte	0x04, 0x37
        /*0002*/ 	.short	(.L_1523 - .L_1522)
.L_1522:
        /*0004*/ 	.word	0x00000082


	//----- nvinfo : EIATTR_KPARAM_INFO
	.align		4
.L_1523:
        /*0008*/ 	.byte	0x04, 0x17
        /*000a*/ 	.short	(.L_1525 - .L_1524)
.L_1524:
        /*000c*/ 	.word	0x00000000
        /*0010*/ 	.short	0x0002
        /*0012*/ 	.short	0x0060
        /*0014*/ 	.byte	0x00, 0xf0, 0x41, 0x00


	//----- nvinfo : EIATTR_KPARAM_INFO
	.align		4
.L_1525:
        /*0018*/ 	.byte	0x04, 0x17
        /*001a*/ 	.short	(.L_1527 - .L_1526)
.L_1526:
        /*001c*/ 	.word	0x00000000
        /*0020*/ 	.short	0x0001
        /*0022*/ 	.short	0x0008
        /*0024*/ 	.byte	0x00, 0xf0, 0x61, 0x01


	//----- nvinfo : EIATTR_KPARAM_INFO
	.align		4
.L_1527:
        /*0028*/ 	.byte	0x04, 0x17
        /*002a*/ 	.short	(.L_1529 - .L_1528)
.L_1528:
        /*002c*/ 	.word	0x00000000
        /*0030*/ 	.short	0x0000
        /*0032*/ 	.short	0x0000
        /*0034*/ 	.byte	0x00, 0xf0, 0x11, 0x00


	//----- nvinfo : EIATTR_SPARSE_MMA_MASK
	.align		4
.L_1529:
        /*0038*/ 	.byte	0x03, 0x50
        /*003a*/ 	.short	0x0000


	//----- nvinfo : EIATTR_MAXREG_COUNT
	.align		4
        /*003c*/ 	.byte	0x03, 0x1b
        /*003e*/ 	.short	0x00ff


	//----- nvinfo : EIATTR_MERCURY_ISA_VERSION
	.align		4
        /*0040*/ 	.byte	0x03, 0x5f
        /*0042*/ 	.short	0x0101


	//----- nvinfo : EIATTR_EXIT_INSTR_OFFSETS
	.align		4
        /*0044*/ 	.byte	0x04, 0x1c
        /*0046*/ 	.short	(.L_1531 - .L_1530)


	//   ....[0]....
.L_1530:
        /*0048*/ 	.word	0x00011220


	//   ....[1]....
        /*004c*/ 	.word	0x000232e0


	//   ....[2]....
        /*0050*/ 	.word	0x00023330


	//----- nvinfo : EIATTR_MAX_THREADS
	.align		4
.L_1531:
        /*0054*/ 	.byte	0x04, 0x05
        /*0056*/ 	.short	(.L_1533 - .L_1532)
.L_1532:
        /*0058*/ 	.word	0x00000080
        /*005c*/ 	.word	0x00000001
        /*0060*/ 	.word	0x00000001


	//----- nvinfo : EIATTR_CRS_STACK_SIZE
	.align		4
.L_1533:
        /*0064*/ 	.byte	0x04, 0x1e
        /*0066*/ 	.short	(.L_1535 - .L_1534)
.L_1534:
        /*0068*/ 	.word	0x00000000


	//----- nvinfo : EIATTR_CBANK_PARAM_SIZE
	.align		4
.L_1535:
        /*006c*/ 	.byte	0x03, 0x19
        /*006e*/ 	.short	0x0070


	//----- nvinfo : EIATTR_PARAM_CBANK
	.align		4
        /*0070*/ 	.byte	0x04, 0x0a
        /*0072*/ 	.short	(.L_1537 - .L_1536)
	.align		4
.L_1536:
        /*0074*/ 	.word	index@(.nv.constant0._ZN2at6native29vectorized_elementwise_kernelILi8EZZNS0_73_GLOBAL__N__c8866d80_35_SparseBinaryOpIntersectionKernel_cu_f5210f67_363642_sparse_binary_op_intersection_kernel_implINS2_18CUDAKernelLauncherENS2_36CUDAValueSelectionIntersectionKernelINS2_9LhsProjOpEEElLl0EEEvRNS_6TensorERKS8_SB_RKSt6vectorIlSaIlEERKSt8optionalIS8_ESK_bbENKUlvE3_clEvEUllE_St5arrayIPcLm2EEEEviT0_T1_)
        /*0078*/ 	.short	0x0210
        /*007a*/ 	.short	0x0070


	//----- nvinfo : EIATTR_SW_WAR
	.align		4
.L_1537:
        /*007c*/ 	.byte	0x04, 0x36
        /*007e*/ 	.short	(.L_1539 - .L_1538)
.L_1538:
        /*0080*/ 	.word	0x00000008
.L_1539:


//--------------------- .nv.info._ZN2at6native18elementwise_kernelILi128ELi4EZNS0_15gpu_kernel_implIZZNS0_73_GLOBAL__N__c8866d80_35_SparseBinaryOpIntersectionKernel_cu_f5210f67_363642_sparse_binary_op_intersection_kernel_implINS3_18CUDAKernelLauncherENS3_36CUDAValueSelectionIntersectionKernelINS3_9LhsProjOpEEElLl0EEEvRNS_6TensorERKS9_SC_RKSt6vectorIlSaIlEERKSt8optionalIS9_ESL_bbENKUlvE1_clEvEUllE_EEvRNS_18TensorIteratorBaseERKT_EUliE_EEviT1_ --------------------------
	.section	.nv.info._ZN2at6native18elementwise_kernelILi128ELi4EZNS0_15gpu_kernel_implIZZNS0_73_GLOBAL__N__c8866d80_35_SparseBinaryOpIntersectionKernel_cu_f5210f67_363642_sparse_binary_op_intersection_kernel_implINS3_18CUDAKernelLauncherENS3_36CUDAValueSelectionIntersectionKernelINS3_9LhsProjOpEEElLl0EEEvRNS_6TensorERKS9_SC_RKSt6vectorIlSaIlEERKSt8optionalIS9_ESL_bbENKUlvE1_clEvEUllE_EEvRNS_18TensorIteratorBaseERKT_EUliE_EEviT1_,"",@"SHT_CUDA_INFO"
	.sectionflags	@""
	.align	4


	//----- nvinfo : EIATTR_CUDA_API_VERSION
	.align		4
        /*0000*/ 	.byte	0x04, 0x37
        /*0002*/ 	.short	(.L_1541 - .L_1540)
.L_1540:
        /*0004*/ 	.word	0x00000082


	//----- nvinfo : EIATTR_KPARAM_INFO
	.align		4
.L_1541:
        /*0008*/ 	.byte	0x04, 0x17
        /*000a*/ 	.short	(.L_1543 - .L_1542)
.L_1542:
        /*000c*/ 	.word	0x00000000
        /*0010*/ 	.short	0x0001
        /*0012*/ 	.short	0x0008
        /*0014*/ 	.byte	0x00, 0xf0, 0x21, 0x09


	//----- nvinfo : EIATTR_KPARAM_INFO
	.align		4
.L_1543:
        /*0018*/ 	.byte	0x04, 0x17
        /*001a*/ 	.short	(.L_1545 - .L_1544)
.L_1544:
        /*001c*/ 	.word	0x00000000
        /*0020*/ 	.short	0x0000
        /*0022*/ 	.short	0x0000
        /*0024*/ 	.byte	0x00, 0xf0, 0x11, 0x00


	//----- nvinfo : EIATTR_SPARSE_MMA_MASK
	.align		4
.L_1545:
        /*0028*/ 	.byte	0x03, 0x50
        /*002a*/ 	.short	0x0000


	//----- nvinfo : EIATTR_MAXREG_COUNT
	.align		4
        /*002c*/ 	.byte	0x03, 0x1b
        /*002e*/ 	.short	0x0080


	//----- nvinfo : EIATTR_EXTERNS
	.align		4
        /*0030*/ 	.byte	0x04, 0x0f
        /*0032*/ 	.short	(.L_1547 - .L_1546)


	//   ....[0]....
	.align		4
.L_1546:
        /*0034*/ 	.word	index@(__assertfail)


	//----- nvinfo : EIATTR_MERCURY_ISA_VERSION
	.align		4
.L_1547:
        /*0038*/ 	.byte	0x03, 0x5f
        /*003a*/ 	.short	0x0101


	//----- nvinfo : EIATTR_SYSCALL_OFFSETS
	.align		4
        /*003c*/ 	.byte	0x04, 0x46
        /*003e*/ 	.short	(.L_1549 - .L_1548)


	//   ....[0]....
.L_1548:
        /*0040*/ 	.word	0x000021b0


	//   ....[1]....
        /*0044*/ 	.word	0x00003800


	//   ....[2]....
        /*0048*/ 	.word	0x000059d0


	//   ....[3]....
        /*004c*/ 	.word	0x00007020


	//   ....[4]....
        /*0050*/ 	.word	0x000091f0


	//   ....[5]....
        /*0054*/ 	.word	0x0000a840


	//   ....[6]....
        /*0058*/ 	.word	0x0000ca00


	//   ....[7]....
        /*005c*/ 	.word	0x0000e030


	//----- nvinfo : EIATTR_EXIT_INSTR_OFFSETS
	.align		4
.L_1549:
        /*0060*/ 	.byte	0x04, 0x1c
        /*0062*/ 	.short	(.L_1551 - .L_1550)


	//   ....[0]....
.L_1550:
        /*0064*/ 	.word	0x0000a8d0


	//   ....[1]....
        /*0068*/ 	.word	0x0000d320


	//   ....[2]....
        /*006c*/ 	.word	0x0000d340


	//   ....[3]....
        /*0070*/ 	.word	0x0000d3c0


	//   ....[4]....
        /*0074*/ 	.word	0x0000d3e0


	//   ....[5]....
        /*0078*/ 	.word	0x0000d400


	//   ....[6]....
        /*007c*/ 	.word	0x0000d490


	//   ....[7]....
        /*0080*/ 	.word	0x0000d4d0


	//   ....[8]....
        /*0084*/ 	.word	0x0000d570


	//   ....[9]....
        /*0088*/ 	.word	0x0000d5c0


	//   ....[10]....
        /*008c*/ 	.word	0x0000d5f0


	//   ....[11]....
        /*0090*/ 	.word	0x0000d6c0


	//   ....[12]....
        /*0094*/ 	.word	0x0000d700


	//   ....[13]....
        /*0098*/ 	.word	0x0000d890


	//   ....[14]....
        /*009c*/ 	.word	0x0000d9f0


	//   ....[15]....
        /*00a0*/ 	.word	0x0000da30


	//   ....[16]....
        /*00a4*/ 	.word	0x0000dad0


	//   ....[17]....
        /*00a8*/ 	.word	0x0000dc50


	//   ....[18]....
        /*00ac*/ 	.word	0x0000ddd0


	//   ....[19]....
        /*00b0*/ 	.word	0x0000df30


	//   ....[20]....
        /*00b4*/ 	.word	0x0000e040


	//   ....[21]....
        /*00b8*/ 	.word	0x0000e060


	//   ....[22]....
        /*00bc*/ 	.word	0x0000e080


	//----- nvinfo : EIATTR_MAX_THREADS
	.align		4
.L_1551:
        /*00c0*/ 	.byte	0x04, 0x05
        /*00c2*/ 	.short	(.L_1553 - .L_1552)
.L_1552:
        /*00c4*/ 	.word	0x00000080
        /*00c8*/ 	.word	0x00000001
        /*00cc*/ 	.word	0x00000001


	//----- nvinfo : EIATTR_CRS_STACK_SIZE
	.align		4
.L_1553:
        /*00d0*/ 	.byte	0x04, 0x1e
        /*00d2*/ 	.short	(.L_1555 - .L_1554)
.L_1554:
        /*00d4*/ 	.word	0x00000000


	//----- nvinfo : EIATTR_CBANK_PARAM_SIZE
	.align		4
.L_1555:
        /*00d8*/ 	.byte	0x03, 0x19
        /*00da*/ 	.short	0x0250


	//----- nvinfo : EIATTR_PARAM_CBANK
	.align		4
        /*00dc*/ 	.byte	0x04, 0x0a
        /*00de*/ 	.short	(.L_1557 - .L_1556)
	.align		4
.L_1556:
        /*00e0*/ 	.word	index@(.nv.constant0._ZN2at6native18elementwise_kernelILi128ELi4EZNS0_15gpu_kernel_implIZZNS0_73_GLOBAL__N__c8866d80_35_SparseBinaryOpIntersectionKernel_cu_f5210f67_363642_sparse_binary_op_intersection_kernel_implINS3_18CUDAKernelLauncherENS3_36CUDAValueSelectionIntersectionKernelINS3_9LhsProjOpEEElLl0EEEvRNS_6TensorERKS9_SC_RKSt6vectorIlSaIlEERKSt8optionalIS9_ESL_bbENKUlvE1_clEvEUllE_EEvRNS_18TensorIteratorBaseERKT_EUliE_EEviT1_)
        /*00e4*/ 	.short	0x0210
        /*00e6*/ 	.short	0x0250


	//----- nvinfo : EIATTR_SW_WAR
	.align		4
.L_1557:
        /*00e8*/ 	.byte	0x04, 0x36
        /*00ea*/ 	.short	(.L_1559 - .L_1558)
.L_1558:
        /*00ec*/ 	.word	0x00000008
.L_1559:


//--------------------- .nv.info._ZN2at6native27unrolled_elementwise_kernelIZZNS0_73_GLOBAL__N__c8866d80_35_SparseBinaryOpIntersectionKernel_cu_f5210f67_363642_sparse_binary_op_intersection_kernel_implINS2_18CUDAKernelLauncherENS2_36CUDAValueSelectionIntersectionKernelINS2_9LhsProjOpEEElLl0EEEvRNS_6TensorERKS8_SB_RKSt6vectorIlSaIlEERKSt8optionalIS8_ESK_bbENKUlvE1_clEvEUllE_St5arrayIPcLm2EELi4E23TrivialOffsetCalculatorILi1EjESR_NS0_6memory12LoadWithCastILi1EEENSS_13StoreWithCastILi1EEEEEviT_T0_T2_T3_T4_T5_ --------------------------
	.section	.nv.info._ZN2at6native27unrolled_elementwise_kernelIZZNS0_73_GLOBAL__N__c8866d80_35_SparseBinaryOpIntersectionKernel_cu_f5210f67_363642_sparse_binary_op_intersection_kernel_implINS2_18CUDAKernelLauncherENS2_36CUDAValueSelectionIntersectionKernelINS2_9LhsProjOpEEElLl0EEEvRNS_6TensorERKS8_SB_RKSt6vectorIlSaIlEERKSt8optionalIS8_ESK_bbENKUlvE1_clEvEUllE_St5arrayIPcLm2EELi4E23TrivialOffsetCalculatorILi1EjESR_NS0_6memory12LoadWithCastILi1EEENSS_13StoreWithCastILi1EEEEEviT_T0_T2_T3_T4_T5_,"",@"SHT_CUDA_INFO"
	.sectionflags	@""
	.align	4


	//----- nvinfo : EIATTR_CUDA_API_VERSION
	.align		4
        /*0000*/ 	.byte	0x04, 0x37
        /*0002*/ 	.short	(.L_1561 - .L_1560)
.L_1560:
        /*0004*/ 	.word	0x00000082


	//----- nvinfo : EIATTR_KPARAM_INFO
	.align		4
.L_1561:
        /*0008*/ 	.byte	0x04, 0x17
        /*000a*/ 	.short	(.L_1563 - .L_1562)
.L_1562:
        /*000c*/ 	.word	0x00000000
        /*0010*/ 	.short	0x0006
        /*0012*/ 	.short	0x0054
        /*0014*/ 	.byte	0x00, 0xf0, 0x21, 0x00


	//----- nvinfo : EIATTR_KPARAM_INFO
	.align		4
.L_1563:
        /*0018*/ 	.byte	0x04, 0x17
        /*001a*/ 	.short	(.L_1565 - .L_1564)
.L_1564:
        /*001c*/ 	.word	0x00000000
        /*0020*/ 	.short	0x0005
        /*0022*/ 	.short	0x004c
        /*0024*/ 	.byte	0x00, 0xf0, 0x21, 0x00


	//----- nvinfo : EIATTR_KPARAM_INFO
	.align		4
.L_1565:
        /*0028*/ 	.byte	0x04, 0x17
        /*002a*/ 	.short	(.L_1567 - .L_1566)
.L_1566:
        /*002c*/ 	.word	0x00000000
        /*0030*/ 	.short	0x0004
        /*0032*/ 	.short	0x0049
        /*0034*/ 	.byte	0x00, 0xf0, 0x05, 0x00


	//----- nvinfo : EIATTR_KPARAM_INFO
	.align		4
.L_1567:
        /*0038*/ 	.byte	0x04, 0x17
        /*003a*/ 	.short	(.L_1569 - .L_1568)
.L_1568:
        /*003c*/ 	.word	0x00000000
        /*0040*/ 	.short	0x0003
        /*0042*/ 	.short	0x0048
        /*0044*/ 	.byte	0x00, 0xf0, 0x05, 0x00


	//----- nvinfo : EIATTR_KPARAM_INFO
	.align		4
.L_1569:
        /*0048*/ 	.byte	0x04, 0x17
        /*004a*/ 	.short	(.L_1571 - .L_1570)
.L_1570:
        /*004c*/ 	.word	0x00000000
        /*0050*/ 	.short	0x0002
        /*0052*/ 	.short	0x0038
        /*0054*/ 	.byte	0x00, 0xf0, 0x41, 0x00


	//----- nvinfo : EIATTR_KPARAM_INFO
	.align		4
.L_1571:
        /*0058*/ 	.byte	0x04, 0x17
        /*005a*/ 	.short	(.L_1573 - .L_1572)
.L_1572:
        /*005c*/ 	.word	0x00000000
        /*0060*/ 	.short	0x0001
        /*0062*/ 	.short	0x0008
        /*0064*/ 	.byte	0x00, 0xf0, 0xc1, 0x00


	//----- nvinfo : EIATTR_KPARAM_INFO
	.align		4
.L_1573:
        /*0068*/ 	.byte	0x04, 0x17
        /*006a*/ 	.short	(.L_1575 - .L_1574)
.L_1574:
        /*006c*/ 	.word	0x00000000
        /*0070*/ 	.short	0x0000
        /*0072*/ 	.short	0x0000
        /*0074*/ 	.byte	0x00, 0xf0, 0x11, 0x00


	//----- nvinfo : EIATTR_SPARSE_MMA_MASK
	.align		4
.L_1575:
        /*0078*/ 	.byte	0x03, 0x50
        /*007a*/ 	.short	0x0000


	//----- nvinfo : EIATTR_MAXREG_COUNT
	.align		4
        /*007c*/ 	.byte	0x03, 0x1b
        /*007e*/ 	.short	0x00ff


	//----- nvinfo : EIATTR_EXTERNS
	.align		4
        /*0080*/ 	.byte	0x04, 0x0f
        /*0082*/ 	.short	(.L_1577 - .L_1576)


	//   ....[0]....
	.align		4
.L_1576:
        /*0084*/ 	.word	index@(__assertfail)


	//----- nvinfo : EIATTR_MERCURY_ISA_VERSION
	.align		4
.L_1577:
        /*0088*/ 	.byte	0x03, 0x5f
        /*008a*/ 	.short	0x0101


	//----- nvinfo : EIATTR_SYSCALL_OFFSETS
	.align		4
        /*008c*/ 	.byte	0x04, 0x46
        /*008e*/ 	.short	(.L_1579 - .L_1578)


	//   ....[0]....
.L_1578:
        /*0090*/ 	.word	0x00000ef0


	//   ....[1]....
        /*0094*/ 	.word	0x00001df0


	//   ....[2]....
        /*0098*/ 	.word	0x00002d00


	//   ....[3]....
        /*009c*/ 	.word	0x00003be0


	//   ....[4]....
        /*00a0*/ 	.word	0x0000a630


	//   ....[5]....
        /*00a4*/ 	.word	0x0000b4f0


	//   ....[6]....
        /*00a8*/ 	.word	0x0000c390


	//   ....[7]....
        /*00ac*/ 	.word	0x0000d250


	//----- nvinfo : EIATTR_EXIT_INSTR_OFFSETS
	.align		4
.L_1579:
        /*00b0*/ 	.byte	0x04, 0x1c
        /*00b2*/ 	.short	(.L_1581 - .L_1580)


	//   ....[0]....
.L_1580:
        /*00b4*/ 	.word	0x0000c410


	//   ....[1]....
        /*00b8*/ 	.word	0x0000c540


	//   ....[2]....
        /*00bc*/ 	.word	0x0000c560


	//   ....[3]....
        /*00c0*/ 	.word	0x0000c5e0


	//   ....[4]....
        /*00c4*/ 	.word	0x0000c600


	//   ....[5]....
        /*00c8*/ 	.word	0x0000c620


	//   ....[6]....
        /*00cc*/ 	.word	0x0000c6b0


	//   ....[7]....
        /*00d0*/ 	.word	0x0000c6f0


	//   ....[8]....
        /*00d4*/ 	.word	0x0000c790


	//   ....[9]....
        /*00d8*/ 	.word	0x0000c7e0


	//   ....[10]....
        /*00dc*/ 	.word	0x0000c810


	//   ....[11]....
        /*00e0*/ 	.word	0x0000c8e0


	//   ....[12]....
        /*00e4*/ 	.word	0x0000c920


	//   ....[13]....
        /*00e8*/ 	.word	0x0000cab0


	//   ....[14]....
        /*00ec*/ 	.word	0x0000cc10


	//   ....[15]....
        /*00f0*/ 	.word	0x0000cc50


	//   ....[16]....
        /*00f4*/ 	.word	0x0000ccf0


	//   ....[17]....
        /*00f8*/ 	.word	0x0000ce70


	//   ....[18]....
        /*00fc*/ 	.word	0x0000cff0


	//   ....[19]....
        /*0100*/ 	.word	0x0000d150


	//   ....[20]....
        /*0104*/ 	.word	0x0000d260


	//   ....[21]....
        /*0108*/ 	.word	0x0000d280


	//   ....[22]....
        /*010c*/ 	.word	0x0000d2a0


	//----- nvinfo : EIATTR_MAX_THREADS
	.align		4
.L_1581:
        /*0110*/ 	.byte	0x04, 0x05
        /*0112*/ 	.short	(.L_1583 - .L_1582)
.L_1582:
        /*0114*/ 	.word	0x00000080
        /*0118*/ 	.word	0x00000001
        /*011c*/ 	.word	0x00000001


	//----- nvinfo : EIATTR_CRS_STACK_SIZE
	.align		4
.L_1583:
        /*0120*/ 	.byte	0x04, 0x1e
        /*0122*/ 	.short	(.L_1585 - .L_1584)
.L_1584:
        /*0124*/ 	.word	0x00000000


	//----- nvinfo : EIATTR_CBANK_PARAM_SIZE
	.align		4
.L_1585:
        /*0128*/ 	.byte	0x03, 0x19
        /*012a*/ 	.short	0x005c


	//----- nvinfo : EIATTR_PARAM_CBANK
	.align		4
        /*012c*/ 	.byte	0x04, 0x0a
        /*012e*/ 	.short	(.L_1587 - .L_1586)
	.align		4
.L_1586:
        /*0130*/ 	.word	index@(.nv.constant0._ZN2at6native27unrolled_elementwise_kernelIZZNS0_73_GLOBAL__N__c8866d80_35_SparseBinaryOpIntersectionKernel_cu_f5210f67_363642_sparse_binary_op_intersection_kernel_implINS2_18CUDAKernelLauncherENS2_36CUDAValueSelectionIntersectionKernelINS2_9LhsProjOpEEElLl0EEEvRNS_6TensorERKS8_SB_RKSt6vectorIlSaIlEERKSt8optionalIS8_ESK_bbENKUlvE1_clEvEUllE_St5arrayIPcLm2EELi4E23TrivialOffsetCalculatorILi1EjESR_NS0_6memory12LoadWithCastILi1EEENSS_13StoreWithCastILi1EEEEEviT_T0_T2_T3_T4_T5_)
        /*0134*/ 	.short	0x0210
        /*0136*/ 	.short	0x005c


	//----- nvinfo : EIATTR_SW_WAR
	.align		4
.L_1587:
        /*0138*/ 	.byte	0x04, 0x36
        /*013a*/ 	.short	(.L_1589 - .L_1588)
.L_1588:
        /*013c*/ 	.word	0x00000008
.L_1589:


//--------------------- .nv.info._ZN2at6native18elementwise_kernelILi128ELi2EZNS0_22gpu_kernel_impl_nocastIZZNS0_73_GLOBAL__N__c8866d80_35_SparseBinaryOpIntersectionKernel_cu_f5210f67_363642_sparse_binary_op_intersection_kernel_implINS3_18CUDAKernelLauncherENS3_36CUDAValueSelectionIntersectionKernelINS3_9LhsProjOpEEElLl0EEEvRNS_6TensorERKS9_SC_RKSt6vectorIlSaIlEERKSt8optionalIS9_ESL_bbENKUlvE1_clEvEUllE_EEvRNS_18TensorIteratorBaseERKT_EUliE_EEviT1_ --------------------------
	.section	.nv.info._ZN2at6native18elementwise_kernelILi128ELi2EZNS0_22gpu_kernel_impl_nocastIZZNS0_73_GLOBAL__N__c8866d80_35_SparseBinaryOpIntersectionKernel_cu_f5210f67_363642_sparse_binary_op_intersection_kernel_implINS3_18CUDAKernelLauncherENS3_36CUDAValueSelectionIntersectionKernelINS3_9LhsProjOpEEElLl0EEEvRNS_6TensorERKS9_SC_RKSt6vectorIlSaIlEERKSt8optionalIS9_ESL_bbENKUlvE1_clEvEUllE_EEvRNS_18TensorIteratorBaseERKT_EUliE_EEviT1_,"",@"SHT_CUDA_INFO"
	.sectionflags	@""
	.align	4


	//----- nvinfo : EIATTR_CUDA_API_VERSION
	.align		4
        /*0000*/ 	.byte	0x04, 0x37
        /*0002*/ 	.short	(.L_1591 - .L_1590)
.L_1590:
        /*0004*/ 	.word	0x00000082


	//----- nvinfo : EIATTR_KPARAM_INFO
	.align		4
.L_1591:
        /*0008*/ 	.byte	0x04, 0x17
        /*000a*/ 	.short	(.L_1593 - .L_1592)
.L_1592:
        /*000c*/ 	.word	0x00000000
        /*0010*/ 	.short	0x0001
        /*0012*/ 	.short	0x0008
        /*0014*/ 	.byte	0x00, 0xf0, 0x01, 0x09


	//----- nvinfo : EIATTR_KPARAM_INFO
	.align		4
.L_1593:
        /*0018*/ 	.byte	0x04, 0x17
        /*001a*/ 	.short	(.L_1595 - .L_1594)
.L_1594:
        /*001c*/ 	.word	0x00000000
        /*0020*/ 	.short	0x0000
        /*0022*/ 	.short	0x0000
        /*0024*/ 	.byte	0x00, 0xf0, 0x11, 0x00


	//----- nvinfo : EIATTR_SPARSE_MMA_MASK
	.align		4
.L_1595:
        /*0028*/ 	.byte	0x03, 0x50
        /*002a*/ 	.short	0x0000


	//----- nvinfo : EIATTR_MAXREG_COUNT
	.align		4
        /*002c*/ 	.byte	0x03, 0x1b
        /*002e*/ 	.short	0x0080


	//----- nvinfo : EIATTR_MERCURY_ISA_VERSION
	.align		4
        /*0030*/ 	.byte	0x03, 0x5f
        /*0032*/ 	.short	0x0101


	//----- nvinfo : EIATTR_EXIT_INSTR_OFFSETS
	.align		4
        /*0034*/ 	.byte	0x04, 0x1c
        /*0036*/ 	.short	(.L_1597 - .L_1596)


	//   ....[0]....
.L_1596:
        /*0038*/ 	.word	0x00001c10


	//   ....[1]....
        /*003c*/ 	.word	0x00003700


	//----- nvinfo : EIATTR_MAX_THREADS
	.align		4
.L_1597:
        /*0040*/ 	.byte	0x04, 0x05
        /*0042*/ 	.short	(.L_1599 - .L_1598)
.L_1598:
        /*0044*/ 	.word	0x00000080
        /*0048*/ 	.word	0x00000001
        /*004c*/ 	.word	0x00000001


	//----- nvinfo : EIATTR_CRS_STACK_SIZE
	.align		4
.L_1599:
        /*0050*/ 	.byte	0x04, 0x1e
        /*0052*/ 	.short	(.L_1601 - .L_1600)
.L_1600:
        /*0054*/ 	.word	0x00000000


	//----- nvinfo : EIATTR_CBANK_PARAM_SIZE
	.align		4
.L_1601:
        /*0058*/ 	.byte	0x03, 0x19
        /*005a*/ 	.short	0x0248


	//----- nvinfo : EIATTR_PARAM_CBANK
	.align		4
        /*005c*/ 	.byte	0x04, 0x0a
        /*005e*/ 	.short	(.L_1603 - .L_1602)
	.align		4
.L_1602:
        /*0060*/ 	.word	index@(.nv.constant0._ZN2at6native18elementwise_kernelILi128ELi2EZNS0_22gpu_kernel_impl_nocastIZZNS0_73_GLOBAL__N__c8866d80_35_SparseBinaryOpIntersectionKernel_cu_f5210f67_363642_sparse_binary_op_intersection_kernel_implINS3_18CUDAKernelLauncherENS3_36CUDAValueSelectionIntersectionKernelINS3_9LhsProjOpEEElLl0EEEvRNS_6TensorERKS9_SC_RKSt6vectorIlSaIlEERKSt8optionalIS9_ESL_bbENKUlvE1_clEvEUllE_EEvRNS_18TensorIteratorBaseERKT_EUliE_EEviT1_)
        /*0064*/ 	.short	0x0210
        /*0066*/ 	.short	0x0248


	//----- nvinfo : EIATTR_SW_WAR
	.align		4
.L_1603:
        /*0068*/ 	.byte	0x04, 0x36
        /*006a*/ 	.short	(.L_1605 - .L_1604)
.L_1604:
        /*006c*/ 	.word	0x00000008
.L_1605:


//--------------------- .nv.info._ZN2at6native27unrolled_elementwise_kernelIZZNS0_73_GLOBAL__N__c8866d80_35_SparseBinaryOpIntersectionKernel_cu_f5210f67_363642_sparse_binary_op_intersection_kernel_implINS2_18CUDAKernelLauncherENS2_36CUDAValueSelectionIntersectionKernelINS2_9LhsProjOpEEElLl0EEEvRNS_6TensorERKS8_SB_RKSt6vectorIlSaIlEERKSt8optionalIS8_ESK_bbENKUlvE1_clEvEUllE_St5arrayIPcLm2EELi4E23TrivialOffsetCalculatorILi1EjESR_NS0_6memory15LoadWithoutCastENSS_16StoreWithoutCastEEEviT_T0_T2_T3_T4_T5_ --------------------------
	.section	.nv.info._ZN2at6native27unrolled_elementwise_kernelIZZNS0_73_GLOBAL__N__c8866d80_35_SparseBinaryOpIntersectionKernel_cu_f5210f67_363642_sparse_binary_op_intersection_kernel_implINS2_18CUDAKernelLauncherENS2_36CUDAValueSelectionIntersectionKernelINS2_9LhsProjOpEEElLl0EEEvRNS_6TensorERKS8_SB_RKSt6vectorIlSaIlEERKSt8optionalIS8_ESK_bbENKUlvE1_clEvEUllE_St5arrayIPcLm2EELi4E23TrivialOffsetCalculatorILi1EjESR_NS0_6memory15LoadWithoutCastENSS_16StoreWithoutCastEEEviT_T0_T2_T3_T4_T5_,"",@"SHT_CUDA_INFO"
	.sectionflags	@""
	.align	4


	//----- nvinfo : EIATTR_CUDA_API_VERSION
	.align		4
        /*0000*/ 	.byte	0x04, 0x37
        /*0002*/ 	.short	(.L_1607 - .L_1606)
.L_1606:
        /*0004*/ 	.word	0x00000082


	//----- nvinfo : EIATTR_KPARAM_INFO
	.align		4
.L_1607:
        /*0008*/ 	.byte	0x04, 0x17
        /*000a*/ 	.short	(.L_1609 - .L_1608)
.L_1608:
        /*000c*/ 	.word	0x00000000
        /*0010*/ 	.short	0x0006
        /*0012*/ 	.short	0x004b
        /*0014*/ 	.byte	0x00, 0xf0, 0x05, 0x00


	//----- nvinfo : EIATTR_KPARAM_INFO
	.align		4
.L_1609:
        /*0018*/ 	.byte	0x04, 0x17
        /*001a*/ 	.short	(.L_1611 - .L_1610)
.L_1610:
        /*001c*/ 	.word	0x00000000
        /*0020*/ 	.short	0x0005
        /*0022*/ 	.short	0x004a
        /*0024*/ 	.byte	0x00, 0xf0, 0x05, 0x00


	//----- nvinfo : EIATTR_KPARAM_INFO
	.align		4
.L_1611:
        /*0028*/ 	.byte	0x04, 0x17
        /*002a*/ 	.short	(.L_1613 - .L_1612)
.L_1612:
        /*002c*/ 	.word	0x00000000
        /*0030*/ 	.short	0x0004
        /*0032*/ 	.short	0x0049
        /*0034*/ 	.byte	0x00, 0xf0, 0x05, 0x00


	//----- nvinfo : EIATTR_KPARAM_INFO
	.align		4
.L_1613:
        /*0038*/ 	.byte	0x04, 0x17
        /*003a*/ 	.short	(.L_1615 - .L_1614)
.L_1614:
        /*003c*/ 	.word	0x00000000
        /*0040*/ 	.short	0x0003
        /*0042*/ 	.short	0x0048
        /*0044*/ 	.byte	0x00, 0xf0, 0x05, 0x00


	//----- nvinfo : EIATTR_KPARAM_INFO
	.align		4
.L_1615:
        /*0048*/ 	.byte	0x04, 0x17
        /*004a*/ 	.short	(.L_1617 - .L_1616)
.L_1616:
        /*004c*/ 	.word	0x00000000
        /*0050*/ 	.short	0x0002
        /*0052*/ 	.short	0x0038
        /*0054*/ 	.byte	0x00, 0xf0, 0x41, 0x00


	//----- nvinfo : EIATTR_KPARAM_INFO
	.align		4
.L_1617:
        /*0058*/ 	.byte	0x04, 0x17
        /*005a*/ 	.short	(.L_1619 - .L_1618)
.L_1618:
        /*005c*/ 	.word	0x00000000
        /*0060*/ 	.short	0x0001
        /*0062*/ 	.short	0x0008
        /*0064*/ 	.byte	0x00, 0xf0, 0xc1, 0x00


	//----- nvinfo : EIATTR_KPARAM_INFO
	.align		4
.L_1619:
        /*0068*/ 	.byte	0x04, 0x17
        /*006a*/ 	.short	(.L_1621 - .L_1620)
.L_1620:
        /*006c*/ 	.word	0x00000000
        /*0070*/ 	.short	0x0000
        /*0072*/ 	.short	0x0000
        /*0074*/ 	.byte	0x00, 0xf0, 0x11, 0x00


	//----- nvinfo : EIATTR_SPARSE_MMA_MASK
	.align		4
.L_1621:
        /*0078*/ 	.byte	0x03, 0x50
        /*007a*/ 	.short	0x0000


	//----- nvinfo : EIATTR_MAXREG_COUNT
	.align		4
        /*007c*/ 	.byte	0x03, 0x1b
        /*007e*/ 	.short	0x00ff


	//----- nvinfo : EIATTR_MERCURY_ISA_VERSION
	.align		4
        /*0080*/ 	.byte	0x03, 0x5f
        /*0082*/ 	.short	0x0101


	//----- nvinfo : EIATTR_EXIT_INSTR_OFFSETS
	.align		4
        /*0084*/ 	.byte	0x04, 0x1c
        /*0086*/ 	.short	(.L_1623 - .L_1622)


	//   ....[0]....
.L_1622:
        /*0088*/ 	.word	0x00006080


	//   ....[1]....
        /*008c*/ 	.word	0x000060e0


	//----- nvinfo : EIATTR_MAX_THREADS
	.align		4
.L_1623:
        /*0090*/ 	.byte	0x04, 0x05
        /*0092*/ 	.short	(.L_1625 - .L_1624)
.L_1624:
        /*0094*/ 	.word	0x00000080
        /*0098*/ 	.word	0x00000001
        /*009c*/ 	.word	0x00000001


	//----- nvinfo : EIATTR_CRS_STACK_SIZE
	.align		4
.L_1625:
        /*00a0*/ 	.byte	0x04, 0x1e
        /*00a2*/ 	.short	(.L_1627 - .L_1626)
.L_1626:
        /*00a4*/ 	.word	0x00000000


	//----- nvinfo : EIATTR_CBANK_PARAM_SIZE
	.align		4
.L_1627:
        /*00a8*/ 	.byte	0x03, 0x19
        /*00aa*/ 	.short	0x004c


	//----- nvinfo : EIATTR_PARAM_CBANK
	.align		4
        /*00ac*/ 	.byte	0x04, 0x0a
        /*00ae*/ 	.short	(.L_1629 - .L_1628)
	.align		4
.L_1628:
        /*00b0*/ 	.word	index@(.nv.constant0._ZN2at6native27unrolled_elementwise_kernelIZZNS0_73_GLOBAL__N__c8866d80_35_SparseBinaryOpIntersectionKernel_cu_f5210f67_363642_sparse_binary_op_intersection_kernel_implINS2_18CUDAKernelLauncherENS2_36CUDAValueSelectionIntersectionKernelINS2_9LhsProjOpEEElLl0EEEvRNS_6TensorERKS8_SB_RKSt6vectorIlSaIlEERKSt8optionalIS8_ESK_bbENKUlvE1_clEvEUllE_St5arrayIPcLm2EELi4E23TrivialOffsetCalculatorILi1EjESR_NS0_6memory15LoadWithoutCastENSS_16StoreWithoutCastEEEviT_T0_T2_T3_T4_T5_)
        /*00b4*/ 	.short	0x0210
        /*00b6*/ 	.short	0x004c


	//----- nvinfo : EIATTR_SW_WAR
	.align		4
.L_1629:
        /*00b8*/ 	.byte	0x04, 0x36
        /*00ba*/ 	.short	(.L_1631 - .L_1630)
.L_1630:
        /*00bc*/ 	.word	0x00000008
.L_1631:


//--------------------- .nv.info._ZN2at6native29vectorized_elementwise_kernelILi2EZZNS0_73_GLOBAL__N__c8866d80_35_SparseBinaryOpIntersectionKernel_cu_f5210f67_363642_sparse_binary_op_intersection_kernel_implINS2_18CUDAKernelLauncherENS2_36CUDAValueSelectionIntersectionKernelINS2_9LhsProjOpEEElLl0EEEvRNS_6TensorERKS8_SB_RKSt6vectorIlSaIlEERKSt8optionalIS8_ESK_bbENKUlvE1_clEvEUllE_St5arrayIPcLm2EEEEviT0_T1_ --------------------------
	.section	.nv.info._ZN2at6native29vectorized_elementwise_kernelILi2EZZNS0_73_GLOBAL__N__c8866d80_35_SparseBinaryOpIntersectionKernel_cu_f5210f67_363642_sparse_binary_op_intersection_kernel_implINS2_18CUDAKernelLauncherENS2_36CUDAValueSelectionIntersectionKernelINS2_9LhsProjOpEEElLl0EEEvRNS_6TensorERKS8_SB_RKSt6vectorIlSaIlEERKSt8optionalIS8_ESK_bbENKUlvE1_clEvEUllE_St5arrayIPcLm2EEEEviT0_T1_,"",@"SHT_CUDA_INFO"
	.sectionflags	@""
	.align	4


	//----- nvinfo : EIATTR_CUDA_API_VERSION
	.align		4
        /*0000*/ 	.byte	0x04, 0x37
        /*0002*/ 	.short	(.L_1633 - .L_1632)
.L_1632:
        /*0004*/ 	.word	0x00000082


	//----- nvinfo : EIATTR_KPARAM_INFO
	.align		4
.L_1633:
        /*0008*/ 	.byte	0x04, 0x17
        /*000a*/ 	.short	(.L_1635 - .L_1634)
.L_1634:
        /*000c*/ 	.word	0x00000000
        /*0010*/ 	.short	0x0002
        /*0012*/ 	.short	0x0038
        /*0014*/ 	.byte	0x00, 0xf0, 0x41, 0x00


	//----- nvinfo : EIATTR_KPARAM_INFO
	.align		4
.L_1635:
        /*0018*/ 	.byte	0x04, 0x17
        /*001a*/ 	.short	(.L_1637 - .L_1636)
.L_1636:
        /*001c*/ 	.word	0x00000000
        /*0020*/ 	.short	0x0001
        /*0022*/ 	.short	0x0008
        /*0024*/ 	.byte	0x00, 0xf0, 0xc1, 0x00


	//----- nvinfo : EIATTR_KPARAM_INFO
	.align		4
.L_1637:
        /*0028*/ 	.byte	0x04, 0x17
        /*002a*/ 	.short	(.L_1639 - .L_1638)
.L_1638:
        /*002c*/ 	.word	0x00000000
        /*0030*/ 	.short	0x0000
        /*0032*/ 	.short	0x0000
        /*0034*/ 	.byte	0x00, 0xf0, 0x11, 0x00


	//----- nvinfo : EIATTR_SPARSE_MMA_MASK
	.align		4
.L_1639:
        /*0038*/ 	.byte	0x03, 0x50
        /*003a*/ 	.short	0x0000


	//----- nvinfo : EIATTR_MAXREG_COUNT
	.align		4
        /*003c*/ 	.byte	0x03, 0x1b
        /*003e*/ 	.short	0x00ff


	//----- nvinfo : EIATTR_MERCURY_ISA_VERSION
	.align		4
        /*0040*/ 	.byte	0x03, 0x5f
        /*0042*/ 	.short	0x0101


	//----- nvinfo : EIATTR_EXIT_INSTR_OFFSETS
	.align		4
        /*0044*/ 	.byte	0x04, 0x1c
        /*0046*/ 	.short	(.L_1641 - .L_1640)


	//   ....[0]....
.L_1640:
        /*0048*/ 	.word	0x0000b030


	//   ....[1]....
        /*004c*/ 	.word	0x00016fc0


	//   ....[2]....
        /*0050*/ 	.word	0x00017010


	//----- nvinfo : EIATTR_MAX_THREADS
	.align		4
.L_1641:
        /*0054*/ 	.byte	0x04, 0x05
        /*0056*/ 	.short	(.L_1643 - .L_1642)
.L_1642:
        /*0058*/ 	.word	0x00000080
        /*005c*/ 	.word	0x00000001
        /*0060*/ 	.word	0x00000001


	//----- nvinfo : EIATTR_CRS_STACK_SIZE
	.align		4
.L_1643:
        /*0064*/ 	.byte	0x04, 0x1e
        /*0066*/ 	.short	(.L_1645 - .L_1644)
.L_1644:
        /*0068*/ 	.word	0x00000000


	//----- nvinfo : EIATTR_CBANK_PARAM_SIZE
	.align		4
.L_1645:
        /*006c*/ 	.byte	0x03, 0x19
        /*006e*/ 	.short	0x0048


	//----- nvinfo : EIATTR_PARAM_CBANK
	.align		4
        /*0070*/ 	.byte	0x04, 0x0a
        /*0072*/ 	.short	(.L_1647 - .L_1646)
	.align		4
.L_1646:
        /*0074*/ 	.word	index@(.nv.constant0._ZN2at6native29vectorized_elementwise_kernelILi2EZZNS0_73_GLOBAL__N__c8866d80_35_SparseBinaryOpIntersectionKernel_cu_f5210f67_363642_sparse_binary_op_intersection_kernel_implINS2_18CUDAKernelLauncherENS2_36CUDAValueSelectionIntersectionKernelINS2_9LhsProjOpEEElLl0EEEvRNS_6TensorERKS8_SB_RKSt6vectorIlSaIlEERKSt8optionalIS8_ESK_bbENKUlvE1_clEvEUllE_St5arrayIPcLm2EEEEviT0_T1_)
        /*0078*/ 	.short	0x0210
        /*007a*/ 	.short	0x0048


	//----- nvinfo : EIATTR_SW_WAR
	.align		4
.L_1647:
        /*007c*/ 	.byte	0x04, 0x36
        /*007e*/ 	.short	(.L_1649 - .L_1648)
.L_1648:
        /*0080*/ 	.word	0x00000008
.L_1649:


//--------------------- .nv.info._ZN2at6native29vectorized_elementwise_kernelILi4EZZNS0_73_GLOBAL__N__c8866d80_35_SparseBinaryOpIntersectionKernel_cu_f5210f67_363642_sparse_binary_op_intersection_kernel_implINS2_18CUDAKernelLauncherENS2_36CUDAValueSelectionIntersectionKernelINS2_9LhsProjOpEEElLl0EEEvRNS_6TensorERKS8_SB_RKSt6vectorIlSaIlEERKSt8optionalIS8_ESK_bbENKUlvE1_clEvEUllE_St5arrayIPcLm2EEEEviT0_T1_ --------------------------
	.section	.nv.info._ZN2at6native29vectorized_elementwise_kernelILi4EZZNS0_73_GLOBAL__N__c8866d80_35_SparseBinaryOpIntersectionKernel_cu_f5210f67_363642_sparse_binary_op_intersection_kernel_implINS2_18CUDAKernelLauncherENS2_36CUDAValueSelectionIntersectionKernelINS2_9LhsProjOpEEElLl0EEEvRNS_6TensorERKS8_SB_RKSt6vectorIlSaIlEERKSt8optionalIS8_ESK_bbENKUlvE1_clEvEUllE_St5arrayIPcLm2EEEEviT0_T1_,"",@"SHT_CUDA_INFO"
	.sectionflags	@""
	.align	4


	//----- nvinfo : EIATTR_CUDA_API_VERSION
	.align		4
        /*0000*/ 	.byte	0x04, 0x37
        /*0002*/ 	.short	(.L_1651 - .L_1650)
.L_1650:
        /*0004*/ 	.word	0x00000082


	//----- nvinfo : EIATTR_KPARAM_INFO
	.align		4
.L_1651:
        /*0008*/ 	.byte	0x04, 0x17
        /*000a*/ 	.short	(.L_1653 - .L_1652)
.L_1652:
        /*000c*/ 	.word	0x00000000
        /*0010*/ 	.short	0x0002
        /*0012*/ 	.short	0x0038
        /*0014*/ 	.byte	0x00, 0xf0, 0x41, 0x00


	//----- nvinfo : EIATTR_KPARAM_INFO
	.align		4
.L_1653:
        /*0018*/ 	.byte	0x04, 0x17
        /*001a*/ 	.short	(.L_1655 - .L_1654)
.L_1654:
        /*001c*/ 	.word	0x00000000
        /*0020*/ 	.short	0x0001
        /*0022*/ 	.short	0x0008
        /*0024*/ 	.byte	0x00, 0xf0, 0xc1, 0x00


	//----- nvinfo : EIATTR_KPARAM_INFO
	.align		4
.L_1655:
        /*0028*/ 	.byte	0x04, 0x17
        /*002a*/ 	.short	(.L_1657 - .L_1656)
.L_1656:
        /*002c*/ 	.word	0x00000000
        /*0030*/ 	.short	0x0000
        /*0032*/ 	.short	0x0000
        /*0034*/ 	.byte	0x00, 0xf0, 0x11, 0x00


	//----- nvinfo : EIATTR_SPARSE_MMA_MASK
	.align		4
.L_1657:
        /*0038*/ 	.byte	0x03, 0x50
        /*003a*/ 	.short	0x0000


	//----- nvinfo : EIATTR_MAXREG_COUNT
	.align		4
        /*003c*/ 	.byte	0x03, 0x1b
        /*003e*/ 	.short	0x00ff


	//----- nvinfo : EIATTR_MERCURY_ISA_VERSION
	.align		4
        /*0040*/ 	.byte	0x03, 0x5f
        /*0042*/ 	.short	0x0101


	//----- nvinfo : EIATTR_EXIT_INSTR_OFFSETS
	.align		4
        /*0044*/ 	.byte	0x04, 0x1c
        /*0046*/ 	.short	(.L_1659 - .L_1658)


	//   ....[0]....
.L_1658:
        /*0048*/ 	.word	0x0000b030


	//   ....[1]....
        /*004c*/ 	.word	0x00016fc0


	//   ....[2]....
        /*0050*/ 	.word	0x00017010


	//----- nvinfo : EIATTR_MAX_THREADS
	.align		4
.L_1659:
        /*0054*/ 	.byte	0x04, 0x05
        /*0056*/ 	.short	(.L_1661 - .L_1660)
.L_1660:
        /*0058*/ 	.word	0x00000080
        /*005c*/ 	.word	0x00000001
        /*0060*/ 	.word	0x00000001


	//----- nvinfo : EIATTR_CRS_STACK_SIZE
	.align		4
.L_1661:
        /*0064*/ 	.byte	0x04, 0x1e
        /*0066*/ 	.short	(.L_1663 - .L_1662)
.L_1662:
        /*0068*/ 	.word	0x00000000


	//----- nvinfo : EIATTR_CBANK_PARAM_SIZE
	.align		4
.L_1663:
        /*006c*/ 	.byte	0x03, 0x19
        /*006e*/ 	.short	0x0048


	//----- nvinfo : EIATTR_PARAM_CBANK
	.align		4
        /*0070*/ 	.byte	0x04, 0x0a
        /*0072*/ 	.short	(.L_1665 - .L_1664)
	.align		4
.L_1664:
        /*0074*/ 	.word	index@(.nv.constant0._ZN2at6native29vectorized_elementwise_kernelILi4EZZNS0_73_GLOBAL__N__c8866d80_35_SparseBinaryOpIntersectionKernel_cu_f5210f67_363642_sparse_binary_op_intersection_kernel_implINS2_18CUDAKernelLauncherENS2_36CUDAValueSelectionIntersectionKernelINS2_9LhsProjOpEEElLl0EEEvRNS_6TensorERKS8_SB_RKSt6vectorIlSaIlEERKSt8optionalIS8_ESK_bbENKUlvE1_clEvEUllE_St5arrayIPcLm2EEEEviT0_T1_)
        /*0078*/ 	.short	0x0210
        /*007a*/ 	.short	0x0048


	//----- nvinfo : EIATTR_SW_WAR
	.align		4
.L_1665:
        /*007c*/ 	.byte	0x04, 0x36
        /*007e*/ 	.short	(.L_1667 - .L_1666)
.L_1666:
        /*0080*/ 	.word	0x00000008
.L_1667:


//--------------------- .nv.info._ZN2at6native29vectorized_elementwise_kernelILi8EZZNS0_73_GLOBAL__N__c8866d80_35_SparseBinaryOpIntersectionKernel_cu_f5210f67_363642_sparse_binary_op_intersection_kernel_implINS2_18CUDAKernelLauncherENS2_36CUDAValueSelectionIntersectionKernelINS2_9LhsProjOpEEElLl0EEEvRNS_6TensorERKS8_SB_RKSt6vectorIlSaIlEERKSt8optionalIS8_ESK_bbENKUlvE1_clEvEUllE_St5arrayIPcLm2EEEEviT0_T1_ --------------------------
	.section	.nv.info._ZN2at6native29vectorized_elementwise_kernelILi8EZZNS0_73_GLOBAL__N__c8866d80_35_SparseBinaryOpIntersectionKernel_cu_f5210f67_363642_sparse_binary_op_intersection_kernel_implINS2_18CUDAKernelLauncherENS2_36CUDAValueSelectionIntersectionKernelINS2_9LhsProjOpEEElLl0EEEvRNS_6TensorERKS8_SB_RKSt6vectorIlSaIlEERKSt8optionalIS8_ESK_bbENKUlvE1_clEvEUllE_St5arrayIPcLm2EEEEviT0_T1_,"",@"SHT_CUDA_INFO"
	.sectionflags	@""
	.align	4


	//----- nvinfo : EIATTR_CUDA_API_VERSION
	.align		4
        /*0000*/ 	.byte	0x04, 0x37
        /*0002*/ 	.short	(.L_1669 - .L_1668)
.L_1668:
        /*0004*/ 	.word	0x00000082


	//----- nvinfo : EIATTR_KPARAM_INFO
	.align		4
.L_1669:
        /*0008*/ 	.byte	0x04, 0x17
        /*000a*/ 	.short	(.L_1671 - .L_1670)
.L_1670:
        /*000c*/ 	.word	0x00000000
        /*0010*/ 	.short	0x0002
        /*0012*/ 	.short	0x0038
        /*0014*/ 	.byte	0x00, 0xf0, 0x41, 0x00


	//----- nvinfo : EIATTR_KPARAM_INFO
	.align		4
.L_1671:
        /*0018*/ 	.byte	0x04, 0x17
        /*001a*/ 	.short	(.L_1673 - .L_1672)
.L_1672:
        /*001c*/ 	.word	0x00000000
        /*0020*/ 	.short	0x0001
        /*0022*/ 	.short	0x0008
        /*0024*/ 	.byte	0x00, 0xf0, 0xc1, 0x00


	//----- nvinfo : EIATTR_KPARAM_INFO
	.align		4
.L_1673:
        /*0028*/ 	.byte	0x04, 0x17
        /*002a*/ 	.short	(.L_1675 - .L_1674)
.L_1674:
        /*002c*/ 	.word	0x00000000
        /*0030*/ 	.short	0x0000
        /*0032*/ 	.short	0x0000
        /*0034*/ 	.byte	0x00, 0xf0, 0x11, 0x00


	//----- nvinfo : EIATTR_SPARSE_MMA_MASK
	.align		4
.L_1675:
        /*0038*/ 	.byte	0x03, 0x50
        /*003a*/ 	.short	0x0000


	//----- nvinfo : EIATTR_MAXREG_COUNT
	.align		4
        /*003c*/ 	.byte	0x03, 0x1b
        /*003e*/ 	.short	0x00ff


	//----- nvinfo : EIATTR_MERCURY_ISA_VERSION
	.align		4
        /*0040*/ 	.byte	0x03, 0x5f
        /*0042*/ 	.short	0x0101


	//----- nvinfo : EIATTR_EXIT_INSTR_OFFSETS
	.align		4
        /*0044*/ 	.byte	0x04, 0x1c
        /*0046*/ 	.short	(.L_1677 - .L_1676)


	//   ....[0]....
.L_1676:
        /*0048*/ 	.word	0x0000b030


	//   ....[1]....
        /*004c*/ 	.word	0x00016fc0


	//   ....[2]....
        /*0050*/ 	.word	0x00017010


	//----- nvinfo : EIATTR_MAX_THREADS
	.align		4
.L_1677:
        /*0054*/ 	.byte	0x04, 0x05
        /*0056*/ 	.short	(.L_1679 - .L_1678)
.L_1678:
        /*0058*/ 	.word	0x00000080
        /*005c*/ 	.word	0x00000001
        /*0060*/ 	.word	0x00000001


	//----- nvinfo : EIATTR_CRS_STACK_SIZE
	.align		4
.L_1679:
        /*0064*/ 	.byte	0x04, 0x1e
        /*0066*/ 	.short	(.L_1681 - .L_1680)
.L_1680:
        /*0068*/ 	.word	0x00000000


	//----- nvinfo : EIATTR_CBANK_PARAM_SIZE
	.align		4
.L_1681:
        /*006c*/ 	.byte	0x03, 0x19
        /*006e*/ 	.short	0x0048


	//----- nvinfo : EIATTR_PARAM_CBANK
	.align		4
        /*0070*/ 	.byte	0x04, 0x0a
        /*0072*/ 	.short	(.L_1683 - .L_1682)
	.align		4
.L_1682:
        /*0074*/ 	.word	index@(.nv.constant0._ZN2at6native29vectorized_elementwise_kernelILi8EZZNS0_73_GLOBAL__N__c8866d80_35_SparseBinaryOpIntersectionKernel_cu_f5210f67_363642_sparse_binary_op_intersection_kernel_implINS2_18CUDAKernelLauncherENS2_36CUDAValueSelectionIntersectionKernelINS2_9LhsProjOpEEElLl0EEEvRNS_6TensorERKS8_SB_RKSt6vectorIlSaIlEERKSt8optionalIS8_ESK_bbENKUlvE1_clEvEUllE_St5arrayIPcLm2EEEEviT0_T1_)
        /*0078*/ 	.short	0x0210
        /*007a*/ 	.short	0x0048


	//----- nvinfo : EIATTR_SW_WAR
	.align		4
.L_1683:
        /*007c*/ 	.byte	0x04, 0x36
        /*007e*/ 	.short	(.L_1685 - .L_1684)
.L_1684:
        /*0080*/ 	.word	0x00000008
.L_1685:


//--------------------- .nv.info._ZN2at6native18elementwise_kernelILi128ELi4EZNS0_15gpu_kernel_implIZZNS0_73_GLOBAL__N__c8866d80_35_SparseBinaryOpIntersectionKernel_cu_f5210f67_363642_sparse_binary_op_intersection_kernel_implINS3_18CUDAKernelLauncherENS3_36CUDAValueSelectionIntersectionKernelINS3_9LhsProjOpEEElLl8EEEvRNS_6TensorERKS9_SC_RKSt6vectorIlSaIlEERKSt8optionalIS9_ESL_bbENKUlvE3_clEvEUllE_EEvRNS_18TensorIteratorBaseERKT_EUliE_EEviT1_ --------------------------
	.section	.nv.info._ZN2at6native18elementwise_kernelILi128ELi4EZNS0_15gpu_kernel_implIZZNS0_73_GLOBAL__N__c8866d80_35_SparseBinaryOpIntersectionKernel_cu_f5210f67_363642_sparse_binary_op_intersection_kernel_implINS3_18CUDAKernelLauncherENS3_36CUDAValueSelectionIntersectionKernelINS3_9LhsProjOpEEElLl8EEEvRNS_6TensorERKS9_SC_RKSt6vectorIlSaIlEERKSt8optionalIS9_ESL_bbENKUlvE3_clEvEUllE_EEvRNS_18TensorIteratorBaseERKT_EUliE_EEviT1_,"",@"SHT_CUDA_INFO"
	.sectionflags	@""
	.align	4


	//----- nvinfo : EIATTR_CUDA_API_VERSION
	.align		4
        /*0000*/ 	.byte	0x04, 0x37
        /*0002*/ 	.short	(.L_1687 - .L_1686)
.L_1686:
        /*0004*/ 	.word	0x00000082


	//----- nvinfo : EIATTR_KPARAM_INFO
	.align		4
.L_1687:
        /*0008*/ 	.byte	0x04, 0x17
        /*000a*/ 	.short	(.L_1689 - .L_1688)
.L_1688:
        /*000c*/ 	.word	0x00000000
        /*0010*/ 	.short	0x0001
        /*0012*/ 	.short	0x0008
        /*0014*/ 	.byte	0x00, 0xf0, 0xa1, 0x0a


	//----- nvinfo : EIATTR_KPARAM_INFO
	.align		4
.L_1689:
        /*0018*/ 	.byte	0x04, 0x17
        /*001a*/ 	.short	(.L_1691 - .L_1690)
.L_1690:
        /*001c*/ 	.word	0x00000000
        /*0020*/ 	.short	0x0000
        /*0022*/ 	.short	0x0000
        /*0024*/ 	.byte	0x00, 0xf0, 0x11, 0x00


	//----- nvinfo : EIATTR_SPARSE_MMA_MASK
	.align		4
.L_1691:
        /*0028*/ 	.byte	0x03, 0x50
        /*002a*/ 	.short	0x0000


	//----- nvinfo : EIATTR_MAXREG_COUNT
	.align		4
        /*002c*/ 	.byte	0x03, 0x1b
        /*002e*/ 	.short	0x0080


	//----- nvinfo : EIATTR_EXTERNS
	.align		4
        /*0030*/ 	.byte	0x04, 0x0f
        /*0032*/ 	.short	(.L_1693 - .L_1692)


	//   ....[0]....
	.align		4
.L_1692:
        /*0034*/ 	.word	index@(__assertfail)


	//----- nvinfo : EIATTR_MERCURY_ISA_VERSION
	.align		4
.L_1693:
        /*0038*/ 	.byte	0x03, 0x5f
        /*003a*/ 	.short	0x0101


	//----- nvinfo : EIATTR_SYSCALL_OFFSETS
	.align		4
        /*003c*/ 	.byte	0x04, 0x46
        /*003e*/ 	.short	(.L_1695 - .L_1694)


	//   ....[0]....
.L_1694:
        /*0040*/ 	.word	0x000021b0


	//   ....[1]....
        /*0044*/ 	.word	0x00004590


	//   ....[2]....
        /*0048*/ 	.word	0x00006790


	//   ....[3]....
        /*004c*/ 	.word	0x00008b00


	//   ....[4]....
        /*0050*/ 	.word	0x0000acd0


	//   ....[5]....
        /*0054*/ 	.word	0x0000d040


	//   ....[6]....
        /*0058*/ 	.word	0x0000f200


	//   ....[7]....
        /*005c*/ 	.word	0x00011570


	//----- nvinfo : EIATTR_EXIT_INSTR_OFFSETS
	.align		4
.L_1695:
        /*0060*/ 	.byte	0x04, 0x1c
        /*0062*/ 	.short	(.L_1697 - .L_1696)


	//   ....[0]....
.L_1696:
        /*0064*/ 	.word	0x0000d0d0


	//   ....[1]....
        /*0068*/ 	.word	0x00010f60


	//   ....[2]....
        /*006c*/ 	.word	0x00010f80


	//   ....[3]....
        /*0070*/ 	.word	0x00011000


	//   ....[4]....
        /*0074*/ 	.word	0x00011020


	//   ....[5]....
        /*0078*/ 	.word	0x00011040


	//   ....[6]....
        /*007c*/ 	.word	0x000110c0


	//   ....[7]....
        /*0080*/ 	.word	0x000110e0


	//   ....[8]....
        /*0084*/ 	.word	0x00011160


	//   ....[9]....
        /*0088*/ 	.word	0x00011180


	//   ....[10]....
        /*008c*/ 	.word	0x000111a0


	//   ....[11]....
        /*0090*/ 	.word	0x00011240


	//   ....[12]....
        /*0094*/ 	.word	0x00011260


	//   ....[13]....
        /*0098*/ 	.word	0x000112e0


	//   ....[14]....
        /*009c*/ 	.word	0x00011300


	//   ....[15]....
        /*00a0*/ 	.word	0x00011320


	//   ....[16]....
        /*00a4*/ 	.word	0x000113c0


	//   ....[17]....
        /*00a8*/ 	.word	0x000113e0


	//   ....[18]....
        /*00ac*/ 	.word	0x00011400


	//   ....[19]....
        /*00b0*/ 	.word	0x00011470


	//   ....[20]....
        /*00b4*/ 	.word	0x00011580


	//   ....[21]....
        /*00b8*/ 	.word	0x000115a0


	//   ....[22]....
        /*00bc*/ 	.word	0x000115c0


	//----- nvinfo : EIATTR_MAX_THREADS
	.align		4
.L_1697:
        /*00c0*/ 	.byte	0x04, 0x05
        /*00c2*/ 	.short	(.L_1699 - .L_1698)
.L_1698:
        /*00c4*/ 	.word	0x00000080
        /*00c8*/ 	.word	0x00000001
        /*00cc*/ 	.word	0x00000001


	//----- nvinfo : EIATTR_CRS_STACK_SIZE
	.align		4
.L_1699:
        /*00d0*/ 	.byte	0x04, 0x1e
        /*00d2*/ 	.short	(.L_1701 - .L_1700)
.L_1700:
        /*00d4*/ 	.word	0x00000000


	//----- nvinfo : EIATTR_CBANK_PARAM_SIZE
	.align		4
.L_1701:
        /*00d8*/ 	.byte	0x03, 0x19
        /*00da*/ 	.short	0x02b0


	//----- nvinfo : EIATTR_PARAM_CBANK
	.align		4
        /*00dc*/ 	.byte	0x04, 0x0a
        /*00de*/ 	.short	(.L_1703 - .L_1702)
	.align		4
.L_1702:
        /*00e0*/ 	.word	index@(.nv.constant0._ZN2at6native18elementwise_kernelILi128ELi4EZNS0_15gpu_kernel_implIZZNS0_73_GLOBAL__N__c8866d80_35_SparseBinaryOpIntersectionKernel_cu_f5210f67_363642_sparse_binary_op_intersection_kernel_implINS3_18CUDAKernelLauncherENS3_36CUDAValueSelectionIntersectionKernelINS3_9LhsProjOpEEElLl8EEEvRNS_6TensorERKS9_SC_RKSt6vectorIlSaIlEERKSt8optionalIS9_ESL_bbENKUlvE3_clEvEUllE_EEvRNS_18TensorIteratorBaseERKT_EUliE_EEviT1_)
        /*00e4*/ 	.short	0x0210
        /*00e6*/ 	.short	0x02b0


	//----- nvinfo : EIATTR_SW_WAR
	.align		4
.L_1703:
        /*00e8*/ 	.byte	0x04, 0x36
        /*00ea*/ 	.short	(.L_1705 - .L_1704)
.L_1704:
        /*00ec*/ 	.word	0x00000008
.L_1705:


//--------------------- .nv.info._ZN2at6native27unrolled_elementwise_kernelIZZNS0_73_GLOBAL__N__c8866d80_35_SparseBinaryOpIntersectionKernel_cu_f5210f67_363642_sparse_binary_op_intersection_kernel_implINS2_18CUDAKernelLauncherENS2_36CUDAValueSelectionIntersectionKernelINS2_9LhsProjOpEEElLl8EEEvRNS_6TensorERKS8_SB_RKSt6vectorIlSaIlEERKSt8optionalIS8_ESK_bbENKUlvE3_clEvEUllE_St5arrayIPcLm2EELi4E23TrivialOffsetCalculatorILi1EjESR_NS0_6memory12LoadWithCastILi1EEENSS_13StoreWithCastILi1EEEEEviT_T0_T2_T3_T4_T5_ --------------------------
	.section	.nv.info._ZN2at6native27unrolled_elementwise_kernelIZZNS0_73_GLOBAL__N__c8866d80_35_SparseBinaryOpIntersectionKernel_cu_f5210f67_363642_sparse_binary_op_intersection_kernel_implINS2_18CUDAKernelLauncherENS2_36CUDAValueSelectionIntersectionKernelINS2_9LhsProjOpEEElLl8EEEvRNS_6TensorERKS8_SB_RKSt6vectorIlSaIlEERKSt8optionalIS8_ESK_bbENKUlvE3_clEvEUllE_St5arrayIPcLm2EELi4E23TrivialOffsetCalculatorILi1EjESR_NS0_6memory12LoadWithCastILi1EEENSS_13StoreWithCastILi1EEEEEviT_T0_T2_T3_T4_T5_,"",@"SHT_CUDA_INFO"
	.sectionflags	@""
	.align	4


	//----- nvinfo : EIATTR_CUDA_API_VERSION
	.align		4
        /*0000*/ 	.byte	0x04, 0x37
        /*0002*/ 	.short	(.L_1707 - .L_1706)
.L_1706:
        /*0004*/ 	.word	0x00000082


	//----- nvinfo : EIATTR_KPARAM_INFO
	.align		4
.L_1707:
        /*0008*/ 	.byte	0x04, 0x17
        /*000a*/ 	.short	(.L_1709 - .L_1708)
.L_1708:
        /*000c*/ 	.word	0x00000000
        /*0010*/ 	.short	0x0006
        /*0012*/ 	.short	0x00b4
        /*0014*/ 	.byte	0x00, 0xf0, 0x21, 0x00


	//----- nvinfo : EIATTR_KPARAM_INFO
	.align		4
.L_1709:
        /*0018*/ 	.byte	0x04, 0x17
        /*001a*/ 	.short	(.L_1711 - .L_1710)
.L_1710:
        /*001c*/ 	.word	0x00000000
        /*0020*/ 	.short	0x0005
        /*0022*/ 	.short	0x00ac
        /*0024*/ 	.byte	0x00, 0xf0, 0x21, 0x00


	//----- nvinfo : EIATTR_KPARAM_INFO
	.align		4
.L_1711:
        /*0028*/ 	.byte	0x04, 0x17
        /*002a*/ 	.short	(.L_1713 - .L_1712)
.L_1712:
        /*002c*/ 	.word	0x00000000
        /*0030*/ 	.short	0x0004
        /*0032*/ 	.short	0x00a9
        /*0034*/ 	.byte	0x00, 0xf0, 0x05, 0x00


	//----- nvinfo : EIATTR_KPARAM_INFO
	.align		4
.L_1713:
        /*0038*/ 	.byte	0x04, 0x17
        /*003a*/ 	.short	(.L_1715 - .L_1714)
.L_1714:
        /*003c*/ 	.word	0x00000000
        /*0040*/ 	.short	0x0003
        /*0042*/ 	.short	0x00a8
        /*0044*/ 	.byte	0x00, 0xf0, 0x05, 0x00


	//----- nvinfo : EIATTR_KPARAM_INFO
	.align		4
.L_1715:
        /*0048*/ 	.byte	0x04, 0x17
        /*004a*/ 	.short	(.L_1717 - .L_1716)
.L_1716:
        /*004c*/ 	.word	0x00000000
        /*0050*/ 	.short	0x0002
        /*0052*/ 	.short	0x0098
        /*0054*/ 	.byte	0x00, 0xf0, 0x41, 0x00


	//----- nvinfo : EIATTR_KPARAM_INFO
	.align		4
.L_1717:
        /*0058*/ 	.byte	0x04, 0x17
        /*005a*/ 	.short	(.L_1719 - .L_1718)
.L_1718:
        /*005c*/ 	.word	0x00000000
        /*0060*/ 	.short	0x0001
        /*0062*/ 	.short	0x0008
        /*0064*/ 	.byte	0x00, 0xf0, 0x41, 0x02


	//----- nvinfo : EIATTR_KPARAM_INFO
	.align		4
.L_1719:
        /*0068*/ 	.byte	0x04, 0x17
        /*006a*/ 	.short	(.L_1721 - .L_1720)
.L_1720:
        /*006c*/ 	.word	0x00000000
        /*0070*/ 	.short	0x0000
        /*0072*/ 	.short	0x0000
        /*0074*/ 	.byte	0x00, 0xf0, 0x11, 0x00


	//----- nvinfo : EIATTR_SPARSE_MMA_MASK
	.align		4
.L_1721:
        /*0078*/ 	.byte	0x03, 0x50
        /*007a*/ 	.short	0x0000


	//----- nvinfo : EIATTR_MAXREG_COUNT
	.align		4
        /*007c*/ 	.byte	0x03, 0x1b
        /*007e*/ 	.short	0x00ff


	//----- nvinfo : EIATTR_EXTERNS
	.align		4
        /*0080*/ 	.byte	0x04, 0x0f
        /*0082*/ 	.short	(.L_1723 - .L_1722)


	//   ....[0]....
	.align		4
.L_1722:
        /*0084*/ 	.word	index@(__assertfail)


	//----- nvinfo : EIATTR_MERCURY_ISA_VERSION
	.align		4
.L_1723:
        /*0088*/ 	.byte	0x03, 0x5f
        /*008a*/ 	.short	0x0101


	//----- nvinfo : EIATTR_SYSCALL_OFFSETS
	.align		4
        /*008c*/ 	.byte	0x04, 0x46
        /*008e*/ 	.short	(.L_1725 - .L_1724)


	//   ....[0]....
.L_1724:
        /*0090*/ 	.word	0x00001140


	//   ....[1]....
        /*0094*/ 	.word	0x00002050


	//   ....[2]....
        /*0098*/ 	.word	0x00002f50


	//   ....[3]....
        /*009c*/ 	.word	0x00003e60


	//   ....[4]....
        /*00a0*/ 	.word	0x0000b640


	//   ....[5]....
        /*00a4*/ 	.word	0x0000be50


	//   ....[6]....
        /*00a8*/ 	.word	0x0000c620


	//   ....[7]....
        /*00ac*/ 	.word	0x0000cdf0


	//----- nvinfo : EIATTR_EXIT_INSTR_OFFSETS
	.align		4
.L_1725:
        /*00b0*/ 	.byte	0x04, 0x1c
        /*00b2*/ 	.short	(.L_1727 - .L_1726)


	//   ....[0]....
.L_1726:
        /*00b4*/ 	.word	0x0000c6a0


	//   ....[1]....
        /*00b8*/ 	.word	0x0000c7e0


	//   ....[2]....
        /*00bc*/ 	.word	0x0000c800


	//   ....[3]....
        /*00c0*/ 	.word	0x0000c880


	//   ....[4]....
        /*00c4*/ 	.word	0x0000c8a0


	//   ....[5]....
        /*00c8*/ 	.word	0x0000c8c0


	//   ....[6]....
        /*00cc*/ 	.word	0x0000c940


	//   ....[7]....
        /*00d0*/ 	.word	0x0000c960


	//   ....[8]....
        /*00d4*/ 	.word	0x0000c9e0


	//   ....[9]....
        /*00d8*/ 	.word	0x0000ca00


	//   ....[10]....
        /*00dc*/ 	.word	0x0000ca20


	//   ....[11]....
        /*00e0*/ 	.word	0x0000cac0


	//   ....[12]....
        /*00e4*/ 	.word	0x0000cae0


	//   ....[13]....
        /*00e8*/ 	.word	0x0000cb60


	//   ....[14]....
        /*00ec*/ 	.word	0x0000cb80


	//   ....[15]....
        /*00f0*/ 	.word	0x0000cba0


	//   ....[16]....
        /*00f4*/ 	.word	0x0000cc40


	//   ....[17]....
        /*00f8*/ 	.word	0x0000cc60


	//   ....[18]....
        /*00fc*/ 	.word	0x0000cc80


	//   ....[19]....
        /*0100*/ 	.word	0x0000ccf0


	//   ....[20]....
        /*0104*/ 	.word	0x0000ce00


	//   ....[21]....
        /*0108*/ 	.word	0x0000ce20


	//   ....[22]....
        /*010c*/ 	.word	0x0000ce40


	//----- nvinfo : EIATTR_MAX_THREADS
	.align		4
.L_1727:
        /*0110*/ 	.byte	0x04, 0x05
        /*0112*/ 	.short	(.L_1729 - .L_1728)
.L_1728:
        /*0114*/ 	.word	0x00000080
        /*0118*/ 	.word	0x00000001
        /*011c*/ 	.word	0x00000001


	//----- nvinfo : EIATTR_CRS_STACK_SIZE
	.align		4
.L_1729:
        /*0120*/ 	.byte	0x04, 0x1e
        /*0122*/ 	.short	(.L_1731 - .L_1730)
.L_1730:
        /*0124*/ 	.word	0x00000000


	//----- nvinfo : EIATTR_CBANK_PARAM_SIZE
	.align		4
.L_1731:
        /*0128*/ 	.byte	0x03, 0x19
        /*012a*/ 	.short	0x00bc


	//----- nvinfo : EIATTR_PARAM_CBANK
	.align		4
        /*012c*/ 	.byte	0x04, 0x0a
        /*012e*/ 	.short	(.L_1733 - .L_1732)
	.align		4
.L_1732:
        /*0130*/ 	.word	index@(.nv.constant0._ZN2at6native27unrolled_elementwise_kernelIZZNS0_73_GLOBAL__N__c8866d80_35_SparseBinaryOpIntersectionKernel_cu_f5210f67_363642_sparse_binary_op_intersection_kernel_implINS2_18CUDAKernelLauncherENS2_36CUDAValueSelectionIntersectionKernelINS2_9LhsProjOpEEElLl8EEEvRNS_6TensorERKS8_SB_RKSt6vectorIlSaIlEERKSt8optionalIS8_ESK_bbENKUlvE3_clEvEUllE_St5arrayIPcLm2EELi4E23TrivialOffsetCalculatorILi1EjESR_NS0_6memory12LoadWithCastILi1EEENSS_13StoreWithCastILi1EEEEEviT_T0_T2_T3_T4_T5_)
        /*0134*/ 	.short	0x0210
        /*0136*/ 	.short	0x00bc


	//----- nvinfo : EIATTR_SW_WAR
	.align		4
.L_1733:
        /*0138*/ 	.byte	0x04, 0x36
        /*013a*/ 	.short	(.L_1735 - .L_1734)
.L_1734:
        /*013c*/ 	.word	0x00000008
.L_1735:


//--------------------- .nv.info._ZN2at6native18elementwise_kernelILi128ELi2EZNS0_22gpu_kernel_impl_nocastIZZNS0_73_GLOBAL__N__c8866d80_35_SparseBinaryOpIntersectionKernel_cu_f5210f67_363642_sparse_binary_op_intersection_kernel_implINS3_18CUDAKernelLauncherENS3_36CUDAValueSelectionIntersectionKernelINS3_9LhsProjOpEEElLl8EEEvRNS_6TensorERKS9_SC_RKSt6vectorIlSaIlEERKSt8optionalIS9_ESL_bbENKUlvE3_clEvEUllE_EEvRNS_18TensorIteratorBaseERKT_EUliE_EEviT1_ --------------------------
	.section	.nv.info._ZN2at6native18elementwise_kernelILi128ELi2EZNS0_22gpu_kernel_impl_nocastIZZNS0_73_GLOBAL__N__c8866d80_35_SparseBinaryOpIntersectionKernel_cu_f5210f67_363642_sparse_binary_op_intersection_kernel_implINS3_18CUDAKernelLauncherENS3_36CUDAValueSelectionIntersectionKernelINS3_9LhsProjOpEEElLl8EEEvRNS_6TensorERKS9_SC_RKSt6vectorIlSaIlEERKSt8optionalIS9_ESL_bbENKUlvE3_clEvEUllE_EEvRNS_18TensorIteratorBaseERKT_EUliE_EEviT1_,"",@"SHT_CUDA_INFO"
	.sectionflags	@""
	.align	4


	//----- nvinfo : EIATTR_CUDA_API_VERSION
	.align		4
        /*0000*/ 	.byte	0x04, 0x37
        /*0002*/ 	.short	(.L_1737 - .L_1736)
.L_1736:
        /*0004*/ 	.word	0x00000082


	//----- nvinfo : EIATTR_KPARAM_INFO
	.align		4
.L_1737:
        /*0008*/ 	.byte	0x04, 0x17
        /*000a*/ 	.short	(.L_1739 - .L_1738)
.L_1738:
        /*000c*/ 	.word	0x00000000
        /*0010*/ 	.short	0x0001
        /*0012*/ 	.short	0x0008
        /*0014*/ 	.byte	0x00, 0xf0, 0x81, 0x0a


	//----- nvinfo : EIATTR_KPARAM_INFO
	.align		4
.L_1739:
        /*0018*/ 	.byte	0x04, 0x17
        /*001a*/ 	.short	(.L_1741 - .L_1740)
.L_1740:
        /*001c*/ 	.word	0x00000000
        /*0020*/ 	.short	0x0000
        /*0022*/ 	.short	0x0000
        /*0024*/ 	.byte	0x00, 0xf0, 0x11, 0x00


	//----- nvinfo : EIATTR_SPARSE_MMA_MASK
	.align		4
.L_1741:
        /*0028*/ 	.byte	0x03, 0x50
        /*002a*/ 	.short	0x0000


	//----- nvinfo : EIATTR_MAXREG_COUNT
	.align		4
        /*002c*/ 	.byte	0x03, 0x1b
        /*002e*/ 	.short	0x0080


	//----- nvinfo : EIATTR_MERCURY_ISA_VERSION
	.align		4
        /*0030*/ 	.byte	0x03, 0x5f
        /*0032*/ 	.short	0x0101


	//----- nvinfo : EIATTR_EXIT_INSTR_OFFSETS
	.align		4
        /*0034*/ 	.byte	0x04, 0x1c
        /*0036*/ 	.short	(.L_1743 - .L_1742)


	//   ....[0]....
.L_1742:
        /*0038*/ 	.word	0x00003090


	//   ....[1]....
        /*003c*/ 	.word	0x00005fd0


	//----- nvinfo : EIATTR_MAX_THREADS
	.align		4
.L_1743:
        /*0040*/ 	.byte	0x04, 0x05
        /*0042*/ 	.short	(.L_1745 - .L_1744)
.L_1744:
        /*0044*/ 	.word	0x00000080
        /*0048*/ 	.word	0x00000001
        /*004c*/ 	.word	0x00000001


	//----- nvinfo : EIATTR_CRS_STACK_SIZE
	.align		4
.L_1745:
        /*0050*/ 	.byte	0x04, 0x1e
        /*0052*/ 	.short	(.L_1747 - .L_1746)
.L_1746:
        /*0054*/ 	.word	0x00000000


	//----- nvinfo : EIATTR_CBANK_PARAM_SIZE
	.align		4
.L_1747:
        /*0058*/ 	.byte	0x03, 0x19
        /*005a*/ 	.short	0x02a8


	//----- nvinfo : EIATTR_PARAM_CBANK
	.align		4
        /*005c*/ 	.byte	0x04, 0x0a
        /*005e*/ 	.short	(.L_1749 - .L_1748)
	.align		4
.L_1748:
        /*0060*/ 	.word	index@(.nv.constant0._ZN2at6native18elementwise_kernelILi128ELi2EZNS0_22gpu_kernel_impl_nocastIZZNS0_73_GLOBAL__N__c8866d80_35_SparseBinaryOpIntersectionKernel_cu_f5210f67_363642_sparse_binary_op_intersection_kernel_implINS3_18CUDAKernelLauncherENS3_36CUDAValueSelectionIntersectionKernelINS3_9LhsProjOpEEElLl8EEEvRNS_6TensorERKS9_SC_RKSt6vectorIlSaIlEERKSt8optionalIS9_ESL_bbENKUlvE3_clEvEUllE_EEvRNS_18TensorIteratorBaseERKT_EUliE_EEviT1_)
        /*0064*/ 	.short	0x0210
        /*0066*/ 	.short	0x02a8


	//----- nvinfo : EIATTR_SW_WAR
	.align		4
.L_1749:
        /*0068*/ 	.byte	0x04, 0x36
        /*006a*/ 	.short	(.L_1751 - .L_1750)
.L_1750:
        /*006c*/ 	.word	0x00000008
.L_1751:


//--------------------- .nv.info._ZN2at6native27unrolled_elementwise_kernelIZZNS0_73_GLOBAL__N__c8866d80_35_SparseBinaryOpIntersectionKernel_cu_f5210f67_363642_sparse_binary_op_intersection_kernel_implINS2_18CUDAKernelLauncherENS2_36CUDAValueSelectionIntersectionKernelINS2_9LhsProjOpEEElLl8EEEvRNS_6TensorERKS8_SB_RKSt6vectorIlSaIlEERKSt8optionalIS8_ESK_bbENKUlvE3_clEvEUllE_St5arrayIPcLm2EELi4E23TrivialOffsetCalculatorILi1EjESR_NS0_6memory15LoadWithoutCastENSS_16StoreWithoutCastEEEviT_T0_T2_T3_T4_T5_ --------------------------
	.section	.nv.info._ZN2at6native27unrolled_elementwise_kernelIZZNS0_73_GLOBAL__N__c8866d80_35_SparseBinaryOpIntersectionKernel_cu_f5210f67_363642_sparse_binary_op_intersection_kernel_implINS2_18CUDAKernelLauncherENS2_36CUDAValueSelectionIntersectionKernelINS2_9LhsProjOpEEElLl8EEEvRNS_6TensorERKS8_SB_RKSt6vectorIlSaIlEERKSt8optionalIS8_ESK_bbENKUlvE3_clEvEUllE_St5arrayIPcLm2EELi4E23TrivialOffsetCalculatorILi1EjESR_NS0_6memory15LoadWithoutCastENSS_16StoreWithoutCastEEEviT_T0_T2_T3_T4_T5_,"",@"SHT_CUDA_INFO"
	.sectionflags	@""
	.align	4


	//----- nvinfo : EIATTR_CUDA_API_VERSION
	.align		4
        /*0000*/ 	.byte	0x04, 0x37
        /*0002*/ 	.short	(.L_1753 - .L_1752)
.L_1752:
        /*0004*/ 	.word	0x00000082


	//----- nvinfo : EIATTR_KPARAM_INFO
	.align		4
.L_1753:
        /*0008*/ 	.byte	0x04, 0x17
        /*000a*/ 	.short	(.L_1755 - .L_1754)
.L_1754:
        /*000c*/ 	.word	0x00000000
        /*0010*/ 	.short	0x0006
        /*0012*/ 	.short	0x00ab
        /*0014*/ 	.byte	0x00, 0xf0, 0x05, 0x00


	//----- nvinfo : EIATTR_KPARAM_INFO
	.align		4
.L_1755:
        /*0018*/ 	.byte	0x04, 0x17
        /*001a*/ 	.short	(.L_1757 - .L_1756)
.L_1756:
        /*001c*/ 	.word	0x00000000
        /*0020*/ 	.short	0x0005
        /*0022*/ 	.short	0x00aa
        /*0024*/ 	.byte	0x00, 0xf0, 0x05, 0x00


	//----- nvinfo : EIATTR_KPARAM_INFO
	.align		4
.L_1757:
        /*0028*/ 	.byte	0x04, 0x17
        /*002a*/ 	.short	(.L_1759 - .L_1758)
.L_1758:
        /*002c*/ 	.word	0x00000000
        /*0030*/ 	.short	0x0004
        /*0032*/ 	.short	0x00a9
        /*0034*/ 	.byte	0x00, 0xf0, 0x05, 0x00


	//----- nvinfo : EIATTR_KPARAM_INFO
	.align		4
.L_1759:
        /*0038*/ 	.byte	0x04, 0x17
        /*003a*/ 	.short	(.L_1761 - .L_1760)
.L_1760:
        /*003c*/ 	.word	0x00000000
        /*0040*/ 	.short	0x0003
        /*0042*/ 	.short	0x00a8
        /*0044*/ 	.byte	0x00, 0xf0, 0x05, 0x00


	//----- nvinfo : EIATTR_KPARAM_INFO
	.align		4
.L_1761:
        /*0048*/ 	.byte	0x04, 0x17
        /*004a*/ 	.short	(.L_1763 - .L_1762)
.L_1762:
        /*004c*/ 	.word	0x00000000
        /*0050*/ 	.short	0x0002
        /*0052*/ 	.short	0x0098
        /*0054*/ 	.byte	0x00, 0xf0, 0x41, 0x00


	//----- nvinfo : EIATTR_KPARAM_INFO
	.align		4
.L_1763:
        /*0058*/ 	.byte	0x04, 0x17
        /*005a*/ 	.short	(.L_1765 - .L_1764)
.L_1764:
        /*005c*/ 	.word	0x00000000
        /*0060*/ 	.short	0x0001
        /*0062*/ 	.short	0x0008
        /*0064*/ 	.byte	0x00, 0xf0, 0x41, 0x02


	//----- nvinfo : EIATTR_KPARAM_INFO
	.align		4
.L_1765:
        /*0068*/ 	.byte	0x04, 0x17
        /*006a*/ 	.short	(.L_1767 - .L_1766)
.L_1766:
        /*006c*/ 	.word	0x00000000
        /*0070*/ 	.short	0x0000
        /*0072*/ 	.short	0x0000
        /*0074*/ 	.byte	0x00, 0xf0, 0x11, 0x00


	//----- nvinfo : EIATTR_SPARSE_MMA_MASK
	.align		4
.L_1767:
        /*0078*/ 	.byte	0x03, 0x50
        /*007a*/ 	.short	0x0000


	//----- nvinfo : EIATTR_MAXREG_COUNT
	.align		4
        /*007c*/ 	.byte	0x03, 0x1b
        /*007e*/ 	.short	0x00ff


	//----- nvinfo : EIATTR_MERCURY_ISA_VERSION
	.align		4
        /*0080*/ 	.byte	0x03, 0x5f
        /*0082*/ 	.short	0x0101


	//----- nvinfo : EIATTR_EXIT_INSTR_OFFSETS
	.align		4
        /*0084*/ 	.byte	0x04, 0x1c
        /*0086*/ 	.short	(.L_1769 - .L_1768)


	//   ....[0]....
.L_1768:
        /*0088*/ 	.word	0x00007880


	//   ....[1]....
        /*008c*/ 	.word	0x000078d0


	//----- nvinfo : EIATTR_MAX_THREADS
	.align		4
.L_1769:
        /*0090*/ 	.byte	0x04, 0x05
        /*0092*/ 	.short	(.L_1771 - .L_1770)
.L_1770:
        /*0094*/ 	.word	0x00000080
        /*0098*/ 	.word	0x00000001
        /*009c*/ 	.word	0x00000001


	//----- nvinfo : EIATTR_CRS_STACK_SIZE
	.align		4
.L_1771:
        /*00a0*/ 	.byte	0x04, 0x1e
        /*00a2*/ 	.short	(.L_1773 - .L_1772)
.L_1772:
        /*00a4*/ 	.word	0x00000000


	//----- nvinfo : EIATTR_CBANK_PARAM_SIZE
	.align		4
.L_1773:
        /*00a8*/ 	.byte	0x03, 0x19
        /*00aa*/ 	.short	0x00ac


	//----- nvinfo : EIATTR_PARAM_CBANK
	.align		4
        /*00ac*/ 	.byte	0x04, 0x0a
        /*00ae*/ 	.short	(.L_1775 - .L_1774)
	.align		4
.L_1774:
        /*00b0*/ 	.word	index@(.nv.constant0._ZN2at6native27unrolled_elementwise_kernelIZZNS0_73_GLOBAL__N__c8866d80_35_SparseBinaryOpIntersectionKernel_cu_f5210f67_363642_sparse_binary_op_intersection_kernel_implINS2_18CUDAKernelLauncherENS2_36CUDAValueSelectionIntersectionKernelINS2_9LhsProjOpEEElLl8EEEvRNS_6TensorERKS8_SB_RKSt6vectorIlSaIlEERKSt8optionalIS8_ESK_bbENKUlvE3_clEvEUllE_St5arrayIPcLm2EELi4E23TrivialOffsetCalculatorILi1EjESR_NS0_6memory15LoadWithoutCastENSS_16StoreWithoutCastEEEviT_T0_T2_T3_T4_T5_)
        /*00b4*/ 	.short	0x0210
        /*00b6*/ 	.short	0x00ac


	//----- nvinfo : EIATTR_SW_WAR
	.align		4
.L_1775:
        /*00b8*/ 	.byte	0x04, 0x36
        /*00ba*/ 	.short	(.L_1777 - .L_1776)
.L_1776:
        /*00bc*/ 	.word	0x00000008
.L_1777:


//--------------------- .nv.info._ZN2at6native29vectorized_elementwise_kernelILi2EZZNS0_73_GLOBAL__N__c8866d80_35_SparseBinaryOpIntersectionKernel_cu_f5210f67_363642_sparse_binary_op_intersection_kernel_implINS2_18CUDAKernelLauncherENS2_36CUDAValueSelectionIntersectionKernelINS2_9LhsProjOpEEElLl8EEEvRNS_6TensorERKS8_SB_RKSt6vectorIlSaIlEERKSt8optionalIS8_ESK_bbENKUlvE3_clEvEUllE_St5arrayIPcLm2EEEEviT0_T1_ --------------------------
	.section	.nv.info._ZN2at6native29vectorized_elementwise_kernelILi2EZZNS0_73_GLOBAL__N__c8866d80_35_SparseBinaryOpIntersectionKernel_cu_f5210f67_363642_sparse_binary_op_intersection_kernel_implINS2_18CUDAKernelLauncherENS2_36CUDAValueSelectionIntersectionKernelINS2_9LhsProjOpEEElLl8EEEvRNS_6TensorERKS8_SB_RKSt6vectorIlSaIlEERKSt8optionalIS8_ESK_bbENKUlvE3_clEvEUllE_St5arrayIPcLm2EEEEviT0_T1_,"",@"SHT_CUDA_INFO"
	.sectionflags	@""
	.align	4


	//----- nvinfo : EIATTR_CUDA_API_VERSION
	.align		4
        /*0000*/ 	.byte	0x04, 0x37
        /*0002*/ 	.short	(.L_1779 - .L_1778)
.L_1778:
        /*0004*/ 	.word	0x00000082


	//----- nvinfo : EIATTR_KPARAM_INFO
	.align		4
.L_1779:
        /*0008*/ 	.byte	0x04, 0x17
        /*000a*/ 	.short	(.L_1781 - .L_1780)
.L_1780:
        /*000c*/ 	.word	0x00000000
        /*0010*/ 	.short	0x0002
        /*0012*/ 	.short	0x0098
        /*0014*/ 	.byte	0x00, 0xf0, 0x41, 0x00


	//----- nvinfo : EIATTR_KPARAM_INFO
	.align		4
.L_1781:
        /*0018*/ 	.byte	0x04, 0x17
        /*001a*/ 	.short	(.L_1783 - .L_1782)
.L_1782:
        /*001c*/ 	.word	0x00000000
        /*0020*/ 	.short	0x0001
        /*0022*/ 	.short	0x0008
        /*0024*/ 	.byte	0x00, 0xf0, 0x41, 0x02


	//----- nvinfo : EIATTR_KPARAM_INFO
	.align		4
.L_1783:
        /*0028*/ 	.byte	0x04, 0x17
        /*002a*/ 	.short	(.L_1785 - .L_1784)
.L_1784:
        /*002c*/ 	.word	0x00000000
        /*0030*/ 	.short	0x0000
        /*0032*/ 	.short	0x0000
        /*0034*/ 	.byte	0x00, 0xf0, 0x11, 0x00


	//----- nvinfo : EIATTR_SPARSE_MMA_MASK
	.align		4
.L_1785:
        /*0038*/ 	.byte	0x03, 0x50
        /*003a*/ 	.short	0x0000


	//----- nvinfo : EIATTR_MAXREG_COUNT
	.align		4
        /*003c*/ 	.byte	0x03, 0x1b
        /*003e*/ 	.short	0x00ff


	//----- nvinfo : EIATTR_MERCURY_ISA_VERSION
	.align		4
        /*0040*/ 	.byte	0x03, 0x5f
        /*0042*/ 	.short	0x0101


	//----- nvinfo : EIATTR_EXIT_INSTR_OFFSETS
	.align		4
        /*0044*/ 	.byte	0x04, 0x1c
        /*0046*/ 	.short	(.L_1787 - .L_1786)


	//   ....[0]....
.L_1786:
        /*0048*/ 	.word	0x0000d9f0


	//   ....[1]....
        /*004c*/ 	.word	0x0001c380


	//   ....[2]....
        /*0050*/ 	.word	0x0001c3d0


	//----- nvinfo : EIATTR_MAX_THREADS
	.align		4
.L_1787:
        /*0054*/ 	.byte	0x04, 0x05
        /*0056*/ 	.short	(.L_1789 - .L_1788)
.L_1788:
        /*0058*/ 	.word	0x00000080
        /*005c*/ 	.word	0x00000001
        /*0060*/ 	.word	0x00000001


	//----- nvinfo : EIATTR_CRS_STACK_SIZE
	.align		4
.L_1789:
        /*0064*/ 	.byte	0x04, 0x1e
        /*0066*/ 	.short	(.L_1791 - .L_1790)
.L_1790:
        /*0068*/ 	.word	0x00000000


	//----- nvinfo : EIATTR_CBANK_PARAM_SIZE
	.align		4
.L_1791:
        /*006c*/ 	.byte	0x03, 0x19
        /*006e*/ 	.short	0x00a8


	//----- nvinfo : EIATTR_PARAM_CBANK
	.align		4
        /*0070*/ 	.byte	0x04, 0x0a
        /*0072*/ 	.short	(.L_1793 - .L_1792)
	.align		4
.L_1792:
        /*0074*/ 	.word	index@(.nv.constant0._ZN2at6native29vectorized_elementwise_kernelILi2EZZNS0_73_GLOBAL__N__c8866d80_35_SparseBinaryOpIntersectionKernel_cu_f5210f67_363642_sparse_binary_op_intersection_kernel_implINS2_18CUDAKernelLauncherENS2_36CUDAValueSelectionIntersectionKernelINS2_9LhsProjOpEEElLl8EEEvRNS_6TensorERKS8_SB_RKSt6vectorIlSaIlEERKSt8optionalIS8_ESK_bbENKUlvE3_clEvEUllE_St5arrayIPcLm2EEEEviT0_T1_)
        /*0078*/ 	.short	0x0210
        /*007a*/ 	.short	0x00a8


	//----- nvinfo : EIATTR_SW_WAR
	.align		4
.L_1793:
        /*007c*/ 	.byte	0x04, 0x36
        /*007e*/ 	.short	(.L_1795 - .L_1794)
.L_1794:
        /*0080*/ 	.word	0x00000008
.L_1795:


//--------------------- .nv.info._ZN2at6native29vectorized_elementwise_kernelILi4EZZNS0_73_GLOBAL__N__c8866d80_35_SparseBinaryOpIntersectionKernel_cu_f5210f67_363642_sparse_binary_op_intersection_kernel_implINS2_18CUDAKernelLauncherENS2_36CUDAValueSelectionIntersectionKernelINS2_9LhsProjOpEEElLl8EEEvRNS_6TensorERKS8_SB_RKSt6vectorIlSaIlEERKSt8optionalIS8_ESK_bbENKUlvE3_clEvEUllE_St5arrayIPcLm2EEEEviT0_T1_ --------------------------
	.section	.nv.info._ZN2at6native29vectorized_elementwise_kernelILi4EZZNS0_73_GLOBAL__N__c8866d80_35_SparseBinaryOpIntersectionKernel_cu_f5210f67_363642_sparse_binary_op_intersection_kernel_implINS2_18CUDAKernelLauncherENS2_36CUDAValueSelectionIntersectionKernelINS2_9LhsProjOpEEElLl8EEEvRNS_6TensorERKS8_SB_RKSt6vectorIlSaIlEERKSt8optionalIS8_ESK_bbENKUlvE3_clEvEUllE_St5arrayIPcLm2EEEEviT0_T1_,"",@"SHT_CUDA_INFO"
	.sectionflags	@""
	.align	4


	//----- nvinfo : EIATTR_CUDA_API_VERSION
	.align		4
        /*0000*/ 	.byte	0x04, 0x37
        /*0002*/ 	.short	(.L_1797 - .L_1796)
.L_1796:
        /*0004*/ 	.word	0x00000082


	//----- nvinfo : EIATTR_KPARAM_INFO
	.align		4
.L_1797:
        /*0008*/ 	.byte	0x04, 0x17
        /*000a*/ 	.short	(.L_1799 - .L_1798)
.L_1798:
        /*000c*/ 	.word	0x00000000
        /*0010*/ 	.short	0x0002
        /*0012*/ 	.short	0x0098
        /*0014*/ 	.byte	0x00, 0xf0, 0x41, 0x00


	//----- nvinfo : EIATTR_KPARAM_INFO
	.align		4
.L_1799:
        /*0018*/ 	.byte	0x04, 0x17
        /*001a*/ 	.short	(.L_1801 - .L_1800)
.L_1800:
        /*001c*/ 	.word	0x00000000
        /*0020*/ 	.short	0x0001
        /*0022*/ 	.short	0x0008
        /*0024*/ 	.byte	0x00, 0xf0, 0x41, 0x02


	//----- nvinfo : EIATTR_KPARAM_INFO
	.align		4
.L_1801:
        /*0028*/ 	.byte	0x04, 0x17
        /*002a*/ 	.short	(.L_1803 - .L_1802)
.L_1802:
        /*002c*/ 	.word	0x00000000
        /*0030*/ 	.short	0x0000
        /*0032*/ 	.short	0x0000
        /*0034*/ 	.byte	0x00, 0xf0, 0x11, 0x00


	//----- nvinfo : EIATTR_SPARSE_MMA_MASK
	.align		4
.L_1803:
        /*0038*/ 	.byte	0x03, 0x50
        /*003a*/ 	.short	0x0000


	//----- nvinfo : EIATTR_MAXREG_COUNT
	.align		4
        /*003c*/ 	.byte	0x03, 0x1b
        /*003e*/ 	.short	0x00ff


	//----- nvinfo : EIATTR_MERCURY_ISA_VERSION
	.align		4
        /*0040*/ 	.byte	0x03, 0x5f
        /*0042*/ 	.short	0x0101


	//----- nvinfo : EIATTR_EXIT_INSTR_OFFSETS
	.align		4
        /*0044*/ 	.byte	0x04, 0x1c
        /*0046*/ 	.short	(.L_1805 - .L_1804)


	//   ....[0]....
.L_1804:
        /*0048*/ 	.word	0x0000d9f0


	//   ....[1]....
        /*004c*/ 	.word	0x0001c380


	//   ....[2]....
        /*0050*/ 	.word	0x0001c3d0


	//----- nvinfo : EIATTR_MAX_THREADS
	.align		4
.L_1805:
        /*0054*/ 	.byte	0x04, 0x05
        /*0056*/ 	.short	(.L_1807 - .L_1806)
.L_1806:
        /*0058*/ 	.word	0x00000080
        /*005c*/ 	.word	0x00000001
        /*0060*/ 	.word	0x00000001


	//----- nvinfo : EIATTR_CRS_STACK_SIZE
	.align		4
.L_1807:
        /*0064*/ 	.byte	0x04, 0x1e
        /*0066*/ 	.short	(.L_1809 - .L_1808)
.L_1808:
        /*0068*/ 	.word	0x00000000


	//----- nvinfo : EIATTR_CBANK_PARAM_SIZE
	.align		4
.L_1809:
        /*006c*/ 	.byte	0x03, 0x19
        /*006e*/ 	.short	0x00a8


	//----- nvinfo : EIATTR_PARAM_CBANK
	.align		4
        /*0070*/ 	.byte	0x04, 0x0a
        /*0072*/ 	.short	(.L_1811 - .L_1810)
	.align		4
.L_1810:
        /*0074*/ 	.word	index@(.nv.constant0._ZN2at6native29vectorized_elementwise_kernelILi4EZZNS0_73_GLOBAL__N__c8866d80_35_SparseBinaryOpIntersectionKernel_cu_f5210f67_363642_sparse_binary_op_intersection_kernel_implINS2_18CUDAKernelLauncherENS2_36CUDAValueSelectionIntersectionKernelINS2_9LhsProjOpEEElLl8EEEvRNS_6TensorERKS8_SB_RKSt6vectorIlSaIlEERKSt8optionalIS8_ESK_bbENKUlvE3_clEvEUllE_St5arrayIPcLm2EEEEviT0_T1_)
        /*0078*/ 	.short	0x0210
        /*007a*/ 	.short	0x00a8


	//----- nvinfo : EIATTR_SW_WAR
	.align		4
.L_1811:
        /*007c*/ 	.byte	0x04, 0x36
        /*007e*/ 	.short	(.L_1813 - .L_1812)
.L_1812:
        /*0080*/ 	.word	0x00000008
.L_1813:


//--------------------- .nv.info._ZN2at6native29vectorized_elementwise_kernelILi8EZZNS0_73_GLOBAL__N__c8866d80_35_SparseBinaryOpIntersectionKernel_cu_f5210f67_363642_sparse_binary_op_intersection_kernel_implINS2_18CUDAKernelLauncherENS2_36CUDAValueSelectionIntersectionKernelINS2_9LhsProjOpEEElLl8EEEvRNS_6TensorERKS8_SB_RKSt6vectorIlSaIlEERKSt8optionalIS8_ESK_bbENKUlvE3_clEvEUllE_St5arrayIPcLm2EEEEviT0_T1_ --------------------------
	.section	.nv.info._ZN2at6native29vectorized_elementwise_kernelILi8EZZNS0_73_GLOBAL__N__c8866d80_35_SparseBinaryOpIntersectionKernel_cu_f5210f67_363642_sparse_binary_op_intersection_kernel_implINS2_18CUDAKernelLauncherENS2_36CUDAValueSelectionIntersectionKernelINS2_9LhsProjOpEEElLl8EEEvRNS_6TensorERKS8_SB_RKSt6vectorIlSaIlEERKSt8optionalIS8_ESK_bbENKUlvE3_clEvEUllE_St5arrayIPcLm2EEEEviT0_T1_,"",@"SHT_CUDA_INFO"
	.sectionflags	@""
	.align	4


	//----- nvinfo : EIATTR_CUDA_API_VERSION
	.align		4
        /*0000*/ 	.byte	0x04, 0x37
        /*0002*/ 	.short	(.L_1815 - .L_1814)
.L_1814:
        /*0004*/ 	.word	0x00000082


	//----- nvinfo : EIATTR_KPARAM_INFO
	.align		4
.L_1815:
        /*0008*/ 	.byte	0x04, 0x17
        /*000a*/ 	.short	(.L_1817 - .L_1816)
.L_1816:
        /*000c*/ 	.word	0x00000000
        /*0010*/ 	.short	0x0002
        /*0012*/ 	.short	0x0098
        /*0014*/ 	.byte	0x00, 0xf0, 0x41, 0x00


	//----- nvinfo : EIATTR_KPARAM_INFO
	.align		4
.L_1817:
        /*0018*/ 	.byte	0x04, 0x17
        /*001a*/ 	.short	(.L_1819 - .L_1818)
.L_1818:
        /*001c*/ 	.word	0x00000000
        /*0020*/ 	.short	0x0001
        /*0022*/ 	.short	0x0008
        /*0024*/ 	.byte	0x00, 0xf0, 0x41, 0x02


	//----- nvinfo : EIATTR_KPARAM_INFO
	.align		4
.L_1819:
        /*0028*/ 	.byte	0x04, 0x17
        /*002a*/ 	.short	(.L_1821 - .L_1820)
.L_1820:
        /*002c*/ 	.word	0x00000000
        /*0030*/ 	.short	0x0000
        /*0032*/ 	.short	0x0000
        /*0034*/ 	.byte	0x00, 0xf0, 0x11, 0x00


	//----- nvinfo : EIATTR_SPARSE_MMA_MASK
	.align		4
.L_1821:
        /*0038*/ 	.byte	0x03, 0x50
        /*003a*/ 	.short	0x0000


	//----- nvinfo : EIATTR_MAXREG_COUNT
	.align		4
        /*003c*/ 	.byte	0x03, 0x1b
        /*003e*/ 	.short	0x00ff


	//----- nvinfo : EIATTR_MERCURY_ISA_VERSION
	.align		4
        /*0040*/ 	.byte	0x03, 0x5f
        /*0042*/ 	.short	0x0101


	//----- nvinfo : EIATTR_EXIT_INSTR_OFFSETS
	.align		4
        /*0044*/ 	.byte	0x04, 0x1c
        /*0046*/ 	.short	(.L_1823 - .L_1822)


	//   ....[0]....
.L_1822:
        /*0048*/ 	.word	0x0000d9f0


	//   ....[1]....
        /*004c*/ 	.word	0x0001c380


	//   ....[2]....
        /*0050*/ 	.word	0x0001c3d0


	//----- nvinfo : EIATTR_MAX_THREADS
	.align		4
.L_1823:
        /*0054*/ 	.byte	0x04, 0x05
        /*0056*/ 	.short	(.L_1825 - .L_1824)
.L_1824:
        /*0058*/ 	.word	0x00000080
        /*005c*/ 	.word	0x00000001
        /*0060*/ 	.word	0x00000001


	//----- nvinfo : EIATTR_CRS_STACK_SIZE
	.align		4
.L_1825:
        /*0064*/ 	.byte	0x04, 0x1e
        /*0066*/ 	.short	(.L_1827 - .L_1826)
.L_1826:
        /*0068*/ 	.word	0x00000000


	//----- nvinfo : EIATTR_CBANK_PARAM_SIZE
	.align		4
.L_1827:
        /*006c*/ 	.byte	0x03, 0x19
        /*006e*/ 	.short	0x00a8


	//----- nvinfo : EIATTR_PARAM_CBANK
	.align		4
        /*0070*/ 	.byte	0x04, 0x0a
        /*0072*/ 	.short	(.L_1829 - .L_1828)
	.align		4
.L_1828:
        /*0074*/ 	.word	index@(.nv.constant0._ZN2at6native29vectorized_elementwise_kernelILi8EZZNS0_73_GLOBAL__N__c8866d80_35_SparseBinaryOpIntersectionKernel_cu_f5210f67_363642_sparse_binary_op_intersection_kernel_implINS2_18CUDAKernelLauncherENS2_36CUDAValueSelectionIntersectionKernelINS2_9LhsProjOpEEElLl8EEEvRNS_6TensorERKS8_SB_RKSt6vectorIlSaIlEERKSt8optionalIS8_ESK_bbENKUlvE3_clEvEUllE_St5arrayIPcLm2EEEEviT0_T1_)
        /*0078*/ 	.short	0x0210
        /*007a*/ 	.short	0x00a8


	//----- nvinfo : EIATTR_SW_WAR
	.align		4
.L_1829:
        /*007c*/ 	.byte	0x04, 0x36
        /*007e*/ 	.short	(.L_1831 - .L_1830)
.L_1830:
        /*0080*/ 	.word	0x00000008
.L_1831:


//--------------------- .nv.info._ZN2at6native18elementwise_kernelILi128ELi4EZNS0_15gpu_kernel_implIZZNS0_73_GLOBAL__N__c8866d80_35_SparseBinaryOpIntersectionKernel_cu_f5210f67_363642_sparse_binary_op_intersection_kernel_implINS3_18CUDAKernelLauncherENS3_36CUDAValueSelectionIntersectionKernelINS3_9LhsProjOpEEElLl8EEEvRNS_6TensorERKS9_SC_RKSt6vectorIlSaIlEERKSt8optionalIS9_ESL_bbENKUlvE1_clEvEUllE_EEvRNS_18TensorIteratorBaseERKT_EUliE_EEviT1_ --------------------------
	.section	.nv.info._ZN2at6native18elementwise_kernelILi128ELi4EZNS0_15gpu_kernel_implIZZNS0_73_GLOBAL__N__c8866d80_35_SparseBinaryOpIntersectionKernel_cu_f5210f67_363642_sparse_binary_op_intersection_kernel_implINS3_18CUDAKernelLauncherENS3_36CUDAValueSelectionIntersectionKernelINS3_9LhsProjOpEEElLl8EEEvRNS_6TensorERKS9_SC_RKSt6vectorIlSaIlEERKSt8optionalIS9_ESL_bbENKUlvE1_clEvEUllE_EEvRNS_18TensorIteratorBaseERKT_EUliE_EEviT1_,"",@"SHT_CUDA_INFO"
	.sectionflags	@""
	.align	4


	//----- nvinfo : EIATTR_CUDA_API_VERSION
	.align		4
        /*0000*/ 	.byte	0x04, 0x37
        /*0002*/ 	.short	(.L_1833 - .L_1832)
.L_1832:
        /*0004*/ 	.word	0x00000082


	//----- nvinfo : EIATTR_KPARAM_INFO
	.align		4
.L_1833:
        /*0008*/ 	.byte	0x04, 0x17
        /*000a*/ 	.short	(.L_1835 - .L_1834)
.L_1834:
        /*000c*/ 	.word	0x00000000
        /*0010*/ 	.short	0x0001
        /*0012*/ 	.short	0x0008
        /*0014*/ 	.byte	0x00, 0xf0, 0x01, 0x0a


	//----- nvinfo : EIATTR_KPARAM_INFO
	.align		4
.L_1835:
        /*0018*/ 	.byte	0x04, 0x17
        /*001a*/ 	.short	(.L_1837 - .L_1836)
.L_1836:
        /*001c*/ 	.word	0x00000000
        /*0020*/ 	.short	0x0000
        /*0022*/ 	.short	0x0000
        /*0024*/ 	.byte	0x00, 0xf0, 0x11, 0x00


	//----- nvinfo : EIATTR_SPARSE_MMA_MASK
	.align		4
.L_1837:
        /*0028*/ 	.byte	0x03, 0x50
        /*002a*/ 	.short	0x0000


	//----- nvinfo : EIATTR_MAXREG_COUNT
	.align		4
        /*002c*/ 	.byte	0x03, 0x1b
        /*002e*/ 	.short	0x0080


	//----- nvinfo : EIATTR_EXTERNS
	.align		4
        /*0030*/ 	.byte	0x04, 0x0f
        /*0032*/ 	.short	(.L_1839 - .L_1838)


	//   ....[0]....
	.align		4
.L_1838:
        /*0034*/ 	.word	index@(__assertfail)


	//----- nvinfo : EIATTR_MERCURY_ISA_VERSION
	.align		4
.L_1839:
        /*0038*/ 	.byte	0x03, 0x5f
        /*003a*/ 	.short	0x0101


	//----- nvinfo : EIATTR_SYSCALL_OFFSETS
	.align		4
        /*003c*/ 	.byte	0x04, 0x46
        /*003e*/ 	.short	(.L_1841 - .L_1840)


	//   ....[0]....
.L_1840:
        /*0040*/ 	.word	0x000021b0


	//   ....[1]....
        /*0044*/ 	.word	0x000037b0


	//   ....[2]....
        /*0048*/ 	.word	0x00005980


	//   ....[3]....
        /*004c*/ 	.word	0x00006f80


	//   ....[4]....
        /*0050*/ 	.word	0x00009150


	//   ....[5]....
        /*0054*/ 	.word	0x0000a750


	//   ....[6]....
        /*0058*/ 	.word	0x0000c910


	//   ....[7]....
        /*005c*/ 	.word	0x0000df10


	//----- nvinfo : EIATTR_EXIT_INSTR_OFFSETS
	.align		4
.L_1841:
        /*0060*/ 	.byte	0x04, 0x1c
        /*0062*/ 	.short	(.L_1843 - .L_1842)


	//   ....[0]....
.L_1842:
        /*0064*/ 	.word	0x0000a7e0


	//   ....[1]....
        /*0068*/ 	.word	0x0000d200


	//   ....[2]....
        /*006c*/ 	.word	0x0000d220


	//   ....[3]....
        /*0070*/ 	.word	0x0000d2a0


	//   ....[4]....
        /*0074*/ 	.word	0x0000d2c0


	//   ....[5]....
        /*0078*/ 	.word	0x0000d2e0


	//   ....[6]....
        /*007c*/ 	.word	0x0000d370


	//   ....[7]....
        /*0080*/ 	.word	0x0000d3b0


	//   ....[8]....
        /*0084*/ 	.word	0x0000d450


	//   ....[9]....
        /*0088*/ 	.word	0x0000d4a0


	//   ....[10]....
        /*008c*/ 	.word	0x0000d4d0


	//   ....[11]....
        /*0090*/ 	.word	0x0000d5a0


	//   ....[12]....
        /*0094*/ 	.word	0x0000d5e0


	//   ....[13]....
        /*0098*/ 	.word	0x0000d770


	//   ....[14]....
        /*009c*/ 	.word	0x0000d8d0


	//   ....[15]....
        /*00a0*/ 	.word	0x0000d910


	//   ....[16]....
        /*00a4*/ 	.word	0x0000d9b0


	//   ....[17]....
        /*00a8*/ 	.word	0x0000db30


	//   ....[18]....
        /*00ac*/ 	.word	0x0000dcb0


	//   ....[19]....
        /*00b0*/ 	.word	0x0000de10


	//   ....[20]....
        /*00b4*/ 	.word	0x0000df20


	//   ....[21]....
        /*00b8*/ 	.word	0x0000df40


	//   ....[22]....
        /*00bc*/ 	.word	0x0000df60


	//----- nvinfo : EIATTR_MAX_THREADS
	.align		4
.L_1843:
        /*00c0*/ 	.byte	0x04, 0x05
        /*00c2*/ 	.short	(.L_1845 - .L_1844)
.L_1844:
        /*00c4*/ 	.word	0x00000080
        /*00c8*/ 	.word	0x00000001
        /*00cc*/ 	.word	0x00000001


	//----- nvinfo : EIATTR_CRS_STACK_SIZE
	.align		4
.L_1845:
        /*00d0*/ 	.byte	0x04, 0x1e
        /*00d2*/ 	.short	(.L_1847 - .L_1846)
.L_1846:
        /*00d4*/ 	.word	0x00000000


	//----- nvinfo : EIATTR_CBANK_PARAM_SIZE
	.align		4
.L_1847:
        /*00d8*/ 	.byte	0x03, 0x19
        /*00da*/ 	.short	0x0288


	//----- nvinfo : EIATTR_PARAM_CBANK
	.align		4
        /*00dc*/ 	.byte	0x04, 0x0a
        /*00de*/ 	.short	(.L_1849 - .L_1848)
	.align		4
.L_1848:
        /*00e0*/ 	.word	index@(.nv.constant0._ZN2at6native18elementwise_kernelILi128ELi4EZNS0_15gpu_kernel_implIZZNS0_73_GLOBAL__N__c8866d80_35_SparseBinaryOpIntersectionKernel_cu_f5210f67_363642_sparse_binary_op_intersection_kernel_implINS3_18CUDAKernelLauncherENS3_36CUDAValueSelectionIntersectionKernelINS3_9LhsProjOpEEElLl8EEEvRNS_6TensorERKS9_SC_RKSt6vectorIlSaIlEERKSt8optionalIS9_ESL_bbENKUlvE1_clEvEUllE_EEvRNS_18TensorIteratorBaseERKT_EUliE_EEviT1_)
        /*00e4*/ 	.short	0x0210
        /*00e6*/ 	.short	0x0288


	//----- nvinfo : EIATTR_SW_WAR
	.align		4
.L_1849:
        /*00e8*/ 	.byte	0x04, 0x36
        /*00ea*/ 	.short	(.L_1851 - .L_1850)
.L_1850:
        /*00ec*/ 	.word	0x00000008
.L_1851:


//--------------------- .nv.info._ZN2at6native27unrolled_elementwise_kernelIZZNS0_73_GLOBAL__N__c8866d80_35_SparseBinaryOpIntersectionKernel_cu_f5210f67_363642_sparse_binary_op_intersection_kernel_implINS2_18CUDAKernelLauncherENS2_36CUDAValueSelectionIntersectionKernelINS2_9LhsProjOpEEElLl8EEEvRNS_6TensorERKS8_SB_RKSt6vectorIlSaIlEERKSt8optionalIS8_ESK_bbENKUlvE1_clEvEUllE_St5arrayIPcLm2EELi4E23TrivialOffsetCalculatorILi1EjESR_NS0_6memory12LoadWithCastILi1EEENSS_13StoreWithCastILi1EEEEEviT_T0_T2_T3_T4_T5_ --------------------------
	.section	.nv.info._ZN2at6native27unrolled_elementwise_kernelIZZNS0_73_GLOBAL__N__c8866d80_35_SparseBinaryOpIntersectionKernel_cu_f5210f67_363642_sparse_binary_op_intersection_kernel_implINS2_18CUDAKernelLauncherENS2_36CUDAValueSelectionIntersectionKernelINS2_9LhsProjOpEEElLl8EEEvRNS_6TensorERKS8_SB_RKSt6vectorIlSaIlEERKSt8optionalIS8_ESK_bbENKUlvE1_clEvEUllE_St5arrayIPcLm2EELi4E23TrivialOffsetCalculatorILi1EjESR_NS0_6memory12LoadWithCastILi1EEENSS_13StoreWithCastILi1EEEEEviT_T0_T2_T3_T4_T5_,"",@"SHT_CUDA_INFO"
	.sectionflags	@""
	.align	4


	//----- nvinfo : EIATTR_CUDA_API_VERSION
	.align		4
        /*0000*/ 	.byte	0x04, 0x37
        /*0002*/ 	.short	(.L_1853 - .L_1852)
.L_1852:
        /*0004*/ 	.word	0x00000082


	//----- nvinfo : EIATTR_KPARAM_INFO
	.align		4
.L_1853:
        /*0008*/ 	.byte	0x04, 0x17
        /*000a*/ 	.short	(.L_1855 - .L_1854)
.L_1854:
        /*000c*/ 	.word	0x00000000
        /*0010*/ 	.short	0x0006
        /*0012*/ 	.short	0x008c
        /*0014*/ 	.byte	0x00, 0xf0, 0x21, 0x00


	//----- nvinfo : EIATTR_KPARAM_INFO
	.align		4
.L_1855:
        /*0018*/ 	.byte	0x04, 0x17
        /*001a*/ 	.short	(.L_1857 - .L_1856)
.L_1856:
        /*001c*/ 	.word	0x00000000
        /*0020*/ 	.short	0x0005
        /*0022*/ 	.short	0x0084
        /*0024*/ 	.byte	0x00, 0xf0, 0x21, 0x00


	//----- nvinfo : EIATTR_KPARAM_INFO
	.align		4
.L_1857:
        /*0028*/ 	.byte	0x04, 0x17
        /*002a*/ 	.short	(.L_1859 - .L_1858)
.L_1858:
        /*002c*/ 	.word	0x00000000
        /*0030*/ 	.short	0x0004
        /*0032*/ 	.short	0x0081
        /*0034*/ 	.byte	0x00, 0xf0, 0x05, 0x00


	//----- nvinfo : EIATTR_KPARAM_INFO
	.align		4
.L_1859:
        /*0038*/ 	.byte	0x04, 0x17
        /*003a*/ 	.short	(.L_1861 - .L_1860)
.L_1860:
        /*003c*/ 	.word	0x00000000
        /*0040*/ 	.short	0x0003
        /*0042*/ 	.short	0x0080
        /*0044*/ 	.byte	0x00, 0xf0, 0x05, 0x00


	//----- nvinfo : EIATTR_KPARAM_INFO
	.align		4
.L_1861:
        /*0048*/ 	.byte	0x04, 0x17
        /*004a*/ 	.short	(.L_1863 - .L_1862)
.L_1862:
        /*004c*/ 	.word	0x00000000
        /*0050*/ 	.short	0x0002
        /*0052*/ 	.short	0x0070
        /*0054*/ 	.byte	0x00, 0xf0, 0x41, 0x00


	//----- nvinfo : EIATTR_KPARAM_INFO
	.align		4
.L_1863:
        /*0058*/ 	.byte	0x04, 0x17
        /*005a*/ 	.short	(.L_1865 - .L_1864)
.L_1864:
        /*005c*/ 	.word	0x00000000
        /*0060*/ 	.short	0x0001
        /*0062*/ 	.short	0x0008
        /*0064*/ 	.byte	0x00, 0xf0, 0xa1, 0x01


	//----- nvinfo : EIATTR_KPARAM_INFO
	.align		4
.L_1865:
        /*0068*/ 	.byte	0x04, 0x17
        /*006a*/ 	.short	(.L_1867 - .L_1866)
.L_1866:
        /*006c*/ 	.word	0x00000000
        /*0070*/ 	.short	0x0000
        /*0072*/ 	.short	0x0000
        /*0074*/ 	.byte	0x00, 0xf0, 0x11, 0x00


	//----- nvinfo : EIATTR_SPARSE_MMA_MASK
	.align		4
.L_1867:
        /*0078*/ 	.byte	0x03, 0x50
        /*007a*/ 	.short	0x0000


	//----- nvinfo : EIATTR_MAXREG_COUNT
	.align		4
        /*007c*/ 	.byte	0x03, 0x1b
        /*007e*/ 	.short	0x00ff


	//----- nvinfo : EIATTR_EXTERNS
	.align		4
        /*0080*/ 	.byte	0x04, 0x0f
        /*0082*/ 	.short	(.L_1869 - .L_1868)


	//   ....[0]....
	.align		4
.L_1868:
        /*0084*/ 	.word	index@(__assertfail)


	//----- nvinfo : EIATTR_MERCURY_ISA_VERSION
	.align		4
.L_1869:
        /*0088*/ 	.byte	0x03, 0x5f
        /*008a*/ 	.short	0x0101


	//----- nvinfo : EIATTR_SYSCALL_OFFSETS
	.align		4
        /*008c*/ 	.byte	0x04, 0x46
        /*008e*/ 	.short	(.L_1871 - .L_1870)


	//   ....[0]....
.L_1870:
        /*0090*/ 	.word	0x000010a0


	//   ....[1]....
        /*0094*/ 	.word	0x00001fa0


	//   ....[2]....
        /*0098*/ 	.word	0x00002eb0


	//   ....[3]....
        /*009c*/ 	.word	0x00003da0


	//   ....[4]....
        /*00a0*/ 	.word	0x0000aa50


	//   ....[5]....
        /*00a4*/ 	.word	0x0000b950


	//   ....[6]....
        /*00a8*/ 	.word	0x0000c810


	//   ....[7]....
        /*00ac*/ 	.word	0x0000d6d0


	//----- nvinfo : EIATTR_EXIT_INSTR_OFFSETS
	.align		4
.L_1871:
        /*00b0*/ 	.byte	0x04, 0x1c
        /*00b2*/ 	.short	(.L_1873 - .L_1872)


	//   ....[0]....
.L_1872:
        /*00b4*/ 	.word	0x0000c890


	//   ....[1]....
        /*00b8*/ 	.word	0x0000c9c0


	//   ....[2]....
        /*00bc*/ 	.word	0x0000c9e0


	//   ....[3]....
        /*00c0*/ 	.word	0x0000ca60


	//   ....[4]....
        /*00c4*/ 	.word	0x0000ca80


	//   ....[5]....
        /*00c8*/ 	.word	0x0000caa0


	//   ....[6]....
        /*00cc*/ 	.word	0x0000cb30


	//   ....[7]....
        /*00d0*/ 	.word	0x0000cb70


	//   ....[8]....
        /*00d4*/ 	.word	0x0000cc10


	//   ....[9]....
        /*00d8*/ 	.word	0x0000cc60


	//   ....[10]....
        /*00dc*/ 	.word	0x0000cc90


	//   ....[11]....
        /*00e0*/ 	.word	0x0000cd60


	//   ....[12]....
        /*00e4*/ 	.word	0x0000cda0


	//   ....[13]....
        /*00e8*/ 	.word	0x0000cf30


	//   ....[14]....
        /*00ec*/ 	.word	0x0000d090


	//   ....[15]....
        /*00f0*/ 	.word	0x0000d0d0


	//   ....[16]....
        /*00f4*/ 	.word	0x0000d170


	//   ....[17]....
        /*00f8*/ 	.word	0x0000d2f0


	//   ....[18]....
        /*00fc*/ 	.word	0x0000d470


	//   ....[19]....
        /*0100*/ 	.word	0x0000d5d0


	//   ....[20]....
        /*0104*/ 	.word	0x0000d6e0


	//   ....[21]....
        /*0108*/ 	.word	0x0000d700


	//   ....[22]....
        /*010c*/ 	.word	0x0000d720


	//----- nvinfo : EIATTR_MAX_THREADS
	.align		4
.L_1873:
        /*0110*/ 	.byte	0x04, 0x05
        /*0112*/ 	.short	(.L_1875 - .L_1874)
.L_1874:
        /*0114*/ 	.word	0x00000080
        /*0118*/ 	.word	0x00000001
        /*011c*/ 	.word	0x00000001


	//----- nvinfo : EIATTR_CRS_STACK_SIZE
	.align		4
.L_1875:
        /*0120*/ 	.byte	0x04, 0x1e
        /*0122*/ 	.short	(.L_1877 - .L_1876)
.L_1876:
        /*0124*/ 	.word	0x00000000


	//----- nvinfo : EIATTR_CBANK_PARAM_SIZE
	.align		4
.L_1877:
        /*0128*/ 	.byte	0x03, 0x19
        /*012a*/ 	.short	0x0094


	//----- nvinfo : EIATTR_PARAM_CBANK
	.align		4
        /*012c*/ 	.byte	0x04, 0x0a
        /*012e*/ 	.short	(.L_1879 - .L_1878)
	.align		4
.L_1878:
        /*0130*/ 	.word	index@(.nv.constant0._ZN2at6native27unrolled_elementwise_kernelIZZNS0_73_GLOBAL__N__c8866d80_35_SparseBinaryOpIntersectionKernel_cu_f5210f67_363642_sparse_binary_op_intersection_kernel_implINS2_18CUDAKernelLauncherENS2_36CUDAValueSelectionIntersectionKernelINS2_9LhsProjOpEEElLl8EEEvRNS_6TensorERKS8_SB_RKSt6vectorIlSaIlEERKSt8optionalIS8_ESK_bbENKUlvE1_clEvEUllE_St5arrayIPcLm2EELi4E23TrivialOffsetCalculatorILi1EjESR_NS0_6memory12LoadWithCastILi1EEENSS_13StoreWithCastILi1EEEEEviT_T0_T2_T3_T4_T5_)
        /*0134*/ 	.short	0x0210
        /*0136*/ 	.short	0x0094


	//----- nvinfo : EIATTR_SW_WAR
	.align		4
.L_1879:
        /*0138*/ 	.byte	0x04, 0x36
        /*013a*/ 	.short	(.L_1881 - .L_1880)
.L_1880:
        /*013c*/ 	.word	0x00000008
.L_1881:


//--------------------- .nv.info._ZN2at6native18elementwise_kernelILi128ELi2EZNS0_22gpu_kernel_impl_nocastIZZNS0_73_GLOBAL__N__c8866d80_35_SparseBinaryOpIntersectionKernel_cu_f5210f67_363642_sparse_binary_op_intersection_kernel_implINS3_18CUDAKernelLauncherENS3_36CUDAValueSelectionIntersectionKernelINS3_9LhsProjOpEEElLl8EEEvRNS_6TensorERKS9_SC_RKSt6vectorIlSaIlEERKSt8optionalIS9_ESL_bbENKUlvE1_clEvEUllE_EEvRNS_18TensorIteratorBaseERKT_EUliE_EEviT1_ --------------------------
	.section	.nv.info._ZN2at6native18elementwise_kernelILi128ELi2EZNS0_22gpu_kernel_impl_nocastIZZNS0_73_GLOBAL__N__c8866d80_35_SparseBinaryOpIntersectionKernel_cu_f5210f67_363642_sparse_binary_op_intersection_kernel_implINS3_18CUDAKernelLauncherENS3_36CUDAValueSelectionIntersectionKernelINS3_9LhsProjOpEEElLl8EEEvRNS_6TensorERKS9_SC_RKSt6vectorIlSaIlEERKSt8optionalIS9_ESL_bbENKUlvE1_clEvEUllE_EEvRNS_18TensorIteratorBaseERKT_EUliE_EEviT1_,"",@"SHT_CUDA_INFO"
	.sectionflags	@""
	.align	4


	//----- nvinfo : EIATTR_CUDA_API_VERSION
	.align		4
        /*0000*/ 	.byte	0x04, 0x37
        /*0002*/ 	.short	(.L_1883 - .L_1882)
.L_1882:
        /*0004*/ 	.word	0x00000082


	//----- nvinfo : EIATTR_KPARAM_INFO
	.align		4
.L_1883:
        /*0008*/ 	.byte	0x04, 0x17
        /*000a*/ 	.short	(.L_1885 - .L_1884)
.L_1884:
        /*000c*/ 	.word	0x00000000
        /*0010*/ 	.short	0x0001
        /*0012*/ 	.short	0x0008
        /*0014*/ 	.byte	0x00, 0xf0, 0xe1, 0x09


	//----- nvinfo : EIATTR_KPARAM_INFO
	.align		4
.L_1885:
        /*0018*/ 	.byte	0x04, 0x17
        /*001a*/ 	.short	(.L_1887 - .L_1886)
.L_1886:
        /*001c*/ 	.word	0x00000000
        /*0020*/ 	.short	0x0000
        /*0022*/ 	.short	0x0000
        /*0024*/ 	.byte	0x00, 0xf0, 0x11, 0x00


	//----- nvinfo : EIATTR_SPARSE_MMA_MASK
	.align		4
.L_1887:
        /*0028*/ 	.byte	0x03, 0x50
        /*002a*/ 	.short	0x0000


	//----- nvinfo : EIATTR_MAXREG_COUNT
	.align		4
        /*002c*/ 	.byte	0x03, 0x1b
        /*002e*/ 	.short	0x0080


	//----- nvinfo : EIATTR_MERCURY_ISA_VERSION
	.align		4
        /*0030*/ 	.byte	0x03, 0x5f
        /*0032*/ 	.short	0x0101


	//----- nvinfo : EIATTR_EXIT_INSTR_OFFSETS
	.align		4
        /*0034*/ 	.byte	0x04, 0x1c
        /*0036*/ 	.short	(.L_1889 - .L_1888)


	//   ....[0]....
.L_1888:
        /*0038*/ 	.word	0x00001b60


	//   ....[1]....
        /*003c*/ 	.word	0x00003600


	//----- nvinfo : EIATTR_MAX_THREADS
	.align		4
.L_1889:
        /*0040*/ 	.byte	0x04, 0x05
        /*0042*/ 	.short	(.L_1891 - .L_1890)
.L_1890:
        /*0044*/ 	.word	0x00000080
        /*0048*/ 	.word	0x00000001
        /*004c*/ 	.word	0x00000001


	//----- nvinfo : EIATTR_CRS_STACK_SIZE
	.align		4
.L_1891:
        /*0050*/ 	.byte	0x04, 0x1e
        /*0052*/ 	.short	(.L_1893 - .L_1892)
.L_1892:
        /*0054*/ 	.word	0x00000000


	//----- nvinfo : EIATTR_CBANK_PARAM_SIZE
	.align		4
.L_1893:
        /*0058*/ 	.byte	0x03, 0x19
        /*005a*/ 	.short	0x0280


	//----- nvinfo : EIATTR_PARAM_CBANK
	.align		4
        /*005c*/ 	.byte	0x04, 0x0a
        /*005e*/ 	.short	(.L_1895 - .L_1894)
	.align		4
.L_1894:
        /*0060*/ 	.word	index@(.nv.constant0._ZN2at6native18elementwise_kernelILi128ELi2EZNS0_22gpu_kernel_impl_nocastIZZNS0_73_GLOBAL__N__c8866d80_35_SparseBinaryOpIntersectionKernel_cu_f5210f67_363642_sparse_binary_op_intersection_kernel_implINS3_18CUDAKernelLauncherENS3_36CUDAValueSelectionIntersectionKernelINS3_9LhsProjOpEEElLl8EEEvRNS_6TensorERKS9_SC_RKSt6vectorIlSaIlEERKSt8optionalIS9_ESL_bbENKUlvE1_clEvEUllE_EEvRNS_18TensorIteratorBaseERKT_EUliE_EEviT1_)
        /*0064*/ 	.short	0x0210
        /*0066*/ 	.short	0x0280


	//----- nvinfo : EIATTR_SW_WAR
	.align		4
.L_1895:
        /*0068*/ 	.byte	0x04, 0x36
        /*006a*/ 	.short	(.L_1897 - .L_1896)
.L_1896:
        /*006c*/ 	.word	0x00000008
.L_1897:


//--------------------- .nv.info._ZN2at6native27unrolled_elementwise_kernelIZZNS0_73_GLOBAL__N__c8866d80_35_SparseBinaryOpIntersectionKernel_cu_f5210f67_363642_sparse_binary_op_intersection_kernel_implINS2_18CUDAKernelLauncherENS2_36CUDAValueSelectionIntersectionKernelINS2_9LhsProjOpEEElLl8EEEvRNS_6TensorERKS8_SB_RKSt6vectorIlSaIlEERKSt8optionalIS8_ESK_bbENKUlvE1_clEvEUllE_St5arrayIPcLm2EELi4E23TrivialOffsetCalculatorILi1EjESR_NS0_6memory15LoadWithoutCastENSS_16StoreWithoutCastEEEviT_T0_T2_T3_T4_T5_ --------------------------
	.section	.nv.info._ZN2at6native27unrolled_elementwise_kernelIZZNS0_73_GLOBAL__N__c8866d80_35_SparseBinaryOpIntersectionKernel_cu_f5210f67_363642_sparse_binary_op_intersection_kernel_implINS2_18CUDAKernelLauncherENS2_36CUDAValueSelectionIntersectionKernelINS2_9LhsProjOpEEElLl8EEEvRNS_6TensorERKS8_SB_RKSt6vectorIlSaIlEERKSt8optionalIS8_ESK_bbENKUlvE1_clEvEUllE_St5arrayIPcLm2EELi4E23TrivialOffsetCalculatorILi1EjESR_NS0_6memory15LoadWithoutCastENSS_16StoreWithoutCastEEEviT_T0_T2_T3_T4_T5_,"",@"SHT_CUDA_INFO"
	.sectionflags	@""
	.align	4


	//----- nvinfo : EIATTR_CUDA_API_VERSION
	.align		4
        /*0000*/ 	.byte	0x04, 0x37
        /*0002*/ 	.short	(.L_1899 - .L_1898)
.L_1898:
        /*0004*/ 	.word	0x00000082


	//----- nvinfo : EIATTR_KPARAM_INFO
	.align		4
.L_1899:
        /*0008*/ 	.byte	0x04, 0x17
        /*000a*/ 	.short	(.L_1901 - .L_1900)
.L_1900:
        /*000c*/ 	.word	0x00000000
        /*0010*/ 	.short	0x0006
        /*0012*/ 	.short	0x0083
        /*0014*/ 	.byte	0x00, 0xf0, 0x05, 0x00


	//----- nvinfo : EIATTR_KPARAM_INFO
	.align		4
.L_1901:
        /*0018*/ 	.byte	0x04, 0x17
        /*001a*/ 	.short	(.L_1903 - .L_1902)
.L_1902:
        /*001c*/ 	.word	0x00000000
        /*0020*/ 	.short	0x0005
        /*0022*/ 	.short	0x0082
        /*0024*/ 	.byte	0x00, 0xf0, 0x05, 0x00


	//----- nvinfo : EIATTR_KPARAM_INFO
	.align		4
.L_1903:
        /*0028*/ 	.byte	0x04, 0x17
        /*002a*/ 	.short	(.L_1905 - .L_1904)
.L_1904:
        /*002c*/ 	.word	0x00000000
        /*0030*/ 	.short	0x0004
        /*0032*/ 	.short	0x0081
        /*0034*/ 	.byte	0x00, 0xf0, 0x05, 0x00


	//----- nvinfo : EIATTR_KPARAM_INFO
	.align		4
.L_1905:
        /*0038*/ 	.byte	0x04, 0x17
        /*003a*/ 	.short	(.L_1907 - .L_1906)
.L_1906:
        /*003c*/ 	.word	0x00000000
        /*0040*/ 	.short	0x0003
        /*0042*/ 	.short	0x0080
        /*0044*/ 	.byte	0x00, 0xf0, 0x05, 0x00


	//----- nvinfo : EIATTR_KPARAM_INFO
	.align		4
.L_1907:
        /*0048*/ 	.byte	0x04, 0x17
        /*004a*/ 	.short	(.L_1909 - .L_1908)
.L_1908:
        /*004c*/ 	.word	0x00000000
        /*0050*/ 	.short	0x0002
        /*0052*/ 	.short	0x0070
        /*0054*/ 	.byte	0x00, 0xf0, 0x41, 0x00


	//----- nvinfo : EIATTR_KPARAM_INFO
	.align		4
.L_1909:
        /*0058*/ 	.byte	0x04, 0x17
        /*005a*/ 	.short	(.L_1911 - .L_1910)
.L_1910:
        /*005c*/ 	.word	0x00000000
        /*0060*/ 	.short	0x0001
        /*0062*/ 	.short	0x0008
        /*0064*/ 	.byte	0x00, 0xf0, 0xa1, 0x01


	//----- nvinfo : EIATTR_KPARAM_INFO
	.align		4
.L_1911:
        /*0068*/ 	.byte	0x04, 0x17
        /*006a*/ 	.short	(.L_1913 - .L_1912)
.L_1912:
        /*006c*/ 	.word	0x00000000
        /*0070*/ 	.short	0x0000
        /*0072*/ 	.short	0x0000
        /*0074*/ 	.byte	0x00, 0xf0, 0x11, 0x00


	//----- nvinfo : EIATTR_SPARSE_MMA_MASK
	.align		4
.L_1913:
        /*0078*/ 	.byte	0x03, 0x50
        /*007a*/ 	.short	0x0000


	//----- nvinfo : EIATTR_MAXREG_COUNT
	.align		4
        /*007c*/ 	.byte	0x03, 0x1b
        /*007e*/ 	.short	0x00ff


	//----- nvinfo : EIATTR_MERCURY_ISA_VERSION
	.align		4
        /*0080*/ 	.byte	0x03, 0x5f
        /*0082*/ 	.short	0x0101


	//----- nvinfo : EIATTR_EXIT_INSTR_OFFSETS
	.align		4
        /*0084*/ 	.byte	0x04, 0x1c
        /*0086*/ 	.short	(.L_1915 - .L_1914)


	//   ....[0]....
.L_1914:
        /*0088*/ 	.word	0x00006340


	//   ....[1]....
        /*008c*/ 	.word	0x000063a0


	//----- nvinfo : EIATTR_MAX_THREADS
	.align		4
.L_1915:
        /*0090*/ 	.byte	0x04, 0x05
        /*0092*/ 	.short	(.L_1917 - .L_1916)
.L_1916:
        /*0094*/ 	.word	0x00000080
        /*0098*/ 	.word	0x00000001
        /*009c*/ 	.word	0x00000001


	//----- nvinfo : EIATTR_CRS_STACK_SIZE
	.align		4
.L_1917:
        /*00a0*/ 	.byte	0x04, 0x1e
        /*00a2*/ 	.short	(.L_1919 - .L_1918)
.L_1918:
        /*00a4*/ 	.word	0x00000000


	//----- nvinfo : EIATTR_CBANK_PARAM_SIZE
	.align		4
.L_1919:
        /*00a8*/ 	.byte	0x03, 0x19
        /*00aa*/ 	.short	0x0084


	//----- nvinfo : EIATTR_PARAM_CBANK
	.align		4
        /*00ac*/ 	.byte	0x04, 0x0a
        /*00ae*/ 	.short	(.L_1921 - .L_1920)
	.align		4
.L_1920:
        /*00b0*/ 	.word	index@(.nv.constant0._ZN2at6native27unrolled_elementwise_kernelIZZNS0_73_GLOBAL__N__c8866d80_35_SparseBinaryOpIntersectionKernel_cu_f5210f67_363642_sparse_binary_op_intersection_kernel_implINS2_18CUDAKernelLauncherENS2_36CUDAValueSelectionIntersectionKernelINS2_9LhsProjOpEEElLl8EEEvRNS_6TensorERKS8_SB_RKSt6vectorIlSaIlEERKSt8optionalIS8_ESK_bbENKUlvE1_clEvEUllE_St5arrayIPcLm2EELi4E23TrivialOffsetCalculatorILi1EjESR_NS0_6memory15LoadWithoutCastENSS_16StoreWithoutCastEEEviT_T0_T2_T3_T4_T5_)
        /*00b4*/ 	.short	0x0210
        /*00b6*/ 	.short	0x0084


	//----- nvinfo : EIATTR_SW_WAR
	.align		4
.L_1921:
        /*00b8*/ 	.byte	0x04, 0x36
        /*00ba*/ 	.short	(.L_1923 - .L_1922)
.L_1922:
        /*00bc*/ 	.word	0x00000008
.L_1923:


//--------------------- .nv.info._ZN2at6native29vectorized_elementwise_kernelILi2EZZNS0_73_GLOBAL__N__c8866d80_35_SparseBinaryOpIntersectionKernel_cu_f5210f67_363642_sparse_binary_op_intersection_kernel_implINS2_18CUDAKernelLauncherENS2_36CUDAValueSelectionIntersectionKernelINS2_9LhsProjOpEEElLl8EEEvRNS_6TensorERKS8_SB_RKSt6vectorIlSaIlEERKSt8optionalIS8_ESK_bbENKUlvE1_clEvEUllE_St5arrayIPcLm2EEEEviT0_T1_ --------------------------
	.section	.nv.info._ZN2at6native29vectorized_elementwise_kernelILi2EZZNS0_73_GLOBAL__N__c8866d80_35_SparseBinaryOpIntersectionKernel_cu_f5210f67_363642_sparse_binary_op_intersection_kernel_implINS2_18CUDAKernelLauncherENS2_36CUDAValueSelectionIntersectionKernelINS2_9LhsProjOpEEElLl8EEEvRNS_6TensorERKS8_SB_RKSt6vectorIlSaIlEERKSt8optionalIS8_ESK_bbENKUlvE1_clEvEUllE_St5arrayIPcLm2EEEEviT0_T1_,"",@"SHT_CUDA_INFO"
	.sectionflags	@""
	.align	4


	//----- nvinfo : EIATTR_CUDA_API_VERSION
	.align		4
        /*0000*/ 	.byte	0x04, 0x37
        /*0002*/ 	.short	(.L_1925 - .L_1924)
.L_1924:
        /*0004*/ 	.word	0x00000082


	//----- nvinfo : EIATTR_KPARAM_INFO
	.align		4
.L_1925:
        /*0008*/ 	.byte	0x04, 0x17
        /*000a*/ 	.short	(.L_1927 - .L_1926)
.L_1926:
        /*000c*/ 	.word	0x00000000
        /*0010*/ 	.short	0x0002
        /*0012*/ 	.short	0x0070
        /*0014*/ 	.byte	0x00, 0xf0, 0x41, 0x00


	//----- nvinfo : EIATTR_KPARAM_INFO
	.align		4
.L_1927:
        /*0018*/ 	.byte	0x04, 0x17
        /*001a*/ 	.short	(.L_1929 - .L_1928)
.L_1928:
        /*001c*/ 	.word	0x00000000
        /*0020*/ 	.short	0x0001
        /*0022*/ 	.short	0x0008
        /*0024*/ 	.byte	0x00, 0xf0, 0xa1, 0x01


	//----- nvinfo : EIATTR_KPARAM_INFO
	.align		4
.L_1929:
        /*0028*/ 	.byte	0x04, 0x17
        /*002a*/ 	.short	(.L_1931 - .L_1930)
.L_1930:
        /*002c*/ 	.word	0x00000000
        /*0030*/ 	.short	0x0000
        /*0032*/ 	.short	0x0000
        /*0034*/ 	.byte	0x00, 0xf0, 0x11, 0x00


	//----- nvinfo : EIATTR_SPARSE_MMA_MASK
	.align		4
.L_1931:
        /*0038*/ 	.byte	0x03, 0x50
        /*003a*/ 	.short	0x0000


	//----- nvinfo : EIATTR_MAXREG_COUNT
	.align		4
        /*003c*/ 	.byte	0x03, 0x1b
        /*003e*/ 	.short	0x00ff


	//----- nvinfo : EIATTR_MERCURY_ISA_VERSION
	.align		4
        /*0040*/ 	.byte	0x03, 0x5f
        /*0042*/ 	.short	0x0101


	//----- nvinfo : EIATTR_EXIT_INSTR_OFFSETS
	.align		4
        /*0044*/ 	.byte	0x04, 0x1c
        /*0046*/ 	.short	(.L_1933 - .L_1932)


	//   ....[0]....
.L_1932:
        /*0048*/ 	.word	0x0000b4a0


	//   ....[1]....
        /*004c*/ 	.word	0x00017200


	//   ....[2]....
        /*0050*/ 	.word	0x00017250


	//----- nvinfo : EIATTR_MAX_THREADS
	.align		4
.L_1933:
        /*0054*/ 	.byte	0x04, 0x05
        /*0056*/ 	.short	(.L_1935 - .L_1934)
.L_1934:
        /*0058*/ 	.word	0x00000080
        /*005c*/ 	.word	0x00000001
        /*0060*/ 	.word	0x00000001


	//----- nvinfo : EIATTR_CRS_STACK_SIZE
	.align		4
.L_1935:
        /*0064*/ 	.byte	0x04, 0x1e
        /*0066*/ 	.short	(.L_1937 - .L_1936)
.L_1936:
        /*0068*/ 	.word	0x00000000


	//----- nvinfo : EIATTR_CBANK_PARAM_SIZE
	.align		4
.L_1937:
        /*006c*/ 	.byte	0x03, 0x19
        /*006e*/ 	.short	0x0080


	//----- nvinfo : EIATTR_PARAM_CBANK
	.align		4
        /*0070*/ 	.byte	0x04, 0x0a
        /*0072*/ 	.short	(.L_1939 - .L_1938)
	.align		4
.L_1938:
        /*0074*/ 	.word	index@(.nv.constant0._ZN2at6native29vectorized_elementwise_kernelILi2EZZNS0_73_GLOBAL__N__c8866d80_35_SparseBinaryOpIntersectionKernel_cu_f5210f67_363642_sparse_binary_op_intersection_kernel_implINS2_18CUDAKernelLauncherENS2_36CUDAValueSelectionIntersectionKernelINS2_9LhsProjOpEEElLl8EEEvRNS_6TensorERKS8_SB_RKSt6vectorIlSaIlEERKSt8optionalIS8_ESK_bbENKUlvE1_clEvEUllE_St5arrayIPcLm2EEEEviT0_T1_)
        /*0078*/ 	.short	0x0210
        /*007a*/ 	.short	0x0080


	//----- nvinfo : EIATTR_SW_WAR
	.align		4
.L_1939:
        /*007c*/ 	.byte	0x04, 0x36
        /*007e*/ 	.short	(.L_1941 - .L_1940)
.L_1940:
        /*0080*/ 	.word	0x00000008
.L_1941:


//--------------------- .nv.info._ZN2at6native29vectorized_elementwise_kernelILi4EZZNS0_73_GLOBAL__N__c8866d80_35_SparseBinaryOpIntersectionKernel_cu_f5210f67_363642_sparse_binary_op_intersection_kernel_implINS2_18CUDAKernelLauncherENS2_36CUDAValueSelectionIntersectionKernelINS2_9LhsProjOpEEElLl8EEEvRNS_6TensorERKS8_SB_RKSt6vectorIlSaIlEERKSt8optionalIS8_ESK_bbENKUlvE1_clEvEUllE_St5arrayIPcLm2EEEEviT0_T1_ --------------------------
	.section	.nv.info._ZN2at6native29vectorized_elementwise_kernelILi4EZZNS0_73_GLOBAL__N__c8866d80_35_SparseBinaryOpIntersectionKernel_cu_f5210f67_363642_sparse_binary_op_intersection_kernel_implINS2_18CUDAKernelLauncherENS2_36CUDAValueSelectionIntersectionKernelINS2_9LhsProjOpEEElLl8EEEvRNS_6TensorERKS8_SB_RKSt6vectorIlSaIlEERKSt8optionalIS8_ESK_bbENKUlvE1_clEvEUllE_St5arrayIPcLm2EEEEviT0_T1_,"",@"SHT_CUDA_INFO"
	.sectionflags	@""
	.align	4


	//----- nvinfo : EIATTR_CUDA_API_VERSION
	.align		4
        /*0000*/ 	.byte	0x04, 0x37
        /*0002*/ 	.short	(.L_1943 - .L_1942)
.L_1942:
        /*0004*/ 	.word	0x00000082


	//----- nvinfo : EIATTR_KPARAM_INFO
	.align		4
.L_1943:
        /*0008*/ 	.byte	0x04, 0x17
        /*000a*/ 	.short	(.L_1945 - .L_1944)
.L_1944:
        /*000c*/ 	.word	0x00000000
        /*0010*/ 	.short	0x0002
        /*0012*/ 	.short	0x0070
        /*0014*/ 	.byte	0x00, 0xf0, 0x41, 0x00


	//----- nvinfo : EIATTR_KPARAM_INFO
	.align		4
.L_1945:
        /*0018*/ 	.byte	0x04, 0x17
        /*001a*/ 	.short	(.L_1947 - .L_1946)
.L_1946:
        /*001c*/ 	.word	0x00000000
        /*0020*/ 	.short	0x0001
        /*0022*/ 	.short	0x0008
        /*0024*/ 	.byte	0x00, 0xf0, 0xa1, 0x01


	//----- nvinfo : EIATTR_KPARAM_INFO
	.align		4
.L_1947:
        /*0028*/ 	.byte	0x04, 0x17
        /*002a*/ 	.short	(.L_1949 - .L_1948)
.L_1948:
        /*002c*/ 	.word	0x00000000
        /*0030*/ 	.short	0x0000
        /*0032*/ 	.short	0x0000
        /*0034*/ 	.byte	0x00, 0xf0, 0x11, 0x00


	//----- nvinfo : EIATTR_SPARSE_MMA_MASK
	.align		4
.L_1949:
        /*0038*/ 	.byte	0x03, 0x50
        /*003a*/ 	.short	0x0000


	//----- nvinfo : EIATTR_MAXREG_COUNT
	.align		4
        /*003c*/ 	.byte	0x03, 0x1b
        /*003e*/ 	.short	0x00ff


	//----- nvinfo : EIATTR_MERCURY_ISA_VERSION
	.align		4
        /*0040*/ 	.byte	0x03, 0x5f
        /*0042*/ 	.short	0x0101


	//----- nvinfo : EIATTR_EXIT_INSTR_OFFSETS
	.align		4
        /*0044*/ 	.byte	0x04, 0x1c
        /*0046*/ 	.short	(.L_1951 - .L_1950)


	//   ....[0]....
.L_1950:
        /*0048*/ 	.word	0x0000b4a0


	//   ....[1]....
        /*004c*/ 	.word	0x00017200


	//   ....[2]....
        /*0050*/ 	.word	0x00017250


	//----- nvinfo : EIATTR_MAX_THREADS
	.align		4
.L_1951:
        /*0054*/ 	.byte	0x04, 0x05
        /*0056*/ 	.short	(.L_1953 - .L_1952)
.L_1952:
        /*0058*/ 	.word	0x00000080
        /*005c*/ 	.word	0x00000001
        /*0060*/ 	.word	0x00000001


	//----- nvinfo : EIATTR_CRS_STACK_SIZE
	.align		4
.L_1953:
        /*0064*/ 	.byte	0x04, 0x1e
        /*0066*/ 	.short	(.L_1955 - .L_1954)
.L_1954:
        /*0068*/ 	.word	0x00000000


	//----- nvinfo : EIATTR_CBANK_PARAM_SIZE
	.align		4
.L_1955:
        /*006c*/ 	.byte	0x03, 0x19
        /*006e*/ 	.short	0x0080


	//----- nvinfo : EIATTR_PARAM_CBANK
	.align		4
        /*0070*/ 	.byte	0x04, 0x0a
        /*0072*/ 	.short	(.L_1957 - .L_1956)
	.align		4
.L_1956:
        /*0074*/ 	.word	index@(.nv.constant0._ZN2at6native29vectorized_elementwise_kernelILi4EZZNS0_73_GLOBAL__N__c8866d80_35_SparseBinaryOpIntersectionKernel_cu_f5210f67_363642_sparse_binary_op_intersection_kernel_implINS2_18CUDAKernelLauncherENS2_36CUDAValueSelectionIntersectionKernelINS2_9LhsProjOpEEElLl8EEEvRNS_6TensorERKS8_SB_RKSt6vectorIlSaIlEERKSt8optionalIS8_ESK_bbENKUlvE1_clEvEUllE_St5arrayIPcLm2EEEEviT0_T1_)
        /*0078*/ 	.short	0x0210
        /*007a*/ 	.short	0x0080


	//----- nvinfo : EIATTR_SW_WAR
	.align		4
.L_1957:
        /*007c*/ 	.byte	0x04, 0x36
        /*007e*/ 	.short	(.L_1959 - .L_1958)
.L_1958:
        /*0080*/ 	.word	0x00000008
.L_1959:


//--------------------- .nv.info._ZN2at6native29vectorized_elementwise_kernelILi8EZZNS0_73_GLOBAL__N__c8866d80_35_SparseBinaryOpIntersectionKernel_cu_f5210f67_363642_sparse_binary_op_intersection_kernel_implINS2_18CUDAKernelLauncherENS2_36CUDAValueSelectionIntersectionKernelINS2_9LhsProjOpEEElLl8EEEvRNS_6TensorERKS8_SB_RKSt6vectorIlSaIlEERKSt8optionalIS8_ESK_bbENKUlvE1_clEvEUllE_St5arrayIPcLm2EEEEviT0_T1_ --------------------------
	.section	.nv.info._ZN2at6native29vectorized_elementwise_kernelILi8EZZNS0_73_GLOBAL__N__c8866d80_35_SparseBinaryOpIntersectionKernel_cu_f5210f67_363642_sparse_binary_op_intersection_kernel_implINS2_18CUDAKernelLauncherENS2_36CUDAValueSelectionIntersectionKernelINS2_9LhsProjOpEEElLl8EEEvRNS_6TensorERKS8_SB_RKSt6vectorIlSaIlEERKSt8optionalIS8_ESK_bbENKUlvE1_clEvEUllE_St5arrayIPcLm2EEEEviT0_T1_,"",@"SHT_CUDA_INFO"
	.sectionflags	@""
	.align	4


	//----- nvinfo : EIATTR_CUDA_API_VERSION
	.align		4
        /*0000*/ 	.byte	0x04, 0x37
        /*0002*/ 	.short	(.L_1961 - .L_1960)
.L_1960:
        /*0004*/ 	.word	0x00000082


	//----- nvinfo : EIATTR_KPARAM_INFO
	.align		4
.L_1961:
        /*0008*/ 	.byte	0x04, 0x17
        /*000a*/ 	.short	(.L_1963 - .L_1962)
.L_1962:
        /*000c*/ 	.word	0x00000000
        /*0010*/ 	.short	0x0002
        /*0012*/ 	.short	0x0070
        /*0014*/ 	.byte	0x00, 0xf0, 0x41, 0x00


	//----- nvinfo : EIATTR_KPARAM_INFO
	.align		4
.L_1963:
        /*0018*/ 	.byte	0x04, 0x17
        /*001a*/ 	.short	(.L_1965 - .L_1964)
.L_1964:
        /*001c*/ 	.word	0x00000000
        /*0020*/ 	.short	0x0001
        /*0022*/ 	.short	0x0008
        /*0024*/ 	.byte	0x00, 0xf0, 0xa1, 0x01


	//----- nvinfo : EIATTR_KPARAM_INFO
	.align		4
.L_1965:
        /*0028*/ 	.byte	0x04, 0x17
        /*002a*/ 	.short	(.L_1967 - .L_1966)
.L_1966:
        /*002c*/ 	.word	0x00000000
        /*0030*/ 	.short	0x0000
        /*0032*/ 	.short	0x0000
        /*0034*/ 	.byte	0x00, 0xf0, 0x11, 0x00


	//----- nvinfo : EIATTR_SPARSE_MMA_MASK
	.align		4
.L_1967:
        /*0038*/ 	.byte	0x03, 0x50
        /*003a*/ 	.short	0x0000


	//----- nvinfo : EIATTR_MAXREG_COUNT
	.align		4
        /*003c*/ 	.byte	0x03, 0x1b
        /*003e*/ 	.short	0x00ff


	//----- nvinfo : EIATTR_MERCURY_ISA_VERSION
	.align		4
        /*0040*/ 	.byte	0x03, 0x5f
        /*0042*/ 	.short	0x0101


	//----- nvinfo : EIATTR_EXIT_INSTR_OFFSETS
	.align		4
        /*0044*/ 	.byte	0x04, 0x1c
        /*0046*/ 	.short	(.L_1969 - .L_1968)


	//   ....[0]....
.L_1968:
        /*0048*/ 	.word	0x0000b4a0


	//   ....[1]....
        /*004c*/ 	.word	0x00017200


	//   ....[2]....
        /*0050*/ 	.word	0x00017250


	//----- nvinfo : EIATTR_MAX_THREADS
	.align		4
.L_1969:
        /*0054*/ 	.byte	0x04, 0x05
        /*0056*/ 	.short	(.L_1971 - .L_1970)
.L_1970:
        /*0058*/ 	.word	0x00000080
        /*005c*/ 	.word	0x00000001
        /*0060*/ 	.word	0x00000001


	//----- nvinfo : EIATTR_CRS_STACK_SIZE
	.align		4
.L_1971:
        /*0064*/ 	.byte	0x04, 0x1e
        /*0066*/ 	.short	(.L_1973 - .L_1972)
.L_1972:
        /*0068*/ 	.word	0x00000000


	//----- nvinfo : EIATTR_CBANK_PARAM_SIZE
	.align		4
.L_1973:
        /*006c*/ 	.byte	0x03, 0x19
        /*006e*/ 	.short	0x0080


	//----- nvinfo : EIATTR_PARAM_CBANK
	.align		4
        /*0070*/ 	.byte	0x04, 0x0a
        /*0072*/ 	.short	(.L_1975 - .L_1974)
	.align		4
.L_1974:
        /*0074*/ 	.word	index@(.nv.constant0._ZN2at6native29vectorized_elementwise_kernelILi8EZZNS0_73_GLOBAL__N__c8866d80_35_SparseBinaryOpIntersectionKernel_cu_f5210f67_363642_sparse_binary_op_intersection_kernel_implINS2_18CUDAKernelLauncherENS2_36CUDAValueSelectionIntersectionKernelINS2_9LhsProjOpEEElLl8EEEvRNS_6TensorERKS8_SB_RKSt6vectorIlSaIlEERKSt8optionalIS8_ESK_bbENKUlvE1_clEvEUllE_St5arrayIPcLm2EEEEviT0_T1_)
        /*0078*/ 	.short	0x0210
        /*007a*/ 	.short	0x0080


	//----- nvinfo : EIATTR_SW_WAR
	.align		4
.L_1975:
        /*007c*/ 	.byte	0x04, 0x36
        /*007e*/ 	.short	(.L_1977 - .L_1976)
.L_1976:
        /*0080*/ 	.word	0x00000008
.L_1977:


//--------------------- .nv.info._ZN2at6native18elementwise_kernelILi128ELi4EZNS0_15gpu_kernel_implIZZNS0_73_GLOBAL__N__c8866d80_35_SparseBinaryOpIntersectionKernel_cu_f5210f67_363642_sparse_binary_op_intersection_kernel_implINS3_18CUDAKernelLauncherENS3_36CUDAValueSelectionIntersectionKernelINS3_9RhsProjOpEEElLl0EEEvRNS_6TensorERKS9_SC_RKSt6vectorIlSaIlEERKSt8optionalIS9_ESL_bbENKUlvE3_clEvEUllE_EEvRNS_18TensorIteratorBaseERKT_EUliE_EEviT1_ --------------------------
	.section	.nv.info._ZN2at6native18elementwise_kernelILi128ELi4EZNS0_15gpu_kernel_implIZZNS0_73_GLOBAL__N__c8866d80_35_SparseBinaryOpIntersectionKernel_cu_f5210f67_363642_sparse_binary_op_intersection_kernel_implINS3_18CUDAKernelLauncherENS3_36CUDAValueSelectionIntersectionKernelINS3_9RhsProjOpEEElLl0EEEvRNS_6TensorERKS9_SC_RKSt6vectorIlSaIlEERKSt8optionalIS9_ESL_bbENKUlvE3_clEvEUllE_EEvRNS_18TensorIteratorBaseERKT_EUliE_EEviT1_,"",@"SHT_CUDA_INFO"
	.sectionflags	@""
	.align	4


	//----- nvinfo : EIATTR_CUDA_API_VERSION
	.align		4
        /*0000*/ 	.byte	0x04, 0x37
        /*0002*/ 	.short	(.L_1979 - .L_1978)
.L_1978:
        /*0004*/ 	.word	0x00000082


	//----- nvinfo : EIATTR_KPARAM_INFO
	.align		4
.L_1979:
        /*0008*/ 	.byte	0x04, 0x17
        /*000a*/ 	.short	(.L_1981 - .L_1980)
.L_1980:
        /*000c*/ 	.word	0x00000000
        /*0010*/ 	.short	0x0001
        /*0012*/ 	.short	0x0008
        /*0014*/ 	.byte	0x00, 0xf0, 0xc1, 0x09


	//----- nvinfo : EIATTR_KPARAM_INFO
	.align		4
.L_1981:
        /*0018*/ 	.byte	0x04, 0x17
        /*001a*/ 	.short	(.L_1983 - .L_1982)
.L_1982:
        /*001c*/ 	.word	0x00000000
        /*0020*/ 	.short	0x0000
        /*0022*/ 	.short	0x0000
        /*0024*/ 	.byte	0x00, 0xf0, 0x11, 0x00


	//----- nvinfo : EIATTR_SPARSE_MMA_MASK
	.align		4
.L_1983:
        /*0028*/ 	.byte	0x03, 0x50
        /*002a*/ 	.short	0x0000


	//----- nvinfo : EIATTR_MAXREG_COUNT
	.align		4
        /*002c*/ 	.byte	0x03, 0x1b
        /*002e*/ 	.short	0x0080


	//----- nvinfo : EIATTR_EXTERNS
	.align		4
        /*0030*/ 	.byte	0x04, 0x0f
        /*0032*/ 	.short	(.L_1985 - .L_1984)


	//   ....[0]....
	.align		4
.L_1984:
        /*0034*/ 	.word	index@(__assertfail)


	//----- nvinfo : EIATTR_MERCURY_ISA_VERSION
	.align		4
.L_1985:
        /*0038*/ 	.byte	0x03, 0x5f
        /*003a*/ 	.short	0x0101


	//----- nvinfo : EIATTR_SYSCALL_OFFSETS
	.align		4
        /*003c*/ 	.byte	0x04, 0x46
        /*003e*/ 	.short	(.L_1987 - .L_1986)


	//   ....[0]....
.L_1986:
        /*0040*/ 	.word	0x000021b0


	//   ....[1]....
        /*0044*/ 	.word	0x00004600


	//   ....[2]....
        /*0048*/ 	.word	0x00006800


	//   ....[3]....
        /*004c*/ 	.word	0x00008c10


	//   ....[4]....
        /*0050*/ 	.word	0x0000ade0


	//   ....[5]....
        /*0054*/ 	.word	0x0000d1f0


	//   ....[6]....
        /*0058*/ 	.word	0x0000f3b0


	//   ....[7]....
        /*005c*/ 	.word	0x00011790


	//----- nvinfo : EIATTR_EXIT_INSTR_OFFSETS
	.align		4
.L_1987:
        /*0060*/ 	.byte	0x04, 0x1c
        /*0062*/ 	.short	(.L_1989 - .L_1988)


	//   ....[0]....
.L_1988:
        /*0064*/ 	.word	0x0000d280


	//   ....[1]....
        /*0068*/ 	.word	0x00011180


	//   ....[2]....
        /*006c*/ 	.word	0x000111a0


	//   ....[3]....
        /*0070*/ 	.word	0x00011220


	//   ....[4]....
        /*0074*/ 	.word	0x00011240


	//   ....[5]....
        /*0078*/ 	.word	0x00011260


	//   ....[6]....
        /*007c*/ 	.word	0x000112e0


	//   ....[7]....
        /*0080*/ 	.word	0x00011300


	//   ....[8]....
        /*0084*/ 	.word	0x00011380


	//   ....[9]....
        /*0088*/ 	.word	0x000113a0


	//   ....[10]....
        /*008c*/ 	.word	0x000113c0


	//   ....[11]....
        /*0090*/ 	.word	0x00011460


	//   ....[12]....
        /*0094*/ 	.word	0x00011480


	//   ....[13]....
        /*0098*/ 	.word	0x00011500


	//   ....[14]....
        /*009c*/ 	.word	0x00011520


	//   ....[15]....
        /*00a0*/ 	.word	0x00011540


	//   ....[16]....
        /*00a4*/ 	.word	0x000115e0


	//   ....[17]....
        /*00a8*/ 	.word	0x00011600


	//   ....[18]....
        /*00ac*/ 	.word	0x00011620


	//   ....[19]....
        /*00b0*/ 	.word	0x00011690


	//   ....[20]....
        /*00b4*/ 	.word	0x000117a0


	//   ....[21]....
        /*00b8*/ 	.word	0x000117c0


	//   ....[22]....
        /*00bc*/ 	.word	0x000117e0


	//----- nvinfo : EIATTR_MAX_THREADS
	.align		4
.L_1989:
        /*00c0*/ 	.byte	0x04, 0x05
        /*00c2*/ 	.short	(.L_1991 - .L_1990)
.L_1990:
        /*00c4*/ 	.word	0x00000080
        /*00c8*/ 	.word	0x00000001
        /*00cc*/ 	.word	0x00000001


	//----- nvinfo : EIATTR_CRS_STACK_SIZE
	.align		4
.L_1991:
        /*00d0*/ 	.byte	0x04, 0x1e
        /*00d2*/ 	.short	(.L_1993 - .L_1992)
.L_1992:
        /*00d4*/ 	.word	0x00000000


	//----- nvinfo : EIATTR_CBANK_PARAM_SIZE
	.align		4
.L_1993:
        /*00d8*/ 	.byte	0x03, 0x19
        /*00da*/ 	.short	0x0278


	//----- nvinfo : EIATTR_PARAM_CBANK
	.align		4
        /*00dc*/ 	.byte	0x04, 0x0a
        /*00de*/ 	.short	(.L_1995 - .L_1994)
	.align		4
.L_1994:
        /*00e0*/ 	.word	index@(.nv.constant0._ZN2at6native18elementwise_kernelILi128ELi4EZNS0_15gpu_kernel_implIZZNS0_73_GLOBAL__N__c8866d80_35_SparseBinaryOpIntersectionKernel_cu_f5210f67_363642_sparse_binary_op_intersection_kernel_implINS3_18CUDAKernelLauncherENS3_36CUDAValueSelectionIntersectionKernelINS3_9RhsProjOpEEElLl0EEEvRNS_6TensorERKS9_SC_RKSt6vectorIlSaIlEERKSt8optionalIS9_ESL_bbENKUlvE3_clEvEUllE_EEvRNS_18TensorIteratorBaseERKT_EUliE_EEviT1_)
        /*00e4*/ 	.short	0x0210
        /*00e6*/ 	.short	0x0278


	//----- nvinfo : EIATTR_SW_WAR
	.align		4
.L_1995:
        /*00e8*/ 	.byte	0x04, 0x36
        /*00ea*/ 	.short	(.L_1997 - .L_1996)
.L_1996:
        /*00ec*/ 	.word	0x00000008
.L_1997:


//--------------------- .nv.info._ZN2at6native27unrolled_elementwise_kernelIZZNS0_73_GLOBAL__N__c8866d80_35_SparseBinaryOpIntersectionKernel_cu_f5210f67_363642_sparse_binary_op_intersection_kernel_implINS2_18CUDAKernelLauncherENS2_36CUDAValueSelectionIntersectionKernelINS2_9RhsProjOpEEElLl0EEEvRNS_6TensorERKS8_SB_RKSt6vectorIlSaIlEERKSt8optionalIS8_ESK_bbENKUlvE3_clEvEUllE_St5arrayIPcLm2EELi4E23TrivialOffsetCalculatorILi1EjESR_NS0_6memory12LoadWithCastILi1EEENSS_13StoreWithCastILi1EEEEEviT_T0_T2_T3_T4_T5_ --------------------------
	.section	.nv.info._ZN2at6native27unrolled_elementwise_kernelIZZNS0_73_GLOBAL__N__c8866d80_35_SparseBinaryOpIntersectionKernel_cu_f5210f67_363642_sparse_binary_op_intersection_kernel_implINS2_18CUDAKernelLauncherENS2_36CUDAValueSelectionIntersectionKernelINS2_9RhsProjOpEEElLl0EEEvRNS_6TensorERKS8_SB_RKSt6vectorIlSaIlEERKSt8optionalIS8_ESK_bbENKUlvE3_clEvEUllE_St5arrayIPcLm2EELi4E23TrivialOffsetCalculatorILi1EjESR_NS0_6memory12LoadWithCastILi1EEENSS_13StoreWithCastILi1EEEEEviT_T0_T2_T3_T4_T5_,"",@"SHT_CUDA_INFO"
	.sectionflags	@""
	.align	4


	//----- nvinfo : EIATTR_CUDA_API_VERSION
	.align		4
        /*0000*/ 	.byte	0x04, 0x37
        /*0002*/ 	.short	(.L_1999 - .L_1998)
.L_1998:
        /*0004*/ 	.word	0x00000082


	//----- nvinfo : EIATTR_KPARAM_INFO
	.align		4
.L_1999:
        /*0008*/ 	.byte	0x04, 0x17
        /*000a*/ 	.short	(.L_2001 - .L_2000)
.L_2000:
        /*000c*/ 	.word	0x00000000
        /*0010*/ 	.short	0x0006
        /*0012*/ 	.short	0x007c
        /*0014*/ 	.byte	0x00, 0xf0, 0x21, 0x00


	//----- nvinfo : EIATTR_KPARAM_INFO
	.align		4
.L_2001:
        /*0018*/ 	.byte	0x04, 0x17
        /*001a*/ 	.short	(.L_2003 - .L_2002)
.L_2002:
        /*001c*/ 	.word	0x00000000
        /*0020*/ 	.short	0x0005
        /*0022*/ 	.short	0x0074
        /*0024*/ 	.byte	0x00, 0xf0, 0x21, 0x00


	//----- nvinfo : EIATTR_KPARAM_INFO
	.align		4
.L_2003:
        /*0028*/ 	.byte	0x04, 0x17
        /*002a*/ 	.short	(.L_2005 - .L_2004)
.L_2004:
        /*002c*/ 	.word	0x00000000
        /*0030*/ 	.short	0x0004
        /*0032*/ 	.short	0x0071
        /*0034*/ 	.byte	0x00, 0xf0, 0x05, 0x00


	//----- nvinfo : EIATTR_KPARAM_INFO
	.align		4
.L_2005:
        /*0038*/ 	.byte	0x04, 0x17
        /*003a*/ 	.short	(.L_2007 - .L_2006)
.L_2006:
        /*003c*/ 	.word	0x00000000
        /*0040*/ 	.short	0x0003
        /*0042*/ 	.short	0x0070
        /*0044*/ 	.byte	0x00, 0xf0, 0x05, 0x00


	//----- nvinfo : EIATTR_KPARAM_INFO
	.align		4
.L_2007:
        /*0048*/ 	.byte	0x04, 0x17
        /*004a*/ 	.short	(.L_2009 - .L_2008)
.L_2008:
        /*004c*/ 	.word	0x00000000
        /*0050*/ 	.short	0x0002
        /*0052*/ 	.short	0x0060
        /*0054*/ 	.byte	0x00, 0xf0, 0x41, 0x00


	//----- nvinfo : EIATTR_KPARAM_INFO
	.align		4
.L_2009:
        /*0058*/ 	.byte	0x04, 0x17
        /*005a*/ 	.short	(.L_2011 - .L_2010)
.L_2010:
        /*005c*/ 	.word	0x00000000
        /*0060*/ 	.short	0x0001
        /*0062*/ 	.short	0x0008
        /*0064*/ 	.byte	0x00, 0xf0, 0x61, 0x01


	//----- nvinfo : EIATTR_KPARAM_INFO
	.align		4
.L_2011:
        /*0068*/ 	.byte	0x04, 0x17
        /*006a*/ 	.short	(.L_2013 - .L_2012)
.L_2012:
        /*006c*/ 	.word	0x00000000
        /*0070*/ 	.short	0x0000
        /*0072*/ 	.short	0x0000
        /*0074*/ 	.byte	0x00, 0xf0, 0x11, 0x00


	//----- nvinfo : EIATTR_SPARSE_MMA_MASK
	.align		4
.L_2013:
        /*0078*/ 	.byte	0x03, 0x50
        /*007a*/ 	.short	0x0000


	//----- nvinfo : EIATTR_MAXREG_COUNT
	.align		4
        /*007c*/ 	.byte	0x03, 0x1b
        /*007e*/ 	.short	0x00ff


	//----- nvinfo : EIATTR_EXTERNS
	.align		4
        /*0080*/ 	.byte	0x04, 0x0f
        /*0082*/ 	.short	(.L_2015 - .L_2014)


	//   ....[0]....
	.align		4
.L_2014:
        /*0084*/ 	.word	index@(__assertfail)


	//----- nvinfo : EIATTR_MERCURY_ISA_VERSION
	.align		4
.L_2015:
        /*0088*/ 	.byte	0x03, 0x5f
        /*008a*/ 	.short	0x0101


	//----- nvinfo : EIATTR_SYSCALL_OFFSETS
	.align		4
        /*008c*/ 	.byte	0x04, 0x46
        /*008e*/ 	.short	(.L_2017 - .L_2016)


	//   ....[0]....
.L_2016:
        /*0090*/ 	.word	0x00000ef0


	//   ....[1]....
        /*0094*/ 	.word	0x00001df0


	//   ....[2]....
        /*0098*/ 	.word	0x00002d00


	//   ....[3]....
        /*009c*/ 	.word	0x00003bf0


	//   ....[4]....
        /*00a0*/ 	.word	0x0000d430


	//   ....[5]....
        /*00a4*/ 	.word	0x0000dc30


	//   ....[6]....
        /*00a8*/ 	.word	0x0000e3f0


	//   ....[7]....
        /*00ac*/ 	.word	0x0000ebb0


	//----- nvinfo : EIATTR_EXIT_INSTR_OFFSETS
	.align		4
.L_2017:
        /*00b0*/ 	.byte	0x04, 0x1c
        /*00b2*/ 	.short	(.L_2019 - .L_2018)


	//   ....[0]....
.L_2018:
        /*00b4*/ 	.word	0x0000e470


	//   ....[1]....
        /*00b8*/ 	.word	0x0000e5a0


	//   ....[2]....
        /*00bc*/ 	.word	0x0000e5c0


	//   ....[3]....
        /*00c0*/ 	.word	0x0000e640


	//   ....[4]....
        /*00c4*/ 	.word	0x0000e660


	//   ....[5]....
        /*00c8*/ 	.word	0x0000e680


	//   ....[6]....
        /*00cc*/ 	.word	0x0000e700


	//   ....[7]....
        /*00d0*/ 	.word	0x0000e720


	//   ....[8]....
        /*00d4*/ 	.word	0x0000e7a0


	//   ....[9]....
        /*00d8*/ 	.word	0x0000e7c0


	//   ....[10]....
        /*00dc*/ 	.word	0x0000e7e0


	//   ....[11]....
        /*00e0*/ 	.word	0x0000e880


	//   ....[12]....
        /*00e4*/ 	.word	0x0000e8a0


	//   ....[13]....
        /*00e8*/ 	.word	0x0000e920


	//   ....[14]....
        /*00ec*/ 	.word	0x0000e940


	//   ....[15]....
        /*00f0*/ 	.word	0x0000e960


	//   ....[16]....
        /*00f4*/ 	.word	0x0000ea00


	//   ....[17]....
        /*00f8*/ 	.word	0x0000ea20


	//   ....[18]....
        /*00fc*/ 	.word	0x0000ea40


	//   ....[19]....
        /*0100*/ 	.word	0x0000eab0


	//   ....[20]....
        /*0104*/ 	.word	0x0000ebc0


	//   ....[21]....
        /*0108*/ 	.word	0x0000ebe0


	//   ....[22]....
        /*010c*/ 	.word	0x0000ec00


	//----- nvinfo : EIATTR_MAX_THREADS
	.align		4
.L_2019:
        /*0110*/ 	.byte	0x04, 0x05
        /*0112*/ 	.short	(.L_2021 - .L_2020)
.L_2020:
        /*0114*/ 	.word	0x00000080
        /*0118*/ 	.word	0x00000001
        /*011c*/ 	.word	0x00000001


	//----- nvinfo : EIATTR_CRS_STACK_SIZE
	.align		4
.L_2021:
        /*0120*/ 	.byte	0x04, 0x1e
        /*0122*/ 	.short	(.L_2023 - .L_2022)
.L_2022:
        /*0124*/ 	.word	0x00000000


	//----- nvinfo : EIATTR_CBANK_PARAM_SIZE
	.align		4
.L_2023:
        /*0128*/ 	.byte	0x03, 0x19
        /*012a*/ 	.short	0x0084


	//----- nvinfo : EIATTR_PARAM_CBANK
	.align		4
        /*012c*/ 	.byte	0x04, 0x0a
        /*012e*/ 	.short	(.L_2025 - .L_2024)
	.align		4
.L_2024:
        /*0130*/ 	.word	index@(.nv.constant0._ZN2at6native27unrolled_elementwise_kernelIZZNS0_73_GLOBAL__N__c8866d80_35_SparseBinaryOpIntersectionKernel_cu_f5210f67_363642_sparse_binary_op_intersection_kernel_implINS2_18CUDAKernelLauncherENS2_36CUDAValueSelectionIntersectionKernelINS2_9RhsProjOpEEElLl0EEEvRNS_6TensorERKS8_SB_RKSt6vectorIlSaIlEERKSt8optionalIS8_ESK_bbENKUlvE3_clEvEUllE_St5arrayIPcLm2EELi4E23TrivialOffsetCalculatorILi1EjESR_NS0_6memory12LoadWithCastILi1EEENSS_13StoreWithCastILi1EEEEEviT_T0_T2_T3_T4_T5_)
        /*0134*/ 	.short	0x0210
        /*0136*/ 	.short	0x0084


	//----- nvinfo : EIATTR_SW_WAR
	.align		4
.L_2025:
        /*0138*/ 	.byte	0x04, 0x36
        /*013a*/ 	.short	(.L_2027 - .L_2026)
.L_2026:
        /*013c*/ 	.word	0x00000008
.L_2027:


//--------------------- .nv.info._ZN2at6native18elementwise_kernelILi128ELi2EZNS0_22gpu_kernel_impl_nocastIZZNS0_73_GLOBAL__N__c8866d80_35_SparseBinaryOpIntersectionKernel_cu_f5210f67_363642_sparse_binary_op_intersection_kernel_implINS3_18CUDAKernelLauncherENS3_36CUDAValueSelectionIntersectionKernelINS3_9RhsProjOpEEElLl0EEEvRNS_6TensorERKS9_SC_RKSt6vectorIlSaIlEERKSt8optionalIS9_ESL_bbENKUlvE3_clEvEUllE_EEvRNS_18TensorIteratorBaseERKT_EUliE_EEviT1_ --------------------------
	.section	.nv.info._ZN2at6native18elementwise_kernelILi128ELi2EZNS0_22gpu_kernel_impl_nocastIZZNS0_73_GLOBAL__N__c8866d80_35_SparseBinaryOpIntersectionKernel_cu_f5210f67_363642_sparse_binary_op_intersection_kernel_implINS3_18CUDAKernelLauncherENS3_36CUDAValueSelectionIntersectionKernelINS3_9RhsProjOpEEElLl0EEEvRNS_6TensorERKS9_SC_RKSt6vectorIlSaIlEERKSt8optionalIS9_ESL_bbENKUlvE3_clEvEUllE_EEvRNS_18TensorIteratorBaseERKT_EUliE_EEviT1_,"",@"SHT_CUDA_INFO"
	.sectionflags	@""
	.align	4


	//----- nvinfo : EIATTR_CUDA_API_VERSION
	.align		4
        /*0000*/ 	.byte	0x04, 0x37
        /*0002*/ 	.short	(.L_2029 - .L_2028)
.L_2028:
        /*0004*/ 	.word	0x00000082


	//----- nvinfo : EIATTR_KPARAM_INFO
	.align		4
.L_2029:
        /*0008*/ 	.byte	0x04, 0x17
        /*000a*/ 	.short	(.L_2031 - .L_2030)
.L_2030:
        /*000c*/ 	.word	0x00000000
        /*0010*/ 	.short	0x0001
        /*0012*/ 	.short	0x0008
        /*0014*/ 	.byte	0x00, 0xf0, 0xa1, 0x09


	//----- nvinfo : EIATTR_KPARAM_INFO
	.align		4
.L_2031:
        /*0018*/ 	.byte	0x04, 0x17
        /*001a*/ 	.short	(.L_2033 - .L_2032)
.L_2032:
        /*001c*/ 	.word	0x00000000
        /*0020*/ 	.short	0x0000
        /*0022*/ 	.short	0x0000
        /*0024*/ 	.byte	0x00, 0xf0, 0x11, 0x00


	//----- nvinfo : EIATTR_SPARSE_MMA_MASK
	.align		4
.L_2033:
        /*0028*/ 	.byte	0x03, 0x50
        /*002a*/ 	.short	0x0000


	//----- nvinfo : EIATTR_MAXREG_COUNT
	.align		4
        /*002c*/ 	.byte	0x03, 0x1b
        /*002e*/ 	.short	0x0080


	//----- nvinfo : EIATTR_MERCURY_ISA_VERSION
	.align		4
        /*0030*/ 	.byte	0x03, 0x5f
        /*0032*/ 	.short	0x0101


	//----- nvinfo : EIATTR_EXIT_INSTR_OFFSETS
	.align		4
        /*0034*/ 	.byte	0x04, 0x1c
        /*0036*/ 	.short	(.L_2035 - .L_2034)


	//   ....[0]....
.L_2034:
        /*0038*/ 	.word	0x000031a0


	//   ....[1]....
        /*003c*/ 	.word	0x000061d0


	//----- nvinfo : EIATTR_MAX_THREADS
	.align		4
.L_2035:
        /*0040*/ 	.byte	0x04, 0x05
        /*0042*/ 	.short	(.L_2037 - .L_2036)
.L_2036:
        /*0044*/ 	.word	0x00000080
        /*0048*/ 	.word	0x00000001
        /*004c*/ 	.word	0x00000001


	//----- nvinfo : EIATTR_CRS_STACK_SIZE
	.align		4
.L_2037:
        /*0050*/ 	.byte	0x04, 0x1e
        /*0052*/ 	.short	(.L_2039 - .L_2038)
.L_2038:
        /*0054*/ 	.word	0x00000000


	//----- nvinfo : EIATTR_CBANK_PARAM_SIZE
	.align		4
.L_2039:
        /*0058*/ 	.byte	0x03, 0x19
        /*005a*/ 	.short	0x0270


	//----- nvinfo : EIATTR_PARAM_CBANK
	.align		4
        /*005c*/ 	.byte	0x04, 0x0a
        /*005e*/ 	.short	(.L_2041 - .L_2040)
	.align		4
.L_2040:
        /*0060*/ 	.word	index@(.nv.constant0._ZN2at6native18elementwise_kernelILi128ELi2EZNS0_22gpu_kernel_impl_nocastIZZNS0_73_GLOBAL__N__c8866d80_35_SparseBinaryOpIntersectionKernel_cu_f5210f67_363642_sparse_binary_op_intersection_kernel_implINS3_18CUDAKernelLauncherENS3_36CUDAValueSelectionIntersectionKernelINS3_9RhsProjOpEEElLl0EEEvRNS_6TensorERKS9_SC_RKSt6vectorIlSaIlEERKSt8optionalIS9_ESL_bbENKUlvE3_clEvEUllE_EEvRNS_18TensorIteratorBaseERKT_EUliE_EEviT1_)
        /*0064*/ 	.short	0x0210
        /*0066*/ 	.short	0x0270


	//----- nvinfo : EIATTR_SW_WAR
	.align		4
.L_2041:
        /*0068*/ 	.byte	0x04, 0x36
        /*006a*/ 	.short	(.L_2043 - .L_2042)
.L_2042:
        /*006c*/ 	.word	0x00000008
.L_2043:


//--------------------- .nv.info._ZN2at6native27unrolled_elementwise_kernelIZZNS0_73_GLOBAL__N__c8866d80_35_SparseBinaryOpIntersectionKernel_cu_f5210f67_363642_sparse_binary_op_intersection_kernel_implINS2_18CUDAKernelLauncherENS2_36CUDAValueSelectionIntersectionKernelINS2_9RhsProjOpEEElLl0EEEvRNS_6TensorERKS8_SB_RKSt6vectorIlSaIlEERKSt8optionalIS8_ESK_bbENKUlvE3_clEvEUllE_St5arrayIPcLm2EELi4E23TrivialOffsetCalculatorILi1EjESR_NS0_6memory15LoadWithoutCastENSS_16StoreWithoutCastEEEviT_T0_T2_T3_T4_T5_ --------------------------
	.section	.nv.info._ZN2at6native27unrolled_elementwise_kernelIZZNS0_73_GLOBAL__N__c8866d80_35_SparseBinaryOpIntersectionKernel_cu_f5210f67_363642_sparse_binary_op_intersection_kernel_implINS2_18CUDAKernelLauncherENS2_36CUDAValueSelectionIntersectionKernelINS2_9RhsProjOpEEElLl0EEEvRNS_6TensorERKS8_SB_RKSt6vectorIlSaIlEERKSt8optionalIS8_ESK_bbENKUlvE3_clEvEUllE_St5arrayIPcLm2EELi4E23TrivialOffsetCalculatorILi1EjESR_NS0_6memory15LoadWithoutCastENSS_16StoreWithoutCastEEEviT_T0_T2_T3_T4_T5_,"",@"SHT_CUDA_INFO"
	.sectionflags	@""
	.align	4


	//----- nvinfo : EIATTR_CUDA_API_VERSION
	.align		4
        /*0000*/ 	.byte	0x04, 0x37
        /*0002*/ 	.short	(.L_2045 - .L_2044)
.L_2044:
        /*0004*/ 	.word	0x00000082


	//----- nvinfo : EIATTR_KPARAM_INFO
	.align		4
.L_2045:
        /*0008*/ 	.byte	0x04, 0x17
        /*000a*/ 	.short	(.L_2047 - .L_2046)
.L_2046:
        /*000c*/ 	.word	0x00000000
        /*0010*/ 	.short	0x0006
        /*0012*/ 	.short	0x0073
        /*0014*/ 	.byte	0x00, 0xf0, 0x05, 0x00


	//----- nvinfo : EIATTR_KPARAM_INFO
	.align		4
.L_2047:
        /*0018*/ 	.byte	0x04, 0x17
        /*001a*/ 	.short	(.L_2049 - .L_2048)
.L_2048:
        /*001c*/ 	.word	0x00000000
        /*0020*/ 	.short	0x0005
        /*0022*/ 	.short	0x0072
        /*0024*/ 	.byte	0x00, 0xf0, 0x05, 0x00


	//----- nvinfo : EIATTR_KPARAM_INFO
	.align		4
.L_2049:
        /*0028*/ 	.byte	0x04, 0x17
        /*002a*/ 	.short	(.L_2051 - .L_2050)
.L_2050:
        /*002c*/ 	.word	0x00000000
        /*0030*/ 	.short	0x0004
        /*0032*/ 	.short	0x0071
        /*0034*/ 	.byte	0x00, 0xf0, 0x05, 0x00


	//----- nvinfo : EIATTR_KPARAM_INFO
	.align		4
.L_2051:
        /*0038*/ 	.byte	0x04, 0x17
        /*003a*/ 	.short	(.L_2053 - .L_2052)
.L_2052:
        /*003c*/ 	.word	0x00000000
        /*0040*/ 	.short	0x0003
        /*0042*/ 	.short	0x0070
        /*0044*/ 	.byte	0x00, 0xf0, 0x05, 0x00


	//----- nvinfo : EIATTR_KPARAM_INFO
	.align		4
.L_2053:
        /*0048*/ 	.byte	0x04, 0x17
        /*004a*/ 	.short	(.L_2055 - .L_2054)
.L_2054:
        /*004c*/ 	.word	0x00000000
        /*0050*/ 	.short	0x0002
        /*0052*/ 	.short	0x0060
        /*0054*/ 	.byte	0x00, 0xf0, 0x41, 0x00


	//----- nvinfo : EIATTR_KPARAM_INFO
	.align		4
.L_2055:
        /*0058*/ 	.byte	0x04, 0x17
        /*005a*/ 	.short	(.L_2057 - .L_2056)
.L_2056:
        /*005c*/ 	.word	0x00000000
        /*0060*/ 	.short	0x0001
        /*0062*/ 	.short	0x0008
        /*0064*/ 	.byte	0x00, 0xf0, 0x61, 0x01


	//----- nvinfo : EIATTR_KPARAM_INFO
	.align		4
.L_2057:
        /*0068*/ 	.byte	0x04, 0x17
        /*006a*/ 	.short	(.L_2059 - .L_2058)
.L_2058:
        /*006c*/ 	.word	0x00000000
        /*0070*/ 	.short	0x0000
        /*0072*/ 	.short	0x0000
        /*0074*/ 	.byte	0x00, 0xf0, 0x11, 0x00


	//----- nvinfo : EIATTR_SPARSE_MMA_MASK
	.align		4
.L_2059:
        /*0078*/ 	.byte	0x03, 0x50
        /*007a*/ 	.short	0x0000


	//----- nvinfo : EIATTR_MAXREG_COUNT
	.align		4
        /*007c*/ 	.byte	0x03, 0x1b
        /*007e*/ 	.short	0x00ff


	//----- nvinfo : EIATTR_MERCURY_ISA_VERSION
	.align		4
        /*0080*/ 	.byte	0x03, 0x5f
        /*0082*/ 	.short	0x0101


	//----- nvinfo : EIATTR_EXIT_INSTR_OFFSETS
	.align		4
        /*0084*/ 	.byte	0x04, 0x1c
        /*0086*/ 	.short	(.L_2061 - .L_2060)


	//   ....[0]....
.L_2060:
        /*0088*/ 	.word	0x00009650


	//   ....[1]....
        /*008c*/ 	.word	0x000096b0


	//----- nvinfo : EIATTR_MAX_THREADS
	.align		4
.L_2061:
        /*0090*/ 	.byte	0x04, 0x05
        /*0092*/ 	.short	(.L_2063 - .L_2062)
.L_2062:
        /*0094*/ 	.word	0x00000080
        /*0098*/ 	.word	0x00000001
        /*009c*/ 	.word	0x00000001


	//----- nvinfo : EIATTR_CRS_STACK_SIZE
	.align		4
.L_2063:
        /*00a0*/ 	.byte	0x04, 0x1e
        /*00a2*/ 	.short	(.L_2065 - .L_2064)
.L_2064:
        /*00a4*/ 	.word	0x00000000


	//----- nvinfo : EIATTR_CBANK_PARAM_SIZE
	.align		4
.L_2065:
        /*00a8*/ 	.byte	0x03, 0x19
        /*00aa*/ 	.short	0x0074


	//----- nvinfo : EIATTR_PARAM_CBANK
	.align		4
        /*00ac*/ 	.byte	0x04, 0x0a
        /*00ae*/ 	.short	(.L_2067 - .L_2066)
	.align		4
.L_2066:
        /*00b0*/ 	.word	index@(.nv.constant0._ZN2at6native27unrolled_elementwise_kernelIZZNS0_73_GLOBAL__N__c8866d80_35_SparseBinaryOpIntersectionKernel_cu_f5210f67_363642_sparse_binary_op_intersection_kernel_implINS2_18CUDAKernelLauncherENS2_36CUDAValueSelectionIntersectionKernelINS2_9RhsProjOpEEElLl0EEEvRNS_6TensorERKS8_SB_RKSt6vectorIlSaIlEERKSt8optionalIS8_ESK_bbENKUlvE3_clEvEUllE_St5arrayIPcLm2EELi4E23TrivialOffsetCalculatorILi1EjESR_NS0_6memory15LoadWithoutCastENSS_16StoreWithoutCastEEEviT_T0_T2_T3_T4_T5_)
        /*00b4*/ 	.short	0x0210
        /*00b6*/ 	.short	0x0074


	//----- nvinfo : EIATTR_SW_WAR
	.align		4
.L_2067:
        /*00b8*/ 	.byte	0x04, 0x36
        /*00ba*/ 	.short	(.L_2069 - .L_2068)
.L_2068:
        /*00bc*/ 	.word	0x00000008
.L_2069:


//--------------------- .nv.info._ZN2at6native29vectorized_elementwise_kernelILi2EZZNS0_73_GLOBAL__N__c8866d80_35_SparseBinaryOpIntersectionKernel_cu_f5210f67_363642_sparse_binary_op_intersection_kernel_implINS2_18CUDAKernelLauncherENS2_36CUDAValueSelectionIntersectionKernelINS2_9RhsProjOpEEElLl0EEEvRNS_6TensorERKS8_SB_RKSt6vectorIlSaIlEERKSt8optionalIS8_ESK_bbENKUlvE3_clEvEUllE_St5arrayIPcLm2EEEEviT0_T1_ --------------------------
	.section	.nv.info._ZN2at6native29vectorized_elementwise_kernelILi2EZZNS0_73_GLOBAL__N__c8866d80_35_SparseBinaryOpIntersectionKernel_cu_f5210f67_363642_sparse_binary_op_intersection_kernel_implINS2_18CUDAKernelLauncherENS2_36CUDAValueSelectionIntersectionKernelINS2_9RhsProjOpEEElLl0EEEvRNS_6TensorERKS8_SB_RKSt6vectorIlSaIlEERKSt8optionalIS8_ESK_bbENKUlvE3_clEvEUllE_St5arrayIPcLm2EEEEviT0_T1_,"",@"SHT_CUDA_INFO"
	.sectionflags	@""
	.align	4


	//----- nvinfo : EIATTR_CUDA_API_VERSION
	.align		4
        /*0000*/ 	.byte	0x04, 0x37
        /*0002*/ 	.short	(.L_2071 - .L_2070)
.L_2070:
        /*0004*/ 	.word	0x00000082


	//----- nvinfo : EIATTR_KPARAM_INFO
	.align		4
.L_2071:
        /*0008*/ 	.byte	0x04, 0x17
        /*000a*/ 	.short	(.L_2073 - .L_2072)
.L_2072:
        /*000c*/ 	.word	0x00000000
        /*0010*/ 	.short	0x0002
        /*0012*/ 	.short	0x0060
        /*0014*/ 	.byte	0x00, 0xf0, 0x41, 0x00


	//----- nvinfo : EIATTR_KPARAM_INFO
	.align		4
.L_2073:
        /*0018*/ 	.byte	0x04, 0x17
        /*001a*/ 	.short	(.L_2075 - .L_2074)
.L_2074:
        /*001c*/ 	.word	0x00000000
        /*0020*/ 	.short	0x0001
        /*0022*/ 	.short	0x0008
        /*0024*/ 	.byte	0x00, 0xf0, 0x61, 0x01


	//----- nvinfo : EIATTR_KPARAM_INFO
	.align		4
.L_2075:
        /*0028*/ 	.byte	0x04, 0x17
        /*002a*/ 	.short	(.L_2077 - .L_2076)
.L_2076:
        /*002c*/ 	.word	0x00000000
        /*0030*/ 	.short	0x0000
        /*0032*/ 	.short	0x0000
        /*0034*/ 	.byte	0x00, 0xf0, 0x11, 0x00


	//----- nvinfo : EIATTR_SPARSE_MMA_MASK
	.align		4
.L_2077:
        /*0038*/ 	.byte	0x03, 0x50
        /*003a*/ 	.short	0x0000


	//----- nvinfo : EIATTR_MAXREG_COUNT
	.align		4
        /*003c*/ 	.byte	0x03, 0x1b
        /*003e*/ 	.short	0x00ff


	//----- nvinfo : EIATTR_MERCURY_ISA_VERSION
	.align		4
        /*0040*/ 	.byte	0x03, 0x5f
        /*0042*/ 	.short	0x0101


	//----- nvinfo : EIATTR_EXIT_INSTR_OFFSETS
	.align		4
        /*0044*/ 	.byte	0x04, 0x1c
        /*0046*/ 	.short	(.L_2079 - .L_2078)


	//   ....[0]....
.L_2078:
        /*0048*/ 	.word	0x00011220


	//   ....[1]....
        /*004c*/ 	.word	0x000232e0


	//   ....[2]....
        /*0050*/ 	.word	0x00023330


	//----- nvinfo : EIATTR_MAX_THREADS
	.align		4
.L_2079:
        /*0054*/ 	.byte	0x04, 0x05
        /*0056*/ 	.short	(.L_2081 - .L_2080)
.L_2080:
        /*0058*/ 	.word	0x00000080
        /*005c*/ 	.word	0x00000001
        /*0060*/ 	.word	0x00000001


	//----- nvinfo : EIATTR_CRS_STACK_SIZE
	.align		4
.L_2081:
        /*0064*/ 	.byte	0x04, 0x1e
        /*0066*/ 	.short	(.L_2083 - .L_2082)
.L_2082:
        /*0068*/ 	.word	0x00000000


	//----- nvinfo : EIATTR_CBANK_PARAM_SIZE
	.align		4
.L_2083:
        /*006c*/ 	.byte	0x03, 0x19
        /*006e*/ 	.short	0x0070


	//----- nvinfo : EIATTR_PARAM_CBANK
	.align		4
        /*0070*/ 	.byte	0x04, 0x0a
        /*0072*/ 	.short	(.L_2085 - .L_2084)
	.align		4
.L_2084:
        /*0074*/ 	.word	index@(.nv.constant0._ZN2at6native29vectorized_elementwise_kernelILi2EZZNS0_73_GLOBAL__N__c8866d80_35_SparseBinaryOpIntersectionKernel_cu_f5210f67_363642_sparse_binary_op_intersection_kernel_implINS2_18CUDAKernelLauncherENS2_36CUDAValueSelectionIntersectionKernelINS2_9RhsProjOpEEElLl0EEEvRNS_6TensorERKS8_SB_RKSt6vectorIlSaIlEERKSt8optionalIS8_ESK_bbENKUlvE3_clEvEUllE_St5arrayIPcLm2EEEEviT0_T1_)
        /*0078*/ 	.short	0x0210
        /*007a*/ 	.short	0x0070


	//----- nvinfo : EIATTR_SW_WAR
	.align		4
.L_2085:
        /*007c*/ 	.byte	0x04, 0x36
        /*007e*/ 	.short	(.L_2087 - .L_2086)
.L_2086:
        /*0080*/ 	.word	0x00000008
.L_2087:


//--------------------- .nv.info._ZN2at6native29vectorized_elementwise_kernelILi4EZZNS0_73_GLOBAL__N__c8866d80_35_SparseBinaryOpIntersectionKernel_cu_f5210f67_363642_sparse_binary_op_intersection_kernel_implINS2_18CUDAKernelLauncherENS2_36CUDAValueSelectionIntersectionKernelINS2_9RhsProjOpEEElLl0EEEvRNS_6TensorERKS8_SB_RKSt6vectorIlSaIlEERKSt8optionalIS8_ESK_bbENKUlvE3_clEvEUllE_St5arrayIPcLm2EEEEviT0_T1_ --------------------------
	.section	.nv.info._ZN2at6native29vectorized_elementwise_kernelILi4EZZNS0_73_GLOBAL__N__c8866d80_35_SparseBinaryOpIntersectionKernel_cu_f5210f67_363642_sparse_binary_op_intersection_kernel_implINS2_18CUDAKernelLauncherENS2_36CUDAValueSelectionIntersectionKernelINS2_9RhsProjOpEEElLl0EEEvRNS_6TensorERKS8_SB_RKSt6vectorIlSaIlEERKSt8optionalIS8_ESK_bbENKUlvE3_clEvEUllE_St5arrayIPcLm2EEEEviT0_T1_,"",@"SHT_CUDA_INFO"
	.sectionflags	@""
	.align	4


	//----- nvinfo : EIATTR_CUDA_API_VERSION
	.align		4
        /*0000*/ 	.byte	0x04, 0x37
        /*0002*/ 	.short	(.L_2089 - .L_2088)
.L_2088:
        /*0004*/ 	.word	0x00000082


	//----- nvinfo : EIATTR_KPARAM_INFO
	.align		4
.L_2089:
        /*0008*/ 	.byte	0x04, 0x17
        /*000a*/ 	.short	(.L_2091 - .L_2090)
.L_2090:
        /*000c*/ 	.word	0x00000000
        /*0010*/ 	.short	0x0002
        /*0012*/ 	.short	0x0060
        /*0014*/ 	.byte	0x00, 0xf0, 0x41, 0x00


	//----- nvinfo : EIATTR_KPARAM_INFO
	.align		4
.L_2091:
        /*0018*/ 	.byte	0x04, 0x17
        /*001a*/ 	.short	(.L_2093 - .L_2092)
.L_2092:
        /*001c*/ 	.word	0x00000000
        /*0020*/ 	.short	0x0001
        /*0022*/ 	.short	0x0008
        /*0024*/ 	.byte	0x00, 0xf0, 0x61, 0x01


	//----- nvinfo : EIATTR_KPARAM_INFO
	.align		4
.L_2093:
        /*0028*/ 	.byte	0x04, 0x17
        /*002a*/ 	.short	(.L_2095 - .L_2094)
.L_2094:
        /*002c*/ 	.word	0x00000000
        /*0030*/ 	.short	0x0000
        /*0032*/ 	.short	0x0000
        /*0034*/ 	.byte	0x00, 0xf0, 0x11, 0x00


	//----- nvinfo : EIATTR_SPARSE_MMA_MASK
	.align		4
.L_2095:
        /*0038*/ 	.byte	0x03, 0x50
        /*003a*/ 	.short	0x0000


	//----- nvinfo : EIATTR_MAXREG_COUNT
	.align		4
        /*003c*/ 	.byte	0x03, 0x1b
        /*003e*/ 	.short	0x00ff


	//----- nvinfo : EIATTR_MERCURY_ISA_VERSION
	.align		4
        /*0040*/ 	.byte	0x03, 0x5f
        /*0042*/ 	.short	0x0101


	//----- nvinfo : EIATTR_EXIT_INSTR_OFFSETS
	.align		4
        /*0044*/ 	.byte	0x04, 0x1c
        /*0046*/ 	.short	(.L_2097 - .L_2096)


	//   ....[0]....
.L_2096:
        /*0048*/ 	.word	0x00011220


	//   ....[1]....
        /*004c*/ 	.word	0x000232e0


	//   ....[2]....
        /*0050*/ 	.word	0x00023330


	//----- nvinfo : EIATTR_MAX_THREADS
	.align		4
.L_2097:
        /*0054*/ 	.byte	0x04, 0x05
        /*0056*/ 	.short	(.L_2099 - .L_2098)
.L_2098:
        /*0058*/ 	.word	0x00000080
        /*005c*/ 	.word	0x00000001
        /*0060*/ 	.word	0x00000001


	//----- nvinfo : EIATTR_CRS_STACK_SIZE
	.align		4
.L_2099:
        /*0064*/ 	.byte	0x04, 0x1e
        /*0066*/ 	.short	(.L_2101 - .L_2100)
.L_2100:
        /*0068*/ 	.word	0x00000000


	//----- nvinfo : EIATTR_CBANK_PARAM_SIZE
	.align		4
.L_2101:
        /*006c*/ 	.byte	0x03, 0x19
        /*006e*/ 	.short	0x0070


	//----- nvinfo : EIATTR_PARAM_CBANK
	.align		4
        /*0070*/ 	.byte	0x04, 0x0a
        /*0072*/ 	.short	(.L_2103 - .L_2102)
	.align		4
.L_2102:
        /*0074*/ 	.word	index@(.nv.constant0._ZN2at6native29vectorized_elementwise_kernelILi4EZZNS0_73_GLOBAL__N__c8866d80_35_SparseBinaryOpIntersectionKernel_cu_f5210f67_363642_sparse_binary_op_intersection_kernel_implINS2_18CUDAKernelLauncherENS2_36CUDAValueSelectionIntersectionKernelINS2_9RhsProjOpEEElLl0EEEvRNS_6TensorERKS8_SB_RKSt6vectorIlSaIlEERKSt8optionalIS8_ESK_bbENKUlvE3_clEvEUllE_St5arrayIPcLm2EEEEviT0_T1_)
        /*0078*/ 	.short	0x0210
        /*007a*/ 	.short	0x0070


	//----- nvinfo : EIATTR_SW_WAR
	.align		4
.L_2103:
        /*007c*/ 	.byte	0x04, 0x36
        /*007e*/ 	.short	(.L_2105 - .L_2104)
.L_2104:
        /*0080*/ 	.word	0x00000008
.L_2105:


//--------------------- .nv.info._ZN2at6native29vectorized_elementwise_kernelILi8EZZNS0_73_GLOBAL__N__c8866d80_35_SparseBinaryOpIntersectionKernel_cu_f5210f67_363642_sparse_binary_op_intersection_kernel_implINS2_18CUDAKernelLauncherENS2_36CUDAValueSelectionIntersectionKernelINS2_9RhsProjOpEEElLl0EEEvRNS_6TensorERKS8_SB_RKSt6vectorIlSaIlEERKSt8optionalIS8_ESK_bbENKUlvE3_clEvEUllE_St5arrayIPcLm2EEEEviT0_T1_ --------------------------
	.section	.nv.info._ZN2at6native29vectorized_elementwise_kernelILi8EZZNS0_73_GLOBAL__N__c8866d80_35_SparseBinaryOpIntersectionKernel_cu_f5210f67_363642_sparse_binary_op_intersection_kernel_implINS2_18CUDAKernelLauncherENS2_36CUDAValueSelectionIntersectionKernelINS2_9RhsProjOpEEElLl0EEEvRNS_6TensorERKS8_SB_RKSt6vectorIlSaIlEERKSt8optionalIS8_ESK_bbENKUlvE3_clEvEUllE_St5arrayIPcLm2EEEEviT0_T1_,"",@"SHT_CUDA_INFO"
	.sectionflags	@""
	.align	4


	//----- nvinfo : EIATTR_CUDA_API_VERSION
	.align		4
        /*0000*/ 	.byte	0x04, 0x37
        /*0002*/ 	.short	(.L_2107 - .L_2106)
.L_2106:
        /*0004*/ 	.word	0x00000082


	//----- nvinfo : EIATTR_KPARAM_INFO
	.align		4
.L_2107:
        /*0008*/ 	.byte	0x04, 0x17
        /*000a*/ 	.short	(.L_2109 - .L_2108)
.L_2108:
        /*000c*/ 	.word	0x00000000
        /*0010*/ 	.short	0x0002
        /*0012*/ 	.short	0x0060
        /*0014*/ 	.byte	0x00, 0xf0, 0x41, 0x00


	//----- nvinfo : EIATTR_KPARAM_INFO
	.align		4
.L_2109:
        /*0018*/ 	.byte	0x04, 0x17
        /*001a*/ 	.short	(.L_2111 - .L_2110)
.L_2110:
        /*001c*/ 	.word	0x00000000
        /*0020*/ 	.short	0x0001
        /*0022*/ 	.short	0x0008
        /*0024*/ 	.byte	0x00, 0xf0, 0x61, 0x01


	//----- nvinfo : EIATTR_KPARAM_INFO
	.align		4
.L_2111:
        /*0028*/ 	.byte	0x04, 0x17
        /*002a*/ 	.short	(.L_2113 - .L_2112)
.L_2112:
        /*002c*/ 	.word	0x00000000
        /*0030*/ 	.short	0x0000
        /*0032*/ 	.short	0x0000
        /*0034*/ 	.byte	0x00, 0xf0, 0x11, 0x00


	//----- nvinfo : EIATTR_SPARSE_MMA_MASK
	.align		4
.L_2113:
        /*0038*/ 	.byte	0x03, 0x50
        /*003a*/ 	.short	0x0000


	//----- nvinfo : EIATTR_MAXREG_COUNT
	.align		4
        /*003c*/ 	.byte	0x03, 0x1b
        /*003e*/ 	.short	0x00ff


	//----- nvinfo : EIATTR_MERCURY_ISA_VERSION
	.align		4
        /*0040*/ 	.byte	0x03, 0x5f
        /*0042*/ 	.short	0x0101


	//----- nvinfo : EIATTR_EXIT_INSTR_OFFSETS
	.align		4
        /*0044*/ 	.byte	0x04, 0x1c
        /*0046*/ 	.short	(.L_2115 - .L_2114)


	//   ....[0]....
.L_2114:
        /*0048*/ 	.word	0x00011220


	//   ....[1]....
        /*004c*/ 	.word	0x000232e0


	//   ....[2]....
        /*0050*/ 	.word	0x00023330


	//----- nvinfo : EIATTR_MAX_THREADS
	.align		4
.L_2115:
        /*0054*/ 	.byte	0x04, 0x05
        /*0056*/ 	.short	(.L_2117 - .L_2116)
.L_2116:
        /*0058*/ 	.word	0x00000080
        /*005c*/ 	.word	0x00000001
        /*0060*/ 	.word	0x00000001


	//----- nvinfo : EIATTR_CRS_STACK_SIZE
	.align		4
.L_2117:
        /*0064*/ 	.byte	0x04, 0x1e
        /*0066*/ 	.short	(.L_2119 - .L_2118)
.L_2118:
        /*0068*/ 	.word	0x00000000


	//----- nvinfo : EIATTR_CBANK_PARAM_SIZE
	.align		4
.L_2119:
        /*006c*/ 	.byte	0x03, 0x19
        /*006e*/ 	.short	0x0070


	//----- nvinfo : EIATTR_PARAM_CBANK
	.align		4
        /*0070*/ 	.byte	0x04, 0x0a
        /*0072*/ 	.short	(.L_2121 - .L_2120)
	.align		4
.L_2120:
        /*0074*/ 	.word	index@(.nv.constant0._ZN2at6native29vectorized_elementwise_kernelILi8EZZNS0_73_GLOBAL__N__c8866d80_35_SparseBinaryOpIntersectionKernel_cu_f5210f67_363642_sparse_binary_op_intersection_kernel_implINS2_18CUDAKernelLauncherENS2_36CUDAValueSelectionIntersectionKernelINS2_9RhsProjOpEEElLl0EEEvRNS_6TensorERKS8_SB_RKSt6vectorIlSaIlEERKSt8optionalIS8_ESK_bbENKUlvE3_clEvEUllE_St5arrayIPcLm2EEEEviT0_T1_)
        /*0078*/ 	.short	0x0210
        /*007a*/ 	.short	0x0070


	//----- nvinfo : EIATTR_SW_WAR
	.align		4
.L_2121:
        /*007c*/ 	.byte	0x04, 0x36
        /*007e*/ 	.short	(.L_2123 - .L_2122)
.L_2122:
        /*0080*/ 	.word	0x00000008
.L_2123:


//--------------------- .nv.info._ZN2at6native18elementwise_kernelILi128ELi4EZNS0_15gpu_kernel_implIZZNS0_73_GLOBAL__N__c8866d80_35_SparseBinaryOpIntersectionKernel_cu_f5210f67_363642_sparse_binary_op_intersection_kernel_implINS3_18CUDAKernelLauncherENS3_36CUDAValueSelectionIntersectionKernelINS3_9RhsProjOpEEElLl0EEEvRNS_6TensorERKS9_SC_RKSt6vectorIlSaIlEERKSt8optionalIS9_ESL_bbENKUlvE1_clEvEUllE_EEvRNS_18TensorIteratorBaseERKT_EUliE_EEviT1_ --------------------------
	.section	.nv.info._ZN2at6native18elementwise_kernelILi128ELi4EZNS0_15gpu_kernel_implIZZNS0_73_GLOBAL__N__c8866d80_35_SparseBinaryOpIntersectionKernel_cu_f5210f67_363642_sparse_binary_op_intersection_kernel_implINS3_18CUDAKernelLauncherENS3_36CUDAValueSelectionIntersectionKernelINS3_9RhsProjOpEEElLl0EEEvRNS_6TensorERKS9_SC_RKSt6vectorIlSaIlEERKSt8optionalIS9_ESL_bbENKUlvE1_clEvEUllE_EEvRNS_18TensorIteratorBaseERKT_EUliE_EEviT1_,"",@"SHT_CUDA_INFO"
	.sectionflags	@""
	.align	4


	//----- nvinfo : EIATTR_CUDA_API_VERSION
	.align		4
        /*0000*/ 	.byte	0x04, 0x37
        /*0002*/ 	.short	(.L_2125 - .L_2124)
.L_2124:
        /*0004*/ 	.word	0x00000082


	//----- nvinfo : EIATTR_KPARAM_INFO
	.align		4
.L_2125:
        /*0008*/ 	.byte	0x04, 0x17
        /*000a*/ 	.short	(.L_2127 - .L_2126)
.L_2126:
        /*000c*/ 	.word	0x00000000
        /*0010*/ 	.short	0x0001
        /*0012*/ 	.short	0x0008
        /*0014*/ 	.byte	0x00, 0xf0, 0x21, 0x09


	//----- nvinfo : EIATTR_KPARAM_INFO
	.align		4
.L_2127:
        /*0018*/ 	.byte	0x04, 0x17
        /*001a*/ 	.short	(.L_2129 - .L_2128)
.L_2128:
        /*001c*/ 	.word	0x00000000
        /*0020*/ 	.short	0x0000
        /*0022*/ 	.short	0x0000
        /*0024*/ 	.byte	0x00, 0xf0, 0x11, 0x00


	//----- nvinfo : EIATTR_SPARSE_MMA_MASK
	.align		4
.L_2129:
        /*0028*/ 	.byte	0x03, 0x50
        /*002a*/ 	.short	0x0000


	//----- nvinfo : EIATTR_MAXREG_COUNT
	.align		4
        /*002c*/ 	.byte	0x03, 0x1b
        /*002e*/ 	.short	0x0080


	//----- nvinfo : EIATTR_EXTERNS
	.align		4
        /*0030*/ 	.byte	0x04, 0x0f
        /*0032*/ 	.short	(.L_2131 - .L_2130)


	//   ....[0]....
	.align		4
.L_2130:
        /*0034*/ 	.word	index@(__assertfail)


	//----- nvinfo : EIATTR_MERCURY_ISA_VERSION
	.align		4
.L_2131:
        /*0038*/ 	.byte	0x03, 0x5f
        /*003a*/ 	.short	0x0101


	//----- nvinfo : EIATTR_SYSCALL_OFFSETS
	.align		4
        /*003c*/ 	.byte	0x04, 0x46
        /*003e*/ 	.short	(.L_2133 - .L_2132)


	//   ....[0]....
.L_2132:
        /*0040*/ 	.word	0x000021b0


	//   ....[1]....
        /*0044*/ 	.word	0x00003800


	//   ....[2]....
        /*0048*/ 	.word	0x000059d0


	//   ....[3]....
        /*004c*/ 	.word	0x00007020


	//   ....[4]....
        /*0050*/ 	.word	0x000091f0


	//   ....[5]....
        /*0054*/ 	.word	0x0000a840


	//   ....[6]....
        /*0058*/ 	.word	0x0000ca00


	//   ....[7]....
        /*005c*/ 	.word	0x0000e030


	//----- nvinfo : EIATTR_EXIT_INSTR_OFFSETS
	.align		4
.L_2133:
        /*0060*/ 	.byte	0x04, 0x1c
        /*0062*/ 	.short	(.L_2135 - .L_2134)


	//   ....[0]....
.L_2134:
        /*0064*/ 	.word	0x0000a8d0


	//   ....[1]....
        /*0068*/ 	.word	0x0000d320


	//   ....[2]....
        /*006c*/ 	.word	0x0000d340


	//   ....[3]....
        /*0070*/ 	.word	0x0000d3c0


	//   ....[4]....
        /*0074*/ 	.word	0x0000d3e0


	//   ....[5]....
        /*0078*/ 	.word	0x0000d400


	//   ....[6]....
        /*007c*/ 	.word	0x0000d490


	//   ....[7]....
        /*0080*/ 	.word	0x0000d4d0


	//   ....[8]....
        /*0084*/ 	.word	0x0000d570


	//   ....[9]....
        /*0088*/ 	.word	0x0000d5c0


	//   ....[10]....
        /*008c*/ 	.word	0x0000d5f0


	//   ....[11]....
        /*0090*/ 	.word	0x0000d6c0


	//   ....[12]....
        /*0094*/ 	.word	0x0000d700


	//   ....[13]....
        /*0098*/ 	.word	0x0000d890


	//   ....[14]....
        /*009c*/ 	.word	0x0000d9f0


	//   ....[15]....
        /*00a0*/ 	.word	0x0000da30


	//   ....[16]....
        /*00a4*/ 	.word	0x0000dad0


	//   ....[17]....
        /*00a8*/ 	.word	0x0000dc50


	//   ....[18]....
        /*00ac*/ 	.word	0x0000ddd0


	//   ....[19]....
        /*00b0*/ 	.word	0x0000df30


	//   ....[20]....
        /*00b4*/ 	.word	0x0000e040


	//   ....[21]....
        /*00b8*/ 	.word	0x0000e060


	//   ....[22]....
        /*00bc*/ 	.word	0x0000e080


	//----- nvinfo : EIATTR_MAX_THREADS
	.align		4
.L_2135:
        /*00c0*/ 	.byte	0x04, 0x05
        /*00c2*/ 	.short	(.L_2137 - .L_2136)
.L_2136:
        /*00c4*/ 	.word	0x00000080
        /*00c8*/ 	.word	0x00000001
        /*00cc*/ 	.word	0x00000001


	//----- nvinfo : EIATTR_CRS_STACK_SIZE
	.align		4
.L_2137:
        /*00d0*/ 	.byte	0x04, 0x1e
        /*00d2*/ 	.short	(.L_2139 - .L_2138)
.L_2138:
        /*00d4*/ 	.word	0x00000000


	//----- nvinfo : EIATTR_CBANK_PARAM_SIZE
	.align		4
.L_2139:
        /*00d8*/ 	.byte	0x03, 0x19
        /*00da*/ 	.short	0x0250


	//----- nvinfo : EIATTR_PARAM_CBANK
	.align		4
        /*00dc*/ 	.byte	0x04, 0x0a
        /*00de*/ 	.short	(.L_2141 - .L_2140)
	.align		4
.L_2140:
        /*00e0*/ 	.word	index@(.nv.constant0._ZN2at6native18elementwise_kernelILi128ELi4EZNS0_15gpu_kernel_implIZZNS0_73_GLOBAL__N__c8866d80_35_SparseBinaryOpIntersectionKernel_cu_f5210f67_363642_sparse_binary_op_intersection_kernel_implINS3_18CUDAKernelLauncherENS3_36CUDAValueSelectionIntersectionKernelINS3_9RhsProjOpEEElLl0EEEvRNS_6TensorERKS9_SC_RKSt6vectorIlSaIlEERKSt8optionalIS9_ESL_bbENKUlvE1_clEvEUllE_EEvRNS_18TensorIteratorBaseERKT_EUliE_EEviT1_)
        /*00e4*/ 	.short	0x0210
        /*00e6*/ 	.short	0x0250


	//----- nvinfo : EIATTR_SW_WAR
	.align		4
.L_2141:
        /*00e8*/ 	.byte	0x04, 0x36
        /*00ea*/ 	.short	(.L_2143 - .L_2142)
.L_2142:
        /*00ec*/ 	.word	0x00000008
.L_2143:


//--------------------- .nv.info._ZN2at6native27unrolled_elementwise_kernelIZZNS0_73_GLOBAL__N__c8866d80_35_SparseBinaryOpIntersectionKernel_cu_f5210f67_363642_sparse_binary_op_intersection_kernel_implINS2_18CUDAKernelLauncherENS2_36CUDAValueSelectionIntersectionKernelINS2_9RhsProjOpEEElLl0EEEvRNS_6TensorERKS8_SB_RKSt6vectorIlSaIlEERKSt8optionalIS8_ESK_bbENKUlvE1_clEvEUllE_St5arrayIPcLm2EELi4E23TrivialOffsetCalculatorILi1EjESR_NS0_6memory12LoadWithCastILi1EEENSS_13StoreWithCastILi1EEEEEviT_T0_T2_T3_T4_T5_ --------------------------
	.section	.nv.info._ZN2at6native27unrolled_elementwise_kernelIZZNS0_73_GLOBAL__N__c8866d80_35_SparseBinaryOpIntersectionKernel_cu_f5210f67_363642_sparse_binary_op_intersection_kernel_implINS2_18CUDAKernelLauncherENS2_36CUDAValueSelectionIntersectionKernelINS2_9RhsProjOpEEElLl0EEEvRNS_6TensorERKS8_SB_RKSt6vectorIlSaIlEERKSt8optionalIS8_ESK_bbENKUlvE1_clEvEUllE_St5arrayIPcLm2EELi4E23TrivialOffsetCalculatorILi1EjESR_NS0_6memory12LoadWithCastILi1EEENSS_13StoreWithCastILi1EEEEEviT_T0_T2_T3_T4_T5_,"",@"SHT_CUDA_INFO"
	.sectionflags	@""
	.align	4


	//----- nvinfo : EIATTR_CUDA_API_VERSION
	.align		4
        /*0000*/ 	.byte	0x04, 0x37
        /*0002*/ 	.short	(.L_2145 - .L_2144)
.L_2144:
        /*0004*/ 	.word	0x00000082


	//----- nvinfo : EIATTR_KPARAM_INFO
	.align		4
.L_2145:
        /*0008*/ 	.byte	0x04, 0x17
        /*000a*/ 	.short	(.L_2147 - .L_2146)
.L_2146:
        /*000c*/ 	.word	0x00000000
        /*0010*/ 	.short	0x0006
        /*0012*/ 	.short	0x0054
        /*0014*/ 	.byte	0x00, 0xf0, 0x21, 0x00


	//----- nvinfo : EIATTR_KPARAM_INFO
	.align		4
.L_2147:
        /*0018*/ 	.byte	0x04, 0x17
        /*001a*/ 	.short	(.L_2149 - .L_2148)
.L_2148:
        /*001c*/ 	.word	0x00000000
        /*0020*/ 	.short	0x0005
        /*0022*/ 	.short	0x004c
        /*0024*/ 	.byte	0x00, 0xf0, 0x21, 0x00


	//----- nvinfo : EIATTR_KPARAM_INFO
	.align		4
.L_2149:
        /*0028*/ 	.byte	0x04, 0x17
        /*002a*/ 	.short	(.L_2151 - .L_2150)
.L_2150:
        /*002c*/ 	.word	0x00000000
        /*0030*/ 	.short	0x0004
        /*0032*/ 	.short	0x0049
        /*0034*/ 	.byte	0x00, 0xf0, 0x05, 0x00


	//----- nvinfo : EIATTR_KPARAM_INFO
	.align		4
.L_2151:
        /*0038*/ 	.byte	0x04, 0x17
        /*003a*/ 	.short	(.L_2153 - .L_2152)
.L_2152:
        /*003c*/ 	.word	0x00000000
        /*0040*/ 	.short	0x0003
        /*0042*/ 	.short	0x0048
        /*0044*/ 	.byte	0x00, 0xf0, 0x05, 0x00


	//----- nvinfo : EIATTR_KPARAM_INFO
	.align		4
.L_2153:
        /*0048*/ 	.byte	0x04, 0x17
        /*004a*/ 	.short	(.L_2155 - .L_2154)
.L_2154:
        /*004c*/ 	.word	0x00000000
        /*0050*/ 	.short	0x0002
        /*0052*/ 	.short	0x0038
        /*0054*/ 	.byte	0x00, 0xf0, 0x41, 0x00


	//----- nvinfo : EIATTR_KPARAM_INFO
	.align		4
.L_2155:
        /*0058*/ 	.byte	0x04, 0x17
        /*005a*/ 	.short	(.L_2157 - .L_2156)
.L_2156:
        /*005c*/ 	.word	0x00000000
        /*0060*/ 	.short	0x0001
        /*0062*/ 	.short	0x0008
        /*0064*/ 	.byte	0x00, 0xf0, 0xc1, 0x00


	//----- nvinfo : EIATTR_KPARAM_INFO
	.align		4
.L_2157:
        /*0068*/ 	.byte	0x04, 0x17
        /*006a*/ 	.short	(.L_2159 - .L_2158)
.L_2158:
        /*006c*/ 	.word	0x00000000
        /*0070*/ 	.short	0x0000
        /*0072*/ 	.short	0x0000
        /*0074*/ 	.byte	0x00, 0xf0, 0x11, 0x00


	//----- nvinfo : EIATTR_SPARSE_MMA_MASK
	.align		4
.L_2159:
        /*0078*/ 	.byte	0x03, 0x50
        /*007a*/ 	.short	0x0000


	//----- nvinfo : EIATTR_MAXREG_COUNT
	.align		4
        /*007c*/ 	.byte	0x03, 0x1b
        /*007e*/ 	.short	0x00ff


	//----- nvinfo : EIATTR_EXTERNS
	.align		4
        /*0080*/ 	.byte	0x04, 0x0f
        /*0082*/ 	.short	(.L_2161 - .L_2160)


	//   ....[0]....
	.align		4
.L_2160:
        /*0084*/ 	.word	index@(__assertfail)


	//----- nvinfo : EIATTR_MERCURY_ISA_VERSION
	.align		4
.L_2161:
        /*0088*/ 	.byte	0x03, 0x5f
        /*008a*/ 	.short	0x0101


	//----- nvinfo : EIATTR_SYSCALL_OFFSETS
	.align		4
        /*008c*/ 	.byte	0x04, 0x46
        /*008e*/ 	.short	(.L_2163 - .L_2162)


	//   ....[0]....
.L_2162:
        /*0090*/ 	.word	0x00000ef0


	//   ....[1]....
        /*0094*/ 	.word	0x00001df0


	//   ....[2]....
        /*0098*/ 	.word	0x00002d00


	//   ....[3]....
        /*009c*/ 	.word	0x00003be0


	//   ....[4]....
        /*00a0*/ 	.word	0x0000a630


	//   ....[5]....
        /*00a4*/ 	.word	0x0000b4f0


	//   ....[6]....
        /*00a8*/ 	.word	0x0000c390


	//   ....[7]....
        /*00ac*/ 	.word	0x0000d250


	//----- nvinfo : EIATTR_EXIT_INSTR_OFFSETS
	.align		4
.L_2163:
        /*00b0*/ 	.byte	0x04, 0x1c
        /*00b2*/ 	.short	(.L_2165 - .L_2164)


	//   ....[0]....
.L_2164:
        /*00b4*/ 	.word	0x0000c410


	//   ....[1]....
        /*00b8*/ 	.word	0x0000c540


	//   ....[2]....
        /*00bc*/ 	.word	0x0000c560


	//   ....[3]....
        /*00c0*/ 	.word	0x0000c5e0


	//   ....[4]....
        /*00c4*/ 	.word	0x0000c600


	//   ....[5]....
        /*00c8*/ 	.word	0x0000c620


	//   ....[6]....
        /*00cc*/ 	.word	0x0000c6b0


	//   ....[7]....
        /*00d0*/ 	.word	0x0000c6f0


	//   ....[8]....
        /*00d4*/ 	.word	0x0000c790


	//   ....[9]....
        /*00d8*/ 	.word	0x0000c7e0


	//   ....[10]....
        /*00dc*/ 	.word	0x0000c810


	//   ....[11]....
        /*00e0*/ 	.word	0x0000c8e0


	//   ....[12]....
        /*00e4*/ 	.word	0x0000c920


	//   ....[13]....
        /*00e8*/ 	.word	0x0000cab0


	//   ....[14]....
        /*00ec*/ 	.word	0x0000cc10


	//   ....[15]....
        /*00f0*/ 	.word	0x0000cc50


	//   ....[16]....
        /*00f4*/ 	.word	0x0000ccf0


	//   ....[17]....
        /*00f8*/ 	.word	0x0000ce70


	//   ....[18]....
        /*00fc*/ 	.word	0x0000cff0


	//   ....[19]....
        /*0100*/ 	.word	0x0000d150


	//   ....[20]....
        /*0104*/ 	.word	0x0000d260


	//   ....[21]....
        /*0108*/ 	.word	0x0000d280


	//   ....[22]....
        /*010c*/ 	.word	0x0000d2a0


	//----- nvinfo : EIATTR_MAX_THREADS
	.align		4
.L_2165:
        /*0110*/ 	.byte	0x04, 0x05
        /*0112*/ 	.short	(.L_2167 - .L_2166)
.L_2166:
        /*0114*/ 	.word	0x00000080
        /*0118*/ 	.word	0x00000001
        /*011c*/ 	.word	0x00000001


	//----- nvinfo : EIATTR_CRS_STACK_SIZE
	.align		4
.L_2167:
        /*0120*/ 	.byte	0x04, 0x1e
        /*0122*/ 	.short	(.L_2169 - .L_2168)
.L_2168:
        /*0124*/ 	.word	0x00000000


	//----- nvinfo : EIATTR_CBANK_PARAM_SIZE
	.align		4
.L_2169:
        /*0128*/ 	.byte	0x03, 0x19
        /*012a*/ 	.short	0x005c


	//----- nvinfo : EIATTR_PARAM_CBANK
	.align		4
        /*012c*/ 	.byte	0x04, 0x0a
        /*012e*/ 	.short	(.L_2171 - .L_2170)
	.align		4
.L_2170:
        /*0130*/ 	.word	index@(.nv.constant0._ZN2at6native27unrolled_elementwise_kernelIZZNS0_73_GLOBAL__N__c8866d80_35_SparseBinaryOpIntersectionKernel_cu_f5210f67_363642_sparse_binary_op_intersection_kernel_implINS2_18CUDAKernelLauncherENS2_36CUDAValueSelectionIntersectionKernelINS2_9RhsProjOpEEElLl0EEEvRNS_6TensorERKS8_SB_RKSt6vectorIlSaIlEERKSt8optionalIS8_ESK_bbENKUlvE1_clEvEUllE_St5arrayIPcLm2EELi4E23TrivialOffsetCalculatorILi1EjESR_NS0_6memory12LoadWithCastILi1EEENSS_13StoreWithCastILi1EEEEEviT_T0_T2_T3_T4_T5_)
        /*0134*/ 	.short	0x0210
        /*0136*/ 	.short	0x005c


	//----- nvinfo : EIATTR_SW_WAR
	.align		4
.L_2171:
        /*0138*/ 	.byte	0x04, 0x36
        /*013a*/ 	.short	(.L_2173 - .L_2172)
.L_2172:
        /*013c*/ 	.word	0x00000008
.L_2173:


//--------------------- .nv.info._ZN2at6native18elementwise_kernelILi128ELi2EZNS0_22gpu_kernel_impl_nocastIZZNS0_73_GLOBAL__N__c8866d80_35_SparseBinaryOpIntersectionKernel_cu_f5210f67_363642_sparse_binary_op_intersection_kernel_implINS3_18CUDAKernelLauncherENS3_36CUDAValueSelectionIntersectionKernelINS3_9RhsProjOpEEElLl0EEEvRNS_6TensorERKS9_SC_RKSt6vectorIlSaIlEERKSt8optionalIS9_ESL_bbENKUlvE1_clEvEUllE_EEvRNS_18TensorIteratorBaseERKT_EUliE_EEviT1_ --------------------------
	.section	.nv.info._ZN2at6native18elementwise_kernelILi128ELi2EZNS0_22gpu_kernel_impl_nocastIZZNS0_73_GLOBAL__N__c8866d80_35_SparseBinaryOpIntersectionKernel_cu_f5210f67_363642_sparse_binary_op_intersection_kernel_implINS3_18CUDAKernelLauncherENS3_36CUDAValueSelectionIntersectionKernelINS3_9RhsProjOpEEElLl0EEEvRNS_6TensorERKS9_SC_RKSt6vectorIlSaIlEERKSt8optionalIS9_ESL_bbENKUlvE1_clEvEUllE_EEvRNS_18TensorIteratorBaseERKT_EUliE_EEviT1_,"",@"SHT_CUDA_INFO"
	.sectionflags	@""
	.align	4


	//----- nvinfo : EIATTR_CUDA_API_VERSION
	.align		4
        /*0000*/ 	.byte	0x04, 0x37
        /*0002*/ 	.short	(.L_2175 - .L_2174)
.L_2174:
        /*0004*/ 	.word	0x00000082


	//----- nvinfo : EIATTR_KPARAM_INFO
	.align		4
.L_2175:
        /*0008*/ 	.byte	0x04, 0x17
        /*000a*/ 	.short	(.L_2177 - .L_2176)
.L_2176:
        /*000c*/ 	.word	0x00000000
        /*0010*/ 	.short	0x0001
        /*0012*/ 	.short	0x0008
        /*0014*/ 	.byte	0x00, 0xf0, 0x01, 0x09


	//----- nvinfo : EIATTR_KPARAM_INFO
	.align		4
.L_2177:
        /*0018*/ 	.byte	0x04, 0x17
        /*001a*/ 	.short	(.L_2179 - .L_2178)
.L_2178:
        /*001c*/ 	.word	0x00000000
        /*0020*/ 	.short	0x0000
        /*0022*/ 	.short	0x0000
        /*0024*/ 	.byte	0x00, 0xf0, 0x11, 0x00


	//----- nvinfo : EIATTR_SPARSE_MMA_MASK
	.align		4
.L_2179:
        /*0028*/ 	.byte	0x03, 0x50
        /*002a*/ 	.short	0x0000


	//----- nvinfo : EIATTR_MAXREG_COUNT
	.align		4
        /*002c*/ 	.byte	0x03, 0x1b
        /*002e*/ 	.short	0x0080


	//----- nvinfo : EIATTR_MERCURY_ISA_VERSION
	.align		4
        /*0030*/ 	.byte	0x03, 0x5f
        /*0032*/ 	.short	0x0101


	//----- nvinfo : EIATTR_EXIT_INSTR_OFFSETS
	.align		4
        /*0034*/ 	.byte	0x04, 0x1c
        /*0036*/ 	.short	(.L_2181 - .L_2180)


	//   ....[0]....
.L_2180:
        /*0038*/ 	.word	0x00001c10


	//   ....[1]....
        /*003c*/ 	.word	0x00003700


	//----- nvinfo : EIATTR_MAX_THREADS
	.align		4
.L_2181:
        /*0040*/ 	.byte	0x04, 0x05
        /*0042*/ 	.short	(.L_2183 - .L_2182)
.L_2182:
        /*0044*/ 	.word	0x00000080
        /*0048*/ 	.word	0x00000001
        /*004c*/ 	.word	0x00000001


	//----- nvinfo : EIATTR_CRS_STACK_SIZE
	.align		4
.L_2183:
        /*0050*/ 	.byte	0x04, 0x1e
        /*0052*/ 	.short	(.L_2185 - .L_2184)
.L_2184:
        /*0054*/ 	.word	0x00000000


	//----- nvinfo : EIATTR_CBANK_PARAM_SIZE
	.align		4
.L_2185:
        /*0058*/ 	.byte	0x03, 0x19
        /*005a*/ 	.short	0x0248


	//----- nvinfo : EIATTR_PARAM_CBANK
	.align		4
        /*005c*/ 	.byte	0x04, 0x0a
        /*005e*/ 	.short	(.L_2187 - .L_2186)
	.align		4
.L_2186:
        /*0060*/ 	.word	index@(.nv.constant0._ZN2at6native18elementwise_kernelILi128ELi2EZNS0_22gpu_kernel_impl_nocastIZZNS0_73_GLOBAL__N__c8866d80_35_SparseBinaryOpIntersectionKernel_cu_f5210f67_363642_sparse_binary_op_intersection_kernel_implINS3_18CUDAKernelLauncherENS3_36CUDAValueSelectionIntersectionKernelINS3_9RhsProjOpEEElLl0EEEvRNS_6TensorERKS9_SC_RKSt6vectorIlSaIlEERKSt8optionalIS9_ESL_bbENKUlvE1_clEvEUllE_EEvRNS_18TensorIteratorBaseERKT_EUliE_EEviT1_)
        /*0064*/ 	.short	0x0210
        /*0066*/ 	.short	0x0248


	//----- nvinfo : EIATTR_SW_WAR
	.align		4
.L_2187:
        /*0068*/ 	.byte	0x04, 0x36
        /*006a*/ 	.short	(.L_2189 - .L_2188)
.L_2188:
        /*006c*/ 	.word	0x00000008
.L_2189:


//--------------------- .nv.info._ZN2at6native27unrolled_elementwise_kernelIZZNS0_73_GLOBAL__N__c8866d80_35_SparseBinaryOpIntersectionKernel_cu_f5210f67_363642_sparse_binary_op_intersection_kernel_implINS2_18CUDAKernelLauncherENS2_36CUDAValueSelectionIntersectionKernelINS2_9RhsProjOpEEElLl0EEEvRNS_6TensorERKS8_SB_RKSt6vectorIlSaIlEERKSt8optionalIS8_ESK_bbENKUlvE1_clEvEUllE_St5arrayIPcLm2EELi4E23TrivialOffsetCalculatorILi1EjESR_NS0_6memory15LoadWithoutCastENSS_16StoreWithoutCastEEEviT_T0_T2_T3_T4_T5_ --------------------------
	.section	.nv.info._ZN2at6native27unrolled_elementwise_kernelIZZNS0_73_GLOBAL__N__c8866d80_35_SparseBinaryOpIntersectionKernel_cu_f5210f67_363642_sparse_binary_op_intersection_kernel_implINS2_18CUDAKernelLauncherENS2_36CUDAValueSelectionIntersectionKernelINS2_9RhsProjOpEEElLl0EEEvRNS_6TensorERKS8_SB_RKSt6vectorIlSaIlEERKSt8optionalIS8_ESK_bbENKUlvE1_clEvEUllE_St5arrayIPcLm2EELi4E23TrivialOffsetCalculatorILi1EjESR_NS0_6memory15LoadWithoutCastENSS_16StoreWithoutCastEEEviT_T0_T2_T3_T4_T5_,"",@"SHT_CUDA_INFO"
	.sectionflags	@""
	.align	4


	//----- nvinfo : EIATTR_CUDA_API_VERSION
	.align		4
        /*0000*/ 	.byte	0x04, 0x37
        /*0002*/ 	.short	(.L_2191 - .L_2190)
.L_2190:
        /*0004*/ 	.word	0x00000082


	//----- nvinfo : EIATTR_KPARAM_INFO
	.align		4
.L_2191:
        /*0008*/ 	.byte	0x04, 0x17
        /*000a*/ 	.short	(.L_2193 - .L_2192)
.L_2192:
        /*000c*/ 	.word	0x00000000
        /*0010*/ 	.short	0x0006
        /*0012*/ 	.short	0x004b
        /*0014*/ 	.byte	0x00, 0xf0, 0x05, 0x00


	//----- nvinfo : EIATTR_KPARAM_INFO
	.align		4
.L_2193:
        /*0018*/ 	.byte	0x04, 0x17
        /*001a*/ 	.short	(.L_2195 - .L_2194)
.L_2194:
        /*001c*/ 	.word	0x00000000
        /*0020*/ 	.short	0x0005
        /*0022*/ 	.short	0x004a
        /*0024*/ 	.byte	0x00, 0xf0, 0x05, 0x00


	//----- nvinfo : EIATTR_KPARAM_INFO
	.align		4
.L_2195:
        /*0028*/ 	.byte	0x04, 0x17
        /*002a*/ 	.short	(.L_2197 - .L_2196)
.L_2196:
        /*002c*/ 	.word	0x00000000
        /*0030*/ 	.short	0x0004
        /*0032*/ 	.short	0x0049
        /*0034*/ 	.byte	0x00, 0xf0, 0x05, 0x00


	//----- nvinfo : EIATTR_KPARAM_INFO
	.align		4
.L_2197:
        /*0038*/ 	.byte	0x04, 0x17
        /*003a*/ 	.short	(.L_2199 - .L_2198)
.L_2198:
        /*003c*/ 	.word	0x00000000
        /*0040*/ 	.short	0x0003
        /*0042*/ 	.short	0x0048
        /*0044*/ 	.byte	0x00, 0xf0, 0x05, 0x00


	//----- nvinfo : EIATTR_KPARAM_INFO
	.align		4
.L_2199:
        /*0048*/ 	.byte	0x04, 0x17
        /*004a*/ 	.short	(.L_2201 - .L_2200)
.L_2200:
        /*004c*/ 	.word	0x00000000
        /*0050*/ 	.short	0x0002
        /*0052*/ 	.short	0x0038
        /*0054*/ 	.byte	0x00, 0xf0, 0x41, 0x00


	//----- nvinfo : EIATTR_KPARAM_INFO
	.align		4
.L_2201:
        /*0058*/ 	.byte	0x04, 0x17
        /*005a*/ 	.short	(.L_2203 - .L_2202)
.L_2202:
        /*005c*/ 	.word	0x00000000
        /*0060*/ 	.short	0x0001
        /*0062*/ 	.short	0x0008
        /*0064*/ 	.byte	0x00, 0xf0, 0xc1, 0x00


	//----- nvinfo : EIATTR_KPARAM_INFO
	.align		4
.L_2203:
        /*0068*/ 	.byte	0x04, 0x17
        /*006a*/ 	.short	(.L_2205 - .L_2204)
.L_2204:
        /*006c*/ 	.word	0x00000000
        /*0070*/ 	.short	0x0000
        /*0072*/ 	.short	0x0000
        /*0074*/ 	.byte	0x00, 0xf0, 0x11, 0x00


	//----- nvinfo : EIATTR_SPARSE_MMA_MASK
	.align		4
.L_2205:
        /*0078*/ 	.byte	0x03, 0x50
        /*007a*/ 	.short	0x0000


	//----- nvinfo : EIATTR_MAXREG_COUNT
	.align		4
        /*007c*/ 	.byte	0x03, 0x1b
        /*007e*/ 	.short	0x00ff


	//----- nvinfo : EIATTR_MERCURY_ISA_VERSION
	.align		4
        /*0080*/ 	.byte	0x03, 0x5f
        /*0082*/ 	.short	0x0101


	//----- nvinfo : EIATTR_EXIT_INSTR_OFFSETS
	.align		4
        /*0084*/ 	.byte	0x04, 0x1c
        /*0086*/ 	.short	(.L_2207 - .L_2206)


	//   ....[0]....
.L_2206:
        /*0088*/ 	.word	0x00006080


	//   ....[1]....
        /*008c*/ 	.word	0x000060e0


	//----- nvinfo : EIATTR_MAX_THREADS
	.align		4
.L_2207:
        /*0090*/ 	.byte	0x04, 0x05
        /*0092*/ 	.short	(.L_2209 - .L_2208)
.L_2208:
        /*0094*/ 	.word	0x00000080
        /*0098*/ 	.word	0x00000001
        /*009c*/ 	.word	0x00000001


	//----- nvinfo : EIATTR_CRS_STACK_SIZE
	.align		4
.L_2209:
        /*00a0*/ 	.byte	0x04, 0x1e
        /*00a2*/ 	.short	(.L_2211 - .L_2210)
.L_2210:
        /*00a4*/ 	.word	0x00000000


	//----- nvinfo : EIATTR_CBANK_PARAM_SIZE
	.align		4
.L_2211:
        /*00a8*/ 	.byte	0x03, 0x19
        /*00aa*/ 	.short	0x004c


	//----- nvinfo : EIATTR_PARAM_CBANK
	.align		4
        /*00ac*/ 	.byte	0x04, 0x0a
        /*00ae*/ 	.short	(.L_2213 - .L_2212)
	.align		4
.L_2212:
        /*00b0*/ 	.word	index@(.nv.constant0._ZN2at6native27unrolled_elementwise_kernelIZZNS0_73_GLOBAL__N__c8866d80_35_SparseBinaryOpIntersectionKernel_cu_f5210f67_363642_sparse_binary_op_intersection_kernel_implINS2_18CUDAKernelLauncherENS2_36CUDAValueSelectionIntersectionKernelINS2_9RhsProjOpEEElLl0EEEvRNS_6TensorERKS8_SB_RKSt6vectorIlSaIlEERKSt8optionalIS8_ESK_bbENKUlvE1_clEvEUllE_St5arrayIPcLm2EELi4E23TrivialOffsetCalculatorILi1EjESR_NS0_6memory15LoadWithoutCastENSS_16StoreWithoutCastEEEviT_T0_T2_T3_T4_T5_)
        /*00b4*/ 	.short	0x0210
        /*00b6*/ 	.short	0x004c


	//----- nvinfo : EIATTR_SW_WAR
	.align		4
.L_2213:
        /*00b8*/ 	.byte	0x04, 0x36
        /*00ba*/ 	.short	(.L_2215 - .L_2214)
.L_2214:
        /*00bc*/ 	.word	0x00000008
.L_2215:


//--------------------- .nv.info._ZN2at6native29vectorized_elementwise_kernelILi2EZZNS0_73_GLOBAL__N__c8866d80_35_SparseBinaryOpIntersectionKernel_cu_f5210f67_363642_sparse_binary_op_intersection_kernel_implINS2_18CUDAKernelLauncherENS2_36CUDAValueSelectionIntersectionKernelINS2_9RhsProjOpEEElLl0EEEvRNS_6TensorERKS8_SB_RKSt6vectorIlSaIlEERKSt8optionalIS8_ESK_bbENKUlvE1_clEvEUllE_St5arrayIPcLm2EEEEviT0_T1_ --------------------------
	.section	.nv.info._ZN2at6native29vectorized_elementwise_kernelILi2EZZNS0_73_GLOBAL__N__c8866d80_35_SparseBinaryOpIntersectionKernel_cu_f5210f67_363642_sparse_binary_op_intersection_kernel_implINS2_18CUDAKernelLauncherENS2_36CUDAValueSelectionIntersectionKernelINS2_9RhsProjOpEEElLl0EEEvRNS_6TensorERKS8_SB_RKSt6vectorIlSaIlEERKSt8optionalIS8_ESK_bbENKUlvE1_clEvEUllE_St5arrayIPcLm2EEEEviT0_T1_,"",@"SHT_CUDA_INFO"
	.sectionflags	@""
	.align	4


	//----- nvinfo : EIATTR_CUDA_API_VERSION
	.align		4
        /*0000*/ 	.byte	0x04, 0x37
        /*0002*/ 	.short	(.L_2217 - .L_2216)
.L_2216:
        /*0004*/ 	.word	0x00000082


	//----- nvinfo : EIATTR_KPARAM_INFO
	.align		4
.L_2217:
        /*0008*/ 	.byte	0x04, 0x17
        /*000a*/ 	.short	(.L_2219 - .L_2218)
.L_2218:
        /*000c*/ 	.word	0x00000000
        /*0010*/ 	.short	0x0002
        /*0012*/ 	.short	0x0038
        /*0014*/ 	.byte	0x00, 0xf0, 0x41, 0x00


	//----- nvinfo : EIATTR_KPARAM_INFO
	.align		4
.L_2219:
        /*0018*/ 	.byte	0x04, 0x17
        /*001a*/ 	.short	(.L_2221 - .L_2220)
.L_2220:
        /*001c*/ 	.word	0x00000000
        /*0020*/ 	.short	0x0001
        /*0022*/ 	.short	0x0008
        /*0024*/ 	.byte	0x00, 0xf0, 0xc1, 0x00


	//----- nvinfo : EIATTR_KPARAM_INFO
	.align		4
.L_2221:
        /*0028*/ 	.byte	0x04, 0x17
        /*002a*/ 	.short	(.L_2223 - .L_2222)
.L_2222:
        /*002c*/ 	.word	0x00000000
        /*0030*/ 	.short	0x0000
        /*0032*/ 	.short	0x0000
        /*0034*/ 	.byte	0x00, 0xf0, 0x11, 0x00


	//----- nvinfo : EIATTR_SPARSE_MMA_MASK
	.align		4
.L_2223:
        /*0038*/ 	.byte	0x03, 0x50
        /*003a*/ 	.short	0x0000


	//----- nvinfo : EIATTR_MAXREG_COUNT
	.align		4
        /*003c*/ 	.byte	0x03, 0x1b
        /*003e*/ 	.short	0x00ff


	//----- nvinfo : EIATTR_MERCURY_ISA_VERSION
	.align		4
        /*0040*/ 	.byte	0x03, 0x5f
        /*0042*/ 	.short	0x0101


	//----- nvinfo : EIATTR_EXIT_INSTR_OFFSETS
	.align		4
        /*0044*/ 	.byte	0x04, 0x1c
        /*0046*/ 	.short	(.L_2225 - .L_2224)


	//   ....[0]....
.L_2224:
        /*0048*/ 	.word	0x0000b030


	//   ....[1]....
        /*004c*/ 	.word	0x00016fc0


	//   ....[2]....
        /*0050*/ 	.word	0x00017010


	//----- nvinfo : EIATTR_MAX_THREADS
	.align		4
.L_2225:
        /*0054*/ 	.byte	0x04, 0x05
        /*0056*/ 	.short	(.L_2227 - .L_2226)
.L_2226:
        /*0058*/ 	.word	0x00000080
        /*005c*/ 	.word	0x00000001
        /*0060*/ 	.word	0x00000001


	//----- nvinfo : EIATTR_CRS_STACK_SIZE
	.align		4
.L_2227:
        /*0064*/ 	.byte	0x04, 0x1e
        /*0066*/ 	.short	(.L_2229 - .L_2228)
.L_2228:
        /*0068*/ 	.word	0x00000000


	//----- nvinfo : EIATTR_CBANK_PARAM_SIZE
	.align		4
.L_2229:
        /*006c*/ 	.byte	0x03, 0x19
        /*006e*/ 	.short	0x0048


	//----- nvinfo : EIATTR_PARAM_CBANK
	.align		4
        /*0070*/ 	.byte	0x04, 0x0a
        /*0072*/ 	.short	(.L_2231 - .L_2230)
	.align		4
.L_2230:
        /*0074*/ 	.word	index@(.nv.constant0._ZN2at6native29vectorized_elementwise_kernelILi2EZZNS0_73_GLOBAL__N__c8866d80_35_SparseBinaryOpIntersectionKernel_cu_f5210f67_363642_sparse_binary_op_intersection_kernel_implINS2_18CUDAKernelLauncherENS2_36CUDAValueSelectionIntersectionKernelINS2_9RhsProjOpEEElLl0EEEvRNS_6TensorERKS8_SB_RKSt6vectorIlSaIlEERKSt8optionalIS8_ESK_bbENKUlvE1_clEvEUllE_St5arrayIPcLm2EEEEviT0_T1_)
        /*0078*/ 	.short	0x0210
        /*007a*/ 	.short	0x0048


	//----- nvinfo : EIATTR_SW_WAR
	.align		4
.L_2231:
        /*007c*/ 	.byte	0x04, 0x36
        /*007e*/ 	.short	(.L_2233 - .L_2232)
.L_2232:
        /*0080*/ 	.word	0x00000008
.L_2233:


//--------------------- .nv.info._ZN2at6native29vectorized_elementwise_kernelILi4EZZNS0_73_GLOBAL__N__c8866d80_35_SparseBinaryOpIntersectionKernel_cu_f5210f67_363642_sparse_binary_op_intersection_kernel_implINS2_18CUDAKernelLauncherENS2_36CUDAValueSelectionIntersectionKernelINS2_9RhsProjOpEEElLl0EEEvRNS_6TensorERKS8_SB_RKSt6vectorIlSaIlEERKSt8optionalIS8_ESK_bbENKUlvE1_clEvEUllE_St5arrayIPcLm2EEEEviT0_T1_ --------------------------
	.section	.nv.info._ZN2at6native29vectorized_elementwise_kernelILi4EZZNS0_73_GLOBAL__N__c8866d80_35_SparseBinaryOpIntersectionKernel_cu_f5210f67_363642_sparse_binary_op_intersection_kernel_implINS2_18CUDAKernelLauncherENS2_36CUDAValueSelectionIntersectionKernelINS2_9RhsProjOpEEElLl0EEEvRNS_6TensorERKS8_SB_RKSt6vectorIlSaIlEERKSt8optionalIS8_ESK_bbENKUlvE1_clEvEUllE_St5arrayIPcLm2EEEEviT0_T1_,"",@"SHT_CUDA_INFO"
	.sectionflags	@""
	.align	4


	//----- nvinfo : EIATTR_CUDA_API_VERSION
	.align		4
        /*0000*/ 	.byte	0x04, 0x37
        /*0002*/ 	.short	(.L_2235 - .L_2234)
.L_2234:
        /*0004*/ 	.word	0x00000082


	//----- nvinfo : EIATTR_KPARAM_INFO
	.align		4
.L_2235:
        /*0008*/ 	.byte	0x04, 0x17
        /*000a*/ 	.short	(.L_2237 - .L_2236)
.L_2236:
        /*000c*/ 	.word	0x00000000
        /*0010*/ 	.short	0x0002
        /*0012*/ 	.short	0x0038
        /*0014*/ 	.byte	0x00, 0xf0, 0x41, 0x00


	//----- nvinfo : EIATTR_KPARAM_INFO
	.align		4
.L_2237:
        /*0018*/ 	.byte	0x04, 0x17
        /*001a*/ 	.short	(.L_2239 - .L_2238)
.L_2238:
        /*001c*/ 	.word	0x00000000
        /*0020*/ 	.short	0x0001
        /*0022*/ 	.short	0x0008
        /*0024*/ 	.byte	0x00, 0xf0, 0xc1, 0x00


	//----- nvinfo : EIATTR_KPARAM_INFO
	.align		4
.L_2239:
        /*0028*/ 	.byte	0x04, 0x17
        /*002a*/ 	.short	(.L_2241 - .L_2240)
.L_2240:
        /*002c*/ 	.word	0x00000000
        /*0030*/ 	.short	0x0000
        /*0032*/ 	.short	0x0000
        /*0034*/ 	.byte	0x00, 0xf0, 0x11, 0x00


	//----- nvinfo : EIATTR_SPARSE_MMA_MASK
	.align		4
.L_2241:
        /*0038*/ 	.byte	0x03, 0x50
        /*003a*/ 	.short	0x0000


	//----- nvinfo : EIATTR_MAXREG_COUNT
	.align		4
        /*003c*/ 	.byte	0x03, 0x1b
        /*003e*/ 	.short	0x00ff


	//----- nvinfo : EIATTR_MERCURY_ISA_VERSION
	.align		4
        /*0040*/ 	.byte	0x03, 0x5f
        /*0042*/ 	.short	0x0101


	//----- nvinfo : EIATTR_EXIT_INSTR_OFFSETS
	.align		4
        /*0044*/ 	.byte	0x04, 0x1c
        /*0046*/ 	.short	(.L_2243 - .L_2242)


	//   ....[0]....
.L_2242:
        /*0048*/ 	.word	0x0000b030


	//   ....[1]....
        /*004c*/ 	.word	0x00016fc0


	//   ....[2]....
        /*0050*/ 	.word	0x00017010


	//----- nvinfo : EIATTR_MAX_THREADS
	.align		4
.L_2243:
        /*0054*/ 	.byte	0x04, 0x05
        /*0056*/ 	.short	(.L_2245 - .L_2244)
.L_2244:
        /*0058*/ 	.word	0x00000080
        /*005c*/ 	.word	0x00000001
        /*0060*/ 	.word	0x00000001


	//----- nvinfo : EIATTR_CRS_STACK_SIZE
	.align		4
.L_2245:
        /*0064*/ 	.byte	0x04, 0x1e
        /*0066*/ 	.short	(.L_2247 - .L_2246)
.L_2246:
        /*0068*/ 	.word	0x00000000


	//----- nvinfo : EIATTR_CBANK_PARAM_SIZE
	.align		4
.L_2247:
        /*006c*/ 	.byte	0x03, 0x19
        /*006e*/ 	.short	0x0048


	//----- nvinfo : EIATTR_PARAM_CBANK
	.align		4
        /*0070*/ 	.byte	0x04, 0x0a
        /*0072*/ 	.short	(.L_2249 - .L_2248)
	.align		4
.L_2248:
        /*0074*/ 	.word	index@(.nv.constant0._ZN2at6native29vectorized_elementwise_kernelILi4EZZNS0_73_GLOBAL__N__c8866d80_35_SparseBinaryOpIntersectionKernel_cu_f5210f67_363642_sparse_binary_op_intersection_kernel_implINS2_18CUDAKernelLauncherENS2_36CUDAValueSelectionIntersectionKernelINS2_9RhsProjOpEEElLl0EEEvRNS_6TensorERKS8_SB_RKSt6vectorIlSaIlEERKSt8optionalIS8_ESK_bbENKUlvE1_clEvEUllE_St5arrayIPcLm2EEEEviT0_T1_)
        /*0078*/ 	.short	0x0210
        /*007a*/ 	.short	0x0048


	//----- nvinfo : EIATTR_SW_WAR
	.align		4
.L_2249:
        /*007c*/ 	.byte	0x04, 0x36
        /*007e*/ 	.short	(.L_2251 - .L_2250)
.L_2250:
        /*0080*/ 	.word	0x00000008
.L_2251:


//--------------------- .nv.info._ZN2at6native29vectorized_elementwise_kernelILi8EZZNS0_73_GLOBAL__N__c8866d80_35_SparseBinaryOpIntersectionKernel_cu_f5210f67_363642_sparse_binary_op_intersection_kernel_implINS2_18CUDAKernelLauncherENS2_36CUDAValueSelectionIntersectionKernelINS2_9RhsProjOpEEElLl0EEEvRNS_6TensorERKS8_SB_RKSt6vectorIlSaIlEERKSt8optionalIS8_ESK_bbENKUlvE1_clEvEUllE_St5arrayIPcLm2EEEEviT0_T1_ --------------------------
	.section	.nv.info._ZN2at6native29vectorized_elementwise_kernelILi8EZZNS0_73_GLOBAL__N__c8866d80_35_SparseBinaryOpIntersectionKernel_cu_f5210f67_363642_sparse_binary_op_intersection_kernel_implINS2_18CUDAKernelLauncherENS2_36CUDAValueSelectionIntersectionKernelINS2_9RhsProjOpEEElLl0EEEvRNS_6TensorERKS8_SB_RKSt6vectorIlSaIlEERKSt8optionalIS8_ESK_bbENKUlvE1_clEvEUllE_St5arrayIPcLm2EEEEviT0_T1_,"",@"SHT_CUDA_INFO"
	.sectionflags	@""
	.align	4


	//----- nvinfo : EIATTR_CUDA_API_VERSION
	.align		4
        /*0000*/ 	.byte	0x04, 0x37
        /*0002*/ 	.short	(.L_2253 - .L_2252)
.L_2252:
        /*0004*/ 	.word	0x00000082


	//----- nvinfo : EIATTR_KPARAM_INFO
	.align		4
.L_2253:
        /*0008*/ 	.byte	0x04, 0x17
        /*000a*/ 	.short	(.L_2255 - .L_2254)
.L_2254:
        /*000c*/ 	.word	0x00000000
        /*0010*/ 	.short	0x0002
        /*0012*/ 	.short	0x0038
        /*0014*/ 	.byte	0x00, 0xf0, 0x41, 0x00


	//----- nvinfo : EIATTR_KPARAM_INFO
	.align		4
.L_2255:
        /*0018*/ 	.byte	0x04, 0x17
        /*001a*/ 	.short	(.L_2257 - .L_2256)
.L_2256:
        /*001c*/ 	.word	0x00000000
        /*0020*/ 	.short	0x0001
        /*0022*/ 	.short	0x0008
        /*0024*/ 	.byte	0x00, 0xf0, 0xc1, 0x00


	//----- nvinfo : EIATTR_KPARAM_INFO
	.align		4
.L_2257:
        /*0028*/ 	.byte	0x04, 0x17
        /*002a*/ 	.short	(.L_2259 - .L_2258)
.L_2258:
        /*002c*/ 	.word	0x00000000
        /*0030*/ 	.short	0x0000
        /*0032*/ 	.short	0x0000
        /*0034*/ 	.byte	0x00, 0xf0, 0x11, 0x00


	//----- nvinfo : EIATTR_SPARSE_MMA_MASK
	.align		4
.L_2259:
        /*0038*/ 	.byte	0x03, 0x50
        /*003a*/ 	.short	0x0000


	//----- nvinfo : EIATTR_MAXREG_COUNT
	.align		4
        /*003c*/ 	.byte	0x03, 0x1b
        /*003e*/ 	.short	0x00ff


	//----- nvinfo : EIATTR_MERCURY_ISA_VERSION
	.align		4
        /*0040*/ 	.byte	0x03, 0x5f
        /*0042*/ 	.short	0x0101


	//----- nvinfo : EIATTR_EXIT_INSTR_OFFSETS
	.align		4
        /*0044*/ 	.byte	0x04, 0x1c
        /*0046*/ 	.short	(.L_2261 - .L_2260)


	//   ....[0]....
.L_2260:
        /*0048*/ 	.word	0x0000b030


	//   ....[1]....
        /*004c*/ 	.word	0x00016fc0


	//   ....[2]....
        /*0050*/ 	.word	0x00017010


	//----- nvinfo : EIATTR_MAX_THREADS
	.align		4
.L_2261:
        /*0054*/ 	.byte	0x04, 0x05
        /*0056*/ 	.short	(.L_2263 - .L_2262)
.L_2262:
        /*0058*/ 	.word	0x00000080
        /*005c*/ 	.word	0x00000001
        /*0060*/ 	.word	0x00000001


	//----- nvinfo : EIATTR_CRS_STACK_SIZE
	.align		4
.L_2263:
        /*0064*/ 	.byte	0x04, 0x1e
        /*0066*/ 	.short	(.L_2265 - .L_2264)
.L_2264:
        /*0068*/ 	.word	0x00000000


	//----- nvinfo : EIATTR_CBANK_PARAM_SIZE
	.align		4
.L_2265:
        /*006c*/ 	.byte	0x03, 0x19
        /*006e*/ 	.short	0x0048


	//----- nvinfo : EIATTR_PARAM_CBANK
	.align		4
        /*0070*/ 	.byte	0x04, 0x0a
        /*0072*/ 	.short	(.L_2267 - .L_2266)
	.align		4
.L_2266:
        /*0074*/ 	.word	index@(.nv.constant0._ZN2at6native29vectorized_elementwise_kernelILi8EZZNS0_73_GLOBAL__N__c8866d80_35_SparseBinaryOpIntersectionKernel_cu_f5210f67_363642_sparse_binary_op_intersection_kernel_implINS2_18CUDAKernelLauncherENS2_36CUDAValueSelectionIntersectionKernelINS2_9RhsProjOpEEElLl0EEEvRNS_6TensorERKS8_SB_RKSt6vectorIlSaIlEERKSt8optionalIS8_ESK_bbENKUlvE1_clEvEUllE_St5arrayIPcLm2EEEEviT0_T1_)
        /*0078*/ 	.short	0x0210
        /*007a*/ 	.short	0x0048


	//----- nvinfo : EIATTR_SW_WAR
	.align		4
.L_2267:
        /*007c*/ 	.byte	0x04, 0x36
        /*007e*/ 	.short	(.L_2269 - .L_2268)
.L_2268:
        /*0080*/ 	.word	0x00000008
.L_2269:


//--------------------- .nv.info._ZN2at6native18elementwise_kernelILi128ELi4EZNS0_15gpu_kernel_implIZZNS0_73_GLOBAL__N__c8866d80_35_SparseBinaryOpIntersectionKernel_cu_f5210f67_363642_sparse_binary_op_intersection_kernel_implINS3_18CUDAKernelLauncherENS3_36CUDAValueSelectionIntersectionKernelINS3_9RhsProjOpEEElLl8EEEvRNS_6TensorERKS9_SC_RKSt6vectorIlSaIlEERKSt8optionalIS9_ESL_bbENKUlvE3_clEvEUllE_EEvRNS_18TensorIteratorBaseERKT_EUliE_EEviT1_ --------------------------
	.section	.nv.info._ZN2at6native18elementwise_kernelILi128ELi4EZNS0_15gpu_kernel_implIZZNS0_73_GLOBAL__N__c8866d80_35_SparseBinaryOpIntersectionKernel_cu_f5210f67_363642_sparse_binary_op_intersection_kernel_implINS3_18CUDAKernelLauncherENS3_36CUDAValueSelectionIntersectionKernelINS3_9RhsProjOpEEElLl8EEEvRNS_6TensorERKS9_SC_RKSt6vectorIlSaIlEERKSt8optionalIS9_ESL_bbENKUlvE3_clEvEUllE_EEvRNS_18TensorIteratorBaseERKT_EUliE_EEviT1_,"",@"SHT_CUDA_INFO"
	.sectionflags	@""
	.align	4


	//----- nvinfo : EIATTR_CUDA_API_VERSION
	.align		4
        /*0000*/ 	.byte	0x04, 0x37
        /*0002*/ 	.short	(.L_2271 - .L_2270)
.L_2270:
        /*0004*/ 	.word	0x00000082


	//----- nvinfo : EIATTR_KPARAM_INFO
	.align		4
.L_2271:
        /*0008*/ 	.byte	0x04, 0x17
        /*000a*/ 	.short	(.L_2273 - .L_2272)
.L_2272:
        /*000c*/ 	.word	0x00000000
        /*0010*/ 	.short	0x0001
        /*0012*/ 	.short	0x0008
        /*0014*/ 	.byte	0x00, 0xf0, 0xa1, 0x0a


	//----- nvinfo : EIATTR_KPARAM_INFO
	.align		4
.L_2273:
        /*0018*/ 	.byte	0x04, 0x17
        /*001a*/ 	.short	(.L_2275 - .L_2274)
.L_2274:
        /*001c*/ 	.word	0x00000000
        /*0020*/ 	.short	0x0000
        /*0022*/ 	.short	0x0000
        /*0024*/ 	.byte	0x00, 0xf0, 0x11, 0x00


	//----- nvinfo : EIATTR_SPARSE_MMA_MASK
	.align		4
.L_2275:
        /*0028*/ 	.byte	0x03, 0x50
        /*002a*/ 	.short	0x0000


	//----- nvinfo : EIATTR_MAXREG_COUNT
	.align		4
        /*002c*/ 	.byte	0x03, 0x1b
        /*002e*/ 	.short	0x0080


	//----- nvinfo : EIATTR_EXTERNS
	.align		4
        /*0030*/ 	.byte	0x04, 0x0f
        /*0032*/ 	.short	(.L_2277 - .L_2276)


	//   ....[0]....
	.align		4
.L_2276:
        /*0034*/ 	.word	index@(__assertfail)


	//----- nvinfo : EIATTR_MERCURY_ISA_VERSION
	.align		4
.L_2277:
        /*0038*/ 	.byte	0x03, 0x5f
        /*003a*/ 	.short	0x0101


	//----- nvinfo : EIATTR_SYSCALL_OFFSETS
	.align		4
        /*003c*/ 	.byte	0x04, 0x46
        /*003e*/ 	.short	(.L_2279 - .L_2278)


	//   ....[0]....
.L_2278:
        /*0040*/ 	.word	0x000021b0


	//   ....[1]....
        /*0044*/ 	.word	0x00004590


	//   ....[2]....
        /*0048*/ 	.word	0x00006790


	//   ....[3]....
        /*004c*/ 	.word	0x00008b00


	//   ....[4]....
        /*0050*/ 	.word	0x0000acd0


	//   ....[5]....
        /*0054*/ 	.word	0x0000d040


	//   ....[6]....
        /*0058*/ 	.word	0x0000f200


	//   ....[7]....
        /*005c*/ 	.word	0x00011570


	//----- nvinfo : EIATTR_EXIT_INSTR_OFFSETS
	.align		4
.L_2279:
        /*0060*/ 	.byte	0x04, 0x1c
        /*0062*/ 	.short	(.L_2281 - .L_2280)


	//   ....[0]....
.L_2280:
        /*0064*/ 	.word	0x0000d0d0


	//   ....[1]....
        /*0068*/ 	.word	0x00010f60


	//   ....[2]....
        /*006c*/ 	.word	0x00010f80


	//   ....[3]....
        /*0070*/ 	.word	0x00011000


	//   ....[4]....
        /*0074*/ 	.word	0x00011020


	//   ....[5]....
        /*0078*/ 	.word	0x00011040


	//   ....[6]....
        /*007c*/ 	.word	0x000110c0


	//   ....[7]....
        /*0080*/ 	.word	0x000110e0


	//   ....[8]....
        /*0084*/ 	.word	0x00011160


	//   ....[9]....
        /*0088*/ 	.word	0x00011180


	//   ....[10]....
        /*008c*/ 	.word	0x000111a0


	//   ....[11]....
        /*0090*/ 	.word	0x00011240


	//   ....[12]....
        /*0094*/ 	.word	0x00011260


	//   ....[13]....
        /*0098*/ 	.word	0x000112e0


	//   ....[14]....
        /*009c*/ 	.word	0x00011300


	//   ....[15]....
        /*00a0*/ 	.word	0x00011320


	//   ....[16]....
        /*00a4*/ 	.word	0x000113c0


	//   ....[17]....
        /*00a8*/ 	.word	0x000113e0


	//   ....[18]....
        /*00ac*/ 	.word	0x00011400


	//   ....[19]....
        /*00b0*/ 	.word	0x00011470


	//   ....[20]....
        /*00b4*/ 	.word	0x00011580


	//   ....[21]....
        /*00b8*/ 	.word	0x000115a0


	//   ....[22]....
        /*00bc*/ 	.word	0x000115c0


	//----- nvinfo : EIATTR_MAX_THREADS
	.align		4
.L_2281:
        /*00c0*/ 	.byte	0x04, 0x05
        /*00c2*/ 	.short	(.L_2283 - .L_2282)
.L_2282:
        /*00c4*/ 	.word	0x00000080
        /*00c8*/ 	.word	0x00000001
        /*00cc*/ 	.word	0x00000001


	//----- nvinfo : EIATTR_CRS_STACK_SIZE
	.align		4
.L_2283:
        /*00d0*/ 	.byte	0x04, 0x1e
        /*00d2*/ 	.short	(.L_2285 - .L_2284)
.L_2284:
        /*00d4*/ 	.word	0x00000000


	//----- nvinfo : EIATTR_CBANK_PARAM_SIZE
	.align		4
.L_2285:
        /*00d8*/ 	.byte	0x03, 0x19
        /*00da*/ 	.short	0x02b0


	//----- nvinfo : EIATTR_PARAM_CBANK
	.align		4
        /*00dc*/ 	.byte	0x04, 0x0a
        /*00de*/ 	.short	(.L_2287 - .L_2286)
	.align		4
.L_2286:
        /*00e0*/ 	.word	index@(.nv.constant0._ZN2at6native18elementwise_kernelILi128ELi4EZNS0_15gpu_kernel_implIZZNS0_73_GLOBAL__N__c8866d80_35_SparseBinaryOpIntersectionKernel_cu_f5210f67_363642_sparse_binary_op_intersection_kernel_implINS3_18CUDAKernelLauncherENS3_36CUDAValueSelectionIntersectionKernelINS3_9RhsProjOpEEElLl8EEEvRNS_6TensorERKS9_SC_RKSt6vectorIlSaIlEERKSt8optionalIS9_ESL_bbENKUlvE3_clEvEUllE_EEvRNS_18TensorIteratorBaseERKT_EUliE_EEviT1_)
        /*00e4*/ 	.short	0x0210
        /*00e6*/ 	.short	0x02b0


	//----- nvinfo : EIATTR_SW_WAR
	.align		4
.L_2287:
        /*00e8*/ 	.byte	0x04, 0x36
        /*00ea*/ 	.short	(.L_2289 - .L_2288)
.L_2288:
        /*00ec*/ 	.word	0x00000008
.L_2289:


//--------------------- .nv.info._ZN2at6native27unrolled_elementwise_kernelIZZNS0_73_GLOBAL__N__c8866d80_35_SparseBinaryOpIntersectionKernel_cu_f5210f67_363642_sparse_binary_op_intersection_kernel_implINS2_18CUDAKernelLauncherENS2_36CUDAValueSelectionIntersectionKernelINS2_9RhsProjOpEEElLl8EEEvRNS_6TensorERKS8_SB_RKSt6vectorIlSaIlEERKSt8optionalIS8_ESK_bbENKUlvE3_clEvEUllE_St5arrayIPcLm2EELi4E23TrivialOffsetCalculatorILi1EjESR_NS0_6memory12LoadWithCastILi1EEENSS_13StoreWithCastILi1EEEEEviT_T0_T2_T3_T4_T5_ --------------------------
	.section	.nv.info._ZN2at6native27unrolled_elementwise_kernelIZZNS0_73_GLOBAL__N__c8866d80_35_SparseBinaryOpIntersectionKernel_cu_f5210f67_363642_sparse_binary_op_intersection_kernel_implINS2_18CUDAKernelLauncherENS2_36CUDAValueSelectionIntersectionKernelINS2_9RhsProjOpEEElLl8EEEvRNS_6TensorERKS8_SB_RKSt6vectorIlSaIlEERKSt8optionalIS8_ESK_bbENKUlvE3_clEvEUllE_St5arrayIPcLm2EELi4E23TrivialOffsetCalculatorILi1EjESR_NS0_6memory12LoadWithCastILi1EEENSS_13StoreWithCastILi1EEEEEviT_T0_T2_T3_T4_T5_,"",@"SHT_CUDA_INFO"
	.sectionflags	@""
	.align	4


	//----- nvinfo : EIATTR_CUDA_API_VERSION
	.align		4
        /*0000*/ 	.byte	0x04, 0x37
        /*0002*/ 	.short	(.L_2291 - .L_2290)
.L_2290:
        /*0004*/ 	.word	0x00000082


	//----- nvinfo : EIATTR_KPARAM_INFO
	.align		4
.L_2291:
        /*0008*/ 	.byte	0x04, 0x17
        /*000a*/ 	.short	(.L_2293 - .L_2292)
.L_2292:
        /*000c*/ 	.word	0x00000000
        /*0010*/ 	.short	0x0006
        /*0012*/ 	.short	0x00b4
        /*0014*/ 	.byte	0x00, 0xf0, 0x21, 0x00


	//----- nvinfo : EIATTR_KPARAM_INFO
	.align		4
.L_2293:
        /*0018*/ 	.byte	0x04, 0x17
        /*001a*/ 	.short	(.L_2295 - .L_2294)
.L_2294:
        /*001c*/ 	.word	0x00000000
        /*0020*/ 	.short	0x0005
        /*0022*/ 	.short	0x00ac
        /*0024*/ 	.byte	0x00, 0xf0, 0x21, 0x00


	//----- nvinfo : EIATTR_KPARAM_INFO
	.align		4
.L_2295:
        /*0028*/ 	.byte	0x04, 0x17
        /*002a*/ 	.short	(.L_2297 - .L_2296)
.L_2296:
        /*002c*/ 	.word	0x00000000
        /*0030*/ 	.short	0x0004
        /*0032*/ 	.short	0x00a9
        /*0034*/ 	.byte	0x00, 0xf0, 0x05, 0x00


	//----- nvinfo : EIATTR_KPARAM_INFO
	.align		4
.L_2297:
        /*0038*/ 	.byte	0x04, 0x17
        /*003a*/ 	.short	(.L_2299 - .L_2298)
.L_2298:
        /*003c*/ 	.word	0x00000000
        /*0040*/ 	.short	0x0003
        /*0042*/ 	.short	0x00a8
        /*0044*/ 	.byte	0x00, 0xf0, 0x05, 0x00


	//----- nvinfo : EIATTR_KPARAM_INFO
	.align		4
.L_2299:
        /*0048*/ 	.byte	0x04, 0x17
        /*004a*/ 	.short	(.L_2301 - .L_2300)
.L_2300:
        /*004c*/ 	.word	0x00000000
        /*0050*/ 	.short	0x0002
        /*0052*/ 	.short	0x0098
        /*0054*/ 	.byte	0x00, 0xf0, 0x41, 0x00


	//----- nvinfo : EIATTR_KPARAM_INFO
	.align		4
.L_2301:
        /*0058*/ 	.byte	0x04, 0x17
        /*005a*/ 	.short	(.L_2303 - .L_2302)
.L_2302:
        /*005c*/ 	.word	0x00000000
        /*0060*/ 	.short	0x0001
        /*0062*/ 	.short	0x0008
        /*0064*/ 	.byte	0x00, 0xf0, 0x41, 0x02


	//----- nvinfo : EIATTR_KPARAM_INFO
	.align		4
.L_2303:
        /*0068*/ 	.byte	0x04, 0x17
        /*006a*/ 	.short	(.L_2305 - .L_2304)
.L_2304:
        /*006c*/ 	.word	0x00000000
        /*0070*/ 	.short	0x0000
        /*0072*/ 	.short	0x0000
        /*0074*/ 	.byte	0x00, 0xf0, 0x11, 0x00


	//----- nvinfo : EIATTR_SPARSE_MMA_MASK
	.align		4
.L_2305:
        /*0078*/ 	.byte	0x03, 0x50
        /*007a*/ 	.short	0x0000


	//----- nvinfo : EIATTR_MAXREG_COUNT
	.align		4
        /*007c*/ 	.byte	0x03, 0x1b
        /*007e*/ 	.short	0x00ff


	//----- nvinfo : EIATTR_EXTERNS
	.align		4
        /*0080*/ 	.byte	0x04, 0x0f
        /*0082*/ 	.short	(.L_2307 - .L_2306)


	//   ....[0]....
	.align		4
.L_2306:
        /*0084*/ 	.word	index@(__assertfail)


	//----- nvinfo : EIATTR_MERCURY_ISA_VERSION
	.align		4
.L_2307:
        /*0088*/ 	.byte	0x03, 0x5f
        /*008a*/ 	.short	0x0101


	//----- nvinfo : EIATTR_SYSCALL_OFFSETS
	.align		4
        /*008c*/ 	.byte	0x04, 0x46
        /*008e*/ 	.short	(.L_2309 - .L_2308)


	//   ....[0]....
.L_2308:
        /*0090*/ 	.word	0x00001140


	//   ....[1]....
        /*0094*/ 	.word	0x00002050


	//   ....[2]....
        /*0098*/ 	.word	0x00002f50


	//   ....[3]....
        /*009c*/ 	.word	0x00003e60


	//   ....[4]....
        /*00a0*/ 	.word	0x0000b640


	//   ....[5]....
        /*00a4*/ 	.word	0x0000be50


	//   ....[6]....
        /*00a8*/ 	.word	0x0000c620


	//   ....[7]....
        /*00ac*/ 	.word	0x0000cdf0


	//----- nvinfo : EIATTR_EXIT_INSTR_OFFSETS
	.align		4
.L_2309:
        /*00b0*/ 	.byte	0x04, 0x1c
        /*00b2*/ 	.short	(.L_2311 - .L_2310)


	//   ....[0]....
.L_2310:
        /*00b4*/ 	.word	0x0000c6a0


	//   ....[1]....
        /*00b8*/ 	.word	0x0000c7e0


	//   ....[2]....
        /*00bc*/ 	.word	0x0000c800


	//   ....[3]....
        /*00c0*/ 	.word	0x0000c880


	//   ....[4]....
        /*00c4*/ 	.word	0x0000c8a0


	//   ....[5]....
        /*00c8*/ 	.word	0x0000c8c0


	//   ....[6]....
        /*00cc*/ 	.word	0x0000c940


	//   ....[7]....
        /*00d0*/ 	.word	0x0000c960


	//   ....[8]....
        /*00d4*/ 	.word	0x0000c9e0


	//   ....[9]....
        /*00d8*/ 	.word	0x0000ca00


	//   ....[10]....
        /*00dc*/ 	.word	0x0000ca20


	//   ....[11]....
        /*00e0*/ 	.word	0x0000cac0


	//   ....[12]....
        /*00e4*/ 	.word	0x0000cae0


	//   ....[13]....
        /*00e8*/ 	.word	0x0000cb60


	//   ....[14]....
        /*00ec*/ 	.word	0x0000cb80


	//   ....[15]....
        /*00f0*/ 	.word	0x0000cba0


	//   ....[16]....
        /*00f4*/ 	.word	0x0000cc40


	//   ....[17]....
        /*00f8*/ 	.word	0x0000cc60


	//   ....[18]....
        /*00fc*/ 	.word	0x0000cc80


	//   ....[19]....
        /*0100*/ 	.word	0x0000ccf0


	//   ....[20]....
        /*0104*/ 	.word	0x0000ce00


	//   ....[21]....
        /*0108*/ 	.word	0x0000ce20


	//   ....[22]....
        /*010c*/ 	.word	0x0000ce40


	//----- nvinfo : EIATTR_MAX_THREADS
	.align		4
.L_2311:
        /*0110*/ 	.byte	0x04, 0x05
        /*0112*/ 	.short	(.L_2313 - .L_2312)
.L_2312:
        /*0114*/ 	.word	0x00000080
        /*0118*/ 	.word	0x00000001
        /*011c*/ 	.word	0x00000001


	//----- nvinfo : EIATTR_CRS_STACK_SIZE
	.align		4
.L_2313:
        /*0120*/ 	.byte	0x04, 0x1e
        /*0122*/ 	.short	(.L_2315 - .L_2314)
.L_2314:
        /*0124*/ 	.word	0x00000000


	//----- nvinfo : EIATTR_CBANK_PARAM_SIZE
	.align		4
.L_2315:
        /*0128*/ 	.byte	0x03, 0x19
        /*012a*/ 	.short	0x00bc


	//----- nvinfo : EIATTR_PARAM_CBANK
	.align		4
        /*012c*/ 	.byte	0x04, 0x0a
        /*012e*/ 	.short	(.L_2317 - .L_2316)
	.align		4
.L_2316:
        /*0130*/ 	.word	index@(.nv.constant0._ZN2at6native27unrolled_elementwise_kernelIZZNS0_73_GLOBAL__N__c8866d80_35_SparseBinaryOpIntersectionKernel_cu_f5210f67_363642_sparse_binary_op_intersection_kernel_implINS2_18CUDAKernelLauncherENS2_36CUDAValueSelectionIntersectionKernelINS2_9RhsProjOpEEElLl8EEEvRNS_6TensorERKS8_SB_RKSt6vectorIlSaIlEERKSt8optionalIS8_ESK_bbENKUlvE3_clEvEUllE_St5arrayIPcLm2EELi4E23TrivialOffsetCalculatorILi1EjESR_NS0_6memory12LoadWithCastILi1EEENSS_13StoreWithCastILi1EEEEEviT_T0_T2_T3_T4_T5_)
        /*0134*/ 	.short	0x0210
        /*0136*/ 	.short	0x00bc


	//----- nvinfo : EIATTR_SW_WAR
	.align		4
.L_2317:
        /*0138*/ 	.byte	0x04, 0x36
        /*013a*/ 	.short	(.L_2319 - .L_2318)
.L_2318:
        /*013c*/ 	.word	0x00000008
.L_2319:


//--------------------- .nv.info._ZN2at6native18elementwise_kernelILi128ELi2EZNS0_22gpu_kernel_impl_nocastIZZNS0_73_GLOBAL__N__c8866d80_35_SparseBinaryOpIntersectionKernel_cu_f5210f67_363642_sparse_binary_op_intersection_kernel_implINS3_18CUDAKernelLauncherENS3_36CUDAValueSelectionIntersectionKernelINS3_9RhsProjOpEEElLl8EEEvRNS_6TensorERKS9_SC_RKSt6vectorIlSaIlEERKSt8optionalIS9_ESL_bbENKUlvE3_clEvEUllE_EEvRNS_18TensorIteratorBaseERKT_EUliE_EEviT1_ --------------------------
	.section	.nv.info._ZN2at6native18elementwise_kernelILi128ELi2EZNS0_22gpu_kernel_impl_nocastIZZNS0_73_GLOBAL__N__c8866d80_35_SparseBinaryOpIntersectionKernel_cu_f5210f67_363642_sparse_binary_op_intersection_kernel_implINS3_18CUDAKernelLauncherENS3_36CUDAValueSelectionIntersectionKernelINS3_9RhsProjOpEEElLl8EEEvRNS_6TensorERKS9_SC_RKSt6vectorIlSaIlEERKSt8optionalIS9_ESL_bbENKUlvE3_clEvEUllE_EEvRNS_18TensorIteratorBaseERKT_EUliE_EEviT1_,"",@"SHT_CUDA_INFO"
	.sectionflags	@""
	.align	4


	//----- nvinfo : EIATTR_CUDA_API_VERSION
	.align		4
        /*0000*/ 	.byte	0x04, 0x37
        /*0002*/ 	.short	(.L_2321 - .L_2320)
.L_2320:
        /*0004*/ 	.word	0x00000082


	//----- nvinfo : EIATTR_KPARAM_INFO
	.align		4
.L_2321:
        /*0008*/ 	.byte	0x04, 0x17
        /*000a*/ 	.short	(.L_2323 - .L_2322)
.L_2322:
        /*000c*/ 	.word	0x00000000
        /*0010*/ 	.short	0x0001
        /*0012*/ 	.short	0x0008
        /*0014*/ 	.byte	0x00, 0xf0, 0x81, 0x0a


	//----- nvinfo : EIATTR_KPARAM_INFO
	.align		4
.L_2323:
        /*0018*/ 	.byte	0x04, 0x17
        /*001a*/ 	.short	(.L_2325 - .L_2324)
.L_2324:
        /*001c*/ 	.word	0x00000000
        /*0020*/ 	.short	0x0000
        /*0022*/ 	.short	0x0000
        /*0024*/ 	.byte	0x00, 0xf0, 0x11, 0x00


	//----- nvinfo : EIATTR_SPARSE_MMA_MASK
	.align		4
.L_2325:
        /*0028*/ 	.byte	0x03, 0x50
        /*002a*/ 	.short	0x0000


	//----- nvinfo : EIATTR_MAXREG_COUNT
	.align		4
        /*002c*/ 	.byte	0x03, 0x1b
        /*002e*/ 	.short	0x0080


	//----- nvinfo : EIATTR_MERCURY_ISA_VERSION
	.align		4
        /*0030*/ 	.byte	0x03, 0x5f
        /*0032*/ 	.short	0x0101


	//----- nvinfo : EIATTR_EXIT_INSTR_OFFSETS
	.align		4
        /*0034*/ 	.byte	0x04, 0x1c
        /*0036*/ 	.short	(.L_2327 - .L_2326)


	//   ....[0]....
.L_2326:
        /*0038*/ 	.word	0x00003090


	//   ....[1]....
        /*003c*/ 	.word	0x00005fd0


	//----- nvinfo : EIATTR_MAX_THREADS
	.align		4
.L_2327:
        /*0040*/ 	.byte	0x04, 0x05
        /*0042*/ 	.short	(.L_2329 - .L_2328)
.L_2328:
        /*0044*/ 	.word	0x00000080
        /*0048*/ 	.word	0x00000001
        /*004c*/ 	.word	0x00000001


	//----- nvinfo : EIATTR_CRS_STACK_SIZE
	.align		4
.L_2329:
        /*0050*/ 	.byte	0x04, 0x1e
        /*0052*/ 	.short	(.L_2331 - .L_2330)
.L_2330:
        /*0054*/ 	.word	0x00000000


	//----- nvinfo : EIATTR_CBANK_PARAM_SIZE
	.align		4
.L_2331:
        /*0058*/ 	.byte	0x03, 0x19
        /*005a*/ 	.short	0x02a8


	//----- nvinfo : EIATTR_PARAM_CBANK
	.align		4
        /*005c*/ 	.byte	0x04, 0x0a
        /*005e*/ 	.short	(.L_2333 - .L_2332)
	.align		4
.L_2332:
        /*0060*/ 	.word	index@(.nv.constant0._ZN2at6native18elementwise_kernelILi128ELi2EZNS0_22gpu_kernel_impl_nocastIZZNS0_73_GLOBAL__N__c8866d80_35_SparseBinaryOpIntersectionKernel_cu_f5210f67_363642_sparse_binary_op_intersection_kernel_implINS3_18CUDAKernelLauncherENS3_36CUDAValueSelectionIntersectionKernelINS3_9RhsProjOpEEElLl8EEEvRNS_6TensorERKS9_SC_RKSt6vectorIlSaIlEERKSt8optionalIS9_ESL_bbENKUlvE3_clEvEUllE_EEvRNS_18TensorIteratorBaseERKT_EUliE_EEviT1_)
        /*0064*/ 	.short	0x0210
        /*0066*/ 	.short	0x02a8


	//----- nvinfo : EIATTR_SW_WAR
	.align		4
.L_2333:
        /*0068*/ 	.byte	0x04, 0x36
        /*006a*/ 	.short	(.L_2335 - .L_2334)
.L_2334:
        /*006c*/ 	.word	0x00000008
.L_2335:


//--------------------- .nv.info._ZN2at6native27unrolled_elementwise_kernelIZZNS0_73_GLOBAL__N__c8866d80_35_SparseBinaryOpIntersectionKernel_cu_f5210f67_363642_sparse_binary_op_intersection_kernel_implINS2_18CUDAKernelLauncherENS2_36CUDAValueSelectionIntersectionKernelINS2_9RhsProjOpEEElLl8EEEvRNS_6TensorERKS8_SB_RKSt6vectorIlSaIlEERKSt8optionalIS8_ESK_bbENKUlvE3_clEvEUllE_St5arrayIPcLm2EELi4E23TrivialOffsetCalculatorILi1EjESR_NS0_6memory15LoadWithoutCastENSS_16StoreWithoutCastEEEviT_T0_T2_T3_T4_T5_ --------------------------
	.section	.nv.info._ZN2at6native27unrolled_elementwise_kernelIZZNS0_73_GLOBAL__N__c8866d80_35_SparseBinaryOpIntersectionKernel_cu_f5210f67_363642_sparse_binary_op_intersection_kernel_implINS2_18CUDAKernelLauncherENS2_36CUDAValueSelectionIntersectionKernelINS2_9RhsProjOpEEElLl8EEEvRNS_6TensorERKS8_SB_RKSt6vectorIlSaIlEERKSt8optionalIS8_ESK_bbENKUlvE3_clEvEUllE_St5arrayIPcLm2EELi4E23TrivialOffsetCalculatorILi1EjESR_NS0_6memory15LoadWithoutCastENSS_16StoreWithoutCastEEEviT_T0_T2_T3_T4_T5_,"",@"SHT_CUDA_INFO"
	.sectionflags	@""
	.align	4


	//----- nvinfo : EIATTR_CUDA_API_VERSION
	.align		4
        /*0000*/ 	.byte	0x04, 0x37
        /*0002*/ 	.short	(.L_2337 - .L_2336)
.L_2336:
        /*0004*/ 	.word	0x00000082


	//----- nvinfo : EIATTR_KPARAM_INFO
	.align		4
.L_2337:
        /*0008*/ 	.byte	0x04, 0x17
        /*000a*/ 	.short	(.L_2339 - .L_2338)
.L_2338:
        /*000c*/ 	.word	0x00000000
        /*0010*/ 	.short	0x0006
        /*0012*/ 	.short	0x00ab
        /*0014*/ 	.byte	0x00, 0xf0, 0x05, 0x00


	//----- nvinfo : EIATTR_KPARAM_INFO
	.align		4
.L_2339:
        /*0018*/ 	.byte	0x04, 0x17
        /*001a*/ 	.short	(.L_2341 - .L_2340)
.L_2340:
        /*001c*/ 	.word	0x00000000
        /*0020*/ 	.short	0x0005
        /*0022*/ 	.short	0x00aa
        /*0024*/ 	.byte	0x00, 0xf0, 0x05, 0x00


	//----- nvinfo : EIATTR_KPARAM_INFO
	.align		4
.L_2341:
        /*0028*/ 	.byte	0x04, 0x17
        /*002a*/ 	.short	(.L_2343 - .L_2342)
.L_2342:
        /*002c*/ 	.word	0x00000000
        /*0030*/ 	.short	0x0004
        /*0032*/ 	.short	0x00a9
        /*0034*/ 	.byte	0x00, 0xf0, 0x05, 0x00


	//----- nvinfo : EIATTR_KPARAM_INFO
	.align		4
.L_2343:
        /*0038*/ 	.byte	0x04, 0x17
        /*003a*/ 	.short	(.L_2345 - .L_2344)
.L_2344:
        /*003c*/ 	.word	0x00000000
        /*0040*/ 	.short	0x0003
        /*0042*/ 	.short	0x00a8
        /*0044*/ 	.byte	0x00, 0xf0, 0x05, 0x00


	//----- nvinfo : EIATTR_KPARAM_INFO
	.align		4
.L_2345:
        /*0048*/ 	.byte	0x04, 0x17
        /*004a*/ 	.short	(.L_2347 - .L_2346)
.L_2346:
        /*004c*/ 	.word	0x00000000
        /*0050*/ 	.short	0x0002
        /*0052*/ 	.short	0x0098
        /*0054*/ 	.byte	0x00, 0xf0, 0x41, 0x00


	//----- nvinfo : EIATTR_KPARAM_INFO
	.align		4
.L_2347:
        /*0058*/ 	.byte	0x04, 0x17
        /*005a*/ 	.short	(.L_2349 - .L_2348)
.L_2348:
        /*005c*/ 	.word	0x00000000
        /*0060*/ 	.short	0x0001
        /*0062*/ 	.short	0x0008
        /*0064*/ 	.byte	0x00, 0xf0, 0x41, 0x02


	//----- nvinfo : EIATTR_KPARAM_INFO
	.align		4
.L_2349:
        /*0068*/ 	.byte	0x04, 0x17
        /*006a*/ 	.short	(.L_2351 - .L_2350)
.L_2350:
        /*006c*/ 	.word	0x00000000
        /*0070*/ 	.short	0x0000
        /*0072*/ 	.short	0x0000
        /*0074*/ 	.byte	0x00, 0xf0, 0x11, 0x00


	//----- nvinfo : EIATTR_SPARSE_MMA_MASK
	.align		4
.L_2351:
        /*0078*/ 	.byte	0x03, 0x50
        /*007a*/ 	.short	0x0000


	//----- nvinfo : EIATTR_MAXREG_COUNT
	.align		4
        /*007c*/ 	.byte	0x03, 0x1b
        /*007e*/ 	.short	0x00ff


	//----- nvinfo : EIATTR_MERCURY_ISA_VERSION
	.align		4
        /*0080*/ 	.byte	0x03, 0x5f
        /*0082*/ 	.short	0x0101


	//----- nvinfo : EIATTR_EXIT_INSTR_OFFSETS
	.align		4
        /*0084*/ 	.byte	0x04, 0x1c
        /*0086*/ 	.short	(.L_2353 - .L_2352)


	//   ....[0]....
.L_2352:
        /*0088*/ 	.word	0x00007880


	//   ....[1]....
        /*008c*/ 	.word	0x000078d0


	//----- nvinfo : EIATTR_MAX_THREADS
	.align		4
.L_2353:
        /*0090*/ 	.byte	0x04, 0x05
        /*0092*/ 	.short	(.L_2355 - .L_2354)
.L_2354:
        /*0094*/ 	.word	0x00000080
        /*0098*/ 	.word	0x00000001
        /*009c*/ 	.word	0x00000001


	//----- nvinfo : EIATTR_CRS_STACK_SIZE
	.align		4
.L_2355:
        /*00a0*/ 	.byte	0x04, 0x1e
        /*00a2*/ 	.short	(.L_2357 - .L_2356)
.L_2356:
        /*00a4*/ 	.word	0x00000000


	//----- nvinfo : EIATTR_CBANK_PARAM_SIZE
	.align		4
.L_2357:
        /*00a8*/ 	.byte	0x03, 0x19
        /*00aa*/ 	.short	0x00ac


	//----- nvinfo : EIATTR_PARAM_CBANK
	.align		4
        /*00ac*/ 	.byte	0x04, 0x0a
        /*00ae*/ 	.short	(.L_2359 - .L_2358)
	.align		4
.L_2358:
        /*00b0*/ 	.word	index@(.nv.constant0._ZN2at6native27unrolled_elementwise_kernelIZZNS0_73_GLOBAL__N__c8866d80_35_SparseBinaryOpIntersectionKernel_cu_f5210f67_363642_sparse_binary_op_intersection_kernel_implINS2_18CUDAKernelLauncherENS2_36CUDAValueSelectionIntersectionKernelINS2_9RhsProjOpEEElLl8EEEvRNS_6TensorERKS8_SB_RKSt6vectorIlSaIlEERKSt8optionalIS8_ESK_bbENKUlvE3_clEvEUllE_St5arrayIPcLm2EELi4E23TrivialOffsetCalculatorILi1EjESR_NS0_6memory15LoadWithoutCastENSS_16StoreWithoutCastEEEviT_T0_T2_T3_T4_T5_)
        /*00b4*/ 	.short	0x0210
        /*00b6*/ 	.short	0x00ac


	//----- nvinfo : EIATTR_SW_WAR
	.align		4
.L_2359:
        /*00b8*/ 	.byte	0x04, 0x36
        /*00ba*/ 	.short	(.L_2361 - .L_2360)
.L_2360:
        /*00bc*/ 	.word	0x00000008
.L_2361:


//--------------------- .nv.info._ZN2at6native29vectorized_elementwise_kernelILi2EZZNS0_73_GLOBAL__N__c8866d80_35_SparseBinaryOpIntersectionKernel_cu_f5210f67_363642_sparse_binary_op_intersection_kernel_implINS2_18CUDAKernelLauncherENS2_36CUDAValueSelectionIntersectionKernelINS2_9RhsProjOpEEElLl8EEEvRNS_6TensorERKS8_SB_RKSt6vectorIlSaIlEERKSt8optionalIS8_ESK_bbENKUlvE3_clEvEUllE_St5arrayIPcLm2EEEEviT0_T1_ --------------------------
	.section	.nv.info._ZN2at6native29vectorized_elementwise_kernelILi2EZZNS0_73_GLOBAL__N__c8866d80_35_SparseBinaryOpIntersectionKernel_cu_f5210f67_363642_sparse_binary_op_intersection_kernel_implINS2_18CUDAKernelLauncherENS2_36CUDAValueSelectionIntersectionKernelINS2_9RhsProjOpEEElLl8EEEvRNS_6TensorERKS8_SB_RKSt6vectorIlSaIlEERKSt8optionalIS8_ESK_bbENKUlvE3_clEvEUllE_St5arrayIPcLm2EEEEviT0_T1_,"",@"SHT_CUDA_INFO"
	.sectionflags	@""
	.align	4


	//----- nvinfo : EIATTR_CUDA_API_VERSION
	.align		4
        /*0000*/ 	.byte	0x04, 0x37
        /*0002*/ 	.short	(.L_2363 - .L_2362)
.L_2362:
        /*0004*/ 	.word	0x00000082


	//----- nvinfo : EIATTR_KPARAM_INFO
	.align		4
.L_2363:
        /*0008*/ 	.byte	0x04, 0x17
        /*000a*/ 	.short	(.L_2365 - .L_2364)
.L_2364:
        /*000c*/ 	.word	0x00000000
        /*0010*/ 	.short	0x0002
        /*0012*/ 	.short	0x0098
        /*0014*/ 	.byte	0x00, 0xf0, 0x41, 0x00


	//----- nvinfo : EIATTR_KPARAM_INFO
	.align		4
.L_2365:
        /*0018*/ 	.byte	0x04, 0x17
        /*001a*/ 	.short	(.L_2367 - .L_2366)
.L_2366:
        /*001c*/ 	.word	0x00000000
        /*0020*/ 	.short	0x0001
        /*0022*/ 	.short	0x0008
        /*0024*/ 	.byte	0x00, 0xf0, 0x41, 0x02


	//----- nvinfo : EIATTR_KPARAM_INFO
	.align		4
.L_2367:
        /*0028*/ 	.byte	0x04, 0x17
        /*002a*/ 	.short	(.L_2369 - .L_2368)
.L_2368:
        /*002c*/ 	.word	0x00000000
        /*0030*/ 	.short	0x0000
        /*0032*/ 	.short	0x0000
        /*0034*/ 	.byte	0x00, 0xf0, 0x11, 0x00


	//----- nvinfo : EIATTR_SPARSE_MMA_MASK
	.align		4
.L_2369:
        /*0038*/ 	.byte	0x03, 0x50
        /*003a*/ 	.short	0x0000


	//----- nvinfo : EIATTR_MAXREG_COUNT
	.align		4
        /*003c*/ 	.byte	0x03, 0x1b
        /*003e*/ 	.short	0x00ff


	//----- nvinfo : EIATTR_MERCURY_ISA_VERSION
	.align		4
        /*0040*/ 	.byte	0x03, 0x5f
        /*0042*/ 	.short	0x0101


	//----- nvinfo : EIATTR_EXIT_INSTR_OFFSETS
	.align		4
        /*0044*/ 	.byte	0x04, 0x1c
        /*0046*/ 	.short	(.L_2371 - .L_2370)


	//   ....[0]....
.L_2370:
        /*0048*/ 	.word	0x0000d9f0


	//   ....[1]....
        /*004c*/ 	.word	0x0001c380


	//   ....[2]....
        /*0050*/ 	.word	0x0001c3d0


	//----- nvinfo : EIATTR_MAX_THREADS
	.align		4
.L_2371:
        /*0054*/ 	.byte	0x04, 0x05
        /*0056*/ 	.short	(.L_2373 - .L_2372)
.L_2372:
        /*0058*/ 	.word	0x00000080
        /*005c*/ 	.word	0x00000001
        /*0060*/ 	.word	0x00000001


	//----- nvinfo : EIATTR_CRS_STACK_SIZE
	.align		4
.L_2373:
        /*0064*/ 	.byte	0x04, 0x1e
        /*0066*/ 	.short	(.L_2375 - .L_2374)
.L_2374:
        /*0068*/ 	.word	0x00000000


	//----- nvinfo : EIATTR_CBANK_PARAM_SIZE
	.align		4
.L_2375:
        /*006c*/ 	.byte	0x03, 0x19
        /*006e*/ 	.short	0x00a8


	//----- nvinfo : EIATTR_PARAM_CBANK
	.align		4
        /*0070*/ 	.byte	0x04, 0x0a
        /*0072*/ 	.short	(.L_2377 - .L_2376)
	.align		4
.L_2376:
        /*0074*/ 	.word	index@(.nv.constant0._ZN2at6native29vectorized_elementwise_kernelILi2EZZNS0_73_GLOBAL__N__c8866d80_35_SparseBinaryOpIntersectionKernel_cu_f5210f67_363642_sparse_binary_op_intersection_kernel_implINS2_18CUDAKernelLauncherENS2_36CUDAValueSelectionIntersectionKernelINS2_9RhsProjOpEEElLl8EEEvRNS_6TensorERKS8_SB_RKSt6vectorIlSaIlEERKSt8optionalIS8_ESK_bbENKUlvE3_clEvEUllE_St5arrayIPcLm2EEEEviT0_T1_)
        /*0078*/ 	.short	0x0210
        /*007a*/ 	.short	0x00a8


	//----- nvinfo : EIATTR_SW_WAR
	.align		4
.L_2377:
        /*007c*/ 	.byte	0x04, 0x36
        /*007e*/ 	.short	(.L_2379 - .L_2378)
.L_2378:
        /*0080*/ 	.word	0x00000008
.L_2379:


//--------------------- .nv.info._ZN2at6native29vectorized_elementwise_kernelILi4EZZNS0_73_GLOBAL__N__c8866d80_35_SparseBinaryOpIntersectionKernel_cu_f5210f67_363642_sparse_binary_op_intersection_kernel_implINS2_18CUDAKernelLauncherENS2_36CUDAValueSelectionIntersectionKernelINS2_9RhsProjOpEEElLl8EEEvRNS_6TensorERKS8_SB_RKSt6vectorIlSaIlEERKSt8optionalIS8_ESK_bbENKUlvE3_clEvEUllE_St5arrayIPcLm2EEEEviT0_T1_ --------------------------
	.section	.nv.info._ZN2at6native29vectorized_elementwise_kernelILi4EZZNS0_73_GLOBAL__N__c8866d80_35_SparseBinaryOpIntersectionKernel_cu_f5210f67_363642_sparse_binary_op_intersection_kernel_implINS2_18CUDAKernelLauncherENS2_36CUDAValueSelectionIntersectionKernelINS2_9RhsProjOpEEElLl8EEEvRNS_6TensorERKS8_SB_RKSt6vectorIlSaIlEERKSt8optionalIS8_ESK_bbENKUlvE3_clEvEUllE_St5arrayIPcLm2EEEEviT0_T1_,"",@"SHT_CUDA_INFO"
	.sectionflags	@""
	.align	4


	//----- nvinfo : EIATTR_CUDA_API_VERSION
	.align		4
        /*0000*/ 	.byte	0x04, 0x37
        /*0002*/ 	.short	(.L_2381 - .L_2380)
.L_2380:
        /*0004*/ 	.word	0x00000082


	//----- nvinfo : EIATTR_KPARAM_INFO
	.align		4
.L_2381:
        /*0008*/ 	.byte	0x04, 0x17
        /*000a*/ 	.short	(.L_2383 - .L_2382)
.L_2382:
        /*000c*/ 	.word	0x00000000
        /*0010*/ 	.short	0x0002
        /*0012*/ 	.short	0x0098
        /*0014*/ 	.byte	0x00, 0xf0, 0x41, 0x00


	//----- nvinfo : EIATTR_KPARAM_INFO
	.align		4
.L_2383:
        /*0018*/ 	.byte	0x04, 0x17
        /*001a*/ 	.short	(.L_2385 - .L_2384)
.L_2384:
        /*001c*/ 	.word	0x00000000
        /*0020*/ 	.short	0x0001
        /*0022*/ 	.short	0x0008
        /*0024*/ 	.byte	0x00, 0xf0, 0x41, 0x02


	//----- nvinfo : EIATTR_KPARAM_INFO
	.align		4
.L_2385:
        /*0028*/ 	.byte	0x04, 0x17
        /*002a*/ 	.short	(.L_2387 - .L_2386)
.L_2386:
        /*002c*/ 	.word	0x00000000
        /*0030*/ 	.short	0x0000
        /*0032*/ 	.short	0x0000
        /*0034*/ 	.byte	0x00, 0xf0, 0x11, 0x00


	//----- nvinfo : EIATTR_SPARSE_MMA_MASK
	.align		4
.L_2387:
        /*0038*/ 	.byte	0x03, 0x50
        /*003a*/ 	.short	0x0000


	//----- nvinfo : EIATTR_MAXREG_COUNT
	.align		4
        /*003c*/ 	.byte	0x03, 0x1b
        /*003e*/ 	.short	0x00ff


	//----- nvinfo : EIATTR_MERCURY_ISA_VERSION
	.align		4
        /*0040*/ 	.byte	0x03, 0x5f
        /*0042*/ 	.short	0x0101


	//----- nvinfo : EIATTR_EXIT_INSTR_OFFSETS
	.align		4
        /*0044*/ 	.byte	0x04, 0x1c
        /*0046*/ 	.short	(.L_2389 - .L_2388)


	//   ....[0]....
.L_2388:
        /*0048*/ 	.word	0x0000d9f0


	//   ....[1]....
        /*004c*/ 	.word	0x0001c380


	//   ....[2]....
        /*0050*/ 	.word	0x0001c3d0


	//----- nvinfo : EIATTR_MAX_THREADS
	.align		4
.L_2389:
        /*0054*/ 	.byte	0x04, 0x05
        /*0056*/ 	.short	(.L_2391 - .L_2390)
.L_2390:
        /*0058*/ 	.word	0x00000080
        /*005c*/ 	.word	0x00000001
        /*0060*/ 	.word	0x00000001


	//----- nvinfo : EIATTR_CRS_STACK_SIZE
	.align		4
.L_2391:
        /*0064*/ 	.byte	0x04, 0x1e
        /*0066*/ 	.short	(.L_2393 - .L_2392)
.L_2392:
        /*0068*/ 	.word	0x00000000


	//----- nvinfo : EIATTR_CBANK_PARAM_SIZE
	.align		4
.L_2393:
        /*006c*/ 	.byte	0x03, 0x19
        /*006e*/ 	.short	0x00a8


	//----- nvinfo : EIATTR_PARAM_CBANK
	.align		4
        /*0070*/ 	.byte	0x04, 0x0a
        /*0072*/ 	.short	(.L_2395 - .L_2394)
	.align		4
.L_2394:
        /*0074*/ 	.word	index@(.nv.constant0._ZN2at6native29vectorized_elementwise_kernelILi4EZZNS0_73_GLOBAL__N__c8866d80_35_SparseBinaryOpIntersectionKernel_cu_f5210f67_363642_sparse_binary_op_intersection_kernel_implINS2_18CUDAKernelLauncherENS2_36CUDAValueSelectionIntersectionKernelINS2_9RhsProjOpEEElLl8EEEvRNS_6TensorERKS8_SB_RKSt6vectorIlSaIlEERKSt8optionalIS8_ESK_bbENKUlvE3_clEvEUllE_St5arrayIPcLm2EEEEviT0_T1_)
        /*0078*/ 	.short	0x0210
        /*007a*/ 	.short	0x00a8


	//----- nvinfo : EIATTR_SW_WAR
	.align		4
.L_2395:
        /*007c*/ 	.byte	0x04, 0x36
        /*007e*/ 	.short	(.L_2397 - .L_2396)
.L_2396:
        /*0080*/ 	.word	0x00000008
.L_2397:


//--------------------- .nv.info._ZN2at6native29vectorized_elementwise_kernelILi8EZZNS0_73_GLOBAL__N__c8866d80_35_SparseBinaryOpIntersectionKernel_cu_f5210f67_363642_sparse_binary_op_intersection_kernel_implINS2_18CUDAKernelLauncherENS2_36CUDAValueSelectionIntersectionKernelINS2_9RhsProjOpEEElLl8EEEvRNS_6TensorERKS8_SB_RKSt6vectorIlSaIlEERKSt8optionalIS8_ESK_bbENKUlvE3_clEvEUllE_St5arrayIPcLm2EEEEviT0_T1_ --------------------------
	.section	.nv.info._ZN2at6native29vectorized_elementwise_kernelILi8EZZNS0_73_GLOBAL__N__c8866d80_35_SparseBinaryOpIntersectionKernel_cu_f5210f67_363642_sparse_binary_op_intersection_kernel_implINS2_18CUDAKernelLauncherENS2_36CUDAValueSelectionIntersectionKernelINS2_9RhsProjOpEEElLl8EEEvRNS_6TensorERKS8_SB_RKSt6vectorIlSaIlEERKSt8optionalIS8_ESK_bbENKUlvE3_clEvEUllE_St5arrayIPcLm2EEEEviT0_T1_,"",@"SHT_CUDA_INFO"
	.sectionflags	@""
	.align	4


	//----- nvinfo : EIATTR_CUDA_API_VERSION
	.align		4
        /*0000*/ 	.byte	0x04, 0x37
        /*0002*/ 	.short	(.L_2399 - .L_2398)
.L_2398:
        /*0004*/ 	.word	0x00000082


	//----- nvinfo : EIATTR_KPARAM_INFO
	.align		4
.L_2399:
        /*0008*/ 	.byte	0x04, 0x17
        /*000a*/ 	.short	(.L_2401 - .L_2400)
.L_2400:
        /*000c*/ 	.word	0x00000000
        /*0010*/ 	.short	0x0002
        /*0012*/ 	.short	0x0098
        /*0014*/ 	.byte	0x00, 0xf0, 0x41, 0x00


	//----- nvinfo : EIATTR_KPARAM_INFO
	.align		4
.L_2401:
        /*0018*/ 	.byte	0x04, 0x17
        /*001a*/ 	.short	(.L_2403 - .L_2402)
.L_2402:
        /*001c*/ 	.word	0x00000000
        /*0020*/ 	.short	0x0001
        /*0022*/ 	.short	0x0008
        /*0024*/ 	.byte	0x00, 0xf0, 0x41, 0x02


	//----- nvinfo : EIATTR_KPARAM_INFO
	.align		4
.L_2403:
        /*0028*/ 	.byte	0x04, 0x17
        /*002a*/ 	.short	(.L_2405 - .L_2404)
.L_2404:
        /*002c*/ 	.word	0x00000000
        /*0030*/ 	.short	0x0000
        /*0032*/ 	.short	0x0000
        /*0034*/ 	.byte	0x00, 0xf0, 0x11, 0x00


	//----- nvinfo : EIATTR_SPARSE_MMA_MASK
	.align		4
.L_2405:
        /*0038*/ 	.byte	0x03, 0x50
        /*003a*/ 	.short	0x0000


	//----- nvinfo : EIATTR_MAXREG_COUNT
	.align		4
        /*003c*/ 	.byte	0x03, 0x1b
        /*003e*/ 	.short	0x00ff


	//----- nvinfo : EIATTR_MERCURY_ISA_VERSION
	.align		4
        /*0040*/ 	.byte	0x03, 0x5f
        /*0042*/ 	.short	0x0101


	//----- nvinfo : EIATTR_EXIT_INSTR_OFFSETS
	.align		4
        /*0044*/ 	.byte	0x04, 0x1c
        /*0046*/ 	.short	(.L_2407 - .L_2406)


	//   ....[0]....
.L_2406:
        /*0048*/ 	.word	0x0000d9f0


	//   ....[1]....
        /*004c*/ 	.word	0x0001c380


	//   ....[2]....
        /*0050*/ 	.word	0x0001c3d0


	//----- nvinfo : EIATTR_MAX_THREADS
	.align		4
.L_2407:
        /*0054*/ 	.byte	0x04, 0x05
        /*0056*/ 	.short	(.L_2409 - .L_2408)
.L_2408:
        /*0058*/ 	.word	0x00000080
        /*005c*/ 	.word	0x00000001
        /*0060*/ 	.word	0x00000001


	//----- nvinfo : EIATTR_CRS_STACK_SIZE
	.align		4
.L_2409:
        /*0064*/ 	.byte	0x04, 0x1e
        /*0066*/ 	.short	(.L_2411 - .L_2410)
.L_2410:
        /*0068*/ 	.word	0x00000000


	//----- nvinfo : EIATTR_CBANK_PARAM_SIZE
	.align		4
.L_2411:
        /*006c*/ 	.byte	0x03, 0x19
        /*006e*/ 	.short	0x00a8


	//----- nvinfo : EIATTR_PARAM_CBANK
	.align		4
        /*0070*/ 	.byte	0x04, 0x0a
        /*0072*/ 	.short	(.L_2413 - .L_2412)
	.align		4
.L_2412:
        /*0074*/ 	.word	index@(.nv.constant0._ZN2at6native29vectorized_elementwise_kernelILi8EZZNS0_73_GLOBAL__N__c8866d80_35_SparseBinaryOpIntersectionKernel_cu_f5210f67_363642_sparse_binary_op_intersection_kernel_implINS2_18CUDAKernelLauncherENS2_36CUDAValueSelectionIntersectionKernelINS2_9RhsProjOpEEElLl8EEEvRNS_6TensorERKS8_SB_RKSt6vectorIlSaIlEERKSt8optionalIS8_ESK_bbENKUlvE3_clEvEUllE_St5arrayIPcLm2EEEEviT0_T1_)
        /*0078*/ 	.short	0x0210
        /*007a*/ 	.short	0x00a8


	//----- nvinfo : EIATTR_SW_WAR
	.align		4
.L_2413:
        /*007c*/ 	.byte	0x04, 0x36
        /*007e*/ 	.short	(.L_2415 - .L_2414)
.L_2414:
        /*0080*/ 	.word	0x00000008
.L_2415:


//--------------------- .nv.info._ZN2at6native18elementwise_kernelILi128ELi4EZNS0_15gpu_kernel_implIZZNS0_73_GLOBAL__N__c8866d80_35_SparseBinaryOpIntersectionKernel_cu_f5210f67_363642_sparse_binary_op_intersection_kernel_implINS3_18CUDAKernelLauncherENS3_36CUDAValueSelectionIntersectionKernelINS3_9RhsProjOpEEElLl8EEEvRNS_6TensorERKS9_SC_RKSt6vectorIlSaIlEERKSt8optionalIS9_ESL_bbENKUlvE1_clEvEUllE_EEvRNS_18TensorIteratorBaseERKT_EUliE_EEviT1_ --------------------------
	.section	.nv.info._ZN2at6native18elementwise_kernelILi128ELi4EZNS0_15gpu_kernel_implIZZNS0_73_GLOBAL__N__c8866d80_35_SparseBinaryOpIntersectionKernel_cu_f5210f67_363642_sparse_binary_op_intersection_kernel_implINS3_18CUDAKernelLauncherENS3_36CUDAValueSelectionIntersectionKernelINS3_9RhsProjOpEEElLl8EEEvRNS_6TensorERKS9_SC_RKSt6vectorIlSaIlEERKSt8optionalIS9_ESL_bbENKUlvE1_clEvEUllE_EEvRNS_18TensorIteratorBaseERKT_EUliE_EEviT1_,"",@"SHT_CUDA_INFO"
	.sectionflags	@""
	.align	4


	//----- nvinfo : EIATTR_CUDA_API_VERSION
	.align		4
        /*0000*/ 	.byte	0x04, 0x37
        /*0002*/ 	.short	(.L_2417 - .L_2416)
.L_2416:
        /*0004*/ 	.word	0x00000082


	//----- nvinfo : EIATTR_KPARAM_INFO
	.align		4
.L_2417:
        /*0008*/ 	.byte	0x04, 0x17
        /*000a*/ 	.short	(.L_2419 - .L_2418)
.L_2418:
        /*000c*/ 	.word	0x00000000
        /*0010*/ 	.short	0x0001
        /*0012*/ 	.short	0x0008
        /*0014*/ 	.byte	0x00, 0xf0, 0x01, 0x0a


	//----- nvinfo : EIATTR_KPARAM_INFO
	.align		4
.L_2419:
        /*0018*/ 	.byte	0x04, 0x17
        /*001a*/ 	.short	(.L_2421 - .L_2420)
.L_2420:
        /*001c*/ 	.word	0x00000000
        /*0020*/ 	.short	0x0000
        /*0022*/ 	.short	0x0000
        /*0024*/ 	.byte	0x00, 0xf0, 0x11, 0x00


	//----- nvinfo : EIATTR_SPARSE_MMA_MASK
	.align		4
.L_2421:
        /*0028*/ 	.byte	0x03, 0x50
        /*002a*/ 	.short	0x0000


	//----- nvinfo : EIATTR_MAXREG_COUNT
	.align		4
        /*002c*/ 	.byte	0x03, 0x1b
        /*002e*/ 	.short	0x0080


	//----- nvinfo : EIATTR_EXTERNS
	.align		4
        /*0030*/ 	.byte	0x04, 0x0f
        /*0032*/ 	.short	(.L_2423 - .L_2422)


	//   ....[0]....
	.align		4
.L_2422:
        /*0034*/ 	.word	index@(__assertfail)


	//----- nvinfo : EIATTR_MERCURY_ISA_VERSION
	.align		4
.L_2423:
        /*0038*/ 	.byte	0x03, 0x5f
        /*003a*/ 	.short	0x0101


	//----- nvinfo : EIATTR_SYSCALL_OFFSETS
	.align		4
        /*003c*/ 	.byte	0x04, 0x46
        /*003e*/ 	.short	(.L_2425 - .L_2424)


	//   ....[0]....
.L_2424:
        /*0040*/ 	.word	0x000021b0


	//   ....[1]....
        /*0044*/ 	.word	0x000037b0


	//   ....[2]....
        /*0048*/ 	.word	0x00005980


	//   ....[3]....
        /*004c*/ 	.word	0x00006f80


	//   ....[4]....
        /*0050*/ 	.word	0x00009150


	//   ....[5]....
        /*0054*/ 	.word	0x0000a750


	//   ....[6]....
        /*0058*/ 	.word	0x0000c910


	//   ....[7]....
        /*005c*/ 	.word	0x0000df10


	//----- nvinfo : EIATTR_EXIT_INSTR_OFFSETS
	.align		4
.L_2425:
        /*0060*/ 	.byte	0x04, 0x1c
        /*0062*/ 	.short	(.L_2427 - .L_2426)


	//   ....[0]....
.L_2426:
        /*0064*/ 	.word	0x0000a7e0


	//   ....[1]....
        /*0068*/ 	.word	0x0000d200


	//   ....[2]....
        /*006c*/ 	.word	0x0000d220


	//   ....[3]....
        /*0070*/ 	.word	0x0000d2a0


	//   ....[4]....
        /*0074*/ 	.word	0x0000d2c0


	//   ....[5]....
        /*0078*/ 	.word	0x0000d2e0


	//   ....[6]....
        /*007c*/ 	.word	0x0000d370


	//   ....[7]....
        /*0080*/ 	.word	0x0000d3b0


	//   ....[8]....
        /*0084*/ 	.word	0x0000d450


	//   ....[9]....
        /*0088*/ 	.word	0x0000d4a0


	//   ....[10]....
        /*008c*/ 	.word	0x0000d4d0


	//   ....[11]....
        /*0090*/ 	.word	0x0000d5a0


	//   ....[12]....
        /*0094*/ 	.word	0x0000d5e0


	//   ....[13]....
        /*0098*/ 	.word	0x0000d770


	//   ....[14]....
        /*009c*/ 	.word	0x0000d8d0


	//   ....[15]....
        /*00a0*/ 	.word	0x0000d910


	//   ....[16]....
        /*00a4*/ 	.word	0x0000d9b0


	//   ....[17]....
        /*00a8*/ 	.word	0x0000db30


	//   ....[18]....
        /*00ac*/ 	.word	0x0000dcb0


	//   ....[19]....
        /*00b0*/ 	.word	0x0000de10


	//   ....[20]....
        /*00b4*/ 	.word	0x0000df20


	//   ....[21]....
        /*00b8*/ 	.word	0x0000df40


	//   ....[22]....
        /*00bc*/ 	.word	0x0000df60


	//----- nvinfo : EIATTR_MAX_THREADS
	.align		4
.L_2427:
        /*00c0*/ 	.byte	0x04, 0x05
        /*00c2*/ 	.short	(.L_2429 - .L_2428)
.L_2428:
        /*00c4*/ 	.word	0x00000080
        /*00c8*/ 	.word	0x00000001
        /*00cc*/ 	.word	0x00000001


	//----- nvinfo : EIATTR_CRS_STACK_SIZE
	.align		4
.L_2429:
        /*00d0*/ 	.byte	0x04, 0x1e
        /*00d2*/ 	.short	(.L_2431 - .L_2430)
.L_2430:
        /*00d4*/ 	.word	0x00000000


	//----- nvinfo : EIATTR_CBANK_PARAM_SIZE
	.align		4
.L_2431:
        /*00d8*/ 	.byte	0x03, 0x19
        /*00da*/ 	.short	0x0288


	//----- nvinfo : EIATTR_PARAM_CBANK
	.align		4
        /*00dc*/ 	.byte	0x04, 0x0a
        /*00de*/ 	.short	(.L_2433 - .L_2432)
	.align		4
.L_2432:
        /*00e0*/ 	.word	index@(.nv.constant0._ZN2at6native18elementwise_kernelILi128ELi4EZNS0_15gpu_kernel_implIZZNS0_73_GLOBAL__N__c8866d80_35_SparseBinaryOpIntersectionKernel_cu_f5210f67_363642_sparse_binary_op_intersection_kernel_implINS3_18CUDAKernelLauncherENS3_36CUDAValueSelectionIntersectionKernelINS3_9RhsProjOpEEElLl8EEEvRNS_6TensorERKS9_SC_RKSt6vectorIlSaIlEERKSt8optionalIS9_ESL_bbENKUlvE1_clEvEUllE_EEvRNS_18TensorIteratorBaseERKT_EUliE_EEviT1_)
        /*00e4*/ 	.short	0x0210
        /*00e6*/ 	.short	0x0288


	//----- nvinfo : EIATTR_SW_WAR
	.align		4
.L_2433:
        /*00e8*/ 	.byte	0x04, 0x36
        /*00ea*/ 	.short	(.L_2435 - .L_2434)
.L_2434:
        /*00ec*/ 	.word	0x00000008
.L_2435:


//--------------------- .nv.info._ZN2at6native27unrolled_elementwise_kernelIZZNS0_73_GLOBAL__N__c8866d80_35_SparseBinaryOpIntersectionKernel_cu_f5210f67_363642_sparse_binary_op_intersection_kernel_implINS2_18CUDAKernelLauncherENS2_36CUDAValueSelectionIntersectionKernelINS2_9RhsProjOpEEElLl8EEEvRNS_6TensorERKS8_SB_RKSt6vectorIlSaIlEERKSt8optionalIS8_ESK_bbENKUlvE1_clEvEUllE_St5arrayIPcLm2EELi4E23TrivialOffsetCalculatorILi1EjESR_NS0_6memory12LoadWithCastILi1EEENSS_13StoreWithCastILi1EEEEEviT_T0_T2_T3_T4_T5_ --------------------------
	.section	.nv.info._ZN2at6native27unrolled_elementwise_kernelIZZNS0_73_GLOBAL__N__c8866d80_35_SparseBinaryOpIntersectionKernel_cu_f5210f67_363642_sparse_binary_op_intersection_kernel_implINS2_18CUDAKernelLauncherENS2_36CUDAValueSelectionIntersectionKernelINS2_9RhsProjOpEEElLl8EEEvRNS_6TensorERKS8_SB_RKSt6vectorIlSaIlEERKSt8optionalIS8_ESK_bbENKUlvE1_clEvEUllE_St5arrayIPcLm2EELi4E23TrivialOffsetCalculatorILi1EjESR_NS0_6memory12LoadWithCastILi1EEENSS_13StoreWithCastILi1EEEEEviT_T0_T2_T3_T4_T5_,"",@"SHT_CUDA_INFO"
	.sectionflags	@""
	.align	4


	//----- nvinfo : EIATTR_CUDA_API_VERSION
	.align		4
        /*0000*/ 	.byte	0x04, 0x37
        /*0002*/ 	.short	(.L_2437 - .L_2436)
.L_2436:
        /*0004*/ 	.word	0x00000082


	//----- nvinfo : EIATTR_KPARAM_INFO
	.align		4
.L_2437:
        /*0008*/ 	.byte	0x04, 0x17
        /*000a*/ 	.short	(.L_2439 - .L_2438)
.L_2438:
        /*000c*/ 	.word	0x00000000
        /*0010*/ 	.short	0x0006
        /*0012*/ 	.short	0x008c
        /*0014*/ 	.byte	0x00, 0xf0, 0x21, 0x00


	//----- nvinfo : EIATTR_KPARAM_INFO
	.align		4
.L_2439:
        /*0018*/ 	.byte	0x04, 0x17
        /*001a*/ 	.short	(.L_2441 - .L_2440)
.L_2440:
        /*001c*/ 	.word	0x00000000
        /*0020*/ 	.short	0x0005
        /*0022*/ 	.short	0x0084
        /*0024*/ 	.byte	0x00, 0xf0, 0x21, 0x00


	//----- nvinfo : EIATTR_KPARAM_INFO
	.align		4
.L_2441:
        /*0028*/ 	.byte	0x04, 0x17
        /*002a*/ 	.short	(.L_2443 - .L_2442)
.L_2442:
        /*002c*/ 	.word	0x00000000
        /*0030*/ 	.short	0x0004
        /*0032*/ 	.short	0x0081
        /*0034*/ 	.byte	0x00, 0xf0, 0x05, 0x00


	//----- nvinfo : EIATTR_KPARAM_INFO
	.align		4
.L_2443:
        /*0038*/ 	.byte	0x04, 0x17
        /*003a*/ 	.short	(.L_2445 - .L_2444)
.L_2444:
        /*003c*/ 	.word	0x00000000
        /*0040*/ 	.short	0x0003
        /*0042*/ 	.short	0x0080
        /*0044*/ 	.byte	0x00, 0xf0, 0x05, 0x00


	//----- nvinfo : EIATTR_KPARAM_INFO
	.align		4
.L_2445:
        /*0048*/ 	.byte	0x04, 0x17
        /*004a*/ 	.short	(.L_2447 - .L_2446)
.L_2446:
        /*004c*/ 	.word	0x00000000
        /*0050*/ 	.short	0x0002
        /*0052*/ 	.short	0x0070
        /*0054*/ 	.byte	0x00, 0xf0, 0x41, 0x00


	//----- nvinfo : EIATTR_KPARAM_INFO
	.align		4
.L_2447:
        /*0058*/ 	.byte	0x04, 0x17
        /*005a*/ 	.short	(.L_2449 - .L_2448)
.L_2448:
        /*005c*/ 	.word	0x00000000
        /*0060*/ 	.short	0x0001
        /*0062*/ 	.short	0x0008
        /*0064*/ 	.byte	0x00, 0xf0, 0xa1, 0x01


	//----- nvinfo : EIATTR_KPARAM_INFO
	.align		4
.L_2449:
        /*0068*/ 	.byte	0x04, 0x17
        /*006a*/ 	.short	(.L_2451 - .L_2450)
.L_2450:
        /*006c*/ 	.word	0x00000000
        /*0070*/ 	.short	0x0000
        /*0072*/ 	.short	0x0000
        /*0074*/ 	.byte	0x00, 0xf0, 0x11, 0x00


	//----- nvinfo : EIATTR_SPARSE_MMA_MASK
	.align		4
.L_2451:
        /*0078*/ 	.byte	0x03, 0x50
        /*007a*/ 	.short	0x0000


	//----- nvinfo : EIATTR_MAXREG_COUNT
	.align		4
        /*007c*/ 	.byte	0x03, 0x1b
        /*007e*/ 	.short	0x00ff


	//----- nvinfo : EIATTR_EXTERNS
	.align		4
        /*0080*/ 	.byte	0x04, 0x0f
        /*0082*/ 	.short	(.L_2453 - .L_2452)


	//   ....[0]....
	.align		4
.L_2452:
        /*0084*/ 	.word	index@(__assertfail)


	//----- nvinfo : EIATTR_MERCURY_ISA_VERSION
	.align		4
.L_2453:
        /*0088*/ 	.byte	0x03, 0x5f
        /*008a*/ 	.short	0x0101


	//----- nvinfo : EIATTR_SYSCALL_OFFSETS
	.align		4
        /*008c*/ 	.byte	0x04, 0x46
        /*008e*/ 	.short	(.L_2455 - .L_2454)


	//   ....[0]....
.L_2454:
        /*0090*/ 	.word	0x000010a0


	//   ....[1]....
        /*0094*/ 	.word	0x00001fa0


	//   ....[2]....
        /*0098*/ 	.word	0x00002eb0


	//   ....[3]....
        /*009c*/ 	.word	0x00003da0


	//   ....[4]....
        /*00a0*/ 	.word	0x0000aa50


	//   ....[5]....
        /*00a4*/ 	.word	0x0000b950


	//   ....[6]....
        /*00a8*/ 	.word	0x0000c810


	//   ....[7]....
        /*00ac*/ 	.word	0x0000d6d0


	//----- nvinfo : EIATTR_EXIT_INSTR_OFFSETS
	.align		4
.L_2455:
        /*00b0*/ 	.byte	0x04, 0x1c
        /*00b2*/ 	.short	(.L_2457 - .L_2456)


	//   ....[0]....
.L_2456:
        /*00b4*/ 	.word	0x0000c890


	//   ....[1]....
        /*00b8*/ 	.word	0x0000c9c0


	//   ....[2]....
        /*00bc*/ 	.word	0x0000c9e0


	//   ....[3]....
        /*00c0*/ 	.word	0x0000ca60


	//   ....[4]....
        /*00c4*/ 	.word	0x0000ca80


	//   ....[5]....
        /*00c8*/ 	.word	0x0000caa0


	//   ....[6]....
        /*00cc*/ 	.word	0x0000cb30


	//   ....[7]....
        /*00d0*/ 	.word	0x0000cb70


	//   ....[8]....
        /*00d4*/ 	.word	0x0000cc10


	//   ....[9]....
        /*00d8*/ 	.word	0x0000cc60


	//   ....[10]....
        /*00dc*/ 	.word	0x0000cc90


	//   ....[11]....
        /*00e0*/ 	.word	0x0000cd60


	//   ....[12]....
        /*00e4*/ 	.word	0x0000cda0


	//   ....[13]....
        /*00e8*/ 	.word	0x0000cf30


	//   ....[14]....
        /*00ec*/ 	.word	0x0000d090


	//   ....[15]....
        /*00f0*/ 	.word	0x0000d0d0


	//   ....[16]....
        /*00f4*/ 	.word	0x0000d170


	//   ....[17]....
        /*00f8*/ 	.word	0x0000d2f0


	//   ....[18]....
        /*00fc*/ 	.word	0x0000d470


	//   ....[19]....
        /*0100*/ 	.word	0x0000d5d0


	//   ....[20]....
        /*0104*/ 	.word	0x0000d6e0


	//   ....[21]....
        /*0108*/ 	.word	0x0000d700


	//   ....[22]....
        /*010c*/ 	.word	0x0000d720


	//----- nvinfo : EIATTR_MAX_THREADS
	.align		4
.L_2457:
        /*0110*/ 	.byte	0x04, 0x05
        /*0112*/ 	.short	(.L_2459 - .L_2458)
.L_2458:
        /*0114*/ 	.word	0x00000080
        /*0118*/ 	.word	0x00000001
        /*011c*/ 	.word	0x00000001


	//----- nvinfo : EIATTR_CRS_STACK_SIZE
	.align		4
.L_2459:
        /*0120*/ 	.byte	0x04, 0x1e
        /*0122*/ 	.short	(.L_2461 - .L_2460)
.L_2460:
        /*0124*/ 	.word	0x00000000


	//----- nvinfo : EIATTR_CBANK_PARAM_SIZE
	.align		4
.L_2461:
        /*0128*/ 	.byte	0x03, 0x19
        /*012a*/ 	.short	0x0094


	//----- nvinfo : EIATTR_PARAM_CBANK
	.align		4
        /*012c*/ 	.byte	0x04, 0x0a
        /*012e*/ 	.short	(.L_2463 - .L_2462)
	.align		4
.L_2462:
        /*0130*/ 	.word	index@(.nv.constant0._ZN2at6native27unrolled_elementwise_kernelIZZNS0_73_GLOBAL__N__c8866d80_35_SparseBinaryOpIntersectionKernel_cu_f5210f67_363642_sparse_binary_op_intersection_kernel_implINS2_18CUDAKernelLauncherENS2_36CUDAValueSelectionIntersectionKernelINS2_9RhsProjOpEEElLl8EEEvRNS_6TensorERKS8_SB_RKSt6vectorIlSaIlEERKSt8optionalIS8_ESK_bbENKUlvE1_clEvEUllE_St5arrayIPcLm2EELi4E23TrivialOffsetCalculatorILi1EjESR_NS0_6memory12LoadWithCastILi1EEENSS_13StoreWithCastILi1EEEEEviT_T0_T2_T3_T4_T5_)
        /*0134*/ 	.short	0x0210
        /*0136*/ 	.short	0x0094


	//----- nvinfo : EIATTR_SW_WAR
	.align		4
.L_2463:
        /*0138*/ 	.byte	0x04, 0x36
        /*013a*/ 	.short	(.L_2465 - .L_2464)
.L_2464:
        /*013c*/ 	.word	0x00000008
.L_2465:


//--------------------- .nv.info._ZN2at6native18elementwise_kernelILi128ELi2EZNS0_22gpu_kernel_impl_nocastIZZNS0_73_GLOBAL__N__c8866d80_35_SparseBinaryOpIntersectionKernel_cu_f5210f67_363642_sparse_binary_op_intersection_kernel_implINS3_18CUDAKernelLauncherENS3_36CUDAValueSelectionIntersectionKernelINS3_9RhsProjOpEEElLl8EEEvRNS_6TensorERKS9_SC_RKSt6vectorIlSaIlEERKSt8optionalIS9_ESL_bbENKUlvE1_clEvEUllE_EEvRNS_18TensorIteratorBaseERKT_EUliE_EEviT1_ --------------------------
	.section	.nv.info._ZN2at6native18elementwise_kernelILi128ELi2EZNS0_22gpu_kernel_impl_nocastIZZNS0_73_GLOBAL__N__c8866d80_35_SparseBinaryOpIntersectionKernel_cu_f5210f67_363642_sparse_binary_op_intersection_kernel_implINS3_18CUDAKernelLauncherENS3_36CUDAValueSelectionIntersectionKernelINS3_9RhsProjOpEEElLl8EEEvRNS_6TensorERKS9_SC_RKSt6vectorIlSaIlEERKSt8optionalIS9_ESL_bbENKUlvE1_clEvEUllE_EEvRNS_18TensorIteratorBaseERKT_EUliE_EEviT1_,"",@"SHT_CUDA_INFO"
	.sectionflags	@""
	.align	4


	//----- nvinfo : EIATTR_CUDA_API_VERSION
	.align		4
        /*0000*/ 	.byte	0x04, 0x37
        /*0002*/ 	.short	(.L_2467 - .L_2466)
.L_2466:
        /*0004*/ 	.word	0x00000082


	//----- nvinfo : EIATTR_KPARAM_INFO
	.align		4
.L_2467:
        /*0008*/ 	.byte	0x04, 0x17
        /*000a*/ 	.short	(.L_2469 - .L_2468)
.L_2468:
        /*000c*/ 	.word	0x00000000
        /*0010*/ 	.short	0x0001
        /*0012*/ 	.short	0x0008
        /*0014*/ 	.byte	0x00, 0xf0, 0xe1, 0x09


	//----- nvinfo : EIATTR_KPARAM_INFO
	.align		4
.L_2469:
        /*0018*/ 	.byte	0x04, 0x17
        /*001a*/ 	.short	(.L_2471 - .L_2470)
.L_2470:
        /*001c*/ 	.word	0x00000000
        /*0020*/ 	.short	0x0000
        /*0022*/ 	.short	0x0000
        /*0024*/ 	.byte	0x00, 0xf0, 0x11, 0x00


	//----- nvinfo : EIATTR_SPARSE_MMA_MASK
	.align		4
.L_2471:
        /*0028*/ 	.byte	0x03, 0x50
        /*002a*/ 	.short	0x0000


	//----- nvinfo : EIATTR_MAXREG_COUNT
	.align		4
        /*002c*/ 	.byte	0x03, 0x1b
        /*002e*/ 	.short	0x0080


	//----- nvinfo : EIATTR_MERCURY_ISA_VERSION
	.align		4
        /*0030*/ 	.byte	0x03, 0x5f
        /*0032*/ 	.short	0x0101


	//----- nvinfo : EIATTR_EXIT_INSTR_OFFSETS
	.align		4
        /*0034*/ 	.byte	0x04, 0x1c
        /*0036*/ 	.short	(.L_2473 - .L_2472)


	//   ....[0]....
.L_2472:
        /*0038*/ 	.word	0x00001b60


	//   ....[1]....
        /*003c*/ 	.word	0x00003600


	//----- nvinfo : EIATTR_MAX_THREADS
	.align		4
.L_2473:
        /*0040*/ 	.byte	0x04, 0x05
        /*0042*/ 	.short	(.L_2475 - .L_2474)
.L_2474:
        /*0044*/ 	.word	0x00000080
        /*0048*/ 	.word	0x00000001
        /*004c*/ 	.word	0x00000001


	//----- nvinfo : EIATTR_CRS_STACK_SIZE
	.align		4
.L_2475:
        /*0050*/ 	.byte	0x04, 0x1e
        /*0052*/ 	.short	(.L_2477 - .L_2476)
.L_2476:
        /*0054*/ 	.word	0x00000000


	//----- nvinfo : EIATTR_CBANK_PARAM_SIZE
	.align		4
.L_2477:
        /*0058*/ 	.byte	0x03, 0x19
        /*005a*/ 	.short	0x0280


	//----- nvinfo : EIATTR_PARAM_CBANK
	.align		4
        /*005c*/ 	.byte	0x04, 0x0a
        /*005e*/ 	.short	(.L_2479 - .L_2478)
	.align		4
.L_2478:
        /*0060*/ 	.word	index@(.nv.constant0._ZN2at6native18elementwise_kernelILi128ELi2EZNS0_22gpu_kernel_impl_nocastIZZNS0_73_GLOBAL__N__c8866d80_35_SparseBinaryOpIntersectionKernel_cu_f5210f67_363642_sparse_binary_op_intersection_kernel_implINS3_18CUDAKernelLauncherENS3_36CUDAValueSelectionIntersectionKernelINS3_9RhsProjOpEEElLl8EEEvRNS_6TensorERKS9_SC_RKSt6vectorIlSaIlEERKSt8optionalIS9_ESL_bbENKUlvE1_clEvEUllE_EEvRNS_18TensorIteratorBaseERKT_EUliE_EEviT1_)
        /*0064*/ 	.short	0x0210
        /*0066*/ 	.short	0x0280


	//----- nvinfo : EIATTR_SW_WAR
	.align		4
.L_2479:
        /*0068*/ 	.byte	0x04, 0x36
        /*006a*/ 	.short	(.L_2481 - .L_2480)
.L_2480:
        /*006c*/ 	.word	0x00000008
.L_2481:


//--------------------- .nv.info._ZN2at6native27unrolled_elementwise_kernelIZZNS0_73_GLOBAL__N__c8866d80_35_SparseBinaryOpIntersectionKernel_cu_f5210f67_363642_sparse_binary_op_intersection_kernel_implINS2_18CUDAKernelLauncherENS2_36CUDAValueSelectionIntersectionKernelINS2_9RhsProjOpEEElLl8EEEvRNS_6TensorERKS8_SB_RKSt6vectorIlSaIlEERKSt8optionalIS8_ESK_bbENKUlvE1_clEvEUllE_St5arrayIPcLm2EELi4E23TrivialOffsetCalculatorILi1EjESR_NS0_6memory15LoadWithoutCastENSS_16StoreWithoutCastEEEviT_T0_T2_T3_T4_T5_ --------------------------
	.section	.nv.info._ZN2at6native27unrolled_elementwise_kernelIZZNS0_73_GLOBAL__N__c8866d80_35_SparseBinaryOpIntersectionKernel_cu_f5210f67_363642_sparse_binary_op_intersection_kernel_implINS2_18CUDAKernelLauncherENS2_36CUDAValueSelectionIntersectionKernelINS2_9RhsProjOpEEElLl8EEEvRNS_6TensorERKS8_SB_RKSt6vectorIlSaIlEERKSt8optionalIS8_ESK_bbENKUlvE1_clEvEUllE_St5arrayIPcLm2EELi4E23TrivialOffsetCalculatorILi1EjESR_NS0_6memory15LoadWithoutCastENSS_16StoreWithoutCastEEEviT_T0_T2_T3_T4_T5_,"",@"SHT_CUDA_INFO"
	.sectionflags	@""
	.align	4


	//----- nvinfo : EIATTR_CUDA_API_VERSION
	.align		4
        /*0000*/ 	.byte	0x04, 0x37
        /*0002*/ 	.short	(.L_2483 - .L_2482)
.L_2482:
        /*0004*/ 	.word	0x00000082


	//----- nvinfo : EIATTR_KPARAM_INFO
	.align		4
.L_2483:
        /*0008*/ 	.byte	0x04, 0x17
        /*000a*/ 	.short	(.L_2485 - .L_2484)
.L_2484:
        /*000c*/ 	.word	0x00000000
        /*0010*/ 	.short	0x0006
        /*0012*/ 	.short	0x0083
        /*0014*/ 	.byte	0x00, 0xf0, 0x05, 0x00


	//----- nvinfo : EIATTR_KPARAM_INFO
	.align		4
.L_2485:
        /*0018*/ 	.byte	0x04, 0x17
        /*001a*/ 	.short	(.L_2487 - .L_2486)
.L_2486:
        /*001c*/ 	.word	0x00000000
        /*0020*/ 	.short	0x0005
        /*0022*/ 	.short	0x0082
        /*0024*/ 	.byte	0x00, 0xf0, 0x05, 0x00


	//----- nvinfo : EIATTR_KPARAM_INFO
	.align		4
.L_2487:
        /*0028*/ 	.byte	0x04, 0x17
        /*002a*/ 	.short	(.L_2489 - .L_2488)
.L_2488:
        /*002c*/ 	.word	0x00000000
        /*0030*/ 	.short	0x0004
        /*0032*/ 	.short	0x0081
        /*0034*/ 	.byte	0x00, 0xf0, 0x05, 0x00


	//----- nvinfo : EIATTR_KPARAM_INFO
	.align		4
.L_2489:
        /*0038*/ 	.byte	0x04, 0x17
        /*003a*/ 	.short	(.L_2491 - .L_2490)
.L_2490:
        /*003c*/ 	.word	0x00000000
        /*0040*/ 	.short	0x0003
        /*0042*/ 	.short	0x0080
        /*0044*/ 	.byte	0x00, 0xf0, 0x05, 0x00


	//----- nvinfo : EIATTR_KPARAM_INFO
	.align		4
.L_2491:
        /*0048*/ 	.byte	0x04, 0x17
        /*004a*/ 	.short	(.L_2493 - .L_2492)
.L_2492:
        /*004c*/ 	.word	0x00000000
        /*0050*/ 	.short	0x0002
        /*0052*/ 	.short	0x0070
        /*0054*/ 	.byte	0x00, 0xf0, 0x41, 0x00


	//----- nvinfo : EIATTR_KPARAM_INFO
	.align		4
.L_2493:
        /*0058*/ 	.byte	0x04, 0x17
        /*005a*/ 	.short	(.L_2495 - .L_2494)
.L_2494:
        /*005c*/ 	.word	0x00000000
        /*0060*/ 	.short	0x0001
        /*0062*/ 	.short	0x0008
        /*0064*/ 	.byte	0x00, 0xf0, 0xa1, 0x01


	//----- nvinfo : EIATTR_KPARAM_INFO
	.align		4
.L_2495:
        /*0068*/ 	.byte	0x04, 0x17
        /*006a*/ 	.short	(.L_2497 - .L_2496)
.L_2496:
        /*006c*/ 	.word	0x00000000
        /*0070*/ 	.short	0x0000
        /*0072*/ 	.short	0x0000
        /*0074*/ 	.byte	0x00, 0xf0, 0x11, 0x00


	//----- nvinfo : EIATTR_SPARSE_MMA_MASK
	.align		4
.L_2497:
        /*0078*/ 	.byte	0x03, 0x50
        /*007a*/ 	.short	0x0000


	//----- nvinfo : EIATTR_MAXREG_COUNT
	.align		4
        /*007c*/ 	.byte	0x03, 0x1b
        /*007e*/ 	.short	0x00ff


	//----- nvinfo : EIATTR_MERCURY_ISA_VERSION
	.align		4
        /*0080*/ 	.byte	0x03, 0x5f
        /*0082*/ 	.short	0x0101


	//----- nvinfo : EIATTR_EXIT_INSTR_OFFSETS
	.align		4
        /*0084*/ 	.byte	0x04, 0x1c
        /*0086*/ 	.short	(.L_2499 - .L_2498)


	//   ....[0]....
.L_2498:
        /*0088*/ 	.word	0x00006340


	//   ....[1]....
        /*008c*/ 	.word	0x000063a0


	//----- nvinfo : EIATTR_MAX_THREADS
	.align		4
.L_2499:
        /*0090*/ 	.byte	0x04, 0x05
        /*0092*/ 	.short	(.L_2501 - .L_2500)
.L_2500:
        /*0094*/ 	.word	0x00000080
        /*0098*/ 	.word	0x00000001
        /*009c*/ 	.word	0x00000001


	//----- nvinfo : EIATTR_CRS_STACK_SIZE
	.align		4
.L_2501:
        /*00a0*/ 	.byte	0x04, 0x1e
        /*00a2*/ 	.short	(.L_2503 - .L_2502)
.L_2502:
        /*00a4*/ 	.word	0x00000000


	//----- nvinfo : EIATTR_CBANK_PARAM_SIZE
	.align		4
.L_2503:
        /*00a8*/ 	.byte	0x03, 0x19
        /*00aa*/ 	.short	0x0084


	//----- nvinfo : EIATTR_PARAM_CBANK
	.align		4
        /*00ac*/ 	.byte	0x04, 0x0a
        /*00ae*/ 	.short	(.L_2505 - .L_2504)
	.align		4
.L_2504:
        /*00b0*/ 	.word	index@(.nv.constant0._ZN2at6native27unrolled_elementwise_kernelIZZNS0_73_GLOBAL__N__c8866d80_35_SparseBinaryOpIntersectionKernel_cu_f5210f67_363642_sparse_binary_op_intersection_kernel_implINS2_18CUDAKernelLauncherENS2_36CUDAValueSelectionIntersectionKernelINS2_9RhsProjOpEEElLl8EEEvRNS_6TensorERKS8_SB_RKSt6vectorIlSaIlEERKSt8optionalIS8_ESK_bbENKUlvE1_clEvEUllE_St5arrayIPcLm2EELi4E23TrivialOffsetCalculatorILi1EjESR_NS0_6memory15LoadWithoutCastENSS_16StoreWithoutCastEEEviT_T0_T2_T3_T4_T5_)
        /*00b4*/ 	.short	0x0210
        /*00b6*/ 	.short	0x0084


	//----- nvinfo : EIATTR_SW_WAR
	.align		4
.L_2505:
        /*00b8*/ 	.byte	0x04, 0x36
        /*00ba*/ 	.short	(.L_2507 - .L_2506)
.L_2506:
        /*00bc*/ 	.word	0x00000008
.L_2507:


//--------------------- .nv.info._ZN2at6native29vectorized_elementwise_kernelILi2EZZNS0_73_GLOBAL__N__c8866d80_35_SparseBinaryOpIntersectionKernel_cu_f5210f67_363642_sparse_binary_op_intersection_kernel_implINS2_18CUDAKernelLauncherENS2_36CUDAValueSelectionIntersectionKernelINS2_9RhsProjOpEEElLl8EEEvRNS_6TensorERKS8_SB_RKSt6vectorIlSaIlEERKSt8optionalIS8_ESK_bbENKUlvE1_clEvEUllE_St5arrayIPcLm2EEEEviT0_T1_ --------------------------
	.section	.nv.info._ZN2at6native29vectorized_elementwise_kernelILi2EZZNS0_73_GLOBAL__N__c8866d80_35_SparseBinaryOpIntersectionKernel_cu_f5210f67_363642_sparse_binary_op_intersection_kernel_implINS2_18CUDAKernelLauncherENS2_36CUDAValueSelectionIntersectionKernelINS2_9RhsProjOpEEElLl8EEEvRNS_6TensorERKS8_SB_RKSt6vectorIlSaIlEERKSt8optionalIS8_ESK_bbENKUlvE1_clEvEUllE_St5arrayIPcLm2EEEEviT0_T1_,"",@"SHT_CUDA_INFO"
	.sectionflags	@""
	.align	4


	//----- nvinfo : EIATTR_CUDA_API_VERSION
	.align		4
        /*0000*/ 	.byte	0x04, 0x37
        /*0002*/ 	.short	(.L_2509 - .L_2508)
.L_2508:
        /*0004*/ 	.word	0x00000082


	//----- nvinfo : EIATTR_KPARAM_INFO
	.align		4
.L_2509:
        /*0008*/ 	.byte	0x04, 0x17
        /*000a*/ 	.short	(.L_2511 - .L_2510)
.L_2510:
        /*000c*/ 	.word	0x00000000
        /*0010*/ 	.short	0x0002
        /*0012*/ 	.short	0x0070
        /*0014*/ 	.byte	0x00, 0xf0, 0x41, 0x00


	//----- nvinfo : EIATTR_KPARAM_INFO
	.align		4
.L_2511:
        /*0018*/ 	.byte	0x04, 0x17
        /*001a*/ 	.short	(.L_2513 - .L_2512)
.L_2512:
        /*001c*/ 	.word	0x00000000
        /*0020*/ 	.short	0x0001
        /*0022*/ 	.short	0x0008
        /*0024*/ 	.byte	0x00, 0xf0, 0xa1, 0x01


	//----- nvinfo : EIATTR_KPARAM_INFO
	.align		4
.L_2513:
        /*0028*/ 	.byte	0x04, 0x17
        /*002a*/ 	.short	(.L_2515 - .L_2514)
.L_2514:
        /*002c*/ 	.word	0x00000000
        /*0030*/ 	.short	0x0000
        /*0032*/ 	.short	0x0000
        /*0034*/ 	.byte	0x00, 0xf0, 0x11, 0x00


	//----- nvinfo : EIATTR_SPARSE_MMA_MASK
	.align		4
.L_2515:
        /*0038*/ 	.byte	0x03, 0x50
        /*003a*/ 	.short	0x0000


	//----- nvinfo : EIATTR_MAXREG_COUNT
	.align		4
        /*003c*/ 	.byte	0x03, 0x1b
        /*003e*/ 	.short	0x00ff


	//----- nvinfo : EIATTR_MERCURY_ISA_VERSION
	.align		4
        /*0040*/ 	.byte	0x03, 0x5f
        /*0042*/ 	.short	0x0101


	//----- nvinfo : EIATTR_EXIT_INSTR_OFFSETS
	.align		4
        /*0044*/ 	.byte	0x04, 0x1c
        /*0046*/ 	.short	(.L_2517 - .L_2516)


	//   ....[0]....
.L_2516:
        /*0048*/ 	.word	0x0000b4a0


	//   ....[1]....
        /*004c*/ 	.word	0x00017200


	//   ....[2]....
        /*0050*/ 	.word	0x00017250


	//----- nvinfo : EIATTR_MAX_THREADS
	.align		4
.L_2517:
        /*0054*/ 	.byte	0x04, 0x05
        /*0056*/ 	.short	(.L_2519 - .L_2518)
.L_2518:
        /*0058*/ 	.word	0x00000080
        /*005c*/ 	.word	0x00000001
        /*0060*/ 	.word	0x00000001


	//----- nvinfo : EIATTR_CRS_STACK_SIZE
	.align		4
.L_2519:
        /*0064*/ 	.byte	0x04, 0x1e
        /*0066*/ 	.short	(.L_2521 - .L_2520)
.L_2520:
        /*0068*/ 	.word	0x00000000


	//----- nvinfo : EIATTR_CBANK_PARAM_SIZE
	.align		4
.L_2521:
        /*006c*/ 	.byte	0x03, 0x19
        /*006e*/ 	.short	0x0080


	//----- nvinfo : EIATTR_PARAM_CBANK
	.align		4
        /*0070*/ 	.byte	0x04, 0x0a
        /*0072*/ 	.short	(.L_2523 - .L_2522)
	.align		4
.L_2522:
        /*0074*/ 	.word	index@(.nv.constant0._ZN2at6native29vectorized_elementwise_kernelILi2EZZNS0_73_GLOBAL__N__c8866d80_35_SparseBinaryOpIntersectionKernel_cu_f5210f67_363642_sparse_binary_op_intersection_kernel_implINS2_18CUDAKernelLauncherENS2_36CUDAValueSelectionIntersectionKernelINS2_9RhsProjOpEEElLl8EEEvRNS_6TensorERKS8_SB_RKSt6vectorIlSaIlEERKSt8optionalIS8_ESK_bbENKUlvE1_clEvEUllE_St5arrayIPcLm2EEEEviT0_T1_)
        /*0078*/ 	.short	0x0210
        /*007a*/ 	.short	0x0080


	//----- nvinfo : EIATTR_SW_WAR
	.align		4
.L_2523:
        /*007c*/ 	.byte	0x04, 0x36
        /*007e*/ 	.short	(.L_2525 - .L_2524)
.L_2524:
        /*0080*/ 	.word	0x00000008
.L_2525:


//--------------------- .nv.info._ZN2at6native29vectorized_elementwise_kernelILi4EZZNS0_73_GLOBAL__N__c8866d80_35_SparseBinaryOpIntersectionKernel_cu_f5210f67_363642_sparse_binary_op_intersection_kernel_implINS2_18CUDAKernelLauncherENS2_36CUDAValueSelectionIntersectionKernelINS2_9RhsProjOpEEElLl8EEEvRNS_6TensorERKS8_SB_RKSt6vectorIlSaIlEERKSt8optionalIS8_ESK_bbENKUlvE1_clEvEUllE_St5arrayIPcLm2EEEEviT0_T1_ --------------------------
	.section	.nv.info._ZN2at6native29vectorized_elementwise_kernelILi4EZZNS0_73_GLOBAL__N__c8866d80_35_SparseBinaryOpIntersectionKernel_cu_f5210f67_363642_sparse_binary_op_intersection_kernel_implINS2_18CUDAKernelLauncherENS2_36CUDAValueSelectionIntersectionKernelINS2_9RhsProjOpEEElLl8EEEvRNS_6TensorERKS8_SB_RKSt6vectorIlSaIlEERKSt8optionalIS8_ESK_bbENKUlvE1_clEvEUllE_St5arrayIPcLm2EEEEviT0_T1_,"",@"SHT_CUDA_INFO"
	.sectionflags	@""
	.align	4


	//----- nvinfo : EIATTR_CUDA_API_VERSION
	.align		4
        /*0000*/ 	.byte	0x04, 0x37
        /*0002*/ 	.short	(.L_2527 - .L_2526)
.L_2526:
        /*0004*/ 	.word	0x00000082


	//----- nvinfo : EIATTR_KPARAM_INFO
	.align		4
.L_2527:
        /*0008*/ 	.byte	0x04, 0x17
        /*000a*/ 	.short	(.L_2529 - .L_2528)
.L_2528:
        /*000c*/ 	.word	0x00000000
        /*0010*/ 	.short	0x0002
        /*0012*/ 	.short	0x0070
        /*0014*/ 	.byte	0x00, 0xf0, 0x41, 0x00


	//----- nvinfo : EIATTR_KPARAM_INFO
	.align		4
.L_2529:
        /*0018*/ 	.byte	0x04, 0x17
        /*001a*/ 	.short	(.L_2531 - .L_2530)
.L_2530:
        /*001c*/ 	.word	0x00000000
        /*0020*/ 	.short	0x0001
        /*0022*/ 	.short	0x0008
        /*0024*/ 	.byte	0x00, 0xf0, 0xa1, 0x01


	//----- nvinfo : EIATTR_KPARAM_INFO
	.align		4
.L_2531:
        /*0028*/ 	.byte	0x04, 0x17
        /*002a*/ 	.short	(.L_2533 - .L_2532)
.L_2532:
        /*002c*/ 	.word	0x00000000
        /*0030*/ 	.short	0x0000
        /*0032*/ 	.short	0x0000
        /*0034*/ 	.byte	0x00, 0xf0, 0x11, 0x00


	//----- nvinfo : EIATTR_SPARSE_MMA_MASK
	.align		4
.L_2533:
        /*0038*/ 	.byte	0x03, 0x50
        /*003a*/ 	.short	0x0000


	//----- nvinfo : EIATTR_MAXREG_COUNT
	.align		4
        /*003c*/ 	.byte	0x03, 0x1b
        /*003e*/ 	.short	0x00ff


	//----- nvinfo : EIATTR_MERCURY_ISA_VERSION
	.align		4
        /*0040*/ 	.byte	0x03, 0x5f
        /*0042*/ 	.short	0x0101


	//----- nvinfo : EIATTR_EXIT_INSTR_OFFSETS
	.align		4
        /*0044*/ 	.byte	0x04, 0x1c
        /*0046*/ 	.short	(.L_2535 - .L_2534)


	//   ....[0]....
.L_2534:
        /*0048*/ 	.word	0x0000b4a0


	//   ....[1]....
        /*004c*/ 	.word	0x00017200


	//   ....[2]....
        /*0050*/ 	.word	0x00017250


	//----- nvinfo : EIATTR_MAX_THREADS
	.align		4
.L_2535:
        /*0054*/ 	.byte	0x04, 0x05
        /*0056*/ 	.short	(.L_2537 - .L_2536)
.L_2536:
        /*0058*/ 	.word	0x00000080
        /*005c*/ 	.word	0x00000001
        /*0060*/ 	.word	0x00000001


	//----- nvinfo : EIATTR_CRS_STACK_SIZE
	.align		4
.L_2537:
        /*0064*/ 	.byte	0x04, 0x1e
        /*0066*/ 	.short	(.L_2539 - .L_2538)
.L_2538:
        /*0068*/ 	.word	0x00000000


	//----- nvinfo : EIATTR_CBANK_PARAM_SIZE
	.align		4
.L_2539:
        /*006c*/ 	.byte	0x03, 0x19
        /*006e*/ 	.short	0x0080


	//----- nvinfo : EIATTR_PARAM_CBANK
	.align		4
        /*0070*/ 	.byte	0x04, 0x0a
        /*0072*/ 	.short	(.L_2541 - .L_2540)
	.align		4
.L_2540:
        /*0074*/ 	.word	index@(.nv.constant0._ZN2at6native29vectorized_elementwise_kernelILi4EZZNS0_73_GLOBAL__N__c8866d80_35_SparseBinaryOpIntersectionKernel_cu_f5210f67_363642_sparse_binary_op_intersection_kernel_implINS2_18CUDAKernelLauncherENS2_36CUDAValueSelectionIntersectionKernelINS2_9RhsProjOpEEElLl8EEEvRNS_6TensorERKS8_SB_RKSt6vectorIlSaIlEERKSt8optionalIS8_ESK_bbENKUlvE1_clEvEUllE_St5arrayIPcLm2EEEEviT0_T1_)
        /*0078*/ 	.short	0x0210
        /*007a*/ 	.short	0x0080


	//----- nvinfo : EIATTR_SW_WAR
	.align		4
.L_2541:
        /*007c*/ 	.byte	0x04, 0x36
        /*007e*/ 	.short	(.L_2543 - .L_2542)
.L_2542:
        /*0080*/ 	.word	0x00000008
.L_2543:


//--------------------- .nv.info._ZN2at6native29vectorized_elementwise_kernelILi8EZZNS0_73_GLOBAL__N__c8866d80_35_SparseBinaryOpIntersectionKernel_cu_f5210f67_363642_sparse_binary_op_intersection_kernel_implINS2_18CUDAKernelLauncherENS2_36CUDAValueSelectionIntersectionKernelINS2_9RhsProjOpEEElLl8EEEvRNS_6TensorERKS8_SB_RKSt6vectorIlSaIlEERKSt8optionalIS8_ESK_bbENKUlvE1_clEvEUllE_St5arrayIPcLm2EEEEviT0_T1_ --------------------------
	.section	.nv.info._ZN2at6native29vectorized_elementwise_kernelILi8EZZNS0_73_GLOBAL__N__c8866d80_35_SparseBinaryOpIntersectionKernel_cu_f5210f67_363642_sparse_binary_op_intersection_kernel_implINS2_18CUDAKernelLauncherENS2_36CUDAValueSelectionIntersectionKernelINS2_9RhsProjOpEEElLl8EEEvRNS_6TensorERKS8_SB_RKSt6vectorIlSaIlEERKSt8optionalIS8_ESK_bbENKUlvE1_clEvEUllE_St5arrayIPcLm2EEEEviT0_T1_,"",@"SHT_CUDA_INFO"
	.sectionflags	@""
	.align	4


	//----- nvinfo : EIATTR_CUDA_API_VERSION
	.align		4
        /*0000*/ 	.byte	0x04, 0x37
        /*0002*/ 	.short	(.L_2545 - .L_2544)
.L_2544:
        /*0004*/ 	.word	0x00000082


	//----- nvinfo : EIATTR_KPARAM_INFO
	.align		4
.L_2545:
        /*0008*/ 	.byte	0x04, 0x17
        /*000a*/ 	.short	(.L_2547 - .L_2546)
.L_2546:
        /*000c*/ 	.word	0x00000000
        /*0010*/ 	.short	0x0002
        /*0012*/ 	.short	0x0070
        /*0014*/ 	.byte	0x00, 0xf0, 0x41, 0x00


	//----- nvinfo : EIATTR_KPARAM_INFO
	.align		4
.L_2547:
        /*0018*/ 	.byte	0x04, 0x17
        /*001a*/ 	.short	(.L_2549 - .L_2548)
.L_2548:
        /*001c*/ 	.word	0x00000000
        /*0020*/ 	.short	0x0001
        /*0022*/ 	.short	0x0008
        /*0024*/ 	.byte	0x00, 0xf0, 0xa1, 0x01


	//----- nvinfo : EIATTR_KPARAM_INFO
	.align		4
.L_2549:
        /*0028*/ 	.byte	0x04, 0x17
        /*002a*/ 	.short	(.L_2551 - .L_2550)
.L_2550:
        /*002c*/ 	.word	0x00000000
        /*0030*/ 	.short	0x0000
        /*0032*/ 	.short	0x0000
        /*0034*/ 	.byte	0x00, 0xf0, 0x11, 0x00


	//----- nvinfo : EIATTR_SPARSE_MMA_MASK
	.align		4
.L_2551:
        /*0038*/ 	.byte	0x03, 0x50
        /*003a*/ 	.short	0x0000


	//----- nvinfo : EIATTR_MAXREG_COUNT
	.align		4
        /*003c*/ 	.byte	0x03, 0x1b
        /*003e*/ 	.short	0x00ff


	//----- nvinfo : EIATTR_MERCURY_ISA_VERSION
	.align		4
        /*0040*/ 	.byte	0x03, 0x5f
        /*0042*/ 	.short	0x0101


	//----- nvinfo : EIATTR_EXIT_INSTR_OFFSETS
	.align		4
        /*0044*/ 	.byte	0x04, 0x1c
        /*0046*/ 	.short	(.L_2553 - .L_2552)


	//   ....[0]....
.L_2552:
        /*0048*/ 	.word	0x0000b4a0


	//   ....[1]....
        /*004c*/ 	.word	0x00017200


	//   ....[2]....
        /*0050*/ 	.word	0x00017250


	//----- nvinfo : EIATTR_MAX_THREADS
	.align		4
.L_2553:
        /*0054*/ 	.byte	0x04, 0x05
        /*0056*/ 	.short	(.L_2555 - .L_2554)
.L_2554:
        /*0058*/ 	.word	0x00000080
        /*005c*/ 	.word	0x00000001
        /*0060*/ 	.word	0x00000001


	//----- nvinfo : EIATTR_CRS_STACK_SIZE
	.align		4
.L_2555:
        /*0064*/ 	.byte	0x04, 0x1e
        /*0066*/ 	.short	(.L_2557 - .L_2556)
.L_2556:
        /*0068*/ 	.word	0x00000000


	//----- nvinfo : EIATTR_CBANK_PARAM_SIZE
	.align		4
.L_2557:
        /*006c*/ 	.byte	0x03, 0x19
        /*006e*/ 	.short	0x0080


	//----- nvinfo : EIATTR_PARAM_CBANK
	.align		4
        /*0070*/ 	.byte	0x04, 0x0a
        /*0072*/ 	.short	(.L_2559 - .L_2558)
	.align		4
.L_2558:
        /*0074*/ 	.word	index@(.nv.constant0._ZN2at6native29vectorized_elementwise_kernelILi8EZZNS0_73_GLOBAL__N__c8866d80_35_SparseBinaryOpIntersectionKernel_cu_f5210f67_363642_sparse_binary_op_intersection_kernel_implINS2_18CUDAKernelLauncherENS2_36CUDAValueSelectionIntersectionKernelINS2_9RhsProjOpEEElLl8EEEvRNS_6TensorERKS8_SB_RKSt6vectorIlSaIlEERKSt8optionalIS8_ESK_bbENKUlvE1_clEvEUllE_St5arrayIPcLm2EEEEviT0_T1_)
        /*0078*/ 	.short	0x0210
        /*007a*/ 	.short	0x0080


	//----- nvinfo : EIATTR_SW_WAR
	.align		4
.L_2559:
        /*007c*/ 	.byte	0x04, 0x36
        /*007e*/ 	.short	(.L_2561 - .L_2560)
.L_2560:
        /*0080*/ 	.word	0x00000008
.L_2561:


//--------------------- .nv.info._ZN2at6native18elementwise_kernelILi128ELi4EZNS0_15gpu_kernel_implIZZNS0_73_GLOBAL__N__c8866d80_35_SparseBinaryOpIntersectionKernel_cu_f5210f67_363642_sparse_binary_op_intersection_kernel_implINS3_18CUDAKernelLauncherENS3_36CUDAValueSelectionIntersectionKernelINS3_5MulOpEEElLl0EEEvRNS_6TensorERKS9_SC_RKSt6vectorIlSaIlEERKSt8optionalIS9_ESL_bbENKUlvE3_clEvEUllE_EEvRNS_18TensorIteratorBaseERKT_EUliE_EEviT1_ --------------------------
	.section	.nv.info._ZN2at6native18elementwise_kernelILi128ELi4EZNS0_15gpu_kernel_implIZZNS0_73_GLOBAL__N__c8866d80_35_SparseBinaryOpIntersectionKernel_cu_f5210f67_363642_sparse_binary_op_intersection_kernel_implINS3_18CUDAKernelLauncherENS3_36CUDAValueSelectionIntersectionKernelINS3_5MulOpEEElLl0EEEvRNS_6TensorERKS9_SC_RKSt6vectorIlSaIlEERKSt8optionalIS9_ESL_bbENKUlvE3_clEvEUllE_EEvRNS_18TensorIteratorBaseERKT_EUliE_EEviT1_,"",@"SHT_CUDA_INFO"
	.sectionflags	@""
	.align	4


	//----- nvinfo : EIATTR_CUDA_API_VERSION
	.align		4
        /*0000*/ 	.byte	0x04, 0x37
        /*0002*/ 	.short	(.L_2563 - .L_2562)
.L_2562:
        /*0004*/ 	.word	0x00000082


	//----- nvinfo : EIATTR_KPARAM_INFO
	.align		4
.L_2563:
        /*0008*/ 	.byte	0x04, 0x17
        /*000a*/ 	.short	(.L_2565 - .L_2564)
.L_2564:
        /*000c*/ 	.word	0x00000000
        /*0010*/ 	.short	0x0001
        /*0012*/ 	.short	0x0008
        /*0014*/ 	.byte	0x00, 0xf0, 0xc1, 0x09


	//----- nvinfo : EIATTR_KPARAM_INFO
	.align		4
.L_2565:
        /*0018*/ 	.byte	0x04, 0x17
        /*001a*/ 	.short	(.L_2567 - .L_2566)
.L_2566:
        /*001c*/ 	.word	0x00000000
        /*0020*/ 	.short	0x0000
        /*0022*/ 	.short	0x0000
        /*0024*/ 	.byte	0x00, 0xf0, 0x11, 0x00


	//----- nvinfo : EIATTR_SPARSE_MMA_MASK
	.align		4
.L_2567:
        /*0028*/ 	.byte	0x03, 0x50
        /*002a*/ 	.short	0x0000


	//----- nvinfo : EIATTR_MAXREG_COUNT
	.align		4
        /*002c*/ 	.byte	0x03, 0x1b
        /*002e*/ 	.short	0x0080


	//----- nvinfo : EIATTR_EXTERNS
	.align		4
        /*0030*/ 	.byte	0x04, 0x0f
        /*0032*/ 	.short	(.L_2569 - .L_2568)


	//   ....[0]....
	.align		4
.L_2568:
        /*0034*/ 	.word	index@(__assertfail)


	//----- nvinfo : EIATTR_MERCURY_ISA_VERSION
	.align		4
.L_2569:
        /*0038*/ 	.byte	0x03, 0x5f
        /*003a*/ 	.short	0x0101


	//----- nvinfo : EIATTR_SYSCALL_OFFSETS
	.align		4
        /*003c*/ 	.byte	0x04, 0x46
        /*003e*/ 	.short	(.L_2571 - .L_2570)


	//   ....[0]....
.L_2570:
        /*0040*/ 	.word	0x000021b0


	//   ....[1]....
        /*0044*/ 	.word	0x00004600


	//   ....[2]....
        /*0048*/ 	.word	0x00006800


	//   ....[3]....
        /*004c*/ 	.word	0x00008c10


	//   ....[4]....
        /*0050*/ 	.word	0x0000ade0


	//   ....[5]....
        /*0054*/ 	.word	0x0000d1f0


	//   ....[6]....
        /*0058*/ 	.word	0x0000f3b0


	//   ....[7]....
        /*005c*/ 	.word	0x00011790


	//----- nvinfo : EIATTR_EXIT_INSTR_OFFSETS
	.align		4
.L_2571:
        /*0060*/ 	.byte	0x04, 0x1c
        /*0062*/ 	.short	(.L_2573 - .L_2572)


	//   ....[0]....
.L_2572:
        /*0064*/ 	.word	0x0000d280


	//   ....[1]....
        /*0068*/ 	.word	0x00011180


	//   ....[2]....
        /*006c*/ 	.word	0x000111a0


	//   ....[3]....
        /*0070*/ 	.word	0x00011220


	//   ....[4]....
        /*0074*/ 	.word	0x00011240


	//   ....[5]....
        /*0078*/ 	.word	0x00011260


	//   ....[6]....
        /*007c*/ 	.word	0x000112e0


	//   ....[7]....
        /*0080*/ 	.word	0x00011300


	//   ....[8]....
        /*0084*/ 	.word	0x00011380


	//   ....[9]....
        /*0088*/ 	.word	0x000113a0


	//   ....[10]....
        /*008c*/ 	.word	0x000113c0


	//   ....[11]....
        /*0090*/ 	.word	0x00011460


	//   ....[12]....
        /*0094*/ 	.word	0x00011480


	//   ....[13]....
        /*0098*/ 	.word	0x00011500


	//   ....[14]....
        /*009c*/ 	.word	0x00011520


	//   ....[15]....
        /*00a0*/ 	.word	0x00011540


	//   ....[16]....
        /*00a4*/ 	.word	0x000115e0


	//   ....[17]....
        /*00a8*/ 	.word	0x00011600


	//   ....[18]....
        /*00ac*/ 	.word	0x00011620


	//   ....[19]....
        /*00b0*/ 	.word	0x00011690


	//   ....[20]....
        /*00b4*/ 	.word	0x000117a0


	//   ....[21]....
        /*00b8*/ 	.word	0x000117c0


	//   ....[22]....
        /*00bc*/ 	.word	0x000117e0


	//----- nvinfo : EIATTR_MAX_THREADS
	.align		4
.L_2573:
        /*00c0*/ 	.byte	0x04, 0x05
        /*00c2*/ 	.short	(.L_2575 - .L_2574)
.L_2574:
        /*00c4*/ 	.word	0x00000080
        /*00c8*/ 	.word	0x00000001
        /*00cc*/ 	.word	0x00000001


	//----- nvinfo : EIATTR_CRS_STACK_SIZE
	.align		4
.L_2575:
        /*00d0*/ 	.byte	0x04, 0x1e
        /*00d2*/ 	.short	(.L_2577 - .L_2576)
.L_2576:
        /*00d4*/ 	.word	0x00000000


	//----- nvinfo : EIATTR_CBANK_PARAM_SIZE
	.align		4
.L_2577:
        /*00d8*/ 	.byte	0x03, 0x19
        /*00da*/ 	.short	0x0278


	//----- nvinfo : EIATTR_PARAM_CBANK
	.align		4
        /*00dc*/ 	.byte	0x04, 0x0a
        /*00de*/ 	.short	(.L_2579 - .L_2578)
	.align		4
.L_2578:
        /*00e0*/ 	.word	index@(.nv.constant0._ZN2at6native18elementwise_kernelILi128ELi4EZNS0_15gpu_kernel_implIZZNS0_73_GLOBAL__N__c8866d80_35_SparseBinaryOpIntersectionKernel_cu_f5210f67_363642_sparse_binary_op_intersection_kernel_implINS3_18CUDAKernelLauncherENS3_36CUDAValueSelectionIntersectionKernelINS3_5MulOpEEElLl0EEEvRNS_6TensorERKS9_SC_RKSt6vectorIlSaIlEERKSt8optionalIS9_ESL_bbENKUlvE3_clEvEUllE_EEvRNS_18TensorIteratorBaseERKT_EUliE_EEviT1_)
        /*00e4*/ 	.short	0x0210
        /*00e6*/ 	.short	0x0278


	//----- nvinfo : EIATTR_SW_WAR
	.align		4
.L_2579:
        /*00e8*/ 	.byte	0x04, 0x36
        /*00ea*/ 	.short	(.L_2581 - .L_2580)
.L_2580:
        /*00ec*/ 	.word	0x00000008
.L_2581:


//--------------------- .nv.info._ZN2at6native27unrolled_elementwise_kernelIZZNS0_73_GLOBAL__N__c8866d80_35_SparseBinaryOpIntersectionKernel_cu_f5210f67_363642_sparse_binary_op_intersection_kernel_implINS2_18CUDAKernelLauncherENS2_36CUDAValueSelectionIntersectionKernelINS2_5MulOpEEElLl0EEEvRNS_6TensorERKS8_SB_RKSt6vectorIlSaIlEERKSt8optionalIS8_ESK_bbENKUlvE3_clEvEUllE_St5arrayIPcLm2EELi4E23TrivialOffsetCalculatorILi1EjESR_NS0_6memory12LoadWithCastILi1EEENSS_13StoreWithCastILi1EEEEEviT_T0_T2_T3_T4_T5_ --------------------------
	.section	.nv.info._ZN2at6native27unrolled_elementwise_kernelIZZNS0_73_GLOBAL__N__c8866d80_35_SparseBinaryOpIntersectionKernel_cu_f5210f67_363642_sparse_binary_op_intersection_kernel_implINS2_18CUDAKernelLauncherENS2_36CUDAValueSelectionIntersectionKernelINS2_5MulOpEEElLl0EEEvRNS_6TensorERKS8_SB_RKSt6vectorIlSaIlEERKSt8optionalIS8_ESK_bbENKUlvE3_clEvEUllE_St5arrayIPcLm2EELi4E23TrivialOffsetCalculatorILi1EjESR_NS0_6memory12LoadWithCastILi1EEENSS_13StoreWithCastILi1EEEEEviT_T0_T2_T3_T4_T5_,"",@"SHT_CUDA_INFO"
	.sectionflags	@""
	.align	4


	//----- nvinfo : EIATTR_CUDA_API_VERSION
	.align		4
        /*0000*/ 	.byte	0x04, 0x37
        /*0002*/ 	.short	(.L_2583 - .L_2582)
.L_2582:
        /*0004*/ 	.word	0x00000082


	//----- nvinfo : EIATTR_KPARAM_INFO
	.align		4
.L_2583:
        /*0008*/ 	.byte	0x04, 0x17
        /*000a*/ 	.short	(.L_2585 - .L_2584)
.L_2584:
        /*000c*/ 	.word	0x00000000
        /*0010*/ 	.short	0x0006
        /*0012*/ 	.short	0x007c
        /*0014*/ 	.byte	0x00, 0xf0, 0x21, 0x00


	//----- nvinfo : EIATTR_KPARAM_INFO
	.align		4
.L_2585:
        /*0018*/ 	.byte	0x04, 0x17
        /*001a*/ 	.short	(.L_2587 - .L_2586)
.L_2586:
        /*001c*/ 	.word	0x00000000
        /*0020*/ 	.short	0x0005
        /*0022*/ 	.short	0x0074
        /*0024*/ 	.byte	0x00, 0xf0, 0x21, 0x00


	//----- nvinfo : EIATTR_KPARAM_INFO
	.align		4
.L_2587:
        /*0028*/ 	.byte	0x04, 0x17
        /*002a*/ 	.short	(.L_2589 - .L_2588)
.L_2588:
        /*002c*/ 	.word	0x00000000
        /*0030*/ 	.short	0x0004
        /*0032*/ 	.short	0x0071
        /*0034*/ 	.byte	0x00, 0xf0, 0x05, 0x00


	//----- nvinfo : EIATTR_KPARAM_INFO
	.align		4
.L_2589:
        /*0038*/ 	.byte	0x04, 0x17
        /*003a*/ 	.short	(.L_2591 - .L_2590)
.L_2590:
        /*003c*/ 	.word	0x00000000
        /*0040*/ 	.short	0x0003
        /*0042*/ 	.short	0x0070
        /*0044*/ 	.byte	0x00, 0xf0, 0x05, 0x00


	//----- nvinfo : EIATTR_KPARAM_INFO
	.align		4
.L_2591:
        /*0048*/ 	.byte	0x04, 0x17
        /*004a*/ 	.short	(.L_2593 - .L_2592)
.L_2592:
        /*004c*/ 	.word	0x00000000
        /*0050*/ 	.short	0x0002
        /*0052*/ 	.short	0x0060
        /*0054*/ 	.byte	0x00, 0xf0, 0x41, 0x00


	//----- nvinfo : EIATTR_KPARAM_INFO
	.align		4
.L_2593:
        /*0058*/ 	.byte	0x04, 0x17
        /*005a*/ 	.short	(.L_2595 - .L_2594)
.L_2594:
        /*005c*/ 	.word	0x00000000
        /*0060*/ 	.short	0x0001
        /*0062*/ 	.short	0x0008
        /*0064*/ 	.byte	0x00, 0xf0, 0x61, 0x01


	//----- nvinfo : EIATTR_KPARAM_INFO
	.align		4
.L_2595:
        /*0068*/ 	.byte	0x04, 0x17
        /*006a*/ 	.short	(.L_2597 - .L_2596)
.L_2596:
        /*006c*/ 	.word	0x00000000
        /*0070*/ 	.short	0x0000
        /*0072*/ 	.short	0x0000
        /*0074*/ 	.byte	0x00, 0xf0, 0x11, 0x00


	//----- nvinfo : EIATTR_SPARSE_MMA_MASK
	.align		4
.L_2597:
        /*0078*/ 	.byte	0x03, 0x50
        /*007a*/ 	.short	0x0000


	//----- nvinfo : EIATTR_MAXREG_COUNT
	.align		4
        /*007c*/ 	.byte	0x03, 0x1b
        /*007e*/ 	.short	0x00ff


	//----- nvinfo : EIATTR_EXTERNS
	.align		4
        /*0080*/ 	.byte	0x04, 0x0f
        /*0082*/ 	.short	(.L_2599 - .L_2598)


	//   ....[0]....
	.align		4
.L_2598:
        /*0084*/ 	.word	index@(__assertfail)


	//----- nvinfo : EIATTR_MERCURY_ISA_VERSION
	.align		4
.L_2599:
        /*0088*/ 	.byte	0x03, 0x5f
        /*008a*/ 	.short	0x0101


	//----- nvinfo : EIATTR_SYSCALL_OFFSETS
	.align		4
        /*008c*/ 	.byte	0x04, 0x46
        /*008e*/ 	.short	(.L_2601 - .L_2600)


	//   ....[0]....
.L_2600:
        /*0090*/ 	.word	0x00000ef0


	//   ....[1]....
        /*0094*/ 	.word	0x00001df0


	//   ....[2]....
        /*0098*/ 	.word	0x00002d00


	//   ....[3]....
        /*009c*/ 	.word	0x00003bf0


	//   ....[4]....
        /*00a0*/ 	.word	0x0000d430


	//   ....[5]....
        /*00a4*/ 	.word	0x0000dc30


	//   ....[6]....
        /*00a8*/ 	.word	0x0000e3f0


	//   ....[7]....
        /*00ac*/ 	.word	0x0000ebb0


	//----- nvinfo : EIATTR_EXIT_INSTR_OFFSETS
	.align		4
.L_2601:
        /*00b0*/ 	.byte	0x04, 0x1c
        /*00b2*/ 	.short	(.L_2603 - .L_2602)


	//   ....[0]....
.L_2602:
        /*00b4*/ 	.word	0x0000e470


	//   ....[1]....
        /*00b8*/ 	.word	0x0000e5a0


	//   ....[2]....
        /*00bc*/ 	.word	0x0000e5c0


	//   ....[3]....
        /*00c0*/ 	.word	0x0000e640


	//   ....[4]....
        /*00c4*/ 	.word	0x0000e660


	//   ....[5]....
        /*00c8*/ 	.word	0x0000e680


	//   ....[6]....
        /*00cc*/ 	.word	0x0000e700


	//   ....[7]....
        /*00d0*/ 	.word	0x0000e720


	//   ....[8]....
        /*00d4*/ 	.word	0x0000e7a0


	//   ....[9]....
        /*00d8*/ 	.word	0x0000e7c0


	//   ....[10]....
        /*00dc*/ 	.word	0x0000e7e0


	//   ....[11]....
        /*00e0*/ 	.word	0x0000e880


	//   ....[12]....
        /*00e4*/ 	.word	0x0000e8a0


	//   ....[13]....
        /*00e8*/ 	.word	0x0000e920


	//   ....[14]....
        /*00ec*/ 	.word	0x0000e940


	//   ....[15]....
        /*00f0*/ 	.word	0x0000e960


	//   ....[16]....
        /*00f4*/ 	.word	0x0000ea00


	//   ....[17]....
        /*00f8*/ 	.word	0x0000ea20


	//   ....[18]....
        /*00fc*/ 	.word	0x0000ea40


	//   ....[19]....
        /*0100*/ 	.word	0x0000eab0


	//   ....[20]....
        /*0104*/ 	.word	0x0000ebc0


	//   ....[21]....
        /*0108*/ 	.word	0x0000ebe0


	//   ....[22]....
        /*010c*/ 	.word	0x0000ec00


	//----- nvinfo : EIATTR_MAX_THREADS
	.align		4
.L_2603:
        /*0110*/ 	.byte	0x04, 0x05
        /*0112*/ 	.short	(.L_2605 - .L_2604)
.L_2604:
        /*0114*/ 	.word	0x00000080
        /*0118*/ 	.word	0x00000001
        /*011c*/ 	.word	0x00000001


	//----- nvinfo : EIATTR_CRS_STACK_SIZE
	.align		4
.L_2605:
        /*0120*/ 	.byte	0x04, 0x1e
        /*0122*/ 	.short	(.L_2607 - .L_2606)
.L_2606:
        /*0124*/ 	.word	0x00000000


	//----- nvinfo : EIATTR_CBANK_PARAM_SIZE
	.align		4
.L_2607:
        /*0128*/ 	.byte	0x03, 0x19
        /*012a*/ 	.short	0x0084


	//----- nvinfo : EIATTR_PARAM_CBANK
	.align		4
        /*012c*/ 	.byte	0x04, 0x0a
        /*012e*/ 	.short	(.L_2609 - .L_2608)
	.align		4
.L_2608:
        /*0130*/ 	.word	index@(.nv.constant0._ZN2at6native27unrolled_elementwise_kernelIZZNS0_73_GLOBAL__N__c8866d80_35_SparseBinaryOpIntersectionKernel_cu_f5210f67_363642_sparse_binary_op_intersection_kernel_implINS2_18CUDAKernelLauncherENS2_36CUDAValueSelectionIntersectionKernelINS2_5MulOpEEElLl0EEEvRNS_6TensorERKS8_SB_RKSt6vectorIlSaIlEERKSt8optionalIS8_ESK_bbENKUlvE3_clEvEUllE_St5arrayIPcLm2EELi4E23TrivialOffsetCalculatorILi1EjESR_NS0_6memory12LoadWithCastILi1EEENSS_13StoreWithCastILi1EEEEEviT_T0_T2_T3_T4_T5_)
        /*0134*/ 	.short	0x0210
        /*0136*/ 	.short	0x0084


	//----- nvinfo : EIATTR_SW_WAR
	.align		4
.L_2609:
        /*0138*/ 	.byte	0x04, 0x36
        /*013a*/ 	.short	(.L_2611 - .L_2610)
.L_2610:
        /*013c*/ 	.word	0x00000008
.L_2611:


//--------------------- .nv.info._ZN2at6native18elementwise_kernelILi128ELi2EZNS0_22gpu_kernel_impl_nocastIZZNS0_73_GLOBAL__N__c8866d80_35_SparseBinaryOpIntersectionKernel_cu_f5210f67_363642_sparse_binary_op_intersection_kernel_implINS3_18CUDAKernelLauncherENS3_36CUDAValueSelectionIntersectionKernelINS3_5MulOpEEElLl0EEEvRNS_6TensorERKS9_SC_RKSt6vectorIlSaIlEERKSt8optionalIS9_ESL_bbENKUlvE3_clEvEUllE_EEvRNS_18TensorIteratorBaseERKT_EUliE_EEviT1_ --------------------------
	.section	.nv.info._ZN2at6native18elementwise_kernelILi128ELi2EZNS0_22gpu_kernel_impl_nocastIZZNS0_73_GLOBAL__N__c8866d80_35_SparseBinaryOpIntersectionKernel_cu_f5210f67_363642_sparse_binary_op_intersection_kernel_implINS3_18CUDAKernelLauncherENS3_36CUDAValueSelectionIntersectionKernelINS3_5MulOpEEElLl0EEEvRNS_6TensorERKS9_SC_RKSt6vectorIlSaIlEERKSt8optionalIS9_ESL_bbENKUlvE3_clEvEUllE_EEvRNS_18TensorIteratorBaseERKT_EUliE_EEviT1_,"",@"SHT_CUDA_INFO"
	.sectionflags	@""
	.align	4


	//----- nvinfo : EIATTR_CUDA_API_VERSION
	.align		4
        /*0000*/ 	.byte	0x04, 0x37
        /*0002*/ 	.short	(.L_2613 - .L_2612)
.L_2612:
        /*0004*/ 	.word	0x00000082


	//----- nvinfo : EIATTR_KPARAM_INFO
	.align		4
.L_2613:
        /*0008*/ 	.byte	0x04, 0x17
        /*000a*/ 	.short	(.L_2615 - .L_2614)
.L_2614:
        /*000c*/ 	.word	0x00000000
        /*0010*/ 	.short	0x0001
        /*0012*/ 	.short	0x0008
        /*0014*/ 	.byte	0x00, 0xf0, 0xa1, 0x09


	//----- nvinfo : EIATTR_KPARAM_INFO
	.align		4
.L_2615:
        /*0018*/ 	.byte	0x04, 0x17
        /*001a*/ 	.short	(.L_2617 - .L_2616)
.L_2616:
        /*001c*/ 	.word	0x00000000
        /*0020*/ 	.short	0x0000
        /*0022*/ 	.short	0x0000
        /*0024*/ 	.byte	0x00, 0xf0, 0x11, 0x00


	//----- nvinfo : EIATTR_SPARSE_MMA_MASK
	.align		4
.L_2617:
        /*0028*/ 	.byte	0x03, 0x50
        /*002a*/ 	.short	0x0000


	//----- nvinfo : EIATTR_MAXREG_COUNT
	.align		4
        /*002c*/ 	.byte	0x03, 0x1b
        /*002e*/ 	.short	0x0080


	//----- nvinfo : EIATTR_MERCURY_ISA_VERSION
	.align		4
        /*0030*/ 	.byte	0x03, 0x5f
        /*0032*/ 	.short	0x0101


	//----- nvinfo : EIATTR_EXIT_INSTR_OFFSETS
	.align		4
        /*0034*/ 	.byte	0x04, 0x1c
        /*0036*/ 	.short	(.L_2619 - .L_2618)


	//   ....[0]....
.L_2618:
        /*0038*/ 	.word	0x000031a0


	//   ....[1]....
        /*003c*/ 	.word	0x000061d0


	//----- nvinfo : EIATTR_MAX_THREADS
	.align		4
.L_2619:
        /*0040*/ 	.byte	0x04, 0x05
        /*0042*/ 	.short	(.L_2621 - .L_2620)
.L_2620:
        /*0044*/ 	.word	0x00000080
        /*0048*/ 	.word	0x00000001
        /*004c*/ 	.word	0x00000001


	//----- nvinfo : EIATTR_CRS_STACK_SIZE
	.align		4
.L_2621:
        /*0050*/ 	.byte	0x04, 0x1e
        /*0052*/ 	.short	(.L_2623 - .L_2622)
.L_2622:
        /*0054*/ 	.word	0x00000000


	//----- nvinfo : EIATTR_CBANK_PARAM_SIZE
	.align		4
.L_2623:
        /*0058*/ 	.byte	0x03, 0x19
        /*005a*/ 	.short	0x0270


	//----- nvinfo : EIATTR_PARAM_CBANK
	.align		4
        /*005c*/ 	.byte	0x04, 0x0a
        /*005e*/ 	.short	(.L_2625 - .L_2624)
	.align		4
.L_2624:
        /*0060*/ 	.word	index@(.nv.constant0._ZN2at6native18elementwise_kernelILi128ELi2EZNS0_22gpu_kernel_impl_nocastIZZNS0_73_GLOBAL__N__c8866d80_35_SparseBinaryOpIntersectionKernel_cu_f5210f67_363642_sparse_binary_op_intersection_kernel_implINS3_18CUDAKernelLauncherENS3_36CUDAValueSelectionIntersectionKernelINS3_5MulOpEEElLl0EEEvRNS_6TensorERKS9_SC_RKSt6vectorIlSaIlEERKSt8optionalIS9_ESL_bbENKUlvE3_clEvEUllE_EEvRNS_18TensorIteratorBaseERKT_EUliE_EEviT1_)
        /*0064*/ 	.short	0x0210
        /*0066*/ 	.short	0x0270


	//----- nvinfo : EIATTR_SW_WAR
	.align		4
.L_2625:
        /*0068*/ 	.byte	0x04, 0x36
        /*006a*/ 	.short	(.L_2627 - .L_2626)
.L_2626:
        /*006c*/ 	.word	0x00000008
.L_2627:


//--------------------- .nv.info._ZN2at6native27unrolled_elementwise_kernelIZZNS0_73_GLOBAL__N__c8866d80_35_SparseBinaryOpIntersectionKernel_cu_f5210f67_363642_sparse_binary_op_intersection_kernel_implINS2_18CUDAKernelLauncherENS2_36CUDAValueSelectionIntersectionKernelINS2_5MulOpEEElLl0EEEvRNS_6TensorERKS8_SB_RKSt6vectorIlSaIlEERKSt8optionalIS8_ESK_bbENKUlvE3_clEvEUllE_St5arrayIPcLm2EELi4E23TrivialOffsetCalculatorILi1EjESR_NS0_6memory15LoadWithoutCastENSS_16StoreWithoutCastEEEviT_T0_T2_T3_T4_T5_ --------------------------
	.section	.nv.info._ZN2at6native27unrolled_elementwise_kernelIZZNS0_73_GLOBAL__N__c8866d80_35_SparseBinaryOpIntersectionKernel_cu_f5210f67_363642_sparse_binary_op_intersection_kernel_implINS2_18CUDAKernelLauncherENS2_36CUDAValueSelectionIntersectionKernelINS2_5MulOpEEElLl0EEEvRNS_6TensorERKS8_SB_RKSt6vectorIlSaIlEERKSt8optionalIS8_ESK_bbENKUlvE3_clEvEUllE_St5arrayIPcLm2EELi4E23TrivialOffsetCalculatorILi1EjESR_NS0_6memory15LoadWithoutCastENSS_16StoreWithoutCastEEEviT_T0_T2_T3_T4_T5_,"",@"SHT_CUDA_INFO"
	.sectionflags	@""
	.align	4


	//----- nvinfo : EIATTR_CUDA_API_VERSION
	.align		4
        /*0000*/ 	.byte	0x04, 0x37
        /*0002*/ 	.short	(.L_2629 - .L_2628)
.L_2628:
        /*0004*/ 	.word	0x00000082


	//----- nvinfo : EIATTR_KPARAM_INFO
	.align		4
.L_2629:
        /*0008*/ 	.byte	0x04, 0x17
        /*000a*/ 	.short	(.L_2631 - .L_2630)
.L_2630:
        /*000c*/ 	.word	0x00000000
        /*0010*/ 	.short	0x0006
        /*0012*/ 	.short	0x0073
        /*0014*/ 	.byte	0x00, 0xf0, 0x05, 0x00


	//----- nvinfo : EIATTR_KPARAM_INFO
	.align		4
.L_2631:
        /*0018*/ 	.byte	0x04, 0x17
        /*001a*/ 	.short	(.L_2633 - .L_2632)
.L_2632:
        /*001c*/ 	.word	0x00000000
        /*0020*/ 	.short	0x0005
        /*0022*/ 	.short	0x0072
        /*0024*/ 	.byte	0x00, 0xf0, 0x05, 0x00


	//----- nvinfo : EIATTR_KPARAM_INFO
	.align		4
.L_2633:
        /*0028*/ 	.byte	0x04, 0x17
        /*002a*/ 	.short	(.L_2635 - .L_2634)
.L_2634:
        /*002c*/ 	.word	0x00000000
        /*0030*/ 	.short	0x0004
        /*0032*/ 	.short	0x0071
        /*0034*/ 	.byte	0x00, 0xf0, 0x05, 0x00


	//----- nvinfo : EIATTR_KPARAM_INFO
	.align		4
.L_2635:
        /*0038*/ 	.byte	0x04, 0x17
        /*003a*/ 	.short	(.L_2637 - .L_2636)
.L_2636:
        /*003c*/ 	.word	0x00000000
        /*0040*/ 	.short	0x0003
        /*0042*/ 	.short	0x0070
        /*0044*/ 	.byte	0x00, 0xf0, 0x05, 0x00


	//----- nvinfo : EIATTR_KPARAM_INFO
	.align		4
.L_2637:
        /*0048*/ 	.byte	0x04, 0x17
        /*004a*/ 	.short	(.L_2639 - .L_2638)
.L_2638:
        /*004c*/ 	.word	0x00000000
        /*0050*/ 	.short	0x0002
        /*0052*/ 	.short	0x0060
        /*0054*/ 	.byte	0x00, 0xf0, 0x41, 0x00


	//----- nvinfo : EIATTR_KPARAM_INFO
	.align		4
.L_2639:
        /*0058*/ 	.byte	0x04, 0x17
        /*005a*/ 	.short	(.L_2641 - .L_2640)
.L_2640:
        /*005c*/ 	.word	0x00000000
        /*0060*/ 	.short	0x0001
        /*0062*/ 	.short	0x0008
        /*0064*/ 	.byte	0x00, 0xf0, 0x61, 0x01


	//----- nvinfo : EIATTR_KPARAM_INFO
	.align		4
.L_2641:
        /*0068*/ 	.byte	0x04, 0x17
        /*006a*/ 	.short	(.L_2643 - .L_2642)
.L_2642:
        /*006c*/ 	.word	0x00000000
        /*0070*/ 	.short	0x0000
        /*0072*/ 	.short	0x0000
        /*0074*/ 	.byte	0x00, 0xf0, 0x11, 0x00


	//----- nvinfo : EIATTR_SPARSE_MMA_MASK
	.align		4
.L_2643:
        /*0078*/ 	.byte	0x03, 0x50
        /*007a*/ 	.short	0x0000


	//----- nvinfo : EIATTR_MAXREG_COUNT
	.align		4
        /*007c*/ 	.byte	0x03, 0x1b
        /*007e*/ 	.short	0x00ff


	//----- nvinfo : EIATTR_MERCURY_ISA_VERSION
	.align		4
        /*0080*/ 	.byte	0x03, 0x5f
        /*0082*/ 	.short	0x0101


	//----- nvinfo : EIATTR_EXIT_INSTR_OFFSETS
	.align		4
        /*0084*/ 	.byte	0x04, 0x1c
        /*0086*/ 	.short	(.L_2645 - .L_2644)


	//   ....[0]....
.L_2644:
        /*0088*/ 	.word	0x00009650


	//   ....[1]....
        /*008c*/ 	.word	0x000096b0


	//----- nvinfo : EIATTR_MAX_THREADS
	.align		4
.L_2645:
        /*0090*/ 	.byte	0x04, 0x05
        /*0092*/ 	.short	(.L_2647 - .L_2646)
.L_2646:
        /*0094*/ 	.word	0x00000080
        /*0098*/ 	.word	0x00000001
        /*009c*/ 	.word	0x00000001


	//----- nvinfo : EIATTR_CRS_STACK_SIZE
	.align		4
.L_2647:
        /*00a0*/ 	.byte	0x04, 0x1e
        /*00a2*/ 	.short	(.L_2649 - .L_2648)
.L_2648:
        /*00a4*/ 	.word	0x00000000


	//----- nvinfo : EIATTR_CBANK_PARAM_SIZE
	.align		4
.L_2649:
        /*00a8*/ 	.byte	0x03, 0x19
        /*00aa*/ 	.short	0x0074


	//----- nvinfo : EIATTR_PARAM_CBANK
	.align		4
        /*00ac*/ 	.byte	0x04, 0x0a
        /*00ae*/ 	.short	(.L_2651 - .L_2650)
	.align		4
.L_2650:
        /*00b0*/ 	.word	index@(.nv.constant0._ZN2at6native27unrolled_elementwise_kernelIZZNS0_73_GLOBAL__N__c8866d80_35_SparseBinaryOpIntersectionKernel_cu_f5210f67_363642_sparse_binary_op_intersection_kernel_implINS2_18CUDAKernelLauncherENS2_36CUDAValueSelectionIntersectionKernelINS2_5MulOpEEElLl0EEEvRNS_6TensorERKS8_SB_RKSt6vectorIlSaIlEERKSt8optionalIS8_ESK_bbENKUlvE3_clEvEUllE_St5arrayIPcLm2EELi4E23TrivialOffsetCalculatorILi1EjESR_NS0_6memory15LoadWithoutCastENSS_16StoreWithoutCastEEEviT_T0_T2_T3_T4_T5_)
        /*00b4*/ 	.short	0x0210
        /*00b6*/ 	.short	0x0074


	//----- nvinfo : EIATTR_SW_WAR
	.align		4
.L_2651:
        /*00b8*/ 	.byte	0x04, 0x36
        /*00ba*/ 	.short	(.L_2653 - .L_2652)
.L_2652:
        /*00bc*/ 	.word	0x00000008
.L_2653:


//--------------------- .nv.info._ZN2at6native29vectorized_elementwise_kernelILi2EZZNS0_73_GLOBAL__N__c8866d80_35_SparseBinaryOpIntersectionKernel_cu_f5210f67_363642_sparse_binary_op_intersection_kernel_implINS2_18CUDAKernelLauncherENS2_36CUDAValueSelectionIntersectionKernelINS2_5MulOpEEElLl0EEEvRNS_6TensorERKS8_SB_RKSt6vectorIlSaIlEERKSt8optionalIS8_ESK_bbENKUlvE3_clEvEUllE_St5arrayIPcLm2EEEEviT0_T1_ --------------------------
	.section	.nv.info._ZN2at6native29vectorized_elementwise_kernelILi2EZZNS0_73_GLOBAL__N__c8866d80_35_SparseBinaryOpIntersectionKernel_cu_f5210f67_363642_sparse_binary_op_intersection_kernel_implINS2_18CUDAKernelLauncherENS2_36CUDAValueSelectionIntersectionKernelINS2_5MulOpEEElLl0EEEvRNS_6TensorERKS8_SB_RKSt6vectorIlSaIlEERKSt8optionalIS8_ESK_bbENKUlvE3_clEvEUllE_St5arrayIPcLm2EEEEviT0_T1_,"",@"SHT_CUDA_INFO"
	.sectionflags	@""
	.align	4


	//----- nvinfo : EIATTR_CUDA_API_VERSION
	.align		4
        /*0000*/ 	.byte	0x04, 0x37
        /*0002*/ 	.short	(.L_2655 - .L_2654)
.L_2654:
        /*0004*/ 	.word	0x00000082


	//----- nvinfo : EIATTR_KPARAM_INFO
	.align		4
.L_2655:
        /*0008*/ 	.byte	0x04, 0x17
        /*000a*/ 	.short	(.L_2657 - .L_2656)
.L_2656:
        /*000c*/ 	.word	0x00000000
        /*0010*/ 	.short	0x0002
        /*0012*/ 	.short	0x0060
        /*0014*/ 	.byte	0x00, 0xf0, 0x41, 0x00


	//----- nvinfo : EIATTR_KPARAM_INFO
	.align		4
.L_2657:
        /*0018*/ 	.byte	0x04, 0x17
        /*001a*/ 	.short	(.L_2659 - .L_2658)
.L_2658:
        /*001c*/ 	.word	0x00000000
        /*0020*/ 	.short	0x0001
        /*0022*/ 	.short	0x0008
        /*0024*/ 	.byte	0x00, 0xf0, 0x61, 0x01


	//----- nvinfo : EIATTR_KPARAM_INFO
	.align		4
.L_2659:
        /*0028*/ 	.byte	0x04, 0x17
        /*002a*/ 	.short	(.L_2661 - .L_2660)
.L_2660:
        /*002c*/ 	.word	0x00000000
        /*0030*/ 	.short	0x0000
        /*0032*/ 	.short	0x0000
        /*0034*/ 	.byte	0x00, 0xf0, 0x11, 0x00


	//----- nvinfo : EIATTR_SPARSE_MMA_MASK
	.align		4
.L_2661:
        /*0038*/ 	.byte	0x03, 0x50
        /*003a*/ 	.short	0x0000


	//----- nvinfo : EIATTR_MAXREG_COUNT
	.align		4
        /*003c*/ 	.byte	0x03, 0x1b
        /*003e*/ 	.short	0x00ff


	//----- nvinfo : EIATTR_MERCURY_ISA_VERSION
	.align		4
        /*0040*/ 	.byte	0x03, 0x5f
        /*0042*/ 	.short	0x0101


	//----- nvinfo : EIATTR_EXIT_INSTR_OFFSETS
	.align		4
        /*0044*/ 	.byte	0x04, 0x1c
        /*0046*/ 	.short	(.L_2663 - .L_2662)


	//   ....[0]....
.L_2662:
        /*0048*/ 	.word	0x00011220


	//   ....[1]....
        /*004c*/ 	.word	0x000232e0


	//   ....[2]....
        /*0050*/ 	.word	0x00023330


	//----- nvinfo : EIATTR_MAX_THREADS
	.align		4
.L_2663:
        /*0054*/ 	.byte	0x04, 0x05
        /*0056*/ 	.short	(.L_2665 - .L_2664)
.L_2664:
        /*0058*/ 	.word	0x00000080
        /*005c*/ 	.word	0x00000001
        /*0060*/ 	.word	0x00000001


	//----- nvinfo : EIATTR_CRS_STACK_SIZE
	.align		4
.L_2665:
        /*0064*/ 	.byte	0x04, 0x1e
        /*0066*/ 	.short	(.L_2667 - .L_2666)
.L_2666:
        /*0068*/ 	.word	0x00000000


	//----- nvinfo : EIATTR_CBANK_PARAM_SIZE
	.align		4
.L_2667:
        /*006c*/ 	.byte	0x03, 0x19
        /*006e*/ 	.short	0x0070


	//----- nvinfo : EIATTR_PARAM_CBANK
	.align		4
        /*0070*/ 	.byte	0x04, 0x0a
        /*0072*/ 	.short	(.L_2669 - .L_2668)
	.align		4
.L_2668:
        /*0074*/ 	.word	index@(.nv.constant0._ZN2at6native29vectorized_elementwise_kernelILi2EZZNS0_73_GLOBAL__N__c8866d80_35_SparseBinaryOpIntersectionKernel_cu_f5210f67_363642_sparse_binary_op_intersection_kernel_implINS2_18CUDAKernelLauncherENS2_36CUDAValueSelectionIntersectionKernelINS2_5MulOpEEElLl0EEEvRNS_6TensorERKS8_SB_RKSt6vectorIlSaIlEERKSt8optionalIS8_ESK_bbENKUlvE3_clEvEUllE_St5arrayIPcLm2EEEEviT0_T1_)
        /*0078*/ 	.short	0x0210
        /*007a*/ 	.short	0x0070


	//----- nvinfo : EIATTR_SW_WAR
	.align		4
.L_2669:
        /*007c*/ 	.byte	0x04, 0x36
        /*007e*/ 	.short	(.L_2671 - .L_2670)
.L_2670:
        /*0080*/ 	.word	0x00000008
.L_2671:


//--------------------- .nv.info._ZN2at6native29vectorized_elementwise_kernelILi4EZZNS0_73_GLOBAL__N__c8866d80_35_SparseBinaryOpIntersectionKernel_cu_f5210f67_363642_sparse_binary_op_intersection_kernel_implINS2_18CUDAKernelLauncherENS2_36CUDAValueSelectionIntersectionKernelINS2_5MulOpEEElLl0EEEvRNS_6TensorERKS8_SB_RKSt6vectorIlSaIlEERKSt8optionalIS8_ESK_bbENKUlvE3_clEvEUllE_St5arrayIPcLm2EEEEviT0_T1_ --------------------------
	.section	.nv.info._ZN2at6native29vectorized_elementwise_kernelILi4EZZNS0_73_GLOBAL__N__c8866d80_35_SparseBinaryOpIntersectionKernel_cu_f5210f67_363642_sparse_binary_op_intersection_kernel_implINS2_18CUDAKernelLauncherENS2_36CUDAValueSelectionIntersectionKernelINS2_5MulOpEEElLl0EEEvRNS_6TensorERKS8_SB_RKSt6vectorIlSaIlEERKSt8optionalIS8_ESK_bbENKUlvE3_clEvEUllE_St5arrayIPcLm2EEEEviT0_T1_,"",@"SHT_CUDA_INFO"
	.sectionflags	@""
	.align	4


	//----- nvinfo : EIATTR_CUDA_API_VERSION
	.align		4
        /*0000*/ 	.byte	0x04, 0x37
        /*0002*/ 	.short	(.L_2673 - .L_2672)
.L_2672:
        /*0004*/ 	.word	0x00000082


	//----- nvinfo : EIATTR_KPARAM_INFO
	.align		4
.L_2673:
        /*0008*/ 	.byte	0x04, 0x17
        /*000a*/ 	.short	(.L_2675 - .L_2674)
.L_2674:
        /*000c*/ 	.word	0x00000000
        /*0010*/ 	.short	0x0002
        /*0012*/ 	.short	0x0060
        /*0014*/ 	.byte	0x00, 0xf0, 0x41, 0x00


	//----- nvinfo : EIATTR_KPARAM_INFO
	.align		4
.L_2675:
        /*0018*/ 	.byte	0x04, 0x17
        /*001a*/ 	.short	(.L_2677 - .L_2676)
.L_2676:
        /*001c*/ 	.word	0x00000000
        /*0020*/ 	.short	0x0001
        /*0022*/ 	.short	0x0008
        /*0024*/ 	.byte	0x00, 0xf0, 0x61, 0x01


	//----- nvinfo : EIATTR_KPARAM_INFO
	.align		4
.L_2677:
        /*0028*/ 	.byte	0x04, 0x17
        /*002a*/ 	.short	(.L_2679 - .L_2678)
.L_2678:
        /*002c*/ 	.word	0x00000000
        /*0030*/ 	.short	0x0000
        /*0032*/ 	.short	0x0000
        /*0034*/ 	.byte	0x00, 0xf0, 0x11, 0x00


	//----- nvinfo : EIATTR_SPARSE_MMA_MASK
	.align		4
.L_2679:
        /*0038*/ 	.byte	0x03, 0x50
        /*003a*/ 	.short	0x0000


	//----- nvinfo : EIATTR_MAXREG_COUNT
	.align		4
        /*003c*/ 	.byte	0x03, 0x1b
        /*003e*/ 	.short	0x00ff


	//----- nvinfo : EIATTR_MERCURY_ISA_VERSION
	.align		4
        /*0040*/ 	.byte	0x03, 0x5f
        /*0042*/ 	.short	0x0101


	//----- nvinfo : EIATTR_EXIT_INSTR_OFFSETS
	.align		4
        /*0044*/ 	.byte	0x04, 0x1c
        /*0046*/ 	.short	(.L_2681 - .L_2680)


	//   ....[0]....
.L_2680:
        /*0048*/ 	.word	0x00011220


	//   ....[1]....
        /*004c*/ 	.word	0x000232e0


	//   ....[2]....
        /*0050*/ 	.word	0x00023330


	//----- nvinfo : EIATTR_MAX_THREADS
	.align		4
.L_2681:
        /*0054*/ 	.byte	0x04, 0x05
        /*0056*/ 	.short	(.L_2683 - .L_2682)
.L_2682:
        /*0058*/ 	.word	0x00000080
        /*005c*/ 	.word	0x00000001
        /*0060*/ 	.word	0x00000001


	//----- nvinfo : EIATTR_CRS_STACK_SIZE
	.align		4
.L_2683:
        /*0064*/ 	.byte	0x04, 0x1e
        /*0066*/ 	.short	(.L_2685 - .L_2684)
.L_2684:
        /*0068*/ 	.word	0x00000000


	//----- nvinfo : EIATTR_CBANK_PARAM_SIZE
	.align		4
.L_2685:
        /*006c*/ 	.byte	0x03, 0x19
        /*006e*/ 	.short	0x0070


	//----- nvinfo : EIATTR_PARAM_CBANK
	.align		4
        /*0070*/ 	.byte	0x04, 0x0a
        /*0072*/ 	.short	(.L_2687 - .L_2686)
	.align		4
.L_2686:
        /*0074*/ 	.word	index@(.nv.constant0._ZN2at6native29vectorized_elementwise_kernelILi4EZZNS0_73_GLOBAL__N__c8866d80_35_SparseBinaryOpIntersectionKernel_cu_f5210f67_363642_sparse_binary_op_intersection_kernel_implINS2_18CUDAKernelLauncherENS2_36CUDAValueSelectionIntersectionKernelINS2_5MulOpEEElLl0EEEvRNS_6TensorERKS8_SB_RKSt6vectorIlSaIlEERKSt8optionalIS8_ESK_bbENKUlvE3_clEvEUllE_St5arrayIPcLm2EEEEviT0_T1_)
        /*0078*/ 	.short	0x0210
        /*007a*/ 	.short	0x0070


	//----- nvinfo : EIATTR_SW_WAR
	.align		4
.L_2687:
        /*007c*/ 	.byte	0x04, 0x36
        /*007e*/ 	.short	(.L_2689 - .L_2688)
.L_2688:
        /*0080*/ 	.word	0x00000008
.L_2689:


//--------------------- .nv.info._ZN2at6native29vectorized_elementwise_kernelILi8EZZNS0_73_GLOBAL__N__c8866d80_35_SparseBinaryOpIntersectionKernel_cu_f5210f67_363642_sparse_binary_op_intersection_kernel_implINS2_18CUDAKernelLauncherENS2_36CUDAValueSelectionIntersectionKernelINS2_5MulOpEEElLl0EEEvRNS_6TensorERKS8_SB_RKSt6vectorIlSaIlEERKSt8optionalIS8_ESK_bbENKUlvE3_clEvEUllE_St5arrayIPcLm2EEEEviT0_T1_ --------------------------
	.section	.nv.info._ZN2at6native29vectorized_elementwise_kernelILi8EZZNS0_73_GLOBAL__N__c8866d80_35_SparseBinaryOpIntersectionKernel_cu_f5210f67_363642_sparse_binary_op_intersection_kernel_implINS2_18CUDAKernelLauncherENS2_36CUDAValueSelectionIntersectionKernelINS2_5MulOpEEElLl0EEEvRNS_6TensorERKS8_SB_RKSt6vectorIlSaIlEERKSt8optionalIS8_ESK_bbENKUlvE3_clEvEUllE_St5arrayIPcLm2EEEEviT0_T1_,"",@"SHT_CUDA_INFO"
	.sectionflags	@""
	.align	4


	//----- nvinfo : EIATTR_CUDA_API_VERSION
	.align		4
        /*0000*/ 	.byte	0x04, 0x37
        /*0002*/ 	.short	(.L_2691 - .L_2690)
.L_2690:
        /*0004*/ 	.word	0x00000082


	//----- nvinfo : EIATTR_KPARAM_INFO
	.align		4
.L_2691:
        /*0008*/ 	.byte	0x04, 0x17
        /*000a*/ 	.short	(.L_2693 - .L_2692)
.L_2692:
        /*000c*/ 	.word	0x00000000
        /*0010*/ 	.short	0x0002
        /*0012*/ 	.short	0x0060
        /*0014*/ 	.byte	0x00, 0xf0, 0x41, 0x00


	//----- nvinfo : EIATTR_KPARAM_INFO
	.align		4
.L_2693:
        /*0018*/ 	.byte	0x04, 0x17
        /*001a*/ 	.short	(.L_2695 - .L_2694)
.L_2694:
        /*001c*/ 	.word	0x00000000
        /*0020*/ 	.short	0x0001
        /*0022*/ 	.short	0x0008
        /*0024*/ 	.byte	0x00, 0xf0, 0x61, 0x01


	//----- nvinfo : EIATTR_KPARAM_INFO
	.align		4
.L_2695:
        /*0028*/ 	.byte	0x04, 0x17
        /*002a*/ 	.short	(.L_2697 - .L_2696)
.L_2696:
        /*002c*/ 	.word	0x00000000
        /*0030*/ 	.short	0x0000
        /*0032*/ 	.short	0x0000
        /*0034*/ 	.byte	0x00, 0xf0, 0x11, 0x00


	//----- nvinfo : EIATTR_SPARSE_MMA_MASK
	.align		4
.L_2697:
        /*0038*/ 	.byte	0x03, 0x50
        /*003a*/ 	.short	0x0000


	//----- nvinfo : EIATTR_MAXREG_COUNT
	.align		4
        /*003c*/ 	.byte	0x03, 0x1b
        /*003e*/ 	.short	0x00ff


	//----- nvinfo : EIATTR_MERCURY_ISA_VERSION
	.align		4
        /*0040*/ 	.byte	0x03, 0x5f
        /*0042*/ 	.short	0x0101


	//----- nvinfo : EIATTR_EXIT_INSTR_OFFSETS
	.align		4
        /*0044*/ 	.byte	0x04, 0x1c
        /*0046*/ 	.short	(.L_2699 - .L_2698)


	//   ....[0]....
.L_2698:
        /*0048*/ 	.word	0x00011220


	//   ....[1]....
        /*004c*/ 	.word	0x000232e0


	//   ....[2]....
        /*0050*/ 	.word	0x00023330


	//----- nvinfo : EIATTR_MAX_THREADS
	.align		4
.L_2699:
        /*0054*/ 	.byte	0x04, 0x05
        /*0056*/ 	.short	(.L_2701 - .L_2700)
.L_2700:
        /*0058*/ 	.word	0x00000080
        /*005c*/ 	.word	0x00000001
        /*0060*/ 	.word	0x00000001


	//----- nvinfo : EIATTR_CRS_STACK_SIZE
	.align		4
.L_2701:
        /*0064*/ 	.byte	0x04, 0x1e
        /*0066*/ 	.short	(.L_2703 - .L_2702)
.L_2702:
        /*0068*/ 	.word	0x00000000


	//----- nvinfo : EIATTR_CBANK_PARAM_SIZE
	.align		4
.L_2703:
        /*006c*/ 	.byte	0x03, 0x19
        /*006e*/ 	.short	0x0070


	//----- nvinfo : EIATTR_PARAM_CBANK
	.align		4
        /*0070*/ 	.byte	0x04, 0x0a
        /*0072*/ 	.short	(.L_2705 - .L_2704)
	.align		4
.L_2704:
        /*0074*/ 	.word	index@(.nv.constant0._ZN2at6native29vectorized_elementwise_kernelILi8EZZNS0_73_GLOBAL__N__c8866d80_35_SparseBinaryOpIntersectionKernel_cu_f5210f67_363642_sparse_binary_op_intersection_kernel_implINS2_18CUDAKernelLauncherENS2_36CUDAValueSelectionIntersectionKernelINS2_5MulOpEEElLl0EEEvRNS_6TensorERKS8_SB_RKSt6vectorIlSaIlEERKSt8optionalIS8_ESK_bbENKUlvE3_clEvEUllE_St5arrayIPcLm2EEEEviT0_T1_)
        /*0078*/ 	.short	0x0210
        /*007a*/ 	.short	0x0070


	//----- nvinfo : EIATTR_SW_WAR
	.align		4
.L_2705:
        /*007c*/ 	.byte	0x04, 0x36
        /*007e*/ 	.short	(.L_2707 - .L_2706)
.L_2706:
        /*0080*/ 	.word	0x00000008
.L_2707:


//--------------------- .nv.info._ZN2at6native18elementwise_kernelILi128ELi4EZNS0_15gpu_kernel_implIZZNS0_73_GLOBAL__N__c8866d80_35_SparseBinaryOpIntersectionKernel_cu_f5210f67_363642_sparse_binary_op_intersection_kernel_implINS3_18CUDAKernelLauncherENS3_36CUDAValueSelectionIntersectionKernelINS3_5MulOpEEElLl0EEEvRNS_6TensorERKS9_SC_RKSt6vectorIlSaIlEERKSt8optionalIS9_ESL_bbENKUlvE1_clEvEUllE_EEvRNS_18TensorIteratorBaseERKT_EUliE_EEviT1_ --------------------------
	.section	.nv.info._ZN2at6native18elementwise_kernelILi128ELi4EZNS0_15gpu_kernel_implIZZNS0_73_GLOBAL__N__c8866d80_35_SparseBinaryOpIntersectionKernel_cu_f5210f67_363642_sparse_binary_op_intersection_kernel_implINS3_18CUDAKernelLauncherENS3_36CUDAValueSelectionIntersectionKernelINS3_5MulOpEEElLl0EEEvRNS_6TensorERKS9_SC_RKSt6vectorIlSaIlEERKSt8optionalIS9_ESL_bbENKUlvE1_clEvEUllE_EEvRNS_18TensorIteratorBaseERKT_EUliE_EEviT1_,"",@"SHT_CUDA_INFO"
	.sectionflags	@""
	.align	4


	//----- nvinfo : EIATTR_CUDA_API_VERSION
	.align		4
        /*0000*/ 	.byte	0x04, 0x37
        /*0002*/ 	.short	(.L_2709 - .L_2708)
.L_2708:
        /*0004*/ 	.word	0x00000082


	//----- nvinfo : EIATTR_KPARAM_INFO
	.align		4
.L_2709:
        /*0008*/ 	.byte	0x04, 0x17
        /*000a*/ 	.short	(.L_2711 - .L_2710)
.L_2710:
        /*000c*/ 	.word	0x00000000
        /*0010*/ 	.short	0x0001
        /*0012*/ 	.short	0x0008
        /*0014*/ 	.byte	0x00, 0xf0, 0x21, 0x09


	//----- nvinfo : EIATTR_KPARAM_INFO
	.align		4
.L_2711:
        /*0018*/ 	.byte	0x04, 0x17
        /*001a*/ 	.short	(.L_2713 - .L_2712)
.L_2712:
        /*001c*/ 	.word	0x00000000
        /*0020*/ 	.short	0x0000
        /*0022*/ 	.short	0x0000
        /*0024*/ 	.byte	0x00, 0xf0, 0x11, 0x00


	//----- nvinfo : EIATTR_SPARSE_MMA_MASK
	.align		4
.L_2713:
        /*0028*/ 	.byte	0x03, 0x50
        /*002a*/ 	.short	0x0000


	//----- nvinfo : EIATTR_MAXREG_COUNT
	.align		4
        /*002c*/ 	.byte	0x03, 0x1b
        /*002e*/ 	.short	0x0080


	//----- nvinfo : EIATTR_EXTERNS
	.align		4
        /*0030*/ 	.byte	0x04, 0x0f
        /*0032*/ 	.short	(.L_2715 - .L_2714)


	//   ....[0]....
	.align		4
.L_2714:
        /*0034*/ 	.word	index@(__assertfail)


	//----- nvinfo : EIATTR_MERCURY_ISA_VERSION
	.align		4
.L_2715:
        /*0038*/ 	.byte	0x03, 0x5f
        /*003a*/ 	.short	0x0101


	//----- nvinfo : EIATTR_SYSCALL_OFFSETS
	.align		4
        /*003c*/ 	.byte	0x04, 0x46
        /*003e*/ 	.short	(.L_2717 - .L_2716)


	//   ....[0]....
.L_2716:
        /*0040*/ 	.word	0x000021b0


	//   ....[1]....
        /*0044*/ 	.word	0x00003800


	//   ....[2]....
        /*0048*/ 	.word	0x000059d0


	//   ....[3]....
        /*004c*/ 	.word	0x00007020


	//   ....[4]....
        /*0050*/ 	.word	0x000091f0


	//   ....[5]....
        /*0054*/ 	.word	0x0000a840


	//   ....[6]....
        /*0058*/ 	.word	0x0000ca00


	//   ....[7]....
        /*005c*/ 	.word	0x0000e030


	//----- nvinfo : EIATTR_EXIT_INSTR_OFFSETS
	.align		4
.L_2717:
        /*0060*/ 	.byte	0x04, 0x1c
        /*0062*/ 	.short	(.L_2719 - .L_2718)


	//   ....[0]....
.L_2718:
        /*0064*/ 	.word	0x0000a8d0


	//   ....[1]....
        /*0068*/ 	.word	0x0000d320


	//   ....[2]....
        /*006c*/ 	.word	0x0000d340


	//   ....[3]....
        /*0070*/ 	.word	0x0000d3c0


	//   ....[4]....
        /*0074*/ 	.word	0x0000d3e0


	//   ....[5]....
        /*0078*/ 	.word	0x0000d400


	//   ....[6]....
        /*007c*/ 	.word	0x0000d490


	//   ....[7]....
        /*0080*/ 	.word	0x0000d4d0


	//   ....[8]....
        /*0084*/ 	.word	0x0000d570


	//   ....[9]....
        /*0088*/ 	.word	0x0000d5c0


	//   ....[10]....
        /*008c*/ 	.word	0x0000d5f0


	//   ....[11]....
        /*0090*/ 	.word	0x0000d6c0


	//   ....[12]....
        /*0094*/ 	.word	0x0000d700


	//   ....[13]....
        /*0098*/ 	.word	0x0000d890


	//   ....[14]....
        /*009c*/ 	.word	0x0000d9f0


	//   ....[15]....
        /*00a0*/ 	.word	0x0000da30


	//   ....[16]....
        /*00a4*/ 	.word	0x0000dad0


	//   ....[17]....
        /*00a8*/ 	.word	0x0000dc50


	//   ....[18]....
        /*00ac*/ 	.word	0x0000ddd0


	//   ....[19]....
        /*00b0*/ 	.word	0x0000df30


	//   ....[20]....
        /*00b4*/ 	.word	0x0000e040


	//   ....[21]....
        /*00b8*/ 	.word	0x0000e060


	//   ....[22]....
        /*00bc*/ 	.word	0x0000e080


	//----- nvinfo : EIATTR_MAX_THREADS
	.align		4
.L_2719:
        /*00c0*/ 	.byte	0x04, 0x05
        /*00c2*/ 	.short	(.L_2721 - .L_2720)
.L_2720:
        /*00c4*/ 	.word	0x00000080
        /*00c8*/ 	.word	0x00000001
        /*00cc*/ 	.word	0x00000001


	//----- nvinfo : EIATTR_CRS_STACK_SIZE
	.align		4
.L_2721:
        /*00d0*/ 	.byte	0x04, 0x1e
        /*00d2*/ 	.short	(.L_2723 - .L_2722)
.L_2722:
        /*00d4*/ 	.word	0x00000000


	//----- nvinfo : EIATTR_CBANK_PARAM_SIZE
	.align		4
.L_2723:
        /*00d8*/ 	.byte	0x03, 0x19
        /*00da*/ 	.short	0x0250


	//----- nvinfo : EIATTR_PARAM_CBANK
	.align		4
        /*00dc*/ 	.byte	0x04, 0x0a
        /*00de*/ 	.short	(.L_2725 - .L_2724)
	.align		4
.L_2724:
        /*00e0*/ 	.word	index@(.nv.constant0._ZN2at6native18elementwise_kernelILi128ELi4EZNS0_15gpu_kernel_implIZZNS0_73_GLOBAL__N__c8866d80_35_SparseBinaryOpIntersectionKernel_cu_f5210f67_363642_sparse_binary_op_intersection_kernel_implINS3_18CUDAKernelLauncherENS3_36CUDAValueSelectionIntersectionKernelINS3_5MulOpEEElLl0EEEvRNS_6TensorERKS9_SC_RKSt6vectorIlSaIlEERKSt8optionalIS9_ESL_bbENKUlvE1_clEvEUllE_EEvRNS_18TensorIteratorBaseERKT_EUliE_EEviT1_)
        /*00e4*/ 	.short	0x0210
        /*00e6*/ 	.short	0x0250


	//----- nvinfo : EIATTR_SW_WAR
	.align		4
.L_2725:
        /*00e8*/ 	.byte	0x04, 0x36
        /*00ea*/ 	.short	(.L_2727 - .L_2726)
.L_2726:
        /*00ec*/ 	.word	0x00000008
.L_2727:


//--------------------- .nv.info._ZN2at6native27unrolled_elementwise_kernelIZZNS0_73_GLOBAL__N__c8866d80_35_SparseBinaryOpIntersectionKernel_cu_f5210f67_363642_sparse_binary_op_intersection_kernel_implINS2_18CUDAKernelLauncherENS2_36CUDAValueSelectionIntersectionKernelINS2_5MulOpEEElLl0EEEvRNS_6TensorERKS8_SB_RKSt6vectorIlSaIlEERKSt8optionalIS8_ESK_bbENKUlvE1_clEvEUllE_St5arrayIPcLm2EELi4E23TrivialOffsetCalculatorILi1EjESR_NS0_6memory12LoadWithCastILi1EEENSS_13StoreWithCastILi1EEEEEviT_T0_T2_T3_T4_T5_ --------------------------
	.section	.nv.info._ZN2at6native27unrolled_elementwise_kernelIZZNS0_73_GLOBAL__N__c8866d80_35_SparseBinaryOpIntersectionKernel_cu_f5210f67_363642_sparse_binary_op_intersection_kernel_implINS2_18CUDAKernelLauncherENS2_36CUDAValueSelectionIntersectionKernelINS2_5MulOpEEElLl0EEEvRNS_6TensorERKS8_SB_RKSt6vectorIlSaIlEERKSt8optionalIS8_ESK_bbENKUlvE1_clEvEUllE_St5arrayIPcLm2EELi4E23TrivialOffsetCalculatorILi1EjESR_NS0_6memory12LoadWithCastILi1EEENSS_13StoreWithCastILi1EEEEEviT_T0_T2_T3_T4_T5_,"",@"SHT_CUDA_INFO"
	.sectionflags	@""
	.align	4


	//----- nvinfo : EIATTR_CUDA_API_VERSION
	.align		4
        /*0000*/ 	.byte	0x04, 0x37
        /*0002*/ 	.short	(.L_2729 - .L_2728)
.L_2728:
        /*0004*/ 	.word	0x00000082


	//----- nvinfo : EIATTR_KPARAM_INFO
	.align		4
.L_2729:
        /*0008*/ 	.byte	0x04, 0x17
        /*000a*/ 	.short	(.L_2731 - .L_2730)
.L_2730:
        /*000c*/ 	.word	0x00000000
        /*0010*/ 	.short	0x0006
        /*0012*/ 	.short	0x0054
        /*0014*/ 	.byte	0x00, 0xf0, 0x21, 0x00


	//----- nvinfo : EIATTR_KPARAM_INFO
	.align		4
.L_2731:
        /*0018*/ 	.byte	0x04, 0x17
        /*001a*/ 	.short	(.L_2733 - .L_2732)
.L_2732:
        /*001c*/ 	.word	0x00000000
        /*0020*/ 	.short	0x0005
        /*0022*/ 	.short	0x004c
        /*0024*/ 	.byte	0x00, 0xf0, 0x21, 0x00


	//----- nvinfo : EIATTR_KPARAM_INFO
	.align		4
.L_2733:
        /*0028*/ 	.byte	0x04, 0x17
        /*002a*/ 	.short	(.L_2735 - .L_2734)
.L_2734:
        /*002c*/ 	.word	0x00000000
        /*0030*/ 	.short	0x0004
        /*0032*/ 	.short	0x0049
        /*0034*/ 	.byte	0x00, 0xf0, 0x05, 0x00


	//----- nvinfo : EIATTR_KPARAM_INFO
	.align		4
.L_2735:
        /*0038*/ 	.byte	0x04, 0x17
        /*003a*/ 	.short	(.L_2737 - .L_2736)
.L_2736:
        /*003c*/ 	.word	0x00000000
        /*0040*/ 	.short	0x0003
        /*0042*/ 	.short	0x0048
        /*0044*/ 	.byte	0x00, 0xf0, 0x05, 0x00


	//----- nvinfo : EIATTR_KPARAM_INFO
	.align		4
.L_2737:
        /*0048*/ 	.byte	0x04, 0x17
        /*004a*/ 	.short	(.L_2739 - .L_2738)
.L_2738:
        /*004c*/ 	.word	0x00000000
        /*0050*/ 	.short	0x0002
        /*0052*/ 	.short	0x0038
        /*0054*/ 	.byte	0x00, 0xf0, 0x41, 0x00


	//----- nvinfo : EIATTR_KPARAM_INFO
	.align		4
.L_2739:
        /*0058*/ 	.byte	0x04, 0x17
        /*005a*/ 	.short	(.L_2741 - .L_2740)
.L_2740:
        /*005c*/ 	.word	0x00000000
        /*0060*/ 	.short	0x0001
        /*0062*/ 	.short	0x0008
        /*0064*/ 	.byte	0x00, 0xf0, 0xc1, 0x00


	//----- nvinfo : EIATTR_KPARAM_INFO
	.align		4
.L_2741:
        /*0068*/ 	.byte	0x04, 0x17
        /*006a*/ 	.short	(.L_2743 - .L_2742)
.L_2742:
        /*006c*/ 	.word	0x00000000
        /*0070*/ 	.short	0x0000
        /*0072*/ 	.short	0x0000
        /*0074*/ 	.byte	0x00, 0xf0, 0x11, 0x00


	//----- nvinfo : EIATTR_SPARSE_MMA_MASK
	.align		4
.L_2743:
        /*0078*/ 	.byte	0x03, 0x50
        /*007a*/ 	.short	0x0000


	//----- nvinfo : EIATTR_MAXREG_COUNT
	.align		4
        /*007c*/ 	.byte	0x03, 0x1b
        /*007e*/ 	.short	0x00ff


	//----- nvinfo : EIATTR_EXTERNS
	.align		4
        /*0080*/ 	.byte	0x04, 0x0f
        /*0082*/ 	.short	(.L_2745 - .L_2744)


	//   ....[0]....
	.align		4
.L_2744:
        /*0084*/ 	.word	index@(__assertfail)


	//----- nvinfo : EIATTR_MERCURY_ISA_VERSION
	.align		4
.L_2745:
        /*0088*/ 	.byte	0x03, 0x5f
        /*008a*/ 	.short	0x0101


	//----- nvinfo : EIATTR_SYSCALL_OFFSETS
	.align		4
        /*008c*/ 	.byte	0x04, 0x46
        /*008e*/ 	.short	(.L_2747 - .L_2746)


	//   ....[0]....
.L_2746:
        /*0090*/ 	.word	0x00000ef0


	//   ....[1]....
        /*0094*/ 	.word	0x00001df0


	//   ....[2]....
        /*0098*/ 	.word	0x00002d00


	//   ....[3]....
        /*009c*/ 	.word	0x00003be0


	//   ....[4]....
        /*00a0*/ 	.word	0x0000a630


	//   ....[5]....
        /*00a4*/ 	.word	0x0000b4f0


	//   ....[6]....
        /*00a8*/ 	.word	0x0000c390


	//   ....[7]....
        /*00ac*/ 	.word	0x0000d250


	//----- nvinfo : EIATTR_EXIT_INSTR_OFFSETS
	.align		4
.L_2747:
        /*00b0*/ 	.byte	0x04, 0x1c
        /*00b2*/ 	.short	(.L_2749 - .L_2748)


	//   ....[0]....
.L_2748:
        /*00b4*/ 	.word	0x0000c410


	//   ....[1]....
        /*00b8*/ 	.word	0x0000c540


	//   ....[2]....
        /*00bc*/ 	.word	0x0000c560


	//   ....[3]....
        /*00c0*/ 	.word	0x0000c5e0


	//   ....[4]....
        /*00c4*/ 	.word	0x0000c600


	//   ....[5]....
        /*00c8*/ 	.word	0x0000c620


	//   ....[6]....
        /*00cc*/ 	.word	0x0000c6b0


	//   ....[7]....
        /*00d0*/ 	.word	0x0000c6f0


	//   ....[8]....
        /*00d4*/ 	.word	0x0000c790


	//   ....[9]....
        /*00d8*/ 	.word	0x0000c7e0


	//   ....[10]....
        /*00dc*/ 	.word	0x0000c810


	//   ....[11]....
        /*00e0*/ 	.word	0x0000c8e0


	//   ....[12]....
        /*00e4*/ 	.word	0x0000c920


	//   ....[13]....
        /*00e8*/ 	.word	0x0000cab0


	//   ....[14]....
        /*00ec*/ 	.word	0x0000cc10


	//   ....[15]....
        /*00f0*/ 	.word	0x0000cc50


	//   ....[16]....
        /*00f4*/ 	.word	0x0000ccf0


	//   ....[17]....
        /*00f8*/ 	.word	0x0000ce70


	//   ....[18]....
        /*00fc*/ 	.word	0x0000cff0


	//   ....[19]....
        /*0100*/ 	.word	0x0000d150


	//   ....[20]....
        /*0104*/ 	.word	0x0000d260


	//   ....[21]....
        /*0108*/ 	.word	0x0000d280


	//   ....[22]....
        /*010c*/ 	.word	0x0000d2a0


	//----- nvinfo : EIATTR_MAX_THREADS
	.align		4
.L_2749:
        /*0110*/ 	.byte	0x04, 0x05
        /*0112*/ 	.short	(.L_2751 - .L_2750)
.L_2750:
        /*0114*/ 	.word	0x00000080
        /*0118*/ 	.word	0x00000001
        /*011c*/ 	.word	0x00000001


	//----- nvinfo : EIATTR_CRS_STACK_SIZE
	.align		4
.L_2751:
        /*0120*/ 	.byte	0x04, 0x1e
        /*0122*/ 	.short	(.L_2753 - .L_2752)
.L_2752:
        /*0124*/ 	.word	0x00000000


	//----- nvinfo : EIATTR_CBANK_PARAM_SIZE
	.align		4
.L_2753:
        /*0128*/ 	.byte	0x03, 0x19
        /*012a*/ 	.short	0x005c


	//----- nvinfo : EIATTR_PARAM_CBANK
	.align		4
        /*012c*/ 	.byte	0x04, 0x0a
        /*012e*/ 	.short	(.L_2755 - .L_2754)
	.align		4
.L_2754:
        /*0130*/ 	.word	index@(.nv.constant0._ZN2at6native27unrolled_elementwise_kernelIZZNS0_73_GLOBAL__N__c8866d80_35_SparseBinaryOpIntersectionKernel_cu_f5210f67_363642_sparse_binary_op_intersection_kernel_implINS2_18CUDAKernelLauncherENS2_36CUDAValueSelectionIntersectionKernelINS2_5MulOpEEElLl0EEEvRNS_6TensorERKS8_SB_RKSt6vectorIlSaIlEERKSt8optionalIS8_ESK_bbENKUlvE1_clEvEUllE_St5arrayIPcLm2EELi4E23TrivialOffsetCalculatorILi1EjESR_NS0_6memory12LoadWithCastILi1EEENSS_13StoreWithCastILi1EEEEEviT_T0_T2_T3_T4_T5_)
        /*0134*/ 	.short	0x0210
        /*0136*/ 	.short	0x005c


	//----- nvinfo : EIATTR_SW_WAR
	.align		4
.L_2755:
        /*0138*/ 	.byte	0x04, 0x36
        /*013a*/ 	.short	(.L_2757 - .L_2756)
.L_2756:
        /*013c*/ 	.word	0x00000008
.L_2757:


//--------------------- .nv.info._ZN2at6native18elementwise_kernelILi128ELi2EZNS0_22gpu_kernel_impl_nocastIZZNS0_73_GLOBAL__N__c8866d80_35_SparseBinaryOpIntersectionKernel_cu_f5210f67_363642_sparse_binary_op_intersection_kernel_implINS3_18CUDAKernelLauncherENS3_36CUDAValueSelectionIntersectionKernelINS3_5MulOpEEElLl0EEEvRNS_6TensorERKS9_SC_RKSt6vectorIlSaIlEERKSt8optionalIS9_ESL_bbENKUlvE1_clEvEUllE_EEvRNS_18TensorIteratorBaseERKT_EUliE_EEviT1_ --------------------------
	.section	.nv.info._ZN2at6native18elementwise_kernelILi128ELi2EZNS0_22gpu_kernel_impl_nocastIZZNS0_73_GLOBAL__N__c8866d80_35_SparseBinaryOpIntersectionKernel_cu_f5210f67_363642_sparse_binary_op_intersection_kernel_implINS3_18CUDAKernelLauncherENS3_36CUDAValueSelectionIntersectionKernelINS3_5MulOpEEElLl0EEEvRNS_6TensorERKS9_SC_RKSt6vectorIlSaIlEERKSt8optionalIS9_ESL_bbENKUlvE1_clEvEUllE_EEvRNS_18TensorIteratorBaseERKT_EUliE_EEviT1_,"",@"SHT_CUDA_INFO"
	.sectionflags	@""
	.align	4


	//----- nvinfo : EIATTR_CUDA_API_VERSION
	.align		4
        /*0000*/ 	.byte	0x04, 0x37
        /*0002*/ 	.short	(.L_2759 - .L_2758)
.L_2758:
        /*0004*/ 	.word	0x00000082


	//----- nvinfo : EIATTR_KPARAM_INFO
	.align		4
.L_2759:
        /*0008*/ 	.byte	0x04, 0x17
        /*000a*/ 	.short	(.L_2761 - .L_2760)
.L_2760:
        /*000c*/ 	.word	0x00000000
        /*0010*/ 	.short	0x0001
        /*0012*/ 	.short	0x0008
        /*0014*/ 	.byte	0x00, 0xf0, 0x01, 0x09


	//----- nvinfo : EIATTR_KPARAM_INFO
	.align		4
.L_2761:
        /*0018*/ 	.byte	0x04, 0x17
        /*001a*/ 	.short	(.L_2763 - .L_2762)
.L_2762:
        /*001c*/ 	.word	0x00000000
        /*0020*/ 	.short	0x0000
        /*0022*/ 	.short	0x0000
        /*0024*/ 	.byte	0x00, 0xf0, 0x11, 0x00


	//----- nvinfo : EIATTR_SPARSE_MMA_MASK
	.align		4
.L_2763:
        /*0028*/ 	.byte	0x03, 0x50
        /*002a*/ 	.short	0x0000


	//----- nvinfo : EIATTR_MAXREG_COUNT
	.align		4
        /*002c*/ 	.byte	0x03, 0x1b
        /*002e*/ 	.short	0x0080


	//----- nvinfo : EIATTR_MERCURY_ISA_VERSION
	.align		4
        /*0030*/ 	.byte	0x03, 0x5f
        /*0032*/ 	.short	0x0101


	//----- nvinfo : EIATTR_EXIT_INSTR_OFFSETS
	.align		4
        /*0034*/ 	.byte	0x04, 0x1c
        /*0036*/ 	.short	(.L_2765 - .L_2764)


	//   ....[0]....
.L_2764:
        /*0038*/ 	.word	0x00001c10


	//   ....[1]....
        /*003c*/ 	.word	0x00003700


	//----- nvinfo : EIATTR_MAX_THREADS
	.align		4
.L_2765:
        /*0040*/ 	.byte	0x04, 0x05
        /*0042*/ 	.short	(.L_2767 - .L_2766)
.L_2766:
        /*0044*/ 	.word	0x00000080
        /*0048*/ 	.word	0x00000001
        /*004c*/ 	.word	0x00000001


	//----- nvinfo : EIATTR_CRS_STACK_SIZE
	.align		4
.L_2767:
        /*0050*/ 	.byte	0x04, 0x1e
        /*0052*/ 	.short	(.L_2769 - .L_2768)
.L_2768:
        /*0054*/ 	.word	0x00000000


	//----- nvinfo : EIATTR_CBANK_PARAM_SIZE
	.align		4
.L_2769:
        /*0058*/ 	.byte	0x03, 0x19
        /*005a*/ 	.short	0x0248


	//----- nvinfo : EIATTR_PARAM_CBANK
	.align		4
        /*005c*/ 	.byte	0x04, 0x0a
        /*005e*/ 	.short	(.L_2771 - .L_2770)
	.align		4
.L_2770:
        /*0060*/ 	.word	index@(.nv.constant0._ZN2at6native18elementwise_kernelILi128ELi2EZNS0_22gpu_kernel_impl_nocastIZZNS0_73_GLOBAL__N__c8866d80_35_SparseBinaryOpIntersectionKernel_cu_f5210f67_363642_sparse_binary_op_intersection_kernel_implINS3_18CUDAKernelLauncherENS3_36CUDAValueSelectionIntersectionKernelINS3_5MulOpEEElLl0EEEvRNS_6TensorERKS9_SC_RKSt6vectorIlSaIlEERKSt8optionalIS9_ESL_bbENKUlvE1_clEvEUllE_EEvRNS_18TensorIteratorBaseERKT_EUliE_EEviT1_)
        /*0064*/ 	.short	0x0210
        /*0066*/ 	.short	0x0248


	//----- nvinfo : EIATTR_SW_WAR
	.align		4
.L_2771:
        /*0068*/ 	.byte	0x04, 0x36
        /*006a*/ 	.short	(.L_2773 - .L_2772)
.L_2772:
        /*006c*/ 	.word	0x00000008
.L_2773:


//--------------------- .nv.info._ZN2at6native27unrolled_elementwise_kernelIZZNS0_73_GLOBAL__N__c8866d80_35_SparseBinaryOpIntersectionKernel_cu_f5210f67_363642_sparse_binary_op_intersection_kernel_implINS2_18CUDAKernelLauncherENS2_36CUDAValueSelectionIntersectionKernelINS2_5MulOpEEElLl0EEEvRNS_6TensorERKS8_SB_RKSt6vectorIlSaIlEERKSt8optionalIS8_ESK_bbENKUlvE1_clEvEUllE_St5arrayIPcLm2EELi4E23TrivialOffsetCalculatorILi1EjESR_NS0_6memory15LoadWithoutCastENSS_16StoreWithoutCastEEEviT_T0_T2_T3_T4_T5_ --------------------------
	.section	.nv.info._ZN2at6native27unrolled_elementwise_kernelIZZNS0_73_GLOBAL__N__c8866d80_35_SparseBinaryOpIntersectionKernel_cu_f5210f67_363642_sparse_binary_op_intersection_kernel_implINS2_18CUDAKernelLauncherENS2_36CUDAValueSelectionIntersectionKernelINS2_5MulOpEEElLl0EEEvRNS_6TensorERKS8_SB_RKSt6vectorIlSaIlEERKSt8optionalIS8_ESK_bbENKUlvE1_clEvEUllE_St5arrayIPcLm2EELi4E23TrivialOffsetCalculatorILi1EjESR_NS0_6memory15LoadWithoutCastENSS_16StoreWithoutCastEEEviT_T0_T2_T3_T4_T5_,"",@"SHT_CUDA_INFO"
	.sectionflags	@""
	.align	4


	//----- nvinfo : EIATTR_CUDA_API_VERSION
	.align		4
        /*0000*/ 	.byte	0x04, 0x37
        /*0002*/ 	.short	(.L_2775 - .L_2774)
.L_2774:
        /*0004*/ 	.word	0x00000082


	//----- nvinfo : EIATTR_KPARAM_INFO
	.align		4
.L_2775:
        /*0008*/ 	.byte	0x04, 0x17
        /*000a*/ 	.short	(.L_2777 - .L_2776)
.L_2776:
        /*000c*/ 	.word	0x00000000
        /*0010*/ 	.short	0x0006
        /*0012*/ 	.short	0x004b
        /*0014*/ 	.byte	0x00, 0xf0, 0x05, 0x00


	//----- nvinfo : EIATTR_KPARAM_INFO
	.align		4
.L_2777:
        /*0018*/ 	.byte	0x04, 0x17
        /*001a*/ 	.short	(.L_2779 - .L_2778)
.L_2778:
        /*001c*/ 	.word	0x00000000
        /*0020*/ 	.short	0x0005
        /*0022*/ 	.short	0x004a
        /*0024*/ 	.byte	0x00, 0xf0, 0x05, 0x00


	//----- nvinfo : EIATTR_KPARAM_INFO
	.align		4
.L_2779:
        /*0028*/ 	.byte	0x04, 0x17
        /*002a*/ 	.short	(.L_2781 - .L_2780)
.L_2780:
        /*002c*/ 	.word	0x00000000
        /*0030*/ 	.short	0x0004
        /*0032*/ 	.short	0x0049
        /*0034*/ 	.byte	0x00, 0xf0, 0x05, 0x00


	//----- nvinfo : EIATTR_KPARAM_INFO
	.align		4
.L_2781:
        /*0038*/ 	.byte	0x04, 0x17
        /*003a*/ 	.short	(.L_2783 - .L_2782)
.L_2782:
        /*003c*/ 	.word	0x00000000
        /*0040*/ 	.short	0x0003
        /*0042*/ 	.short	0x0048
        /*0044*/ 	.byte	0x00, 0xf0, 0x05, 0x00


	//----- nvinfo : EIATTR_KPARAM_INFO
	.align		4
.L_2783:
        /*0048*/ 	.byte	0x04, 0x17
        /*004a*/ 	.short	(.L_2785 - .L_2784)
.L_2784:
        /*004c*/ 	.word	0x00000000
        /*0050*/ 	.short	0x0002
        /*0052*/ 	.short	0x0038
        /*0054*/ 	.byte	0x00, 0xf0, 0x41, 0x00


	//----- nvinfo : EIATTR_KPARAM_INFO
	.align		4
.L_2785:
        /*0058*/ 	.byte	0x04, 0x17
        /*005a*/ 	.short	(.L_2787 - .L_2786)
.L_2786:
        /*005c*/ 	.word	0x00000000
        /*0060*/ 	.short	0x0001
        /*0062*/ 	.short	0x0008
        /*0064*/ 	.byte	0x00, 0xf0, 0xc1, 0x00


	//----- nvinfo : EIATTR_KPARAM_INFO
	.align		4
.L_2787:
        /*0068*/ 	.byte	0x04, 0x17
        /*006a*/ 	.short	(.L_2789 - .L_2788)
.L_2788:
        /*006c*/ 	.word	0x00000000
        /*0070*/ 	.short	0x0000
        /*0072*/ 	.short	0x0000
        /*0074*/ 	.byte	0x00, 0xf0, 0x11, 0x00


	//----- nvinfo : EIATTR_SPARSE_MMA_MASK
	.align		4
.L_2789:
        /*0078*/ 	.byte	0x03, 0x50
        /*007a*/ 	.short	0x0000


	//----- nvinfo : EIATTR_MAXREG_COUNT
	.align		4
        /*007c*/ 	.byte	0x03, 0x1b
        /*007e*/ 	.short	0x00ff


	//----- nvinfo : EIATTR_MERCURY_ISA_VERSION
	.align		4
        /*0080*/ 	.byte	0x03, 0x5f
        /*0082*/ 	.short	0x0101


	//----- nvinfo : EIATTR_EXIT_INSTR_OFFSETS
	.align		4
        /*0084*/ 	.byte	0x04, 0x1c
        /*0086*/ 	.short	(.L_2791 - .L_2790)


	//   ....[0]....
.L_2790:
        /*0088*/ 	.word	0x00006080


	//   ....[1]....
        /*008c*/ 	.word	0x000060e0


	//----- nvinfo : EIATTR_MAX_THREADS
	.align		4
.L_2791:
        /*0090*/ 	.byte	0x04, 0x05
        /*0092*/ 	.short	(.L_2793 - .L_2792)
.L_2792:
        /*0094*/ 	.word	0x00000080
        /*0098*/ 	.word	0x00000001
        /*009c*/ 	.word	0x00000001


	//----- nvinfo : EIATTR_CRS_STACK_SIZE
	.align		4
.L_2793:
        /*00a0*/ 	.byte	0x04, 0x1e
        /*00a2*/ 	.short	(.L_2795 - .L_2794)
.L_2794:
        /*00a4*/ 	.word	0x00000000


	//----- nvinfo : EIATTR_CBANK_PARAM_SIZE
	.align		4
.L_2795:
        /*00a8*/ 	.byte	0x03, 0x19
        /*00aa*/ 	.short	0x004c


	//----- nvinfo : EIATTR_PARAM_CBANK
	.align		4
        /*00ac*/ 	.byte	0x04, 0x0a
        /*00ae*/ 	.short	(.L_2797 - .L_2796)
	.align		4
.L_2796:
        /*00b0*/ 	.word	index@(.nv.constant0._ZN2at6native27unrolled_elementwise_kernelIZZNS0_73_GLOBAL__N__c8866d80_35_SparseBinaryOpIntersectionKernel_cu_f5210f67_363642_sparse_binary_op_intersection_kernel_implINS2_18CUDAKernelLauncherENS2_36CUDAValueSelectionIntersectionKernelINS2_5MulOpEEElLl0EEEvRNS_6TensorERKS8_SB_RKSt6vectorIlSaIlEERKSt8optionalIS8_ESK_bbENKUlvE1_clEvEUllE_St5arrayIPcLm2EELi4E23TrivialOffsetCalculatorILi1EjESR_NS0_6memory15LoadWithoutCastENSS_16StoreWithoutCastEEEviT_T0_T2_T3_T4_T5_)
        /*00b4*/ 	.short	0x0210
        /*00b6*/ 	.short	0x004c


	//----- nvinfo : EIATTR_SW_WAR
	.align		4
.L_2797:
        /*00b8*/ 	.byte	0x04, 0x36
        /*00ba*/ 	.short	(.L_2799 - .L_2798)
.L_2798:
        /*00bc*/ 	.word	0x00000008
.L_2799:


//--------------------- .nv.info._ZN2at6native29vectorized_elementwise_kernelILi2EZZNS0_73_GLOBAL__N__c8866d80_35_SparseBinaryOpIntersectionKernel_cu_f5210f67_363642_sparse_binary_op_intersection_kernel_implINS2_18CUDAKernelLauncherENS2_36CUDAValueSelectionIntersectionKernelINS2_5MulOpEEElLl0EEEvRNS_6TensorERKS8_SB_RKSt6vectorIlSaIlEERKSt8optionalIS8_ESK_bbENKUlvE1_clEvEUllE_St5arrayIPcLm2EEEEviT0_T1_ --------------------------
	.section	.nv.info._ZN2at6native29vectorized_elementwise_kernelILi2EZZNS0_73_GLOBAL__N__c8866d80_35_SparseBinaryOpIntersectionKernel_cu_f5210f67_363642_sparse_binary_op_intersection_kernel_implINS2_18CUDAKernelLauncherENS2_36CUDAValueSelectionIntersectionKernelINS2_5MulOpEEElLl0EEEvRNS_6TensorERKS8_SB_RKSt6vectorIlSaIlEERKSt8optionalIS8_ESK_bbENKUlvE1_clEvEUllE_St5arrayIPcLm2EEEEviT0_T1_,"",@"SHT_CUDA_INFO"
	.sectionflags	@""
	.align	4


	//----- nvinfo : EIATTR_CUDA_API_VERSION
	.align		4
        /*0000*/ 	.byte	0x04, 0x37
        /*0002*/ 	.short	(.L_2801 - .L_2800)
.L_2800:
        /*0004*/ 	.word	0x00000082


	//----- nvinfo : EIATTR_KPARAM_INFO
	.align		4
.L_2801:
        /*0008*/ 	.byte	0x04, 0x17
        /*000a*/ 	.short	(.L_2803 - .L_2802)
.L_2802:
        /*000c*/ 	.word	0x00000000
        /*0010*/ 	.short	0x0002
        /*0012*/ 	.short	0x0038
        /*0014*/ 	.byte	0x00, 0xf0, 0x41, 0x00


	//----- nvinfo : EIATTR_KPARAM_INFO
	.align		4
.L_2803:
        /*0018*/ 	.byte	0x04, 0x17
        /*001a*/ 	.short	(.L_2805 - .L_2804)
.L_2804:
        /*001c*/ 	.word	0x00000000
        /*0020*/ 	.short	0x0001
        /*0022*/ 	.short	0x0008
        /*0024*/ 	.byte	0x00, 0xf0, 0xc1, 0x00


	//----- nvinfo : EIATTR_KPARAM_INFO
	.align		4
.L_2805:
        /*0028*/ 	.byte	0x04, 0x17
        /*002a*/ 	.short	(.L_2807 - .L_2806)
.L_2806:
        /*002c*/ 	.word	0x00000000
        /*0030*/ 	.short	0x0000
        /*0032*/ 	.short	0x0000
        /*0034*/ 	.byte	0x00, 0xf0, 0x11, 0x00


	//----- nvinfo : EIATTR_SPARSE_MMA_MASK
	.align		4
.L_2807:
        /*0038*/ 	.byte	0x03, 0x50
        /*003a*/ 	.short	0x0000


	//----- nvinfo : EIATTR_MAXREG_COUNT
	.align		4
        /*003c*/ 	.byte	0x03, 0x1b
        /*003e*/ 	.short	0x00ff


	//----- nvinfo : EIATTR_MERCURY_ISA_VERSION
	.align		4
        /*0040*/ 	.byte	0x03, 0x5f
        /*0042*/ 	.short	0x0101


	//----- nvinfo : EIATTR_EXIT_INSTR_OFFSETS
	.align		4
        /*0044*/ 	.byte	0x04, 0x1c
        /*0046*/ 	.short	(.L_2809 - .L_2808)


	//   ....[0]....
.L_2808:
        /*0048*/ 	.word	0x0000b030


	//   ....[1]....
        /*004c*/ 	.word	0x00016fc0


	//   ....[2]....
        /*0050*/ 	.word	0x00017010


	//----- nvinfo : EIATTR_MAX_THREADS
	.align		4
.L_2809:
        /*0054*/ 	.byte	0x04, 0x05
        /*0056*/ 	.short	(.L_2811 - .L_2810)
.L_2810:
        /*0058*/ 	.word	0x00000080
        /*005c*/ 	.word	0x00000001
        /*0060*/ 	.word	0x00000001


	//----- nvinfo : EIATTR_CRS_STACK_SIZE
	.align		4
.L_2811:
        /*0064*/ 	.byte	0x04, 0x1e
        /*0066*/ 	.short	(.L_2813 - .L_2812)
.L_2812:
        /*0068*/ 	.word	0x00000000


	//----- nvinfo : EIATTR_CBANK_PARAM_SIZE
	.align		4
.L_2813:
        /*006c*/ 	.byte	0x03, 0x19
        /*006e*/ 	.short	0x0048


	//----- nvinfo : EIATTR_PARAM_CBANK
	.align		4
        /*0070*/ 	.byte	0x04, 0x0a
        /*0072*/ 	.short	(.L_2815 - .L_2814)
	.align		4
.L_2814:
        /*0074*/ 	.word	index@(.nv.constant0._ZN2at6native29vectorized_elementwise_kernelILi2EZZNS0_73_GLOBAL__N__c8866d80_35_SparseBinaryOpIntersectionKernel_cu_f5210f67_363642_sparse_binary_op_intersection_kernel_implINS2_18CUDAKernelLauncherENS2_36CUDAValueSelectionIntersectionKernelINS2_5MulOpEEElLl0EEEvRNS_6TensorERKS8_SB_RKSt6vectorIlSaIlEERKSt8optionalIS8_ESK_bbENKUlvE1_clEvEUllE_St5arrayIPcLm2EEEEviT0_T1_)
        /*0078*/ 	.short	0x0210
        /*007a*/ 	.short	0x0048


	//----- nvinfo : EIATTR_SW_WAR
	.align		4
.L_2815:
        /*007c*/ 	.byte	0x04, 0x36
        /*007e*/ 	.short	(.L_2817 - .L_2816)
.L_2816:
        /*0080*/ 	.word	0x00000008
.L_2817:


//--------------------- .nv.info._ZN2at6native29vectorized_elementwise_kernelILi4EZZNS0_73_GLOBAL__N__c8866d80_35_SparseBinaryOpIntersectionKernel_cu_f5210f67_363642_sparse_binary_op_intersection_kernel_implINS2_18CUDAKernelLauncherENS2_36CUDAValueSelectionIntersectionKernelINS2_5MulOpEEElLl0EEEvRNS_6TensorERKS8_SB_RKSt6vectorIlSaIlEERKSt8optionalIS8_ESK_bbENKUlvE1_clEvEUllE_St5arrayIPcLm2EEEEviT0_T1_ --------------------------
	.section	.nv.info._ZN2at6native29vectorized_elementwise_kernelILi4EZZNS0_73_GLOBAL__N__c8866d80_35_SparseBinaryOpIntersectionKernel_cu_f5210f67_363642_sparse_binary_op_intersection_kernel_implINS2_18CUDAKernelLauncherENS2_36CUDAValueSelectionIntersectionKernelINS2_5MulOpEEElLl0EEEvRNS_6TensorERKS8_SB_RKSt6vectorIlSaIlEERKSt8optionalIS8_ESK_bbENKUlvE1_clEvEUllE_St5arrayIPcLm2EEEEviT0_T1_,"",@"SHT_CUDA_INFO"
	.sectionflags	@""
	.align	4


	//----- nvinfo : EIATTR_CUDA_API_VERSION
	.align		4
        /*0000*/ 	.byte	0x04, 0x37
        /*0002*/ 	.short	(.L_2819 - .L_2818)
.L_2818:
        /*0004*/ 	.word	0x00000082


	//----- nvinfo : EIATTR_KPARAM_INFO
	.align		4
.L_2819:
        /*0008*/ 	.byte	0x04, 0x17
        /*000a*/ 	.short	(.L_2821 - .L_2820)
.L_2820:
        /*000c*/ 	.word	0x00000000
        /*0010*/ 	.short	0x0002
        /*0012*/ 	.short	0x0038
        /*0014*/ 	.byte	0x00, 0xf0, 0x41, 0x00


	//----- nvinfo : EIATTR_KPARAM_INFO
	.align		4
.L_2821:
        /*0018*/ 	.byte	0x04, 0x17
        /*001a*/ 	.short	(.L_2823 - .L_2822)
.L_2822:
        /*001c*/ 	.word	0x00000000
        /*0020*/ 	.short	0x0001
        /*0022*/ 	.short	0x0008
        /*0024*/ 	.byte	0x00, 0xf0, 0xc1, 0x00


	//----- nvinfo : EIATTR_KPARAM_INFO
	.align		4
.L_2823:
        /*0028*/ 	.byte	0x04, 0x17
        /*002a*/ 	.short	(.L_2825 - .L_2824)
.L_2824:
        /*002c*/ 	.word	0x00000000
        /*0030*/ 	.short	0x0000
        /*0032*/ 	.short	0x0000
        /*0034*/ 	.byte	0x00, 0xf0, 0x11, 0x00


	//----- nvinfo : EIATTR_SPARSE_MMA_MASK
	.align		4
.L_2825:
        /*0038*/ 	.byte	0x03, 0x50
        /*003a*/ 	.short	0x0000


	//----- nvinfo : EIATTR_MAXREG_COUNT
	.align		4
        /*003c*/ 	.byte	0x03, 0x1b
        /*003e*/ 	.short	0x00ff


	//----- nvinfo : EIATTR_MERCURY_ISA_VERSION
	.align		4
        /*0040*/ 	.byte	0x03, 0x5f
        /*0042*/ 	.short	0x0101


	//----- nvinfo : EIATTR_EXIT_INSTR_OFFSETS
	.align		4
        /*0044*/ 	.byte	0x04, 0x1c
        /*0046*/ 	.short	(.L_2827 - .L_2826)


	//   ....[0]....
.L_2826:
        /*0048*/ 	.word	0x0000b030


	//   ....[1]....
        /*004c*/ 	.word	0x00016fc0


	//   ....[2]....
        /*0050*/ 	.word	0x00017010


	//----- nvinfo : EIATTR_MAX_THREADS
	.align		4
.L_2827:
        /*0054*/ 	.byte	0x04, 0x05
        /*0056*/ 	.short	(.L_2829 - .L_2828)
.L_2828:
        /*0058*/ 	.word	0x00000080
        /*005c*/ 	.word	0x00000001
        /*0060*/ 	.word	0x00000001


	//----- nvinfo : EIATTR_CRS_STACK_SIZE
	.align		4
.L_2829:
        /*0064*/ 	.byte	0x04, 0x1e
        /*0066*/ 	.short	(.L_2831 - .L_2830)
.L_2830:
        /*0068*/ 	.word	0x00000000


	//----- nvinfo : EIATTR_CBANK_PARAM_SIZE
	.align		4
.L_2831:
        /*006c*/ 	.byte	0x03, 0x19
        /*006e*/ 	.short	0x0048


	//----- nvinfo : EIATTR_PARAM_CBANK
	.align		4
        /*0070*/ 	.byte	0x04, 0x0a
        /*0072*/ 	.short	(.L_2833 - .L_2832)
	.align		4
.L_2832:
        /*0074*/ 	.word	index@(.nv.constant0._ZN2at6native29vectorized_elementwise_kernelILi4EZZNS0_73_GLOBAL__N__c8866d80_35_SparseBinaryOpIntersectionKernel_cu_f5210f67_363642_sparse_binary_op_intersection_kernel_implINS2_18CUDAKernelLauncherENS2_36CUDAValueSelectionIntersectionKernelINS2_5MulOpEEElLl0EEEvRNS_6TensorERKS8_SB_RKSt6vectorIlSaIlEERKSt8optionalIS8_ESK_bbENKUlvE1_clEvEUllE_St5arrayIPcLm2EEEEviT0_T1_)
        /*0078*/ 	.short	0x0210
        /*007a*/ 	.short	0x0048


	//----- nvinfo : EIATTR_SW_WAR
	.align		4
.L_2833:
        /*007c*/ 	.byte	0x04, 0x36
        /*007e*/ 	.short	(.L_2835 - .L_2834)
.L_2834:
        /*0080*/ 	.word	0x00000008
.L_2835:


//--------------------- .nv.info._ZN2at6native29vectorized_elementwise_kernelILi8EZZNS0_73_GLOBAL__N__c8866d80_35_SparseBinaryOpIntersectionKernel_cu_f5210f67_363642_sparse_binary_op_intersection_kernel_implINS2_18CUDAKernelLauncherENS2_36CUDAValueSelectionIntersectionKernelINS2_5MulOpEEElLl0EEEvRNS_6TensorERKS8_SB_RKSt6vectorIlSaIlEERKSt8optionalIS8_ESK_bbENKUlvE1_clEvEUllE_St5arrayIPcLm2EEEEviT0_T1_ --------------------------
	.section	.nv.info._ZN2at6native29vectorized_elementwise_kernelILi8EZZNS0_73_GLOBAL__N__c8866d80_35_SparseBinaryOpIntersectionKernel_cu_f5210f67_363642_sparse_binary_op_intersection_kernel_implINS2_18CUDAKernelLauncherENS2_36CUDAValueSelectionIntersectionKernelINS2_5MulOpEEElLl0EEEvRNS_6TensorERKS8_SB_RKSt6vectorIlSaIlEERKSt8optionalIS8_ESK_bbENKUlvE1_clEvEUllE_St5arrayIPcLm2EEEEviT0_T1_,"",@"SHT_CUDA_INFO"
	.sectionflags	@""
	.align	4


	//----- nvinfo : EIATTR_CUDA_API_VERSION
	.align		4
        /*0000*/ 	.byte	0x04, 0x37
        /*0002*/ 	.short	(.L_2837 - .L_2836)
.L_2836:
        /*0004*/ 	.word	0x00000082


	//----- nvinfo : EIATTR_KPARAM_INFO
	.align		4
.L_2837:
        /*0008*/ 	.byte	0x04, 0x17
        /*000a*/ 	.short	(.L_2839 - .L_2838)
.L_2838:
        /*000c*/ 	.word	0x00000000
        /*0010*/ 	.short	0x0002
        /*0012*/ 	.short	0x0038
        /*0014*/ 	.byte	0x00, 0xf0, 0x41, 0x00


	//----- nvinfo : EIATTR_KPARAM_INFO
	.align		4
.L_2839:
        /*0018*/ 	.byte	0x04, 0x17
        /*001a*/ 	.short	(.L_2841 - .L_2840)
.L_2840:
        /*001c*/ 	.word	0x00000000
        /*0020*/ 	.short	0x0001
        /*0022*/ 	.short	0x0008
        /*0024*/ 	.byte	0x00, 0xf0, 0xc1, 0x00


	//----- nvinfo : EIATTR_KPARAM_INFO
	.align		4
.L_2841:
        /*0028*/ 	.byte	0x04, 0x17
        /*002a*/ 	.short	(.L_2843 - .L_2842)
.L_2842:
        /*002c*/ 	.word	0x00000000
        /*0030*/ 	.short	0x0000
        /*0032*/ 	.short	0x0000
        /*0034*/ 	.byte	0x00, 0xf0, 0x11, 0x00


	//----- nvinfo : EIATTR_SPARSE_MMA_MASK
	.align		4
.L_2843:
        /*0038*/ 	.byte	0x03, 0x50
        /*003a*/ 	.short	0x0000


	//----- nvinfo : EIATTR_MAXREG_COUNT
	.align		4
        /*003c*/ 	.byte	0x03, 0x1b
        /*003e*/ 	.short	0x00ff


	//----- nvinfo : EIATTR_MERCURY_ISA_VERSION
	.align		4
        /*0040*/ 	.byte	0x03, 0x5f
        /*0042*/ 	.short	0x0101


	//----- nvinfo : EIATTR_EXIT_INSTR_OFFSETS
	.align		4
        /*0044*/ 	.byte	0x04, 0x1c
        /*0046*/ 	.short	(.L_2845 - .L_2844)


	//   ....[0]....
.L_2844:
        /*0048*/ 	.word	0x0000b030


	//   ....[1]....
        /*004c*/ 	.word	0x00016fc0


	//   ....[2]....
        /*0050*/ 	.word	0x00017010


	//----- nvinfo : EIATTR_MAX_THREADS
	.align		4
.L_2845:
        /*0054*/ 	.byte	0x04, 0x05
        /*0056*/ 	.short	(.L_2847 - .L_2846)
.L_2846:
        /*0058*/ 	.word	0x00000080
        /*005c*/ 	.word	0x00000001
        /*0060*/ 	.word	0x00000001


	//----- nvinfo : EIATTR_CRS_STACK_SIZE
	.align		4
.L_2847:
        /*0064*/ 	.byte	0x04, 0x1e
        /*0066*/ 	.short	(.L_2849 - .L_2848)
.L_2848:
        /*0068*/ 	.word	0x00000000


	//----- nvinfo : EIATTR_CBANK_PARAM_SIZE
	.align		4
.L_2849:
        /*006c*/ 	.byte	0x03, 0x19
        /*006e*/ 	.short	0x0048


	//----- nvinfo : EIATTR_PARAM_CBANK
	.align		4
        /*0070*/ 	.byte	0x04, 0x0a
        /*0072*/ 	.short	(.L_2851 - .L_2850)
	.align		4
.L_2850:
        /*0074*/ 	.word	index@(.nv.constant0._ZN2at6native29vectorized_elementwise_kernelILi8EZZNS0_73_GLOBAL__N__c8866d80_35_SparseBinaryOpIntersectionKernel_cu_f5210f67_363642_sparse_binary_op_intersection_kernel_implINS2_18CUDAKernelLauncherENS2_36CUDAValueSelectionIntersectionKernelINS2_5MulOpEEElLl0EEEvRNS_6TensorERKS8_SB_RKSt6vectorIlSaIlEERKSt8optionalIS8_ESK_bbENKUlvE1_clEvEUllE_St5arrayIPcLm2EEEEviT0_T1_)
        /*0078*/ 	.short	0x0210
        /*007a*/ 	.short	0x0048


	//----- nvinfo : EIATTR_SW_WAR
	.align		4
.L_2851:
        /*007c*/ 	.byte	0x04, 0x36
        /*007e*/ 	.short	(.L_2853 - .L_2852)
.L_2852:
        /*0080*/ 	.word	0x00000008
.L_2853:


//--------------------- .nv.info._ZN2at6native18elementwise_kernelILi128ELi4EZNS0_15gpu_kernel_implIZZNS0_73_GLOBAL__N__c8866d80_35_SparseBinaryOpIntersectionKernel_cu_f5210f67_363642_sparse_binary_op_intersection_kernel_implINS3_18CUDAKernelLauncherENS3_36CUDAValueSelectionIntersectionKernelINS3_5MulOpEEElLl8EEEvRNS_6TensorERKS9_SC_RKSt6vectorIlSaIlEERKSt8optionalIS9_ESL_bbENKUlvE3_clEvEUllE_EEvRNS_18TensorIteratorBaseERKT_EUliE_EEviT1_ --------------------------
	.section	.nv.info._ZN2at6native18elementwise_kernelILi128ELi4EZNS0_15gpu_kernel_implIZZNS0_73_GLOBAL__N__c8866d80_35_SparseBinaryOpIntersectionKernel_cu_f5210f67_363642_sparse_binary_op_intersection_kernel_implINS3_18CUDAKernelLauncherENS3_36CUDAValueSelectionIntersectionKernelINS3_5MulOpEEElLl8EEEvRNS_6TensorERKS9_SC_RKSt6vectorIlSaIlEERKSt8optionalIS9_ESL_bbENKUlvE3_clEvEUllE_EEvRNS_18TensorIteratorBaseERKT_EUliE_EEviT1_,"",@"SHT_CUDA_INFO"
	.sectionflags	@""
	.align	4


	//----- nvinfo : EIATTR_CUDA_API_VERSION
	.align		4
        /*0000*/ 	.byte	0x04, 0x37
        /*0002*/ 	.short	(.L_2855 - .L_2854)
.L_2854:
        /*0004*/ 	.word	0x00000082


	//----- nvinfo : EIATTR_KPARAM_INFO
	.align		4
.L_2855:
        /*0008*/ 	.byte	0x04, 0x17
        /*000a*/ 	.short	(.L_2857 - .L_2856)
.L_2856:
        /*000c*/ 	.word	0x00000000
        /*0010*/ 	.short	0x0001
        /*0012*/ 	.short	0x0008
        /*0014*/ 	.byte	0x00, 0xf0, 0xa1, 0x0a


	//----- nvinfo : EIATTR_KPARAM_INFO
	.align		4
.L_2857:
        /*0018*/ 	.byte	0x04, 0x17
        /*001a*/ 	.short	(.L_2859 - .L_2858)
.L_2858:
        /*001c*/ 	.word	0x00000000
        /*0020*/ 	.short	0x0000
        /*0022*/ 	.short	0x0000
        /*0024*/ 	.byte	0x00, 0xf0, 0x11, 0x00


	//----- nvinfo : EIATTR_SPARSE_MMA_MASK
	.align		4
.L_2859:
        /*0028*/ 	.byte	0x03, 0x50
        /*002a*/ 	.short	0x0000


	//----- nvinfo : EIATTR_MAXREG_COUNT
	.align		4
        /*002c*/ 	.byte	0x03, 0x1b
        /*002e*/ 	.short	0x0080


	//----- nvinfo : EIATTR_EXTERNS
	.align		4
        /*0030*/ 	.byte	0x04, 0x0f
        /*0032*/ 	.short	(.L_2861 - .L_2860)


	//   ....[0]....
	.align		4
.L_2860:
        /*0034*/ 	.word	index@(__assertfail)


	//----- nvinfo : EIATTR_MERCURY_ISA_VERSION
	.align		4
.L_2861:
        /*0038*/ 	.byte	0x03, 0x5f
        /*003a*/ 	.short	0x0101


	//----- nvinfo : EIATTR_SYSCALL_OFFSETS
	.align		4
        /*003c*/ 	.byte	0x04, 0x46
        /*003e*/ 	.short	(.L_2863 - .L_2862)


	//   ....[0]....
.L_2862:
        /*0040*/ 	.word	0x000021b0


	//   ....[1]....
        /*0044*/ 	.word	0x00004590


	//   ....[2]....
        /*0048*/ 	.word	0x00006790


	//   ....[3]....
        /*004c*/ 	.word	0x00008b00


	//   ....[4]....
        /*0050*/ 	.word	0x0000acd0


	//   ....[5]....
        /*0054*/ 	.word	0x0000d040


	//   ....[6]....
        /*0058*/ 	.word	0x0000f200


	//   ....[7]....
        /*005c*/ 	.word	0x00011570


	//----- nvinfo : EIATTR_EXIT_INSTR_OFFSETS
	.align		4
.L_2863:
        /*0060*/ 	.byte	0x04, 0x1c
        /*0062*/ 	.short	(.L_2865 - .L_2864)


	//   ....[0]....
.L_2864:
        /*0064*/ 	.word	0x0000d0d0


	//   ....[1]....
        /*0068*/ 	.word	0x00010f60


	//   ....[2]....
        /*006c*/ 	.word	0x00010f80


	//   ....[3]....
        /*0070*/ 	.word	0x00011000


	//   ....[4]....
        /*0074*/ 	.word	0x00011020


	//   ....[5]....
        /*0078*/ 	.word	0x00011040


	//   ....[6]....
        /*007c*/ 	.word	0x000110c0


	//   ....[7]....
        /*0080*/ 	.word	0x000110e0


	//   ....[8]....
        /*0084*/ 	.word	0x00011160


	//   ....[9]....
        /*0088*/ 	.word	0x00011180


	//   ....[10]....
        /*008c*/ 	.word	0x000111a0


	//   ....[11]....
        /*0090*/ 	.word	0x00011240


	//   ....[12]....
        /*0094*/ 	.word	0x00011260


	//   ....[13]....
        /*0098*/ 	.word	0x000112e0


	//   ....[14]....
        /*009c*/ 	.word	0x00011300


	//   ....[15]....
        /*00a0*/ 	.word	0x00011320


	//   ....[16]....
        /*00a4*/ 	.word	0x000113c0


	//   ....[17]....
        /*00a8*/ 	.word	0x000113e0


	//   ....[18]....
        /*00ac*/ 	.word	0x00011400


	//   ....[19]....
        /*00b0*/ 	.word	0x00011470


	//   ....[20]....
        /*00b4*/ 	.word	0x00011580


	//   ....[21]....
        /*00b8*/ 	.word	0x000115a0


	//   ....[22]....
        /*00bc*/ 	.word	0x000115c0


	//----- nvinfo : EIATTR_MAX_THREADS
	.align		4
.L_2865:
        /*00c0*/ 	.byte	0x04, 0x05
        /*00c2*/ 	.short	(.L_2867 - .L_2866)
.L_2866:
        /*00c4*/ 	.word	0x00000080
        /*00c8*/ 	.word	0x00000001
        /*00cc*/ 	.word	0x00000001


	//----- nvinfo : EIATTR_CRS_STACK_SIZE
	.align		4
.L_2867:
        /*00d0*/ 	.byte	0x04, 0x1e
        /*00d2*/ 	.short	(.L_2869 - .L_2868)
.L_2868:
        /*00d4*/ 	.word	0x00000000


	//----- nvinfo : EIATTR_CBANK_PARAM_SIZE
	.align		4
.L_2869:
        /*00d8*/ 	.byte	0x03, 0x19
        /*00da*/ 	.short	0x02b0


	//----- nvinfo : EIATTR_PARAM_CBANK
	.align		4
        /*00dc*/ 	.byte	0x04, 0x0a
        /*00de*/ 	.short	(.L_2871 - .L_2870)
	.align		4
.L_2870:
        /*00e0*/ 	.word	index@(.nv.constant0._ZN2at6native18elementwise_kernelILi128ELi4EZNS0_15gpu_kernel_implIZZNS0_73_GLOBAL__N__c8866d80_35_SparseBinaryOpIntersectionKernel_cu_f5210f67_363642_sparse_binary_op_intersection_kernel_implINS3_18CUDAKernelLauncherENS3_36CUDAValueSelectionIntersectionKernelINS3_5MulOpEEElLl8EEEvRNS_6TensorERKS9_SC_RKSt6vectorIlSaIlEERKSt8optionalIS9_ESL_bbENKUlvE3_clEvEUllE_EEvRNS_18TensorIteratorBaseERKT_EUliE_EEviT1_)
        /*00e4*/ 	.short	0x0210
        /*00e6*/ 	.short	0x02b0


	//----- nvinfo : EIATTR_SW_WAR
	.align		4
.L_2871:
        /*00e8*/ 	.byte	0x04, 0x36
        /*00ea*/ 	.short	(.L_2873 - .L_2872)
.L_2872:
        /*00ec*/ 	.word	0x00000008
.L_2873:


//--------------------- .nv.info._ZN2at6native27unrolled_elementwise_kernelIZZNS0_73_GLOBAL__N__c8866d80_35_SparseBinaryOpIntersectionKernel_cu_f5210f67_363642_sparse_binary_op_intersection_kernel_implINS2_18CUDAKernelLauncherENS2_36CUDAValueSelectionIntersectionKernelINS2_5MulOpEEElLl8EEEvRNS_6TensorERKS8_SB_RKSt6vectorIlSaIlEERKSt8optionalIS8_ESK_bbENKUlvE3_clEvEUllE_St5arrayIPcLm2EELi4E23TrivialOffsetCalculatorILi1EjESR_NS0_6memory12LoadWithCastILi1EEENSS_13StoreWithCastILi1EEEEEviT_T0_T2_T3_T4_T5_ --------------------------
	.section	.nv.info._ZN2at6native27unrolled_elementwise_kernelIZZNS0_73_GLOBAL__N__c8866d80_35_SparseBinaryOpIntersectionKernel_cu_f5210f67_363642_sparse_binary_op_intersection_kernel_implINS2_18CUDAKernelLauncherENS2_36CUDAValueSelectionIntersectionKernelINS2_5MulOpEEElLl8EEEvRNS_6TensorERKS8_SB_RKSt6vectorIlSaIlEERKSt8optionalIS8_ESK_bbENKUlvE3_clEvEUllE_St5arrayIPcLm2EELi4E23TrivialOffsetCalculatorILi1EjESR_NS0_6memory12LoadWithCastILi1EEENSS_13StoreWithCastILi1EEEEEviT_T0_T2_T3_T4_T5_,"",@"SHT_CUDA_INFO"
	.sectionflags	@""
	.align	4


	//----- nvinfo : EIATTR_CUDA_API_VERSION
	.align		4
        /*0000*/ 	.byte	0x04, 0x37
        /*0002*/ 	.short	(.L_2875 - .L_2874)
.L_2874:
        /*0004*/ 	.word	0x00000082


	//----- nvinfo : EIATTR_KPARAM_INFO
	.align		4
.L_2875:
        /*0008*/ 	.byte	0x04, 0x17
        /*000a*/ 	.short	(.L_2877 - .L_2876)
.L_2876:
        /*000c*/ 	.word	0x00000000
        /*0010*/ 	.short	0x0006
        /*0012*/ 	.short	0x00b4
        /*0014*/ 	.byte	0x00, 0xf0, 0x21, 0x00


	//----- nvinfo : EIATTR_KPARAM_INFO
	.align		4
.L_2877:
        /*0018*/ 	.byte	0x04, 0x17
        /*001a*/ 	.short	(.L_2879 - .L_2878)
.L_2878:
        /*001c*/ 	.word	0x00000000
        /*0020*/ 	.short	0x0005
        /*0022*/ 	.short	0x00ac
        /*0024*/ 	.byte	0x00, 0xf0, 0x21, 0x00


	//----- nvinfo : EIATTR_KPARAM_INFO
	.align		4
.L_2879:
        /*0028*/ 	.byte	0x04, 0x17
        /*002a*/ 	.short	(.L_2881 - .L_2880)
.L_2880:
        /*002c*/ 	.word	0x00000000
        /*0030*/ 	.short	0x0004
        /*0032*/ 	.short	0x00a9
        /*0034*/ 	.byte	0x00, 0xf0, 0x05, 0x00


	//----- nvinfo : EIATTR_KPARAM_INFO
	.align		4
.L_2881:
        /*0038*/ 	.byte	0x04, 0x17
        /*003a*/ 	.short	(.L_2883 - .L_2882)
.L_2882:
        /*003c*/ 	.word	0x00000000
        /*0040*/ 	.short	0x0003
        /*0042*/ 	.short	0x00a8
        /*0044*/ 	.byte	0x00, 0xf0, 0x05, 0x00


	//----- nvinfo : EIATTR_KPARAM_INFO
	.align		4
.L_2883:
        /*0048*/ 	.byte	0x04, 0x17
        /*004a*/ 	.short	(.L_2885 - .L_2884)
.L_2884:
        /*004c*/ 	.word	0x00000000
        /*0050*/ 	.short	0x0002
        /*0052*/ 	.short	0x0098
        /*0054*/ 	.byte	0x00, 0xf0, 0x41, 0x00


	//----- nvinfo : EIATTR_KPARAM_INFO
	.align		4
.L_2885:
        /*0058*/ 	.byte	0x04, 0x17
        /*005a*/ 	.short	(.L_2887 - .L_2886)
.L_2886:
        /*005c*/ 	.word	0x00000000
        /*0060*/ 	.short	0x0001
        /*0062*/ 	.short	0x0008
        /*0064*/ 	.byte	0x00, 0xf0, 0x41, 0x02


	//----- nvinfo : EIATTR_KPARAM_INFO
	.align		4
.L_2887:
        /*0068*/ 	.byte	0x04, 0x17
        /*006a*/ 	.short	(.L_2889 - .L_2888)
.L_2888:
        /*006c*/ 	.word	0x00000000
        /*0070*/ 	.short	0x0000
        /*0072*/ 	.short	0x0000
        /*0074*/ 	.byte	0x00, 0xf0, 0x11, 0x00


	//----- nvinfo : EIATTR_SPARSE_MMA_MASK
	.align		4
.L_2889:
        /*0078*/ 	.byte	0x03, 0x50
        /*007a*/ 	.short	0x0000


	//----- nvinfo : EIATTR_MAXREG_COUNT
	.align		4
        /*007c*/ 	.byte	0x03, 0x1b
        /*007e*/ 	.short	0x00ff


	//----- nvinfo : EIATTR_EXTERNS
	.align		4
        /*0080*/ 	.byte	0x04, 0x0f
        /*0082*/ 	.short	(.L_2891 - .L_2890)


	//   ....[0]....
	.align		4
.L_2890:
        /*0084*/ 	.word	index@(__assertfail)


	//----- nvinfo : EIATTR_MERCURY_ISA_VERSION
	.align		4
.L_2891:
        /*0088*/ 	.byte	0x03, 0x5f
        /*008a*/ 	.short	0x0101


	//----- nvinfo : EIATTR_SYSCALL_OFFSETS
	.align		4
        /*008c*/ 	.byte	0x04, 0x46
        /*008e*/ 	.short	(.L_2893 - .L_2892)


	//   ....[0]....
.L_2892:
        /*0090*/ 	.word	0x00001140


	//   ....[1]....
        /*0094*/ 	.word	0x00002050


	//   ....[2]....
        /*0098*/ 	.word	0x00002f50


	//   ....[3]....
        /*009c*/ 	.word	0x00003e60


	//   ....[4]....
        /*00a0*/ 	.word	0x0000b640


	//   ....[5]....
        /*00a4*/ 	.word	0x0000be50


	//   ....[6]....
        /*00a8*/ 	.word	0x0000c620


	//   ....[7]....
        /*00ac*/ 	.word	0x0000cdf0


	//----- nvinfo : EIATTR_EXIT_INSTR_OFFSETS
	.align		4
.L_2893:
        /*00b0*/ 	.byte	0x04, 0x1c
        /*00b2*/ 	.short	(.L_2895 - .L_2894)


	//   ....[0]....
.L_2894:
        /*00b4*/ 	.word	0x0000c6a0


	//   ....[1]....
        /*00b8*/ 	.word	0x0000c7e0


	//   ....[2]....
        /*00bc*/ 	.word	0x0000c800


	//   ....[3]....
        /*00c0*/ 	.word	0x0000c880


	//   ....[4]....
        /*00c4*/ 	.word	0x0000c8a0


	//   ....[5]....
        /*00c8*/ 	.word	0x0000c8c0


	//   ....[6]....
        /*00cc*/ 	.word	0x0000c940


	//   ....[7]....
        /*00d0*/ 	.word	0x0000c960


	//   ....[8]....
        /*00d4*/ 	.word	0x0000c9e0


	//   ....[9]....
        /*00d8*/ 	.word	0x0000ca00


	//   ....[10]....
        /*00dc*/ 	.word	0x0000ca20


	//   ....[11]....
        /*00e0*/ 	.word	0x0000cac0


	//   ....[12]....
        /*00e4*/ 	.word	0x0000cae0


	//   ....[13]....
        /*00e8*/ 	.word	0x0000cb60


	//   ....[14]....
        /*00ec*/ 	.word	0x0000cb80


	//   ....[15]....
        /*00f0*/ 	.word	0x0000cba0


	//   ....[16]....
        /*00f4*/ 	.word	0x0000cc40


	//   ....[17]....
        /*00f8*/ 	.word	0x0000cc60


	//   ....[18]....
        /*00fc*/ 	.word	0x0000cc80


	//   ....[19]....
        /*0100*/ 	.word	0x0000ccf0


	//   ....[20]....
        /*0104*/ 	.word	0x0000ce00


	//   ....[21]....
        /*0108*/ 	.word	0x0000ce20


	//   ....[22]....
        /*010c*/ 	.word	0x0000ce40


	//----- nvinfo : EIATTR_MAX_THREADS
	.align		4
.L_2895:
        /*0110*/ 	.byte	0x04, 0x05
        /*0112*/ 	.short	(.L_2897 - .L_2896)
.L_2896:
        /*0114*/ 	.word	0x00000080
        /*0118*/ 	.word	0x00000001
        /*011c*/ 	.word	0x00000001


	//----- nvinfo : EIATTR_CRS_STACK_SIZE
	.align		4
.L_2897:
        /*0120*/ 	.byte	0x04, 0x1e
        /*0122*/ 	.short	(.L_2899 - .L_2898)
.L_2898:
        /*0124*/ 	.word	0x00000000


	//----- nvinfo : EIATTR_CBANK_PARAM_SIZE
	.align		4
.L_2899:
        /*0128*/ 	.byte	0x03, 0x19
        /*012a*/ 	.short	0x00bc


	//----- nvinfo : EIATTR_PARAM_CBANK
	.align		4
        /*012c*/ 	.byte	0x04, 0x0a
        /*012e*/ 	.short	(.L_2901 - .L_2900)
	.align		4
.L_2900:
        /*0130*/ 	.word	index@(.nv.constant0._ZN2at6native27unrolled_elementwise_kernelIZZNS0_73_GLOBAL__N__c8866d80_35_SparseBinaryOpIntersectionKernel_cu_f5210f67_363642_sparse_binary_op_intersection_kernel_implINS2_18CUDAKernelLauncherENS2_36CUDAValueSelectionIntersectionKernelINS2_5MulOpEEElLl8EEEvRNS_6TensorERKS8_SB_RKSt6vectorIlSaIlEERKSt8optionalIS8_ESK_bbENKUlvE3_clEvEUllE_St5arrayIPcLm2EELi4E23TrivialOffsetCalculatorILi1EjESR_NS0_6memory12LoadWithCastILi1EEENSS_13StoreWithCastILi1EEEEEviT_T0_T2_T3_T4_T5_)
        /*0134*/ 	.short	0x0210
        /*0136*/ 	.short	0x00bc


	//----- nvinfo : EIATTR_SW_WAR
	.align		4
.L_2901:
        /*0138*/ 	.byte	0x04, 0x36
        /*013a*/ 	.short	(.L_2903 - .L_2902)
.L_2902:
        /*013c*/ 	.word	0x00000008
.L_2903:


//--------------------- .nv.info._ZN2at6native18elementwise_kernelILi128ELi2EZNS0_22gpu_kernel_impl_nocastIZZNS0_73_GLOBAL__N__c8866d80_35_SparseBinaryOpIntersectionKernel_cu_f5210f67_363642_sparse_binary_op_intersection_kernel_implINS3_18CUDAKernelLauncherENS3_36CUDAValueSelectionIntersectionKernelINS3_5MulOpEEElLl8EEEvRNS_6TensorERKS9_SC_RKSt6vectorIlSaIlEERKSt8optionalIS9_ESL_bbENKUlvE3_clEvEUllE_EEvRNS_18TensorIteratorBaseERKT_EUliE_EEviT1_ --------------------------
	.section	.nv.info._ZN2at6native18elementwise_kernelILi128ELi2EZNS0_22gpu_kernel_impl_nocastIZZNS0_73_GLOBAL__N__c8866d80_35_SparseBinaryOpIntersectionKernel_cu_f5210f67_363642_sparse_binary_op_intersection_kernel_implINS3_18CUDAKernelLauncherENS3_36CUDAValueSelectionIntersectionKernelINS3_5MulOpEEElLl8EEEvRNS_6TensorERKS9_SC_RKSt6vectorIlSaIlEERKSt8optionalIS9_ESL_bbENKUlvE3_clEvEUllE_EEvRNS_18TensorIteratorBaseERKT_EUliE_EEviT1_,"",@"SHT_CUDA_INFO"
	.sectionflags	@""
	.align	4


	//----- nvinfo : EIATTR_CUDA_API_VERSION
	.align		4
        /*0000*/ 	.byte	0x04, 0x37
        /*0002*/ 	.short	(.L_2905 - .L_2904)
.L_2904:
        /*0004*/ 	.word	0x00000082


	//----- nvinfo : EIATTR_KPARAM_INFO
	.align		4
.L_2905:
        /*0008*/ 	.byte	0x04, 0x17
        /*000a*/ 	.short	(.L_2907 - .L_2906)
.L_2906:
        /*000c*/ 	.word	0x00000000
        /*0010*/ 	.short	0x0001
        /*0012*/ 	.short	0x0008
        /*0014*/ 	.byte	0x00, 0xf0, 0x81, 0x0a


	//----- nvinfo : EIATTR_KPARAM_INFO
	.align		4
.L_2907:
        /*0018*/ 	.byte	0x04, 0x17
        /*001a*/ 	.short	(.L_2909 - .L_2908)
.L_2908:
        /*001c*/ 	.word	0x00000000
        /*0020*/ 	.short	0x0000
        /*0022*/ 	.short	0x0000
        /*0024*/ 	.byte	0x00, 0xf0, 0x11, 0x00


	//----- nvinfo : EIATTR_SPARSE_MMA_MASK
	.align		4
.L_2909:
        /*0028*/ 	.byte	0x03, 0x50
        /*002a*/ 	.short	0x0000


	//----- nvinfo : EIATTR_MAXREG_COUNT
	.align		4
        /*002c*/ 	.byte	0x03, 0x1b
        /*002e*/ 	.short	0x0080


	//----- nvinfo : EIATTR_MERCURY_ISA_VERSION
	.align		4
        /*0030*/ 	.byte	0x03, 0x5f
        /*0032*/ 	.short	0x0101


	//----- nvinfo : EIATTR_EXIT_INSTR_OFFSETS
	.align		4
        /*0034*/ 	.byte	0x04, 0x1c
        /*0036*/ 	.short	(.L_2911 - .L_2910)


	//   ....[0]....
.L_2910:
        /*0038*/ 	.word	0x00003090


	//   ....[1]....
        /*003c*/ 	.word	0x00005fd0


	//----- nvinfo : EIATTR_MAX_THREADS
	.align		4
.L_2911:
        /*0040*/ 	.byte	0x04, 0x05
        /*0042*/ 	.short	(.L_2913 - .L_2912)
.L_2912:
        /*0044*/ 	.word	0x00000080
        /*0048*/ 	.word	0x00000001
        /*004c*/ 	.word	0x00000001


	//----- nvinfo : EIATTR_CRS_STACK_SIZE
	.align		4
.L_2913:
        /*0050*/ 	.byte	0x04, 0x1e
        /*0052*/ 	.short	(.L_2915 - .L_2914)
.L_2914:
        /*0054*/ 	.word	0x00000000


	//----- nvinfo : EIATTR_CBANK_PARAM_SIZE
	.align		4
.L_2915:
        /*0058*/ 	.byte	0x03, 0x19
        /*005a*/ 	.short	0x02a8


	//----- nvinfo : EIATTR_PARAM_CBANK
	.align		4
        /*005c*/ 	.byte	0x04, 0x0a
        /*005e*/ 	.short	(.L_2917 - .L_2916)
	.align		4
.L_2916:
        /*0060*/ 	.word	index@(.nv.constant0._ZN2at6native18elementwise_kernelILi128ELi2EZNS0_22gpu_kernel_impl_nocastIZZNS0_73_GLOBAL__N__c8866d80_35_SparseBinaryOpIntersectionKernel_cu_f5210f67_363642_sparse_binary_op_intersection_kernel_implINS3_18CUDAKernelLauncherENS3_36CUDAValueSelectionIntersectionKernelINS3_5MulOpEEElLl8EEEvRNS_6TensorERKS9_SC_RKSt6vectorIlSaIlEERKSt8optionalIS9_ESL_bbENKUlvE3_clEvEUllE_EEvRNS_18TensorIteratorBaseERKT_EUliE_EEviT1_)
        /*0064*/ 	.short	0x0210
        /*0066*/ 	.short	0x02a8


	//----- nvinfo : EIATTR_SW_WAR
	.align		4
.L_2917:
        /*0068*/ 	.byte	0x04, 0x36
        /*006a*/ 	.short	(.L_2919 - .L_2918)
.L_2918:
        /*006c*/ 	.word	0x00000008
.L_2919:


//--------------------- .nv.info._ZN2at6native27unrolled_elementwise_kernelIZZNS0_73_GLOBAL__N__c8866d80_35_SparseBinaryOpIntersectionKernel_cu_f5210f67_363642_sparse_binary_op_intersection_kernel_implINS2_18CUDAKernelLauncherENS2_36CUDAValueSelectionIntersectionKernelINS2_5MulOpEEElLl8EEEvRNS_6TensorERKS8_SB_RKSt6vectorIlSaIlEERKSt8optionalIS8_ESK_bbENKUlvE3_clEvEUllE_St5arrayIPcLm2EELi4E23TrivialOffsetCalculatorILi1EjESR_NS0_6memory15LoadWithoutCastENSS_16StoreWithoutCastEEEviT_T0_T2_T3_T4_T5_ --------------------------
	.section	.nv.info._ZN2at6native27unrolled_elementwise_kernelIZZNS0_73_GLOBAL__N__c8866d80_35_SparseBinaryOpIntersectionKernel_cu_f5210f67_363642_sparse_binary_op_intersection_kernel_implINS2_18CUDAKernelLauncherENS2_36CUDAValueSelectionIntersectionKernelINS2_5MulOpEEElLl8EEEvRNS_6TensorERKS8_SB_RKSt6vectorIlSaIlEERKSt8optionalIS8_ESK_bbENKUlvE3_clEvEUllE_St5arrayIPcLm2EELi4E23TrivialOffsetCalculatorILi1EjESR_NS0_6memory15LoadWithoutCastENSS_16StoreWithoutCastEEEviT_T0_T2_T3_T4_T5_,"",@"SHT_CUDA_INFO"
	.sectionflags	@""
	.align	4


	//----- nvinfo : EIATTR_CUDA_API_VERSION
	.align		4
        /*0000*/ 	.byte	0x04, 0x37
        /*0002*/ 	.short	(.L_2921 - .L_2920)
.L_2920:
        /*0004*/ 	.word	0x00000082


	//----- nvinfo : EIATTR_KPARAM_INFO
	.align		4
.L_2921:
        /*0008*/ 	.byte	0x04, 0x17
        /*000a*/ 	.short	(.L_2923 - .L_2922)
.L_2922:
        /*000c*/ 	.word	0x00000000
        /*0010*/ 	.short	0x0006
        /*0012*/ 	.short	0x00ab
        /*0014*/ 	.byte	0x00, 0xf0, 0x05, 0x00


	//----- nvinfo : EIATTR_KPARAM_INFO
	.align		4
.L_2923:
        /*0018*/ 	.byte	0x04, 0x17
        /*001a*/ 	.short	(.L_2925 - .L_2924)
.L_2924:
        /*001c*/ 	.word	0x00000000
        /*0020*/ 	.short	0x0005
        /*0022*/ 	.short	0x00aa
        /*0024*/ 	.byte	0x00, 0xf0, 0x05, 0x00


	//----- nvinfo : EIATTR_KPARAM_INFO
	.align		4
.L_2925:
        /*0028*/ 	.byte	0x04, 0x17
        /*002a*/ 	.short	(.L_2927 - .L_2926)
.L_2926:
        /*002c*/ 	.word	0x00000000
        /*0030*/ 	.short	0x0004
        /*0032*/ 	.short	0x00a9
        /*0034*/ 	.byte	0x00, 0xf0, 0x05, 0x00


	//----- nvinfo : EIATTR_KPARAM_INFO
	.align		4
.L_2927:
        /*0038*/ 	.byte	0x04, 0x17
        /*003a*/ 	.short	(.L_2929 - .L_2928)
.L_2928:
        /*003c*/ 	.word	0x00000000
        /*0040*/ 	.short	0x0003
        /*0042*/ 	.short	0x00a8
        /*0044*/ 	.byte	0x00, 0xf0, 0x05, 0x00


	//----- nvinfo : EIATTR_KPARAM_INFO
	.align		4
.L_2929:
        /*0048*/ 	.byte	0x04, 0x17
        /*004a*/ 	.short	(.L_2931 - .L_2930)
.L_2930:
        /*004c*/ 	.word	0x00000000
        /*0050*/ 	.short	0x0002
        /*0052*/ 	.short	0x0098
        /*0054*/ 	.byte	0x00, 0xf0, 0x41, 0x00


	//----- nvinfo : EIATTR_KPARAM_INFO
	.align		4
.L_2931:
        /*0058*/ 	.byte	0x04, 0x17
        /*005a*/ 	.short	(.L_2933 - .L_2932)
.L_2932:
        /*005c*/ 	.word	0x00000000
        /*0060*/ 	.short	0x0001
        /*0062*/ 	.short	0x0008
        /*0064*/ 	.byte	0x00, 0xf0, 0x41, 0x02


	//----- nvinfo : EIATTR_KPARAM_INFO
	.align		4
.L_2933:
        /*0068*/ 	.byte	0x04, 0x17
        /*006a*/ 	.short	(.L_2935 - .L_2934)
.L_2934:
        /*006c*/ 	.word	0x00000000
        /*0070*/ 	.short	0x0000
        /*0072*/ 	.short	0x0000
        /*0074*/ 	.byte	0x00, 0xf0, 0x11, 0x00


	//----- nvinfo : EIATTR_SPARSE_MMA_MASK
	.align		4
.L_2935:
        /*0078*/ 	.byte	0x03, 0x50
        /*007a*/ 	.short	0x0000


	//----- nvinfo : EIATTR_MAXREG_COUNT
	.align		4
        /*007c*/ 	.byte	0x03, 0x1b
        /*007e*/ 	.short	0x00ff


	//----- nvinfo : EIATTR_MERCURY_ISA_VERSION
	.align		4
        /*0080*/ 	.byte	0x03, 0x5f
        /*0082*/ 	.short	0x0101


	//----- nvinfo : EIATTR_EXIT_INSTR_OFFSETS
	.align		4
        /*0084*/ 	.byte	0x04, 0x1c
        /*0086*/ 	.short	(.L_2937 - .L_2936)


	//   ....[0]....
.L_2936:
        /*0088*/ 	.word	0x00007880


	//   ....[1]....
        /*008c*/ 	.word	0x000078d0


	//----- nvinfo : EIATTR_MAX_THREADS
	.align		4
.L_2937:
        /*0090*/ 	.byte	0x04, 0x05
        /*0092*/ 	.short	(.L_2939 - .L_2938)
.L_2938:
        /*0094*/ 	.word	0x00000080
        /*0098*/ 	.word	0x00000001
        /*009c*/ 	.word	0x00000001


	//----- nvinfo : EIATTR_CRS_STACK_SIZE
	.align		4
.L_2939:
        /*00a0*/ 	.byte	0x04, 0x1e
        /*00a2*/ 	.short	(.L_2941 - .L_2940)
.L_2940:
        /*00a4*/ 	.word	0x00000000


	//----- nvinfo : EIATTR_CBANK_PARAM_SIZE
	.align		4
.L_2941:
        /*00a8*/ 	.byte	0x03, 0x19
        /*00aa*/ 	.short	0x00ac


	//----- nvinfo : EIATTR_PARAM_CBANK
	.align		4
        /*00ac*/ 	.byte	0x04, 0x0a
        /*00ae*/ 	.short	(.L_2943 - .L_2942)
	.align		4
.L_2942:
        /*00b0*/ 	.word	index@(.nv.constant0._ZN2at6native27unrolled_elementwise_kernelIZZNS0_73_GLOBAL__N__c8866d80_35_SparseBinaryOpIntersectionKernel_cu_f5210f67_363642_sparse_binary_op_intersection_kernel_implINS2_18CUDAKernelLauncherENS2_36CUDAValueSelectionIntersectionKernelINS2_5MulOpEEElLl8EEEvRNS_6TensorERKS8_SB_RKSt6vectorIlSaIlEERKSt8optionalIS8_ESK_bbENKUlvE3_clEvEUllE_St5arrayIPcLm2EELi4E23TrivialOffsetCalculatorILi1EjESR_NS0_6memory15LoadWithoutCastENSS_16StoreWithoutCastEEEviT_T0_T2_T3_T4_T5_)
        /*00b4*/ 	.short	0x0210
        /*00b6*/ 	.short	0x00ac


	//----- nvinfo : EIATTR_SW_WAR
	.align		4
.L_2943:
        /*00b8*/ 	.byte	0x04, 0x36
        /*00ba*/ 	.short	(.L_2945 - .L_2944)
.L_2944:
        /*00bc*/ 	.word	0x00000008
.L_2945:


//--------------------- .nv.info._ZN2at6native29vectorized_elementwise_kernelILi2EZZNS0_73_GLOBAL__N__c8866d80_35_SparseBinaryOpIntersectionKernel_cu_f5210f67_363642_sparse_binary_op_intersection_kernel_implINS2_18CUDAKernelLauncherENS2_36CUDAValueSelectionIntersectionKernelINS2_5MulOpEEElLl8EEEvRNS_6TensorERKS8_SB_RKSt6vectorIlSaIlEERKSt8optionalIS8_ESK_bbENKUlvE3_clEvEUllE_St5arrayIPcLm2EEEEviT0_T1_ --------------------------
	.section	.nv.info._ZN2at6native29vectorized_elementwise_kernelILi2EZZNS0_73_GLOBAL__N__c8866d80_35_SparseBinaryOpIntersectionKernel_cu_f5210f67_363642_sparse_binary_op_intersection_kernel_implINS2_18CUDAKernelLauncherENS2_36CUDAValueSelectionIntersectionKernelINS2_5MulOpEEElLl8EEEvRNS_6TensorERKS8_SB_RKSt6vectorIlSaIlEERKSt8optionalIS8_ESK_bbENKUlvE3_clEvEUllE_St5arrayIPcLm2EEEEviT0_T1_,"",@"SHT_CUDA_INFO"
	.sectionflags	@""
	.align	4


	//----- nvinfo : EIATTR_CUDA_API_VERSION
	.align		4
        /*0000*/ 	.byte	0x04, 0x37
        /*0002*/ 	.short	(.L_2947 - .L_2946)
.L_2946:
        /*0004*/ 	.word	0x00000082


	//----- nvinfo : EIATTR_KPARAM_INFO
	.align		4
.L_2947:
        /*0008*/ 	.byte	0x04, 0x17
        /*000a*/ 	.short	(.L_2949 - .L_2948)
.L_2948:
        /*000c*/ 	.word	0x00000000
        /*0010*/ 	.short	0x0002
        /*0012*/ 	.short	0x0098
        /*0014*/ 	.byte	0x00, 0xf0, 0x41, 0x00


	//----- nvinfo : EIATTR_KPARAM_INFO
	.align		4
.L_2949:
        /*0018*/ 	.byte	0x04, 0x17
        /*001a*/ 	.short	(.L_2951 - .L_2950)
.L_2950:
        /*001c*/ 	.word	0x00000000
        /*0020*/ 	.short	0x0001
        /*0022*/ 	.short	0x0008
        /*0024*/ 	.byte	0x00, 0xf0, 0x41, 0x02


	//----- nvinfo : EIATTR_KPARAM_INFO
	.align		4
.L_2951:
        /*0028*/ 	.byte	0x04, 0x17
        /*002a*/ 	.short	(.L_2953 - .L_2952)
.L_2952:
        /*002c*/ 	.word	0x00000000
        /*0030*/ 	.short	0x0000
        /*0032*/ 	.short	0x0000
        /*0034*/ 	.byte	0x00, 0xf0, 0x11, 0x00


	//----- nvinfo : EIATTR_SPARSE_MMA_MASK
	.align		4
.L_2953:
        /*0038*/ 	.byte	0x03, 0x50
        /*003a*/ 	.short	0x0000


	//----- nvinfo : EIATTR_MAXREG_COUNT
	.align		4
        /*003c*/ 	.byte	0x03, 0x1b
        /*003e*/ 	.short	0x00ff


	//----- nvinfo : EIATTR_MERCURY_ISA_VERSION
	.align		4
        /*0040*/ 	.byte	0x03, 0x5f
        /*0042*/ 	.short	0x0101


	//----- nvinfo : EIATTR_EXIT_INSTR_OFFSETS
	.align		4
        /*0044*/ 	.byte	0x04, 0x1c
        /*0046*/ 	.short	(.L_2955 - .L_2954)


	//   ....[0]....
.L_2954:
        /*0048*/ 	.word	0x0000d9f0


	//   ....[1]....
        /*004c*/ 	.word	0x0001c380


	//   ....[2]....
        /*0050*/ 	.word	0x0001c3d0


	//----- nvinfo : EIATTR_MAX_THREADS
	.align		4
.L_2955:
        /*0054*/ 	.byte	0x04, 0x05
        /*0056*/ 	.short	(.L_2957 - .L_2956)
.L_2956:
        /*0058*/ 	.word	0x00000080
        /*005c*/ 	.word	0x00000001
        /*0060*/ 	.word	0x00000001


	//----- nvinfo : EIATTR_CRS_STACK_SIZE
	.align		4
.L_2957:
        /*0064*/ 	.byte	0x04, 0x1e
        /*0066*/ 	.short	(.L_2959 - .L_2958)
.L_2958:
        /*0068*/ 	.word	0x00000000


	//----- nvinfo : EIATTR_CBANK_PARAM_SIZE
	.align		4
.L_2959:
        /*006c*/ 	.byte	0x03, 0x19
        /*006e*/ 	.short	0x00a8


	//----- nvinfo : EIATTR_PARAM_CBANK
	.align		4
        /*0070*/ 	.byte	0x04, 0x0a
        /*0072*/ 	.short	(.L_2961 - .L_2960)
	.align		4
.L_2960:
        /*0074*/ 	.word	index@(.nv.constant0._ZN2at6native29vectorized_elementwise_kernelILi2EZZNS0_73_GLOBAL__N__c8866d80_35_SparseBinaryOpIntersectionKernel_cu_f5210f67_363642_sparse_binary_op_intersection_kernel_implINS2_18CUDAKernelLauncherENS2_36CUDAValueSelectionIntersectionKernelINS2_5MulOpEEElLl8EEEvRNS_6TensorERKS8_SB_RKSt6vectorIlSaIlEERKSt8optionalIS8_ESK_bbENKUlvE3_clEvEUllE_St5arrayIPcLm2EEEEviT0_T1_)
        /*0078*/ 	.short	0x0210
        /*007a*/ 	.short	0x00a8


	//----- nvinfo : EIATTR_SW_WAR
	.align		4
.L_2961:
        /*007c*/ 	.byte	0x04, 0x36
        /*007e*/ 	.short	(.L_2963 - .L_2962)
.L_2962:
        /*0080*/ 	.word	0x00000008
.L_2963:


//--------------------- .nv.info._ZN2at6native29vectorized_elementwise_kernelILi4EZZNS0_73_GLOBAL__N__c8866d80_35_SparseBinaryOpIntersectionKernel_cu_f5210f67_363642_sparse_binary_op_intersection_kernel_implINS2_18CUDAKernelLauncherENS2_36CUDAValueSelectionIntersectionKernelINS2_5MulOpEEElLl8EEEvRNS_6TensorERKS8_SB_RKSt6vectorIlSaIlEERKSt8optionalIS8_ESK_bbENKUlvE3_clEvEUllE_St5arrayIPcLm2EEEEviT0_T1_ --------------------------
	.section	.nv.info._ZN2at6native29vectorized_elementwise_kernelILi4EZZNS0_73_GLOBAL__N__c8866d80_35_SparseBinaryOpIntersectionKernel_cu_f5210f67_363642_sparse_binary_op_intersection_kernel_implINS2_18CUDAKernelLauncherENS2_36CUDAValueSelectionIntersectionKernelINS2_5MulOpEEElLl8EEEvRNS_6TensorERKS8_SB_RKSt6vectorIlSaIlEERKSt8optionalIS8_ESK_bbENKUlvE3_clEvEUllE_St5arrayIPcLm2EEEEviT0_T1_,"",@"SHT_CUDA_INFO"
	.sectionflags	@""
	.align	4


	//----- nvinfo : EIATTR_CUDA_API_VERSION
	.align		4
        /*0000*/ 	.byte	0x04, 0x37
        /*0002*/ 	.short	(.L_2965 - .L_2964)
.L_2964:
        /*0004*/ 	.word	0x00000082


	//----- nvinfo : EIATTR_KPARAM_INFO
	.align		4
.L_2965:
        /*0008*/ 	.byte	0x04, 0x17
        /*000a*/ 	.short	(.L_2967 - .L_2966)
.L_2966:
        /*000c*/ 	.word	0x00000000
        /*0010*/ 	.short	0x0002
        /*0012*/ 	.short	0x0098
        /*0014*/ 	.byte	0x00, 0xf0, 0x41, 0x00


	//----- nvinfo : EIATTR_KPARAM_INFO
	.align		4
.L_2967:
        /*0018*/ 	.byte	0x04, 0x17
        /*001a*/ 	.short	(.L_2969 - .L_2968)
.L_2968:
        /*001c*/ 	.word	0x00000000
        /*0020*/ 	.short	0x0001
        /*0022*/ 	.short	0x0008
        /*0024*/ 	.byte	0x00, 0xf0, 0x41, 0x02


	//----- nvinfo : EIATTR_KPARAM_INFO
	.align		4
.L_2969:
        /*0028*/ 	.byte	0x04, 0x17
        /*002a*/ 	.short	(.L_2971 - .L_2970)
.L_2970:
        /*002c*/ 	.word	0x00000000
        /*0030*/ 	.short	0x0000
        /*0032*/ 	.short	0x0000
        /*0034*/ 	.byte	0x00, 0xf0, 0x11, 0x00


	//----- nvinfo : EIATTR_SPARSE_MMA_MASK
	.align		4
.L_2971:
        /*0038*/ 	.byte	0x03, 0x50
        /*003a*/ 	.short	0x0000


	//----- nvinfo : EIATTR_MAXREG_COUNT
	.align		4
        /*003c*/ 	.byte	0x03, 0x1b
        /*003e*/ 	.short	0x00ff


	//----- nvinfo : EIATTR_MERCURY_ISA_VERSION
	.align		4
        /*0040*/ 	.byte	0x03, 0x5f
        /*0042*/ 	.short	0x0101


	//----- nvinfo : EIATTR_EXIT_INSTR_OFFSETS
	.align		4
        /*0044*/ 	.byte	0x04, 0x1c
        /*0046*/ 	.short	(.L_2973 - .L_2972)


	//   ....[0]....
.L_2972:
        /*0048*/ 	.word	0x0000d9f0


	//   ....[1]....
        /*004c*/ 	.word	0x0001c380


	//   ....[2]....
        /*0050*/ 	.word	0x0001c3d0


	//----- nvinfo : EIATTR_MAX_THREADS
	.align		4
.L_2973:
        /*0054*/ 	.byte	0x04, 0x05
        /*0056*/ 	.short	(.L_2975 - .L_2974)
.L_2974:
        /*0058*/ 	.word	0x00000080
        /*005c*/ 	.word	0x00000001
        /*0060*/ 	.word	0x00000001


	//----- nvinfo : EIATTR_CRS_STACK_SIZE
	.align		4
.L_2975:
        /*0064*/ 	.byte	0x04, 0x1e
        /*0066*/ 	.short	(.L_2977 - .L_2976)
.L_2976:
        /*0068*/ 	.word	0x00000000


	//----- nvinfo : EIATTR_CBANK_PARAM_SIZE
	.align		4
.L_2977:
        /*006c*/ 	.byte	0x03, 0x19
        /*006e*/ 	.short	0x00a8


	//----- nvinfo : EIATTR_PARAM_CBANK
	.align		4
        /*0070*/ 	.byte	0x04, 0x0a
        /*0072*/ 	.short	(.L_2979 - .L_2978)
	.align		4
.L_2978:
        /*0074*/ 	.word	index@(.nv.constant0._ZN2at6native29vectorized_elementwise_kernelILi4EZZNS0_73_GLOBAL__N__c8866d80_35_SparseBinaryOpIntersectionKernel_cu_f5210f67_363642_sparse_binary_op_intersection_kernel_implINS2_18CUDAKernelLauncherENS2_36CUDAValueSelectionIntersectionKernelINS2_5MulOpEEElLl8EEEvRNS_6TensorERKS8_SB_RKSt6vectorIlSaIlEERKSt8optionalIS8_ESK_bbENKUlvE3_clEvEUllE_St5arrayIPcLm2EEEEviT0_T1_)
        /*0078*/ 	.short	0x0210
        /*007a*/ 	.short	0x00a8


	//----- nvinfo : EIATTR_SW_WAR
	.align		4
.L_2979:
        /*007c*/ 	.byte	0x04, 0x36
        /*007e*/ 	.short	(.L_2981 - .L_2980)
.L_2980:
        /*0080*/ 	.word	0x00000008
.L_2981:


//--------------------- .nv.info._ZN2at6native29vectorized_elementwise_kernelILi8EZZNS0_73_GLOBAL__N__c8866d80_35_SparseBinaryOpIntersectionKernel_cu_f5210f67_363642_sparse_binary_op_intersection_kernel_implINS2_18CUDAKernelLauncherENS2_36CUDAValueSelectionIntersectionKernelINS2_5MulOpEEElLl8EEEvRNS_6TensorERKS8_SB_RKSt6vectorIlSaIlEERKSt8optionalIS8_ESK_bbENKUlvE3_clEvEUllE_St5arrayIPcLm2EEEEviT0_T1_ --------------------------
	.section	.nv.info._ZN2at6native29vectorized_elementwise_kernelILi8EZZNS0_73_GLOBAL__N__c8866d80_35_SparseBinaryOpIntersectionKernel_cu_f5210f67_363642_sparse_binary_op_intersection_kernel_implINS2_18CUDAKernelLauncherENS2_36CUDAValueSelectionIntersectionKernelINS2_5MulOpEEElLl8EEEvRNS_6TensorERKS8_SB_RKSt6vectorIlSaIlEERKSt8optionalIS8_ESK_bbENKUlvE3_clEvEUllE_St5arrayIPcLm2EEEEviT0_T1_,"",@"SHT_CUDA_INFO"
	.sectionflags	@""
	.align	4


	//----- nvinfo : EIATTR_CUDA_API_VERSION
	.align		4
        /*0000*/ 	.byte	0x04, 0x37
        /*0002*/ 	.short	(.L_2983 - .L_2982)
.L_2982:
        /*0004*/ 	.word	0x00000082


	//----- nvinfo : EIATTR_KPARAM_INFO
	.align		4
.L_2983:
        /*0008*/ 	.byte	0x04, 0x17
        /*000a*/ 	.short	(.L_2985 - .L_2984)
.L_2984:
        /*000c*/ 	.word	0x00000000
        /*0010*/ 	.short	0x0002
        /*0012*/ 	.short	0x0098
        /*0014*/ 	.byte	0x00, 0xf0, 0x41, 0x00


	//----- nvinfo : EIATTR_KPARAM_INFO
	.align		4
.L_2985:
        /*0018*/ 	.byte	0x04, 0x17
        /*001a*/ 	.short	(.L_2987 - .L_2986)
.L_2986:
        /*001c*/ 	.word	0x00000000
        /*0020*/ 	.short	0x0001
        /*0022*/ 	.short	0x0008
        /*0024*/ 	.byte	0x00, 0xf0, 0x41, 0x02


	//----- nvinfo : EIATTR_KPARAM_INFO
	.align		4
.L_2987:
        /*0028*/ 	.byte	0x04, 0x17
        /*002a*/ 	.short	(.L_2989 - .L_2988)
.L_2988:
        /*002c*/ 	.word	0x00000000
        /*0030*/ 	.short	0x0000
        /*0032*/ 	.short	0x0000
        /*0034*/ 	.byte	0x00, 0xf0, 0x11, 0x00


	//----- nvinfo : EIATTR_SPARSE_MMA_MASK
	.align		4
.L_2989:
        /*0038*/ 	.byte	0x03, 0x50
        /*003a*/ 	.short	0x0000


	//----- nvinfo : EIATTR_MAXREG_COUNT
	.align		4
        /*003c*/ 	.byte	0x03, 0x1b
        /*003e*/ 	.short	0x00ff


	//----- nvinfo : EIATTR_MERCURY_ISA_VERSION
	.align		4
        /*0040*/ 	.byte	0x03, 0x5f
        /*0042*/ 	.short	0x0101


	//----- nvinfo : EIATTR_EXIT_INSTR_OFFSETS
	.align		4
        /*0044*/ 	.byte	0x04, 0x1c
        /*0046*/ 	.short	(.L_2991 - .L_2990)


	//   ....[0]....
.L_2990:
        /*0048*/ 	.word	0x0000d9f0


	//   ....[1]....
        /*004c*/ 	.word	0x0001c380


	//   ....[2]....
        /*0050*/ 	.word	0x0001c3d0


	//----- nvinfo : EIATTR_MAX_THREADS
	.align		4
.L_2991:
        /*0054*/ 	.byte	0x04, 0x05
        /*0056*/ 	.short	(.L_2993 - .L_2992)
.L_2992:
        /*0058*/ 	.word	0x00000080
        /*005c*/ 	.word	0x00000001
        /*0060*/ 	.word	0x00000001


	//----- nvinfo : EIATTR_CRS_STACK_SIZE
	.align		4
.L_2993:
        /*0064*/ 	.byte	0x04, 0x1e
        /*0066*/ 	.short	(.L_2995 - .L_2994)
.L_2994:
        /*0068*/ 	.word	0x00000000


	//----- nvinfo : EIATTR_CBANK_PARAM_SIZE
	.align		4
.L_2995:
        /*006c*/ 	.byte	0x03, 0x19
        /*006e*/ 	.short	0x00a8


	//----- nvinfo : EIATTR_PARAM_CBANK
	.align		4
        /*0070*/ 	.byte	0x04, 0x0a
        /*0072*/ 	.short	(.L_2997 - .L_2996)
	.align		4
.L_2996:
        /*0074*/ 	.word	index@(.nv.constant0._ZN2at6native29vectorized_elementwise_kernelILi8EZZNS0_73_GLOBAL__N__c8866d80_35_SparseBinaryOpIntersectionKernel_cu_f5210f67_363642_sparse_binary_op_intersection_kernel_implINS2_18CUDAKernelLauncherENS2_36CUDAValueSelectionIntersectionKernelINS2_5MulOpEEElLl8EEEvRNS_6TensorERKS8_SB_RKSt6vectorIlSaIlEERKSt8optionalIS8_ESK_bbENKUlvE3_clEvEUllE_St5arrayIPcLm2EEEEviT0_T1_)
        /*0078*/ 	.short	0x0210
        /*007a*/ 	.short	0x00a8


	//----- nvinfo : EIATTR_SW_WAR
	.align		4
.L_2997:
        /*007c*/ 	.byte	0x04, 0x36
        /*007e*/ 	.short	(.L_2999 - .L_2998)
.L_2998:
        /*0080*/ 	.word	0x00000008
.L_2999:


//--------------------- .nv.info._ZN2at6native18elementwise_kernelILi128ELi4EZNS0_15gpu_kernel_implIZZNS0_73_GLOBAL__N__c8866d80_35_SparseBinaryOpIntersectionKernel_cu_f5210f67_363642_sparse_binary_op_intersection_kernel_implINS3_18CUDAKernelLauncherENS3_36CUDAValueSelectionIntersectionKernelINS3_5MulOpEEElLl8EEEvRNS_6TensorERKS9_SC_RKSt6vectorIlSaIlEERKSt8optionalIS9_ESL_bbENKUlvE1_clEvEUllE_EEvRNS_18TensorIteratorBaseERKT_EUliE_EEviT1_ --------------------------
	.section	.nv.info._ZN2at6native18elementwise_kernelILi128ELi4EZNS0_15gpu_kernel_implIZZNS0_73_GLOBAL__N__c8866d80_35_SparseBinaryOpIntersectionKernel_cu_f5210f67_363642_sparse_binary_op_intersection_kernel_implINS3_18CUDAKernelLauncherENS3_36CUDAValueSelectionIntersectionKernelINS3_5MulOpEEElLl8EEEvRNS_6TensorERKS9_SC_RKSt6vectorIlSaIlEERKSt8optionalIS9_ESL_bbENKUlvE1_clEvEUllE_EEvRNS_18TensorIteratorBaseERKT_EUliE_EEviT1_,"",@"SHT_CUDA_INFO"
	.sectionflags	@""
	.align	4


	//----- nvinfo : EIATTR_CUDA_API_VERSION
	.align		4
        /*0000*/ 	.byte	0x04, 0x37
        /*0002*/ 	.short	(.L_3001 - .L_3000)
.L_3000:
        /*0004*/ 	.word	0x00000082


	//----- nvinfo : EIATTR_KPARAM_INFO
	.align		4
.L_3001:
        /*0008*/ 	.byte	0x04, 0x17
        /*000a*/ 	.short	(.L_3003 - .L_3002)
.L_3002:
        /*000c*/ 	.word	0x00000000
        /*0010*/ 	.short	0x0001
        /*0012*/ 	.short	0x0008
        /*0014*/ 	.byte	0x00, 0xf0, 0x01, 0x0a


	//----- nvinfo : EIATTR_KPARAM_INFO
	.align		4
.L_3003:
        /*0018*/ 	.byte	0x04, 0x17
        /*001a*/ 	.short	(.L_3005 - .L_3004)
.L_3004:
        /*001c*/ 	.word	0x00000000
        /*0020*/ 	.short	0x0000
        /*0022*/ 	.short	0x0000
        /*0024*/ 	.byte	0x00, 0xf0, 0x11, 0x00


	//----- nvinfo : EIATTR_SPARSE_MMA_MASK
	.align		4
.L_3005:
        /*0028*/ 	.byte	0x03, 0x50
        /*002a*/ 	.short	0x0000


	//----- nvinfo : EIATTR_MAXREG_COUNT
	.align		4
        /*002c*/ 	.byte	0x03, 0x1b
        /*002e*/ 	.short	0x0080


	//----- nvinfo : EIATTR_EXTERNS
	.align		4
        /*0030*/ 	.byte	0x04, 0x0f
        /*0032*/ 	.short	(.L_3007 - .L_3006)


	//   ....[0]....
	.align		4
.L_3006:
        /*0034*/ 	.word	index@(__assertfail)


	//----- nvinfo : EIATTR_MERCURY_ISA_VERSION
	.align		4
.L_3007:
        /*0038*/ 	.byte	0x03, 0x5f
        /*003a*/ 	.short	0x0101


	//----- nvinfo : EIATTR_SYSCALL_OFFSETS
	.align		4
        /*003c*/ 	.byte	0x04, 0x46
        /*003e*/ 	.short	(.L_3009 - .L_3008)


	//   ....[0]....
.L_3008:
        /*0040*/ 	.word	0x000021b0


	//   ....[1]....
        /*0044*/ 	.word	0x000037b0


	//   ....[2]....
        /*0048*/ 	.word	0x00005980


	//   ....[3]....
        /*004c*/ 	.word	0x00006f80


	//   ....[4]....
        /*0050*/ 	.word	0x00009150


	//   ....[5]....
        /*0054*/ 	.word	0x0000a750


	//   ....[6]....
        /*0058*/ 	.word	0x0000c910


	//   ....[7]....
        /*005c*/ 	.word	0x0000df10


	//----- nvinfo : EIATTR_EXIT_INSTR_OFFSETS
	.align		4
.L_3009:
        /*0060*/ 	.byte	0x04, 0x1c
        /*0062*/ 	.short	(.L_3011 - .L_3010)


	//   ....[0]....
.L_3010:
        /*0064*/ 	.word	0x0000a7e0


	//   ....[1]....
        /*0068*/ 	.word	0x0000d200


	//   ....[2]....
        /*006c*/ 	.word	0x0000d220


	//   ....[3]....
        /*0070*/ 	.word	0x0000d2a0


	//   ....[4]....
        /*0074*/ 	.word	0x0000d2c0


	//   ....[5]....
        /*0078*/ 	.word	0x0000d2e0


	//   ....[6]....
        /*007c*/ 	.word	0x0000d370


	//   ....[7]....
        /*0080*/ 	.word	0x0000d3b0


	//   ....[8]....
        /*0084*/ 	.word	0x0000d450


	//   ....[9]....
        /*0088*/ 	.word	0x0000d4a0


	//   ....[10]....
        /*008c*/ 	.word	0x0000d4d0


	//   ....[11]....
        /*0090*/ 	.word	0x0000d5a0


	//   ....[12]....
        /*0094*/ 	.word	0x0000d5e0


	//   ....[13]....
        /*0098*/ 	.word	0x0000d770


	//   ....[14]....
        /*009c*/ 	.word	0x0000d8d0


	//   ....[15]....
        /*00a0*/ 	.word	0x0000d910


	//   ....[16]....
        /*00a4*/ 	.word	0x0000d9b0


	//   ....[17]....
        /*00a8*/ 	.word	0x0000db30


	//   ....[18]....
        /*00ac*/ 	.word	0x0000dcb0


	//   ....[19]....
        /*00b0*/ 	.word	0x0000de10


	//   ....[20]....
        /*00b4*/ 	.word	0x0000df20


	//   ....[21]....
        /*00b8*/ 	.word	0x0000df40


	//   ....[22]....
        /*00bc*/ 	.word	0x0000df60


	//----- nvinfo : EIATTR_MAX_THREADS
	.align		4
.L_3011:
        /*00c0*/ 	.byte	0x04, 0x05
        /*00c2*/ 	.short	(.L_3013 - .L_3012)
.L_3012:
        /*00c4*/ 	.word	0x00000080
        /*00c8*/ 	.word	0x00000001
        /*00cc*/ 	.word	0x00000001


	//----- nvinfo : EIATTR_CRS_STACK_SIZE
	.align		4
.L_3013:
        /*00d0*/ 	.byte	0x04, 0x1e
        /*00d2*/ 	.short	(.L_3015 - .L_3014)
.L_3014:
        /*00d4*/ 	.word	0x00000000


	//----- nvinfo : EIATTR_CBANK_PARAM_SIZE
	.align		4
.L_3015:
        /*00d8*/ 	.byte	0x03, 0x19
        /*00da*/ 	.short	0x0288


	//----- nvinfo : EIATTR_PARAM_CBANK
	.align		4
        /*00dc*/ 	.byte	0x04, 0x0a
        /*00de*/ 	.short	(.L_3017 - .L_3016)
	.align		4
.L_3016:
        /*00e0*/ 	.word	index@(.nv.constant0._ZN2at6native18elementwise_kernelILi128ELi4EZNS0_15gpu_kernel_implIZZNS0_73_GLOBAL__N__c8866d80_35_SparseBinaryOpIntersectionKernel_cu_f5210f67_363642_sparse_binary_op_intersection_kernel_implINS3_18CUDAKernelLauncherENS3_36CUDAValueSelectionIntersectionKernelINS3_5MulOpEEElLl8EEEvRNS_6TensorERKS9_SC_RKSt6vectorIlSaIlEERKSt8optionalIS9_ESL_bbENKUlvE1_clEvEUllE_EEvRNS_18TensorIteratorBaseERKT_EUliE_EEviT1_)
        /*00e4*/ 	.short	0x0210
        /*00e6*/ 	.short	0x0288


	//----- nvinfo : EIATTR_SW_WAR
	.align		4
.L_3017:
        /*00e8*/ 	.byte	0x04, 0x36
        /*00ea*/ 	.short	(.L_3019 - .L_3018)
.L_3018:
        /*00ec*/ 	.word	0x00000008
.L_3019:


//--------------------- .nv.info._ZN2at6native27unrolled_elementwise_kernelIZZNS0_73_GLOBAL__N__c8866d80_35_SparseBinaryOpIntersectionKernel_cu_f5210f67_363642_sparse_binary_op_intersection_kernel_implINS2_18CUDAKernelLauncherENS2_36CUDAValueSelectionIntersectionKernelINS2_5MulOpEEElLl8EEEvRNS_6TensorERKS8_SB_RKSt6vectorIlSaIlEERKSt8optionalIS8_ESK_bbENKUlvE1_clEvEUllE_St5arrayIPcLm2EELi4E23TrivialOffsetCalculatorILi1EjESR_NS0_6memory12LoadWithCastILi1EEENSS_13StoreWithCastILi1EEEEEviT_T0_T2_T3_T4_T5_ --------------------------
	.section	.nv.info._ZN2at6native27unrolled_elementwise_kernelIZZNS0_73_GLOBAL__N__c8866d80_35_SparseBinaryOpIntersectionKernel_cu_f5210f67_363642_sparse_binary_op_intersection_kernel_implINS2_18CUDAKernelLauncherENS2_36CUDAValueSelectionIntersectionKernelINS2_5MulOpEEElLl8EEEvRNS_6TensorERKS8_SB_RKSt6vectorIlSaIlEERKSt8optionalIS8_ESK_bbENKUlvE1_clEvEUllE_St5arrayIPcLm2EELi4E23TrivialOffsetCalculatorILi1EjESR_NS0_6memory12LoadWithCastILi1EEENSS_13StoreWithCastILi1EEEEEviT_T0_T2_T3_T4_T5_,"",@"SHT_CUDA_INFO"
	.sectionflags	@""
	.align	4


	//----- nvinfo : EIATTR_CUDA_API_VERSION
	.align		4
        /*0000*/ 	.byte	0x04, 0x37
        /*0002*/ 	.short	(.L_3021 - .L_3020)
.L_3020:
        /*0004*/ 	.word	0x00000082


	//----- nvinfo : EIATTR_KPARAM_INFO
	.align		4
.L_3021:
        /*0008*/ 	.byte	0x04, 0x17
        /*000a*/ 	.short	(.L_3023 - .L_3022)
.L_3022:
        /*000c*/ 	.word	0x00000000
        /*0010*/ 	.short	0x0006
        /*0012*/ 	.short	0x008c
        /*0014*/ 	.byte	0x00, 0xf0, 0x21, 0x00


	//----- nvinfo : EIATTR_KPARAM_INFO
	.align		4
.L_3023:
        /*0018*/ 	.byte	0x04, 0x17
        /*001a*/ 	.short	(.L_3025 - .L_3024)
.L_3024:
        /*001c*/ 	.word	0x00000000
        /*0020*/ 	.short	0x0005
        /*0022*/ 	.short	0x0084
        /*0024*/ 	.byte	0x00, 0xf0, 0x21, 0x00


	//----- nvinfo : EIATTR_KPARAM_INFO
	.align		4
.L_3025:
        /*0028*/ 	.byte	0x04, 0x17
        /*002a*/ 	.short	(.L_3027 - .L_3026)
.L_3026:
        /*002c*/ 	.word	0x00000000
        /*0030*/ 	.short	0x0004
        /*0032*/ 	.short	0x0081
        /*0034*/ 	.byte	0x00, 0xf0, 0x05, 0x00


	//----- nvinfo : EIATTR_KPARAM_INFO
	.align		4
.L_3027:
        /*0038*/ 	.byte	0x04, 0x17
        /*003a*/ 	.short	(.L_3029 - .L_3028)
.L_3028:
        /*003c*/ 	.word	0x00000000
        /*0040*/ 	.short	0x0003
        /*0042*/ 	.short	0x0080
        /*0044*/ 	.byte	0x00, 0xf0, 0x05, 0x00


	//----- nvinfo : EIATTR_KPARAM_INFO
	.align		4
.L_3029:
        /*0048*/ 	.byte	0x04, 0x17
        /*004a*/ 	.short	(.L_3031 - .L_3030)
.L_3030:
        /*004c*/ 	.word	0x00000000
        /*0050*/ 	.short	0x0002
        /*0052*/ 	.short	0x0070
        /*0054*/ 	.byte	0x00, 0xf0, 0x41, 0x00


	//----- nvinfo : EIATTR_KPARAM_INFO
	.align		4
.L_3031:
        /*0058*/ 	.byte	0x04, 0x17
        /*005a*/ 	.short	(.L_3033 - .L_3032)
.L_3032:
        /*005c*/ 	.word	0x00000000
        /*0060*/ 	.short	0x0001
        /*0062*/ 	.short	0x0008
        /*0064*/ 	.byte	0x00, 0xf0, 0xa1, 0x01


	//----- nvinfo : EIATTR_KPARAM_INFO
	.align		4
.L_3033:
        /*0068*/ 	.byte	0x04, 0x17
        /*006a*/ 	.short	(.L_3035 - .L_3034)
.L_3034:
        /*006c*/ 	.word	0x00000000
        /*0070*/ 	.short	0x0000
        /*0072*/ 	.short	0x0000
        /*0074*/ 	.byte	0x00, 0xf0, 0x11, 0x00


	//----- nvinfo : EIATTR_SPARSE_MMA_MASK
	.align		4
.L_3035:
        /*0078*/ 	.byte	0x03, 0x50
        /*007a*/ 	.short	0x0000


	//----- nvinfo : EIATTR_MAXREG_COUNT
	.align		4
        /*007c*/ 	.byte	0x03, 0x1b
        /*007e*/ 	.short	0x00ff


	//----- nvinfo : EIATTR_EXTERNS
	.align		4
        /*0080*/ 	.byte	0x04, 0x0f
        /*0082*/ 	.short	(.L_3037 - .L_3036)


	//   ....[0]....
	.align		4
.L_3036:
        /*0084*/ 	.word	index@(__assertfail)


	//----- nvinfo : EIATTR_MERCURY_ISA_VERSION
	.align		4
.L_3037:
        /*0088*/ 	.byte	0x03, 0x5f
        /*008a*/ 	.short	0x0101


	//----- nvinfo : EIATTR_SYSCALL_OFFSETS
	.align		4
        /*008c*/ 	.byte	0x04, 0x46
        /*008e*/ 	.short	(.L_3039 - .L_3038)


	//   ....[0]....
.L_3038:
        /*0090*/ 	.word	0x000010a0


	//   ....[1]....
        /*0094*/ 	.word	0x00001fa0


	//   ....[2]....
        /*0098*/ 	.word	0x00002eb0


	//   ....[3]....
        /*009c*/ 	.word	0x00003da0


	//   ....[4]....
        /*00a0*/ 	.word	0x0000aa50


	//   ....[5]....
        /*00a4*/ 	.word	0x0000b950


	//   ....[6]....
        /*00a8*/ 	.word	0x0000c810


	//   ....[7]....
        /*00ac*/ 	.word	0x0000d6d0


	//----- nvinfo : EIATTR_EXIT_INSTR_OFFSETS
	.align		4
.L_3039:
        /*00b0*/ 	.byte	0x04, 0x1c
        /*00b2*/ 	.short	(.L_3041 - .L_3040)


	//   ....[0]....
.L_3040:
        /*00b4*/ 	.word	0x0000c890


	//   ....[1]....
        /*00b8*/ 	.word	0x0000c9c0


	//   ....[2]....
        /*00bc*/ 	.word	0x0000c9e0


	//   ....[3]....
        /*00c0*/ 	.word	0x0000ca60


	//   ....[4]....
        /*00c4*/ 	.word	0x0000ca80


	//   ....[5]....
        /*00c8*/ 	.word	0x0000caa0


	//   ....[6]....
        /*00cc*/ 	.word	0x0000cb30


	//   ....[7]....
        /*00d0*/ 	.word	0x0000cb70


	//   ....[8]....
        /*00d4*/ 	.word	0x0000cc10


	//   ....[9]....
        /*00d8*/ 	.word	0x0000cc60


	//   ....[10]....
        /*00dc*/ 	.word	0x0000cc90


	//   ....[11]....
        /*00e0*/ 	.word	0x0000cd60


	//   ....[12]....
        /*00e4*/ 	.word	0x0000cda0


	//   ....[13]....
        /*00e8*/ 	.word	0x0000cf30


	//   ....[14]....
        /*00ec*/ 	.word	0x0000d090


	//   ....[15]....
        /*00f0*/ 	.word	0x0000d0d0


	//   ....[16]....
        /*00f4*/ 	.word	0x0000d170


	//   ....[17]....
        /*00f8*/ 	.word	0x0000d2f0


	//   ....[18]....
        /*00fc*/ 	.word	0x0000d470


	//   ....[19]....
        /*0100*/ 	.word	0x0000d5d0


	//   ....[20]....
        /*0104*/ 	.word	0x0000d6e0


	//   ....[21]....
        /*0108*/ 	.word	0x0000d700


	//   ....[22]....
        /*010c*/ 	.word	0x0000d720


	//----- nvinfo : EIATTR_MAX_THREADS
	.align		4
.L_3041:
        /*0110*/ 	.byte	0x04, 0x05
        /*0112*/ 	.short	(.L_3043 - .L_3042)
.L_3042:
        /*0114*/ 	.word	0x00000080
        /*0118*/ 	.word	0x00000001
        /*011c*/ 	.word	0x00000001


	//----- nvinfo : EIATTR_CRS_STACK_SIZE
	.align		4
.L_3043:
        /*0120*/ 	.byte	0x04, 0x1e
        /*0122*/ 	.short	(.L_3045 - .L_3044)
.L_3044:
        /*0124*/ 	.word	0x00000000


	//----- nvinfo : EIATTR_CBANK_PARAM_SIZE
	.align		4
.L_3045:
        /*0128*/ 	.byte	0x03, 0x19
        /*012a*/ 	.short	0x0094


	//----- nvinfo : EIATTR_PARAM_CBANK
	.align		4
        /*012c*/ 	.byte	0x04, 0x0a
        /*012e*/ 	.short	(.L_3047 - .L_3046)
	.align		4
.L_3046:
        /*0130*/ 	.word	index@(.nv.constant0._ZN2at6native27unrolled_elementwise_kernelIZZNS0_73_GLOBAL__N__c8866d80_35_SparseBinaryOpIntersectionKernel_cu_f5210f67_363642_sparse_binary_op_intersection_kernel_implINS2_18CUDAKernelLauncherENS2_36CUDAValueSelectionIntersectionKernelINS2_5MulOpEEElLl8EEEvRNS_6TensorERKS8_SB_RKSt6vectorIlSaIlEERKSt8optionalIS8_ESK_bbENKUlvE1_clEvEUllE_St5arrayIPcLm2EELi4E23TrivialOffsetCalculatorILi1EjESR_NS0_6memory12LoadWithCastILi1EEENSS_13StoreWithCastILi1EEEEEviT_T0_T2_T3_T4_T5_)
        /*0134*/ 	.short	0x0210
        /*0136*/ 	.short	0x0094


	//----- nvinfo : EIATTR_SW_WAR
	.align		4
.L_3047:
        /*0138*/ 	.byte	0x04, 0x36
        /*013a*/ 	.short	(.L_3049 - .L_3048)
.L_3048:
        /*013c*/ 	.word	0x00000008
.L_3049:


//--------------------- .nv.info._ZN2at6native18elementwise_kernelILi128ELi2EZNS0_22gpu_kernel_impl_nocastIZZNS0_73_GLOBAL__N__c8866d80_35_SparseBinaryOpIntersectionKernel_cu_f5210f67_363642_sparse_binary_op_intersection_kernel_implINS3_18CUDAKernelLauncherENS3_36CUDAValueSelectionIntersectionKernelINS3_5MulOpEEElLl8EEEvRNS_6TensorERKS9_SC_RKSt6vectorIlSaIlEERKSt8optionalIS9_ESL_bbENKUlvE1_clEvEUllE_EEvRNS_18TensorIteratorBaseERKT_EUliE_EEviT1_ --------------------------
	.section	.nv.info._ZN2at6native18elementwise_kernelILi128ELi2EZNS0_22gpu_kernel_impl_nocastIZZNS0_73_GLOBAL__N__c8866d80_35_SparseBinaryOpIntersectionKernel_cu_f5210f67_363642_sparse_binary_op_intersection_kernel_implINS3_18CUDAKernelLauncherENS3_36CUDAValueSelectionIntersectionKernelINS3_5MulOpEEElLl8EEEvRNS_6TensorERKS9_SC_RKSt6vectorIlSaIlEERKSt8optionalIS9_ESL_bbENKUlvE1_clEvEUllE_EEvRNS_18TensorIteratorBaseERKT_EUliE_EEviT1_,"",@"SHT_CUDA_INFO"
	.sectionflags	@""
	.align	4


	//----- nvinfo : EIATTR_CUDA_API_VERSION
	.align		4
        /*0000*/ 	.byte	0x04, 0x37
        /*0002*/ 	.short	(.L_3051 - .L_3050)
.L_3050:
        /*0004*/ 	.word	0x00000082


	//----- nvinfo : EIATTR_KPARAM_INFO
	.align		4
.L_3051:
        /*0008*/ 	.byte	0x04, 0x17
        /*000a*/ 	.short	(.L_3053 - .L_3052)
.L_3052:
        /*000c*/ 	.word	0x00000000
        /*0010*/ 	.short	0x0001
        /*0012*/ 	.short	0x0008
        /*0014*/ 	.byte	0x00, 0xf0, 0xe1, 0x09


	//----- nvinfo : EIATTR_KPARAM_INFO
	.align		4
.L_3053:
        /*0018*/ 	.byte	0x04, 0x17
        /*001a*/ 	.short	(.L_3055 - .L_3054)
.L_3054:
        /*001c*/ 	.word	0x00000000
        /*0020*/ 	.short	0x0000
        /*0022*/ 	.short	0x0000
        /*0024*/ 	.byte	0x00, 0xf0, 0x11, 0x00


	//----- nvinfo : EIATTR_SPARSE_MMA_MASK
	.align		4
.L_3055:
        /*0028*/ 	.byte	0x03, 0x50
        /*002a*/ 	.short	0x0000


	//----- nvinfo : EIATTR_MAXREG_COUNT
	.align		4
        /*002c*/ 	.byte	0x03, 0x1b
        /*002e*/ 	.short	0x0080


	//----- nvinfo : EIATTR_MERCURY_ISA_VERSION
	.align		4
        /*0030*/ 	.byte	0x03, 0x5f
        /*0032*/ 	.short	0x0101


	//----- nvinfo : EIATTR_EXIT_INSTR_OFFSETS
	.align		4
        /*0034*/ 	.byte	0x04, 0x1c
        /*0036*/ 	.short	(.L_3057 - .L_3056)


	//   ....[0]....
.L_3056:
        /*0038*/ 	.word	0x00001b60


	//   ....[1]....
        /*003c*/ 	.word	0x00003600


	//----- nvinfo : EIATTR_MAX_THREADS
	.align		4
.L_3057:
        /*0040*/ 	.byte	0x04, 0x05
        /*0042*/ 	.short	(.L_3059 - .L_3058)
.L_3058:
        /*0044*/ 	.word	0x00000080
        /*0048*/ 	.word	0x00000001
        /*004c*/ 	.word	0x00000001


	//----- nvinfo : EIATTR_CRS_STACK_SIZE
	.align		4
.L_3059:
        /*0050*/ 	.byte	0x04, 0x1e
        /*0052*/ 	.short	(.L_3061 - .L_3060)
.L_3060:
        /*0054*/ 	.word	0x00000000


	//----- nvinfo : EIATTR_CBANK_PARAM_SIZE
	.align		4
.L_3061:
        /*0058*/ 	.byte	0x03, 0x19
        /*005a*/ 	.short	0x0280


	//----- nvinfo : EIATTR_PARAM_CBANK
	.align		4
        /*005c*/ 	.byte	0x04, 0x0a
        /*005e*/ 	.short	(.L_3063 - .L_3062)
	.align		4
.L_3062:
        /*0060*/ 	.word	index@(.nv.constant0._ZN2at6native18elementwise_kernelILi128ELi2EZNS0_22gpu_kernel_impl_nocastIZZNS0_73_GLOBAL__N__c8866d80_35_SparseBinaryOpIntersectionKernel_cu_f5210f67_363642_sparse_binary_op_intersection_kernel_implINS3_18CUDAKernelLauncherENS3_36CUDAValueSelectionIntersectionKernelINS3_5MulOpEEElLl8EEEvRNS_6TensorERKS9_SC_RKSt6vectorIlSaIlEERKSt8optionalIS9_ESL_bbENKUlvE1_clEvEUllE_EEvRNS_18TensorIteratorBaseERKT_EUliE_EEviT1_)
        /*0064*/ 	.short	0x0210
        /*0066*/ 	.short	0x0280


	//----- nvinfo : EIATTR_SW_WAR
	.align		4
.L_3063:
        /*0068*/ 	.byte	0x04, 0x36
        /*006a*/ 	.short	(.L_3065 - .L_3064)
.L_3064:
        /*006c*/ 	.word	0x00000008
.L_3065:


//--------------------- .nv.info._ZN2at6native27unrolled_elementwise_kernelIZZNS0_73_GLOBAL__N__c8866d80_35_SparseBinaryOpIntersectionKernel_cu_f5210f67_363642_sparse_binary_op_intersection_kernel_implINS2_18CUDAKernelLauncherENS2_36CUDAValueSelectionIntersectionKernelINS2_5MulOpEEElLl8EEEvRNS_6TensorERKS8_SB_RKSt6vectorIlSaIlEERKSt8optionalIS8_ESK_bbENKUlvE1_clEvEUllE_St5arrayIPcLm2EELi4E23TrivialOffsetCalculatorILi1EjESR_NS0_6memory15LoadWithoutCastENSS_16StoreWithoutCastEEEviT_T0_T2_T3_T4_T5_ --------------------------
	.section	.nv.info._ZN2at6native27unrolled_elementwise_kernelIZZNS0_73_GLOBAL__N__c8866d80_35_SparseBinaryOpIntersectionKernel_cu_f5210f67_363642_sparse_binary_op_intersection_kernel_implINS2_18CUDAKernelLauncherENS2_36CUDAValueSelectionIntersectionKernelINS2_5MulOpEEElLl8EEEvRNS_6TensorERKS8_SB_RKSt6vectorIlSaIlEERKSt8optionalIS8_ESK_bbENKUlvE1_clEvEUllE_St5arrayIPcLm2EELi4E23TrivialOffsetCalculatorILi1EjESR_NS0_6memory15LoadWithoutCastENSS_16StoreWithoutCastEEEviT_T0_T2_T3_T4_T5_,"",@"SHT_CUDA_INFO"
	.sectionflags	@""
	.align	4


	//----- nvinfo : EIATTR_CUDA_API_VERSION
	.align		4
        /*0000*/ 	.byte	0x04, 0x37
        /*0002*/ 	.short	(.L_3067 - .L_3066)
.L_3066:
        /*0004*/ 	.word	0x00000082


	//----- nvinfo : EIATTR_KPARAM_INFO
	.align		4
.L_3067:
        /*0008*/ 	.byte	0x04, 0x17
        /*000a*/ 	.short	(.L_3069 - .L_3068)
.L_3068:
        /*000c*/ 	.word	0x00000000
        /*0010*/ 	.short	0x0006
        /*0012*/ 	.short	0x0083
        /*0014*/ 	.byte	0x00, 0xf0, 0x05, 0x00


	//----- nvinfo : EIATTR_KPARAM_INFO
	.align		4
.L_3069:
        /*0018*/ 	.byte	0x04, 0x17
        /*001a*/ 	.short	(.L_3071 - .L_3070)
.L_3070:
        /*001c*/ 	.word	0x00000000
        /*0020*/ 	.short	0x0005
        /*0022*/ 	.short	0x0082
        /*0024*/ 	.byte	0x00, 0xf0, 0x05, 0x00


	//----- nvinfo : EIATTR_KPARAM_INFO
	.align		4
.L_3071:
        /*0028*/ 	.byte	0x04, 0x17
        /*002a*/ 	.short	(.L_3073 - .L_3072)
.L_3072:
        /*002c*/ 	.word	0x00000000
        /*0030*/ 	.short	0x0004
        /*0032*/ 	.short	0x0081
        /*0034*/ 	.byte	0x00, 0xf0, 0x05, 0x00


	//----- nvinfo : EIATTR_KPARAM_INFO
	.align		4
.L_3073:
        /*0038*/ 	.byte	0x04, 0x17
        /*003a*/ 	.short	(.L_3075 - .L_3074)
.L_3074:
        /*003c*/ 	.word	0x00000000
        /*0040*/ 	.short	0x0003
        /*0042*/ 	.short	0x0080
        /*0044*/ 	.byte	0x00, 0xf0, 0x05, 0x00


	//----- nvinfo : EIATTR_KPARAM_INFO
	.align		4
.L_3075:
        /*0048*/ 	.byte	0x04, 0x17
        /*004a*/ 	.short	(.L_3077 - .L_3076)
.L_3076:
        /*004c*/ 	.word	0x00000000
        /*0050*/ 	.short	0x0002
        /*0052*/ 	.short	0x0070
        /*0054*/ 	.byte	0x00, 0xf0, 0x41, 0x00


	//----- nvinfo : EIATTR_KPARAM_INFO
	.align		4
.L_3077:
        /*0058*/ 	.byte	0x04, 0x17
        /*005a*/ 	.short	(.L_3079 - .L_3078)
.L_3078:
        /*005c*/ 	.word	0x00000000
        /*0060*/ 	.short	0x0001
        /*0062*/ 	.short	0x0008
        /*0064*/ 	.byte	0x00, 0xf0, 0xa1, 0x01


	//----- nvinfo : EIATTR_KPARAM_INFO
	.align		4
.L_3079:
        /*0068*/ 	.byte	0x04, 0x17
        /*006a*/ 	.short	(.L_3081 - .L_3080)
.L_3080:
        /*006c*/ 	.word	0x00000000
        /*0070*/ 	.short	0x0000
        /*0072*/ 	.short	0x0000
        /*0074*/ 	.byte	0x00, 0xf0, 0x11, 0x00


	//----- nvinfo : EIATTR_SPARSE_MMA_MASK
	.align		4
.L_3081:
        /*0078*/ 	.byte	0x03, 0x50
        /*007a*/ 	.short	0x0000


	//----- nvinfo : EIATTR_MAXREG_COUNT
	.align		4
        /*007c*/ 	.byte	0x03, 0x1b
        /*007e*/ 	.short	0x00ff


	//----- nvinfo : EIATTR_MERCURY_ISA_VERSION
	.align		4
        /*0080*/ 	.byte	0x03, 0x5f
        /*0082*/ 	.short	0x0101


	//----- nvinfo : EIATTR_EXIT_INSTR_OFFSETS
	.align		4
        /*0084*/ 	.byte	0x04, 0x1c
        /*0086*/ 	.short	(.L_3083 - .L_3082)


	//   ....[0]....
.L_3082:
        /*0088*/ 	.word	0x00006340


	//   ....[1]....
        /*008c*/ 	.word	0x000063a0


	//----- nvinfo : EIATTR_MAX_THREADS
	.align		4
.L_3083:
        /*0090*/ 	.byte	0x04, 0x05
        /*0092*/ 	.short	(.L_3085 - .L_3084)
.L_3084:
        /*0094*/ 	.word	0x00000080
        /*0098*/ 	.word	0x00000001
        /*009c*/ 	.word	0x00000001


	//----- nvinfo : EIATTR_CRS_STACK_SIZE
	.align		4
.L_3085:
        /*00a0*/ 	.byte	0x04, 0x1e
        /*00a2*/ 	.short	(.L_3087 - .L_3086)
.L_3086:
        /*00a4*/ 	.word	0x00000000


	//----- nvinfo : EIATTR_CBANK_PARAM_SIZE
	.align		4
.L_3087:
        /*00a8*/ 	.byte	0x03, 0x19
        /*00aa*/ 	.short	0x0084


	//----- nvinfo : EIATTR_PARAM_CBANK
	.align		4
        /*00ac*/ 	.byte	0x04, 0x0a
        /*00ae*/ 	.short	(.L_3089 - .L_3088)
	.align		4
.L_3088:
        /*00b0*/ 	.word	index@(.nv.constant0._ZN2at6native27unrolled_elementwise_kernelIZZNS0_73_GLOBAL__N__c8866d80_35_SparseBinaryOpIntersectionKernel_cu_f5210f67_363642_sparse_binary_op_intersection_kernel_implINS2_18CUDAKernelLauncherENS2_36CUDAValueSelectionIntersectionKernelINS2_5MulOpEEElLl8EEEvRNS_6TensorERKS8_SB_RKSt6vectorIlSaIlEERKSt8optionalIS8_ESK_bbENKUlvE1_clEvEUllE_St5arrayIPcLm2EELi4E23TrivialOffsetCalculatorILi1EjESR_NS0_6memory15LoadWithoutCastENSS_16StoreWithoutCastEEEviT_T0_T2_T3_T4_T5_)
        /*00b4*/ 	.short	0x0210
        /*00b6*/ 	.short	0x0084


	//----- nvinfo : EIATTR_SW_WAR
	.align		4
.L_3089:
        /*00b8*/ 	.byte	0x04, 0x36
        /*00ba*/ 	.short	(.L_3091 - .L_3090)
.L_3090:
        /*00bc*/ 	.word	0x00000008
.L_3091:


//--------------------- .nv.info._ZN2at6native29vectorized_elementwise_kernelILi2EZZNS0_73_GLOBAL__N__c8866d80_35_SparseBinaryOpIntersectionKernel_cu_f5210f67_363642_sparse_binary_op_intersection_kernel_implINS2_18CUDAKernelLauncherENS2_36CUDAValueSelectionIntersectionKernelINS2_5MulOpEEElLl8EEEvRNS_6TensorERKS8_SB_RKSt6vectorIlSaIlEERKSt8optionalIS8_ESK_bbENKUlvE1_clEvEUllE_St5arrayIPcLm2EEEEviT0_T1_ --------------------------
	.section	.nv.info._ZN2at6native29vectorized_elementwise_kernelILi2EZZNS0_73_GLOBAL__N__c8866d80_35_SparseBinaryOpIntersectionKernel_cu_f5210f67_363642_sparse_binary_op_intersection_kernel_implINS2_18CUDAKernelLauncherENS2_36CUDAValueSelectionIntersectionKernelINS2_5MulOpEEElLl8EEEvRNS_6TensorERKS8_SB_RKSt6vectorIlSaIlEERKSt8optionalIS8_ESK_bbENKUlvE1_clEvEUllE_St5arrayIPcLm2EEEEviT0_T1_,"",@"SHT_CUDA_INFO"
	.sectionflags	@""
	.align	4


	//----- nvinfo : EIATTR_CUDA_API_VERSION
	.align		4
        /*0000*/ 	.byte	0x04, 0x37
        /*0002*/ 	.short	(.L_3093 - .L_3092)
.L_3092:
        /*0004*/ 	.word	0x00000082


	//----- nvinfo : EIATTR_KPARAM_INFO
	.align		4
.L_3093:
        /*0008*/ 	.byte	0x04, 0x17
        /*000a*/ 	.short	(.L_3095 - .L_3094)
.L_3094:
        /*000c*/ 	.word	0x00000000
        /*0010*/ 	.short	0x0002
        /*0012*/ 	.short	0x0070
        /*0014*/ 	.byte	0x00, 0xf0, 0x41, 0x00


	//----- nvinfo : EIATTR_KPARAM_INFO
	.align		4
.L_3095:
        /*0018*/ 	.byte	0x04, 0x17
        /*001a*/ 	.short	(.L_3097 - .L_3096)
.L_3096:
        /*001c*/ 	.word	0x00000000
        /*0020*/ 	.short	0x0001
        /*0022*/ 	.short	0x0008
        /*0024*/ 	.byte	0x00, 0xf0, 0xa1, 0x01


	//----- nvinfo : EIATTR_KPARAM_INFO
	.align		4
.L_3097:
        /*0028*/ 	.byte	0x04, 0x17
        /*002a*/ 	.short	(.L_3099 - .L_3098)
.L_3098:
        /*002c*/ 	.word	0x00000000
        /*0030*/ 	.short	0x0000
        /*0032*/ 	.short	0x0000
        /*0034*/ 	.byte	0x00, 0xf0, 0x11, 0x00


	//----- nvinfo : EIATTR_SPARSE_MMA_MASK
	.align		4
.L_3099:
        /*0038*/ 	.byte	0x03, 0x50
        /*003a*/ 	.short	0x0000


	//----- nvinfo : EIATTR_MAXREG_COUNT
	.align		4
        /*003c*/ 	.byte	0x03, 0x1b
        /*003e*/ 	.short	0x00ff


	//----- nvinfo : EIATTR_MERCURY_ISA_VERSION
	.align		4
        /*0040*/ 	.byte	0x03, 0x5f
        /*0042*/ 	.short	0x0101


	//----- nvinfo : EIATTR_EXIT_INSTR_OFFSETS
	.align		4
        /*0044*/ 	.byte	0x04, 0x1c
        /*0046*/ 	.short	(.L_3101 - .L_3100)


	//   ....[0]....
.L_3100:
        /*0048*/ 	.word	0x0000b4a0


	//   ....[1]....
        /*004c*/ 	.word	0x00017200


	//   ....[2]....
        /*0050*/ 	.word	0x00017250


	//----- nvinfo : EIATTR_MAX_THREADS
	.align		4
.L_3101:
        /*0054*/ 	.byte	0x04, 0x05
        /*0056*/ 	.short	(.L_3103 - .L_3102)
.L_3102:
        /*0058*/ 	.word	0x00000080
        /*005c*/ 	.word	0x00000001
        /*0060*/ 	.word	0x00000001


	//----- nvinfo : EIATTR_CRS_STACK_SIZE
	.align		4
.L_3103:
        /*0064*/ 	.byte	0x04, 0x1e
        /*0066*/ 	.short	(.L_3105 - .L_3104)
.L_3104:
        /*0068*/ 	.word	0x00000000


	//----- nvinfo : EIATTR_CBANK_PARAM_SIZE
	.align		4
.L_3105:
        /*006c*/ 	.byte	0x03, 0x19
        /*006e*/ 	.short	0x0080


	//----- nvinfo : EIATTR_PARAM_CBANK
	.align		4
        /*0070*/ 	.byte	0x04, 0x0a
        /*0072*/ 	.short	(.L_3107 - .L_3106)
	.align		4
.L_3106:
        /*0074*/ 	.word	index@(.nv.constant0._ZN2at6native29vectorized_elementwise_kernelILi2EZZNS0_73_GLOBAL__N__c8866d80_35_SparseBinaryOpIntersectionKernel_cu_f5210f67_363642_sparse_binary_op_intersection_kernel_implINS2_18CUDAKernelLauncherENS2_36CUDAValueSelectionIntersectionKernelINS2_5MulOpEEElLl8EEEvRNS_6TensorERKS8_SB_RKSt6vectorIlSaIlEERKSt8optionalIS8_ESK_bbENKUlvE1_clEvEUllE_St5arrayIPcLm2EEEEviT0_T1_)
        /*0078*/ 	.short	0x0210
        /*007a*/ 	.short	0x0080


	//----- nvinfo : EIATTR_SW_WAR
	.align		4
.L_3107:
        /*007c*/ 	.byte	0x04, 0x36
        /*007e*/ 	.short	(.L_3109 - .L_3108)
.L_3108:
        /*0080*/ 	.word	0x00000008
.L_3109:


//--------------------- .nv.info._ZN2at6native29vectorized_elementwise_kernelILi4EZZNS0_73_GLOBAL__N__c8866d80_35_SparseBinaryOpIntersectionKernel_cu_f5210f67_363642_sparse_binary_op_intersection_kernel_implINS2_18CUDAKernelLauncherENS2_36CUDAValueSelectionIntersectionKernelINS2_5MulOpEEElLl8EEEvRNS_6TensorERKS8_SB_RKSt6vectorIlSaIlEERKSt8optionalIS8_ESK_bbENKUlvE1_clEvEUllE_St5arrayIPcLm2EEEEviT0_T1_ --------------------------
	.section	.nv.info._ZN2at6native29vectorized_elementwise_kernelILi4EZZNS0_73_GLOBAL__N__c8866d80_35_SparseBinaryOpIntersectionKernel_cu_f5210f67_363642_sparse_binary_op_intersection_kernel_implINS2_18CUDAKernelLauncherENS2_36CUDAValueSelectionIntersectionKernelINS2_5MulOpEEElLl8EEEvRNS_6TensorERKS8_SB_RKSt6vectorIlSaIlEERKSt8optionalIS8_ESK_bbENKUlvE1_clEvEUllE_St5arrayIPcLm2EEEEviT0_T1_,"",@"SHT_CUDA_INFO"
	.sectionflags	@""
	.align	4


	//----- nvinfo : EIATTR_CUDA_API_VERSION
	.align		4
        /*0000*/ 	.byte	0x04, 0x37
        /*0002*/ 	.short	(.L_3111 - .L_3110)
.L_3110:
        /*0004*/ 	.word	0x00000082


	//----- nvinfo : EIATTR_KPARAM_INFO
	.align		4
.L_3111:
        /*0008*/ 	.byte	0x04, 0x17
        /*000a*/ 	.short	(.L_3113 - .L_3112)
.L_3112:
        /*000c*/ 	.word	0x00000000
        /*0010*/ 	.short	0x0002
        /*0012*/ 	.short	0x0070
        /*0014*/ 	.byte	0x00, 0xf0, 0x41, 0x00


	//----- nvinfo : EIATTR_KPARAM_INFO
	.align		4
.L_3113:
        /*0018*/ 	.byte	0x04, 0x17
        /*001a*/ 	.short	(.L_3115 - .L_3114)
.L_3114:
        /*001c*/ 	.word	0x00000000
        /*0020*/ 	.short	0x0001
        /*0022*/ 	.short	0x0008
        /*0024*/ 	.byte	0x00, 0xf0, 0xa1, 0x01


	//----- nvinfo : EIATTR_KPARAM_INFO
	.align		4
.L_3115:
        /*0028*/ 	.byte	0x04, 0x17
        /*002a*/ 	.short	(.L_3117 - .L_3116)
.L_3116:
        /*002c*/ 	.word	0x00000000
        /*0030*/ 	.short	0x0000
        /*0032*/ 	.short	0x0000
        /*0034*/ 	.byte	0x00, 0xf0, 0x11, 0x00


	//----- nvinfo : EIATTR_SPARSE_MMA_MASK
	.align		4
.L_3117:
        /*0038*/ 	.byte	0x03, 0x50
        /*003a*/ 	.short	0x0000


	//----- nvinfo : EIATTR_MAXREG_COUNT
	.align		4
        /*003c*/ 	.byte	0x03, 0x1b
        /*003e*/ 	.short	0x00ff


	//----- nvinfo : EIATTR_MERCURY_ISA_VERSION
	.align		4
        /*0040*/ 	.byte	0x03, 0x5f
        /*0042*/ 	.short	0x0101


	//----- nvinfo : EIATTR_EXIT_INSTR_OFFSETS
	.align		4
        /*0044*/ 	.byte	0x04, 0x1c
        /*0046*/ 	.short	(.L_3119 - .L_3118)


	//   ....[0]....
.L_3118:
        /*0048*/ 	.word	0x0000b4a0


	//   ....[1]....
        /*004c*/ 	.word	0x00017200


	//   ....[2]....
        /*0050*/ 	.word	0x00017250


	//----- nvinfo : EIATTR_MAX_THREADS
	.align		4
.L_3119:
        /*0054*/ 	.byte	0x04, 0x05
        /*0056*/ 	.short	(.L_3121 - .L_3120)
.L_3120:
        /*0058*/ 	.word	0x00000080
        /*005c*/ 	.word	0x00000001
        /*0060*/ 	.word	0x00000001


	//----- nvinfo : EIATTR_CRS_STACK_SIZE
	.align		4
.L_3121:
        /*0064*/ 	.byte	0x04, 0x1e
        /*0066*/ 	.short	(.L_3123 - .L_3122)
.L_3122:
        /*0068*/ 	.word	0x00000000


	//----- nvinfo : EIATTR_CBANK_PARAM_SIZE
	.align		4
.L_3123:
        /*006c*/ 	.byte	0x03, 0x19
        /*006e*/ 	.short	0x0080


	//----- nvinfo : EIATTR_PARAM_CBANK
	.align		4
        /*0070*/ 	.byte	0x04, 0x0a
        /*0072*/ 	.short	(.L_3125 - .L_3124)
	.align		4
.L_3124:
        /*0074*/ 	.word	index@(.nv.constant0._ZN2at6native29vectorized_elementwise_kernelILi4EZZNS0_73_GLOBAL__N__c8866d80_35_SparseBinaryOpIntersectionKernel_cu_f5210f67_363642_sparse_binary_op_intersection_kernel_implINS2_18CUDAKernelLauncherENS2_36CUDAValueSelectionIntersectionKernelINS2_5MulOpEEElLl8EEEvRNS_6TensorERKS8_SB_RKSt6vectorIlSaIlEERKSt8optionalIS8_ESK_bbENKUlvE1_clEvEUllE_St5arrayIPcLm2EEEEviT0_T1_)
        /*0078*/ 	.short	0x0210
        /*007a*/ 	.short	0x0080


	//----- nvinfo : EIATTR_SW_WAR
	.align		4
.L_3125:
        /*007c*/ 	.byte	0x04, 0x36
        /*007e*/ 	.short	(.L_3127 - .L_3126)
.L_3126:
        /*0080*/ 	.word	0x00000008
.L_3127:


//--------------------- .nv.info._ZN2at6native29vectorized_elementwise_kernelILi8EZZNS0_73_GLOBAL__N__c8866d80_35_SparseBinaryOpIntersectionKernel_cu_f5210f67_363642_sparse_binary_op_intersection_kernel_implINS2_18CUDAKernelLauncherENS2_36CUDAValueSelectionIntersectionKernelINS2_5MulOpEEElLl8EEEvRNS_6TensorERKS8_SB_RKSt6vectorIlSaIlEERKSt8optionalIS8_ESK_bbENKUlvE1_clEvEUllE_St5arrayIPcLm2EEEEviT0_T1_ --------------------------
	.section	.nv.info._ZN2at6native29vectorized_elementwise_kernelILi8EZZNS0_73_GLOBAL__N__c8866d80_35_SparseBinaryOpIntersectionKernel_cu_f5210f67_363642_sparse_binary_op_intersection_kernel_implINS2_18CUDAKernelLauncherENS2_36CUDAValueSelectionIntersectionKernelINS2_5MulOpEEElLl8EEEvRNS_6TensorERKS8_SB_RKSt6vectorIlSaIlEERKSt8optionalIS8_ESK_bbENKUlvE1_clEvEUllE_St5arrayIPcLm2EEEEviT0_T1_,"",@"SHT_CUDA_INFO"
	.sectionflags	@""
	.align	4


	//----- nvinfo : EIATTR_CUDA_API_VERSION
	.align		4
        /*0000*/ 	.byte	0x04, 0x37
        /*0002*/ 	.short	(.L_3129 - .L_3128)
.L_3128:
        /*0004*/ 	.word	0x00000082


	//----- nvinfo : EIATTR_KPARAM_INFO
	.align		4
.L_3129:
        /*0008*/ 	.byte	0x04, 0x17
        /*000a*/ 	.short	(.L_3131 - .L_3130)
.L_3130:
        /*000c*/ 	.word	0x00000000
        /*0010*/ 	.short	0x0002
        /*0012*/ 	.short	0x0070
        /*0014*/ 	.byte	0x00, 0xf0, 0x41, 0x00


	//----- nvinfo : EIATTR_KPARAM_INFO
	.align		4
.L_3131:
        /*0018*/ 	.byte	0x04, 0x17
        /*001a*/ 	.short	(.L_3133 - .L_3132)
.L_3132:
        /*001c*/ 	.word	0x00000000
        /*0020*/ 	.short	0x0001
        /*0022*/ 	.short	0x0008
        /*0024*/ 	.byte	0x00, 0xf0, 0xa1, 0x01


	//----- nvinfo : EIATTR_KPARAM_INFO
	.align		4
.L_3133:
        /*0028*/ 	.byte	0x04, 0x17
        /*002a*/ 	.short	(.L_3135 - .L_3134)
.L_3134:
        /*002c*/ 	.word	0x00000000
        /*0030*/ 	.short	0x0000
        /*0032*/ 	.short	0x0000
        /*0034*/ 	.byte	0x00, 0xf0, 0x11, 0x00


	//----- nvinfo : EIATTR_SPARSE_MMA_MASK
	.align		4
.L_3135:
        /*0038*/ 	.byte	0x03, 0x50
        /*003a*/ 	.short	0x0000


	//----- nvinfo : EIATTR_MAXREG_COUNT
	.align		4
        /*003c*/ 	.byte	0x03, 0x1b
        /*003e*/ 	.short	0x00ff


	//----- nvinfo : EIATTR_MERCURY_ISA_VERSION
	.align		4
        /*0040*/ 	.byte	0x03, 0x5f
        /*0042*/ 	.short	0x0101


	//----- nvinfo : EIATTR_EXIT_INSTR_OFFSETS
	.align		4
        /*0044*/ 	.byte	0x04, 0x1c
        /*0046*/ 	.short	(.L_3137 - .L_3136)


	//   ....[0]....
.L_3136:
        /*0048*/ 	.word	0x0000b4a0


	//   ....[1]....
        /*004c*/ 	.word	0x00017200


	//   ....[2]....
        /*0050*/ 	.word	0x00017250


	//----- nvinfo : EIATTR_MAX_THREADS
	.align		4
.L_3137:
        /*0054*/ 	.byte	0x04, 0x05
        /*0056*/ 	.short	(.L_3139 - .L_3138)
.L_3138:
        /*0058*/ 	.word	0x00000080
        /*005c*/ 	.word	0x00000001
        /*0060*/ 	.word	0x00000001


	//----- nvinfo : EIATTR_CRS_STACK_SIZE
	.align		4
.L_3139:
        /*0064*/ 	.byte	0x04, 0x1e
        /*0066*/ 	.short	(.L_3141 - .L_3140)
.L_3140:
        /*0068*/ 	.word	0x00000000


	//----- nvinfo : EIATTR_CBANK_PARAM_SIZE
	.align		4
.L_3141:
        /*006c*/ 	.byte	0x03, 0x19
        /*006e*/ 	.short	0x0080


	//----- nvinfo : EIATTR_PARAM_CBANK
	.align		4
        /*0070*/ 	.byte	0x04, 0x0a
        /*0072*/ 	.short	(.L_3143 - .L_3142)
	.align		4
.L_3142:
        /*0074*/ 	.word	index@(.nv.constant0._ZN2at6native29vectorized_elementwise_kernelILi8EZZNS0_73_GLOBAL__N__c8866d80_35_SparseBinaryOpIntersectionKernel_cu_f5210f67_363642_sparse_binary_op_intersection_kernel_implINS2_18CUDAKernelLauncherENS2_36CUDAValueSelectionIntersectionKernelINS2_5MulOpEEElLl8EEEvRNS_6TensorERKS8_SB_RKSt6vectorIlSaIlEERKSt8optionalIS8_ESK_bbENKUlvE1_clEvEUllE_St5arrayIPcLm2EEEEviT0_T1_)
        /*0078*/ 	.short	0x0210
        /*007a*/ 	.short	0x0080


	//----- nvinfo : EIATTR_SW_WAR
	.align		4
.L_3143:
        /*007c*/ 	.byte	0x04, 0x36
        /*007e*/ 	.short	(.L_3145 - .L_3144)
.L_3144:
        /*0080*/ 	.word	0x00000008
.L_3145:


//--------------------- .nv.callgraph             --------------------------
	.section	.nv.callgraph,"",@"SHT_CUDA_CALLGRAPH"
	.align	4
	.sectionentsize	8
	.align		4
        /*0000*/ 	.word	0x00000000
	.align		4
        /*0004*/ 	.word	0xffffffff
	.align		4
        /*0008*/ 	.word	index@(_ZN2at6native18elementwise_kernelILi128ELi4EZNS0_15gpu_kernel_implIZZNS0_73_GLOBAL__N__c8866d80_35_SparseBinaryOpIntersectionKernel_cu_f5210f67_363642_sparse_binary_op_intersection_kernel_implINS3_18CUDAKernelLauncherENS3_36CUDAValueSelectionIntersectionKernelINS3_9LhsProjOpEEElLl0EEEvRNS_6TensorERKS9_SC_RKSt6vectorIlSaIlEERKSt8optionalIS9_ESL_bbENKUlvE3_clEvEUllE_EEvRNS_18TensorIteratorBaseERKT_EUliE_EEviT1_)
	.align		4
        /*000c*/ 	.word	index@(__assertfail)
	.align		4
        /*0010*/ 	.word	index@(_ZN2at6native27unrolled_elementwise_kernelIZZNS0_73_GLOBAL__N__c8866d80_35_SparseBinaryOpIntersectionKernel_cu_f5210f67_363642_sparse_binary_op_intersection_kernel_implINS2_18CUDAKernelLauncherENS2_36CUDAValueSelectionIntersectionKernelINS2_9LhsProjOpEEElLl0EEEvRNS_6TensorERKS8_SB_RKSt6vectorIlSaIlEERKSt8optionalIS8_ESK_bbENKUlvE3_clEvEUllE_St5arrayIPcLm2EELi4E23TrivialOffsetCalculatorILi1EjESR_NS0_6memory12LoadWithCastILi1EEENSS_13StoreWithCastILi1EEEEEviT_T0_T2_T3_T4_T5_)
	.align		4
        /*0014*/ 	.word	index@(__assertfail)
	.align		4
        /*0018*/ 	.word	index@(_ZN2at6native18elementwise_kernelILi128ELi4EZNS0_15gpu_kernel_implIZZNS0_73_GLOBAL__N__c8866d80_35_SparseBinaryOpIntersectionKernel_cu_f5210f67_363642_sparse_binary_op_intersection_kernel_implINS3_18CUDAKernelLauncherENS3_36CUDAValueSelectionIntersectionKernelINS3_9LhsProjOpEEElLl0EEEvRNS_6TensorERKS9_SC_RKSt6vectorIlSaIlEERKSt8optionalIS9_ESL_bbENKUlvE1_clEvEUllE_EEvRNS_18TensorIteratorBaseERKT_EUliE_EEviT1_)
	.align		4
        /*001c*/ 	.word	index@(__assertfail)
	.align		4
        /*0020*/ 	.word	index@(_ZN2at6native27unrolled_elementwise_kernelIZZNS0_73_GLOBAL__N__c8866d80_35_SparseBinaryOpIntersectionKernel_cu_f5210f67_363642_sparse_binary_op_intersection_kernel_implINS2_18CUDAKernelLauncherENS2_36CUDAValueSelectionIntersectionKernelINS2_9LhsProjOpEEElLl0EEEvRNS_6TensorERKS8_SB_RKSt6vectorIlSaIlEERKSt8optionalIS8_ESK_bbENKUlvE1_clEvEUllE_St5arrayIPcLm2EELi4E23TrivialOffsetCalculatorILi1EjESR_NS0_6memory12LoadWithCastILi1EEENSS_13StoreWithCastILi1EEEEEviT_T0_T2_T3_T4_T5_)
	.align		4
        /*0024*/ 	.word	index@(__assertfail)
	.align		4
        /*0028*/ 	.word	index@(_ZN2at6native18elementwise_kernelILi128ELi4EZNS0_15gpu_kernel_implIZZNS0_73_GLOBAL__N__c8866d80_35_SparseBinaryOpIntersectionKernel_cu_f5210f67_363642_sparse_binary_op_intersection_kernel_implINS3_18CUDAKernelLauncherENS3_36CUDAValueSelectionIntersectionKernelINS3_9LhsProjOpEEElLl8EEEvRNS_6TensorERKS9_SC_RKSt6vectorIlSaIlEERKSt8optionalIS9_ESL_bbENKUlvE3_clEvEUllE_EEvRNS_18TensorIteratorBaseERKT_EUliE_EEviT1_)
	.align		4
        /*002c*/ 	.word	index@(__assertfail)
	.align		4
        /*0030*/ 	.word	index@(_ZN2at6native27unrolled_elementwise_kernelIZZNS0_73_GLOBAL__N__c8866d80_35_SparseBinaryOpIntersectionKernel_cu_f5210f67_363642_sparse_binary_op_intersection_kernel_implINS2_18CUDAKernelLauncherENS2_36CUDAValueSelectionIntersectionKernelINS2_9LhsProjOpEEElLl8EEEvRNS_6TensorERKS8_SB_RKSt6vectorIlSaIlEERKSt8optionalIS8_ESK_bbENKUlvE3_clEvEUllE_St5arrayIPcLm2EELi4E23TrivialOffsetCalculatorILi1EjESR_NS0_6memory12LoadWithCastILi1EEENSS_13StoreWithCastILi1EEEEEviT_T0_T2_T3_T4_T5_)
	.align		4
        /*0034*/ 	.word	index@(__assertfail)
	.align		4
        /*0038*/ 	.word	index@(_ZN2at6native18elementwise_kernelILi128ELi4EZNS0_15gpu_kernel_implIZZNS0_73_GLOBAL__N__c8866d80_35_SparseBinaryOpIntersectionKernel_cu_f5210f67_363642_sparse_binary_op_intersection_kernel_implINS3_18CUDAKernelLauncherENS3_36CUDAValueSelectionIntersectionKernelINS3_9LhsProjOpEEElLl8EEEvRNS_6TensorERKS9_SC_RKSt6vectorIlSaIlEERKSt8optionalIS9_ESL_bbENKUlvE1_clEvEUllE_EEvRNS_18TensorIteratorBaseERKT_EUliE_EEviT1_)
	.align		4
        /*003c*/ 	.word	index@(__assertfail)
	.align		4
        /*0040*/ 	.word	index@(_ZN2at6native27unrolled_elementwise_kernelIZZNS0_73_GLOBAL__N__c8866d80_35_SparseBinaryOpIntersectionKernel_cu_f5210f67_363642_sparse_binary_op_intersection_kernel_implINS2_18CUDAKernelLauncherENS2_36CUDAValueSelectionIntersectionKernelINS2_9LhsProjOpEEElLl8EEEvRNS_6TensorERKS8_SB_RKSt6vectorIlSaIlEERKSt8optionalIS8_ESK_bbENKUlvE1_clEvEUllE_St5arrayIPcLm2EELi4E23TrivialOffsetCalculatorILi1EjESR_NS0_6memory12LoadWithCastILi1EEENSS_13StoreWithCastILi1EEEEEviT_T0_T2_T3_T4_T5_)
	.align		4
        /*0044*/ 	.word	index@(__assertfail)
	.align		4
        /*0048*/ 	.word	index@(_ZN2at6native18elementwise_kernelILi128ELi4EZNS0_15gpu_kernel_implIZZNS0_73_GLOBAL__N__c8866d80_35_SparseBinaryOpIntersectionKernel_cu_f5210f67_363642_sparse_binary_op_intersection_kernel_implINS3_18CUDAKernelLauncherENS3_36CUDAValueSelectionIntersectionKernelINS3_9RhsProjOpEEElLl0EEEvRNS_6TensorERKS9_SC_RKSt6vectorIlSaIlEERKSt8optionalIS9_ESL_bbENKUlvE3_clEvEUllE_EEvRNS_18TensorIteratorBaseERKT_EUliE_EEviT1_)
	.align		4
        /*004c*/ 	.word	index@(__assertfail)
	.align		4
        /*0050*/ 	.word	index@(_ZN2at6native27unrolled_elementwise_kernelIZZNS0_73_GLOBAL__N__c8866d80_35_SparseBinaryOpIntersectionKernel_cu_f5210f67_363642_sparse_binary_op_intersection_kernel_implINS2_18CUDAKernelLauncherENS2_36CUDAValueSelectionIntersectionKernelINS2_9RhsProjOpEEElLl0EEEvRNS_6TensorERKS8_SB_RKSt6vectorIlSaIlEERKSt8optionalIS8_ESK_bbENKUlvE3_clEvEUllE_St5arrayIPcLm2EELi4E23TrivialOffsetCalculatorILi1EjESR_NS0_6memory12LoadWithCastILi1EEENSS_13StoreWithCastILi1EEEEEviT_T0_T2_T3_T4_T5_)
	.align		4
        /*0054*/ 	.word	index@(__assertfail)
	.align		4
        /*0058*/ 	.word	index@(_ZN2at6native18elementwise_kernelILi128ELi4EZNS0_15gpu_kernel_implIZZNS0_73_GLOBAL__N__c8866d80_35_SparseBinaryOpIntersectionKernel_cu_f5210f67_363642_sparse_binary_op_intersection_kernel_implINS3_18CUDAKernelLauncherENS3_36CUDAValueSelectionIntersectionKernelINS3_9RhsProjOpEEElLl0EEEvRNS_6TensorERKS9_SC_RKSt6vectorIlSaIlEERKSt8optionalIS9_ESL_bbENKUlvE1_clEvEUllE_EEvRNS_18TensorIteratorBaseERKT_EUliE_EEviT1_)
	.align		4
        /*005c*/ 	.word	index@(__assertfail)
	.align		4
        /*0060*/ 	.word	index@(_ZN2at6native27unrolled_elementwise_kernelIZZNS0_73_GLOBAL__N__c8866d80_35_SparseBinaryOpIntersectionKernel_cu_f5210f67_363642_sparse_binary_op_intersection_kernel_implINS2_18CUDAKernelLauncherENS2_36CUDAValueSelectionIntersectionKernelINS2_9RhsProjOpEEElLl0EEEvRNS_6TensorERKS8_SB_RKSt6vectorIlSaIlEERKSt8optionalIS8_ESK_bbENKUlvE1_clEvEUllE_St5arrayIPcLm2EELi4E23TrivialOffsetCalculatorILi1EjESR_NS0_6memory12LoadWithCastILi1EEENSS_13StoreWithCastILi1EEEEEviT_T0_T2_T3_T4_T5_)
	.align		4
        /*0064*/ 	.word	index@(__assertfail)
	.align		4
        /*0068*/ 	.word	index@(_ZN2at6native18elementwise_kernelILi128ELi4EZNS0_15gpu_kernel_implIZZNS0_73_GLOBAL__N__c8866d80_35_SparseBinaryOpIntersectionKernel_cu_f5210f67_363642_sparse_binary_op_intersection_kernel_implINS3_18CUDAKernelLauncherENS3_36CUDAValueSelectionIntersectionKernelINS3_9RhsProjOpEEElLl8EEEvRNS_6TensorERKS9_SC_RKSt6vectorIlSaIlEERKSt8optionalIS9_ESL_bbENKUlvE3_clEvEUllE_EEvRNS_18TensorIteratorBaseERKT_EUliE_EEviT1_)
	.align		4
        /*006c*/ 	.word	index@(__assertfail)
	.align		4
        /*0070*/ 	.word	index@(_ZN2at6native27unrolled_elementwise_kernelIZZNS0_73_GLOBAL__N__c8866d80_35_SparseBinaryOpIntersectionKernel_cu_f5210f67_363642_sparse_binary_op_intersection_kernel_implINS2_18CUDAKernelLauncherENS2_36CUDAValueSelectionIntersectionKernelINS2_9RhsProjOpEEElLl8EEEvRNS_6TensorERKS8_SB_RKSt6vectorIlSaIlEERKSt8optionalIS8_ESK_bbENKUlvE3_clEvEUllE_St5arrayIPcLm2EELi4E23TrivialOffsetCalculatorILi1EjESR_NS0_6memory12LoadWithCastILi1EEENSS_13StoreWithCastILi1EEEEEviT_T0_T2_T3_T4_T5_)
	.align		4
        /*0074*/ 	.word	index@(__assertfail)
	.align		4
        /*0078*/ 	.word	index@(_ZN2at6native18elementwise_kernelILi128ELi4EZNS0_15gpu_kernel_implIZZNS0_73_GLOBAL__N__c8866d80_35_SparseBinaryOpIntersectionKernel_cu_f5210f67_363642_sparse_binary_op_intersection_kernel_implINS3_18CUDAKernelLauncherENS3_36CUDAValueSelectionIntersectionKernelINS3_9RhsProjOpEEElLl8EEEvRNS_6TensorERKS9_SC_RKSt6vectorIlSaIlEERKSt8optionalIS9_ESL_bbENKUlvE1_clEvEUllE_EEvRNS_18TensorIteratorBaseERKT_EUliE_EEviT1_)
	.align		4
        /*007c*/ 	.word	index@(__assertfail)
	.align		4
        /*0080*/ 	.word	index@(_ZN2at6native27unrolled_elementwise_kernelIZZNS0_73_GLOBAL__N__c8866d80_35_SparseBinaryOpIntersectionKernel_cu_f5210f67_363642_sparse_binary_op_intersection_kernel_implINS2_18CUDAKernelLauncherENS2_36CUDAValueSelectionIntersectionKernelINS2_9RhsProjOpEEElLl8EEEvRNS_6TensorERKS8_SB_RKSt6vectorIlSaIlEERKSt8optionalIS8_ESK_bbENKUlvE1_clEvEUllE_St5arrayIPcLm2EELi4E23TrivialOffsetCalculatorILi1EjESR_NS0_6memory12LoadWithCastILi1EEENSS_13StoreWithCastILi1EEEEEviT_T0_T2_T3_T4_T5_)
	.align		4
        /*0084*/ 	.word	index@(__assertfail)
	.align		4
        /*0088*/ 	.word	index@(_ZN2at6native18elementwise_kernelILi128ELi4EZNS0_15gpu_kernel_implIZZNS0_73_GLOBAL__N__c8866d80_35_SparseBinaryOpIntersectionKernel_cu_f5210f67_363642_sparse_binary_op_intersection_kernel_implINS3_18CUDAKernelLauncherENS3_36CUDAValueSelectionIntersectionKernelINS3_5MulOpEEElLl0EEEvRNS_6TensorERKS9_SC_RKSt6vectorIlSaIlEERKSt8optionalIS9_ESL_bbENKUlvE3_clEvEUllE_EEvRNS_18TensorIteratorBaseERKT_EUliE_EEviT1_)
	.align		4
        /*008c*/ 	.word	index@(__assertfail)
	.align		4
        /*0090*/ 	.word	index@(_ZN2at6native27unrolled_elementwise_kernelIZZNS0_73_GLOBAL__N__c8866d80_35_SparseBinaryOpIntersectionKernel_cu_f5210f67_363642_sparse_binary_op_intersection_kernel_implINS2_18CUDAKernelLauncherENS2_36CUDAValueSelectionIntersectionKernelINS2_5MulOpEEElLl0EEEvRNS_6TensorERKS8_SB_RKSt6vectorIlSaIlEERKSt8optionalIS8_ESK_bbENKUlvE3_clEvEUllE_St5arrayIPcLm2EELi4E23TrivialOffsetCalculatorILi1EjESR_NS0_6memory12LoadWithCastILi1EEENSS_13StoreWithCastILi1EEEEEviT_T0_T2_T3_T4_T5_)
	.align		4
        /*0094*/ 	.word	index@(__assertfail)
	.align		4
        /*0098*/ 	.word	index@(_ZN2at6native18elementwise_kernelILi128ELi4EZNS0_15gpu_kernel_implIZZNS0_73_GLOBAL__N__c8866d80_35_SparseBinaryOpIntersectionKernel_cu_f5210f67_363642_sparse_binary_op_intersection_kernel_implINS3_18CUDAKernelLauncherENS3_36CUDAValueSelectionIntersectionKernelINS3_5MulOpEEElLl0EEEvRNS_6TensorERKS9_SC_RKSt6vectorIlSaIlEERKSt8optionalIS9_ESL_bbENKUlvE1_clEvEUllE_EEvRNS_18TensorIteratorBaseERKT_EUliE_EEviT1_)
	.align		4
        /*009c*/ 	.word	index@(__assertfail)
	.align		4
        /*00a0*/ 	.word	index@(_ZN2at6native27unrolled_elementwise_kernelIZZNS0_73_GLOBAL__N__c8866d80_35_SparseBinaryOpIntersectionKernel_cu_f5210f67_363642_sparse_binary_op_intersection_kernel_implINS2_18CUDAKernelLauncherENS2_36CUDAValueSelectionIntersectionKernelINS2_5MulOpEEElLl0EEEvRNS_6TensorERKS8_SB_RKSt6vectorIlSaIlEERKSt8optionalIS8_ESK_bbENKUlvE1_clEvEUllE_St5arrayIPcLm2EELi4E23TrivialOffsetCalculatorILi1EjESR_NS0_6memory12LoadWithCastILi1EEENSS_13StoreWithCastILi1EEEEEviT_T0_T2_T3_T4_T5_)
	.align		4
        /*00a4*/ 	.word	index@(__assertfail)
	.align		4
        /*00a8*/ 	.word	index@(_ZN2at6native18elementwise_kernelILi128ELi4EZNS0_15gpu_kernel_implIZZNS0_73_GLOBAL__N__c8866d80_35_SparseBinaryOpIntersectionKernel_cu_f5210f67_363642_sparse_binary_op_intersection_kernel_implINS3_18CUDAKernelLauncherENS3_36CUDAValueSelectionIntersectionKernelINS3_5MulOpEEElLl8EEEvRNS_6TensorERKS9_SC_RKSt6vectorIlSaIlEERKSt8optionalIS9_ESL_bbENKUlvE3_clEvEUllE_EEvRNS_18TensorIteratorBaseERKT_EUliE_EEviT1_)
	.align		4
        /*00ac*/ 	.word	index@(__assertfail)
	.align		4
        /*00b0*/ 	.word	index@(_ZN2at6native27unrolled_elementwise_kernelIZZNS0_73_GLOBAL__N__c8866d80_35_SparseBinaryOpIntersectionKernel_cu_f5210f67_363642_sparse_binary_op_intersection_kernel_implINS2_18CUDAKernelLauncherENS2_36CUDAValueSelectionIntersectionKernelINS2_5MulOpEEElLl8EEEvRNS_6TensorERKS8_SB_RKSt6vectorIlSaIlEERKSt8optionalIS8_ESK_bbENKUlvE3_clEvEUllE_St5arrayIPcLm2EELi4E23TrivialOffsetCalculatorILi1EjESR_NS0_6memory12LoadWithCastILi1EEENSS_13StoreWithCastILi1EEEEEviT_T0_T2_T3_T4_T5_)
	.align		4
        /*00b4*/ 	.word	index@(__assertfail)
	.align		4
        /*00b8*/ 	.word	index@(_ZN2at6native18elementwise_kernelILi128ELi4EZNS0_15gpu_kernel_implIZZNS0_73_GLOBAL__N__c8866d80_35_SparseBinaryOpIntersectionKernel_cu_f5210f67_363642_sparse_binary_op_intersection_kernel_implINS3_18CUDAKernelLauncherENS3_36CUDAValueSelectionIntersectionKernelINS3_5MulOpEEElLl8EEEvRNS_6TensorERKS9_SC_RKSt6vectorIlSaIlEERKSt8optionalIS9_ESL_bbENKUlvE1_clEvEUllE_EEvRNS_18TensorIteratorBaseERKT_EUliE_EEviT1_)
	.align		4
        /*00bc*/ 	.word	index@(__assertfail)
	.align		4
        /*00c0*/ 	.word	index@(_ZN2at6native27unrolled_elementwise_kernelIZZNS0_73_GLOBAL__N__c8866d80_35_SparseBinaryOpIntersectionKernel_cu_f5210f67_363642_sparse_binary_op_intersection_kernel_implINS2_18CUDAKernelLauncherENS2_36CUDAValueSelectionIntersectionKernelINS2_5MulOpEEElLl8EEEvRNS_6TensorERKS8_SB_RKSt6vectorIlSaIlEERKSt8optionalIS8_ESK_bbENKUlvE1_clEvEUllE_St5arrayIPcLm2EELi4E23TrivialOffsetCalculatorILi1EjESR_NS0_6memory12LoadWithCastILi1EEENSS_13StoreWithCastILi1EEEEEviT_T0_T2_T3_T4_T5_)
	.align		4
        /*00c4*/ 	.word	index@(__assertfail)
	.align		4
        /*00c8*/ 	.word	0x00000000
	.align		4
        /*00cc*/ 	.word	0xfffffffe
	.align		4
        /*00d0*/ 	.word	0x00000000
	.align		4
        /*00d4*/ 	.word	0xfffffffd
	.align		4
        /*00d8*/ 	.word	0x00000000
	.align		4
        /*00dc*/ 	.word	0xfffffffc


//--------------------- .nv.constant4             --------------------------
	.section	.nv.constant4,"a",@progbits
	.align	8
	.align		8
.nv.constant4:
        /*0000*/ 	.dword	__unnamed_1
	.align		8
        /*0008*/ 	.dword	__unnamed_2
	.align		8
        /*0010*/ 	.dword	_ZN71_INTERNAL_c8866d80_35_SparseBinaryOpIntersectionKernel_cu_f5210f67_36364cuda3std3__45__cpo5beginE
	.align		8
        /*0018*/ 	.dword	_ZN71_INTERNAL_c8866d80_35_SparseBinaryOpIntersectionKernel_cu_f5210f67_36364cuda3std3__45__cpo3endE
	.align		8
        /*0020*/ 	.dword	_ZN71_INTERNAL_c8866d80_35_SparseBinaryOpIntersectionKernel_cu_f5210f67_36364cuda3std3__45__cpo6cbeginE
	.align		8
        /*0028*/ 	.dword	_ZN71_INTERNAL_c8866d80_35_SparseBinaryOpIntersectionKernel_cu_f5210f67_36364cuda3std3__45__cpo4cendE
	.align		8
        /*0030*/ 	.dword	_ZN71_INTERNAL_c8866d80_35_SparseBinaryOpIntersectionKernel_cu_f5210f67_36364cuda3std3__45__cpo6rbeginE
	.align		8
        /*0038*/ 	.dword	_ZN71_INTERNAL_c8866d80_35_SparseBinaryOpIntersectionKernel_cu_f5210f67_36364cuda3std3__45__cpo4rendE
	.align		8
        /*0040*/ 	.dword	_ZN71_INTERNAL_c8866d80_35_SparseBinaryOpIntersectionKernel_cu_f5210f67_36364cuda3std3__45__cpo7crbeginE
	.align		8
        /*0048*/ 	.dword	_ZN71_INTERNAL_c8866d80_35_SparseBinaryOpIntersectionKernel_cu_f5210f67_36364cuda3std3__45__cpo5crendE
	.align		8
        /*0050*/ 	.dword	_ZN71_INTERNAL_c8866d80_35_SparseBinaryOpIntersectionKernel_cu_f5210f67_36364cuda3std3__473_GLOBAL__N__c8866d80_35_SparseBinaryOpIntersectionKernel_cu_f5210f67_36366ignoreE
	.align		8
        /*0058*/ 	.dword	_ZN71_INTERNAL_c8866d80_35_SparseBinaryOpIntersectionKernel_cu_f5210f67_36364cuda3std3__419piecewise_constructE
	.align		8
        /*0060*/ 	.dword	_ZN71_INTERNAL_c8866d80_35_SparseBinaryOpIntersectionKernel_cu_f5210f67_36364cuda3std3__48in_placeE
	.align		8
        /*0068*/ 	.dword	_ZN71_INTERNAL_c8866d80_35_SparseBinaryOpIntersectionKernel_cu_f5210f67_36364cuda3std3__420unreachable_sentinelE
	.align		8
        /*0070*/ 	.dword	_ZN71_INTERNAL_c8866d80_35_SparseBinaryOpIntersectionKernel_cu_f5210f67_36364cuda3std6ranges3__45__cpo4swapE
	.align		8
        /*0078*/ 	.dword	_ZN71_INTERNAL_c8866d80_35_SparseBinaryOpIntersectionKernel_cu_f5210f67_36364cuda3std6ranges3__45__cpo9iter_moveE
	.align		8
        /*0080*/ 	.dword	_ZN71_INTERNAL_c8866d80_35_SparseBinaryOpIntersectionKernel_cu_f5210f67_36364cuda3std6ranges3__45__cpo5beginE
	.align		8
        /*0088*/ 	.dword	_ZN71_INTERNAL_c8866d80_35_SparseBinaryOpIntersectionKernel_cu_f5210f67_36364cuda3std6ranges3__45__cpo3endE
	.align		8
        /*0090*/ 	.dword	_ZN71_INTERNAL_c8866d80_35_SparseBinaryOpIntersectionKernel_cu_f5210f67_36364cuda3std6ranges3__45__cpo6cbeginE
	.align		8
        /*0098*/ 	.dword	_ZN71_INTERNAL_c8866d80_35_SparseBinaryOpIntersectionKernel_cu_f5210f67_36364cuda3std6ranges3__45__cpo4cendE
	.align		8
        /*00a0*/ 	.dword	_ZN71_INTERNAL_c8866d80_35_SparseBinaryOpIntersectionKernel_cu_f5210f67_36364cuda3std6ranges3__45__cpo7advanceE
	.align		8
        /*00a8*/ 	.dword	_ZN71_INTERNAL_c8866d80_35_SparseBinaryOpIntersectionKernel_cu_f5210f67_36364cuda3std6ranges3__45__cpo9iter_swapE
	.align		8
        /*00b0*/ 	.dword	_ZN71_INTERNAL_c8866d80_35_SparseBinaryOpIntersectionKernel_cu_f5210f67_36364cuda3std6ranges3__45__cpo4nextE
	.align		8
        /*00b8*/ 	.dword	_ZN71_INTERNAL_c8866d80_35_SparseBinaryOpIntersectionKernel_cu_f5210f67_36364cuda3std6ranges3__45__cpo4prevE
	.align		8
        /*00c0*/ 	.dword	_ZN71_INTERNAL_c8866d80_35_SparseBinaryOpIntersectionKernel_cu_f5210f67_36364cuda3std6ranges3__45__cpo4dataE
	.align		8
        /*00c8*/ 	.dword	_ZN71_INTERNAL_c8866d80_35_SparseBinaryOpIntersectionKernel_cu_f5210f67_36364cuda3std6ranges3__45__cpo5cdataE
	.align		8
        /*00d0*/ 	.dword	_ZN71_INTERNAL_c8866d80_35_SparseBinaryOpIntersectionKernel_cu_f5210f67_36364cuda3std6ranges3__45__cpo4sizeE
	.align		8
        /*00d8*/ 	.dword	_ZN71_INTERNAL_c8866d80_35_SparseBinaryOpIntersectionKernel_cu_f5210f67_36364cuda3std6ranges3__45__cpo5ssizeE
	.align		8
        /*00e0*/ 	.dword	_ZN71_INTERNAL_c8866d80_35_SparseBinaryOpIntersectionKernel_cu_f5210f67_36364cuda3std6ranges3__45__cpo8distanceE
	.align		8
        /*00e8*/ 	.dword	_ZN71_INTERNAL_c8866d80_35_SparseBinaryOpIntersectionKernel_cu_f5210f67_36366thrust23THRUST_300001_SM_900_NS6system6detail10sequential3seqE
	.align		8
        /*00f0*/ 	.dword	$str$16
	.align		8
        /*00f8*/ 	.dword	$str$17
	.align		8
        /*0100*/ 	.dword	__assertfail


//--------------------- .text._ZN2at6native73_GLOBAL__N__c8866d80_35_SparseBinaryOpIntersectionKernel_cu_f5210f67_363612apply_kernelILi128ELi8EZNS1_29binary_op_intersection_kernelINS1_9LhsProjOpEN3c107complexINS5_4HalfEEElEEvRNS_14TensorIteratorEllRKNS_6TensorEbEUliE_EEviT1_ --------------------------
	.section	.text._ZN2at6native73_GLOBAL__N__c8866d80_35_SparseBinaryOpIntersectionKernel_cu_f5210f67_363612apply_kernelILi128ELi8EZNS1_29binary_op_intersection_kernelINS1_9LhsProjOpEN3c107complexINS5_4HalfEEElEEvRNS_14TensorIteratorEllRKNS_6TensorEbEUliE_EEviT1_,"ax",@progbits
	.align	128
.text._ZN2at6native73_GLOBAL__N__c8866d80_35_SparseBinaryOpIntersectionKernel_cu_f5210f67_363612apply_kernelILi128ELi8EZNS1_29binary_op_intersection_kernelINS1_9LhsProjOpEN3c107complexINS5_4HalfEEElEEvRNS_14TensorIteratorEllRKNS_6TensorEbEUliE_EEviT1_:
        .type           _ZN2at6native73_GLOBAL__N__c8866d80_35_SparseBinaryOpIntersectionKernel_cu_f5210f67_363612apply_kernelILi128ELi8EZNS1_29binary_op_intersection_kernelINS1_9LhsProjOpEN3c107complexINS5_4HalfEEElEEvRNS_14TensorIteratorEllRKNS_6TensorEbEUliE_EEviT1_,@function
        .size           _ZN2at6native73_GLOBAL__N__c8866d80_35_SparseBinaryOpIntersectionKernel_cu_f5210f67_363612apply_kernelILi128ELi8EZNS1_29binary_op_intersection_kernelINS1_9LhsProjOpEN3c107complexINS5_4HalfEEElEEvRNS_14TensorIteratorEllRKNS_6TensorEbEUliE_EEviT1_,(.L_x_18525 - _ZN2at6native73_GLOBAL__N__c8866d80_35_SparseBinaryOpIntersectionKernel_cu_f5210f67_363612apply_kernelILi128ELi8EZNS1_29binary_op_intersection_kernelINS1_9LhsProjOpEN3c107complexINS5_4HalfEEElEEvRNS_14TensorIteratorEllRKNS_6TensorEbEUliE_EEviT1_)
        .other          _ZN2at6native73_GLOBAL__N__c8866d80_35_SparseBinaryOpIntersectionKernel_cu_f5210f67_363612apply_kernelILi128ELi8EZNS1_29binary_op_intersection_kernelINS1_9LhsProjOpEN3c107complexINS5_4HalfEEElEEvRNS_14TensorIteratorEllRKNS_6TensorEbEUliE_EEviT1_,@"STO_CUDA_ENTRY STV_DEFAULT"
_ZN2at6native73_GLOBAL__N__c8866d80_35_SparseBinaryOpIntersectionKernel_cu_f5210f67_363612apply_kernelILi128ELi8EZNS1_29binary_op_intersection_kernelINS1_9LhsProjOpEN3c107complexINS5_4HalfEEElEEvRNS_14TensorIteratorEllRKNS_6TensorEbEUliE_EEviT1_:
[----:B------:R-:W-:Y:S01]  /*0000*/  LDC R1, c[0x0][0x28] ;  /* 0x00000a00ff017b82 */ /* 0x000fe20000000800 */
[----:B------:R-:W0:Y:S01]  /*0010*/  S2R R3, SR_CTAID.X ;  /* 0x0000000000037919 */ /* 0x000e220000002500 */
[----:B------:R-:W-:Y:S01]  /*0020*/  ULDC UR6, c[0x0][0x210] ;  /* 0x0000840000067ab9 */ /* 0x000fe20000000800 */
[----:B------:R-:W-:Y:S01]  /*0030*/  ULDC.64 UR4, c[0x0][0x208] ;  /* 0x0000820000047ab9 */ /* 0x000fe20000000a00 */
[----:B------:R-:W-:Y:S01]  /*0040*/  BSSY B0, `(.L_x_0) ;  /* 0x000023b000007945 */ /* 0x000fe20003800000 */
[----:B------:R-:W0:Y:S02]  /*0050*/  S2R R0, SR_TID.X ;  /* 0x0000000000007919 */ /* 0x000e240000002100 */
[----:B0-----:R-:W-:-:S04]  /*0060*/  LEA R3, R3, R0, 0xa ;  /* 0x0000000003037211 */ /* 0x001fc800078e50ff */
[----:B------:R-:W-:-:S13]  /*0070*/  ISETP.GE.AND P0, PT, R3, UR6, PT ;  /* 0x0000000603007c0c */ /* 0x000fda000bf06270 */
[----:B------:R-:W-:Y:S05]  /*0080*/  @P0 BRA `(.L_x_1) ;  /* 0x0000002000d80947 */ /* 0x000fea0003800000 */
[----:B------:R-:W0:Y:S01]  /*0090*/  LDC R10, c[0x0][0x218] ;  /* 0x00008600ff0a7b82 */ /* 0x000e220000000800 */
[----:B------:R-:W-:Y:S01]  /*00a0*/  HFMA2.MMA R2, -RZ, RZ, 0, 0 ;  /* 0x00000000ff027435 */ /* 0x000fe200000001ff */
[----:B------:R-:W-:Y:S02]  /*00b0*/  CS2R R4, SRZ ;  /* 0x0000000000047805 */ /* 0x000fe4000001ff00 */
[----:B------:R-:W-:Y:S02]  /*00c0*/  MOV R0, RZ ;  /* 0x000000ff00007202 */ /* 0x000fe40000000f00 */
[----:B0-----:R-:W-:-:S13]  /*00d0*/  ISETP.NE.AND P0, PT, R10, RZ, PT ;  /* 0x000000ff0a00720c */ /* 0x001fda0003f05270 */
[----:B------:R-:W-:Y:S05]  /*00e0*/  @!P0 BRA `(.L_x_2) ;  /* 0x0000001800488947 */ /* 0x000fea0003800000 */
[----:B------:R-:W-:Y:S01]  /*00f0*/  MOV R4, RZ ;  /* 0x000000ff00047202 */ /* 0x000fe20000000f00 */
[----:B------:R-:W-:Y:S01]  /*0100*/  ULDC.64 UR8, c[0x0][0x220] ;  /* 0x0000880000087ab9 */ /* 0x000fe20000000a00 */
[----:B------:R-:W-:Y:S01]  /*0110*/  MOV R5, R3 ;  /* 0x0000000300057202 */ /* 0x000fe20000000f00 */
[----:B------:R-:W-:Y:S01]  /*0120*/  ULDC UR7, c[0x0][0x21c] ;  /* 0x0000870000077ab9 */ /* 0x000fe20000000800 */
[----:B------:R-:W-:Y:S01]  /*0130*/  ISETP.NE.AND P0, PT, R10, 0x1, PT ;  /* 0x000000010a00780c */ /* 0x000fe20003f05270 */
[----:B------:R-:W-:Y:S01]  /*0140*/  ULDC UR10, c[0x0][0x350] ;  /* 0x0000d400000a7ab9 */ /* 0x000fe20000000800 */
[----:B------:R-:W-:-:S05]  /*0150*/  IMAD.HI.U32 R8, R3, UR8, R4 ;  /* 0x0000000803087c27 */ /* 0x000fca000f8e0004 */
[----:B------:R-:W-:Y:S01]  /*0160*/  SHF.R.U32.HI R9, RZ, UR9, R8 ;  /* 0x00000009ff097c19 */ /* 0x000fe20008011608 */
[----:B------:R-:W-:-:S03]  /*0170*/  ULDC.64 UR8, c[0x0][0x348] ;  /* 0x0000d20000087ab9 */ /* 0x000fc60000000a00 */
[----:B------:R-:W-:-:S05]  /*0180*/  IADD3 R0, -R9, RZ, RZ ;  /* 0x000000ff09007210 */ /* 0x000fca0007ffe1ff */
[----:B------:R-:W-:Y:S01]  /*0190*/  IMAD R11, R0, UR7, R3 ;  /* 0x00000007000b7c24 */ /* 0x000fe2000f8e0203 */
[----:B------:R-:W-:-:S03]  /*01a0*/  ULDC UR7, c[0x0][0x35c] ;  /* 0x0000d70000077ab9 */ /* 0x000fc60000000800 */
[C---:B------:R-:W-:Y:S02]  /*01b0*/  IMAD R5, R11.reuse, UR8, RZ ;  /* 0x000000080b057c24 */ /* 0x040fe4000f8e02ff */
[C---:B------:R-:W-:Y:S02]  /*01c0*/  IMAD R0, R11.reuse, UR9, RZ ;  /* 0x000000090b007c24 */ /* 0x040fe4000f8e02ff */
[C---:B------:R-:W-:Y:S02]  /*01d0*/  IMAD R2, R11.reuse, UR10, RZ ;  /* 0x0000000a0b027c24 */ /* 0x040fe4000f8e02ff */
[----:B------:R-:W-:Y:S01]  /*01e0*/  IMAD R4, R11, UR7, RZ ;  /* 0x000000070b047c24 */ /* 0x000fe2000f8e02ff */
[----:B------:R-:W-:Y:S06]  /*01f0*/  @!P0 BRA `(.L_x_2) ;  /* 0x0000001800048947 */ /* 0x000fec0003800000 */
[----:B------:R-:W-:Y:S01]  /*0200*/  HFMA2.MMA R8, -RZ, RZ, 0, 0 ;  /* 0x00000000ff087435 */ /* 0x000fe200000001ff */
[----:B------:R-:W-:Y:S01]  /*0210*/  ULDC.64 UR12, c[0x0][0x228] ;  /* 0x00008a00000c7ab9 */ /* 0x000fe20000000a00 */
[----:B------:R-:W-:Y:S01]  /*0220*/  ULDC UR11, c[0x0][0x230] ;  /* 0x00008c00000b7ab9 */ /* 0x000fe20000000800 */
[----:B------:R-:W-:-:S07]  /*0230*/  ISETP.NE.AND P0, PT, R10, 0x2, PT ;  /* 0x000000020a00780c */ /* 0x000fce0003f05270 */
[----:B------:R-:W-:-:S05]  /*0240*/  IMAD.HI.U32 R6, R9, UR13, R8 ;  /* 0x0000000d09067c27 */ /* 0x000fca000f8e0008 */
[----:B------:R-:W-:Y:S01]  /*0250*/  SHF.R.U32.HI R7, RZ, UR11, R6 ;  /* 0x0000000bff077c19 */ /* 0x000fe20008011606 */
[----:B------:R-:W-:-:S03]  /*0260*/  ULDC UR11, c[0x0][0x368] ;  /* 0x0000da00000b7ab9 */ /* 0x000fc60000000800 */
[----:B------:R-:W-:-:S05]  /*0270*/  IADD3 R8, -R7, RZ, RZ ;  /* 0x000000ff07087210 */ /* 0x000fca0007ffe1ff */
[----:B------:R-:W-:Y:S01]  /*0280*/  IMAD R8, R8, UR12, R9 ;  /* 0x0000000c08087c24 */ /* 0x000fe2000f8e0209 */
[----:B------:R-:W-:-:S03]  /*0290*/  ULDC.64 UR12, c[0x0][0x360] ;  /* 0x0000d800000c7ab9 */ /* 0x000fc60000000a00 */
[C---:B------:R-:W-:Y:S01]  /*02a0*/  IMAD R5, R8.reuse, UR12, RZ ;  /* 0x0000000c08057c24 */ /* 0x040fe2000f8e02ff */
[----:B------:R-:W-:Y:S01]  /*02b0*/  ULDC UR12, c[0x0][0x374] ;  /* 0x0000dd00000c7ab9 */ /* 0x000fe20000000800 */
[C---:B------:R-:W-:Y:S02]  /*02c0*/  IMAD R0, R8.reuse, UR13, RZ ;  /* 0x0000000d08007c24 */ /* 0x040fe4000f8e02ff */
[C---:B------:R-:W-:Y:S02]  /*02d0*/  IMAD R2, R8.reuse, UR11, RZ ;  /* 0x0000000b08027c24 */ /* 0x040fe4000f8e02ff */
[----:B------:R-:W-:Y:S02]  /*02e0*/  IMAD R4, R8, UR12, RZ ;  /* 0x0000000c08047c24 */ /* 0x000fe4000f8e02ff */
[C---:B------:R-:W-:Y:S02]  /*02f0*/  IMAD R5, R11.reuse, UR8, R5 ;  /* 0x000000080b057c24 */ /* 0x040fe4000f8e0205 */
[----:B------:R-:W-:-:S02]  /*0300*/  IMAD R0, R11, UR9, R0 ;  /* 0x000000090b007c24 */ /* 0x000fc4000f8e0200 */
[C---:B------:R-:W-:Y:S02]  /*0310*/  IMAD R2, R11.reuse, UR10, R2 ;  /* 0x0000000a0b027c24 */ /* 0x040fe4000f8e0202 */
[----:B------:R-:W-:Y:S01]  /*0320*/  IMAD R4, R11, UR7, R4 ;  /* 0x000000070b047c24 */ /* 0x000fe2000f8e0204 */
[----:B------:R-:W-:Y:S06]  /*0330*/  @!P0 BRA `(.L_x_2) ;  /* 0x0000001400b48947 */ /* 0x000fec0003800000 */
[----:B------:R-:W-:Y:S01]  /*0340*/  MOV R6, RZ ;  /* 0x000000ff00067202 */ /* 0x000fe20000000f00 */
[----:B------:R-:W-:Y:S01]  /*0350*/  ULDC.64 UR8, c[0x0][0x238] ;  /* 0x00008e0000087ab9 */ /* 0x000fe20000000a00 */
[----:B------:R-:W-:Y:S01]  /*0360*/  ISETP.NE.AND P0, PT, R10, 0x3, PT ;  /* 0x000000030a00780c */ /* 0x000fe20003f05270 */
[----:B------:R-:W-:Y:S02]  /*0370*/  ULDC UR7, c[0x0][0x234] ;  /* 0x00008d0000077ab9 */ /* 0x000fe40000000800 */
[----:B------:R-:W-:-:S05]  /*0380*/  IMAD.HI.U32 R8, R7, UR8, R6 ;  /* 0x0000000807087c27 */ /* 0x000fca000f8e0006 */
[----:B------:R-:W-:Y:S01]  /*0390*/  SHF.R.U32.HI R9, RZ, UR9, R8 ;  /* 0x00000009ff097c19 */ /* 0x000fe20008011608 */
[----:B------:R-:W-:-:S03]  /*03a0*/  ULDC.64 UR8, c[0x0][0x378] ;  /* 0x0000de0000087ab9 */ /* 0x000fc60000000a00 */
[----:B------:R-:W-:-:S05]  /*03b0*/  IADD3 R6, -R9, RZ, RZ ;  /* 0x000000ff09067210 */ /* 0x000fca0007ffe1ff */
[----:B------:R-:W-:Y:S01]  /*03c0*/  IMAD R7, R6, UR7, R7 ;  /* 0x0000000706077c24 */ /* 0x000fe2000f8e0207 */
[----:B------:R-:W-:-:S03]  /*03d0*/  ULDC UR7, c[0x0][0x380] ;  /* 0x0000e00000077ab9 */ /* 0x000fc60000000800 */
[C---:B------:R-:W-:Y:S01]  /*03e0*/  IMAD R5, R7.reuse, UR8, R5 ;  /* 0x0000000807057c24 */ /* 0x040fe2000f8e0205 */
[----:B------:R-:W-:Y:S01]  /*03f0*/  ULDC UR8, c[0x0][0x38c] ;  /* 0x0000e30000087ab9 */ /* 0x000fe20000000800 */
[C---:B------:R-:W-:Y:S02]  /*0400*/  IMAD R0, R7.reuse, UR9, R0 ;  /* 0x0000000907007c24 */ /* 0x040fe4000f8e0200 */
[C---:B------:R-:W-:Y:S02]  /*0410*/  IMAD R2, R7.reuse, UR7, R2 ;  /* 0x0000000707027c24 */ /* 0x040fe4000f8e0202 */
[----:B------:R-:W-:Y:S01]  /*0420*/  IMAD R4, R7, UR8, R4 ;  /* 0x0000000807047c24 */ /* 0x000fe2000f8e0204 */
[----:B------:R-:W-:Y:S06]  /*0430*/  @!P0 BRA `(.L_x_2) ;  /* 0x0000001400748947 */ /* 0x000fec0003800000 */
[----:B------:R-:W-:Y:S01]  /*0440*/  MOV R8, RZ ;  /* 0x000000ff00087202 */ /* 0x000fe20000000f00 */
[----:B------:R-:W-:Y:S01]  /*0450*/  ULDC.64 UR8, c[0x0][0x240] ;  /* 0x0000900000087ab9 */ /* 0x000fe20000000a00 */
[----:B------:R-:W-:Y:S01]  /*0460*/  ULDC UR7, c[0x0][0x248] ;  /* 0x0000920000077ab9 */ /* 0x000fe20000000800 */
[----:B------:R-:W-:Y:S02]  /*0470*/  ISETP.NE.AND P0, PT, R10, 0x4, PT ;  /* 0x000000040a00780c */ /* 0x000fe40003f05270 */
[----:B------:R-:W-:-:S05]  /*0480*/  IMAD.HI.U32 R6, R9, UR9, R8 ;  /* 0x0000000909067c27 */ /* 0x000fca000f8e0008 */
[----:B------:R-:W-:Y:S01]  /*0490*/  SHF.R.U32.HI R7, RZ, UR7, R6 ;  /* 0x00000007ff077c19 */ /* 0x000fe20008011606 */
[----:B------:R-:W-:-:S03]  /*04a0*/  ULDC UR7, c[0x0][0x398] ;  /* 0x0000e60000077ab9 */ /* 0x000fc60000000800 */
[----:B------:R-:W-:-:S05]  /*04b0*/  IADD3 R8, -R7, RZ, RZ ;  /* 0x000000ff07087210 */ /* 0x000fca0007ffe1ff */
[----:B------:R-:W-:Y:S01]  /*04c0*/  IMAD R9, R8, UR8, R9 ;  /* 0x0000000808097c24 */ /* 0x000fe2000f8e0209 */
[----:B------:R-:W-:-:S03]  /*04d0*/  ULDC.64 UR8, c[0x0][0x390] ;  /* 0x0000e40000087ab9 */ /* 0x000fc60000000a00 */
[C---:B------:R-:W-:Y:S01]  /*04e0*/  IMAD R5, R9.reuse, UR8, R5 ;  /* 0x0000000809057c24 */ /* 0x040fe2000f8e0205 */
[----:B------:R-:W-:Y:S01]  /*04f0*/  ULDC UR8, c[0x0][0x3a4] ;  /* 0x0000e90000087ab9 */ /* 0x000fe20000000800 */
[C---:B------:R-:W-:Y:S02]  /*0500*/  IMAD R0, R9.reuse, UR9, R0 ;  /* 0x0000000909007c24 */ /* 0x040fe4000f8e0200 */
[C---:B------:R-:W-:Y:S02]  /*0510*/  IMAD R2, R9.reuse, UR7, R2 ;  /* 0x0000000709027c24 */ /* 0x040fe4000f8e0202 */
[----:B------:R-:W-:Y:S01]  /*0520*/  IMAD R4, R9, UR8, R4 ;  /* 0x0000000809047c24 */ /* 0x000fe2000f8e0204 */
[----:B------:R-:W-:Y:S06]  /*0530*/  @!P0 BRA `(.L_x_2) ;  /* 0x0000001400348947 */ /* 0x000fec0003800000 */
[----:B------:R-:W-:Y:S01]  /*0540*/  HFMA2.MMA R6, -RZ, RZ, 0, 0 ;  /* 0x00000000ff067435 */ /* 0x000fe200000001ff */
[----:B------:R-:W-:Y:S01]  /*0550*/  ULDC.64 UR8, c[0x0][0x250] ;  /* 0x0000940000087ab9 */ /* 0x000fe20000000a00 */
[----:B------:R-:W-:Y:S01]  /*0560*/  ISETP.NE.AND P0, PT, R10, 0x5, PT ;  /* 0x000000050a00780c */ /* 0x000fe20003f05270 */
[----:B------:R-:W-:-:S07]  /*0570*/  ULDC UR7, c[0x0][0x24c] ;  /* 0x0000930000077ab9 */ /* 0x000fce0000000800 */
        /* <DEDUP_REMOVED lines=300> */
[----:B------:R-:W-:Y:S01]  /*1840*/  ISETP.NE.AND P0, PT, R10, 0x18, PT ;  /* 0x000000180a00780c */ /* 0x000fe20003f05270 */
[----:B------:R-:W-:Y:S01]  /*1850*/  ULDC.64 UR8, c[0x0][0x330] ;  /* 0x0000cc0000087ab9 */ /* 0x000fe20000000a00 */
[----:B------:R-:W-:Y:S01]  /*1860*/  MOV R6, RZ ;  /* 0x000000ff00067202 */ /* 0x000fe20000000f00 */
[----:B------:R-:W-:-:S04]  /*1870*/  ULDC UR7, c[0x0][0x338] ;  /* 0x0000ce0000077ab9 */ /* 0x000fc80000000800 */
[----:B------:R-:W-:-:S05]  /*1880*/  IMAD.HI.U32 R10, R7, UR9, R6 ;  /* 0x00000009070a7c27 */ /* 0x000fca000f8e0006 */
[----:B------:R-:W-:Y:S01]  /*1890*/  SHF.R.U32.HI R11, RZ, UR7, R10 ;  /* 0x00000007ff0b7c19 */ /* 0x000fe2000801160a */
[----:B------:R-:W0:Y:S01]  /*18a0*/  @P0 LDC.64 R12, c[0x0][0x340] ;  /* 0x0000d000ff0c0b82 */ /* 0x000e220000000a00 */
[----:B------:R-:W-:Y:S01]  /*18b0*/  @P0 MOV R10, RZ ;  /* 0x000000ff000a0202 */ /* 0x000fe20000000f00 */
[----:B------:R-:W-:-:S06]  /*18c0*/  ULDC UR7, c[0x0][0x578] ;  /* 0x00015e0000077ab9 */ /* 0x000fcc0000000800 */
[----:B------:R-:W1:Y:S08]  /*18d0*/  @P0 LDC R15, c[0x0][0x33c] ;  /* 0x0000cf00ff0f0b82 */ /* 0x000e700000000800 */
[----:B------:R-:W2:Y:S01]  /*18e0*/  @P0 LDC.64 R8, c[0x0][0x588] ;  /* 0x00016200ff080b82 */ /* 0x000ea20000000a00 */
[----:B0-----:R-:W-:-:S07]  /*18f0*/  @P0 IMAD.HI.U32 R6, R11, R12, R10 ;  /* 0x0000000c0b060227 */ /* 0x001fce00078e000a */
[----:B------:R-:W0:Y:S01]  /*1900*/  @P0 LDC R14, c[0x0][0x59c] ;  /* 0x00016700ff0e0b82 */ /* 0x000e220000000800 */
[----:B------:R-:W-:Y:S02]  /*1910*/  @P0 SHF.R.U32.HI R6, RZ, R13, R6 ;  /* 0x0000000dff060219 */ /* 0x000fe40000011606 */
[----:B------:R-:W-:-:S05]  /*1920*/  IADD3 R13, -R11, RZ, RZ ;  /* 0x000000ff0b0d7210 */ /* 0x000fca0007ffe1ff */
[----:B------:R-:W3:Y:S01]  /*1930*/  @P0 LDC R12, c[0x0][0x590] ;  /* 0x00016400ff0c0b82 */ /* 0x000ee20000000800 */
[----:B------:R-:W-:Y:S01]  /*1940*/  @P0 IADD3 R10, -R6, RZ, RZ ;  /* 0x000000ff060a0210 */ /* 0x000fe20007ffe1ff */
[----:B------:R-:W-:Y:S01]  /*1950*/  IMAD R7, R13, UR8, R7 ;  /* 0x000000080d077c24 */ /* 0x000fe2000f8e0207 */
[----:B------:R-:W-:-:S03]  /*1960*/  ULDC.64 UR8, c[0x0][0x570] ;  /* 0x00015c0000087ab9 */ /* 0x000fc60000000a00 */
[----:B-1----:R-:W-:Y:S02]  /*1970*/  @P0 IMAD R11, R10, R15, R11 ;  /* 0x0000000f0a0b0224 */ /* 0x002fe400078e020b */
[C---:B------:R-:W-:Y:S01]  /*1980*/  IMAD R5, R7.reuse, UR8, R5 ;  /* 0x0000000807057c24 */ /* 0x040fe2000f8e0205 */
[----:B------:R-:W-:Y:S01]  /*1990*/  ULDC UR8, c[0x0][0x584] ;  /* 0x0001610000087ab9 */ /* 0x000fe20000000800 */
[C---:B------:R-:W-:Y:S02]  /*19a0*/  IMAD R0, R7.reuse, UR9, R0 ;  /* 0x0000000907007c24 */ /* 0x040fe4000f8e0200 */
[C---:B------:R-:W-:Y:S02]  /*19b0*/  IMAD R2, R7.reuse, UR7, R2 ;  /* 0x0000000707027c24 */ /* 0x040fe4000f8e0202 */
[----:B------:R-:W-:Y:S02]  /*19c0*/  IMAD R4, R7, UR8, R4 ;  /* 0x0000000807047c24 */ /* 0x000fe4000f8e0204 */
[----:B--2---:R-:W-:-:S02]  /*19d0*/  @P0 IMAD R5, R11, R8, R5 ;  /* 0x000000080b050224 */ /* 0x004fc400078e0205 */
[C---:B------:R-:W-:Y:S02]  /*19e0*/  @P0 IMAD R0, R11.reuse, R9, R0 ;  /* 0x000000090b000224 */ /* 0x040fe400078e0200 */
[C---:B0-----:R-:W-:Y:S02]  /*19f0*/  @P0 IMAD R4, R11.reuse, R14, R4 ;  /* 0x0000000e0b040224 */ /* 0x041fe400078e0204 */
[----:B---3--:R-:W-:-:S07]  /*1a00*/  @P0 IMAD R2, R11, R12, R2 ;  /* 0x0000000c0b020224 */ /* 0x008fce00078e0202 */
.L_x_2:
[----:B------:R-:W-:Y:S01]  /*1a10*/  ULDC.64 UR10, c[0x0][0x5c8] ;  /* 0x00017200000a7ab9 */ /* 0x000fe20000000a00 */
[----:B------:R-:W-:Y:S01]  /*1a20*/  ULDC.64 UR8, c[0x0][0x5b0] ;  /* 0x00016c0000087ab9 */ /* 0x000fe20000000a00 */
[----:B------:R-:W-:Y:S01]  /*1a30*/  IADD3 R6, P1, R4, UR10, RZ ;  /* 0x0000000a04067c10 */ /* 0x000fe2000ff3e0ff */
[----:B------:R-:W-:Y:S01]  /*1a40*/  ULDC.U8 UR7, c[0x0][0x5e0] ;  /* 0x0001780000077ab9 */ /* 0x000fe20000000000 */
[----:B------:R-:W-:Y:S02]  /*1a50*/  IADD3 R8, P0, R2, UR8, RZ ;  /* 0x0000000802087c10 */ /* 0x000fe4000ff1e0ff */
[----:B------:R-:W-:Y:S01]  /*1a60*/  IADD3.X R7, RZ, UR11, RZ, P1, !PT ;  /* 0x0000000bff077c10 */ /* 0x000fe20008ffe4ff */
[----:B------:R-:W-:Y:S01]  /*1a70*/  ULDC.64 UR10, c[0x0][0x5d0] ;  /* 0x00017400000a7ab9 */ /* 0x000fe20000000a00 */
[----:B------:R-:W-:Y:S01]  /*1a80*/  IADD3.X R9, RZ, UR9, RZ, P0, !PT ;  /* 0x00000009ff097c10 */ /* 0x000fe200087fe4ff */
[----:B------:R-:W-:-:S03]  /*1a90*/  ULDC.64 UR8, c[0x0][0x5a8] ;  /* 0x00016a0000087ab9 */ /* 0x000fc60000000a00 */
[----:B------:R-:W2:Y:S04]  /*1aa0*/  LDG.E.64.CONSTANT R6, desc[UR4][R6.64] ;  /* 0x0000000406067981 */ /* 0x000ea8000c1e9b00 */
[----:B------:R-:W3:Y:S01]  /*1ab0*/  LDG.E.64.CONSTANT R8, desc[UR4][R8.64] ;  /* 0x0000000408087981 */ /* 0x000ee2000c1e9b00 */
[----:B------:R-:W-:Y:S01]  /*1ac0*/  ISETP.NE.AND P0, PT, RZ, UR7, PT ;  /* 0x00000007ff007c0c */ /* 0x000fe2000bf05270 */
[----:B------:R-:W-:Y:S01]  /*1ad0*/  BSSY B1, `(.L_x_3) ;  /* 0x000008e000017945 */ /* 0x000fe20003800000 */
[----:B--2---:R-:W-:-:S04]  /*1ae0*/  ISETP.GT.U32.AND P1, PT, R6, RZ, PT ;  /* 0x000000ff0600720c */ /* 0x004fc80003f24070 */
[----:B------:R-:W-:Y:S01]  /*1af0*/  ISETP.GT.AND.EX P0, PT, R7, RZ, !P0, P1 ;  /* 0x000000ff0700720c */ /* 0x000fe20004704310 */
[----:B---3--:R-:W-:Y:S01]  /*1b00*/  IMAD R13, R9, UR10, RZ ;  /* 0x0000000a090d7c24 */ /* 0x008fe2000f8e02ff */
[----:B------:R-:W-:Y:S02]  /*1b10*/  IADD3 R11, P1, R0, UR8, RZ ;  /* 0x00000008000b7c10 */ /* 0x000fe4000ff3e0ff */
[----:B------:R-:W-:Y:S01]  /*1b20*/  SEL R15, R6, 0x1, !P0 ;  /* 0x00000001060f7807 */ /* 0x000fe20004000000 */
[C---:B------:R-:W-:Y:S01]  /*1b30*/  IMAD R13, R8.reuse, UR11, R13 ;  /* 0x0000000b080d7c24 */ /* 0x040fe2000f8e020d */
[----:B------:R-:W-:Y:S01]  /*1b40*/  SEL R10, R7, RZ, !P0 ;  /* 0x000000ff070a7207 */ /* 0x000fe20004000000 */
[----:B------:R-:W-:Y:S01]  /*1b50*/  IMAD.WIDE.U32 R8, R8, UR10, RZ ;  /* 0x0000000a08087c25 */ /* 0x000fe2000f8e00ff */
[----:B------:R-:W-:Y:S02]  /*1b60*/  ISETP.GE.U32.AND P0, PT, R15, 0x1, PT ;  /* 0x000000010f00780c */ /* 0x000fe40003f06070 */
[----:B------:R-:W-:Y:S01]  /*1b70*/  IADD3.X R0, RZ, UR9, RZ, P1, !PT ;  /* 0x00000009ff007c10 */ /* 0x000fe20008ffe4ff */
[----:B------:R-:W-:Y:S01]  /*1b80*/  ULDC.64 UR8, c[0x0][0x5a0] ;  /* 0x0001680000087ab9 */ /* 0x000fe20000000a00 */
[----:B------:R-:W-:-:S02]  /*1b90*/  ISETP.GE.AND.EX P0, PT, R10, RZ, PT, P0 ;  /* 0x000000ff0a00720c */ /* 0x000fc40003f06300 */
[----:B------:R-:W-:Y:S02]  /*1ba0*/  IADD3 R4, P1, R5, UR8, RZ ;  /* 0x0000000805047c10 */ /* 0x000fe4000ff3e0ff */
[C---:B------:R-:W-:Y:S02]  /*1bb0*/  LEA R6, P2, R8.reuse, R11, 0x2 ;  /* 0x0000000b08067211 */ /* 0x040fe400078410ff */
[----:B------:R-:W-:Y:S02]  /*1bc0*/  IADD3 R5, R9, R13, RZ ;  /* 0x0000000d09057210 */ /* 0x000fe40007ffe0ff */
[----:B------:R-:W-:Y:S02]  /*1bd0*/  MOV R9, RZ ;  /* 0x000000ff00097202 */ /* 0x000fe40000000f00 */
[----:B------:R-:W-:Y:S02]  /*1be0*/  LEA.HI.X R7, R8, R0, R5, 0x2, P2 ;  /* 0x0000000008077211 */ /* 0x000fe400010f1405 */
[----:B------:R-:W-:-:S02]  /*1bf0*/  IADD3.X R5, RZ, UR9, RZ, P1, !PT ;  /* 0x00000009ff057c10 */ /* 0x000fc40008ffe4ff */
[----:B------:R-:W-:Y:S01]  /*1c00*/  MOV R11, RZ ;  /* 0x000000ff000b7202 */ /* 0x000fe20000000f00 */
[----:B------:R-:W-:Y:S06]  /*1c10*/  @!P0 BRA `(.L_x_4) ;  /* 0x0000000400e48947 */ /* 0x000fec0003800000 */
[----:B------:R-:W2:Y:S04]  /*1c20*/  LDG.E.U16.CONSTANT R2, desc[UR4][R6.64] ;  /* 0x0000000406027981 */ /* 0x000ea8000c1e9500 */
[----:B------:R-:W3:Y:S01]  /*1c30*/  LDG.E.U16.CONSTANT R8, desc[UR4][R6.64+0x2] ;  /* 0x0000020406087981 */ /* 0x000ee2000c1e9500 */
[----:B------:R-:W-:Y:S01]  /*1c40*/  IADD3 R0, P1, R15, -0x1, RZ ;  /* 0xffffffff0f007810 */ /* 0x000fe20007f3e0ff */
[----:B------:R-:W-:Y:S01]  /*1c50*/  BSSY B2, `(.L_x_5) ;  /* 0x0000067000027945 */ /* 0x000fe20003800000 */
[----:B------:R-:W-:Y:S01]  /*1c60*/  HFMA2.MMA R9, -RZ, RZ, 0, 0 ;  /* 0x00000000ff097435 */ /* 0x000fe200000001ff */
[----:B------:R-:W-:Y:S02]  /*1c70*/  MOV R11, RZ ;  /* 0x000000ff000b7202 */ /* 0x000fe40000000f00 */
[----:B------:R-:W-:-:S02]  /*1c80*/  ISETP.GE.U32.AND P0, PT, R0, 0x3, PT ;  /* 0x000000030000780c */ /* 0x000fc40003f06070 */
[----:B------:R-:W-:-:S04]  /*1c90*/  IADD3.X R0, R10, -0x1, RZ, P1, !PT ;  /* 0xffffffff0a007810 */ /* 0x000fc80000ffe4ff */
[----:B------:R-:W-:Y:S02]  /*1ca0*/  ISETP.GE.U32.AND.EX P0, PT, R0, RZ, PT, P0 ;  /* 0x000000ff0000720c */ /* 0x000fe40003f06100 */
[----:B------:R-:W-:Y:S01]  /*1cb0*/  LOP3.LUT R0, R15, 0x3, RZ, 0xc0, !PT ;  /* 0x000000030f007812 */ /* 0x000fe200078ec0ff */
[----:B--2---:R-:W-:Y:S02]  /*1cc0*/  HADD2.F32 R2, -RZ, R2.H0_H0 ;  /* 0x20000002ff027230 */ /* 0x004fe40000004100 */
[----:B---3--:R-:W-:-:S08]  /*1cd0*/  HADD2.F32 R8, -RZ, R8.H0_H0 ;  /* 0x20000008ff087230 */ /* 0x008fd00000004100 */
[----:B------:R-:W-:Y:S05]  /*1ce0*/  @!P0 BRA `(.L_x_6) ;  /* 0x0000000400748947 */ /* 0x000fea0003800000 */
[----:B------:R-:W-:Y:S01]  /*1cf0*/  IADD3 R7, P0, -R0, R15, RZ ;  /* 0x0000000f00077210 */ /* 0x000fe20007f1e1ff */
[----:B------:R-:W-:Y:S01]  /*1d00*/  BSSY B3, `(.L_x_7) ;  /* 0x000004e000037945 */ /* 0x000fe20003800000 */
[----:B------:R-:W-:Y:S02]  /*1d10*/  MOV R11, RZ ;  /* 0x000000ff000b7202 */ /* 0x000fe40000000f00 */
[----:B------:R-:W-:Y:S02]  /*1d20*/  IADD3.X R6, R10, -0x1, RZ, P0, !PT ;  /* 0xffffffff0a067810 */ /* 0x000fe400007fe4ff */
[----:B------:R-:W-:-:S04]  /*1d30*/  ISETP.GT.U32.AND P0, PT, R7, RZ, PT ;  /* 0x000000ff0700720c */ /* 0x000fc80003f04070 */
[----:B------:R-:W-:-:S13]  /*1d40*/  ISETP.GT.AND.EX P0, PT, R6, RZ, PT, P0 ;  /* 0x000000ff0600720c */ /* 0x000fda0003f04300 */
[----:B------:R-:W-:Y:S05]  /*1d50*/  @!P0 BRA `(.L_x_8) ;  /* 0x0000000400208947 */ /* 0x000fea0003800000 */
[----:B------:R-:W-:Y:S01]  /*1d60*/  ISETP.GT.U32.AND P1, PT, R7, 0xc, PT ;  /* 0x0000000c0700780c */ /* 0x000fe20003f24070 */
[----:B------:R-:W-:Y:S01]  /*1d70*/  BSSY B4, `(.L_x_9) ;  /* 0x000002a000047945 */ /* 0x000fe20003800000 */
[----:B------:R-:W-:Y:S02]  /*1d80*/  PLOP3.LUT P0, PT, PT, PT, PT, 0x80, 0x0 ;  /* 0x000000000000781c */ /* 0x000fe40003f0f070 */
[----:B------:R-:W-:-:S13]  /*1d90*/  ISETP.GT.AND.EX P1, PT, R6, RZ, PT, P1 ;  /* 0x000000ff0600720c */ /* 0x000fda0003f24310 */
[----:B------:R-:W-:Y:S05]  /*1da0*/  @!P1 BRA `(.L_x_10) ;  /* 0x0000000000989947 */ /* 0x000fea0003800000 */
[----:B------:R-:W-:-:S13]  /*1db0*/  PLOP3.LUT P0, PT, PT, PT, PT, 0x8, 0x0 ;  /* 0x000000000000781c */ /* 0x000fda0003f0e170 */
.L_x_11:
[----:B------:R-:W-:Y:S01]  /*1dc0*/  FADD.FTZ R9, R2, R9 ;  /* 0x0000000902097221 */ /* 0x000fe20000010000 */
[----:B------:R-:W-:Y:S01]  /*1dd0*/  FADD.FTZ R11, R8, R11 ;  /* 0x0000000b080b7221 */ /* 0x000fe20000010000 */
[----:B------:R-:W-:Y:S02]  /*1de0*/  IADD3 R7, P1, R7, -0x10, RZ ;  /* 0xfffffff007077810 */ /* 0x000fe40007f3e0ff */
[----:B------:R-:W-:Y:S01]  /*1df0*/  FADD.FTZ R9, R2, R9 ;  /* 0x0000000902097221 */ /* 0x000fe20000010000 */
[----:B------:R-:W-:Y:S01]  /*1e00*/  FADD.FTZ R11, R8, R11 ;  /* 0x0000000b080b7221 */ /* 0x000fe20000010000 */
[----:B------:R-:W-:Y:S02]  /*1e10*/  IADD3.X R6, R6, -0x1, RZ, P1, !PT ;  /* 0xffffffff06067810 */ /* 0x000fe40000ffe4ff */
[----:B------:R-:W-:Y:S01]  /*1e20*/  FADD.FTZ R9, R2, R9 ;  /* 0x0000000902097221 */ /* 0x000fe20000010000 */
[----:B------:R-:W-:Y:S01]  /*1e30*/  FADD.FTZ R11, R8, R11 ;  /* 0x0000000b080b7221 */ /* 0x000fe20000010000 */
[----:B------:R-:W-:-:S02]  /*1e40*/  ISETP.GT.U32.AND P1, PT, R7, 0xc, PT ;  /* 0x0000000c0700780c */ /* 0x000fc40003f24070 */
[----:B------:R-:W-:Y:S01]  /*1e50*/  FADD.FTZ R9, R2, R9 ;  /* 0x0000000902097221 */ /* 0x000fe20000010000 */
[----:B------:R-:W-:Y:S01]  /*1e60*/  FADD.FTZ R11, R8, R11 ;  /* 0x0000000b080b7221 */ /* 0x000fe20000010000 */
[----:B------:R-:W-:Y:S02]  /*1e70*/  ISETP.GT.AND.EX P1, PT, R6, RZ, PT, P1 ;  /* 0x000000ff0600720c */ /* 0x000fe40003f24310 */
[----:B------:R-:W-:Y:S01]  /*1e80*/  FADD.FTZ R9, R2, R9 ;  /* 0x0000000902097221 */ /* 0x000fe20000010000 */
[----:B------:R-:W-:-:S03]  /*1e90*/  FADD.FTZ R11, R8, R11 ;  /* 0x0000000b080b7221 */ /* 0x000fc60000010000 */
        /* <DEDUP_REMOVED lines=21> */
[----:B------:R-:W-:Y:S01]  /*1ff0*/  FADD.FTZ R11, R8, R11 ;  /* 0x0000000b080b7221 */ /* 0x000fe20000010000 */
[----:B------:R-:W-:Y:S06]  /*2000*/  @P1 BRA `(.L_x_11) ;  /* 0xfffffffc006c1947 */ /* 0x000fec000383ffff */
.L_x_10:
[----:B------:R-:W-:Y:S05]  /*2010*/  BSYNC B4 ;  /* 0x0000000000047941 */ /* 0x000fea0003800000 */
.L_x_9:
[----:B------:R-:W-:Y:S01]  /*2020*/  ISETP.GT.U32.AND P1, PT, R7, 0x4, PT ;  /* 0x000000040700780c */ /* 0x000fe20003f24070 */
[----:B------:R-:W-:Y:S03]  /*2030*/  BSSY B4, `(.L_x_12) ;  /* 0x0000016000047945 */ /* 0x000fe60003800000 */
[----:B------:R-:W-:-:S13]  /*2040*/  ISETP.GT.AND.EX P1, PT, R6, RZ, PT, P1 ;  /* 0x000000ff0600720c */ /* 0x000fda0003f24310 */
[----:B------:R-:W-:Y:S05]  /*2050*/  @!P1 BRA `(.L_x_13) ;  /* 0x00000000004c9947 */ /* 0x000fea0003800000 */
[----:B------:R-:W-:Y:S01]  /*2060*/  FADD.FTZ R9, R2, R9 ;  /* 0x0000000902097221 */ /* 0x000fe20000010000 */
[----:B------:R-:W-:Y:S01]  /*2070*/  FADD.FTZ R11, R8, R11 ;  /* 0x0000000b080b7221 */ /* 0x000fe20000010000 */
[----:B------:R-:W-:Y:S02]  /*2080*/  IADD3 R7, P1, R7, -0x8, RZ ;  /* 0xfffffff807077810 */ /* 0x000fe40007f3e0ff */
[----:B------:R-:W-:Y:S01]  /*2090*/  FADD.FTZ R9, R2, R9 ;  /* 0x0000000902097221 */ /* 0x000fe20000010000 */
[----:B------:R-:W-:Y:S01]  /*20a0*/  FADD.FTZ R11, R8, R11 ;  /* 0x0000000b080b7221 */ /* 0x000fe20000010000 */
[----:B------:R-:W-:Y:S02]  /*20b0*/  PLOP3.LUT P0, PT, PT, PT, PT, 0x8, 0x0 ;  /* 0x000000000000781c */ /* 0x000fe40003f0e170 */
[----:B------:R-:W-:Y:S01]  /*20c0*/  FADD.FTZ R9, R2, R9 ;  /* 0x0000000902097221 */ /* 0x000fe20000010000 */
[----:B------:R-:W-:Y:S01]  /*20d0*/  FADD.FTZ R11, R8, R11 ;  /* 0x0000000b080b7221 */ /* 0x000fe20000010000 */
[----:B------:R-:W-:-:S02]  /*20e0*/  IADD3.X R6, R6, -0x1, RZ, P1, !PT ;  /* 0xffffffff06067810 */ /* 0x000fc40000ffe4ff */
        /* <DEDUP_REMOVED lines=9> */
[----:B------:R-:W-:-:S07]  /*2180*/  FADD.FTZ R11, R8, R11 ;  /* 0x0000000b080b7221 */ /* 0x000fce0000010000 */
.L_x_13:
[----:B------:R-:W-:Y:S05]  /*2190*/  BSYNC B4 ;  /* 0x0000000000047941 */ /* 0x000fea0003800000 */
.L_x_12:
[----:B------:R-:W-:-:S04]  /*21a0*/  ISETP.NE.U32.AND P1, PT, R7, RZ, PT ;  /* 0x000000ff0700720c */ /* 0x000fc80003f25070 */
[----:B------:R-:W-:-:S13]  /*21b0*/  ISETP.NE.OR.EX P0, PT, R6, RZ, P0, P1 ;  /* 0x000000ff0600720c */ /* 0x000fda0000705710 */
[----:B------:R-:W-:Y:S05]  /*21c0*/  @!P0 BREAK B3 ;  /* 0x0000000000038942 */ /* 0x000fea0003800000 */
[----:B------:R-:W-:Y:S05]  /*21d0*/  @!P0 BRA `(.L_x_6) ;  /* 0x0000000000388947 */ /* 0x000fea0003800000 */
.L_x_8:
[----:B------:R-:W-:Y:S05]  /*21e0*/  BSYNC B3 ;  /* 0x0000000000037941 */ /* 0x000fea0003800000 */
.L_x_7:
[----:B------:R-:W-:Y:S01]  /*21f0*/  IADD3 R7, P0, R7, -0x4, RZ ;  /* 0xfffffffc07077810 */ /* 0x000fe20007f1e0ff */
[----:B------:R-:W-:Y:S01]  /*2200*/  FADD.FTZ R9, R2, R9 ;  /* 0x0000000902097221 */ /* 0x000fe20000010000 */
[----:B------:R-:W-:Y:S02]  /*2210*/  FADD.FTZ R11, R8, R11 ;  /* 0x0000000b080b7221 */ /* 0x000fe40000010000 */
[----:B------:R-:W-:Y:S01]  /*2220*/  IADD3.X R6, R6, -0x1, RZ, P0, !PT ;  /* 0xffffffff06067810 */ /* 0x000fe200007fe4ff */
[----:B------:R-:W-:Y:S01]  /*2230*/  FADD.FTZ R9, R2, R9 ;  /* 0x0000000902097221 */ /* 0x000fe20000010000 */
[----:B------:R-:W-:Y:S01]  /*2240*/  ISETP.NE.U32.AND P0, PT, R7, RZ, PT ;  /* 0x000000ff0700720c */ /* 0x000fe20003f05070 */
[----:B------:R-:W-:Y:S02]  /*2250*/  FADD.FTZ R11, R8, R11 ;  /* 0x0000000b080b7221 */ /* 0x000fe40000010000 */
[----:B------:R-:W-:Y:S01]  /*2260*/  FADD.FTZ R9, R2, R9 ;  /* 0x0000000902097221 */ /* 0x000fe20000010000 */
[----:B------:R-:W-:Y:S01]  /*2270*/  ISETP.NE.AND.EX P0, PT, R6, RZ, PT, P0 ;  /* 0x000000ff0600720c */ /* 0x000fe20003f05300 */
[----:B------:R-:W-:-:S02]  /*2280*/  FADD.FTZ R11, R8, R11 ;  /* 0x0000000b080b7221 */ /* 0x000fc40000010000 */
[----:B------:R-:W-:Y:S02]  /*2290*/  FADD.FTZ R9, R2, R9 ;  /* 0x0000000902097221 */ /* 0x000fe40000010000 */
[----:B------:R-:W-:-:S08]  /*22a0*/  FADD.FTZ R11, R8, R11 ;  /* 0x0000000b080b7221 */ /* 0x000fd00000010000 */
[----:B------:R-:W-:Y:S05]  /*22b0*/  @P0 BRA `(.L_x_7) ;  /* 0xfffffffc00cc0947 */ /* 0x000fea000383ffff */
.L_x_6:
[----:B------:R-:W-:Y:S05]  /*22c0*/  BSYNC B2 ;  /* 0x0000000000027941 */ /* 0x000fea0003800000 */
.L_x_5:
[----:B------:R-:W-:-:S04]  /*22d0*/  ISETP.NE.U32.AND P0, PT, R0, RZ, PT ;  /* 0x000000ff0000720c */ /* 0x000fc80003f05070 */
[----:B------:R-:W-:-:S13]  /*22e0*/  ISETP.NE.AND.EX P0, PT, RZ, RZ, PT, P0 ;  /* 0x000000ffff00720c */ /* 0x000fda0003f05300 */
[----:B------:R-:W-:Y:S05]  /*22f0*/  @!P0 BRA `(.L_x_4) ;  /* 0x00000000002c8947 */ /* 0x000fea0003800000 */
[----:B------:R-:W-:Y:S01]  /*2300*/  ISETP.NE.U32.AND P0, PT, R0, 0x1, PT ;  /* 0x000000010000780c */ /* 0x000fe20003f05070 */
[----:B------:R-:W-:Y:S01]  /*2310*/  FADD.FTZ R9, R2, R9 ;  /* 0x0000000902097221 */ /* 0x000fe20000010000 */
[----:B------:R-:W-:Y:S02]  /*2320*/  FADD.FTZ R11, R8, R11 ;  /* 0x0000000b080b7221 */ /* 0x000fe40000010000 */
[----:B------:R-:W-:-:S13]  /*2330*/  ISETP.NE.AND.EX P0, PT, RZ, RZ, PT, P0 ;  /* 0x000000ffff00720c */ /* 0x000fda0003f05300 */
[----:B------:R-:W-:Y:S05]  /*2340*/  @!P0 BRA `(.L_x_4) ;  /* 0x0000000000188947 */ /* 0x000fea0003800000 */
[----:B------:R-:W-:Y:S01]  /*2350*/  ISETP.NE.U32.AND P0, PT, R0, 0x2, PT ;  /* 0x000000020000780c */ /* 0x000fe20003f05070 */
[----:B------:R-:W-:Y:S01]  /*2360*/  FADD.FTZ R9, R2, R9 ;  /* 0x0000000902097221 */ /* 0x000fe20000010000 */
[----:B------:R-:W-:Y:S02]  /*2370*/  FADD.FTZ R11, R8, R11 ;  /* 0x0000000b080b7221 */ /* 0x000fe40000010000 */
[----:B------:R-:W-:-:S13]  /*2380*/  ISETP.NE.AND.EX P0, PT, RZ, RZ, PT, P0 ;  /* 0x000000ffff00720c */ /* 0x000fda0003f05300 */
[----:B------:R-:W-:Y:S01]  /*2390*/  @P0 FADD.FTZ R9, R2, R9 ;  /* 0x0000000902090221 */ /* 0x000fe20000010000 */
[----:B------:R-:W-:-:S07]  /*23a0*/  @P0 FADD.FTZ R11, R8, R11 ;  /* 0x0000000b080b0221 */ /* 0x000fce0000010000 */
.L_x_4:
[----:B------:R-:W-:Y:S05]  /*23b0*/  BSYNC B1 ;  /* 0x0000000000017941 */ /* 0x000fea0003800000 */
.L_x_3:
[----:B------:R-:W-:Y:S02]  /*23c0*/  F2FP.F16.F32.PACK_AB R9, R11, R9 ;  /* 0x000000090b09723e */ /* 0x000fe400000000ff */
[----:B------:R-:W-:-:S03]  /*23d0*/  IADD3 R3, R3, 0x80, RZ ;  /* 0x0000008003037810 */ /* 0x000fc60007ffe0ff */
[----:B------:R0:W-:Y:S04]  /*23e0*/  STG.E desc[UR4][R4.64], R9 ;  /* 0x0000000904007986 */ /* 0x0001e8000c101904 */
.L_x_1:
[----:B------:R-:W-:Y:S05]  /*23f0*/  BSYNC B0 ;  /* 0x0000000000007941 */ /* 0x000fea0003800000 */
.L_x_0:
[----:B------:R-:W-:Y:S05]  /*2400*/  WARPSYNC.ALL ;  /* 0x0000000000007948 */ /* 0x000fea0003800000 */
[----:B------:R-:W-:Y:S01]  /*2410*/  ISETP.GE.AND P0, PT, R3, UR6, PT ;  /* 0x0000000603007c0c */ /* 0x000fe2000bf06270 */
[----:B------:R-:W-:Y:S04]  /*2420*/  BSSY B1, `(.L_x_14) ;  /* 0x0000d36000017945 */ /* 0x000fe80003800000 */
[----:B------:R-:W-:Y:S08]  /*2430*/  BSSY B0, `(.L_x_15) ;  /* 0x0000b03000007945 */ /* 0x000ff00003800000 */
[----:B------:R-:W-:Y:S05]  /*2440*/  @P0 BRA `(.L_x_16) ;  /* 0x0000004400900947 */ /* 0x000fea0003800000 */
[----:B------:R-:W1:Y:S01]  /*2450*/  LDC R10, c[0x0][0x218] ;  /* 0x00008600ff0a7b82 */ /* 0x000e620000000800 */
[----:B------:R-:W-:Y:S01]  /*2460*/  HFMA2.MMA R2, -RZ, RZ, 0, 0 ;  /* 0x00000000ff027435 */ /* 0x000fe200000001ff */
[----:B0-----:R-:W-:Y:S02]  /*2470*/  CS2R R4, SRZ ;  /* 0x0000000000047805 */ /* 0x001fe4000001ff00 */
[----:B------:R-:W-:Y:S02]  /*2480*/  MOV R0, RZ ;  /* 0x000000ff00007202 */ /* 0x000fe40000000f00 */
[----:B-1----:R-:W-:-:S13]  /*2490*/  ISETP.NE.AND P0, PT, R10, RZ, PT ;  /* 0x000000ff0a00720c */ /* 0x002fda0003f05270 */
[----:B------:R-:W-:Y:S05]  /*24a0*/  @!P0 BRA `(.L_x_17) ;  /* 0x0000001800348947 */ /* 0x000fea0003800000 */
        /* <DEDUP_REMOVED lines=10> */
[C---:B------:R-:W-:Y:S01]  /*2550*/  IMAD R5, R4.reuse, UR8, RZ ;  /* 0x0000000804057c24 */ /* 0x040fe2000f8e02ff */
[----:B------:R-:W-:Y:S01]  /*2560*/  ULDC UR8, c[0x0][0x35c] ;  /* 0x0000d70000087ab9 */ /* 0x000fe20000000800 */
        /* <DEDUP_REMOVED lines=385> */
.L_x_17:
        /* <DEDUP_REMOVED lines=59> */
.L_x_26:
        /* <DEDUP_REMOVED lines=37> */
.L_x_25:
[----:B------:R-:W-:Y:S05]  /*4380*/  BSYNC B5 ;  /* 0x0000000000057941 */ /* 0x000fea0003800000 */
.L_x_24:
        /* <DEDUP_REMOVED lines=23> */
.L_x_28:
[----:B------:R-:W-:Y:S05]  /*4500*/  BSYNC B5 ;  /* 0x0000000000057941 */ /* 0x000fea0003800000 */
.L_x_27:
[----:B------:R-:W-:-:S04]  /*4510*/  ISETP.NE.U32.AND P1, PT, R7, RZ, PT ;  /* 0x000000ff0700720c */ /* 0x000fc80003f25070 */
[----:B------:R-:W-:-:S13]  /*4520*/  ISETP.NE.OR.EX P0, PT, R6, RZ, P0, P1 ;  /* 0x000000ff0600720c */ /* 0x000fda0000705710 */
[----:B------:R-:W-:Y:S05]  /*4530*/  @!P0 BREAK B2 ;  /* 0x0000000000028942 */ /* 0x000fea0003800000 */
[----:B------:R-:W-:Y:S05]  /*4540*/  @!P0 BRA `(.L_x_21) ;  /* 0x0000000000388947 */ /* 0x000fea0003800000 */
.L_x_23:
[----:B------:R-:W-:Y:S05]  /*4550*/  BSYNC B2 ;  /* 0x0000000000027941 */ /* 0x000fea0003800000 */
.L_x_22:
        /* <DEDUP_REMOVED lines=13> */
.L_x_21:
[----:B------:R-:W-:Y:S05]  /*4630*/  BSYNC B3 ;  /* 0x0000000000037941 */ /* 0x000fea0003800000 */
.L_x_20:
        /* <DEDUP_REMOVED lines=14> */
.L_x_19:
[----:B------:R-:W-:Y:S05]  /*4720*/  BSYNC B4 ;  /* 0x0000000000047941 */ /* 0x000fea0003800000 */
.L_x_18:
[----:B------:R-:W-:Y:S02]  /*4730*/  F2FP.F16.F32.PACK_AB R9, R11, R9 ;  /* 0x000000090b09723e */ /* 0x000fe400000000ff */
[----:B------:R-:W-:-:S03]  /*4740*/  IADD3 R3, R3, 0x80, RZ ;  /* 0x0000008003037810 */ /* 0x000fc60007ffe0ff */
[----:B------:R0:W-:Y:S01]  /*4750*/  STG.E desc[UR4][R4.64], R9 ;  /* 0x0000000904007986 */ /* 0x0001e2000c101904 */
[----:B------:R-:W-:-:S13]  /*4760*/  ISETP.GE.AND P0, PT, R3, UR6, PT ;  /* 0x0000000603007c0c */ /* 0x000fda000bf06270 */
[----:B0-----:R-:W-:Y:S05]  /*4770*/  @P0 BRA `(.L_x_29) ;  /* 0x0000004400900947 */ /* 0x001fea0003800000 */
        /* <DEDUP_REMOVED lines=403> */
.L_x_30:
        /* <DEDUP_REMOVED lines=59> */
.L_x_39:
        /* <DEDUP_REMOVED lines=37> */
.L_x_38:
[----:B------:R-:W-:Y:S05]  /*66b0*/  BSYNC B5 ;  /* 0x0000000000057941 */ /* 0x000fea0003800000 */
.L_x_37:
        /* <DEDUP_REMOVED lines=23> */
.L_x_41:
[----:B------:R-:W-:Y:S05]  /*6830*/  BSYNC B5 ;  /* 0x0000000000057941 */ /* 0x000fea0003800000 */
.L_x_40:
[----:B------:R-:W-:-:S04]  /*6840*/  ISETP.NE.U32.AND P1, PT, R7, RZ, PT ;  /* 0x000000ff0700720c */ /* 0x000fc80003f25070 */
[----:B------:R-:W-:-:S13]  /*6850*/  ISETP.NE.OR.EX P0, PT, R6, RZ, P0, P1 ;  /* 0x000000ff0600720c */ /* 0x000fda0000705710 */
[----:B------:R-:W-:Y:S05]  /*6860*/  @!P0 BREAK B2 ;  /* 0x0000000000028942 */ /* 0x000fea0003800000 */
[----:B------:R-:W-:Y:S05]  /*6870*/  @!P0 BRA `(.L_x_34) ;  /* 0x0000000000388947 */ /* 0x000fea0003800000 */
.L_x_36:
[----:B------:R-:W-:Y:S05]  /*6880*/  BSYNC B2 ;  /* 0x0000000000027941 */ /* 0x000fea0003800000 */
.L_x_35:
        /* <DEDUP_REMOVED lines=13> */
.L_x_34:
[----:B------:R-:W-:Y:S05]  /*6960*/  BSYNC B3 ;  /* 0x0000000000037941 */ /* 0x000fea0003800000 */
.L_x_33:
        /* <DEDUP_REMOVED lines=14> */
.L_x_32:
[----:B------:R-:W-:Y:S05]  /*6a50*/  BSYNC B4 ;  /* 0x0000000000047941 */ /* 0x000fea0003800000 */
.L_x_31:
[----:B------:R-:W-:Y:S02]  /*6a60*/  F2FP.F16.F32.PACK_AB R9, R11, R9 ;  /* 0x000000090b09723e */ /* 0x000fe400000000ff */
[----:B------:R-:W-:-:S03]  /*6a70*/  IADD3 R3, R3, 0x80, RZ ;  /* 0x0000008003037810 */ /* 0x000fc60007ffe0ff */
[----:B------:R1:W-:Y:S04]  /*6a80*/  STG.E desc[UR4][R4.64], R9 ;  /* 0x0000000904007986 */ /* 0x0003e8000c101904 */
.L_x_16:
[----:B------:R-:W-:-:S13]  /*6a90*/  ISETP.GE.AND P0, PT, R3, UR6, PT ;  /* 0x0000000603007c0c */ /* 0x000fda000bf06270 */
[----:B------:R-:W-:Y:S05]  /*6aa0*/  @P0 BRA `(.L_x_42) ;  /* 0x0000004400900947 */ /* 0x000fea0003800000 */
[----:B------:R-:W2:Y:S01]  /*6ab0*/  LDC R10, c[0x0][0x218] ;  /* 0x00008600ff0a7b82 */ /* 0x000ea20000000800 */
[----:B------:R-:W-:Y:S01]  /*6ac0*/  HFMA2.MMA R2, -RZ, RZ, 0, 0 ;  /* 0x00000000ff027435 */ /* 0x000fe200000001ff */
[----:B01----:R-:W-:Y:S02]  /*6ad0*/  CS2R R4, SRZ ;  /* 0x0000000000047805 */ /* 0x003fe4000001ff00 */
[----:B------:R-:W-:Y:S02]  /*6ae0*/  MOV R0, RZ ;  /* 0x000000ff00007202 */ /* 0x000fe40000000f00 */
[----:B--2---:R-:W-:-:S13]  /*6af0*/  ISETP.NE.AND P0, PT, R10, RZ, PT ;  /* 0x000000ff0a00720c */ /* 0x004fda0003f05270 */
        /* <DEDUP_REMOVED lines=398> */
.L_x_43:
        /* <DEDUP_REMOVED lines=59> */
.L_x_52:
        /* <DEDUP_REMOVED lines=37> */
.L_x_51:
[----:B------:R-:W-:Y:S05]  /*89e0*/  BSYNC B5 ;  /* 0x0000000000057941 */ /* 0x000fea0003800000 */
.L_x_50:
        /* <DEDUP_REMOVED lines=23> */
.L_x_54:
[----:B------:R-:W-:Y:S05]  /*8b60*/  BSYNC B5 ;  /* 0x0000000000057941 */ /* 0x000fea0003800000 */
.L_x_53:
[----:B------:R-:W-:-:S04]  /*8b70*/  ISETP.NE.U32.AND P1, PT, R7, RZ, PT ;  /* 0x000000ff0700720c */ /* 0x000fc80003f25070 */
[----:B------:R-:W-:-:S13]  /*8b80*/  ISETP.NE.OR.EX P0, PT, R6, RZ, P0, P1 ;  /* 0x000000ff0600720c */ /* 0x000fda0000705710 */
[----:B------:R-:W-:Y:S05]  /*8b90*/  @!P0 BREAK B2 ;  /* 0x0000000000028942 */ /* 0x000fea0003800000 */
[----:B------:R-:W-:Y:S05]  /*8ba0*/  @!P0 BRA `(.L_x_47) ;  /* 0x0000000000388947 */ /* 0x000fea0003800000 */
.L_x_49:
[----:B------:R-:W-:Y:S05]  /*8bb0*/  BSYNC B2 ;  /* 0x0000000000027941 */ /* 0x000fea0003800000 */
.L_x_48:
        /* <DEDUP_REMOVED lines=13> */
.L_x_47:
[----:B------:R-:W-:Y:S05]  /*8c90*/  BSYNC B3 ;  /* 0x0000000000037941 */ /* 0x000fea0003800000 */
.L_x_46:
        /* <DEDUP_REMOVED lines=14> */
.L_x_45:
[----:B------:R-:W-:Y:S05]  /*8d80*/  BSYNC B4 ;  /* 0x0000000000047941 */ /* 0x000fea0003800000 */
.L_x_44:
[----:B------:R-:W-:Y:S02]  /*8d90*/  F2FP.F16.F32.PACK_AB R9, R11, R9 ;  /* 0x000000090b09723e */ /* 0x000fe400000000ff */
[----:B------:R-:W-:-:S03]  /*8da0*/  IADD3 R3, R3, 0x80, RZ ;  /* 0x0000008003037810 */ /* 0x000fc60007ffe0ff */
[----:B------:R0:W-:Y:S04]  /*8db0*/  STG.E desc[UR4][R4.64], R9 ;  /* 0x0000000904007986 */ /* 0x0001e8000c101904 */
.L_x_29:
[----:B------:R-:W-:-:S13]  /*8dc0*/  ISETP.GE.AND P0, PT, R3, UR6, PT ;  /* 0x0000000603007c0c */ /* 0x000fda000bf06270 */
        /* <DEDUP_REMOVED lines=404> */
.L_x_56:
        /* <DEDUP_REMOVED lines=59> */
.L_x_65:
        /* <DEDUP_REMOVED lines=37> */
.L_x_64:
[----:B------:R-:W-:Y:S05]  /*ad10*/  BSYNC B5 ;  /* 0x0000000000057941 */ /* 0x000fea0003800000 */
.L_x_63:
        /* <DEDUP_REMOVED lines=23> */
.L_x_67:
[----:B------:R-:W-:Y:S05]  /*ae90*/  BSYNC B5 ;  /* 0x0000000000057941 */ /* 0x000fea0003800000 */
.L_x_66:
[----:B------:R-:W-:-:S04]  /*aea0*/  ISETP.NE.U32.AND P1, PT, R7, RZ, PT ;  /* 0x000000ff0700720c */ /* 0x000fc80003f25070 */
[----:B------:R-:W-:-:S13]  /*aeb0*/  ISETP.NE.OR.EX P0, PT, R6, RZ, P0, P1 ;  /* 0x000000ff0600720c */ /* 0x000fda0000705710 */
[----:B------:R-:W-:Y:S05]  /*aec0*/  @!P0 BREAK B2 ;  /* 0x0000000000028942 */ /* 0x000fea0003800000 */
[----:B------:R-:W-:Y:S05]  /*aed0*/  @!P0 BRA `(.L_x_60) ;  /* 0x0000000000388947 */ /* 0x000fea0003800000 */
.L_x_62:
[----:B------:R-:W-:Y:S05]  /*aee0*/  BSYNC B2 ;  /* 0x0000000000027941 */ /* 0x000fea0003800000 */
.L_x_61:
        /* <DEDUP_REMOVED lines=13> */
.L_x_60:
[----:B------:R-:W-:Y:S05]  /*afc0*/  BSYNC B3 ;  /* 0x0000000000037941 */ /* 0x000fea0003800000 */
.L_x_59:
        /* <DEDUP_REMOVED lines=14> */
.L_x_58:
[----:B------:R-:W-:Y:S05]  /*b0b0*/  BSYNC B4 ;  /* 0x0000000000047941 */ /* 0x000fea0003800000 */
.L_x_57:
[----:B------:R-:W-:Y:S02]  /*b0c0*/  F2FP.F16.F32.PACK_AB R9, R11, R9 ;  /* 0x000000090b09723e */ /* 0x000fe400000000ff */
[----:B------:R-:W-:-:S03]  /*b0d0*/  IADD3 R3, R3, 0x80, RZ ;  /* 0x0000008003037810 */ /* 0x000fc60007ffe0ff */
[----:B------:R2:W-:Y:S04]  /*b0e0*/  STG.E desc[UR4][R4.64], R9 ;  /* 0x0000000904007986 */ /* 0x0005e8000c101904 */
.L_x_42:
[----:B------:R-:W-:-:S13]  /*b0f0*/  ISETP.GE.AND P0, PT, R3, UR6, PT ;  /* 0x0000000603007c0c */ /* 0x000fda000bf06270 */
[----:B------:R-:W-:Y:S05]  /*b100*/  @P0 BREAK B0 ;  /* 0x0000000000000942 */ /* 0x000fea0003800000 */
[----:B------:R-:W-:Y:S05]  /*b110*/  @P0 BRA `(.L_x_68) ;  /* 0x0000004400980947 */ /* 0x000fea0003800000 */
[----:B------:R-:W3:Y:S01]  /*b120*/  LDC R10, c[0x0][0x218] ;  /* 0x00008600ff0a7b82 */ /* 0x000ee20000000800 */
[----:B------:R-:W-:Y:S01]  /*b130*/  HFMA2.MMA R2, -RZ, RZ, 0, 0 ;  /* 0x00000000ff027435 */ /* 0x000fe200000001ff */
[----:B012---:R-:W-:Y:S02]  /*b140*/  CS2R R4, SRZ ;  /* 0x0000000000047805 */ /* 0x007fe4000001ff00 */
[----:B------:R-:W-:Y:S02]  /*b150*/  MOV R0, RZ ;  /* 0x000000ff00007202 */ /* 0x000fe40000000f00 */
[----:B---3--:R-:W-:-:S13]  /*b160*/  ISETP.NE.AND P0, PT, R10, RZ, PT ;  /* 0x000000ff0a00720c */ /* 0x008fda0003f05270 */
        /* <DEDUP_REMOVED lines=398> */
.L_x_69:
        /* <DEDUP_REMOVED lines=59> */
.L_x_78:
        /* <DEDUP_REMOVED lines=37> */
.L_x_77:
[----:B------:R-:W-:Y:S05]  /*d050*/  BSYNC B5 ;  /* 0x0000000000057941 */ /* 0x000fea0003800000 */
.L_x_76:
        /* <DEDUP_REMOVED lines=23> */
.L_x_80:
[----:B------:R-:W-:Y:S05]  /*d1d0*/  BSYNC B5 ;  /* 0x0000000000057941 */ /* 0x000fea0003800000 */
.L_x_79:
[----:B------:R-:W-:-:S04]  /*d1e0*/  ISETP.NE.U32.AND P1, PT, R7, RZ, PT ;  /* 0x000000ff0700720c */ /* 0x000fc80003f25070 */
[----:B------:R-:W-:-:S13]  /*d1f0*/  ISETP.NE.OR.EX P0, PT, R6, RZ, P0, P1 ;  /* 0x000000ff0600720c */ /* 0x000fda0000705710 */
[----:B------:R-:W-:Y:S05]  /*d200*/  @!P0 BREAK B2 ;  /* 0x0000000000028942 */ /* 0x000fea0003800000 */
[----:B------:R-:W-:Y:S05]  /*d210*/  @!P0 BRA `(.L_x_73) ;  /* 0x0000000000388947 */ /* 0x000fea0003800000 */
.L_x_75:
[----:B------:R-:W-:Y:S05]  /*d220*/  BSYNC B2 ;  /* 0x0000000000027941 */ /* 0x000fea0003800000 */
.L_x_74:
        /* <DEDUP_REMOVED lines=13> */
.L_x_73:
[----:B------:R-:W-:Y:S05]  /*d300*/  BSYNC B3 ;  /* 0x0000000000037941 */ /* 0x000fea0003800000 */
.L_x_72:
        /* <DEDUP_REMOVED lines=14> */
.L_x_71:
[----:B------:R-:W-:Y:S05]  /*d3f0*/  BSYNC B4 ;  /* 0x0000000000047941 */ /* 0x000fea0003800000 */
.L_x_70:
[----:B------:R-:W-:Y:S02]  /*d400*/  F2FP.F16.F32.PACK_AB R9, R11, R9 ;  /* 0x000000090b09723e */ /* 0x000fe400000000ff */
[----:B------:R-:W-:-:S03]  /*d410*/  IADD3 R3, R3, 0x80, RZ ;  /* 0x0000008003037810 */ /* 0x000fc60007ffe0ff */
[----:B------:R1:W-:Y:S04]  /*d420*/  STG.E desc[UR4][R4.64], R9 ;  /* 0x0000000904007986 */ /* 0x0003e8000c101904 */
.L_x_55:
[----:B------:R-:W-:-:S13]  /*d430*/  ISETP.GE.AND P0, PT, R3, UR6, PT ;  /* 0x0000000603007c0c */ /* 0x000fda000bf06270 */
[----:B------:R-:W-:Y:S05]  /*d440*/  @P0 BREAK B0 ;  /* 0x0000000000000942 */ /* 0x000fea0003800000 */
[----:B------:R-:W-:Y:S05]  /*d450*/  @P0 BRA `(.L_x_68) ;  /* 0x0000002000c80947 */ /* 0x000fea0003800000 */
[----:B------:R-:W-:Y:S05]  /*d460*/  BSYNC B0 ;  /* 0x0000000000007941 */ /* 0x000fea0003800000 */
.L_x_15:
        /* <DEDUP_REMOVED lines=403> */
.L_x_81:
        /* <DEDUP_REMOVED lines=59> */
.L_x_90:
        /* <DEDUP_REMOVED lines=37> */
.L_x_89:
[----:B------:R-:W-:Y:S05]  /*f3a0*/  BSYNC B5 ;  /* 0x0000000000057941 */ /* 0x000fea0003800000 */
.L_x_88:
        /* <DEDUP_REMOVED lines=23> */
.L_x_92:
[----:B------:R-:W-:Y:S05]  /*f520*/  BSYNC B5 ;  /* 0x0000000000057941 */ /* 0x000fea0003800000 */
.L_x_91:
[----:B------:R-:W-:-:S04]  /*f530*/  ISETP.NE.U32.AND P1, PT, R7, RZ, PT ;  /* 0x000000ff0700720c */ /* 0x000fc80003f25070 */
[----:B------:R-:W-:-:S13]  /*f540*/  ISETP.NE.OR.EX P0, PT, R6, RZ, P0, P1 ;  /* 0x000000ff0600720c */ /* 0x000fda0000705710 */
[----:B------:R-:W-:Y:S05]  /*f550*/  @!P0 BREAK B2 ;  /* 0x0000000000028942 */ /* 0x000fea0003800000 */
[----:B------:R-:W-:Y:S05]  /*f560*/  @!P0 BRA `(.L_x_85) ;  /* 0x0000000000388947 */ /* 0x000fea0003800000 */
.L_x_87:
[----:B------:R-:W-:Y:S05]  /*f570*/  BSYNC B2 ;  /* 0x0000000000027941 */ /* 0x000fea0003800000 */
.L_x_86:
        /* <DEDUP_REMOVED lines=13> */
.L_x_85:
[----:B------:R-:W-:Y:S05]  /*f650*/  BSYNC B3 ;  /* 0x0000000000037941 */ /* 0x000fea0003800000 */
.L_x_84:
        /* <DEDUP_REMOVED lines=14> */
.L_x_83:
[----:B------:R-:W-:Y:S05]  /*f740*/  BSYNC B4 ;  /* 0x0000000000047941 */ /* 0x000fea0003800000 */
.L_x_82:
[----:B------:R-:W-:Y:S02]  /*f750*/  F2FP.F16.F32.PACK_AB R9, R11, R9 ;  /* 0x000000090b09723e */ /* 0x000fe400000000ff */
[----:B------:R-:W-:-:S03]  /*f760*/  IADD3 R3, R3, 0x80, RZ ;  /* 0x0000008003037810 */ /* 0x000fc60007ffe0ff */
[----:B------:R3:W-:Y:S04]  /*f770*/  STG.E desc[UR4][R4.64], R9 ;  /* 0x0000000904007986 */ /* 0x0007e8000c101904 */
.L_x_68:
[----:B------:R-:W-:Y:S05]  /*f780*/  BSYNC B1 ;  /* 0x0000000000017941 */ /* 0x000fea0003800000 */
.L_x_14:
[----:B------:R-:W-:Y:S05]  /*f790*/  WARPSYNC.ALL ;  /* 0x0000000000007948 */ /* 0x000fea0003800000 */
[----:B------:R-:W-:-:S13]  /*f7a0*/  ISETP.GE.AND P0, PT, R3, UR6, PT ;  /* 0x0000000603007c0c */ /* 0x000fda000bf06270 */
[----:B------:R-:W-:Y:S05]  /*f7b0*/  @P0 EXIT ;  /* 0x000000000000094d */ /* 0x000fea0003800000 */
[----:B------:R-:W4:Y:S01]  /*f7c0*/  LDC R10, c[0x0][0x218] ;  /* 0x00008600ff0a7b82 */ /* 0x000f220000000800 */
[----:B------:R-:W-:Y:S01]  /*f7d0*/  HFMA2.MMA R2, -RZ, RZ, 0, 0 ;  /* 0x00000000ff027435 */ /* 0x000fe200000001ff */
[----:B0123--:R-:W-:Y:S02]  /*f7e0*/  CS2R R4, SRZ ;  /* 0x0000000000047805 */ /* 0x00ffe4000001ff00 */
[----:B------:R-:W-:Y:S02]  /*f7f0*/  MOV R0, RZ ;  /* 0x000000ff00007202 */ /* 0x000fe40000000f00 */
[----:B----4-:R-:W-:-:S13]  /*f800*/  ISETP.NE.AND P0, PT, R10, RZ, PT ;  /* 0x000000ff0a00720c */ /* 0x010fda0003f05270 */
[----:B------:R-:W-:Y:S05]  /*f810*/  @!P0 BRA `(.L_x_93) ;  /* 0x0000001800348947 */ /* 0x000fea0003800000 */
[----:B------:R-:W-:Y:S01]  /*f820*/  MOV R2, RZ ;  /* 0x000000ff00027202 */ /* 0x000fe20000000f00 */
[----:B------:R-:W-:Y:S01]  /*f830*/  ULDC.64 UR6, c[0x0][0x220] ;  /* 0x0000880000067ab9 */ /* 0x000fe20000000a00 */
[----:B------:R-:W-:-:S03]  /*f840*/  ISETP.NE.AND P0, PT, R10, 0x1, PT ;  /* 0x000000010a00780c */ /* 0x000fc60003f05270 */
[----:B------:R-:W-:Y:S01]  /*f850*/  IMAD.HI.U32 R6, R3, UR6, R2 ;  /* 0x0000000603067c27 */ /* 0x000fe2000f8e0002 */
[----:B------:R-:W-:-:S04]  /*f860*/  ULDC UR6, c[0x0][0x21c] ;  /* 0x0000870000067ab9 */ /* 0x000fc80000000800 */
[----:B------:R-:W-:-:S04]  /*f870*/  SHF.R.U32.HI R7, RZ, UR7, R6 ;  /* 0x00000007ff077c19 */ /* 0x000fc80008011606 */
[----:B------:R-:W-:-:S05]  /*f880*/  IADD3 R0, -R7, RZ, RZ ;  /* 0x000000ff07007210 */ /* 0x000fca0007ffe1ff */
[----:B------:R-:W-:Y:S01]  /*f890*/  IMAD R3, R0, UR6, R3 ;  /* 0x0000000600037c24 */ /* 0x000fe2000f8e0203 */
[----:B------:R-:W-:-:S03]  /*f8a0*/  ULDC.64 UR6, c[0x0][0x348] ;  /* 0x0000d20000067ab9 */ /* 0x000fc60000000a00 */
[C---:B------:R-:W-:Y:S01]  /*f8b0*/  IMAD R5, R3.reuse, UR6, RZ ;  /* 0x0000000603057c24 */ /* 0x040fe2000f8e02ff */
[----:B------:R-:W-:Y:S01]  /*f8c0*/  ULDC UR6, c[0x0][0x350] ;  /* 0x0000d40000067ab9 */ /* 0x000fe20000000800 */
[C---:B------:R-:W-:Y:S01]  /*f8d0*/  IMAD R0, R3.reuse, UR7, RZ ;  /* 0x0000000703007c24 */ /* 0x040fe2000f8e02ff */
[----:B------:R-:W-:Y:S01]  /*f8e0*/  ULDC UR7, c[0x0][0x35c] ;  /* 0x0000d70000077ab9 */ /* 0x000fe20000000800 */
        /* <DEDUP_REMOVED lines=9> */
[----:B------:R-:W-:-:S03]  /*f980*/  ULDC.64 UR6, c[0x0][0x360] ;  /* 0x0000d80000067ab9 */ /* 0x000fc60000000a00 */
[----:B------:R-:W-:-:S05]  /*f990*/  IADD3 R3, -R9, RZ, RZ ;  /* 0x000000ff09037210 */ /* 0x000fca0007ffe1ff */
[----:B------:R-:W-:-:S04]  /*f9a0*/  IMAD R7, R3, UR8, R7 ;  /* 0x0000000803077c24 */ /* 0x000fc8000f8e0207 */
[C---:B------:R-:W-:Y:S01]  /*f9b0*/  IMAD R5, R7.reuse, UR6, R5 ;  /* 0x0000000607057c24 */ /* 0x040fe2000f8e0205 */
[----:B------:R-:W-:Y:S01]  /*f9c0*/  ULDC UR6, c[0x0][0x368] ;  /* 0x0000da0000067ab9 */ /* 0x000fe20000000800 */
[C---:B------:R-:W-:Y:S01]  /*f9d0*/  IMAD R0, R7.reuse, UR7, R0 ;  /* 0x0000000707007c24 */ /* 0x040fe2000f8e0200 */
[----:B------:R-:W-:Y:S01]  /*f9e0*/  ULDC UR7, c[0x0][0x374] ;  /* 0x0000dd0000077ab9 */ /* 0x000fe20000000800 */
[C---:B------:R-:W-:Y:S02]  /*f9f0*/  IMAD R2, R7.reuse, UR6, R2 ;  /* 0x0000000607027c24 */ /* 0x040fe4000f8e0202 */
[----:B------:R-:W-:Y:S01]  /*fa00*/  IMAD R4, R7, UR7, R4 ;  /* 0x0000000707047c24 */ /* 0x000fe2000f8e0204 */
[----:B------:R-:W-:Y:S06]  /*fa10*/  @!P0 BRA `(.L_x_93) ;  /* 0x0000001400b48947 */ /* 0x000fec0003800000 */
        /* <DEDUP_REMOVED lines=32> */
[----:B------:R-:W-:Y:S01]  /*fc20*/  HFMA2.MMA R8, -RZ, RZ, 0, 0 ;  /* 0x00000000ff087435 */ /* 0x000fe200000001ff */
[----:B------:R-:W-:Y:S01]  /*fc30*/  ULDC.64 UR6, c[0x0][0x250] ;  /* 0x0000940000067ab9 */ /* 0x000fe20000000a00 */
[----:B------:R-:W-:-:S08]  /*fc40*/  ISETP.NE.AND P0, PT, R10, 0x5, PT ;  /* 0x000000050a00780c */ /* 0x000fd00003f05270 */
        /* <DEDUP_REMOVED lines=309> */
[----:B------:R-:W-:Y:S01]  /*10fa0*/  ULDC.64 UR6, c[0x0][0x570] ;  /* 0x00015c0000067ab9 */ /* 0x000fe20000000a00 */
[----:B------:R-:W-:-:S05]  /*10fb0*/  IADD3 R3, -R11, RZ, RZ ;  /* 0x000000ff0b037210 */ /* 0x000fca0007ffe1ff */
[----:B------:R-:W1:Y:S01]  /*10fc0*/  @P0 LDC R15, c[0x0][0x33c] ;  /* 0x0000cf00ff0f0b82 */ /* 0x000e620000000800 */
[----:B------:R-:W-:-:S04]  /*10fd0*/  IMAD R7, R3, UR8, R7 ;  /* 0x0000000803077c24 */ /* 0x000fc8000f8e0207 */
[C---:B------:R-:W-:Y:S01]  /*10fe0*/  IMAD R5, R7.reuse, UR6, R5 ;  /* 0x0000000607057c24 */ /* 0x040fe2000f8e0205 */
[----:B------:R-:W-:Y:S01]  /*10ff0*/  ULDC UR6, c[0x0][0x578] ;  /* 0x00015e0000067ab9 */ /* 0x000fe20000000800 */
[C---:B------:R-:W-:Y:S01]  /*11000*/  IMAD R0, R7.reuse, UR7, R0 ;  /* 0x0000000707007c24 */ /* 0x040fe2000f8e0200 */
[----:B------:R-:W2:Y:S01]  /*11010*/  @P0 LDC.64 R8, c[0x0][0x588] ;  /* 0x00016200ff080b82 */ /* 0x000ea20000000a00 */
[----:B------:R-:W-:Y:S01]  /*11020*/  ULDC UR7, c[0x0][0x584] ;  /* 0x0001610000077ab9 */ /* 0x000fe20000000800 */
[C---:B------:R-:W-:Y:S02]  /*11030*/  IMAD R2, R7.reuse, UR6, R2 ;  /* 0x0000000607027c24 */ /* 0x040fe4000f8e0202 */
[----:B------:R-:W-:Y:S02]  /*11040*/  IMAD R4, R7, UR7, R4 ;  /* 0x0000000707047c24 */ /* 0x000fe4000f8e0204 */
[----:B0-----:R-:W-:Y:S02]  /*11050*/  @P0 IMAD.HI.U32 R6, R11, R12, R10 ;  /* 0x0000000c0b060227 */ /* 0x001fe400078e000a */
[----:B------:R-:W0:Y:S03]  /*11060*/  @P0 LDC R14, c[0x0][0x59c] ;  /* 0x00016700ff0e0b82 */ /* 0x000e260000000800 */
[----:B------:R-:W-:-:S05]  /*11070*/  @P0 SHF.R.U32.HI R6, RZ, R13, R6 ;  /* 0x0000000dff060219 */ /* 0x000fca0000011606 */
[----:B------:R-:W3:Y:S01]  /*11080*/  @P0 LDC R12, c[0x0][0x590] ;  /* 0x00016400ff0c0b82 */ /* 0x000ee20000000800 */
[----:B------:R-:W-:-:S05]  /*11090*/  @P0 IADD3 R10, -R6, RZ, RZ ;  /* 0x000000ff060a0210 */ /* 0x000fca0007ffe1ff */
[----:B-1----:R-:W-:-:S04]  /*110a0*/  @P0 IMAD R11, R15, R10, R11 ;  /* 0x0000000a0f0b0224 */ /* 0x002fc800078e020b */
[C---:B--2---:R-:W-:Y:S02]  /*110b0*/  @P0 IMAD R5, R11.reuse, R8, R5 ;  /* 0x000000080b050224 */ /* 0x044fe400078e0205 */
[C---:B------:R-:W-:Y:S02]  /*110c0*/  @P0 IMAD R0, R11.reuse, R9, R0 ;  /* 0x000000090b000224 */ /* 0x040fe400078e0200 */
[C---:B0-----:R-:W-:Y:S02]  /*110d0*/  @P0 IMAD R4, R11.reuse, R14, R4 ;  /* 0x0000000e0b040224 */ /* 0x041fe400078e0204 */
[----:B---3--:R-:W-:-:S07]  /*110e0*/  @P0 IMAD R2, R11, R12, R2 ;  /* 0x0000000c0b020224 */ /* 0x008fce00078e0202 */
.L_x_93:
[----:B------:R-:W-:Y:S01]  /*110f0*/  ULDC.64 UR8, c[0x0][0x5c8] ;  /* 0x0001720000087ab9 */ /* 0x000fe20000000a00 */
[----:B------:R-:W-:Y:S01]  /*11100*/  ULDC.64 UR6, c[0x0][0x5b0] ;  /* 0x00016c0000067ab9 */ /* 0x000fe20000000a00 */
[----:B------:R-:W-:Y:S02]  /*11110*/  IADD3 R8, P1, R4, UR8, RZ ;  /* 0x0000000804087c10 */ /* 0x000fe4000ff3e0ff */
[----:B------:R-:W-:Y:S01]  /*11120*/  IADD3 R6, P0, R2, UR6, RZ ;  /* 0x0000000602067c10 */ /* 0x000fe2000ff1e0ff */
[----:B------:R-:W-:Y:S01]  /*11130*/  ULDC.U8 UR6, c[0x0][0x5e0] ;  /* 0x0001780000067ab9 */ /* 0x000fe20000000000 */
[----:B------:R-:W-:Y:S01]  /*11140*/  IADD3.X R9, RZ, UR9, RZ, P1, !PT ;  /* 0x00000009ff097c10 */ /* 0x000fe20008ffe4ff */
[----:B------:R-:W-:Y:S01]  /*11150*/  ULDC.64 UR8, c[0x0][0x5d0] ;  /* 0x0001740000087ab9 */ /* 0x000fe20000000a00 */
[----:B------:R-:W-:-:S03]  /*11160*/  IADD3.X R7, RZ, UR7, RZ, P0, !PT ;  /* 0x00000007ff077c10 */ /* 0x000fc600087fe4ff */
[----:B------:R-:W2:Y:S04]  /*11170*/  LDG.E.64.CONSTANT R2, desc[UR4][R8.64] ;  /* 0x0000000408027981 */ /* 0x000ea8000c1e9b00 */
[----:B------:R-:W3:Y:S01]  /*11180*/  LDG.E.64.CONSTANT R6, desc[UR4][R6.64] ;  /* 0x0000000406067981 */ /* 0x000ee2000c1e9b00 */
[----:B------:R-:W-:Y:S01]  /*11190*/  ISETP.NE.AND P1, PT, RZ, UR6, PT ;  /* 0x00000006ff007c0c */ /* 0x000fe2000bf25270 */
[----:B------:R-:W-:Y:S01]  /*111a0*/  ULDC.64 UR6, c[0x0][0x5a8] ;  /* 0x00016a0000067ab9 */ /* 0x000fe20000000a00 */
[----:B------:R-:W-:Y:S01]  /*111b0*/  BSSY B1, `(.L_x_94) ;  /* 0x000008c000017945 */ /* 0x000fe20003800000 */
[----:B--2---:R-:W-:-:S04]  /*111c0*/  ISETP.GT.U32.AND P0, PT, R2, RZ, PT ;  /* 0x000000ff0200720c */ /* 0x004fc80003f04070 */
[----:B------:R-:W-:Y:S01]  /*111d0*/  ISETP.GT.AND.EX P0, PT, R3, RZ, !P1, P0 ;  /* 0x000000ff0300720c */ /* 0x000fe20004f04300 */
[----:B---3--:R-:W-:Y:S01]  /*111e0*/  IMAD R13, R7, UR8, RZ ;  /* 0x00000008070d7c24 */ /* 0x008fe2000f8e02ff */
[----:B------:R-:W-:Y:S02]  /*111f0*/  IADD3 R11, P1, R0, UR6, RZ ;  /* 0x00000006000b7c10 */ /* 0x000fe4000ff3e0ff */
[----:B------:R-:W-:Y:S02]  /*11200*/  SEL R15, R2, 0x1, !P0 ;  /* 0x00000001020f7807 */ /* 0x000fe40004000000 */
[----:B------:R-:W-:Y:S01]  /*11210*/  SEL R12, R3, RZ, !P0 ;  /* 0x000000ff030c7207 */ /* 0x000fe20004000000 */
[C---:B------:R-:W-:Y:S01]  /*11220*/  IMAD R3, R6.reuse, UR9, R13 ;  /* 0x0000000906037c24 */ /* 0x040fe2000f8e020d */
[----:B------:R-:W-:Y:S01]  /*11230*/  ISETP.GE.U32.AND P0, PT, R15, 0x1, PT ;  /* 0x000000010f00780c */ /* 0x000fe20003f06070 */
[----:B------:R-:W-:Y:S01]  /*11240*/  IMAD.WIDE.U32 R6, R6, UR8, RZ ;  /* 0x0000000806067c25 */ /* 0x000fe2000f8e00ff */
[----:B------:R-:W-:Y:S01]  /*11250*/  IADD3.X R0, RZ, UR7, RZ, P1, !PT ;  /* 0x00000007ff007c10 */ /* 0x000fe20008ffe4ff */
[----:B------:R-:W-:Y:S01]  /*11260*/  ULDC.64 UR6, c[0x0][0x5a0] ;  /* 0x0001680000067ab9 */ /* 0x000fe20000000a00 */
[----:B------:R-:W-:-:S02]  /*11270*/  ISETP.GE.AND.EX P0, PT, R12, RZ, PT, P0 ;  /* 0x000000ff0c00720c */ /* 0x000fc40003f06300 */
[C---:B------:R-:W-:Y:S02]  /*11280*/  LEA R8, P2, R6.reuse, R11, 0x2 ;  /* 0x0000000b06087211 */ /* 0x040fe400078410ff */
[----:B------:R-:W-:Y:S02]  /*11290*/  CS2R R10, SRZ ;  /* 0x00000000000a7805 */ /* 0x000fe4000001ff00 */
[----:B------:R-:W-:Y:S02]  /*112a0*/  IADD3 R3, R7, R3, RZ ;  /* 0x0000000307037210 */ /* 0x000fe40007ffe0ff */
[----:B------:R-:W-:Y:S02]  /*112b0*/  IADD3 R2, P1, R5, UR6, RZ ;  /* 0x0000000605027c10 */ /* 0x000fe4000ff3e0ff */
[----:B------:R-:W-:Y:S02]  /*112c0*/  LEA.HI.X R9, R6, R0, R3, 0x2, P2 ;  /* 0x0000000006097211 */ /* 0x000fe400010f1403 */
[----:B------:R-:W-:Y:S01]  /*112d0*/  IADD3.X R3, RZ, UR7, RZ, P1, !PT ;  /* 0x00000007ff037c10 */ /* 0x000fe20008ffe4ff */
[----:B------:R-:W-:Y:S08]  /*112e0*/  @!P0 BRA `(.L_x_95) ;  /* 0x0000000400e08947 */ /* 0x000ff00003800000 */
[----:B------:R-:W2:Y:S04]  /*112f0*/  LDG.E.U16.CONSTANT R4, desc[UR4][R8.64] ;  /* 0x0000000408047981 */ /* 0x000ea8000c1e9500 */
[----:B------:R-:W3:Y:S01]  /*11300*/  LDG.E.U16.CONSTANT R7, desc[UR4][R8.64+0x2] ;  /* 0x0000020408077981 */ /* 0x000ee2000c1e9500 */
[----:B------:R-:W-:Y:S01]  /*11310*/  IADD3 R0, P1, R15, -0x1, RZ ;  /* 0xffffffff0f007810 */ /* 0x000fe20007f3e0ff */
[----:B------:R-:W-:Y:S01]  /*11320*/  BSSY B2, `(.L_x_96) ;  /* 0x0000066000027945 */ /* 0x000fe20003800000 */
[----:B------:R-:W-:Y:S02]  /*11330*/  CS2R R10, SRZ ;  /* 0x00000000000a7805 */ /* 0x000fe4000001ff00 */
[----:B------:R-:W-:Y:S02]  /*11340*/  ISETP.GE.U32.AND P0, PT, R0, 0x3, PT ;  /* 0x000000030000780c */ /* 0x000fe40003f06070 */
        /* <DEDUP_REMOVED lines=19> */
.L_x_102:
[----:B------:R-:W-:Y:S01]  /*11480*/  FADD.FTZ R11, R4, R11 ;  /* 0x0000000b040b7221 */ /* 0x000fe20000010000 */
[C---:B------:R-:W-:Y:S01]  /*11490*/  FADD.FTZ R10, R7.reuse, R10 ;  /* 0x0000000a070a7221 */ /* 0x040fe20000010000 */
[----:B------:R-:W-:Y:S02]  /*114a0*/  IADD3 R6, P1, R6, -0x10, RZ ;  /* 0xfffffff006067810 */ /* 0x000fe40007f3e0ff */
[C---:B------:R-:W-:Y:S01]  /*114b0*/  FADD.FTZ R11, R4.reuse, R11 ;  /* 0x0000000b040b7221 */ /* 0x040fe20000010000 */
[----:B------:R-:W-:Y:S01]  /*114c0*/  FADD.FTZ R10, R7, R10 ;  /* 0x0000000a070a7221 */ /* 0x000fe20000010000 */
[----:B------:R-:W-:Y:S02]  /*114d0*/  IADD3.X R5, R5, -0x1, RZ, P1, !PT ;  /* 0xffffffff05057810 */ /* 0x000fe40000ffe4ff */
[----:B------:R-:W-:Y:S01]  /*114e0*/  FADD.FTZ R11, R4, R11 ;  /* 0x0000000b040b7221 */ /* 0x000fe20000010000 */
[----:B------:R-:W-:Y:S01]  /*114f0*/  FADD.FTZ R10, R7, R10 ;  /* 0x0000000a070a7221 */ /* 0x000fe20000010000 */
[----:B------:R-:W-:-:S02]  /*11500*/  ISETP.GT.U32.AND P1, PT, R6, 0xc, PT ;  /* 0x0000000c0600780c */ /* 0x000fc40003f24070 */
[C---:B------:R-:W-:Y:S01]  /*11510*/  FADD.FTZ R11, R4.reuse, R11 ;  /* 0x0000000b040b7221 */ /* 0x040fe20000010000 */
        /* <DEDUP_REMOVED lines=27> */
.L_x_101:
[----:B------:R-:W-:Y:S05]  /*116d0*/  BSYNC B4 ;  /* 0x0000000000047941 */ /* 0x000fea0003800000 */
.L_x_100:
[----:B------:R-:W-:Y:S01]  /*116e0*/  ISETP.GT.U32.AND P1, PT, R6, 0x4, PT ;  /* 0x000000040600780c */ /* 0x000fe20003f24070 */
[----:B------:R-:W-:Y:S03]  /*116f0*/  BSSY B4, `(.L_x_103) ;  /* 0x0000016000047945 */ /* 0x000fe60003800000 */
[----:B------:R-:W-:-:S13]  /*11700*/  ISETP.GT.AND.EX P1, PT, R5, RZ, PT, P1 ;  /* 0x000000ff0500720c */ /* 0x000fda0003f24310 */
[----:B------:R-:W-:Y:S05]  /*11710*/  @!P1 BRA `(.L_x_104) ;  /* 0x00000000004c9947 */ /* 0x000fea0003800000 */
[----:B------:R-:W-:Y:S01]  /*11720*/  FADD.FTZ R11, R4, R11 ;  /* 0x0000000b040b7221 */ /* 0x000fe20000010000 */
[C---:B------:R-:W-:Y:S01]  /*11730*/  FADD.FTZ R10, R7.reuse, R10 ;  /* 0x0000000a070a7221 */ /* 0x040fe20000010000 */
[----:B------:R-:W-:Y:S02]  /*11740*/  IADD3 R6, P1, R6, -0x8, RZ ;  /* 0xfffffff806067810 */ /* 0x000fe40007f3e0ff */
[C---:B------:R-:W-:Y:S01]  /*11750*/  FADD.FTZ R11, R4.reuse, R11 ;  /* 0x0000000b040b7221 */ /* 0x040fe20000010000 */
[C---:B------:R-:W-:Y:S01]  /*11760*/  FADD.FTZ R10, R7.reuse, R10 ;  /* 0x0000000a070a7221 */ /* 0x040fe20000010000 */
        /* <DEDUP_REMOVED lines=14> */
.L_x_104:
[----:B------:R-:W-:Y:S05]  /*11850*/  BSYNC B4 ;  /* 0x0000000000047941 */ /* 0x000fea0003800000 */
.L_x_103:
[----:B------:R-:W-:-:S04]  /*11860*/  ISETP.NE.U32.AND P1, PT, R6, RZ, PT ;  /* 0x000000ff0600720c */ /* 0x000fc80003f25070 */
[----:B------:R-:W-:-:S13]  /*11870*/  ISETP.NE.OR.EX P0, PT, R5, RZ, P0, P1 ;  /* 0x000000ff0500720c */ /* 0x000fda0000705710 */
[----:B------:R-:W-:Y:S05]  /*11880*/  @!P0 BREAK B3 ;  /* 0x0000000000038942 */ /* 0x000fea0003800000 */
[----:B------:R-:W-:Y:S05]  /*11890*/  @!P0 BRA `(.L_x_97) ;  /* 0x0000000000388947 */ /* 0x000fea0003800000 */
.L_x_99:
[----:B------:R-:W-:Y:S05]  /*118a0*/  BSYNC B3 ;  /* 0x0000000000037941 */ /* 0x000fea0003800000 */
.L_x_98:
[----:B------:R-:W-:Y:S01]  /*118b0*/  IADD3 R6, P0, R6, -0x4, RZ ;  /* 0xfffffffc06067810 */ /* 0x000fe20007f1e0ff */
[C---:B------:R-:W-:Y:S01]  /*118c0*/  FADD.FTZ R11, R4.reuse, R11 ;  /* 0x0000000b040b7221 */ /* 0x040fe20000010000 */
        /* <DEDUP_REMOVED lines=11> */
.L_x_97:
[----:B------:R-:W-:Y:S05]  /*11980*/  BSYNC B2 ;  /* 0x0000000000027941 */ /* 0x000fea0003800000 */
.L_x_96:
        /* <DEDUP_REMOVED lines=14> */
.L_x_95:
[----:B------:R-:W-:Y:S05]  /*11a70*/  BSYNC B1 ;  /* 0x0000000000017941 */ /* 0x000fea0003800000 */
.L_x_94:
[----:B------:R-:W-:Y:S05]  /*11a80*/  WARPSYNC.ALL ;  /* 0x0000000000007948 */ /* 0x000fea0003800000 */
[----:B------:R-:W-:-:S05]  /*11a90*/  F2FP.F16.F32.PACK_AB R11, R10, R11 ;  /* 0x0000000b0a0b723e */ /* 0x000fca00000000ff */
[----:B------:R-:W-:Y:S01]  /*11aa0*/  STG.E desc[UR4][R2.64], R11 ;  /* 0x0000000b02007986 */ /* 0x000fe2000c101904 */
[----:B------:R-:W-:Y:S05]  /*11ab0*/  EXIT ;  /* 0x000000000000794d */ /* 0x000fea0003800000 */
.L_x_105:
[----:B------:R-:W-:-:S00]  /*11ac0*/  BRA `(.L_x_105) ;  /* 0xfffffffc00fc7947 */ /* 0x000fc0000383ffff */
[----:B------:R-:W-:-:S00]  /*11ad0*/  NOP ;  /* 0x0000000000007918 */ /* 0x000fc00000000000 */
        /* <DEDUP_REMOVED lines=10> */
.L_x_18525:


//--------------------- .text._ZN2at6native73_GLOBAL__N__c8866d80_35_SparseBinaryOpIntersectionKernel_cu_f5210f67_363612apply_kernelILi128ELi8EZNS1_29binary_op_intersection_kernelINS1_9LhsProjOpEN3c108BFloat16ElEEvRNS_14TensorIteratorEllRKNS_6TensorEbEUliE_EEviT1_ --------------------------
	.section	.text._ZN2at6native73_GLOBAL__N__c8866d80_35_SparseBinaryOpIntersectionKernel_cu_f5210f67_363612apply_kernelILi128ELi8EZNS1_29binary_op_intersection_kernelINS1_9LhsProjOpEN3c108BFloat16ElEEvRNS_14TensorIteratorEllRKNS_6TensorEbEUliE_EEviT1_,"ax",@progbits
	.align	128
.text._ZN2at6native73_GLOBAL__N__c8866d80_35_SparseBinaryOpIntersectionKernel_cu_f5210f67_363612apply_kernelILi128ELi8EZNS1_29binary_op_intersection_kernelINS1_9LhsProjOpEN3c108BFloat16ElEEvRNS_14TensorIteratorEllRKNS_6TensorEbEUliE_EEviT1_:
        .type           _ZN2at6native73_GLOBAL__N__c8866d80_35_SparseBinaryOpIntersectionKernel_cu_f5210f67_363612apply_kernelILi128ELi8EZNS1_29binary_op_intersection_kernelINS1_9LhsProjOpEN3c108BFloat16ElEEvRNS_14TensorIteratorEllRKNS_6TensorEbEUliE_EEviT1_,@function
        .size           _ZN2at6native73_GLOBAL__N__c8866d80_35_SparseBinaryOpIntersectionKernel_cu_f5210f67_363612apply_kernelILi128ELi8EZNS1_29binary_op_intersection_kernelINS1_9LhsProjOpEN3c108BFloat16ElEEvRNS_14TensorIteratorEllRKNS_6TensorEbEUliE_EEviT1_,(.L_x_18526 - _ZN2at6native73_GLOBAL__N__c8866d80_35_SparseBinaryOpIntersectionKernel_cu_f5210f67_363612apply_kernelILi128ELi8EZNS1_29binary_op_intersection_kernelINS1_9LhsProjOpEN3c108BFloat16ElEEvRNS_14TensorIteratorEllRKNS_6TensorEbEUliE_EEviT1_)
        .other          _ZN2at6native73_GLOBAL__N__c8866d80_35_SparseBinaryOpIntersectionKernel_cu_f5210f67_363612apply_kernelILi128ELi8EZNS1_29binary_op_intersection_kernelINS1_9LhsProjOpEN3c108BFloat16ElEEvRNS_14TensorIteratorEllRKNS_6TensorEbEUliE_EEviT1_,@"STO_CUDA_ENTRY STV_DEFAULT"
_ZN2at6native73_GLOBAL__N__c8866d80_35_SparseBinaryOpIntersectionKernel_cu_f5210f67_363612apply_kernelILi128ELi8EZNS1_29binary_op_intersection_kernelINS1_9LhsProjOpEN3c108BFloat16ElEEvRNS_14TensorIteratorEllRKNS_6TensorEbEUliE_EEviT1_:
        /* <DEDUP_REMOVED lines=417> */
.L_x_108:
        /* <DEDUP_REMOVED lines=30> */
[----:B------:R-:W-:Y:S01]  /*1bf0*/  IADD3.X R5, RZ, UR9, RZ, P1, !PT ;  /* 0x00000009ff057c10 */ /* 0x000fe20008ffe4ff */
[----:B------:R-:W-:Y:S06]  /*1c00*/  @!P0 BRA `(.L_x_110) ;  /* 0x0000000400648947 */ /* 0x000fec0003800000 */
[----:B------:R-:W2:Y:S01]  /*1c10*/  LDG.E.U16.CONSTANT R6, desc[UR4][R10.64] ;  /* 0x000000040a067981 */ /* 0x000ea2000c1e9500 */
[----:B------:R-:W-:Y:S01]  /*1c20*/  IADD3 R0, P1, R15, -0x1, RZ ;  /* 0xffffffff0f007810 */ /* 0x000fe20007f3e0ff */
[----:B------:R-:W-:Y:S01]  /*1c30*/  BSSY B2, `(.L_x_111) ;  /* 0x0000049000027945 */ /* 0x000fe20003800000 */
[----:B------:R-:W-:Y:S02]  /*1c40*/  MOV R9, RZ ;  /* 0x000000ff00097202 */ /* 0x000fe40000000f00 */
[----:B------:R-:W-:Y:S02]  /*1c50*/  ISETP.GE.U32.AND P0, PT, R0, 0x3, PT ;  /* 0x000000030000780c */ /* 0x000fe40003f06070 */
[----:B------:R-:W-:-:S04]  /*1c60*/  IADD3.X R0, R2, -0x1, RZ, P1, !PT ;  /* 0xffffffff02007810 */ /* 0x000fc80000ffe4ff */
[----:B------:R-:W-:Y:S02]  /*1c70*/  ISETP.GE.U32.AND.EX P0, PT, R0, RZ, PT, P0 ;  /* 0x000000ff0000720c */ /* 0x000fe40003f06100 */
[----:B------:R-:W-:Y:S02]  /*1c80*/  LOP3.LUT R0, R15, 0x3, RZ, 0xc0, !PT ;  /* 0x000000030f007812 */ /* 0x000fe400078ec0ff */
[----:B--2---:R-:W-:-:S09]  /*1c90*/  SHF.L.U32 R6, R6, 0x10, RZ ;  /* 0x0000001006067819 */ /* 0x004fd200000006ff */
[----:B------:R-:W-:Y:S05]  /*1ca0*/  @!P0 BRA `(.L_x_112) ;  /* 0x0000000400048947 */ /* 0x000fea0003800000 */
[----:B------:R-:W-:Y:S01]  /*1cb0*/  IADD3 R7, P0, R0, -R15, RZ ;  /* 0x8000000f00077210 */ /* 0x000fe20007f1e0ff */
[----:B------:R-:W-:-:S03]  /*1cc0*/  HFMA2.MMA R9, -RZ, RZ, 0, 0 ;  /* 0x00000000ff097435 */ /* 0x000fc600000001ff */
[----:B------:R-:W-:-:S04]  /*1cd0*/  IADD3.X R2, RZ, ~R2, RZ, P0, !PT ;  /* 0x80000002ff027210 */ /* 0x000fc800007fe4ff */
[----:B------:R-:W-:-:S13]  /*1ce0*/  ISETP.GE.AND P0, PT, R2, RZ, PT ;  /* 0x000000ff0200720c */ /* 0x000fda0003f06270 */
[----:B------:R-:W-:Y:S05]  /*1cf0*/  @P0 BRA `(.L_x_113) ;  /* 0x0000000000cc0947 */ /* 0x000fea0003800000 */
[----:B------:R-:W-:Y:S01]  /*1d00*/  IADD3 R8, P0, RZ, -R7, RZ ;  /* 0x80000007ff087210 */ /* 0x000fe20007f1e0ff */
[----:B------:R-:W-:Y:S03]  /*1d10*/  BSSY B3, `(.L_x_114) ;  /* 0x000001c000037945 */ /* 0x000fe60003800000 */
[----:B------:R-:W-:Y:S02]  /*1d20*/  ISETP.GT.U32.AND P1, PT, R8, 0xc, PT ;  /* 0x0000000c0800780c */ /* 0x000fe40003f24070 */
[----:B------:R-:W-:Y:S02]  /*1d30*/  IADD3.X R8, RZ, ~R2, RZ, P0, !PT ;  /* 0x80000002ff087210 */ /* 0x000fe400007fe4ff */
[----:B------:R-:W-:Y:S02]  /*1d40*/  PLOP3.LUT P0, PT, PT, PT, PT, 0x80, 0x0 ;  /* 0x000000000000781c */ /* 0x000fe40003f0f070 */
[----:B------:R-:W-:-:S13]  /*1d50*/  ISETP.GT.AND.EX P1, PT, R8, RZ, PT, P1 ;  /* 0x000000ff0800720c */ /* 0x000fda0003f24310 */
[----:B------:R-:W-:Y:S05]  /*1d60*/  @!P1 BRA `(.L_x_115) ;  /* 0x0000000000589947 */ /* 0x000fea0003800000 */
[----:B------:R-:W-:-:S13]  /*1d70*/  PLOP3.LUT P0, PT, PT, PT, PT, 0x8, 0x0 ;  /* 0x000000000000781c */ /* 0x000fda0003f0e170 */
.L_x_116:
[----:B------:R-:W-:Y:S01]  /*1d80*/  FADD.FTZ R9, R6, R9 ;  /* 0x0000000906097221 */ /* 0x000fe20000010000 */
[----:B------:R-:W-:-:S03]  /*1d90*/  IADD3 R7, P1, R7, 0x10, RZ ;  /* 0x0000001007077810 */ /* 0x000fc60007f3e0ff */
[C---:B------:R-:W-:Y:S01]  /*1da0*/  FADD.FTZ R9, R6.reuse, R9 ;  /* 0x0000000906097221 */ /* 0x040fe20000010000 */
[----:B------:R-:W-:Y:S02]  /*1db0*/  IADD3.X R2, RZ, R2, RZ, P1, !PT ;  /* 0x00000002ff027210 */ /* 0x000fe40000ffe4ff */
[----:B------:R-:W-:Y:S01]  /*1dc0*/  ISETP.GE.U32.AND P1, PT, R7, -0xc, PT ;  /* 0xfffffff40700780c */ /* 0x000fe20003f26070 */
[----:B------:R-:W-:-:S03]  /*1dd0*/  FADD.FTZ R9, R6, R9 ;  /* 0x0000000906097221 */ /* 0x000fc60000010000 */
[----:B------:R-:W-:Y:S01]  /*1de0*/  ISETP.GE.AND.EX P1, PT, R2, -0x1, PT, P1 ;  /* 0xffffffff0200780c */ /* 0x000fe20003f26310 */
[----:B------:R-:W-:-:S04]  /*1df0*/  FADD.FTZ R9, R6, R9 ;  /* 0x0000000906097221 */ /* 0x000fc80000010000 */
        /* <DEDUP_REMOVED lines=11> */
[----:B------:R-:W-:Y:S01]  /*1eb0*/  FADD.FTZ R9, R6, R9 ;  /* 0x0000000906097221 */ /* 0x000fe20000010000 */
[----:B------:R-:W-:Y:S06]  /*1ec0*/  @!P1 BRA `(.L_x_116) ;  /* 0xfffffffc00ac9947 */ /* 0x000fec000383ffff */
.L_x_115:
[----:B------:R-:W-:Y:S05]  /*1ed0*/  BSYNC B3 ;  /* 0x0000000000037941 */ /* 0x000fea0003800000 */
.L_x_114:
[----:B------:R-:W-:Y:S01]  /*1ee0*/  IADD3 R8, P2, RZ, -R7, RZ ;  /* 0x80000007ff087210 */ /* 0x000fe20007f5e0ff */
[----:B------:R-:W-:Y:S03]  /*1ef0*/  BSSY B3, `(.L_x_117) ;  /* 0x0000010000037945 */ /* 0x000fe60003800000 */
[----:B------:R-:W-:Y:S02]  /*1f00*/  ISETP.GT.U32.AND P1, PT, R8, 0x4, PT ;  /* 0x000000040800780c */ /* 0x000fe40003f24070 */
[----:B------:R-:W-:-:S04]  /*1f10*/  IADD3.X R8, RZ, ~R2, RZ, P2, !PT ;  /* 0x80000002ff087210 */ /* 0x000fc800017fe4ff */
[----:B------:R-:W-:-:S13]  /*1f20*/  ISETP.GT.AND.EX P1, PT, R8, RZ, PT, P1 ;  /* 0x000000ff0800720c */ /* 0x000fda0003f24310 */
[----:B------:R-:W-:Y:S05]  /*1f30*/  @!P1 BRA `(.L_x_118) ;  /* 0x00000000002c9947 */ /* 0x000fea0003800000 */
[C---:B------:R-:W-:Y:S01]  /*1f40*/  FADD.FTZ R9, R6.reuse, R9 ;  /* 0x0000000906097221 */ /* 0x040fe20000010000 */
[----:B------:R-:W-:Y:S02]  /*1f50*/  IADD3 R7, P1, R7, 0x8, RZ ;  /* 0x0000000807077810 */ /* 0x000fe40007f3e0ff */
[----:B------:R-:W-:Y:S01]  /*1f60*/  PLOP3.LUT P0, PT, PT, PT, PT, 0x8, 0x0 ;  /* 0x000000000000781c */ /* 0x000fe20003f0e170 */
[----:B------:R-:W-:Y:S01]  /*1f70*/  FADD.FTZ R9, R6, R9 ;  /* 0x0000000906097221 */ /* 0x000fe20000010000 */
[----:B------:R-:W-:-:S03]  /*1f80*/  IADD3.X R2, RZ, R2, RZ, P1, !PT ;  /* 0x00000002ff027210 */ /* 0x000fc60000ffe4ff */
[----:B------:R-:W-:-:S04]  /*1f90*/  FADD.FTZ R9, R6, R9 ;  /* 0x0000000906097221 */ /* 0x000fc80000010000 */
[----:B------:R-:W-:-:S04]  /*1fa0*/  FADD.FTZ R9, R6, R9 ;  /* 0x0000000906097221 */ /* 0x000fc80000010000 */
[----:B------:R-:W-:-:S04]  /*1fb0*/  FADD.FTZ R9, R6, R9 ;  /* 0x0000000906097221 */ /* 0x000fc80000010000 */
[----:B------:R-:W-:-:S04]  /*1fc0*/  FADD.FTZ R9, R6, R9 ;  /* 0x0000000906097221 */ /* 0x000fc80000010000 */
[----:B------:R-:W-:-:S04]  /*1fd0*/  FADD.FTZ R9, R6, R9 ;  /* 0x0000000906097221 */ /* 0x000fc80000010000 */
[----:B------:R-:W-:-:S07]  /*1fe0*/  FADD.FTZ R9, R6, R9 ;  /* 0x0000000906097221 */ /* 0x000fce0000010000 */
.L_x_118:
[----:B------:R-:W-:Y:S05]  /*1ff0*/  BSYNC B3 ;  /* 0x0000000000037941 */ /* 0x000fea0003800000 */
.L_x_117:
[----:B------:R-:W-:-:S04]  /*2000*/  ISETP.NE.U32.AND P1, PT, R7, RZ, PT ;  /* 0x000000ff0700720c */ /* 0x000fc80003f25070 */
[----:B------:R-:W-:-:S13]  /*2010*/  ISETP.NE.OR.EX P0, PT, R2, RZ, P0, P1 ;  /* 0x000000ff0200720c */ /* 0x000fda0000705710 */
[----:B------:R-:W-:Y:S05]  /*2020*/  @!P0 BRA `(.L_x_112) ;  /* 0x0000000000248947 */ /* 0x000fea0003800000 */
.L_x_113:
[----:B------:R-:W-:Y:S01]  /*2030*/  IADD3 R7, P0, R7, 0x4, RZ ;  /* 0x0000000407077810 */ /* 0x000fe20007f1e0ff */
[----:B------:R-:W-:-:S03]  /*2040*/  FADD.FTZ R9, R6, R9 ;  /* 0x0000000906097221 */ /* 0x000fc60000010000 */
[----:B------:R-:W-:Y:S01]  /*2050*/  IADD3.X R2, RZ, R2, RZ, P0, !PT ;  /* 0x00000002ff027210 */ /* 0x000fe200007fe4ff */
[----:B------:R-:W-:Y:S01]  /*2060*/  FADD.FTZ R9, R6, R9 ;  /* 0x0000000906097221 */ /* 0x000fe20000010000 */
[----:B------:R-:W-:-:S03]  /*2070*/  ISETP.NE.U32.AND P0, PT, R7, RZ, PT ;  /* 0x000000ff0700720c */ /* 0x000fc60003f05070 */
[----:B------:R-:W-:Y:S01]  /*2080*/  FADD.FTZ R9, R6, R9 ;  /* 0x0000000906097221 */ /* 0x000fe20000010000 */
[----:B------:R-:W-:-:S03]  /*2090*/  ISETP.NE.AND.EX P0, PT, R2, RZ, PT, P0 ;  /* 0x000000ff0200720c */ /* 0x000fc60003f05300 */
[----:B------:R-:W-:-:S10]  /*20a0*/  FADD.FTZ R9, R6, R9 ;  /* 0x0000000906097221 */ /* 0x000fd40000010000 */
[----:B------:R-:W-:Y:S05]  /*20b0*/  @P0 BRA `(.L_x_113) ;  /* 0xfffffffc00dc0947 */ /* 0x000fea000383ffff */
.L_x_112:
[----:B------:R-:W-:Y:S05]  /*20c0*/  BSYNC B2 ;  /* 0x0000000000027941 */ /* 0x000fea0003800000 */
.L_x_111:
[----:B------:R-:W-:-:S04]  /*20d0*/  ISETP.NE.U32.AND P0, PT, R0, RZ, PT ;  /* 0x000000ff0000720c */ /* 0x000fc80003f05070 */
[----:B------:R-:W-:-:S13]  /*20e0*/  ISETP.NE.AND.EX P0, PT, RZ, RZ, PT, P0 ;  /* 0x000000ffff00720c */ /* 0x000fda0003f05300 */
[----:B------:R-:W-:Y:S05]  /*20f0*/  @!P0 BRA `(.L_x_110) ;  /* 0x0000000000288947 */ /* 0x000fea0003800000 */
[----:B------:R-:W-:Y:S01]  /*2100*/  ISETP.NE.U32.AND P0, PT, R0, 0x1, PT ;  /* 0x000000010000780c */ /* 0x000fe20003f05070 */
[----:B------:R-:W-:Y:S01]  /*2110*/  FADD.FTZ R9, R6, R9 ;  /* 0x0000000906097221 */ /* 0x000fe20000010000 */
[----:B------:R-:W-:Y:S02]  /*2120*/  PLOP3.LUT P2, PT, PT, PT, PT, 0x8, 0x0 ;  /* 0x000000000000781c */ /* 0x000fe40003f4e170 */
[----:B------:R-:W-:-:S13]  /*2130*/  ISETP.NE.AND.EX P0, PT, RZ, RZ, PT, P0 ;  /* 0x000000ffff00720c */ /* 0x000fda0003f05300 */
[----:B------:R-:W-:Y:S01]  /*2140*/  @P0 ISETP.NE.U32.AND P1, PT, R0, 0x2, PT ;  /* 0x000000020000080c */ /* 0x000fe20003f25070 */
[----:B------:R-:W-:-:S03]  /*2150*/  @P0 FADD.FTZ R7, R6, R9 ;  /* 0x0000000906070221 */ /* 0x000fc60000010000 */
[----:B------:R-:W-:-:S04]  /*2160*/  @P0 ISETP.NE.AND.EX P1, PT, RZ, RZ, PT, P1 ;  /* 0x000000ffff00020c */ /* 0x000fc80003f25310 */
[----:B------:R-:W-:-:S13]  /*2170*/  @P0 PLOP3.LUT P2, PT, P1, PT, PT, 0x80, 0x0 ;  /* 0x000000000000081c */ /* 0x000fda0000f4f070 */
[----:B------:R-:W-:-:S05]  /*2180*/  @P2 FADD.FTZ R7, R6, R7 ;  /* 0x0000000706072221 */ /* 0x000fca0000010000 */
[----:B------:R-:W-:-:S07]  /*2190*/  @P0 MOV R9, R7 ;  /* 0x0000000700090202 */ /* 0x000fce0000000f00 */
.L_x_110:
[----:B------:R-:W-:Y:S05]  /*21a0*/  BSYNC B1 ;  /* 0x0000000000017941 */ /* 0x000fea0003800000 */
.L_x_109:
[----:B------:R-:W-:Y:S02]  /*21b0*/  F2FP.BF16.F32.PACK_AB R9, RZ, R9 ;  /* 0x00000009ff09723e */ /* 0x000fe400000010ff */
[----:B------:R-:W-:-:S03]  /*21c0*/  IADD3 R3, R3, 0x80, RZ ;  /* 0x0000008003037810 */ /* 0x000fc60007ffe0ff */
[----:B------:R0:W-:Y:S04]  /*21d0*/  STG.E.U16 desc[UR4][R4.64], R9 ;  /* 0x0000000904007986 */ /* 0x0001e8000c101504 */
.L_x_107:
[----:B------:R-:W-:Y:S05]  /*21e0*/  BSYNC B0 ;  /* 0x0000000000007941 */ /* 0x000fea0003800000 */
.L_x_106:
        /* <DEDUP_REMOVED lines=407> */
.L_x_122:
        /* <DEDUP_REMOVED lines=55> */
.L_x_130:
        /* <DEDUP_REMOVED lines=21> */
.L_x_129:
[----:B------:R-:W-:Y:S05]  /*4020*/  BSYNC B4 ;  /* 0x0000000000047941 */ /* 0x000fea0003800000 */
.L_x_128:
        /* <DEDUP_REMOVED lines=17> */
.L_x_132:
[----:B------:R-:W-:Y:S05]  /*4140*/  BSYNC B4 ;  /* 0x0000000000047941 */ /* 0x000fea0003800000 */
.L_x_131:
[----:B------:R-:W-:-:S04]  /*4150*/  ISETP.NE.U32.AND P1, PT, R7, RZ, PT ;  /* 0x000000ff0700720c */ /* 0x000fc80003f25070 */
[----:B------:R-:W-:-:S13]  /*4160*/  ISETP.NE.OR.EX P0, PT, R2, RZ, P0, P1 ;  /* 0x000000ff0200720c */ /* 0x000fda0000705710 */
[----:B------:R-:W-:Y:S05]  /*4170*/  @!P0 BRA `(.L_x_126) ;  /* 0x0000000000248947 */ /* 0x000fea0003800000 */
.L_x_127:
        /* <DEDUP_REMOVED lines=9> */
.L_x_126:
[----:B------:R-:W-:Y:S05]  /*4210*/  BSYNC B2 ;  /* 0x0000000000027941 */ /* 0x000fea0003800000 */
.L_x_125:
        /* <DEDUP_REMOVED lines=13> */
.L_x_124:
[----:B------:R-:W-:Y:S05]  /*42f0*/  BSYNC B3 ;  /* 0x0000000000037941 */ /* 0x000fea0003800000 */
.L_x_123:
[----:B------:R-:W-:Y:S02]  /*4300*/  F2FP.BF16.F32.PACK_AB R9, RZ, R9 ;  /* 0x00000009ff09723e */ /* 0x000fe400000010ff */
[----:B------:R-:W-:-:S03]  /*4310*/  IADD3 R3, R3, 0x80, RZ ;  /* 0x0000008003037810 */ /* 0x000fc60007ffe0ff */
[----:B------:R0:W-:Y:S01]  /*4320*/  STG.E.U16 desc[UR4][R4.64], R9 ;  /* 0x0000000904007986 */ /* 0x0001e2000c101504 */
        /* <DEDUP_REMOVED lines=405> */
.L_x_134:
        /* <DEDUP_REMOVED lines=55> */
.L_x_142:
        /* <DEDUP_REMOVED lines=21> */
.L_x_141:
[----:B------:R-:W-:Y:S05]  /*6140*/  BSYNC B4 ;  /* 0x0000000000047941 */ /* 0x000fea0003800000 */
.L_x_140:
        /* <DEDUP_REMOVED lines=17> */
.L_x_144:
[----:B------:R-:W-:Y:S05]  /*6260*/  BSYNC B4 ;  /* 0x0000000000047941 */ /* 0x000fea0003800000 */
.L_x_143:
[----:B------:R-:W-:-:S04]  /*6270*/  ISETP.NE.U32.AND P1, PT, R7, RZ, PT ;  /* 0x000000ff0700720c */ /* 0x000fc80003f25070 */
[----:B------:R-:W-:-:S13]  /*6280*/  ISETP.NE.OR.EX P0, PT, R2, RZ, P0, P1 ;  /* 0x000000ff0200720c */ /* 0x000fda0000705710 */
[----:B------:R-:W-:Y:S05]  /*6290*/  @!P0 BRA `(.L_x_138) ;  /* 0x0000000000248947 */ /* 0x000fea0003800000 */
.L_x_139:
        /* <DEDUP_REMOVED lines=9> */
.L_x_138:
[----:B------:R-:W-:Y:S05]  /*6330*/  BSYNC B2 ;  /* 0x0000000000027941 */ /* 0x000fea0003800000 */
.L_x_137:
        /* <DEDUP_REMOVED lines=13> */
.L_x_136:
[----:B------:R-:W-:Y:S05]  /*6410*/  BSYNC B3 ;  /* 0x0000000000037941 */ /* 0x000fea0003800000 */
.L_x_135:
[----:B------:R-:W-:Y:S02]  /*6420*/  F2FP.BF16.F32.PACK_AB R9, RZ, R9 ;  /* 0x00000009ff09723e */ /* 0x000fe400000010ff */
[----:B------:R-:W-:-:S03]  /*6430*/  IADD3 R3, R3, 0x80, RZ ;  /* 0x0000008003037810 */ /* 0x000fc60007ffe0ff */
[----:B------:R1:W-:Y:S04]  /*6440*/  STG.E.U16 desc[UR4][R4.64], R9 ;  /* 0x0000000904007986 */ /* 0x0003e8000c101504 */
.L_x_121:
        /* <DEDUP_REMOVED lines=405> */
.L_x_146:
        /* <DEDUP_REMOVED lines=55> */
.L_x_154:
        /* <DEDUP_REMOVED lines=21> */
.L_x_153:
[----:B------:R-:W-:Y:S05]  /*8260*/  BSYNC B4 ;  /* 0x0000000000047941 */ /* 0x000fea0003800000 */
.L_x_152:
        /* <DEDUP_REMOVED lines=17> */
.L_x_156:
[----:B------:R-:W-:Y:S05]  /*8380*/  BSYNC B4 ;  /* 0x0000000000047941 */ /* 0x000fea0003800000 */
.L_x_155:
[----:B------:R-:W-:-:S04]  /*8390*/  ISETP.NE.U32.AND P1, PT, R7, RZ, PT ;  /* 0x000000ff0700720c */ /* 0x000fc80003f25070 */
[----:B------:R-:W-:-:S13]  /*83a0*/  ISETP.NE.OR.EX P0, PT, R2, RZ, P0, P1 ;  /* 0x000000ff0200720c */ /* 0x000fda0000705710 */
[----:B------:R-:W-:Y:S05]  /*83b0*/  @!P0 BRA `(.L_x_150) ;  /* 0x0000000000248947 */ /* 0x000fea0003800000 */
.L_x_151:
        /* <DEDUP_REMOVED lines=9> */
.L_x_150:
[----:B------:R-:W-:Y:S05]  /*8450*/  BSYNC B2 ;  /* 0x0000000000027941 */ /* 0x000fea0003800000 */
.L_x_149:
        /* <DEDUP_REMOVED lines=13> */
.L_x_148:
[----:B------:R-:W-:Y:S05]  /*8530*/  BSYNC B3 ;  /* 0x0000000000037941 */ /* 0x000fea0003800000 */
.L_x_147:
[----:B------:R-:W-:Y:S02]  /*8540*/  F2FP.BF16.F32.PACK_AB R9, RZ, R9 ;  /* 0x00000009ff09723e */ /* 0x000fe400000010ff */
[----:B------:R-:W-:-:S03]  /*8550*/  IADD3 R3, R3, 0x80, RZ ;  /* 0x0000008003037810 */ /* 0x000fc60007ffe0ff */
[----:B------:R0:W-:Y:S04]  /*8560*/  STG.E.U16 desc[UR4][R4.64], R9 ;  /* 0x0000000904007986 */ /* 0x0001e8000c101504 */
.L_x_133:
        /* <DEDUP_REMOVED lines=405> */
.L_x_158:
        /* <DEDUP_REMOVED lines=55> */
.L_x_166:
        /* <DEDUP_REMOVED lines=21> */
.L_x_165:
[----:B------:R-:W-:Y:S05]  /*a380*/  BSYNC B4 ;  /* 0x0000000000047941 */ /* 0x000fea0003800000 */
.L_x_164:
        /* <DEDUP_REMOVED lines=17> */
.L_x_168:
[----:B------:R-:W-:Y:S05]  /*a4a0*/  BSYNC B4 ;  /* 0x0000000000047941 */ /* 0x000fea0003800000 */
.L_x_167:
[----:B------:R-:W-:-:S04]  /*a4b0*/  ISETP.NE.U32.AND P1, PT, R7, RZ, PT ;  /* 0x000000ff0700720c */ /* 0x000fc80003f25070 */
[----:B------:R-:W-:-:S13]  /*a4c0*/  ISETP.NE.OR.EX P0, PT, R2, RZ, P0, P1 ;  /* 0x000000ff0200720c */ /* 0x000fda0000705710 */
[----:B------:R-:W-:Y:S05]  /*a4d0*/  @!P0 BRA `(.L_x_162) ;  /* 0x0000000000248947 */ /* 0x000fea0003800000 */
.L_x_163:
        /* <DEDUP_REMOVED lines=9> */
.L_x_162:
[----:B------:R-:W-:Y:S05]  /*a570*/  BSYNC B2 ;  /* 0x0000000000027941 */ /* 0x000fea0003800000 */
.L_x_161:
        /* <DEDUP_REMOVED lines=13> */
.L_x_160:
[----:B------:R-:W-:Y:S05]  /*a650*/  BSYNC B3 ;  /* 0x0000000000037941 */ /* 0x000fea0003800000 */
.L_x_159:
[----:B------:R-:W-:Y:S02]  /*a660*/  F2FP.BF16.F32.PACK_AB R9, RZ, R9 ;  /* 0x00000009ff09723e */ /* 0x000fe400000010ff */
[----:B------:R-:W-:-:S03]  /*a670*/  IADD3 R3, R3, 0x80, RZ ;  /* 0x0000008003037810 */ /* 0x000fc60007ffe0ff */
[----:B------:R2:W-:Y:S04]  /*a680*/  STG.E.U16 desc[UR4][R4.64], R9 ;  /* 0x0000000904007986 */ /* 0x0005e8000c101504 */
.L_x_145:
        /* <DEDUP_REMOVED lines=406> */
.L_x_170:
        /* <DEDUP_REMOVED lines=55> */
.L_x_178:
        /* <DEDUP_REMOVED lines=21> */
.L_x_177:
[----:B------:R-:W-:Y:S05]  /*c4b0*/  BSYNC B4 ;  /* 0x0000000000047941 */ /* 0x000fea0003800000 */
.L_x_176:
        /* <DEDUP_REMOVED lines=17> */
.L_x_180:
[----:B------:R-:W-:Y:S05]  /*c5d0*/  BSYNC B4 ;  /* 0x0000000000047941 */ /* 0x000fea0003800000 */
.L_x_179:
[----:B------:R-:W-:-:S04]  /*c5e0*/  ISETP.NE.U32.AND P1, PT, R7, RZ, PT ;  /* 0x000000ff0700720c */ /* 0x000fc80003f25070 */
[----:B------:R-:W-:-:S13]  /*c5f0*/  ISETP.NE.OR.EX P0, PT, R2, RZ, P0, P1 ;  /* 0x000000ff0200720c */ /* 0x000fda0000705710 */
[----:B------:R-:W-:Y:S05]  /*c600*/  @!P0 BRA `(.L_x_174) ;  /* 0x0000000000248947 */ /* 0x000fea0003800000 */
.L_x_175:
        /* <DEDUP_REMOVED lines=9> */
.L_x_174:
[----:B------:R-:W-:Y:S05]  /*c6a0*/  BSYNC B2 ;  /* 0x0000000000027941 */ /* 0x000fea0003800000 */
.L_x_173:
        /* <DEDUP_REMOVED lines=13> */
.L_x_172:
[----:B------:R-:W-:Y:S05]  /*c780*/  BSYNC B3 ;  /* 0x0000000000037941 */ /* 0x000fea0003800000 */
.L_x_171:
[----:B------:R-:W-:Y:S02]  /*c790*/  F2FP.BF16.F32.PACK_AB R9, RZ, R9 ;  /* 0x00000009ff09723e */ /* 0x000fe400000010ff */
[----:B------:R-:W-:-:S03]  /*c7a0*/  IADD3 R3, R3, 0x80, RZ ;  /* 0x0000008003037810 */ /* 0x000fc60007ffe0ff */
[----:B------:R1:W-:Y:S04]  /*c7b0*/  STG.E.U16 desc[UR4][R4.64], R9 ;  /* 0x0000000904007986 */ /* 0x0003e8000c101504 */
.L_x_157:
[----:B------:R-:W-:-:S13]  /*c7c0*/  ISETP.GE.AND P0, PT, R3, UR6, PT ;  /* 0x0000000603007c0c */ /* 0x000fda000bf06270 */
[----:B------:R-:W-:Y:S05]  /*c7d0*/  @P0 BREAK B0 ;  /* 0x0000000000000942 */ /* 0x000fea0003800000 */
[----:B------:R-:W-:Y:S05]  /*c7e0*/  @P0 BRA `(.L_x_169) ;  /* 0x0000002000440947 */ /* 0x000fea0003800000 */
[----:B------:R-:W-:Y:S05]  /*c7f0*/  BSYNC B0 ;  /* 0x0000000000007941 */ /* 0x000fea0003800000 */
.L_x_120:
        /* <DEDUP_REMOVED lines=403> */
.L_x_181:
        /* <DEDUP_REMOVED lines=55> */
.L_x_189:
        /* <DEDUP_REMOVED lines=21> */
.L_x_188:
[----:B------:R-:W-:Y:S05]  /*e5f0*/  BSYNC B4 ;  /* 0x0000000000047941 */ /* 0x000fea0003800000 */
.L_x_187:
        /* <DEDUP_REMOVED lines=17> */
.L_x_191:
[----:B------:R-:W-:Y:S05]  /*e710*/  BSYNC B4 ;  /* 0x0000000000047941 */ /* 0x000fea0003800000 */
.L_x_190:
[----:B------:R-:W-:-:S04]  /*e720*/  ISETP.NE.U32.AND P1, PT, R7, RZ, PT ;  /* 0x000000ff0700720c */ /* 0x000fc80003f25070 */
[----:B------:R-:W-:-:S13]  /*e730*/  ISETP.NE.OR.EX P0, PT, R2, RZ, P0, P1 ;  /* 0x000000ff0200720c */ /* 0x000fda0000705710 */
[----:B------:R-:W-:Y:S05]  /*e740*/  @!P0 BRA `(.L_x_185) ;  /* 0x0000000000248947 */ /* 0x000fea0003800000 */
.L_x_186:
        /* <DEDUP_REMOVED lines=9> */
.L_x_185:
[----:B------:R-:W-:Y:S05]  /*e7e0*/  BSYNC B2 ;  /* 0x0000000000027941 */ /* 0x000fea0003800000 */
.L_x_184:
        /* <DEDUP_REMOVED lines=13> */
.L_x_183:
[----:B------:R-:W-:Y:S05]  /*e8c0*/  BSYNC B3 ;  /* 0x0000000000037941 */ /* 0x000fea0003800000 */
.L_x_182:
[----:B------:R-:W-:Y:S02]  /*e8d0*/  F2FP.BF16.F32.PACK_AB R9, RZ, R9 ;  /* 0x00000009ff09723e */ /* 0x000fe400000010ff */
[----:B------:R-:W-:-:S03]  /*e8e0*/  IADD3 R3, R3, 0x80, RZ ;  /* 0x0000008003037810 */ /* 0x000fc60007ffe0ff */
[----:B------:R3:W-:Y:S04]  /*e8f0*/  STG.E.U16 desc[UR4][R4.64], R9 ;  /* 0x0000000904007986 */ /* 0x0007e8000c101504 */
.L_x_169:
[----:B------:R-:W-:Y:S05]  /*e900*/  BSYNC B1 ;  /* 0x0000000000017941 */ /* 0x000fea0003800000 */
.L_x_119:
        /* <DEDUP_REMOVED lines=406> */
.L_x_192:
        /* <DEDUP_REMOVED lines=26> */
[----:B------:R-:W-:Y:S02]  /*10410*/  IADD3 R3, R7, R3, RZ ;  /* 0x0000000307037210 */ /* 0x000fe40007ffe0ff */
[----:B------:R-:W-:Y:S02]  /*10420*/  IADD3 R2, P1, R5, UR6, RZ ;  /* 0x0000000605027c10 */ /* 0x000fe4000ff3e0ff */
[----:B------:R-:W-:Y:S02]  /*10430*/  LEA.HI.X R9, R6, R0, R3, 0x1, P2 ;  /* 0x0000000006097211 */ /* 0x000fe400010f0c03 */
[----:B------:R-:W-:Y:S02]  /*10440*/  IADD3.X R3, RZ, UR7, RZ, P1, !PT ;  /* 0x00000007ff037c10 */ /* 0x000fe40008ffe4ff */
[----:B------:R-:W-:Y:S01]  /*10450*/  MOV R7, RZ ;  /* 0x000000ff00077202 */ /* 0x000fe20000000f00 */
        /* <DEDUP_REMOVED lines=24> */
.L_x_200:
        /* <DEDUP_REMOVED lines=21> */
.L_x_199:
[----:B------:R-:W-:Y:S05]  /*10730*/  BSYNC B3 ;  /* 0x0000000000037941 */ /* 0x000fea0003800000 */
.L_x_198:
        /* <DEDUP_REMOVED lines=17> */
.L_x_202:
[----:B------:R-:W-:Y:S05]  /*10850*/  BSYNC B3 ;  /* 0x0000000000037941 */ /* 0x000fea0003800000 */
.L_x_201:
[----:B------:R-:W-:-:S04]  /*10860*/  ISETP.NE.U32.AND P1, PT, R5, RZ, PT ;  /* 0x000000ff0500720c */ /* 0x000fc80003f25070 */
[----:B------:R-:W-:-:S13]  /*10870*/  ISETP.NE.OR.EX P0, PT, R6, RZ, P0, P1 ;  /* 0x000000ff0600720c */ /* 0x000fda0000705710 */
[----:B------:R-:W-:Y:S05]  /*10880*/  @!P0 BRA `(.L_x_196) ;  /* 0x0000000000248947 */ /* 0x000fea0003800000 */
.L_x_197:
        /* <DEDUP_REMOVED lines=9> */
.L_x_196:
[----:B------:R-:W-:Y:S05]  /*10920*/  BSYNC B2 ;  /* 0x0000000000027941 */ /* 0x000fea0003800000 */
.L_x_195:
        /* <DEDUP_REMOVED lines=13> */
.L_x_194:
[----:B------:R-:W-:Y:S05]  /*10a00*/  BSYNC B1 ;  /* 0x0000000000017941 */ /* 0x000fea0003800000 */
.L_x_193:
[----:B------:R-:W-:-:S05]  /*10a10*/  F2FP.BF16.F32.PACK_AB R7, RZ, R7 ;  /* 0x00000007ff07723e */ /* 0x000fca00000010ff */
[----:B------:R-:W-:Y:S01]  /*10a20*/  STG.E.U16 desc[UR4][R2.64], R7 ;  /* 0x0000000702007986 */ /* 0x000fe2000c101504 */
[----:B------:R-:W-:Y:S05]  /*10a30*/  EXIT ;  /* 0x000000000000794d */ /* 0x000fea0003800000 */
.L_x_203:
        /* <DEDUP_REMOVED lines=12> */
.L_x_18526:


//--------------------- .text._ZN2at6native73_GLOBAL__N__c8866d80_35_SparseBinaryOpIntersectionKernel_cu_f5210f67_363612apply_kernelILi128ELi8EZNS1_29binary_op_intersection_kernelINS1_9LhsProjOpEN3c104HalfElEEvRNS_14TensorIteratorEllRKNS_6TensorEbEUliE_EEviT1_ --------------------------
	.section	.text._ZN2at6native73_GLOBAL__N__c8866d80_35_SparseBinaryOpIntersectionKernel_cu_f5210f67_363612apply_kernelILi128ELi8EZNS1_29binary_op_intersection_kernelINS1_9LhsProjOpEN3c104HalfElEEvRNS_14TensorIteratorEllRKNS_6TensorEbEUliE_EEviT1_,"ax",@progbits
	.align	128
.text._ZN2at6native73_GLOBAL__N__c8866d80_35_SparseBinaryOpIntersectionKernel_cu_f5210f67_363612apply_kernelILi128ELi8EZNS1_29binary_op_intersection_kernelINS1_9LhsProjOpEN3c104HalfElEEvRNS_14TensorIteratorEllRKNS_6TensorEbEUliE_EEviT1_:
        .type           _ZN2at6native73_GLOBAL__N__c8866d80_35_SparseBinaryOpIntersectionKernel_cu_f5210f67_363612apply_kernelILi128ELi8EZNS1_29binary_op_intersection_kernelINS1_9LhsProjOpEN3c104HalfElEEvRNS_14TensorIteratorEllRKNS_6TensorEbEUliE_EEviT1_,@function
        .size           _ZN2at6native73_GLOBAL__N__c8866d80_35_SparseBinaryOpIntersectionKernel_cu_f5210f67_363612apply_kernelILi128ELi8EZNS1_29binary_op_intersection_kernelINS1_9LhsProjOpEN3c104HalfElEEvRNS_14TensorIteratorEllRKNS_6TensorEbEUliE_EEviT1_,(.L_x_18527 - _ZN2at6native73_GLOBAL__N__c8866d80_35_SparseBinaryOpIntersectionKernel_cu_f5210f67_363612apply_kernelILi128ELi8EZNS1_29binary_op_intersection_kernelINS1_9LhsProjOpEN3c104HalfElEEvRNS_14TensorIteratorEllRKNS_6TensorEbEUliE_EEviT1_)
        .other          _ZN2at6native73_GLOBAL__N__c8866d80_35_SparseBinaryOpIntersectionKernel_cu_f5210f67_363612apply_kernelILi128ELi8EZNS1_29binary_op_intersection_kernelINS1_9LhsProjOpEN3c104HalfElEEvRNS_14TensorIteratorEllRKNS_6TensorEbEUliE_EEviT1_,@"STO_CUDA_ENTRY STV_DEFAULT"
_ZN2at6native73_GLOBAL__N__c8866d80_35_SparseBinaryOpIntersectionKernel_cu_f5210f67_363612apply_kernelILi128ELi8EZNS1_29binary_op_intersection_kernelINS1_9LhsProjOpEN3c104HalfElEEvRNS_14TensorIteratorEllRKNS_6TensorEbEUliE_EEviT1_:
        /* <DEDUP_REMOVED lines=417> */
.L_x_206:
        /* <DEDUP_REMOVED lines=39> */
[----:B------:R-:W-:Y:S01]  /*1c80*/  LOP3.LUT R0, R15, 0x3, RZ, 0xc0, !PT ;  /* 0x000000030f007812 */ /* 0x000fe200078ec0ff */
[----:B--2---:R-:W-:-:S10]  /*1c90*/  HADD2.F32 R6, -RZ, R6.H0_H0 ;  /* 0x20000006ff067230 */ /* 0x004fd40000004100 */
        /* <DEDUP_REMOVED lines=14> */
.L_x_214:
        /* <DEDUP_REMOVED lines=21> */
.L_x_213:
[----:B------:R-:W-:Y:S05]  /*1ed0*/  BSYNC B3 ;  /* 0x0000000000037941 */ /* 0x000fea0003800000 */
.L_x_212:
        /* <DEDUP_REMOVED lines=17> */
.L_x_216:
[----:B------:R-:W-:Y:S05]  /*1ff0*/  BSYNC B3 ;  /* 0x0000000000037941 */ /* 0x000fea0003800000 */
.L_x_215:
[----:B------:R-:W-:-:S04]  /*2000*/  ISETP.NE.U32.AND P1, PT, R7, RZ, PT ;  /* 0x000000ff0700720c */ /* 0x000fc80003f25070 */
[----:B------:R-:W-:-:S13]  /*2010*/  ISETP.NE.OR.EX P0, PT, R2, RZ, P0, P1 ;  /* 0x000000ff0200720c */ /* 0x000fda0000705710 */
[----:B------:R-:W-:Y:S05]  /*2020*/  @!P0 BRA `(.L_x_210) ;  /* 0x0000000000248947 */ /* 0x000fea0003800000 */
.L_x_211:
        /* <DEDUP_REMOVED lines=9> */
.L_x_210:
[----:B------:R-:W-:Y:S05]  /*20c0*/  BSYNC B2 ;  /* 0x0000000000027941 */ /* 0x000fea0003800000 */
.L_x_209:
        /* <DEDUP_REMOVED lines=13> */
.L_x_208:
[----:B------:R-:W-:Y:S05]  /*21a0*/  BSYNC B1 ;  /* 0x0000000000017941 */ /* 0x000fea0003800000 */
.L_x_207:
[----:B------:R-:W-:Y:S02]  /*21b0*/  F2FP.F16.F32.PACK_AB R9, RZ, R9 ;  /* 0x00000009ff09723e */ /* 0x000fe400000000ff */
[----:B------:R-:W-:-:S03]  /*21c0*/  IADD3 R3, R3, 0x80, RZ ;  /* 0x0000008003037810 */ /* 0x000fc60007ffe0ff */
[----:B------:R0:W-:Y:S04]  /*21d0*/  STG.E.U16 desc[UR4][R4.64], R9 ;  /* 0x0000000904007986 */ /* 0x0001e8000c101504 */
.L_x_205:
[----:B------:R-:W-:Y:S05]  /*21e0*/  BSYNC B0 ;  /* 0x0000000000007941 */ /* 0x000fea0003800000 */
.L_x_204:
        /* <DEDUP_REMOVED lines=407> */
.L_x_220:
        /* <DEDUP_REMOVED lines=55> */
.L_x_228:
        /* <DEDUP_REMOVED lines=21> */
.L_x_227:
[----:B------:R-:W-:Y:S05]  /*4020*/  BSYNC B4 ;  /* 0x0000000000047941 */ /* 0x000fea0003800000 */
.L_x_226:
        /* <DEDUP_REMOVED lines=17> */
.L_x_230:
[----:B------:R-:W-:Y:S05]  /*4140*/  BSYNC B4 ;  /* 0x0000000000047941 */ /* 0x000fea0003800000 */
.L_x_229:
[----:B------:R-:W-:-:S04]  /*4150*/  ISETP.NE.U32.AND P1, PT, R7, RZ, PT ;  /* 0x000000ff0700720c */ /* 0x000fc80003f25070 */
[----:B------:R-:W-:-:S13]  /*4160*/  ISETP.NE.OR.EX P0, PT, R2, RZ, P0, P1 ;  /* 0x000000ff0200720c */ /* 0x000fda0000705710 */
[----:B------:R-:W-:Y:S05]  /*4170*/  @!P0 BRA `(.L_x_224) ;  /* 0x0000000000248947 */ /* 0x000fea0003800000 */
.L_x_225:
        /* <DEDUP_REMOVED lines=9> */
.L_x_224:
[----:B------:R-:W-:Y:S05]  /*4210*/  BSYNC B2 ;  /* 0x0000000000027941 */ /* 0x000fea0003800000 */
.L_x_223:
        /* <DEDUP_REMOVED lines=13> */
.L_x_222:
[----:B------:R-:W-:Y:S05]  /*42f0*/  BSYNC B3 ;  /* 0x0000000000037941 */ /* 0x000fea0003800000 */
.L_x_221:
[----:B------:R-:W-:Y:S02]  /*4300*/  F2FP.F16.F32.PACK_AB R9, RZ, R9 ;  /* 0x00000009ff09723e */ /* 0x000fe400000000ff */
        /* <DEDUP_REMOVED lines=407> */
.L_x_232:
        /* <DEDUP_REMOVED lines=55> */
.L_x_240:
        /* <DEDUP_REMOVED lines=21> */
.L_x_239:
[----:B------:R-:W-:Y:S05]  /*6140*/  BSYNC B4 ;  /* 0x0000000000047941 */ /* 0x000fea0003800000 */
.L_x_238:
        /* <DEDUP_REMOVED lines=17> */
.L_x_242:
[----:B------:R-:W-:Y:S05]  /*6260*/  BSYNC B4 ;  /* 0x0000000000047941 */ /* 0x000fea0003800000 */
.L_x_241:
[----:B------:R-:W-:-:S04]  /*6270*/  ISETP.NE.U32.AND P1, PT, R7, RZ, PT ;  /* 0x000000ff0700720c */ /* 0x000fc80003f25070 */
[----:B------:R-:W-:-:S13]  /*6280*/  ISETP.NE.OR.EX P0, PT, R2, RZ, P0, P1 ;  /* 0x000000ff0200720c */ /* 0x000fda0000705710 */
[----:B------:R-:W-:Y:S05]  /*6290*/  @!P0 BRA `(.L_x_236) ;  /* 0x0000000000248947 */ /* 0x000fea0003800000 */
.L_x_237:
        /* <DEDUP_REMOVED lines=9> */
.L_x_236:
[----:B------:R-:W-:Y:S05]  /*6330*/  BSYNC B2 ;  /* 0x0000000000027941 */ /* 0x000fea0003800000 */
.L_x_235:
        /* <DEDUP_REMOVED lines=13> */
.L_x_234:
[----:B------:R-:W-:Y:S05]  /*6410*/  BSYNC B3 ;  /* 0x0000000000037941 */ /* 0x000fea0003800000 */
.L_x_233:
[----:B------:R-:W-:Y:S02]  /*6420*/  F2FP.F16.F32.PACK_AB R9, RZ, R9 ;  /* 0x00000009ff09723e */ /* 0x000fe400000000ff */
[----:B------:R-:W-:-:S03]  /*6430*/  IADD3 R3, R3, 0x80, RZ ;  /* 0x0000008003037810 */ /* 0x000fc60007ffe0ff */
[----:B------:R1:W-:Y:S04]  /*6440*/  STG.E.U16 desc[UR4][R4.64], R9 ;  /* 0x0000000904007986 */ /* 0x0003e8000c101504 */
.L_x_219:
        /* <DEDUP_REMOVED lines=405> */
.L_x_244:
        /* <DEDUP_REMOVED lines=55> */
.L_x_252:
        /* <DEDUP_REMOVED lines=21> */
.L_x_251:
[----:B------:R-:W-:Y:S05]  /*8260*/  BSYNC B4 ;  /* 0x0000000000047941 */ /* 0x000fea0003800000 */
.L_x_250:
        /* <DEDUP_REMOVED lines=17> */
.L_x_254:
[----:B------:R-:W-:Y:S05]  /*8380*/  BSYNC B4 ;  /* 0x0000000000047941 */ /* 0x000fea0003800000 */
.L_x_253:
[----:B------:R-:W-:-:S04]  /*8390*/  ISETP.NE.U32.AND P1, PT, R7, RZ, PT ;  /* 0x000000ff0700720c */ /* 0x000fc80003f25070 */
[----:B------:R-:W-:-:S13]  /*83a0*/  ISETP.NE.OR.EX P0, PT, R2, RZ, P0, P1 ;  /* 0x000000ff0200720c */ /* 0x000fda0000705710 */
[----:B------:R-:W-:Y:S05]  /*83b0*/  @!P0 BRA `(.L_x_248) ;  /* 0x0000000000248947 */ /* 0x000fea0003800000 */
.L_x_249:
        /* <DEDUP_REMOVED lines=9> */
.L_x_248:
[----:B------:R-:W-:Y:S05]  /*8450*/  BSYNC B2 ;  /* 0x0000000000027941 */ /* 0x000fea0003800000 */
.L_x_247:
        /* <DEDUP_REMOVED lines=13> */
.L_x_246:
[----:B------:R-:W-:Y:S05]  /*8530*/  BSYNC B3 ;  /* 0x0000000000037941 */ /* 0x000fea0003800000 */
.L_x_245:
[----:B------:R-:W-:Y:S02]  /*8540*/  F2FP.F16.F32.PACK_AB R9, RZ, R9 ;  /* 0x00000009ff09723e */ /* 0x000fe400000000ff */
[----:B------:R-:W-:-:S03]  /*8550*/  IADD3 R3, R3, 0x80, RZ ;  /* 0x0000008003037810 */ /* 0x000fc60007ffe0ff */
[----:B------:R0:W-:Y:S04]  /*8560*/  STG.E.U16 desc[UR4][R4.64], R9 ;  /* 0x0000000904007986 */ /* 0x0001e8000c101504 */
.L_x_231:
        /* <DEDUP_REMOVED lines=405> */
.L_x_256:
        /* <DEDUP_REMOVED lines=55> */
.L_x_264:
        /* <DEDUP_REMOVED lines=21> */
.L_x_263:
[----:B------:R-:W-:Y:S05]  /*a380*/  BSYNC B4 ;  /* 0x0000000000047941 */ /* 0x000fea0003800000 */
.L_x_262:
        /* <DEDUP_REMOVED lines=17> */
.L_x_266:
[----:B------:R-:W-:Y:S05]  /*a4a0*/  BSYNC B4 ;  /* 0x0000000000047941 */ /* 0x000fea0003800000 */
.L_x_265:
[----:B------:R-:W-:-:S04]  /*a4b0*/  ISETP.NE.U32.AND P1, PT, R7, RZ, PT ;  /* 0x000000ff0700720c */ /* 0x000fc80003f25070 */
[----:B------:R-:W-:-:S13]  /*a4c0*/  ISETP.NE.OR.EX P0, PT, R2, RZ, P0, P1 ;  /* 0x000000ff0200720c */ /* 0x000fda0000705710 */
[----:B------:R-:W-:Y:S05]  /*a4d0*/  @!P0 BRA `(.L_x_260) ;  /* 0x0000000000248947 */ /* 0x000fea0003800000 */
.L_x_261:
        /* <DEDUP_REMOVED lines=9> */
.L_x_260:
[----:B------:R-:W-:Y:S05]  /*a570*/  BSYNC B2 ;  /* 0x0000000000027941 */ /* 0x000fea0003800000 */
.L_x_259:
        /* <DEDUP_REMOVED lines=13> */
.L_x_258:
[----:B------:R-:W-:Y:S05]  /*a650*/  BSYNC B3 ;  /* 0x0000000000037941 */ /* 0x000fea0003800000 */
.L_x_257:
[----:B------:R-:W-:Y:S02]  /*a660*/  F2FP.F16.F32.PACK_AB R9, RZ, R9 ;  /* 0x00000009ff09723e */ /* 0x000fe400000000ff */
[----:B------:R-:W-:-:S03]  /*a670*/  IADD3 R3, R3, 0x80, RZ ;  /* 0x0000008003037810 */ /* 0x000fc60007ffe0ff */
[----:B------:R2:W-:Y:S04]  /*a680*/  STG.E.U16 desc[UR4][R4.64], R9 ;  /* 0x0000000904007986 */ /* 0x0005e8000c101504 */
.L_x_243:
        /* <DEDUP_REMOVED lines=406> */
.L_x_268:
        /* <DEDUP_REMOVED lines=55> */
.L_x_276:
        /* <DEDUP_REMOVED lines=21> */
.L_x_275:
[----:B------:R-:W-:Y:S05]  /*c4b0*/  BSYNC B4 ;  /* 0x0000000000047941 */ /* 0x000fea0003800000 */
.L_x_274:
        /* <DEDUP_REMOVED lines=17> */
.L_x_278:
[----:B------:R-:W-:Y:S05]  /*c5d0*/  BSYNC B4 ;  /* 0x0000000000047941 */ /* 0x000fea0003800000 */
.L_x_277:
[----:B------:R-:W-:-:S04]  /*c5e0*/  ISETP.NE.U32.AND P1, PT, R7, RZ, PT ;  /* 0x000000ff0700720c */ /* 0x000fc80003f25070 */
[----:B------:R-:W-:-:S13]  /*c5f0*/  ISETP.NE.OR.EX P0, PT, R2, RZ, P0, P1 ;  /* 0x000000ff0200720c */ /* 0x000fda0000705710 */
[----:B------:R-:W-:Y:S05]  /*c600*/  @!P0 BRA `(.L_x_272) ;  /* 0x0000000000248947 */ /* 0x000fea0003800000 */
.L_x_273:
        /* <DEDUP_REMOVED lines=9> */
.L_x_272:
[----:B------:R-:W-:Y:S05]  /*c6a0*/  BSYNC B2 ;  /* 0x0000000000027941 */ /* 0x000fea0003800000 */
.L_x_271:
        /* <DEDUP_REMOVED lines=13> */
.L_x_270:
[----:B------:R-:W-:Y:S05]  /*c780*/  BSYNC B3 ;  /* 0x0000000000037941 */ /* 0x000fea0003800000 */
.L_x_269:
[----:B------:R-:W-:Y:S02]  /*c790*/  F2FP.F16.F32.PACK_AB R9, RZ, R9 ;  /* 0x00000009ff09723e */ /* 0x000fe400000000ff */
[----:B------:R-:W-:-:S03]  /*c7a0*/  IADD3 R3, R3, 0x80, RZ ;  /* 0x0000008003037810 */ /* 0x000fc60007ffe0ff */
[----:B------:R1:W-:Y:S04]  /*c7b0*/  STG.E.U16 desc[UR4][R4.64], R9 ;  /* 0x0000000904007986 */ /* 0x0003e8000c101504 */
.L_x_255:
[----:B------:R-:W-:-:S13]  /*c7c0*/  ISETP.GE.AND P0, PT, R3, UR6, PT ;  /* 0x0000000603007c0c */ /* 0x000fda000bf06270 */
[----:B------:R-:W-:Y:S05]  /*c7d0*/  @P0 BREAK B0 ;  /* 0x0000000000000942 */ /* 0x000fea0003800000 */
[----:B------:R-:W-:Y:S05]  /*c7e0*/  @P0 BRA `(.L_x_267) ;  /* 0x0000002000440947 */ /* 0x000fea0003800000 */
[----:B------:R-:W-:Y:S05]  /*c7f0*/  BSYNC B0 ;  /* 0x0000000000007941 */ /* 0x000fea0003800000 */
.L_x_218:
        /* <DEDUP_REMOVED lines=403> */
.L_x_279:
        /* <DEDUP_REMOVED lines=55> */
.L_x_287:
        /* <DEDUP_REMOVED lines=21> */
.L_x_286:
[----:B------:R-:W-:Y:S05]  /*e5f0*/  BSYNC B4 ;  /* 0x0000000000047941 */ /* 0x000fea0003800000 */
.L_x_285:
        /* <DEDUP_REMOVED lines=17> */
.L_x_289:
[----:B------:R-:W-:Y:S05]  /*e710*/  BSYNC B4 ;  /* 0x0000000000047941 */ /* 0x000fea0003800000 */
.L_x_288:
[----:B------:R-:W-:-:S04]  /*e720*/  ISETP.NE.U32.AND P1, PT, R7, RZ, PT ;  /* 0x000000ff0700720c */ /* 0x000fc80003f25070 */
[----:B------:R-:W-:-:S13]  /*e730*/  ISETP.NE.OR.EX P0, PT, R2, RZ, P0, P1 ;  /* 0x000000ff0200720c */ /* 0x000fda0000705710 */
[----:B------:R-:W-:Y:S05]  /*e740*/  @!P0 BRA `(.L_x_283) ;  /* 0x0000000000248947 */ /* 0x000fea0003800000 */
.L_x_284:
        /* <DEDUP_REMOVED lines=9> */
.L_x_283:
[----:B------:R-:W-:Y:S05]  /*e7e0*/  BSYNC B2 ;  /* 0x0000000000027941 */ /* 0x000fea0003800000 */
.L_x_282:
        /* <DEDUP_REMOVED lines=13> */
.L_x_281:
[----:B------:R-:W-:Y:S05]  /*e8c0*/  BSYNC B3 ;  /* 0x0000000000037941 */ /* 0x000fea0003800000 */
.L_x_280:
[----:B------:R-:W-:Y:S02]  /*e8d0*/  F2FP.F16.F32.PACK_AB R9, RZ, R9 ;  /* 0x00000009ff09723e */ /* 0x000fe400000000ff */
[----:B------:R-:W-:-:S03]  /*e8e0*/  IADD3 R3, R3, 0x80, RZ ;  /* 0x0000008003037810 */ /* 0x000fc60007ffe0ff */
[----:B------:R3:W-:Y:S04]  /*e8f0*/  STG.E.U16 desc[UR4][R4.64], R9 ;  /* 0x0000000904007986 */ /* 0x0007e8000c101504 */
.L_x_267:
[----:B------:R-:W-:Y:S05]  /*e900*/  BSYNC B1 ;  /* 0x0000000000017941 */ /* 0x000fea0003800000 */
.L_x_217:
        /* <DEDUP_REMOVED lines=406> */
.L_x_290:
        /* <DEDUP_REMOVED lines=55> */
.L_x_298:
        /* <DEDUP_REMOVED lines=21> */
.L_x_297:
[----:B------:R-:W-:Y:S05]  /*10730*/  BSYNC B3 ;  /* 0x0000000000037941 */ /* 0x000fea0003800000 */
.L_x_296:
        /* <DEDUP_REMOVED lines=17> */
.L_x_300:
[----:B------:R-:W-:Y:S05]  /*10850*/  BSYNC B3 ;  /* 0x0000000000037941 */ /* 0x000fea0003800000 */
.L_x_299:
[----:B------:R-:W-:-:S04]  /*10860*/  ISETP.NE.U32.AND P1, PT, R5, RZ, PT ;  /* 0x000000ff0500720c */ /* 0x000fc80003f25070 */
[----:B------:R-:W-:-:S13]  /*10870*/  ISETP.NE.OR.EX P0, PT, R6, RZ, P0, P1 ;  /* 0x000000ff0600720c */ /* 0x000fda0000705710 */
[----:B------:R-:W-:Y:S05]  /*10880*/  @!P0 BRA `(.L_x_294) ;  /* 0x0000000000248947 */ /* 0x000fea0003800000 */
.L_x_295:
        /* <DEDUP_REMOVED lines=9> */
.L_x_294:
[----:B------:R-:W-:Y:S05]  /*10920*/  BSYNC B2 ;  /* 0x0000000000027941 */ /* 0x000fea0003800000 */
.L_x_293:
        /* <DEDUP_REMOVED lines=13> */
.L_x_292:
[----:B------:R-:W-:Y:S05]  /*10a00*/  BSYNC B1 ;  /* 0x0000000000017941 */ /* 0x000fea0003800000 */
.L_x_291:
[----:B------:R-:W-:-:S05]  /*10a10*/  F2FP.F16.F32.PACK_AB R7, RZ, R7 ;  /* 0x00000007ff07723e */ /* 0x000fca00000000ff */
[----:B------:R-:W-:Y:S01]  /*10a20*/  STG.E.U16 desc[UR4][R2.64], R7 ;  /* 0x0000000702007986 */ /* 0x000fe2000c101504 */
[----:B------:R-:W-:Y:S05]  /*10a30*/  EXIT ;  /* 0x000000000000794d */ /* 0x000fea0003800000 */
.L_x_301:
        /* <DEDUP_REMOVED lines=12> */
.L_x_18527:


//--------------------- .text._ZN2at6native73_GLOBAL__N__c8866d80_35_SparseBinaryOpIntersectionKernel_cu_f5210f67_363612apply_kernelILi128ELi8EZNS1_29binary_op_intersection_kernelINS1_9LhsProjOpEblEEvRNS_14TensorIteratorEllRKNS_6TensorEbEUliE_EEviT1_ --------------------------
	.section	.text._ZN2at6native73_GLOBAL__N__c8866d80_35_SparseBinaryOpIntersectionKernel_cu_f5210f67_363612apply_kernelILi128ELi8EZNS1_29binary_op_intersection_kernelINS1_9LhsProjOpEblEEvRNS_14TensorIteratorEllRKNS_6TensorEbEUliE_EEviT1_,"ax",@progbits
	.align	128
.text._ZN2at6native73_GLOBAL__N__c8866d80_35_SparseBinaryOpIntersectionKernel_cu_f5210f67_363612apply_kernelILi128ELi8EZNS1_29binary_op_intersection_kernelINS1_9LhsProjOpEblEEvRNS_14TensorIteratorEllRKNS_6TensorEbEUliE_EEviT1_:
        .type           _ZN2at6native73_GLOBAL__N__c8866d80_35_SparseBinaryOpIntersectionKernel_cu_f5210f67_363612apply_kernelILi128ELi8EZNS1_29binary_op_intersection_kernelINS1_9LhsProjOpEblEEvRNS_14TensorIteratorEllRKNS_6TensorEbEUliE_EEviT1_,@function
        .size           _ZN2at6native73_GLOBAL__N__c8866d80_35_SparseBinaryOpIntersectionKernel_cu_f5210f67_363612apply_kernelILi128ELi8EZNS1_29binary_op_intersection_kernelINS1_9LhsProjOpEblEEvRNS_14TensorIteratorEllRKNS_6TensorEbEUliE_EEviT1_,(.L_x_18528 - _ZN2at6native73_GLOBAL__N__c8866d80_35_SparseBinaryOpIntersectionKernel_cu_f5210f67_363612apply_kernelILi128ELi8EZNS1_29binary_op_intersection_kernelINS1_9LhsProjOpEblEEvRNS_14TensorIteratorEllRKNS_6TensorEbEUliE_EEviT1_)
        .other          _ZN2at6native73_GLOBAL__N__c8866d80_35_SparseBinaryOpIntersectionKernel_cu_f5210f67_363612apply_kernelILi128ELi8EZNS1_29binary_op_intersection_kernelINS1_9LhsProjOpEblEEvRNS_14TensorIteratorEllRKNS_6TensorEbEUliE_EEviT1_,@"STO_CUDA_ENTRY STV_DEFAULT"
_ZN2at6native73_GLOBAL__N__c8866d80_35_SparseBinaryOpIntersectionKernel_cu_f5210f67_363612apply_kernelILi128ELi8EZNS1_29binary_op_intersection_kernelINS1_9LhsProjOpEblEEvRNS_14TensorIteratorEllRKNS_6TensorEbEUliE_EEviT1_:
[----:B------:R-:W-:Y:S01]  /*0000*/  LDC R1, c[0x0][0x28] ;  /* 0x00000a00ff017b82 */ /* 0x000fe20000000800 */
[----:B------:R-:W0:Y:S01]  /*0010*/  S2R R3, SR_CTAID.X ;  /* 0x0000000000037919 */ /* 0x000e220000002500 */
[----:B------:R-:W-:Y:S01]  /*0020*/  ULDC UR6, c[0x0][0x210] ;  /* 0x0000840000067ab9 */ /* 0x000fe20000000800 */
[----:B------:R-:W-:Y:S01]  /*0030*/  ULDC.64 UR4, c[0x0][0x208] ;  /* 0x0000820000047ab9 */ /* 0x000fe20000000a00 */
[----:B------:R-:W-:Y:S01]  /*0040*/  BSSY B2, `(.L_x_302) ;  /* 0x000023f000027945 */ /* 0x000fe20003800000 */
[----:B------:R-:W0:Y:S02]  /*0050*/  S2R R0, SR_TID.X ;  /* 0x0000000000007919 */ /* 0x000e240000002100 */
[----:B0-----:R-:W-:-:S05]  /*0060*/  IMAD R3, R3, 0x400, R0 ;  /* 0x0000040003037824 */ /* 0x001fca00078e0200 */
[----:B------:R-:W-:-:S13]  /*0070*/  ISETP.GE.AND P0, PT, R3, UR6, PT ;  /* 0x0000000603007c0c */ /* 0x000fda000bf06270 */
[----:B------:R-:W-:Y:S05]  /*0080*/  @P0 BRA `(.L_x_303) ;  /* 0x0000002000e80947 */ /* 0x000fea0003800000 */
[----:B------:R-:W0:Y:S01]  /*0090*/  LDC R7, c[0x0][0x218] ;  /* 0x00008600ff077b82 */ /* 0x000e220000000800 */
[----:B------:R-:W-:Y:S01]  /*00a0*/  HFMA2.MMA R6, -RZ, RZ, 0, 0 ;  /* 0x00000000ff067435 */ /* 0x000fe200000001ff */
[----:B------:R-:W-:Y:S01]  /*00b0*/  IMAD.MOV.U32 R0, RZ, RZ, RZ ;  /* 0x000000ffff007224 */ /* 0x000fe200078e00ff */
[----:B------:R-:W-:Y:S01]  /*00c0*/  CS2R R4, SRZ ;  /* 0x0000000000047805 */ /* 0x000fe2000001ff00 */
[----:B------:R-:W-:Y:S01]  /*00d0*/  IMAD.MOV.U32 R2, RZ, RZ, RZ ;  /* 0x000000ffff027224 */ /* 0x000fe200078e00ff */
[----:B0-----:R-:W-:-:S13]  /*00e0*/  ISETP.NE.AND P0, PT, R7, RZ, PT ;  /* 0x000000ff0700720c */ /* 0x001fda0003f05270 */
[----:B------:R-:W-:Y:S05]  /*00f0*/  @!P0 BRA `(.L_x_304) ;  /* 0x0000001800488947 */ /* 0x000fea0003800000 */
[----:B------:R-:W-:Y:S01]  /*0100*/  MOV R5, R3 ;  /* 0x0000000300057202 */ /* 0x000fe20000000f00 */
[----:B------:R-:W-:Y:S01]  /*0110*/  IMAD.MOV.U32 R4, RZ, RZ, RZ ;  /* 0x000000ffff047224 */ /* 0x000fe200078e00ff */
[----:B------:R-:W-:Y:S01]  /*0120*/  ULDC.64 UR8, c[0x0][0x220] ;  /* 0x0000880000087ab9 */ /* 0x000fe20000000a00 */
[----:B------:R-:W-:Y:S01]  /*0130*/  ISETP.NE.AND P0, PT, R7, 0x1, PT ;  /* 0x000000010700780c */ /* 0x000fe20003f05270 */
[----:B------:R-:W-:Y:S01]  /*0140*/  ULDC UR7, c[0x0][0x21c] ;  /* 0x0000870000077ab9 */ /* 0x000fe20000000800 */
[----:B------:R-:W-:Y:S01]  /*0150*/  IMAD.HI.U32 R10, R3, UR8, R4 ;  /* 0x00000008030a7c27 */ /* 0x000fe2000f8e0004 */
[----:B------:R-:W-:-:S04]  /*0160*/  ULDC UR10, c[0x0][0x350] ;  /* 0x0000d400000a7ab9 */ /* 0x000fc80000000800 */
[----:B------:R-:W-:Y:S01]  /*0170*/  SHF.R.U32.HI R11, RZ, UR9, R10 ;  /* 0x00000009ff0b7c19 */ /* 0x000fe2000801160a */
[----:B------:R-:W-:-:S04]  /*0180*/  ULDC.64 UR8, c[0x0][0x348] ;  /* 0x0000d20000087ab9 */ /* 0x000fc80000000a00 */
[----:B------:R-:W-:-:S04]  /*0190*/  IMAD.MOV R2, RZ, RZ, -R11 ;  /* 0x000000ffff027224 */ /* 0x000fc800078e0a0b */
[----:B------:R-:W-:Y:S01]  /*01a0*/  IMAD R13, R2, UR7, R3 ;  /* 0x00000007020d7c24 */ /* 0x000fe2000f8e0203 */
[----:B------:R-:W-:-:S03]  /*01b0*/  ULDC UR7, c[0x0][0x35c] ;  /* 0x0000d70000077ab9 */ /* 0x000fc60000000800 */
[C---:B------:R-:W-:Y:S02]  /*01c0*/  IMAD R5, R13.reuse, UR8, RZ ;  /* 0x000000080d057c24 */ /* 0x040fe4000f8e02ff */
[C---:B------:R-:W-:Y:S02]  /*01d0*/  IMAD R2, R13.reuse, UR9, RZ ;  /* 0x000000090d027c24 */ /* 0x040fe4000f8e02ff */
[C---:B------:R-:W-:Y:S02]  /*01e0*/  IMAD R4, R13.reuse, UR10, RZ ;  /* 0x0000000a0d047c24 */ /* 0x040fe4000f8e02ff */
[----:B------:R-:W-:Y:S01]  /*01f0*/  IMAD R6, R13, UR7, RZ ;  /* 0x000000070d067c24 */ /* 0x000fe2000f8e02ff */
[----:B------:R-:W-:Y:S06]  /*0200*/  @!P0 BRA `(.L_x_304) ;  /* 0x0000001800048947 */ /* 0x000fec0003800000 */
[----:B------:R-:W-:Y:S01]  /*0210*/  IMAD.MOV.U32 R10, RZ, RZ, RZ ;  /* 0x000000ffff0a7224 */ /* 0x000fe200078e00ff */
[----:B------:R-:W-:Y:S01]  /*0220*/  ULDC.64 UR12, c[0x0][0x228] ;  /* 0x00008a00000c7ab9 */ /* 0x000fe20000000a00 */
[----:B------:R-:W-:Y:S01]  /*0230*/  ULDC UR11, c[0x0][0x230] ;  /* 0x00008c00000b7ab9 */ /* 0x000fe20000000800 */
[----:B------:R-:W-:Y:S01]  /*0240*/  ISETP.NE.AND P0, PT, R7, 0x2, PT ;  /* 0x000000020700780c */ /* 0x000fe20003f05270 */
        /* <DEDUP_REMOVED lines=16> */
[----:B------:R-:W-:Y:S01]  /*0350*/  IMAD.MOV.U32 R8, RZ, RZ, RZ ;  /* 0x000000ffff087224 */ /* 0x000fe200078e00ff */
[----:B------:R-:W-:Y:S01]  /*0360*/  ULDC.64 UR8, c[0x0][0x238] ;  /* 0x00008e0000087ab9 */ /* 0x000fe20000000a00 */
[----:B------:R-:W-:Y:S01]  /*0370*/  ISETP.NE.AND P0, PT, R7, 0x3, PT ;  /* 0x000000030700780c */ /* 0x000fe20003f05270 */
[----:B------:R-:W-:Y:S01]  /*0380*/  ULDC UR7, c[0x0][0x234] ;  /* 0x00008d0000077ab9 */ /* 0x000fe20000000800 */
[----:B------:R-:W-:-:S05]  /*0390*/  IMAD.HI.U32 R10, R9, UR8, R8 ;  /* 0x00000008090a7c27 */ /* 0x000fca000f8e0008 */
[----:B------:R-:W-:Y:S01]  /*03a0*/  SHF.R.U32.HI R11, RZ, UR9, R10 ;  /* 0x00000009ff0b7c19 */ /* 0x000fe2000801160a */
[----:B------:R-:W-:-:S04]  /*03b0*/  ULDC.64 UR8, c[0x0][0x378] ;  /* 0x0000de0000087ab9 */ /* 0x000fc80000000a00 */
[----:B------:R-:W-:-:S04]  /*03c0*/  IMAD.MOV R8, RZ, RZ, -R11 ;  /* 0x000000ffff087224 */ /* 0x000fc800078e0a0b */
        /* <DEDUP_REMOVED lines=14> */
[----:B------:R-:W-:-:S04]  /*04b0*/  ULDC UR7, c[0x0][0x398] ;  /* 0x0000e60000077ab9 */ /* 0x000fc80000000800 */
[----:B------:R-:W-:-:S04]  /*04c0*/  IMAD.MOV R10, RZ, RZ, -R9 ;  /* 0x000000ffff0a7224 */ /* 0x000fc800078e0a09 */
        /* <DEDUP_REMOVED lines=26> */
[----:B------:R-:W-:Y:S01]  /*0670*/  ULDC UR7, c[0x0][0x260] ;  /* 0x0000980000077ab9 */ /* 0x000fe20000000800 */
[----:B------:R-:W-:Y:S01]  /*0680*/  ISETP.NE.AND P0, PT, R7, 0x6, PT ;  /* 0x000000060700780c */ /* 0x000fe20003f05270 */
        /* <DEDUP_REMOVED lines=285> */
[----:B------:R-:W-:Y:S01]  /*1860*/  IMAD.MOV.U32 R8, RZ, RZ, RZ ;  /* 0x000000ffff087224 */ /* 0x000fe200078e00ff */
[----:B------:R-:W-:Y:S01]  /*1870*/  ULDC.64 UR8, c[0x0][0x330] ;  /* 0x0000cc0000087ab9 */ /* 0x000fe20000000a00 */
[----:B------:R-:W-:Y:S02]  /*1880*/  ULDC UR7, c[0x0][0x338] ;  /* 0x0000ce0000077ab9 */ /* 0x000fe40000000800 */
[----:B------:R-:W-:-:S05]  /*1890*/  IMAD.HI.U32 R12, R9, UR9, R8 ;  /* 0x00000009090c7c27 */ /* 0x000fca000f8e0008 */
[----:B------:R-:W-:Y:S01]  /*18a0*/  SHF.R.U32.HI R13, RZ, UR7, R12 ;  /* 0x00000007ff0d7c19 */ /* 0x000fe2000801160c */
[----:B------:R-:W-:Y:S02]  /*18b0*/  ULDC UR7, c[0x0][0x578] ;  /* 0x00015e0000077ab9 */ /* 0x000fe40000000800 */
[----:B------:R-:W0:Y:S01]  /*18c0*/  @P0 LDC.64 R14, c[0x0][0x340] ;  /* 0x0000d000ff0e0b82 */ /* 0x000e220000000a00 */
[----:B------:R-:W-:Y:S01]  /*18d0*/  @P0 IMAD.MOV.U32 R12, RZ, RZ, RZ ;  /* 0x000000ffff0c0224 */ /* 0x000fe200078e00ff */
[----:B------:R-:W-:-:S05]  /*18e0*/  IADD3 R7, -R13, RZ, RZ ;  /* 0x000000ff0d077210 */ /* 0x000fca0007ffe1ff */
[----:B------:R-:W-:Y:S01]  /*18f0*/  IMAD R9, R7, UR8, R9 ;  /* 0x0000000807097c24 */ /* 0x000fe2000f8e0209 */
[----:B------:R-:W1:Y:S01]  /*1900*/  @P0 LDC R17, c[0x0][0x33c] ;  /* 0x0000cf00ff110b82 */ /* 0x000e620000000800 */
[----:B------:R-:W-:Y:S02]  /*1910*/  ULDC.64 UR8, c[0x0][0x570] ;  /* 0x00015c0000087ab9 */ /* 0x000fe40000000a00 */
[C---:B------:R-:W-:Y:S01]  /*1920*/  IMAD R5, R9.reuse, UR8, R5 ;  /* 0x0000000809057c24 */ /* 0x040fe2000f8e0205 */
[----:B------:R-:W-:Y:S01]  /*1930*/  ULDC UR8, c[0x0][0x584] ;  /* 0x0001610000087ab9 */ /* 0x000fe20000000800 */
[C---:B------:R-:W-:Y:S02]  /*1940*/  IMAD R2, R9.reuse, UR9, R2 ;  /* 0x0000000909027c24 */ /* 0x040fe4000f8e0202 */
[C---:B------:R-:W-:Y:S01]  /*1950*/  IMAD R4, R9.reuse, UR7, R4 ;  /* 0x0000000709047c24 */ /* 0x040fe2000f8e0204 */
[----:B------:R-:W2:Y:S01]  /*1960*/  @P0 LDC.64 R10, c[0x0][0x588] ;  /* 0x00016200ff0a0b82 */ /* 0x000ea20000000a00 */
[----:B------:R-:W-:-:S07]  /*1970*/  IMAD R6, R9, UR8, R6 ;  /* 0x0000000809067c24 */ /* 0x000fce000f8e0206 */
[----:B------:R-:W3:Y:S01]  /*1980*/  @P0 LDC R8, c[0x0][0x590] ;  /* 0x00016400ff080b82 */ /* 0x000ee20000000800 */
[----:B0-----:R-:W-:-:S05]  /*1990*/  @P0 IMAD.HI.U32 R14, R13, R14, R12 ;  /* 0x0000000e0d0e0227 */ /* 0x001fca00078e000c */
[----:B------:R-:W-:Y:S02]  /*19a0*/  @P0 SHF.R.U32.HI R14, RZ, R15, R14 ;  /* 0x0000000fff0e0219 */ /* 0x000fe4000001160e */
[----:B------:R-:W0:Y:S03]  /*19b0*/  @P0 LDC R16, c[0x0][0x59c] ;  /* 0x00016700ff100b82 */ /* 0x000e260000000800 */
[----:B------:R-:W-:-:S04]  /*19c0*/  @P0 IMAD.MOV R12, RZ, RZ, -R14 ;  /* 0x000000ffff0c0224 */ /* 0x000fc800078e0a0e */
[----:B-1----:R-:W-:-:S04]  /*19d0*/  @P0 IMAD R13, R12, R17, R13 ;  /* 0x000000110c0d0224 */ /* 0x002fc800078e020d */
[C---:B--2---:R-:W-:Y:S02]  /*19e0*/  @P0 IMAD R5, R13.reuse, R10, R5 ;  /* 0x0000000a0d050224 */ /* 0x044fe400078e0205 */
[C---:B------:R-:W-:Y:S02]  /*19f0*/  @P0 IMAD R2, R13.reuse, R11, R2 ;  /* 0x0000000b0d020224 */ /* 0x040fe400078e0202 */
[C---:B---3--:R-:W-:Y:S02]  /*1a00*/  @P0 IMAD R4, R13.reuse, R8, R4 ;  /* 0x000000080d040224 */ /* 0x048fe400078e0204 */
[----:B0-----:R-:W-:-:S07]  /*1a10*/  @P0 IMAD R6, R13, R16, R6 ;  /* 0x000000100d060224 */ /* 0x001fce00078e0206 */
.L_x_304:
[----:B------:R-:W-:Y:S01]  /*1a20*/  ULDC.64 UR8, c[0x0][0x5c8] ;  /* 0x0001720000087ab9 */ /* 0x000fe20000000a00 */
[----:B------:R-:W-:Y:S01]  /*1a30*/  ULDC.U8 UR7, c[0x0][0x5e0] ;  /* 0x0001780000077ab9 */ /* 0x000fe20000000000 */
[----:B------:R-:W-:Y:S01]  /*1a40*/  IADD3 R8, P0, R6, UR8, RZ ;  /* 0x0000000806087c10 */ /* 0x000fe2000ff1e0ff */
[----:B------:R-:W-:Y:S01]  /*1a50*/  ULDC.64 UR10, c[0x0][0x5d0] ;  /* 0x00017400000a7ab9 */ /* 0x000fe20000000a00 */
[----:B------:R-:W-:-:S03]  /*1a60*/  ULDC.64 UR12, c[0x0][0x5a8] ;  /* 0x00016a00000c7ab9 */ /* 0x000fc60000000a00 */
[----:B------:R-:W-:Y:S01]  /*1a70*/  IMAD.X R9, RZ, RZ, UR9, P0 ;  /* 0x00000009ff097e24 */ /* 0x000fe200080e06ff */
[----:B------:R-:W-:-:S05]  /*1a80*/  ULDC.64 UR8, c[0x0][0x5b0] ;  /* 0x00016c0000087ab9 */ /* 0x000fca0000000a00 */
[----:B------:R-:W2:Y:S01]  /*1a90*/  LDG.E.64.CONSTANT R8, desc[UR4][R8.64] ;  /* 0x0000000408087981 */ /* 0x000ea2000c1e9b00 */
[----:B------:R-:W-:-:S04]  /*1aa0*/  IADD3 R6, P0, R4, UR8, RZ ;  /* 0x0000000804067c10 */ /* 0x000fc8000ff1e0ff */
[----:B------:R-:W-:Y:S01]  /*1ab0*/  IADD3.X R7, RZ, UR9, RZ, P0, !PT ;  /* 0x00000009ff077c10 */ /* 0x000fe200087fe4ff */
[----:B------:R-:W-:-:S05]  /*1ac0*/  ULDC.64 UR8, c[0x0][0x5a0] ;  /* 0x0001680000087ab9 */ /* 0x000fca0000000a00 */
[----:B------:R-:W3:Y:S01]  /*1ad0*/  LDG.E.64.CONSTANT R6, desc[UR4][R6.64] ;  /* 0x0000000406067981 */ /* 0x000ee2000c1e9b00 */
[----:B------:R-:W-:Y:S01]  /*1ae0*/  ISETP.NE.AND P0, PT, RZ, UR7, PT ;  /* 0x00000007ff007c0c */ /* 0x000fe2000bf05270 */
[----:B------:R-:W-:Y:S01]  /*1af0*/  BSSY B1, `(.L_x_305) ;  /* 0x0000091000017945 */ /* 0x000fe20003800000 */
[----:B--2---:R-:W-:-:S04]  /*1b00*/  ISETP.GT.U32.AND P1, PT, R8, RZ, PT ;  /* 0x000000ff0800720c */ /* 0x004fc80003f24070 */
[----:B------:R-:W-:Y:S02]  /*1b10*/  ISETP.GT.AND.EX P0, PT, R9, RZ, !P0, P1 ;  /* 0x000000ff0900720c */ /* 0x000fe40004704310 */
[----:B------:R-:W-:Y:S02]  /*1b20*/  IADD3 R4, P1, R5, UR8, RZ ;  /* 0x0000000805047c10 */ /* 0x000fe4000ff3e0ff */
[----:B------:R-:W-:Y:S01]  /*1b30*/  SEL R13, R8, 0x1, !P0 ;  /* 0x00000001080d7807 */ /* 0x000fe20004000000 */
[----:B------:R-:W-:Y:S01]  /*1b40*/  IMAD.MOV.U32 R8, RZ, RZ, R2 ;  /* 0x000000ffff087224 */ /* 0x000fe200078e0002 */
[----:B------:R-:W-:Y:S01]  /*1b50*/  SEL R10, R9, RZ, !P0 ;  /* 0x000000ff090a7207 */ /* 0x000fe20004000000 */
[----:B------:R-:W-:Y:S01]  /*1b60*/  IMAD.MOV.U32 R9, RZ, RZ, RZ ;  /* 0x000000ffff097224 */ /* 0x000fe200078e00ff */
[----:B------:R-:W-:Y:S01]  /*1b70*/  ISETP.GE.U32.AND P0, PT, R13, 0x1, PT ;  /* 0x000000010d00780c */ /* 0x000fe20003f06070 */
[----:B---3--:R-:W-:Y:S01]  /*1b80*/  IMAD R7, R7, UR10, RZ ;  /* 0x0000000a07077c24 */ /* 0x008fe2000f8e02ff */
[----:B------:R-:W-:Y:S01]  /*1b90*/  IADD3.X R5, RZ, UR9, RZ, P1, !PT ;  /* 0x00000009ff057c10 */ /* 0x000fe20008ffe4ff */
[----:B------:R-:W-:Y:S01]  /*1ba0*/  IMAD.WIDE.U32 R8, R6, UR10, R8 ;  /* 0x0000000a06087c25 */ /* 0x000fe2000f8e0008 */
[----:B------:R-:W-:-:S03]  /*1bb0*/  ISETP.GE.AND.EX P0, PT, R10, RZ, PT, P0 ;  /* 0x000000ff0a00720c */ /* 0x000fc60003f06300 */
[----:B------:R-:W-:Y:S01]  /*1bc0*/  IMAD R7, R6, UR11, R7 ;  /* 0x0000000b06077c24 */ /* 0x000fe2000f8e0207 */
[----:B------:R-:W-:-:S04]  /*1bd0*/  IADD3 R8, P2, R8, UR12, RZ ;  /* 0x0000000c08087c10 */ /* 0x000fc8000ff5e0ff */
[----:B------:R-:W-:-:S05]  /*1be0*/  IADD3.X R9, R9, UR13, R7, P2, !PT ;  /* 0x0000000d09097c10 */ /* 0x000fca00097fe407 */
[----:B------:R-:W-:Y:S05]  /*1bf0*/  @!P0 BRA `(.L_x_306) ;  /* 0x0000000800008947 */ /* 0x000fea0003800000 */
[----:B------:R-:W2:Y:S01]  /*1c00*/  LDG.E.U8.CONSTANT R8, desc[UR4][R8.64] ;  /* 0x0000000408087981 */ /* 0x000ea2000c1e9100 */
[C---:B------:R-:W-:Y:S01]  /*1c10*/  IADD3 R0, P1, R13.reuse, -0x1, RZ ;  /* 0xffffffff0d007810 */ /* 0x040fe20007f3e0ff */
[----:B------:R-:W-:Y:S01]  /*1c20*/  BSSY B0, `(.L_x_307) ;  /* 0x000006d000007945 */ /* 0x000fe20003800000 */
[----:B------:R-:W-:Y:S01]  /*1c30*/  LOP3.LUT R6, R13, 0x3, RZ, 0xc0, !PT ;  /* 0x000000030d067812 */ /* 0x000fe200078ec0ff */
[----:B------:R-:W-:Y:S01]  /*1c40*/  IMAD.MOV.U32 R11, RZ, RZ, RZ ;  /* 0x000000ffff0b7224 */ /* 0x000fe200078e00ff */
[----:B------:R-:W-:Y:S02]  /*1c50*/  ISETP.GE.U32.AND P0, PT, R0, 0x3, PT ;  /* 0x000000030000780c */ /* 0x000fe40003f06070 */
[----:B------:R-:W-:-:S04]  /*1c60*/  IADD3.X R0, R10, -0x1, RZ, P1, !PT ;  /* 0xffffffff0a007810 */ /* 0x000fc80000ffe4ff */
[----:B------:R-:W-:Y:S02]  /*1c70*/  ISETP.GE.U32.AND.EX P0, PT, R0, RZ, PT, P0 ;  /* 0x000000ff0000720c */ /* 0x000fe40003f06100 */
[----:B--2---:R-:W-:-:S04]  /*1c80*/  ISETP.NE.AND P1, PT, R8, RZ, PT ;  /* 0x000000ff0800720c */ /* 0x004fc80003f25270 */
[----:B------:R-:W-:-:S07]  /*1c90*/  SEL R0, RZ, 0xffffffff, !P1 ;  /* 0xffffffffff007807 */ /* 0x000fce0004800000 */
[----:B------:R-:W-:Y:S05]  /*1ca0*/  @!P0 BRA `(.L_x_308) ;  /* 0x0000000400908947 */ /* 0x000fea0003800000 */
[----:B------:R-:W-:Y:S01]  /*1cb0*/  IADD3 R2, P0, R6, -R13, RZ ;  /* 0x8000000d06027210 */ /* 0x000fe20007f1e0ff */
[----:B------:R-:W-:Y:S01]  /*1cc0*/  BSSY B3, `(.L_x_309) ;  /* 0x0000053000037945 */ /* 0x000fe20003800000 */
[----:B------:R-:W-:-:S03]  /*1cd0*/  HFMA2.MMA R11, -RZ, RZ, 0, 0 ;  /* 0x00000000ff0b7435 */ /* 0x000fc600000001ff */
[----:B------:R-:W-:-:S05]  /*1ce0*/  IMAD.X R7, RZ, RZ, ~R10, P0 ;  /* 0x000000ffff077224 */ /* 0x000fca00000e0e0a */
[----:B------:R-:W-:-:S13]  /*1cf0*/  ISETP.GE.AND P0, PT, R7, RZ, PT ;  /* 0x000000ff0700720c */ /* 0x000fda0003f06270 */
[----:B------:R-:W-:Y:S05]  /*1d00*/  @P0 BRA `(.L_x_310) ;  /* 0x0000000400380947 */ /* 0x000fea0003800000 */
[----:B------:R-:W-:Y:S01]  /*1d10*/  IADD3 R8, P0, RZ, -R2, RZ ;  /* 0x80000002ff087210 */ /* 0x000fe20007f1e0ff */
[----:B------:R-:W-:Y:S03]  /*1d20*/  BSSY B4, `(.L_x_311) ;  /* 0x000002e000047945 */ /* 0x000fe60003800000 */
[----:B------:R-:W-:Y:S01]  /*1d30*/  ISETP.GT.U32.AND P1, PT, R8, 0xc, PT ;  /* 0x0000000c0800780c */ /* 0x000fe20003f24070 */
[----:B------:R-:W-:Y:S01]  /*1d40*/  IMAD.X R8, RZ, RZ, ~R7, P0 ;  /* 0x000000ffff087224 */ /* 0x000fe200000e0e07 */
[----:B------:R-:W-:-:S04]  /*1d50*/  PLOP3.LUT P0, PT, PT, PT, PT, 0x80, 0x0 ;  /* 0x000000000000781c */ /* 0x000fc80003f0f070 */
[----:B------:R-:W-:-:S13]  /*1d60*/  ISETP.GT.AND.EX P1, PT, R8, RZ, PT, P1 ;  /* 0x000000ff0800720c */ /* 0x000fda0003f24310 */
[----:B------:R-:W-:Y:S05]  /*1d70*/  @!P1 BRA `(.L_x_312) ;  /* 0x0000000000a09947 */ /* 0x000fea0003800000 */
[----:B------:R-:W-:Y:S01]  /*1d80*/  BSSY B5, `(.L_x_312) ;  /* 0x0000027000057945 */ /* 0x000fe20003800000 */
[----:B------:R-:W-:-:S13]  /*1d90*/  PLOP3.LUT P0, PT, PT, PT, PT, 0x8, 0x0 ;  /* 0x000000000000781c */ /* 0x000fda0003f0e170 */
.L_x_313:
[----:B------:R-:W-:Y:S02]  /*1da0*/  ISETP.NE.AND P1, PT, R11, R0, PT ;  /* 0x000000000b00720c */ /* 0x000fe40003f25270 */
[----:B------:R-:W-:Y:S02]  /*1db0*/  IADD3 R2, P2, R2, 0x10, RZ ;  /* 0x0000001002027810 */ /* 0x000fe40007f5e0ff */
[----:B------:R-:W-:-:S03]  /*1dc0*/  SEL R9, RZ, 0x1, !P1 ;  /* 0x00000001ff097807 */ /* 0x000fc60004800000 */
[----:B------:R-:W-:Y:S01]  /*1dd0*/  IMAD.X R7, RZ, RZ, R7, P2 ;  /* 0x000000ffff077224 */ /* 0x000fe200010e0607 */
[-C--:B------:R-:W-:Y:S02]  /*1de0*/  ISETP.NE.AND P1, PT, R9, R0.reuse, PT ;  /* 0x000000000900720c */ /* 0x080fe40003f25270 */
[----:B------:R-:W-:Y:S02]  /*1df0*/  ISETP.GE.U32.AND P2, PT, R2, -0xc, PT ;  /* 0xfffffff40200780c */ /* 0x000fe40003f46070 */
[----:B------:R-:W-:Y:S02]  /*1e00*/  SEL R9, RZ, 0x1, !P1 ;  /* 0x00000001ff097807 */ /* 0x000fe40004800000 */
[----:B------:R-:W-:Y:S02]  /*1e10*/  ISETP.GE.AND.EX P2, PT, R7, -0x1, PT, P2 ;  /* 0xffffffff0700780c */ /* 0x000fe40003f46320 */
[----:B------:R-:W-:-:S04]  /*1e20*/  ISETP.NE.AND P1, PT, R9, R0, PT ;  /* 0x000000000900720c */ /* 0x000fc80003f25270 */
[----:B------:R-:W-:-:S04]  /*1e30*/  SEL R9, RZ, 0x1, !P1 ;  /* 0x00000001ff097807 */ /* 0x000fc80004800000 */
        /* <DEDUP_REMOVED lines=25> */
[----:B------:R-:W-:Y:S01]  /*1fd0*/  SEL R11, RZ, 0x1, !P1 ;  /* 0x00000001ff0b7807 */ /* 0x000fe20004800000 */
[----:B------:R-:W-:Y:S08]  /*1fe0*/  @!P2 BRA `(.L_x_313) ;  /* 0xfffffffc006ca947 */ /* 0x000ff0000383ffff */
[----:B------:R-:W-:Y:S05]  /*1ff0*/  BSYNC B5 ;  /* 0x0000000000057941 */ /* 0x000fea0003800000 */
.L_x_312:
[----:B------:R-:W-:Y:S05]  /*2000*/  BSYNC B4 ;  /* 0x0000000000047941 */ /* 0x000fea0003800000 */
.L_x_311:
[----:B------:R-:W-:Y:S01]  /*2010*/  IADD3 R8, P3, RZ, -R2, RZ ;  /* 0x80000002ff087210 */ /* 0x000fe20007f7e0ff */
[----:B------:R-:W-:Y:S03]  /*2020*/  BSSY B4, `(.L_x_314) ;  /* 0x0000018000047945 */ /* 0x000fe60003800000 */
[----:B------:R-:W-:Y:S02]  /*2030*/  ISETP.GT.U32.AND P2, PT, R8, 0x4, PT ;  /* 0x000000040800780c */ /* 0x000fe40003f44070 */
[----:B------:R-:W-:-:S04]  /*2040*/  IADD3.X R8, RZ, ~R7, RZ, P3, !PT ;  /* 0x80000007ff087210 */ /* 0x000fc80001ffe4ff */
[----:B------:R-:W-:-:S13]  /*2050*/  ISETP.GT.AND.EX P2, PT, R8, RZ, PT, P2 ;  /* 0x000000ff0800720c */ /* 0x000fda0003f44320 */
[----:B------:R-:W-:Y:S05]  /*2060*/  @!P2 BRA `(.L_x_315) ;  /* 0x00000000004ca947 */ /* 0x000fea0003800000 */
[----:B------:R-:W-:Y:S02]  /*2070*/  ISETP.NE.AND P0, PT, R11, R0, PT ;  /* 0x000000000b00720c */ /* 0x000fe40003f05270 */
[----:B------:R-:W-:Y:S02]  /*2080*/  IADD3 R2, P2, R2, 0x8, RZ ;  /* 0x0000000802027810 */ /* 0x000fe40007f5e0ff */
[----:B------:R-:W-:-:S03]  /*2090*/  SEL R9, RZ, 0x1, !P0 ;  /* 0x00000001ff097807 */ /* 0x000fc60004000000 */
[----:B------:R-:W-:Y:S01]  /*20a0*/  IMAD.X R7, RZ, RZ, R7, P2 ;  /* 0x000000ffff077224 */ /* 0x000fe200010e0607 */
        /* <DEDUP_REMOVED lines=11> */
[----:B------:R-:W-:Y:S02]  /*2160*/  SEL R9, RZ, 0x1, !P0 ;  /* 0x00000001ff097807 */ /* 0x000fe40004000000 */
[----:B------:R-:W-:Y:S02]  /*2170*/  PLOP3.LUT P0, PT, PT, PT, PT, 0x8, 0x0 ;  /* 0x000000000000781c */ /* 0x000fe40003f0e170 */
[----:B------:R-:W-:-:S04]  /*2180*/  ISETP.NE.AND P1, PT, R9, R0, PT ;  /* 0x000000000900720c */ /* 0x000fc80003f25270 */
[----:B------:R-:W-:-:S09]  /*2190*/  SEL R11, RZ, 0x1, !P1 ;  /* 0x00000001ff0b7807 */ /* 0x000fd20004800000 */
.L_x_315:
[----:B------:R-:W-:Y:S05]  /*21a0*/  BSYNC B4 ;  /* 0x0000000000047941 */ /* 0x000fea0003800000 */
.L_x_314:
[----:B------:R-:W-:-:S04]  /*21b0*/  ISETP.NE.U32.AND P2, PT, R2, RZ, PT ;  /* 0x000000ff0200720c */ /* 0x000fc80003f45070 */
[----:B------:R-:W-:-:S13]  /*21c0*/  ISETP.NE.OR.EX P0, PT, R7, RZ, P0, P2 ;  /* 0x000000ff0700720c */ /* 0x000fda0000705720 */
[----:B------:R-:W-:Y:S05]  /*21d0*/  @!P0 BREAK B3 ;  /* 0x0000000000038942 */ /* 0x000fea0003800000 */
[----:B------:R-:W-:Y:S05]  /*21e0*/  @!P0 BRA `(.L_x_308) ;  /* 0x0000000000408947 */ /* 0x000fea0003800000 */
.L_x_310:
[----:B------:R-:W-:Y:S05]  /*21f0*/  BSYNC B3 ;  /* 0x0000000000037941 */ /* 0x000fea0003800000 */
.L_x_309:
[----:B------:R-:W-:Y:S01]  /*2200*/  BSSY B3, `(.L_x_308) ;  /* 0x000000e000037945 */ /* 0x000fe20003800000 */
.L_x_316:
[----:B------:R-:W-:-:S04]  /*2210*/  ISETP.NE.AND P0, PT, R11, R0, PT ;  /* 0x000000000b00720c */ /* 0x000fc80003f05270 */
[----:B------:R-:W-:-:S04]  /*2220*/  SEL R9, RZ, 0x1, !P0 ;  /* 0x00000001ff097807 */ /* 0x000fc80004000000 */
[----:B------:R-:W-:-:S04]  /*2230*/  ISETP.NE.AND P0, PT, R9, R0, PT ;  /* 0x000000000900720c */ /* 0x000fc80003f05270 */
[----:B------:R-:W-:Y:S02]  /*2240*/  SEL R9, RZ, 0x1, !P0 ;  /* 0x00000001ff097807 */ /* 0x000fe40004000000 */
[----:B------:R-:W-:Y:S02]  /*2250*/  IADD3 R2, P0, R2, 0x4, RZ ;  /* 0x0000000402027810 */ /* 0x000fe40007f1e0ff */
[----:B------:R-:W-:-:S03]  /*2260*/  ISETP.NE.AND P1, PT, R9, R0, PT ;  /* 0x000000000900720c */ /* 0x000fc60003f25270 */
[----:B------:R-:W-:Y:S01]  /*2270*/  IMAD.X R7, RZ, RZ, R7, P0 ;  /* 0x000000ffff077224 */ /* 0x000fe200000e0607 */
[----:B------:R-:W-:Y:S02]  /*2280*/  ISETP.NE.U32.AND P0, PT, R2, RZ, PT ;  /* 0x000000ff0200720c */ /* 0x000fe40003f05070 */
[----:B------:R-:W-:Y:S02]  /*2290*/  SEL R9, RZ, 0x1, !P1 ;  /* 0x00000001ff097807 */ /* 0x000fe40004800000 */
[----:B------:R-:W-:Y:S02]  /*22a0*/  ISETP.NE.AND.EX P0, PT, R7, RZ, PT, P0 ;  /* 0x000000ff0700720c */ /* 0x000fe40003f05300 */
[----:B------:R-:W-:-:S04]  /*22b0*/  ISETP.NE.AND P1, PT, R9, R0, PT ;  /* 0x000000000900720c */ /* 0x000fc80003f25270 */
[----:B------:R-:W-:-:S07]  /*22c0*/  SEL R11, RZ, 0x1, !P1 ;  /* 0x00000001ff0b7807 */ /* 0x000fce0004800000 */
[----:B------:R-:W-:Y:S05]  /*22d0*/  @P0 BRA `(.L_x_316) ;  /* 0xfffffffc00cc0947 */ /* 0x000fea000383ffff */
[----:B------:R-:W-:Y:S05]  /*22e0*/  BSYNC B3 ;  /* 0x0000000000037941 */ /* 0x000fea0003800000 */
.L_x_308:
[----:B------:R-:W-:Y:S05]  /*22f0*/  BSYNC B0 ;  /* 0x0000000000007941 */ /* 0x000fea0003800000 */
.L_x_307:
[----:B------:R-:W-:Y:S01]  /*2300*/  ISETP.NE.U32.AND P0, PT, R6, RZ, PT ;  /* 0x000000ff0600720c */ /* 0x000fe20003f05070 */
[----:B------:R-:W-:Y:S03]  /*2310*/  BSSY B0, `(.L_x_317) ;  /* 0x000000d000007945 */ /* 0x000fe60003800000 */
[----:B------:R-:W-:-:S13]  /*2320*/  ISETP.NE.AND.EX P0, PT, RZ, RZ, PT, P0 ;  /* 0x000000ffff00720c */ /* 0x000fda0003f05300 */
[----:B------:R-:W-:Y:S05]  /*2330*/  @!P0 BRA `(.L_x_318) ;  /* 0x0000000000288947 */ /* 0x000fea0003800000 */
[----:B------:R-:W-:Y:S02]  /*2340*/  ISETP.NE.U32.AND P0, PT, R6, 0x1, PT ;  /* 0x000000010600780c */ /* 0x000fe40003f05070 */
[----:B------:R-:W-:Y:S02]  /*2350*/  ISETP.NE.AND P1, PT, R11, R0, PT ;  /* 0x000000000b00720c */ /* 0x000fe40003f25270 */
[----:B------:R-:W-:-:S13]  /*2360*/  ISETP.NE.AND.EX P0, PT, RZ, RZ, PT, P0 ;  /* 0x000000ffff00720c */ /* 0x000fda0003f05300 */
[----:B------:R-:W-:Y:S05]  /*2370*/  @!P0 BRA `(.L_x_318) ;  /* 0x0000000000188947 */ /* 0x000fea0003800000 */
[----:B------:R-:W-:Y:S02]  /*2380*/  ISETP.NE.U32.AND P0, PT, R6, 0x2, PT ;  /* 0x000000020600780c */ /* 0x000fe40003f05070 */
[----:B------:R-:W-:Y:S02]  /*2390*/  SEL R7, RZ, 0x1, !P1 ;  /* 0x00000001ff077807 */ /* 0x000fe40004800000 */
[----:B------:R-:W-:Y:S02]  /*23a0*/  ISETP.NE.AND.EX P0, PT, RZ, RZ, PT, P0 ;  /* 0x000000ffff00720c */ /* 0x000fe40003f05300 */
[----:B------:R-:W-:-:S11]  /*23b0*/  ISETP.NE.AND P1, PT, R7, R0, PT ;  /* 0x000000000700720c */ /* 0x000fd60003f25270 */
[----:B------:R-:W-:-:S04]  /*23c0*/  @P0 SEL R7, RZ, 0x1, !P1 ;  /* 0x00000001ff070807 */ /* 0x000fc80004800000 */
[----:B------:R-:W-:-:S13]  /*23d0*/  @P0 ISETP.NE.AND P1, PT, R7, R0, PT ;  /* 0x000000000700020c */ /* 0x000fda0003f25270 */
.L_x_318:
[----:B------:R-:W-:Y:S05]  /*23e0*/  BSYNC B0 ;  /* 0x0000000000007941 */ /* 0x000fea0003800000 */
.L_x_317:
[----:B------:R-:W-:-:S07]  /*23f0*/  SEL R0, RZ, 0x1, !P1 ;  /* 0x00000001ff007807 */ /* 0x000fce0004800000 */
.L_x_306:
[----:B------:R-:W-:Y:S05]  /*2400*/  BSYNC B1 ;  /* 0x0000000000017941 */ /* 0x000fea0003800000 */
.L_x_305:
[----:B------:R0:W-:Y:S01]  /*2410*/  STG.E.U8 desc[UR4][R4.64], R0 ;  /* 0x0000000004007986 */ /* 0x0001e2000c101104 */
[----:B------:R-:W-:-:S07]  /*2420*/  IADD3 R3, R3, 0x80, RZ ;  /* 0x0000008003037810 */ /* 0x000fce0007ffe0ff */
.L_x_303:
[----:B------:R-:W-:Y:S05]  /*2430*/  BSYNC B2 ;  /* 0x0000000000027941 */ /* 0x000fea0003800000 */
.L_x_302:
[----:B------:R-:W-:Y:S05]  /*2440*/  WARPSYNC.ALL ;  /* 0x0000000000007948 */ /* 0x000fea0003800000 */
[----:B------:R-:W-:Y:S01]  /*2450*/  ISETP.GE.AND P0, PT, R3, UR6, PT ;  /* 0x0000000603007c0c */ /* 0x000fe2000bf06270 */
[----:B------:R-:W-:Y:S04]  /*2460*/  BSSY B1, `(.L_x_319) ;  /* 0x0000d4e000017945 */ /* 0x000fe80003800000 */
[----:B------:R-:W-:Y:S08]  /*2470*/  BSSY B0, `(.L_x_320) ;  /* 0x0000b17000007945 */ /* 0x000ff00003800000 */
[----:B------:R-:W-:Y:S05]  /*2480*/  @P0 BRA `(.L_x_321) ;  /* 0x0000004400b00947 */ /* 0x000fea0003800000 */
[----:B------:R-:W1:Y:S01]  /*2490*/  LDC R7, c[0x0][0x218] ;  /* 0x00008600ff077b82 */ /* 0x000e620000000800 */
[----:B------:R-:W-:Y:S01]  /*24a0*/  HFMA2.MMA R2, -RZ, RZ, 0, 0 ;  /* 0x00000000ff027435 */ /* 0x000fe200000001ff */
[----:B0-----:R-:W-:Y:S01]  /*24b0*/  IMAD.MOV.U32 R0, RZ, RZ, RZ ;  /* 0x000000ffff007224 */ /* 0x001fe200078e00ff */
[----:B------:R-:W-:Y:S01]  /*24c0*/  CS2R R4, SRZ ;  /* 0x0000000000047805 */ /* 0x000fe2000001ff00 */
[----:B------:R-:W-:Y:S01]  /*24d0*/  IMAD.MOV.U32 R6, RZ, RZ, RZ ;  /* 0x000000ffff067224 */ /* 0x000fe200078e00ff */
[----:B-1----:R-:W-:-:S13]  /*24e0*/  ISETP.NE.AND P0, PT, R7, RZ, PT ;  /* 0x000000ff0700720c */ /* 0x002fda0003f05270 */
[----:B------:R-:W-:Y:S05]  /*24f0*/  @!P0 BRA `(.L_x_322) ;  /* 0x0000001800348947 */ /* 0x000fea0003800000 */
        /* <DEDUP_REMOVED lines=376> */
[----:B------:R-:W-:Y:S01]  /*3c80*/  @P0 MOV R12, RZ ;  /* 0x000000ff000c0202 */ /* 0x000fe20000000f00 */
[----:B------:R-:W-:-:S04]  /*3c90*/  IMAD.MOV R7, RZ, RZ, -R13 ;  /* 0x000000ffff077224 */ /* 0x000fc800078e0a0d */
[----:B------:R-:W-:Y:S01]  /*3ca0*/  IMAD R9, R7, UR8, R9 ;  /* 0x0000000807097c24 */ /* 0x000fe2000f8e0209 */
[----:B------:R-:W-:Y:S01]  /*3cb0*/  ULDC.64 UR8, c[0x0][0x570] ;  /* 0x00015c0000087ab9 */ /* 0x000fe20000000a00 */
[----:B------:R-:W1:Y:S02]  /*3cc0*/  @P0 LDC R17, c[0x0][0x33c] ;  /* 0x0000cf00ff110b82 */ /* 0x000e640000000800 */
[C---:B------:R-:W-:Y:S01]  /*3cd0*/  IMAD R5, R9.reuse, UR8, R5 ;  /* 0x0000000809057c24 */ /* 0x040fe2000f8e0205 */
[----:B------:R-:W-:Y:S01]  /*3ce0*/  ULDC UR8, c[0x0][0x584] ;  /* 0x0001610000087ab9 */ /* 0x000fe20000000800 */
[C---:B------:R-:W-:Y:S02]  /*3cf0*/  IMAD R2, R9.reuse, UR9, R2 ;  /* 0x0000000909027c24 */ /* 0x040fe4000f8e0202 */
[C---:B------:R-:W-:Y:S02]  /*3d00*/  IMAD R4, R9.reuse, UR7, R4 ;  /* 0x0000000709047c24 */ /* 0x040fe4000f8e0204 */
        /* <DEDUP_REMOVED lines=12> */
.L_x_322:
[----:B------:R-:W-:Y:S01]  /*3dd0*/  ULDC.64 UR8, c[0x0][0x5c8] ;  /* 0x0001720000087ab9 */ /* 0x000fe20000000a00 */
[----:B------:R-:W-:Y:S01]  /*3de0*/  ULDC.U8 UR7, c[0x0][0x5e0] ;  /* 0x0001780000077ab9 */ /* 0x000fe20000000000 */
[----:B------:R-:W-:Y:S01]  /*3df0*/  IADD3 R8, P0, R6, UR8, RZ ;  /* 0x0000000806087c10 */ /* 0x000fe2000ff1e0ff */
[----:B------:R-:W-:Y:S01]  /*3e00*/  ULDC.64 UR10, c[0x0][0x5d0] ;  /* 0x00017400000a7ab9 */ /* 0x000fe20000000a00 */
[----:B------:R-:W-:Y:S02]  /*3e10*/  ULDC.64 UR12, c[0x0][0x5a8] ;  /* 0x00016a00000c7ab9 */ /* 0x000fe40000000a00 */
[----:B------:R-:W-:Y:S01]  /*3e20*/  IADD3.X R9, RZ, UR9, RZ, P0, !PT ;  /* 0x00000009ff097c10 */ /* 0x000fe200087fe4ff */
[----:B------:R-:W-:-:S05]  /*3e30*/  ULDC.64 UR8, c[0x0][0x5b0] ;  /* 0x00016c0000087ab9 */ /* 0x000fca0000000a00 */
[----:B------:R-:W2:Y:S01]  /*3e40*/  LDG.E.64.CONSTANT R8, desc[UR4][R8.64] ;  /* 0x0000000408087981 */ /* 0x000ea2000c1e9b00 */
[----:B------:R-:W-:-:S05]  /*3e50*/  IADD3 R6, P0, R4, UR8, RZ ;  /* 0x0000000804067c10 */ /* 0x000fca000ff1e0ff */
[----:B------:R-:W-:Y:S01]  /*3e60*/  IMAD.X R7, RZ, RZ, UR9, P0 ;  /* 0x00000009ff077e24 */ /* 0x000fe200080e06ff */
[----:B------:R-:W-:Y:S01]  /*3e70*/  ISETP.NE.AND P1, PT, RZ, UR7, PT ;  /* 0x00000007ff007c0c */ /* 0x000fe2000bf25270 */
[----:B------:R-:W-:-:S04]  /*3e80*/  ULDC.64 UR8, c[0x0][0x5a0] ;  /* 0x0001680000087ab9 */ /* 0x000fc80000000a00 */
[----:B------:R-:W3:Y:S01]  /*3e90*/  LDG.E.64.CONSTANT R6, desc[UR4][R6.64] ;  /* 0x0000000406067981 */ /* 0x000ee2000c1e9b00 */
[----:B------:R-:W-:Y:S01]  /*3ea0*/  BSSY B4, `(.L_x_323) ;  /* 0x0000091000047945 */ /* 0x000fe20003800000 */
[----:B--2---:R-:W-:-:S04]  /*3eb0*/  ISETP.GT.U32.AND P0, PT, R8, RZ, PT ;  /* 0x000000ff0800720c */ /* 0x004fc80003f04070 */
[----:B------:R-:W-:Y:S02]  /*3ec0*/  ISETP.GT.AND.EX P0, PT, R9, RZ, !P1, P0 ;  /* 0x000000ff0900720c */ /* 0x000fe40004f04300 */
[----:B------:R-:W-:Y:S02]  /*3ed0*/  IADD3 R4, P1, R5, UR8, RZ ;  /* 0x0000000805047c10 */ /* 0x000fe4000ff3e0ff */
[----:B------:R-:W-:Y:S01]  /*3ee0*/  SEL R13, R8, 0x1, !P0 ;  /* 0x00000001080d7807 */ /* 0x000fe20004000000 */
[----:B------:R-:W-:Y:S01]  /*3ef0*/  IMAD.MOV.U32 R8, RZ, RZ, R2 ;  /* 0x000000ffff087224 */ /* 0x000fe200078e0002 */
[----:B------:R-:W-:Y:S01]  /*3f00*/  SEL R10, R9, RZ, !P0 ;  /* 0x000000ff090a7207 */ /* 0x000fe20004000000 */
[----:B------:R-:W-:Y:S01]  /*3f10*/  IMAD.X R5, RZ, RZ, UR9, P1 ;  /* 0x00000009ff057e24 */ /* 0x000fe200088e06ff */
[----:B------:R-:W-:Y:S01]  /*3f20*/  ISETP.GE.U32.AND P0, PT, R13, 0x1, PT ;  /* 0x000000010d00780c */ /* 0x000fe20003f06070 */
[----:B---3--:R-:W-:Y:S01]  /*3f30*/  IMAD R7, R7, UR10, RZ ;  /* 0x0000000a07077c24 */ /* 0x008fe2000f8e02ff */
[----:B------:R-:W-:-:S02]  /*3f40*/  MOV R9, RZ ;  /* 0x000000ff00097202 */ /* 0x000fc40000000f00 */
[----:B------:R-:W-:Y:S01]  /*3f50*/  ISETP.GE.AND.EX P0, PT, R10, RZ, PT, P0 ;  /* 0x000000ff0a00720c */ /* 0x000fe20003f06300 */
[C---:B------:R-:W-:Y:S02]  /*3f60*/  IMAD R7, R6.reuse, UR11, R7 ;  /* 0x0000000b06077c24 */ /* 0x040fe4000f8e0207 */
[----:B------:R-:W-:-:S03]  /*3f70*/  IMAD.WIDE.U32 R8, R6, UR10, R8 ;  /* 0x0000000a06087c25 */ /* 0x000fc6000f8e0008 */
[----:B------:R-:W-:-:S04]  /*3f80*/  IADD3 R8, P2, R8, UR12, RZ ;  /* 0x0000000c08087c10 */ /* 0x000fc8000ff5e0ff */
[----:B------:R-:W-:-:S03]  /*3f90*/  IADD3.X R9, R9, UR13, R7, P2, !PT ;  /* 0x0000000d09097c10 */ /* 0x000fc600097fe407 */
[----:B------:R-:W-:Y:S06]  /*3fa0*/  @!P0 BRA `(.L_x_324) ;  /* 0x0000000800008947 */ /* 0x000fec0003800000 */
[----:B------:R-:W2:Y:S01]  /*3fb0*/  LDG.E.U8.CONSTANT R8, desc[UR4][R8.64] ;  /* 0x0000000408087981 */ /* 0x000ea2000c1e9100 */
[C---:B------:R-:W-:Y:S01]  /*3fc0*/  IADD3 R0, P1, R13.reuse, -0x1, RZ ;  /* 0xffffffff0d007810 */ /* 0x040fe20007f3e0ff */
[----:B------:R-:W-:Y:S01]  /*3fd0*/  BSSY B3, `(.L_x_325) ;  /* 0x000006d000037945 */ /* 0x000fe20003800000 */
[----:B------:R-:W-:Y:S02]  /*3fe0*/  LOP3.LUT R6, R13, 0x3, RZ, 0xc0, !PT ;  /* 0x000000030d067812 */ /* 0x000fe400078ec0ff */
[----:B------:R-:W-:Y:S02]  /*3ff0*/  ISETP.GE.U32.AND P0, PT, R0, 0x3, PT ;  /* 0x000000030000780c */ /* 0x000fe40003f06070 */
[----:B------:R-:W-:Y:S02]  /*4000*/  IADD3.X R0, R10, -0x1, RZ, P1, !PT ;  /* 0xffffffff0a007810 */ /* 0x000fe40000ffe4ff */
[----:B------:R-:W-:Y:S02]  /*4010*/  MOV R11, RZ ;  /* 0x000000ff000b7202 */ /* 0x000fe40000000f00 */
[----:B------:R-:W-:-:S02]  /*4020*/  ISETP.GE.U32.AND.EX P0, PT, R0, RZ, PT, P0 ;  /* 0x000000ff0000720c */ /* 0x000fc40003f06100 */
        /* <DEDUP_REMOVED lines=18> */
.L_x_331:
[-C--:B------:R-:W-:Y:S02]  /*4150*/  ISETP.NE.AND P1, PT, R11, R0.reuse, PT ;  /* 0x000000000b00720c */ /* 0x080fe40003f25270 */
[----:B------:R-:W-:Y:S02]  /*4160*/  IADD3 R2, P2, R2, 0x10, RZ ;  /* 0x0000001002027810 */ /* 0x000fe40007f5e0ff */
[----:B------:R-:W-:Y:S02]  /*4170*/  SEL R9, RZ, 0x1, !P1 ;  /* 0x00000001ff097807 */ /* 0x000fe40004800000 */
[----:B------:R-:W-:Y:S02]  /*4180*/  IADD3.X R7, RZ, R7, RZ, P2, !PT ;  /* 0x00000007ff077210 */ /* 0x000fe400017fe4ff */
[----:B------:R-:W-:Y:S02]  /*4190*/  ISETP.NE.AND P1, PT, R9, R0, PT ;  /* 0x000000000900720c */ /* 0x000fe40003f25270 */
[----:B------:R-:W-:-:S02]  /*41a0*/  ISETP.GE.U32.AND P2, PT, R2, -0xc, PT ;  /* 0xfffffff40200780c */ /* 0x000fc40003f46070 */
        /* <DEDUP_REMOVED lines=32> */
.L_x_330:
[----:B------:R-:W-:Y:S05]  /*43b0*/  BSYNC B5 ;  /* 0x0000000000057941 */ /* 0x000fea0003800000 */
.L_x_329:
[----:B------:R-:W-:Y:S01]  /*43c0*/  IADD3 R8, P3, RZ, -R2, RZ ;  /* 0x80000002ff087210 */ /* 0x000fe20007f7e0ff */
[----:B------:R-:W-:Y:S03]  /*43d0*/  BSSY B5, `(.L_x_332) ;  /* 0x0000018000057945 */ /* 0x000fe60003800000 */
[----:B------:R-:W-:Y:S01]  /*43e0*/  ISETP.GT.U32.AND P2, PT, R8, 0x4, PT ;  /* 0x000000040800780c */ /* 0x000fe20003f44070 */
[----:B------:R-:W-:-:S05]  /*43f0*/  IMAD.X R8, RZ, RZ, ~R7, P3 ;  /* 0x000000ffff087224 */ /* 0x000fca00018e0e07 */
[----:B------:R-:W-:-:S13]  /*4400*/  ISETP.GT.AND.EX P2, PT, R8, RZ, PT, P2 ;  /* 0x000000ff0800720c */ /* 0x000fda0003f44320 */
[----:B------:R-:W-:Y:S05]  /*4410*/  @!P2 BRA `(.L_x_333) ;  /* 0x00000000004ca947 */ /* 0x000fea0003800000 */
[-C--:B------:R-:W-:Y:S02]  /*4420*/  ISETP.NE.AND P0, PT, R11, R0.reuse, PT ;  /* 0x000000000b00720c */ /* 0x080fe40003f05270 */
[----:B------:R-:W-:Y:S02]  /*4430*/  IADD3 R2, P2, R2, 0x8, RZ ;  /* 0x0000000802027810 */ /* 0x000fe40007f5e0ff */
[----:B------:R-:W-:Y:S02]  /*4440*/  SEL R9, RZ, 0x1, !P0 ;  /* 0x00000001ff097807 */ /* 0x000fe40004000000 */
[----:B------:R-:W-:Y:S02]  /*4450*/  IADD3.X R7, RZ, R7, RZ, P2, !PT ;  /* 0x00000007ff077210 */ /* 0x000fe400017fe4ff */
        /* <DEDUP_REMOVED lines=15> */
.L_x_333:
[----:B------:R-:W-:Y:S05]  /*4550*/  BSYNC B5 ;  /* 0x0000000000057941 */ /* 0x000fea0003800000 */
.L_x_332:
[----:B------:R-:W-:-:S04]  /*4560*/  ISETP.NE.U32.AND P2, PT, R2, RZ, PT ;  /* 0x000000ff0200720c */ /* 0x000fc80003f45070 */
[----:B------:R-:W-:-:S13]  /*4570*/  ISETP.NE.OR.EX P0, PT, R7, RZ, P0, P2 ;  /* 0x000000ff0700720c */ /* 0x000fda0000705720 */
[----:B------:R-:W-:Y:S05]  /*4580*/  @!P0 BREAK B2 ;  /* 0x0000000000028942 */ /* 0x000fea0003800000 */
[----:B------:R-:W-:Y:S05]  /*4590*/  @!P0 BRA `(.L_x_326) ;  /* 0x0000000000408947 */ /* 0x000fea0003800000 */
.L_x_328:
[----:B------:R-:W-:Y:S05]  /*45a0*/  BSYNC B2 ;  /* 0x0000000000027941 */ /* 0x000fea0003800000 */
.L_x_327:
[----:B------:R-:W-:Y:S01]  /*45b0*/  BSSY B2, `(.L_x_326) ;  /* 0x000000e000027945 */ /* 0x000fe20003800000 */
.L_x_334:
        /* <DEDUP_REMOVED lines=14> */
.L_x_326:
[----:B------:R-:W-:Y:S05]  /*46a0*/  BSYNC B3 ;  /* 0x0000000000037941 */ /* 0x000fea0003800000 */
.L_x_325:
        /* <DEDUP_REMOVED lines=14> */
.L_x_336:
[----:B------:R-:W-:Y:S05]  /*4790*/  BSYNC B2 ;  /* 0x0000000000027941 */ /* 0x000fea0003800000 */
.L_x_335:
[----:B------:R-:W-:-:S07]  /*47a0*/  SEL R0, RZ, 0x1, !P1 ;  /* 0x00000001ff007807 */ /* 0x000fce0004800000 */
.L_x_324:
[----:B------:R-:W-:Y:S05]  /*47b0*/  BSYNC B4 ;  /* 0x0000000000047941 */ /* 0x000fea0003800000 */
.L_x_323:
[----:B------:R0:W-:Y:S01]  /*47c0*/  STG.E.U8 desc[UR4][R4.64], R0 ;  /* 0x0000000004007986 */ /* 0x0001e2000c101104 */
[----:B------:R-:W-:-:S04]  /*47d0*/  IADD3 R3, R3, 0x80, RZ ;  /* 0x0000008003037810 */ /* 0x000fc80007ffe0ff */
[----:B------:R-:W-:-:S13]  /*47e0*/  ISETP.GE.AND P0, PT, R3, UR6, PT ;  /* 0x0000000603007c0c */ /* 0x000fda000bf06270 */
[----:B0-----:R-:W-:Y:S05]  /*47f0*/  @P0 BRA `(.L_x_337) ;  /* 0x0000004400b00947 */ /* 0x001fea0003800000 */
[----:B------:R-:W0:Y:S01]  /*4800*/  LDC R7, c[0x0][0x218] ;  /* 0x00008600ff077b82 */ /* 0x000e220000000800 */
[----:B------:R-:W-:Y:S01]  /*4810*/  HFMA2.MMA R6, -RZ, RZ, 0, 0 ;  /* 0x00000000ff067435 */ /* 0x000fe200000001ff */
[----:B------:R-:W-:Y:S01]  /*4820*/  IMAD.MOV.U32 R0, RZ, RZ, RZ ;  /* 0x000000ffff007224 */ /* 0x000fe200078e00ff */
[----:B------:R-:W-:Y:S01]  /*4830*/  CS2R R4, SRZ ;  /* 0x0000000000047805 */ /* 0x000fe2000001ff00 */
[----:B------:R-:W-:Y:S01]  /*4840*/  IMAD.MOV.U32 R2, RZ, RZ, RZ ;  /* 0x000000ffff027224 */ /* 0x000fe200078e00ff */
        /* <DEDUP_REMOVED lines=371> */
[----:B------:R-:W-:Y:S01]  /*5f80*/  HFMA2.MMA R8, -RZ, RZ, 0, 0 ;  /* 0x00000000ff087435 */ /* 0x000fe200000001ff */
[----:B------:R-:W-:Y:S01]  /*5f90*/  ULDC.64 UR8, c[0x0][0x330] ;  /* 0x0000cc0000087ab9 */ /* 0x000fe20000000a00 */
[----:B------:R-:W-:-:S08]  /*5fa0*/  ULDC UR7, c[0x0][0x338] ;  /* 0x0000ce0000077ab9 */ /* 0x000fd00000000800 */
[----:B------:R-:W-:Y:S02]  /*5fb0*/  IMAD.HI.U32 R12, R9, UR9, R8 ;  /* 0x00000009090c7c27 */ /* 0x000fe4000f8e0008 */
[----:B------:R-:W0:Y:S03]  /*5fc0*/  @P0 LDC.64 R14, c[0x0][0x340] ;  /* 0x0000d000ff0e0b82 */ /* 0x000e260000000a00 */
[----:B------:R-:W-:Y:S01]  /*5fd0*/  SHF.R.U32.HI R13, RZ, UR7, R12 ;  /* 0x00000007ff0d7c19 */ /* 0x000fe2000801160c */
[----:B------:R-:W-:Y:S01]  /*5fe0*/  @P0 IMAD.MOV.U32 R12, RZ, RZ, RZ ;  /* 0x000000ffff0c0224 */ /* 0x000fe200078e00ff */
[----:B------:R-:W-:Y:S02]  /*5ff0*/  ULDC UR7, c[0x0][0x578] ;  /* 0x00015e0000077ab9 */ /* 0x000fe40000000800 */
[----:B------:R-:W-:Y:S01]  /*6000*/  IADD3 R7, -R13, RZ, RZ ;  /* 0x000000ff0d077210 */ /* 0x000fe20007ffe1ff */
[----:B------:R-:W1:Y:S04]  /*6010*/  @P0 LDC R17, c[0x0][0x33c] ;  /* 0x0000cf00ff110b82 */ /* 0x000e680000000800 */
[----:B------:R-:W-:Y:S01]  /*6020*/  IMAD R9, R7, UR8, R9 ;  /* 0x0000000807097c24 */ /* 0x000fe2000f8e0209 */
[----:B------:R-:W-:-:S03]  /*6030*/  ULDC.64 UR8, c[0x0][0x570] ;  /* 0x00015c0000087ab9 */ /* 0x000fc60000000a00 */
[----:B------:R-:W2:Y:S01]  /*6040*/  @P0 LDC.64 R10, c[0x0][0x588] ;  /* 0x00016200ff0a0b82 */ /* 0x000ea20000000a00 */
[C---:B------:R-:W-:Y:S01]  /*6050*/  IMAD R5, R9.reuse, UR8, R5 ;  /* 0x0000000809057c24 */ /* 0x040fe2000f8e0205 */
[----:B------:R-:W-:Y:S01]  /*6060*/  ULDC UR8, c[0x0][0x584] ;  /* 0x0001610000087ab9 */ /* 0x000fe20000000800 */
[C---:B------:R-:W-:Y:S02]  /*6070*/  IMAD R2, R9.reuse, UR9, R2 ;  /* 0x0000000909027c24 */ /* 0x040fe4000f8e0202 */
[C---:B------:R-:W-:Y:S02]  /*6080*/  IMAD R4, R9.reuse, UR7, R4 ;  /* 0x0000000709047c24 */ /* 0x040fe4000f8e0204 */
[----:B------:R-:W-:Y:S01]  /*6090*/  IMAD R6, R9, UR8, R6 ;  /* 0x0000000809067c24 */ /* 0x000fe2000f8e0206 */
        /* <DEDUP_REMOVED lines=10> */
.L_x_338:
        /* <DEDUP_REMOVED lines=17> */
[----:B------:R-:W-:Y:S02]  /*6250*/  SEL R13, R8, 0x1, !P0 ;  /* 0x00000001080d7807 */ /* 0x000fe40004000000 */
[----:B------:R-:W-:Y:S01]  /*6260*/  SEL R10, R9, RZ, !P0 ;  /* 0x000000ff090a7207 */ /* 0x000fe20004000000 */
[----:B------:R-:W-:Y:S01]  /*6270*/  IMAD.MOV.U32 R9, RZ, RZ, RZ ;  /* 0x000000ffff097224 */ /* 0x000fe200078e00ff */
[----:B------:R-:W-:Y:S01]  /*6280*/  ISETP.GE.U32.AND P0, PT, R13, 0x1, PT ;  /* 0x000000010d00780c */ /* 0x000fe20003f06070 */
[----:B---3--:R-:W-:Y:S01]  /*6290*/  IMAD R7, R7, UR10, RZ ;  /* 0x0000000a07077c24 */ /* 0x008fe2000f8e02ff */
[----:B------:R-:W-:-:S02]  /*62a0*/  MOV R8, R2 ;  /* 0x0000000200087202 */ /* 0x000fc40000000f00 */
[----:B------:R-:W-:Y:S01]  /*62b0*/  ISETP.GE.AND.EX P0, PT, R10, RZ, PT, P0 ;  /* 0x000000ff0a00720c */ /* 0x000fe20003f06300 */
[C---:B------:R-:W-:Y:S01]  /*62c0*/  IMAD R7, R6.reuse, UR11, R7 ;  /* 0x0000000b06077c24 */ /* 0x040fe2000f8e0207 */
[----:B------:R-:W-:Y:S01]  /*62d0*/  IADD3.X R5, RZ, UR9, RZ, P1, !PT ;  /* 0x00000009ff057c10 */ /* 0x000fe20008ffe4ff */
[----:B------:R-:W-:-:S03]  /*62e0*/  IMAD.WIDE.U32 R8, R6, UR10, R8 ;  /* 0x0000000a06087c25 */ /* 0x000fc6000f8e0008 */
[----:B------:R-:W-:-:S04]  /*62f0*/  IADD3 R8, P2, R8, UR12, RZ ;  /* 0x0000000c08087c10 */ /* 0x000fc8000ff5e0ff */
[----:B------:R-:W-:-:S03]  /*6300*/  IADD3.X R9, R9, UR13, R7, P2, !PT ;  /* 0x0000000d09097c10 */ /* 0x000fc600097fe407 */
[----:B------:R-:W-:Y:S06]  /*6310*/  @!P0 BRA `(.L_x_340) ;  /* 0x0000000800008947 */ /* 0x000fec0003800000 */
        /* <DEDUP_REMOVED lines=13> */
[----:B------:R-:W-:Y:S02]  /*63f0*/  IMAD.MOV.U32 R11, RZ, RZ, RZ ;  /* 0x000000ffff0b7224 */ /* 0x000fe400078e00ff */
        /* <DEDUP_REMOVED lines=10> */
[----:B------:R-:W-:Y:S01]  /*64a0*/  BSSY B6, `(.L_x_346) ;  /* 0x0000027000067945 */ /* 0x000fe20003800000 */
[----:B------:R-:W-:-:S13]  /*64b0*/  PLOP3.LUT P0, PT, PT, PT, PT, 0x8, 0x0 ;  /* 0x000000000000781c */ /* 0x000fda0003f0e170 */
.L_x_347:
        /* <DEDUP_REMOVED lines=38> */
.L_x_346:
[----:B------:R-:W-:Y:S05]  /*6720*/  BSYNC B5 ;  /* 0x0000000000057941 */ /* 0x000fea0003800000 */
.L_x_345:
        /* <DEDUP_REMOVED lines=25> */
.L_x_349:
[----:B------:R-:W-:Y:S05]  /*68c0*/  BSYNC B5 ;  /* 0x0000000000057941 */ /* 0x000fea0003800000 */
.L_x_348:
[----:B------:R-:W-:-:S04]  /*68d0*/  ISETP.NE.U32.AND P2, PT, R2, RZ, PT ;  /* 0x000000ff0200720c */ /* 0x000fc80003f45070 */
[----:B------:R-:W-:-:S13]  /*68e0*/  ISETP.NE.OR.EX P0, PT, R7, RZ, P0, P2 ;  /* 0x000000ff0700720c */ /* 0x000fda0000705720 */
[----:B------:R-:W-:Y:S05]  /*68f0*/  @!P0 BREAK B2 ;  /* 0x0000000000028942 */ /* 0x000fea0003800000 */
[----:B------:R-:W-:Y:S05]  /*6900*/  @!P0 BRA `(.L_x_342) ;  /* 0x0000000000408947 */ /* 0x000fea0003800000 */
.L_x_344:
[----:B------:R-:W-:Y:S05]  /*6910*/  BSYNC B2 ;  /* 0x0000000000027941 */ /* 0x000fea0003800000 */
.L_x_343:
[----:B------:R-:W-:Y:S01]  /*6920*/  BSSY B2, `(.L_x_342) ;  /* 0x000000e000027945 */ /* 0x000fe20003800000 */
.L_x_350:
[----:B------:R-:W-:-:S04]  /*6930*/  ISETP.NE.AND P0, PT, R11, R0, PT ;  /* 0x000000000b00720c */ /* 0x000fc80003f05270 */
[----:B------:R-:W-:-:S04]  /*6940*/  SEL R9, RZ, 0x1, !P0 ;  /* 0x00000001ff097807 */ /* 0x000fc80004000000 */
[----:B------:R-:W-:-:S04]  /*6950*/  ISETP.NE.AND P0, PT, R9, R0, PT ;  /* 0x000000000900720c */ /* 0x000fc80003f05270 */
[----:B------:R-:W-:Y:S02]  /*6960*/  SEL R9, RZ, 0x1, !P0 ;  /* 0x00000001ff097807 */ /* 0x000fe40004000000 */
[----:B------:R-:W-:Y:S02]  /*6970*/  IADD3 R2, P0, R2, 0x4, RZ ;  /* 0x0000000402027810 */ /* 0x000fe40007f1e0ff */
[----:B------:R-:W-:Y:S02]  /*6980*/  ISETP.NE.AND P1, PT, R9, R0, PT ;  /* 0x000000000900720c */ /* 0x000fe40003f25270 */
[----:B------:R-:W-:Y:S02]  /*6990*/  IADD3.X R7, RZ, R7, RZ, P0, !PT ;  /* 0x00000007ff077210 */ /* 0x000fe400007fe4ff */
[----:B------:R-:W-:Y:S02]  /*69a0*/  ISETP.NE.U32.AND P0, PT, R2, RZ, PT ;  /* 0x000000ff0200720c */ /* 0x000fe40003f05070 */
[----:B------:R-:W-:-:S02]  /*69b0*/  SEL R9, RZ, 0x1, !P1 ;  /* 0x00000001ff097807 */ /* 0x000fc40004800000 */
[----:B------:R-:W-:Y:S02]  /*69c0*/  ISETP.NE.AND.EX P0, PT, R7, RZ, PT, P0 ;  /* 0x000000ff0700720c */ /* 0x000fe40003f05300 */
[----:B------:R-:W-:-:S04]  /*69d0*/  ISETP.NE.AND P1, PT, R9, R0, PT ;  /* 0x000000000900720c */ /* 0x000fc80003f25270 */
[----:B------:R-:W-:-:S07]  /*69e0*/  SEL R11, RZ, 0x1, !P1 ;  /* 0x00000001ff0b7807 */ /* 0x000fce0004800000 */
[----:B------:R-:W-:Y:S05]  /*69f0*/  @P0 BRA `(.L_x_350) ;  /* 0xfffffffc00cc0947 */ /* 0x000fea000383ffff */
[----:B------:R-:W-:Y:S05]  /*6a00*/  BSYNC B2 ;  /* 0x0000000000027941 */ /* 0x000fea0003800000 */
.L_x_342:
[----:B------:R-:W-:Y:S05]  /*6a10*/  BSYNC B3 ;  /* 0x0000000000037941 */ /* 0x000fea0003800000 */
.L_x_341:
        /* <DEDUP_REMOVED lines=14> */
.L_x_352:
[----:B------:R-:W-:Y:S05]  /*6b00*/  BSYNC B2 ;  /* 0x0000000000027941 */ /* 0x000fea0003800000 */
.L_x_351:
[----:B------:R-:W-:-:S07]  /*6b10*/  SEL R0, RZ, 0x1, !P1 ;  /* 0x00000001ff007807 */ /* 0x000fce0004800000 */
.L_x_340:
[----:B------:R-:W-:Y:S05]  /*6b20*/  BSYNC B4 ;  /* 0x0000000000047941 */ /* 0x000fea0003800000 */
.L_x_339:
[----:B------:R1:W-:Y:S01]  /*6b30*/  STG.E.U8 desc[UR4][R4.64], R0 ;  /* 0x0000000004007986 */ /* 0x0003e2000c101104 */
[----:B------:R-:W-:-:S07]  /*6b40*/  VIADD R3, R3, 0x80 ;  /* 0x0000008003037836 */ /* 0x000fce0000000000 */
.L_x_321:
[----:B------:R-:W-:-:S13]  /*6b50*/  ISETP.GE.AND P0, PT, R3, UR6, PT ;  /* 0x0000000603007c0c */ /* 0x000fda000bf06270 */
[----:B------:R-:W-:Y:S05]  /*6b60*/  @P0 BRA `(.L_x_353) ;  /* 0x0000004400b00947 */ /* 0x000fea0003800000 */
[----:B------:R-:W2:Y:S01]  /*6b70*/  LDC R7, c[0x0][0x218] ;  /* 0x00008600ff077b82 */ /* 0x000ea20000000800 */
[----:B01----:R-:W-:Y:S01]  /*6b80*/  HFMA2.MMA R0, -RZ, RZ, 0, 0 ;  /* 0x00000000ff007435 */ /* 0x003fe200000001ff */
[----:B------:R-:W-:Y:S01]  /*6b90*/  IMAD.MOV.U32 R6, RZ, RZ, RZ ;  /* 0x000000ffff067224 */ /* 0x000fe200078e00ff */
[----:B------:R-:W-:Y:S02]  /*6ba0*/  CS2R R4, SRZ ;  /* 0x0000000000047805 */ /* 0x000fe4000001ff00 */
[----:B------:R-:W-:Y:S02]  /*6bb0*/  MOV R2, RZ ;  /* 0x000000ff00027202 */ /* 0x000fe40000000f00 */
[----:B--2---:R-:W-:-:S13]  /*6bc0*/  ISETP.NE.AND P0, PT, R7, RZ, PT ;  /* 0x000000ff0700720c */ /* 0x004fda0003f05270 */
[----:B------:R-:W-:Y:S05]  /*6bd0*/  @!P0 BRA `(.L_x_354) ;  /* 0x0000001800348947 */ /* 0x000fea0003800000 */
        /* <DEDUP_REMOVED lines=390> */
[----:B------:R-:W0:Y:S02]  /*8440*/  @P0 LDC R16, c[0x0][0x59c] ;  /* 0x00016700ff100b82 */ /* 0x000e240000000800 */
[----:B------:R-:W-:-:S05]  /*8450*/  @P0 IADD3 R12, -R14, RZ, RZ ;  /* 0x000000ff0e0c0210 */ /* 0x000fca0007ffe1ff */
[----:B-1----:R-:W-:-:S04]  /*8460*/  @P0 IMAD R13, R17, R12, R13 ;  /* 0x0000000c110d0224 */ /* 0x002fc800078e020d */
[C---:B--2---:R-:W-:Y:S02]  /*8470*/  @P0 IMAD R5, R13.reuse, R10, R5 ;  /* 0x0000000a0d050224 */ /* 0x044fe400078e0205 */
[C---:B------:R-:W-:Y:S02]  /*8480*/  @P0 IMAD R2, R13.reuse, R11, R2 ;  /* 0x0000000b0d020224 */ /* 0x040fe400078e0202 */
[C---:B---3--:R-:W-:Y:S02]  /*8490*/  @P0 IMAD R4, R13.reuse, R8, R4 ;  /* 0x000000080d040224 */ /* 0x048fe400078e0204 */
[----:B0-----:R-:W-:-:S07]  /*84a0*/  @P0 IMAD R6, R13, R16, R6 ;  /* 0x000000100d060224 */ /* 0x001fce00078e0206 */
.L_x_354:
        /* <DEDUP_REMOVED lines=20> */
[----:B---3--:R-:W-:Y:S01]  /*85f0*/  IMAD R7, R7, UR10, RZ ;  /* 0x0000000a07077c24 */ /* 0x008fe2000f8e02ff */
[----:B------:R-:W-:Y:S01]  /*8600*/  ISETP.GE.U32.AND P0, PT, R13, 0x1, PT ;  /* 0x000000010d00780c */ /* 0x000fe20003f06070 */
[----:B------:R-:W-:Y:S01]  /*8610*/  IMAD.X R5, RZ, RZ, UR9, P1 ;  /* 0x00000009ff057e24 */ /* 0x000fe200088e06ff */
[----:B------:R-:W-:Y:S01]  /*8620*/  MOV R9, RZ ;  /* 0x000000ff00097202 */ /* 0x000fe20000000f00 */
[----:B------:R-:W-:Y:S01]  /*8630*/  IMAD R7, R6, UR11, R7 ;  /* 0x0000000b06077c24 */ /* 0x000fe2000f8e0207 */
[----:B------:R-:W-:Y:S01]  /*8640*/  ISETP.GE.AND.EX P0, PT, R10, RZ, PT, P0 ;  /* 0x000000ff0a00720c */ /* 0x000fe20003f06300 */
[----:B------:R-:W-:-:S03]  /*8650*/  IMAD.WIDE.U32 R8, R6, UR10, R8 ;  /* 0x0000000a06087c25 */ /* 0x000fc6000f8e0008 */
[----:B------:R-:W-:-:S04]  /*8660*/  IADD3 R8, P2, R8, UR12, RZ ;  /* 0x0000000c08087c10 */ /* 0x000fc8000ff5e0ff */
[----:B------:R-:W-:-:S05]  /*8670*/  IADD3.X R9, R9, UR13, R7, P2, !PT ;  /* 0x0000000d09097c10 */ /* 0x000fca00097fe407 */
[----:B------:R-:W-:Y:S05]  /*8680*/  @!P0 BRA `(.L_x_356) ;  /* 0x0000000800008947 */ /* 0x000fea0003800000 */
[----:B------:R-:W2:Y:S01]  /*8690*/  LDG.E.U8.CONSTANT R8, desc[UR4][R8.64] ;  /* 0x0000000408087981 */ /* 0x000ea2000c1e9100 */
[C---:B------:R-:W-:Y:S01]  /*86a0*/  IADD3 R0, P1, R13.reuse, -0x1, RZ ;  /* 0xffffffff0d007810 */ /* 0x040fe20007f3e0ff */
[----:B------:R-:W-:Y:S01]  /*86b0*/  BSSY B3, `(.L_x_357) ;  /* 0x000006d000037945 */ /* 0x000fe20003800000 */
[----:B------:R-:W-:Y:S01]  /*86c0*/  HFMA2.MMA R11, -RZ, RZ, 0, 0 ;  /* 0x00000000ff0b7435 */ /* 0x000fe200000001ff */
[----:B------:R-:W-:Y:S02]  /*86d0*/  LOP3.LUT R6, R13, 0x3, RZ, 0xc0, !PT ;  /* 0x000000030d067812 */ /* 0x000fe400078ec0ff */
        /* <DEDUP_REMOVED lines=8> */
[----:B------:R-:W-:-:S03]  /*8760*/  MOV R11, RZ ;  /* 0x000000ff000b7202 */ /* 0x000fc60000000f00 */
        /* <DEDUP_REMOVED lines=12> */
.L_x_363:
        /* <DEDUP_REMOVED lines=38> */
.L_x_362:
[----:B------:R-:W-:Y:S05]  /*8a90*/  BSYNC B5 ;  /* 0x0000000000057941 */ /* 0x000fea0003800000 */
.L_x_361:
        /* <DEDUP_REMOVED lines=25> */
.L_x_365:
[----:B------:R-:W-:Y:S05]  /*8c30*/  BSYNC B5 ;  /* 0x0000000000057941 */ /* 0x000fea0003800000 */
.L_x_364:
[----:B------:R-:W-:-:S04]  /*8c40*/  ISETP.NE.U32.AND P2, PT, R2, RZ, PT ;  /* 0x000000ff0200720c */ /* 0x000fc80003f45070 */
[----:B------:R-:W-:-:S13]  /*8c50*/  ISETP.NE.OR.EX P0, PT, R7, RZ, P0, P2 ;  /* 0x000000ff0700720c */ /* 0x000fda0000705720 */
[----:B------:R-:W-:Y:S05]  /*8c60*/  @!P0 BREAK B2 ;  /* 0x0000000000028942 */ /* 0x000fea0003800000 */
[----:B------:R-:W-:Y:S05]  /*8c70*/  @!P0 BRA `(.L_x_358) ;  /* 0x0000000000408947 */ /* 0x000fea0003800000 */
.L_x_360:
[----:B------:R-:W-:Y:S05]  /*8c80*/  BSYNC B2 ;  /* 0x0000000000027941 */ /* 0x000fea0003800000 */
.L_x_359:
[----:B------:R-:W-:Y:S01]  /*8c90*/  BSSY B2, `(.L_x_358) ;  /* 0x000000e000027945 */ /* 0x000fe20003800000 */
.L_x_366:
        /* <DEDUP_REMOVED lines=14> */
.L_x_358:
[----:B------:R-:W-:Y:S05]  /*8d80*/  BSYNC B3 ;  /* 0x0000000000037941 */ /* 0x000fea0003800000 */
.L_x_357:
        /* <DEDUP_REMOVED lines=14> */
.L_x_368:
[----:B------:R-:W-:Y:S05]  /*8e70*/  BSYNC B2 ;  /* 0x0000000000027941 */ /* 0x000fea0003800000 */
.L_x_367:
[----:B------:R-:W-:-:S07]  /*8e80*/  SEL R0, RZ, 0x1, !P1 ;  /* 0x00000001ff007807 */ /* 0x000fce0004800000 */
.L_x_356:
[----:B------:R-:W-:Y:S05]  /*8e90*/  BSYNC B4 ;  /* 0x0000000000047941 */ /* 0x000fea0003800000 */
.L_x_355:
[----:B------:R0:W-:Y:S01]  /*8ea0*/  STG.E.U8 desc[UR4][R4.64], R0 ;  /* 0x0000000004007986 */ /* 0x0001e2000c101104 */
[----:B------:R-:W-:-:S07]  /*8eb0*/  IADD3 R3, R3, 0x80, RZ ;  /* 0x0000008003037810 */ /* 0x000fce0007ffe0ff */
.L_x_337:
[----:B------:R-:W-:-:S13]  /*8ec0*/  ISETP.GE.AND P0, PT, R3, UR6, PT ;  /* 0x0000000603007c0c */ /* 0x000fda000bf06270 */
        /* <DEDUP_REMOVED lines=405> */
.L_x_370:
        /* <DEDUP_REMOVED lines=56> */
.L_x_379:
        /* <DEDUP_REMOVED lines=38> */
.L_x_378:
[----:B------:R-:W-:Y:S05]  /*ae00*/  BSYNC B5 ;  /* 0x0000000000057941 */ /* 0x000fea0003800000 */
.L_x_377:
        /* <DEDUP_REMOVED lines=25> */
.L_x_381:
[----:B------:R-:W-:Y:S05]  /*afa0*/  BSYNC B5 ;  /* 0x0000000000057941 */ /* 0x000fea0003800000 */
.L_x_380:
[----:B------:R-:W-:-:S04]  /*afb0*/  ISETP.NE.U32.AND P2, PT, R2, RZ, PT ;  /* 0x000000ff0200720c */ /* 0x000fc80003f45070 */
[----:B------:R-:W-:-:S13]  /*afc0*/  ISETP.NE.OR.EX P0, PT, R7, RZ, P0, P2 ;  /* 0x000000ff0700720c */ /* 0x000fda0000705720 */
[----:B------:R-:W-:Y:S05]  /*afd0*/  @!P0 BREAK B2 ;  /* 0x0000000000028942 */ /* 0x000fea0003800000 */
[----:B------:R-:W-:Y:S05]  /*afe0*/  @!P0 BRA `(.L_x_374) ;  /* 0x0000000000408947 */ /* 0x000fea0003800000 */
.L_x_376:
[----:B------:R-:W-:Y:S05]  /*aff0*/  BSYNC B2 ;  /* 0x0000000000027941 */ /* 0x000fea0003800000 */
.L_x_375:
[----:B------:R-:W-:Y:S01]  /*b000*/  BSSY B2, `(.L_x_374) ;  /* 0x000000e000027945 */ /* 0x000fe20003800000 */
.L_x_382:
        /* <DEDUP_REMOVED lines=14> */
.L_x_374:
[----:B------:R-:W-:Y:S05]  /*b0f0*/  BSYNC B3 ;  /* 0x0000000000037941 */ /* 0x000fea0003800000 */
.L_x_373:
        /* <DEDUP_REMOVED lines=14> */
.L_x_384:
[----:B------:R-:W-:Y:S05]  /*b1e0*/  BSYNC B2 ;  /* 0x0000000000027941 */ /* 0x000fea0003800000 */
.L_x_383:
[----:B------:R-:W-:-:S07]  /*b1f0*/  SEL R0, RZ, 0x1, !P1 ;  /* 0x00000001ff007807 */ /* 0x000fce0004800000 */
.L_x_372:
[----:B------:R-:W-:Y:S05]  /*b200*/  BSYNC B4 ;  /* 0x0000000000047941 */ /* 0x000fea0003800000 */
.L_x_371:
[----:B------:R2:W-:Y:S01]  /*b210*/  STG.E.U8 desc[UR4][R4.64], R0 ;  /* 0x0000000004007986 */ /* 0x0005e2000c101104 */
[----:B------:R-:W-:-:S07]  /*b220*/  VIADD R3, R3, 0x80 ;  /* 0x0000008003037836 */ /* 0x000fce0000000000 */
.L_x_353:
[----:B------:R-:W-:-:S13]  /*b230*/  ISETP.GE.AND P0, PT, R3, UR6, PT ;  /* 0x0000000603007c0c */ /* 0x000fda000bf06270 */
[----:B------:R-:W-:Y:S05]  /*b240*/  @P0 BREAK B0 ;  /* 0x0000000000000942 */ /* 0x000fea0003800000 */
[----:B------:R-:W-:Y:S05]  /*b250*/  @P0 BRA `(.L_x_385) ;  /* 0x0000004400b80947 */ /* 0x000fea0003800000 */
[----:B------:R-:W3:Y:S01]  /*b260*/  LDC R7, c[0x0][0x218] ;  /* 0x00008600ff077b82 */ /* 0x000ee20000000800 */
[----:B012---:R-:W-:Y:S01]  /*b270*/  HFMA2.MMA R0, -RZ, RZ, 0, 0 ;  /* 0x00000000ff007435 */ /* 0x007fe200000001ff */
[----:B------:R-:W-:Y:S01]  /*b280*/  IMAD.MOV.U32 R6, RZ, RZ, RZ ;  /* 0x000000ffff067224 */ /* 0x000fe200078e00ff */
[----:B------:R-:W-:Y:S02]  /*b290*/  CS2R R4, SRZ ;  /* 0x0000000000047805 */ /* 0x000fe4000001ff00 */
[----:B------:R-:W-:Y:S02]  /*b2a0*/  MOV R2, RZ ;  /* 0x000000ff00027202 */ /* 0x000fe40000000f00 */
[----:B---3--:R-:W-:-:S13]  /*b2b0*/  ISETP.NE.AND P0, PT, R7, RZ, PT ;  /* 0x000000ff0700720c */ /* 0x008fda0003f05270 */
        /* <DEDUP_REMOVED lines=398> */
.L_x_386:
        /* <DEDUP_REMOVED lines=56> */
.L_x_395:
        /* <DEDUP_REMOVED lines=38> */
.L_x_394:
[----:B------:R-:W-:Y:S05]  /*d180*/  BSYNC B5 ;  /* 0x0000000000057941 */ /* 0x000fea0003800000 */
.L_x_393:
        /* <DEDUP_REMOVED lines=25> */
.L_x_397:
[----:B------:R-:W-:Y:S05]  /*d320*/  BSYNC B5 ;  /* 0x0000000000057941 */ /* 0x000fea0003800000 */
.L_x_396:
[----:B------:R-:W-:-:S04]  /*d330*/  ISETP.NE.U32.AND P2, PT, R2, RZ, PT ;  /* 0x000000ff0200720c */ /* 0x000fc80003f45070 */
[----:B------:R-:W-:-:S13]  /*d340*/  ISETP.NE.OR.EX P0, PT, R7, RZ, P0, P2 ;  /* 0x000000ff0700720c */ /* 0x000fda0000705720 */
[----:B------:R-:W-:Y:S05]  /*d350*/  @!P0 BREAK B2 ;  /* 0x0000000000028942 */ /* 0x000fea0003800000 */
[----:B------:R-:W-:Y:S05]  /*d360*/  @!P0 BRA `(.L_x_390) ;  /* 0x0000000000408947 */ /* 0x000fea0003800000 */
.L_x_392:
[----:B------:R-:W-:Y:S05]  /*d370*/  BSYNC B2 ;  /* 0x0000000000027941 */ /* 0x000fea0003800000 */
.L_x_391:
[----:B------:R-:W-:Y:S01]  /*d380*/  BSSY B2, `(.L_x_390) ;  /* 0x000000e000027945 */ /* 0x000fe20003800000 */
.L_x_398:
        /* <DEDUP_REMOVED lines=14> */
.L_x_390:
[----:B------:R-:W-:Y:S05]  /*d470*/  BSYNC B3 ;  /* 0x0000000000037941 */ /* 0x000fea0003800000 */
.L_x_389:
        /* <DEDUP_REMOVED lines=14> */
.L_x_400:
[----:B------:R-:W-:Y:S05]  /*d560*/  BSYNC B2 ;  /* 0x0000000000027941 */ /* 0x000fea0003800000 */
.L_x_399:
[----:B------:R-:W-:-:S07]  /*d570*/  SEL R0, RZ, 0x1, !P1 ;  /* 0x00000001ff007807 */ /* 0x000fce0004800000 */
.L_x_388:
[----:B------:R-:W-:Y:S05]  /*d580*/  BSYNC B4 ;  /* 0x0000000000047941 */ /* 0x000fea0003800000 */
.L_x_387:
[----:B------:R1:W-:Y:S01]  /*d590*/  STG.E.U8 desc[UR4][R4.64], R0 ;  /* 0x0000000004007986 */ /* 0x0003e2000c101104 */
[----:B------:R-:W-:-:S07]  /*d5a0*/  IADD3 R3, R3, 0x80, RZ ;  /* 0x0000008003037810 */ /* 0x000fce0007ffe0ff */
.L_x_369:
[----:B------:R-:W-:-:S13]  /*d5b0*/  ISETP.GE.AND P0, PT, R3, UR6, PT ;  /* 0x0000000603007c0c */ /* 0x000fda000bf06270 */
[----:B------:R-:W-:Y:S05]  /*d5c0*/  @P0 BREAK B0 ;  /* 0x0000000000000942 */ /* 0x000fea0003800000 */
[----:B------:R-:W-:Y:S05]  /*d5d0*/  @P0 BRA `(.L_x_385) ;  /* 0x0000002000d80947 */ /* 0x000fea0003800000 */
[----:B------:R-:W-:Y:S05]  /*d5e0*/  BSYNC B0 ;  /* 0x0000000000007941 */ /* 0x000fea0003800000 */
.L_x_320:
[----:B------:R-:W2:Y:S01]  /*d5f0*/  LDC R7, c[0x0][0x218] ;  /* 0x00008600ff077b82 */ /* 0x000ea20000000800 */
[----:B------:R-:W-:Y:S01]  /*d600*/  HFMA2.MMA R6, -RZ, RZ, 0, 0 ;  /* 0x00000000ff067435 */ /* 0x000fe200000001ff */
[----:B01----:R-:W-:Y:S01]  /*d610*/  IMAD.MOV.U32 R0, RZ, RZ, RZ ;  /* 0x000000ffff007224 */ /* 0x003fe200078e00ff */
[----:B------:R-:W-:Y:S01]  /*d620*/  CS2R R4, SRZ ;  /* 0x0000000000047805 */ /* 0x000fe2000001ff00 */
[----:B------:R-:W-:Y:S01]  /*d630*/  IMAD.MOV.U32 R2, RZ, RZ, RZ ;  /* 0x000000ffff027224 */ /* 0x000fe200078e00ff */
        /* <DEDUP_REMOVED lines=399> */
.L_x_401:
        /* <DEDUP_REMOVED lines=56> */
.L_x_410:
        /* <DEDUP_REMOVED lines=38> */
.L_x_409:
[----:B------:R-:W-:Y:S05]  /*f510*/  BSYNC B5 ;  /* 0x0000000000057941 */ /* 0x000fea0003800000 */
.L_x_408:
        /* <DEDUP_REMOVED lines=25> */
.L_x_412:
[----:B------:R-:W-:Y:S05]  /*f6b0*/  BSYNC B5 ;  /* 0x0000000000057941 */ /* 0x000fea0003800000 */
.L_x_411:
[----:B------:R-:W-:-:S04]  /*f6c0*/  ISETP.NE.U32.AND P2, PT, R2, RZ, PT ;  /* 0x000000ff0200720c */ /* 0x000fc80003f45070 */
[----:B------:R-:W-:-:S13]  /*f6d0*/  ISETP.NE.OR.EX P0, PT, R7, RZ, P0, P2 ;  /* 0x000000ff0700720c */ /* 0x000fda0000705720 */
[----:B------:R-:W-:Y:S05]  /*f6e0*/  @!P0 BREAK B2 ;  /* 0x0000000000028942 */ /* 0x000fea0003800000 */
[----:B------:R-:W-:Y:S05]  /*f6f0*/  @!P0 BRA `(.L_x_405) ;  /* 0x0000000000408947 */ /* 0x000fea0003800000 */
.L_x_407:
[----:B------:R-:W-:Y:S05]  /*f700*/  BSYNC B2 ;  /* 0x0000000000027941 */ /* 0x000fea0003800000 */
.L_x_406:
[----:B------:R-:W-:Y:S01]  /*f710*/  BSSY B2, `(.L_x_405) ;  /* 0x000000e000027945 */ /* 0x000fe20003800000 */
.L_x_413:
        /* <DEDUP_REMOVED lines=14> */
.L_x_405:
[----:B------:R-:W-:Y:S05]  /*f800*/  BSYNC B3 ;  /* 0x0000000000037941 */ /* 0x000fea0003800000 */
.L_x_404:
        /* <DEDUP_REMOVED lines=14> */
.L_x_415:
[----:B------:R-:W-:Y:S05]  /*f8f0*/  BSYNC B2 ;  /* 0x0000000000027941 */ /* 0x000fea0003800000 */
.L_x_414:
[----:B------:R-:W-:-:S07]  /*f900*/  SEL R0, RZ, 0x1, !P1 ;  /* 0x00000001ff007807 */ /* 0x000fce0004800000 */
.L_x_403:
[----:B------:R-:W-:Y:S05]  /*f910*/  BSYNC B4 ;  /* 0x0000000000047941 */ /* 0x000fea0003800000 */
.L_x_402:
[----:B------:R3:W-:Y:S01]  /*f920*/  STG.E.U8 desc[UR4][R4.64], R0 ;  /* 0x0000000004007986 */ /* 0x0007e2000c101104 */
[----:B------:R-:W-:-:S07]  /*f930*/  VIADD R3, R3, 0x80 ;  /* 0x0000008003037836 */ /* 0x000fce0000000000 */
.L_x_385:
[----:B------:R-:W-:Y:S05]  /*f940*/  BSYNC B1 ;  /* 0x0000000000017941 */ /* 0x000fea0003800000 */
.L_x_319:
[----:B------:R-:W-:Y:S05]  /*f950*/  WARPSYNC.ALL ;  /* 0x0000000000007948 */ /* 0x000fea0003800000 */
[----:B------:R-:W-:-:S13]  /*f960*/  ISETP.GE.AND P0, PT, R3, UR6, PT ;  /* 0x0000000603007c0c */ /* 0x000fda000bf06270 */
[----:B------:R-:W-:Y:S05]  /*f970*/  @P0 EXIT ;  /* 0x000000000000094d */ /* 0x000fea0003800000 */
[----:B------:R-:W4:Y:S01]  /*f980*/  LDC R10, c[0x0][0x218] ;  /* 0x00008600ff0a7b82 */ /* 0x000f220000000800 */
[----:B------:R-:W-:Y:S01]  /*f990*/  HFMA2.MMA R2, -RZ, RZ, 0, 0 ;  /* 0x00000000ff027435 */ /* 0x000fe200000001ff */
[----:B0123--:R-:W-:Y:S01]  /*f9a0*/  CS2R R4, SRZ ;  /* 0x0000000000047805 */ /* 0x00ffe2000001ff00 */
[----:B------:R-:W-:Y:S01]  /*f9b0*/  IMAD.MOV.U32 R0, RZ, RZ, RZ ;  /* 0x000000ffff007224 */ /* 0x000fe200078e00ff */
[----:B----4-:R-:W-:-:S13]  /*f9c0*/  ISETP.NE.AND P0, PT, R10, RZ, PT ;  /* 0x000000ff0a00720c */ /* 0x010fda0003f05270 */
[----:B------:R-:W-:Y:S05]  /*f9d0*/  @!P0 BRA `(.L_x_416) ;  /* 0x0000001800348947 */ /* 0x000fea0003800000 */
[----:B------:R-:W-:Y:S01]  /*f9e0*/  MOV R2, RZ ;  /* 0x000000ff00027202 */ /* 0x000fe20000000f00 */
[----:B------:R-:W-:Y:S01]  /*f9f0*/  ULDC.64 UR6, c[0x0][0x220] ;  /* 0x0000880000067ab9 */ /* 0x000fe20000000a00 */
[----:B------:R-:W-:-:S03]  /*fa00*/  ISETP.NE.AND P0, PT, R10, 0x1, PT ;  /* 0x000000010a00780c */ /* 0x000fc60003f05270 */
[----:B------:R-:W-:Y:S01]  /*fa10*/  IMAD.HI.U32 R6, R3, UR6, R2 ;  /* 0x0000000603067c27 */ /* 0x000fe2000f8e0002 */
[----:B------:R-:W-:-:S04]  /*fa20*/  ULDC UR6, c[0x0][0x21c] ;  /* 0x0000870000067ab9 */ /* 0x000fc80000000800 */
[----:B------:R-:W-:-:S05]  /*fa30*/  SHF.R.U32.HI R7, RZ, UR7, R6 ;  /* 0x00000007ff077c19 */ /* 0x000fca0008011606 */
[----:B------:R-:W-:-:S04]  /*fa40*/  IMAD.MOV R0, RZ, RZ, -R7 ;  /* 0x000000ffff007224 */ /* 0x000fc800078e0a07 */
        /* <DEDUP_REMOVED lines=15> */
[----:B------:R-:W-:-:S04]  /*fb40*/  ULDC.64 UR6, c[0x0][0x360] ;  /* 0x0000d80000067ab9 */ /* 0x000fc80000000a00 */
[----:B------:R-:W-:-:S04]  /*fb50*/  IMAD.MOV R3, RZ, RZ, -R9 ;  /* 0x000000ffff037224 */ /* 0x000fc800078e0a09 */
        /* <DEDUP_REMOVED lines=13> */
[----:B------:R-:W-:-:S05]  /*fc30*/  SHF.R.U32.HI R7, RZ, UR7, R6 ;  /* 0x00000007ff077c19 */ /* 0x000fca0008011606 */
[----:B------:R-:W-:-:S04]  /*fc40*/  IMAD.MOV R3, RZ, RZ, -R7 ;  /* 0x000000ffff037224 */ /* 0x000fc800078e0a07 */
        /* <DEDUP_REMOVED lines=337> */
[----:B------:R-:W-:Y:S02]  /*11160*/  ULDC.64 UR6, c[0x0][0x570] ;  /* 0x00015c0000067ab9 */ /* 0x000fe40000000a00 */
[----:B------:R-:W-:Y:S01]  /*11170*/  IADD3 R3, -R11, RZ, RZ ;  /* 0x000000ff0b037210 */ /* 0x000fe20007ffe1ff */
[----:B------:R-:W1:Y:S04]  /*11180*/  @P0 LDC R15, c[0x0][0x33c] ;  /* 0x0000cf00ff0f0b82 */ /* 0x000e680000000800 */
[----:B------:R-:W-:-:S04]  /*11190*/  IMAD R7, R3, UR8, R7 ;  /* 0x0000000803077c24 */ /* 0x000fc8000f8e0207 */
[----:B------:R-:W2:Y:S01]  /*111a0*/  @P0 LDC.64 R8, c[0x0][0x588] ;  /* 0x00016200ff080b82 */ /* 0x000ea20000000a00 */
[C---:B------:R-:W-:Y:S01]  /*111b0*/  IMAD R5, R7.reuse, UR6, R5 ;  /* 0x0000000607057c24 */ /* 0x040fe2000f8e0205 */
[----:B------:R-:W-:Y:S01]  /*111c0*/  ULDC UR6, c[0x0][0x578] ;  /* 0x00015e0000067ab9 */ /* 0x000fe20000000800 */
[C---:B------:R-:W-:Y:S01]  /*111d0*/  IMAD R0, R7.reuse, UR7, R0 ;  /* 0x0000000707007c24 */ /* 0x040fe2000f8e0200 */
[----:B------:R-:W-:Y:S01]  /*111e0*/  ULDC UR7, c[0x0][0x584] ;  /* 0x0001610000077ab9 */ /* 0x000fe20000000800 */
        /* <DEDUP_REMOVED lines=12> */
.L_x_416:
[----:B------:R-:W-:Y:S01]  /*112b0*/  ULDC.64 UR8, c[0x0][0x5c8] ;  /* 0x0001720000087ab9 */ /* 0x000fe20000000a00 */
[----:B------:R-:W-:Y:S01]  /*112c0*/  ULDC.64 UR6, c[0x0][0x5b0] ;  /* 0x00016c0000067ab9 */ /* 0x000fe20000000a00 */
[----:B------:R-:W-:Y:S02]  /*112d0*/  IADD3 R6, P1, R4, UR8, RZ ;  /* 0x0000000804067c10 */ /* 0x000fe4000ff3e0ff */
[----:B------:R-:W-:Y:S01]  /*112e0*/  IADD3 R2, P0, R2, UR6, RZ ;  /* 0x0000000602027c10 */ /* 0x000fe2000ff1e0ff */
[----:B------:R-:W-:Y:S01]  /*112f0*/  ULDC.U8 UR6, c[0x0][0x5e0] ;  /* 0x0001780000067ab9 */ /* 0x000fe20000000000 */
[----:B------:R-:W-:Y:S01]  /*11300*/  IADD3.X R7, RZ, UR9, RZ, P1, !PT ;  /* 0x00000009ff077c10 */ /* 0x000fe20008ffe4ff */
[----:B------:R-:W-:Y:S01]  /*11310*/  IMAD.MOV.U32 R9, RZ, RZ, RZ ;  /* 0x000000ffff097224 */ /* 0x000fe200078e00ff */
[----:B------:R-:W-:Y:S01]  /*11320*/  MOV R8, R0 ;  /* 0x0000000000087202 */ /* 0x000fe20000000f00 */
[----:B------:R-:W-:Y:S01]  /*11330*/  IMAD.X R3, RZ, RZ, UR7, P0 ;  /* 0x00000007ff037e24 */ /* 0x000fe200080e06ff */
[----:B------:R-:W-:-:S02]  /*11340*/  ULDC.64 UR8, c[0x0][0x5a8] ;  /* 0x00016a0000087ab9 */ /* 0x000fc40000000a00 */
        /* <DEDUP_REMOVED lines=8> */
[----:B------:R-:W-:Y:S01]  /*113d0*/  PLOP3.LUT P1, PT, PT, PT, PT, 0x8, 0x0 ;  /* 0x000000000000781c */ /* 0x000fe20003f2e170 */
[----:B------:R-:W-:Y:S01]  /*113e0*/  IMAD.WIDE.U32 R8, R2, UR6, R8 ;  /* 0x0000000602087c25 */ /* 0x000fe2000f8e0008 */
[----:B------:R-:W-:Y:S02]  /*113f0*/  SEL R13, R6, 0x1, !P0 ;  /* 0x00000001060d7807 */ /* 0x000fe40004000000 */
[----:B------:R-:W-:Y:S01]  /*11400*/  SEL R10, R7, RZ, !P0 ;  /* 0x000000ff070a7207 */ /* 0x000fe20004000000 */
[----:B------:R-:W-:Y:S01]  /*11410*/  IMAD R11, R2, UR7, R11 ;  /* 0x00000007020b7c24 */ /* 0x000fe2000f8e020b */
[----:B------:R-:W-:Y:S01]  /*11420*/  ISETP.GE.U32.AND P0, PT, R13, 0x1, PT ;  /* 0x000000010d00780c */ /* 0x000fe20003f06070 */
[----:B------:R-:W-:Y:S01]  /*11430*/  ULDC.64 UR6, c[0x0][0x5a0] ;  /* 0x0001680000067ab9 */ /* 0x000fe20000000a00 */
[----:B------:R-:W-:-:S02]  /*11440*/  IADD3 R6, P3, R8, UR8, RZ ;  /* 0x0000000808067c10 */ /* 0x000fc4000ff7e0ff */
[----:B------:R-:W-:Y:S02]  /*11450*/  ISETP.GE.AND.EX P0, PT, R10, RZ, PT, P0 ;  /* 0x000000ff0a00720c */ /* 0x000fe40003f06300 */
[----:B------:R-:W-:Y:S02]  /*11460*/  IADD3 R2, P2, R5, UR6, RZ ;  /* 0x0000000605027c10 */ /* 0x000fe4000ff5e0ff */
[----:B------:R-:W-:Y:S02]  /*11470*/  IADD3.X R7, R9, UR9, R11, P3, !PT ;  /* 0x0000000909077c10 */ /* 0x000fe40009ffe40b */
[----:B------:R-:W-:-:S07]  /*11480*/  IADD3.X R3, RZ, UR7, RZ, P2, !PT ;  /* 0x00000007ff037c10 */ /* 0x000fce00097fe4ff */
        /* <DEDUP_REMOVED lines=27> */
.L_x_425:
        /* <DEDUP_REMOVED lines=38> */
.L_x_424:
[----:B------:R-:W-:Y:S05]  /*118a0*/  BSYNC B4 ;  /* 0x0000000000047941 */ /* 0x000fea0003800000 */
.L_x_423:
        /* <DEDUP_REMOVED lines=25> */
.L_x_427:
[----:B------:R-:W-:Y:S05]  /*11a40*/  BSYNC B4 ;  /* 0x0000000000047941 */ /* 0x000fea0003800000 */
.L_x_426:
[----:B------:R-:W-:-:S04]  /*11a50*/  ISETP.NE.U32.AND P2, PT, R5, RZ, PT ;  /* 0x000000ff0500720c */ /* 0x000fc80003f45070 */
[----:B------:R-:W-:-:S13]  /*11a60*/  ISETP.NE.OR.EX P0, PT, R6, RZ, P0, P2 ;  /* 0x000000ff0600720c */ /* 0x000fda0000705720 */
[----:B------:R-:W-:Y:S05]  /*11a70*/  @!P0 BREAK B3 ;  /* 0x0000000000038942 */ /* 0x000fea0003800000 */
[----:B------:R-:W-:Y:S05]  /*11a80*/  @!P0 BRA `(.L_x_420) ;  /* 0x0000000000408947 */ /* 0x000fea0003800000 */
.L_x_422:
[----:B------:R-:W-:Y:S05]  /*11a90*/  BSYNC B3 ;  /* 0x0000000000037941 */ /* 0x000fea0003800000 */
.L_x_421:
[----:B------:R-:W-:Y:S01]  /*11aa0*/  BSSY B3, `(.L_x_420) ;  /* 0x000000e000037945 */ /* 0x000fe20003800000 */
.L_x_428:
        /* <DEDUP_REMOVED lines=14> */
.L_x_420:
[----:B------:R-:W-:Y:S05]  /*11b90*/  BSYNC B1 ;  /* 0x0000000000017941 */ /* 0x000fea0003800000 */
.L_x_419:
[----:B------:R-:W-:-:S04]  /*11ba0*/  ISETP.NE.U32.AND P0, PT, R4, RZ, PT ;  /* 0x000000ff0400720c */ /* 0x000fc80003f05070 */
        /* <DEDUP_REMOVED lines=12> */
.L_x_418:
[----:B------:R-:W-:Y:S05]  /*11c70*/  BSYNC B2 ;  /* 0x0000000000027941 */ /* 0x000fea0003800000 */
.L_x_417:
[----:B------:R-:W-:Y:S05]  /*11c80*/  WARPSYNC.ALL ;  /* 0x0000000000007948 */ /* 0x000fea0003800000 */
[----:B------:R-:W-:-:S05]  /*11c90*/  SEL R5, RZ, 0x1, !P1 ;  /* 0x00000001ff057807 */ /* 0x000fca0004800000 */
[----:B------:R-:W-:Y:S01]  /*11ca0*/  STG.E.U8 desc[UR4][R2.64], R5 ;  /* 0x0000000502007986 */ /* 0x000fe2000c101104 */
[----:B------:R-:W-:Y:S05]  /*11cb0*/  EXIT ;  /* 0x000000000000794d */ /* 0x000fea0003800000 */
.L_x_429:
        /* <DEDUP_REMOVED lines=12> */
.L_x_18528:


//--------------------- .text._ZN2at6native73_GLOBAL__N__c8866d80_35_SparseBinaryOpIntersectionKernel_cu_f5210f67_363612apply_kernelILi128ELi8EZNS1_29binary_op_intersection_kernelINS1_9LhsProjOpEN3c107complexIfEElEEvRNS_14TensorIteratorEllRKNS_6TensorEbEUliE_EEviT1_ --------------------------
	.section	.text._ZN2at6native73_GLOBAL__N__c8866d80_35_SparseBinaryOpIntersectionKernel_cu_f5210f67_363612apply_kernelILi128ELi8EZNS1_29binary_op_intersection_kernelINS1_9LhsProjOpEN3c107complexIfEElEEvRNS_14TensorIteratorEllRKNS_6TensorEbEUliE_EEviT1_,"ax",@progbits
	.align	128
.text._ZN2at6native73_GLOBAL__N__c8866d80_35_SparseBinaryOpIntersectionKernel_cu_f5210f67_363612apply_kernelILi128ELi8EZNS1_29binary_op_intersection_kernelINS1_9LhsProjOpEN3c107complexIfEElEEvRNS_14TensorIteratorEllRKNS_6TensorEbEUliE_EEviT1_:
        .type           _ZN2at6native73_GLOBAL__N__c8866d80_35_SparseBinaryOpIntersectionKernel_cu_f5210f67_363612apply_kernelILi128ELi8EZNS1_29binary_op_intersection_kernelINS1_9LhsProjOpEN3c107complexIfEElEEvRNS_14TensorIteratorEllRKNS_6TensorEbEUliE_EEviT1_,@function
        .size           _ZN2at6native73_GLOBAL__N__c8866d80_35_SparseBinaryOpIntersectionKernel_cu_f5210f67_363612apply_kernelILi128ELi8EZNS1_29binary_op_intersection_kernelINS1_9LhsProjOpEN3c107complexIfEElEEvRNS_14TensorIteratorEllRKNS_6TensorEbEUliE_EEviT1_,(.L_x_18529 - _ZN2at6native73_GLOBAL__N__c8866d80_35_SparseBinaryOpIntersectionKernel_cu_f5210f67_363612apply_kernelILi128ELi8EZNS1_29binary_op_intersection_kernelINS1_9LhsProjOpEN3c107complexIfEElEEvRNS_14TensorIteratorEllRKNS_6TensorEbEUliE_EEviT1_)
        .other          _ZN2at6native73_GLOBAL__N__c8866d80_35_SparseBinaryOpIntersectionKernel_cu_f5210f67_363612apply_kernelILi128ELi8EZNS1_29binary_op_intersection_kernelINS1_9LhsProjOpEN3c107complexIfEElEEvRNS_14TensorIteratorEllRKNS_6TensorEbEUliE_EEviT1_,@"STO_CUDA_ENTRY STV_DEFAULT"
_ZN2at6native73_GLOBAL__N__c8866d80_35_SparseBinaryOpIntersectionKernel_cu_f5210f67_363612apply_kernelILi128ELi8EZNS1_29binary_op_intersection_kernelINS1_9LhsProjOpEN3c107complexIfEElEEvRNS_14TensorIteratorEllRKNS_6TensorEbEUliE_EEviT1_:
        /* <DEDUP_REMOVED lines=417> */
.L_x_432:
        /* <DEDUP_REMOVED lines=28> */
[----:B------:R-:W-:Y:S02]  /*1bd0*/  CS2R R10, SRZ ;  /* 0x00000000000a7805 */ /* 0x000fe4000001ff00 */
[----:B------:R-:W-:Y:S02]  /*1be0*/  LEA.HI.X R13, R6, R0, R5, 0x3, P2 ;  /* 0x00000000060d7211 */ /* 0x000fe400010f1c05 */
[----:B------:R-:W-:Y:S01]  /*1bf0*/  IADD3.X R5, RZ, UR9, RZ, P1, !PT ;  /* 0x00000009ff057c10 */ /* 0x000fe20008ffe4ff */
[----:B------:R-:W-:Y:S06]  /*1c00*/  @!P0 BRA `(.L_x_434) ;  /* 0x0000000400d48947 */ /* 0x000fec0003800000 */
[----:B------:R0:W5:Y:S01]  /*1c10*/  LDG.E.64.CONSTANT R6, desc[UR4][R12.64] ;  /* 0x000000040c067981 */ /* 0x000162000c1e9b00 */
[C---:B------:R-:W-:Y:S01]  /*1c20*/  IADD3 R0, P1, R15.reuse, -0x1, RZ ;  /* 0xffffffff0f007810 */ /* 0x040fe20007f3e0ff */
[----:B------:R-:W-:Y:S01]  /*1c30*/  BSSY B2, `(.L_x_435) ;  /* 0x0000064000027945 */ /* 0x000fe20003800000 */
[----:B------:R-:W-:Y:S02]  /*1c40*/  LOP3.LUT R8, R15, 0x3, RZ, 0xc0, !PT ;  /* 0x000000030f087812 */ /* 0x000fe400078ec0ff */
[----:B------:R-:W-:Y:S02]  /*1c50*/  CS2R R10, SRZ ;  /* 0x00000000000a7805 */ /* 0x000fe4000001ff00 */
[----:B------:R-:W-:Y:S02]  /*1c60*/  ISETP.GE.U32.AND P0, PT, R0, 0x3, PT ;  /* 0x000000030000780c */ /* 0x000fe40003f06070 */
[----:B------:R-:W-:-:S04]  /*1c70*/  IADD3.X R0, R9, -0x1, RZ, P1, !PT ;  /* 0xffffffff09007810 */ /* 0x000fc80000ffe4ff */
[----:B------:R-:W-:-:S13]  /*1c80*/  ISETP.GE.U32.AND.EX P0, PT, R0, RZ, PT, P0 ;  /* 0x000000ff0000720c */ /* 0x000fda0003f06100 */
[----:B0-----:R-:W-:Y:S05]  /*1c90*/  @!P0 BRA `(.L_x_436) ;  /* 0x0000000400748947 */ /* 0x001fea0003800000 */
        /* <DEDUP_REMOVED lines=13> */
.L_x_441:
[----:B-----5:R-:W-:Y:S01]  /*1d70*/  FADD.FTZ R9, R6, R10 ;  /* 0x0000000a06097221 */ /* 0x020fe20000010000 */
[C---:B------:R-:W-:Y:S01]  /*1d80*/  FADD.FTZ R10, R7.reuse, R11 ;  /* 0x0000000b070a7221 */ /* 0x040fe20000010000 */
[----:B------:R-:W-:Y:S02]  /*1d90*/  IADD3 R2, P1, R2, -0x10, RZ ;  /* 0xfffffff002027810 */ /* 0x000fe40007f3e0ff */
[----:B------:R-:W-:Y:S01]  /*1da0*/  FADD.FTZ R9, R6, R9 ;  /* 0x0000000906097221 */ /* 0x000fe20000010000 */
[C---:B------:R-:W-:Y:S01]  /*1db0*/  FADD.FTZ R10, R7.reuse, R10 ;  /* 0x0000000a070a7221 */ /* 0x040fe20000010000 */
[----:B------:R-:W-:Y:S02]  /*1dc0*/  IADD3.X R0, R0, -0x1, RZ, P1, !PT ;  /* 0xffffffff00007810 */ /* 0x000fe40000ffe4ff */
[----:B------:R-:W-:Y:S01]  /*1dd0*/  FADD.FTZ R9, R6, R9 ;  /* 0x0000000906097221 */ /* 0x000fe20000010000 */
[----:B------:R-:W-:Y:S01]  /*1de0*/  FADD.FTZ R10, R7, R10 ;  /* 0x0000000a070a7221 */ /* 0x000fe20000010000 */
[----:B------:R-:W-:-:S02]  /*1df0*/  ISETP.GT.U32.AND P1, PT, R2, 0xc, PT ;  /* 0x0000000c0200780c */ /* 0x000fc40003f24070 */
[----:B------:R-:W-:Y:S01]  /*1e00*/  FADD.FTZ R9, R6, R9 ;  /* 0x0000000906097221 */ /* 0x000fe20000010000 */
[C---:B------:R-:W-:Y:S01]  /*1e10*/  FADD.FTZ R10, R7.reuse, R10 ;  /* 0x0000000a070a7221 */ /* 0x040fe20000010000 */
        /* <DEDUP_REMOVED lines=26> */
.L_x_440:
[----:B------:R-:W-:Y:S05]  /*1fc0*/  BSYNC B4 ;  /* 0x0000000000047941 */ /* 0x000fea0003800000 */
.L_x_439:
[----:B------:R-:W-:Y:S01]  /*1fd0*/  ISETP.GT.U32.AND P1, PT, R2, 0x4, PT ;  /* 0x000000040200780c */ /* 0x000fe20003f24070 */
[----:B------:R-:W-:Y:S03]  /*1fe0*/  BSSY B4, `(.L_x_442) ;  /* 0x0000016000047945 */ /* 0x000fe60003800000 */
[----:B------:R-:W-:-:S13]  /*1ff0*/  ISETP.GT.AND.EX P1, PT, R0, RZ, PT, P1 ;  /* 0x000000ff0000720c */ /* 0x000fda0003f24310 */
[----:B------:R-:W-:Y:S05]  /*2000*/  @!P1 BRA `(.L_x_443) ;  /* 0x00000000004c9947 */ /* 0x000fea0003800000 */
[----:B-----5:R-:W-:Y:S01]  /*2010*/  FADD.FTZ R9, R6, R10 ;  /* 0x0000000a06097221 */ /* 0x020fe20000010000 */
        /* <DEDUP_REMOVED lines=18> */
.L_x_443:
[----:B------:R-:W-:Y:S05]  /*2140*/  BSYNC B4 ;  /* 0x0000000000047941 */ /* 0x000fea0003800000 */
.L_x_442:
[----:B------:R-:W-:-:S04]  /*2150*/  ISETP.NE.U32.AND P1, PT, R2, RZ, PT ;  /* 0x000000ff0200720c */ /* 0x000fc80003f25070 */
[----:B------:R-:W-:-:S13]  /*2160*/  ISETP.NE.OR.EX P0, PT, R0, RZ, P0, P1 ;  /* 0x000000ff0000720c */ /* 0x000fda0000705710 */
[----:B------:R-:W-:Y:S05]  /*2170*/  @!P0 BREAK B3 ;  /* 0x0000000000038942 */ /* 0x000fea0003800000 */
[----:B------:R-:W-:Y:S05]  /*2180*/  @!P0 BRA `(.L_x_436) ;  /* 0x0000000000388947 */ /* 0x000fea0003800000 */
.L_x_438:
[----:B------:R-:W-:Y:S05]  /*2190*/  BSYNC B3 ;  /* 0x0000000000037941 */ /* 0x000fea0003800000 */
.L_x_437:
[----:B------:R-:W-:Y:S01]  /*21a0*/  IADD3 R2, P0, R2, -0x4, RZ ;  /* 0xfffffffc02027810 */ /* 0x000fe20007f1e0ff */
[----:B-----5:R-:W-:Y:S01]  /*21b0*/  FADD.FTZ R9, R6, R10 ;  /* 0x0000000a06097221 */ /* 0x020fe20000010000 */
[C---:B------:R-:W-:Y:S02]  /*21c0*/  FADD.FTZ R10, R7.reuse, R11 ;  /* 0x0000000b070a7221 */ /* 0x040fe40000010000 */
[----:B------:R-:W-:Y:S01]  /*21d0*/  IADD3.X R0, R0, -0x1, RZ, P0, !PT ;  /* 0xffffffff00007810 */ /* 0x000fe200007fe4ff */
[----:B------:R-:W-:Y:S01]  /*21e0*/  FADD.FTZ R9, R6, R9 ;  /* 0x0000000906097221 */ /* 0x000fe20000010000 */
[----:B------:R-:W-:Y:S01]  /*21f0*/  ISETP.NE.U32.AND P0, PT, R2, RZ, PT ;  /* 0x000000ff0200720c */ /* 0x000fe20003f05070 */
[C---:B------:R-:W-:Y:S02]  /*2200*/  FADD.FTZ R10, R7.reuse, R10 ;  /* 0x0000000a070a7221 */ /* 0x040fe40000010000 */
[----:B------:R-:W-:Y:S01]  /*2210*/  FADD.FTZ R9, R6, R9 ;  /* 0x0000000906097221 */ /* 0x000fe20000010000 */
[----:B------:R-:W-:Y:S01]  /*2220*/  ISETP.NE.AND.EX P0, PT, R0, RZ, PT, P0 ;  /* 0x000000ff0000720c */ /* 0x000fe20003f05300 */
[----:B------:R-:W-:-:S02]  /*2230*/  FADD.FTZ R12, R7, R10 ;  /* 0x0000000a070c7221 */ /* 0x000fc40000010000 */
[----:B------:R-:W-:Y:S02]  /*2240*/  FADD.FTZ R10, R6, R9 ;  /* 0x00000009060a7221 */ /* 0x000fe40000010000 */
[----:B------:R-:W-:-:S08]  /*2250*/  FADD.FTZ R11, R7, R12 ;  /* 0x0000000c070b7221 */ /* 0x000fd00000010000 */
[----:B------:R-:W-:Y:S05]  /*2260*/  @P0 BRA `(.L_x_437) ;  /* 0xfffffffc00cc0947 */ /* 0x000fea000383ffff */
.L_x_436:
[----:B------:R-:W-:Y:S05]  /*2270*/  BSYNC B2 ;  /* 0x0000000000027941 */ /* 0x000fea0003800000 */
.L_x_435:
[----:B------:R-:W-:-:S04]  /*2280*/  ISETP.NE.U32.AND P0, PT, R8, RZ, PT ;  /* 0x000000ff0800720c */ /* 0x000fc80003f05070 */
[----:B------:R-:W-:-:S13]  /*2290*/  ISETP.NE.AND.EX P0, PT, RZ, RZ, PT, P0 ;  /* 0x000000ffff00720c */ /* 0x000fda0003f05300 */
[----:B------:R-:W-:Y:S05]  /*22a0*/  @!P0 BRA `(.L_x_434) ;  /* 0x00000000002c8947 */ /* 0x000fea0003800000 */
[----:B------:R-:W-:Y:S01]  /*22b0*/  ISETP.NE.U32.AND P0, PT, R8, 0x1, PT ;  /* 0x000000010800780c */ /* 0x000fe20003f05070 */
[----:B-----5:R-:W-:Y:S01]  /*22c0*/  FADD.FTZ R10, R6, R10 ;  /* 0x0000000a060a7221 */ /* 0x020fe20000010000 */
        /* <DEDUP_REMOVED lines=9> */
.L_x_434:
[----:B------:R-:W-:Y:S05]  /*2360*/  BSYNC B1 ;  /* 0x0000000000017941 */ /* 0x000fea0003800000 */
.L_x_433:
[----:B------:R0:W-:Y:S01]  /*2370*/  STG.E.64 desc[UR4][R4.64], R10 ;  /* 0x0000000a04007986 */ /* 0x0001e2000c101b04 */
[----:B------:R-:W-:-:S07]  /*2380*/  IADD3 R3, R3, 0x80, RZ ;  /* 0x0000008003037810 */ /* 0x000fce0007ffe0ff */
.L_x_431:
[----:B------:R-:W-:Y:S05]  /*2390*/  BSYNC B0 ;  /* 0x0000000000007941 */ /* 0x000fea0003800000 */
.L_x_430:
[----:B------:R-:W-:Y:S05]  /*23a0*/  WARPSYNC.ALL ;  /* 0x0000000000007948 */ /* 0x000fea0003800000 */
[----:B------:R-:W-:Y:S01]  /*23b0*/  ISETP.GE.AND P0, PT, R3, UR6, PT ;  /* 0x0000000603007c0c */ /* 0x000fe2000bf06270 */
[----:B------:R-:W-:Y:S04]  /*23c0*/  BSSY B1, `(.L_x_444) ;  /* 0x0000d12000017945 */ /* 0x000fe80003800000 */
[----:B------:R-:W-:Y:S08]  /*23d0*/  BSSY B0, `(.L_x_445) ;  /* 0x0000ae5000007945 */ /* 0x000ff00003800000 */
[----:B------:R-:W-:Y:S05]  /*23e0*/  @P0 BRA `(.L_x_446) ;  /* 0x0000004400600947 */ /* 0x000fea0003800000 */
[----:B0-----:R-:W0:Y:S01]  /*23f0*/  LDC R10, c[0x0][0x218] ;  /* 0x00008600ff0a7b82 */ /* 0x001e220000000800 */
        /* <DEDUP_REMOVED lines=9> */
[----:B-----5:R-:W-:-:S05]  /*2490*/  IMAD.HI.U32 R6, R3, UR8, R2 ;  /* 0x0000000803067c27 */ /* 0x020fca000f8e0002 */
        /* <DEDUP_REMOVED lines=392> */
.L_x_447:
[----:B------:R-:W-:Y:S01]  /*3d20*/  ULDC.64 UR10, c[0x0][0x5c8] ;  /* 0x00017200000a7ab9 */ /* 0x000fe20000000a00 */
[----:B------:R-:W-:Y:S01]  /*3d30*/  ULDC.64 UR8, c[0x0][0x5b0] ;  /* 0x00016c0000087ab9 */ /* 0x000fe20000000a00 */
[----:B------:R-:W-:Y:S01]  /*3d40*/  IADD3 R8, P1, R4, UR10, RZ ;  /* 0x0000000a04087c10 */ /* 0x000fe2000ff3e0ff */
[----:B------:R-:W-:Y:S01]  /*3d50*/  ULDC.U8 UR7, c[0x0][0x5e0] ;  /* 0x0001780000077ab9 */ /* 0x000fe20000000000 */
[----:B-----5:R-:W-:Y:S02]  /*3d60*/  IADD3 R6, P0, R2, UR8, RZ ;  /* 0x0000000802067c10 */ /* 0x020fe4000ff1e0ff */
        /* <DEDUP_REMOVED lines=49> */
.L_x_456:
        /* <DEDUP_REMOVED lines=37> */
.L_x_455:
[----:B------:R-:W-:Y:S05]  /*42d0*/  BSYNC B5 ;  /* 0x0000000000057941 */ /* 0x000fea0003800000 */
.L_x_454:
        /* <DEDUP_REMOVED lines=23> */
.L_x_458:
[----:B------:R-:W-:Y:S05]  /*4450*/  BSYNC B5 ;  /* 0x0000000000057941 */ /* 0x000fea0003800000 */
.L_x_457:
[----:B------:R-:W-:-:S04]  /*4460*/  ISETP.NE.U32.AND P1, PT, R2, RZ, PT ;  /* 0x000000ff0200720c */ /* 0x000fc80003f25070 */
[----:B------:R-:W-:-:S13]  /*4470*/  ISETP.NE.OR.EX P0, PT, R0, RZ, P0, P1 ;  /* 0x000000ff0000720c */ /* 0x000fda0000705710 */
[----:B------:R-:W-:Y:S05]  /*4480*/  @!P0 BREAK B2 ;  /* 0x0000000000028942 */ /* 0x000fea0003800000 */
[----:B------:R-:W-:Y:S05]  /*4490*/  @!P0 BRA `(.L_x_451) ;  /* 0x0000000000388947 */ /* 0x000fea0003800000 */
.L_x_453:
[----:B------:R-:W-:Y:S05]  /*44a0*/  BSYNC B2 ;  /* 0x0000000000027941 */ /* 0x000fea0003800000 */
.L_x_452:
        /* <DEDUP_REMOVED lines=13> */
.L_x_451:
[----:B------:R-:W-:Y:S05]  /*4580*/  BSYNC B3 ;  /* 0x0000000000037941 */ /* 0x000fea0003800000 */
.L_x_450:
        /* <DEDUP_REMOVED lines=14> */
.L_x_449:
[----:B------:R-:W-:Y:S05]  /*4670*/  BSYNC B4 ;  /* 0x0000000000047941 */ /* 0x000fea0003800000 */
.L_x_448:
[----:B------:R0:W-:Y:S01]  /*4680*/  STG.E.64 desc[UR4][R4.64], R10 ;  /* 0x0000000a04007986 */ /* 0x0001e2000c101b04 */
[----:B------:R-:W-:-:S04]  /*4690*/  IADD3 R3, R3, 0x80, RZ ;  /* 0x0000008003037810 */ /* 0x000fc80007ffe0ff */
        /* <DEDUP_REMOVED lines=405> */
.L_x_460:
        /* <DEDUP_REMOVED lines=54> */
.L_x_469:
        /* <DEDUP_REMOVED lines=37> */
.L_x_468:
[----:B------:R-:W-:Y:S05]  /*65a0*/  BSYNC B5 ;  /* 0x0000000000057941 */ /* 0x000fea0003800000 */
.L_x_467:
        /* <DEDUP_REMOVED lines=23> */
.L_x_471:
[----:B------:R-:W-:Y:S05]  /*6720*/  BSYNC B5 ;  /* 0x0000000000057941 */ /* 0x000fea0003800000 */
.L_x_470:
[----:B------:R-:W-:-:S04]  /*6730*/  ISETP.NE.U32.AND P1, PT, R2, RZ, PT ;  /* 0x000000ff0200720c */ /* 0x000fc80003f25070 */
[----:B------:R-:W-:-:S13]  /*6740*/  ISETP.NE.OR.EX P0, PT, R0, RZ, P0, P1 ;  /* 0x000000ff0000720c */ /* 0x000fda0000705710 */
[----:B------:R-:W-:Y:S05]  /*6750*/  @!P0 BREAK B2 ;  /* 0x0000000000028942 */ /* 0x000fea0003800000 */
[----:B------:R-:W-:Y:S05]  /*6760*/  @!P0 BRA `(.L_x_464) ;  /* 0x0000000000388947 */ /* 0x000fea0003800000 */
.L_x_466:
[----:B------:R-:W-:Y:S05]  /*6770*/  BSYNC B2 ;  /* 0x0000000000027941 */ /* 0x000fea0003800000 */
.L_x_465:
        /* <DEDUP_REMOVED lines=13> */
.L_x_464:
[----:B------:R-:W-:Y:S05]  /*6850*/  BSYNC B3 ;  /* 0x0000000000037941 */ /* 0x000fea0003800000 */
.L_x_463:
        /* <DEDUP_REMOVED lines=14> */
.L_x_462:
[----:B------:R-:W-:Y:S05]  /*6940*/  BSYNC B4 ;  /* 0x0000000000047941 */ /* 0x000fea0003800000 */
.L_x_461:
[----:B------:R1:W-:Y:S01]  /*6950*/  STG.E.64 desc[UR4][R4.64], R10 ;  /* 0x0000000a04007986 */ /* 0x0003e2000c101b04 */
[----:B------:R-:W-:-:S07]  /*6960*/  IADD3 R3, R3, 0x80, RZ ;  /* 0x0000008003037810 */ /* 0x000fce0007ffe0ff */
.L_x_446:
[----:B------:R-:W-:-:S13]  /*6970*/  ISETP.GE.AND P0, PT, R3, UR6, PT ;  /* 0x0000000603007c0c */ /* 0x000fda000bf06270 */
[----:B------:R-:W-:Y:S05]  /*6980*/  @P0 BRA `(.L_x_472) ;  /* 0x0000004400600947 */ /* 0x000fea0003800000 */
[----:B01----:R-:W0:Y:S01]  /*6990*/  LDC R10, c[0x0][0x218] ;  /* 0x00008600ff0a7b82 */ /* 0x003e220000000800 */
        /* <DEDUP_REMOVED lines=402> */
.L_x_473:
        /* <DEDUP_REMOVED lines=54> */
.L_x_482:
        /* <DEDUP_REMOVED lines=37> */
.L_x_481:
[----:B------:R-:W-:Y:S05]  /*8870*/  BSYNC B5 ;  /* 0x0000000000057941 */ /* 0x000fea0003800000 */
.L_x_480:
        /* <DEDUP_REMOVED lines=23> */
.L_x_484:
[----:B------:R-:W-:Y:S05]  /*89f0*/  BSYNC B5 ;  /* 0x0000000000057941 */ /* 0x000fea0003800000 */
.L_x_483:
[----:B------:R-:W-:-:S04]  /*8a00*/  ISETP.NE.U32.AND P1, PT, R2, RZ, PT ;  /* 0x000000ff0200720c */ /* 0x000fc80003f25070 */
[----:B------:R-:W-:-:S13]  /*8a10*/  ISETP.NE.OR.EX P0, PT, R0, RZ, P0, P1 ;  /* 0x000000ff0000720c */ /* 0x000fda0000705710 */
[----:B------:R-:W-:Y:S05]  /*8a20*/  @!P0 BREAK B2 ;  /* 0x0000000000028942 */ /* 0x000fea0003800000 */
[----:B------:R-:W-:Y:S05]  /*8a30*/  @!P0 BRA `(.L_x_477) ;  /* 0x0000000000388947 */ /* 0x000fea0003800000 */
.L_x_479:
[----:B------:R-:W-:Y:S05]  /*8a40*/  BSYNC B2 ;  /* 0x0000000000027941 */ /* 0x000fea0003800000 */
.L_x_478:
        /* <DEDUP_REMOVED lines=13> */
.L_x_477:
[----:B------:R-:W-:Y:S05]  /*8b20*/  BSYNC B3 ;  /* 0x0000000000037941 */ /* 0x000fea0003800000 */
.L_x_476:
        /* <DEDUP_REMOVED lines=14> */
.L_x_475:
[----:B------:R-:W-:Y:S05]  /*8c10*/  BSYNC B4 ;  /* 0x0000000000047941 */ /* 0x000fea0003800000 */
.L_x_474:
[----:B------:R0:W-:Y:S01]  /*8c20*/  STG.E.64 desc[UR4][R4.64], R10 ;  /* 0x0000000a04007986 */ /* 0x0001e2000c101b04 */
[----:B------:R-:W-:-:S07]  /*8c30*/  IADD3 R3, R3, 0x80, RZ ;  /* 0x0000008003037810 */ /* 0x000fce0007ffe0ff */
.L_x_459:
[----:B------:R-:W-:-:S13]  /*8c40*/  ISETP.GE.AND P0, PT, R3, UR6, PT ;  /* 0x0000000603007c0c */ /* 0x000fda000bf06270 */
        /* <DEDUP_REMOVED lines=404> */
.L_x_486:
        /* <DEDUP_REMOVED lines=54> */
.L_x_495:
        /* <DEDUP_REMOVED lines=37> */
.L_x_494:
[----:B------:R-:W-:Y:S05]  /*ab40*/  BSYNC B5 ;  /* 0x0000000000057941 */ /* 0x000fea0003800000 */
.L_x_493:
        /* <DEDUP_REMOVED lines=23> */
.L_x_497:
[----:B------:R-:W-:Y:S05]  /*acc0*/  BSYNC B5 ;  /* 0x0000000000057941 */ /* 0x000fea0003800000 */
.L_x_496:
[----:B------:R-:W-:-:S04]  /*acd0*/  ISETP.NE.U32.AND P1, PT, R2, RZ, PT ;  /* 0x000000ff0200720c */ /* 0x000fc80003f25070 */
[----:B------:R-:W-:-:S13]  /*ace0*/  ISETP.NE.OR.EX P0, PT, R0, RZ, P0, P1 ;  /* 0x000000ff0000720c */ /* 0x000fda0000705710 */
[----:B------:R-:W-:Y:S05]  /*acf0*/  @!P0 BREAK B2 ;  /* 0x0000000000028942 */ /* 0x000fea0003800000 */
[----:B------:R-:W-:Y:S05]  /*ad00*/  @!P0 BRA `(.L_x_490) ;  /* 0x0000000000388947 */ /* 0x000fea0003800000 */
.L_x_492:
[----:B------:R-:W-:Y:S05]  /*ad10*/  BSYNC B2 ;  /* 0x0000000000027941 */ /* 0x000fea0003800000 */
.L_x_491:
        /* <DEDUP_REMOVED lines=13> */
.L_x_490:
[----:B------:R-:W-:Y:S05]  /*adf0*/  BSYNC B3 ;  /* 0x0000000000037941 */ /* 0x000fea0003800000 */
.L_x_489:
        /* <DEDUP_REMOVED lines=14> */
.L_x_488:
[----:B------:R-:W-:Y:S05]  /*aee0*/  BSYNC B4 ;  /* 0x0000000000047941 */ /* 0x000fea0003800000 */
.L_x_487:
[----:B------:R2:W-:Y:S01]  /*aef0*/  STG.E.64 desc[UR4][R4.64], R10 ;  /* 0x0000000a04007986 */ /* 0x0005e2000c101b04 */
[----:B------:R-:W-:-:S07]  /*af00*/  IADD3 R3, R3, 0x80, RZ ;  /* 0x0000008003037810 */ /* 0x000fce0007ffe0ff */
.L_x_472:
[----:B------:R-:W-:-:S13]  /*af10*/  ISETP.GE.AND P0, PT, R3, UR6, PT ;  /* 0x0000000603007c0c */ /* 0x000fda000bf06270 */
[----:B------:R-:W-:Y:S05]  /*af20*/  @P0 BREAK B0 ;  /* 0x0000000000000942 */ /* 0x000fea0003800000 */
[----:B------:R-:W-:Y:S05]  /*af30*/  @P0 BRA `(.L_x_498) ;  /* 0x0000004400680947 */ /* 0x000fea0003800000 */
[----:B012---:R-:W0:Y:S01]  /*af40*/  LDC R10, c[0x0][0x218] ;  /* 0x00008600ff0a7b82 */ /* 0x007e220000000800 */
        /* <DEDUP_REMOVED lines=402> */
.L_x_499:
        /* <DEDUP_REMOVED lines=54> */
.L_x_508:
        /* <DEDUP_REMOVED lines=37> */
.L_x_507:
[----:B------:R-:W-:Y:S05]  /*ce20*/  BSYNC B5 ;  /* 0x0000000000057941 */ /* 0x000fea0003800000 */
.L_x_506:
        /* <DEDUP_REMOVED lines=23> */
.L_x_510:
[----:B------:R-:W-:Y:S05]  /*cfa0*/  BSYNC B5 ;  /* 0x0000000000057941 */ /* 0x000fea0003800000 */
.L_x_509:
[----:B------:R-:W-:-:S04]  /*cfb0*/  ISETP.NE.U32.AND P1, PT, R2, RZ, PT ;  /* 0x000000ff0200720c */ /* 0x000fc80003f25070 */
[----:B------:R-:W-:-:S13]  /*cfc0*/  ISETP.NE.OR.EX P0, PT, R0, RZ, P0, P1 ;  /* 0x000000ff0000720c */ /* 0x000fda0000705710 */
[----:B------:R-:W-:Y:S05]  /*cfd0*/  @!P0 BREAK B2 ;  /* 0x0000000000028942 */ /* 0x000fea0003800000 */
[----:B------:R-:W-:Y:S05]  /*cfe0*/  @!P0 BRA `(.L_x_503) ;  /* 0x0000000000388947 */ /* 0x000fea0003800000 */
.L_x_505:
[----:B------:R-:W-:Y:S05]  /*cff0*/  BSYNC B2 ;  /* 0x0000000000027941 */ /* 0x000fea0003800000 */
.L_x_504:
        /* <DEDUP_REMOVED lines=13> */
.L_x_503:
[----:B------:R-:W-:Y:S05]  /*d0d0*/  BSYNC B3 ;  /* 0x0000000000037941 */ /* 0x000fea0003800000 */
.L_x_502:
        /* <DEDUP_REMOVED lines=14> */
.L_x_501:
[----:B------:R-:W-:Y:S05]  /*d1c0*/  BSYNC B4 ;  /* 0x0000000000047941 */ /* 0x000fea0003800000 */
.L_x_500:
[----:B------:R1:W-:Y:S01]  /*d1d0*/  STG.E.64 desc[UR4][R4.64], R10 ;  /* 0x0000000a04007986 */ /* 0x0003e2000c101b04 */
[----:B------:R-:W-:-:S07]  /*d1e0*/  IADD3 R3, R3, 0x80, RZ ;  /* 0x0000008003037810 */ /* 0x000fce0007ffe0ff */
.L_x_485:
[----:B------:R-:W-:-:S13]  /*d1f0*/  ISETP.GE.AND P0, PT, R3, UR6, PT ;  /* 0x0000000603007c0c */ /* 0x000fda000bf06270 */
[----:B------:R-:W-:Y:S05]  /*d200*/  @P0 BREAK B0 ;  /* 0x0000000000000942 */ /* 0x000fea0003800000 */
[----:B------:R-:W-:Y:S05]  /*d210*/  @P0 BRA `(.L_x_498) ;  /* 0x0000002000b00947 */ /* 0x000fea0003800000 */
[----:B------:R-:W-:Y:S05]  /*d220*/  BSYNC B0 ;  /* 0x0000000000007941 */ /* 0x000fea0003800000 */
.L_x_445:
        /* <DEDUP_REMOVED lines=403> */
.L_x_511:
        /* <DEDUP_REMOVED lines=54> */
.L_x_520:
        /* <DEDUP_REMOVED lines=37> */
.L_x_519:
[----:B------:R-:W-:Y:S05]  /*f110*/  BSYNC B5 ;  /* 0x0000000000057941 */ /* 0x000fea0003800000 */
.L_x_518:
        /* <DEDUP_REMOVED lines=23> */
.L_x_522:
[----:B------:R-:W-:Y:S05]  /*f290*/  BSYNC B5 ;  /* 0x0000000000057941 */ /* 0x000fea0003800000 */
.L_x_521:
[----:B------:R-:W-:-:S04]  /*f2a0*/  ISETP.NE.U32.AND P1, PT, R2, RZ, PT ;  /* 0x000000ff0200720c */ /* 0x000fc80003f25070 */
[----:B------:R-:W-:-:S13]  /*f2b0*/  ISETP.NE.OR.EX P0, PT, R0, RZ, P0, P1 ;  /* 0x000000ff0000720c */ /* 0x000fda0000705710 */
[----:B------:R-:W-:Y:S05]  /*f2c0*/  @!P0 BREAK B2 ;  /* 0x0000000000028942 */ /* 0x000fea0003800000 */
[----:B------:R-:W-:Y:S05]  /*f2d0*/  @!P0 BRA `(.L_x_515) ;  /* 0x0000000000388947 */ /* 0x000fea0003800000 */
.L_x_517:
[----:B------:R-:W-:Y:S05]  /*f2e0*/  BSYNC B2 ;  /* 0x0000000000027941 */ /* 0x000fea0003800000 */
.L_x_516:
        /* <DEDUP_REMOVED lines=13> */
.L_x_515:
[----:B------:R-:W-:Y:S05]  /*f3c0*/  BSYNC B3 ;  /* 0x0000000000037941 */ /* 0x000fea0003800000 */
.L_x_514:
        /* <DEDUP_REMOVED lines=14> */
.L_x_513:
[----:B------:R-:W-:Y:S05]  /*f4b0*/  BSYNC B4 ;  /* 0x0000000000047941 */ /* 0x000fea0003800000 */
.L_x_512:
[----:B------:R3:W-:Y:S01]  /*f4c0*/  STG.E.64 desc[UR4][R4.64], R10 ;  /* 0x0000000a04007986 */ /* 0x0007e2000c101b04 */
[----:B------:R-:W-:-:S07]  /*f4d0*/  IADD3 R3, R3, 0x80, RZ ;  /* 0x0000008003037810 */ /* 0x000fce0007ffe0ff */
.L_x_498:
[----:B------:R-:W-:Y:S05]  /*f4e0*/  BSYNC B1 ;  /* 0x0000000000017941 */ /* 0x000fea0003800000 */
.L_x_444:
[----:B------:R-:W-:Y:S05]  /*f4f0*/  WARPSYNC.ALL ;  /* 0x0000000000007948 */ /* 0x000fea0003800000 */
[----:B------:R-:W-:-:S13]  /*f500*/  ISETP.GE.AND P0, PT, R3, UR6, PT ;  /* 0x0000000603007c0c */ /* 0x000fda000bf06270 */
[----:B------:R-:W-:Y:S05]  /*f510*/  @P0 EXIT ;  /* 0x000000000000094d */ /* 0x000fea0003800000 */
[----:B0123--:R-:W0:Y:S01]  /*f520*/  LDC R10, c[0x0][0x218] ;  /* 0x00008600ff0a7b82 */ /* 0x00fe220000000800 */
[----:B------:R-:W-:Y:S01]  /*f530*/  HFMA2.MMA R2, -RZ, RZ, 0, 0 ;  /* 0x00000000ff027435 */ /* 0x000fe200000001ff */
[----:B------:R-:W-:Y:S02]  /*f540*/  CS2R R4, SRZ ;  /* 0x0000000000047805 */ /* 0x000fe4000001ff00 */
[----:B------:R-:W-:Y:S02]  /*f550*/  MOV R0, RZ ;  /* 0x000000ff00007202 */ /* 0x000fe40000000f00 */
[----:B0-----:R-:W-:-:S13]  /*f560*/  ISETP.NE.AND P0, PT, R10, RZ, PT ;  /* 0x000000ff0a00720c */ /* 0x001fda0003f05270 */
[----:B------:R-:W-:Y:S05]  /*f570*/  @!P0 BRA `(.L_x_523) ;  /* 0x0000001800348947 */ /* 0x000fea0003800000 */
[----:B------:R-:W-:Y:S01]  /*f580*/  MOV R2, RZ ;  /* 0x000000ff00027202 */ /* 0x000fe20000000f00 */
[----:B------:R-:W-:Y:S01]  /*f590*/  ULDC.64 UR6, c[0x0][0x220] ;  /* 0x0000880000067ab9 */ /* 0x000fe20000000a00 */
[----:B------:R-:W-:-:S03]  /*f5a0*/  ISETP.NE.AND P0, PT, R10, 0x1, PT ;  /* 0x000000010a00780c */ /* 0x000fc60003f05270 */
[----:B-----5:R-:W-:Y:S01]  /*f5b0*/  IMAD.HI.U32 R6, R3, UR6, R2 ;  /* 0x0000000603067c27 */ /* 0x020fe2000f8e0002 */
        /* <DEDUP_REMOVED lines=393> */
.L_x_523:
[----:B------:R-:W-:Y:S01]  /*10e50*/  ULDC.64 UR8, c[0x0][0x5c8] ;  /* 0x0001720000087ab9 */ /* 0x000fe20000000a00 */
[----:B------:R-:W-:Y:S01]  /*10e60*/  ULDC.64 UR6, c[0x0][0x5b0] ;  /* 0x00016c0000067ab9 */ /* 0x000fe20000000a00 */
[----:B-----5:R-:W-:Y:S02]  /*10e70*/  IADD3 R6, P1, R4, UR8, RZ ;  /* 0x0000000804067c10 */ /* 0x020fe4000ff3e0ff */
[----:B------:R-:W-:Y:S01]  /*10e80*/  IADD3 R2, P0, R2, UR6, RZ ;  /* 0x0000000602027c10 */ /* 0x000fe2000ff1e0ff */
[----:B------:R-:W-:Y:S01]  /*10e90*/  ULDC.U8 UR6, c[0x0][0x5e0] ;  /* 0x0001780000067ab9 */ /* 0x000fe20000000000 */
[----:B------:R-:W-:Y:S01]  /*10ea0*/  IADD3.X R7, RZ, UR9, RZ, P1, !PT ;  /* 0x00000009ff077c10 */ /* 0x000fe20008ffe4ff */
[----:B------:R-:W-:Y:S01]  /*10eb0*/  ULDC.64 UR8, c[0x0][0x5d0] ;  /* 0x0001740000087ab9 */ /* 0x000fe20000000a00 */
[----:B------:R-:W-:-:S04]  /*10ec0*/  IADD3.X R3, RZ, UR7, RZ, P0, !PT ;  /* 0x00000007ff037c10 */ /* 0x000fc800087fe4ff */
        /* <DEDUP_REMOVED lines=24> */
[----:B------:R-:W5:Y:S01]  /*11050*/  LDG.E.64.CONSTANT R4, desc[UR4][R4.64] ;  /* 0x0000000404047981 */ /* 0x000f62000c1e9b00 */
[C---:B------:R-:W-:Y:S01]  /*11060*/  IADD3 R0, P1, R10.reuse, -0x1, RZ ;  /* 0xffffffff0a007810 */ /* 0x040fe20007f3e0ff */
[----:B------:R-:W-:Y:S01]  /*11070*/  BSSY B2, `(.L_x_526) ;  /* 0x0000064000027945 */ /* 0x000fe20003800000 */
[----:B------:R-:W-:Y:S02]  /*11080*/  LOP3.LUT R7, R10, 0x3, RZ, 0xc0, !PT ;  /* 0x000000030a077812 */ /* 0x000fe400078ec0ff */
[----:B------:R-:W-:Y:S02]  /*11090*/  CS2R R8, SRZ ;  /* 0x0000000000087805 */ /* 0x000fe4000001ff00 */
[----:B------:R-:W-:Y:S02]  /*110a0*/  ISETP.GE.U32.AND P0, PT, R0, 0x3, PT ;  /* 0x000000030000780c */ /* 0x000fe40003f06070 */
[----:B------:R-:W-:-:S04]  /*110b0*/  IADD3.X R0, R12, -0x1, RZ, P1, !PT ;  /* 0xffffffff0c007810 */ /* 0x000fc80000ffe4ff */
[----:B------:R-:W-:-:S13]  /*110c0*/  ISETP.GE.U32.AND.EX P0, PT, R0, RZ, PT, P0 ;  /* 0x000000ff0000720c */ /* 0x000fda0003f06100 */
        /* <DEDUP_REMOVED lines=14> */
.L_x_532:
        /* <DEDUP_REMOVED lines=37> */
.L_x_531:
[----:B------:R-:W-:Y:S05]  /*11400*/  BSYNC B4 ;  /* 0x0000000000047941 */ /* 0x000fea0003800000 */
.L_x_530:
        /* <DEDUP_REMOVED lines=23> */
.L_x_534:
[----:B------:R-:W-:Y:S05]  /*11580*/  BSYNC B4 ;  /* 0x0000000000047941 */ /* 0x000fea0003800000 */
.L_x_533:
[----:B------:R-:W-:-:S04]  /*11590*/  ISETP.NE.U32.AND P1, PT, R6, RZ, PT ;  /* 0x000000ff0600720c */ /* 0x000fc80003f25070 */
[----:B------:R-:W-:-:S13]  /*115a0*/  ISETP.NE.OR.EX P0, PT, R0, RZ, P0, P1 ;  /* 0x000000ff0000720c */ /* 0x000fda0000705710 */
[----:B------:R-:W-:Y:S05]  /*115b0*/  @!P0 BREAK B3 ;  /* 0x0000000000038942 */ /* 0x000fea0003800000 */
[----:B------:R-:W-:Y:S05]  /*115c0*/  @!P0 BRA `(.L_x_527) ;  /* 0x0000000000388947 */ /* 0x000fea0003800000 */
.L_x_529:
[----:B------:R-:W-:Y:S05]  /*115d0*/  BSYNC B3 ;  /* 0x0000000000037941 */ /* 0x000fea0003800000 */
.L_x_528:
        /* <DEDUP_REMOVED lines=13> */
.L_x_527:
[----:B------:R-:W-:Y:S05]  /*116b0*/  BSYNC B2 ;  /* 0x0000000000027941 */ /* 0x000fea0003800000 */
.L_x_526:
        /* <DEDUP_REMOVED lines=14> */
.L_x_525:
[----:B------:R-:W-:Y:S05]  /*117a0*/  BSYNC B1 ;  /* 0x0000000000017941 */ /* 0x000fea0003800000 */
.L_x_524:
[----:B------:R-:W-:Y:S05]  /*117b0*/  WARPSYNC.ALL ;  /* 0x0000000000007948 */ /* 0x000fea0003800000 */
[----:B------:R-:W-:Y:S01]  /*117c0*/  STG.E.64 desc[UR4][R2.64], R8 ;  /* 0x0000000802007986 */ /* 0x000fe2000c101b04 */
[----:B------:R-:W-:Y:S05]  /*117d0*/  EXIT ;  /* 0x000000000000794d */ /* 0x000fea0003800000 */
.L_x_535:
        /* <DEDUP_REMOVED lines=10> */
.L_x_18529:


//--------------------- .text._ZN2at6native73_GLOBAL__N__c8866d80_35_SparseBinaryOpIntersectionKernel_cu_f5210f67_363612apply_kernelILi128ELi8EZNS1_29binary_op_intersection_kernelINS1_9LhsProjOpEN3c107complexIdEElEEvRNS_14TensorIteratorEllRKNS_6TensorEbEUliE_EEviT1_ --------------------------
	.section	.text._ZN2at6native73_GLOBAL__N__c8866d80_35_SparseBinaryOpIntersectionKernel_cu_f5210f67_363612apply_kernelILi128ELi8EZNS1_29binary_op_intersection_kernelINS1_9LhsProjOpEN3c107complexIdEElEEvRNS_14TensorIteratorEllRKNS_6TensorEbEUliE_EEviT1_,"ax",@progbits
	.align	128
.text._ZN2at6native73_GLOBAL__N__c8866d80_35_SparseBinaryOpIntersectionKernel_cu_f5210f67_363612apply_kernelILi128ELi8EZNS1_29binary_op_intersection_kernelINS1_9LhsProjOpEN3c107complexIdEElEEvRNS_14TensorIteratorEllRKNS_6TensorEbEUliE_EEviT1_:
        .type           _ZN2at6native73_GLOBAL__N__c8866d80_35_SparseBinaryOpIntersectionKernel_cu_f5210f67_363612apply_kernelILi128ELi8EZNS1_29binary_op_intersection_kernelINS1_9LhsProjOpEN3c107complexIdEElEEvRNS_14TensorIteratorEllRKNS_6TensorEbEUliE_EEviT1_,@function
        .size           _ZN2at6native73_GLOBAL__N__c8866d80_35_SparseBinaryOpIntersectionKernel_cu_f5210f67_363612apply_kernelILi128ELi8EZNS1_29binary_op_intersection_kernelINS1_9LhsProjOpEN3c107complexIdEElEEvRNS_14TensorIteratorEllRKNS_6TensorEbEUliE_EEviT1_,(.L_x_18530 - _ZN2at6native73_GLOBAL__N__c8866d80_35_SparseBinaryOpIntersectionKernel_cu_f5210f67_363612apply_kernelILi128ELi8EZNS1_29binary_op_intersection_kernelINS1_9LhsProjOpEN3c107complexIdEElEEvRNS_14TensorIteratorEllRKNS_6TensorEbEUliE_EEviT1_)
        .other          _ZN2at6native73_GLOBAL__N__c8866d80_35_SparseBinaryOpIntersectionKernel_cu_f5210f67_363612apply_kernelILi128ELi8EZNS1_29binary_op_intersection_kernelINS1_9LhsProjOpEN3c107complexIdEElEEvRNS_14TensorIteratorEllRKNS_6TensorEbEUliE_EEviT1_,@"STO_CUDA_ENTRY STV_DEFAULT"
_ZN2at6native73_GLOBAL__N__c8866d80_35_SparseBinaryOpIntersectionKernel_cu_f5210f67_363612apply_kernelILi128ELi8EZNS1_29binary_op_intersection_kernelINS1_9LhsProjOpEN3c107complexIdEElEEvRNS_14TensorIteratorEllRKNS_6TensorEbEUliE_EEviT1_:
        /* <DEDUP_REMOVED lines=11> */
[----:B------:R-:W-:Y:S01]  /*00b0*/  MOV R2, RZ ;  /* 0x000000ff00027202 */ /* 0x000fe20000000f00 */
[----:B------:R-:W-:Y:S01]  /*00c0*/  HFMA2.MMA R0, -RZ, RZ, 0, 0 ;  /* 0x00000000ff007435 */ /* 0x000fe200000001ff */
        /* <DEDUP_REMOVED lines=384> */
[----:B------:R-:W-:Y:S01]  /*18d0*/  ULDC UR7, c[0x0][0x578] ;  /* 0x00015e0000077ab9 */ /* 0x000fe20000000800 */
[----:B------:R-:W-:-:S05]  /*18e0*/  IADD3 R5, -R11, RZ, RZ ;  /* 0x000000ff0b057210 */ /* 0x000fca0007ffe1ff */
[----:B------:R-:W1:Y:S01]  /*18f0*/  @P0 LDC R17, c[0x0][0x33c] ;  /* 0x0000cf00ff110b82 */ /* 0x000e620000000800 */
[----:B------:R-:W-:Y:S01]  /*1900*/  IMAD R7, R5, UR8, R7 ;  /* 0x0000000805077c24 */ /* 0x000fe2000f8e0207 */
[----:B------:R-:W-:-:S03]  /*1910*/  ULDC.64 UR8, c[0x0][0x570] ;  /* 0x00015c0000087ab9 */ /* 0x000fc60000000a00 */
[C---:B------:R-:W-:Y:S01]  /*1920*/  IMAD R13, R7.reuse, UR8, R13 ;  /* 0x00000008070d7c24 */ /* 0x040fe2000f8e020d */
[----:B------:R-:W-:Y:S01]  /*1930*/  ULDC UR8, c[0x0][0x584] ;  /* 0x0001610000087ab9 */ /* 0x000fe20000000800 */
[C---:B------:R-:W-:Y:S01]  /*1940*/  IMAD R0, R7.reuse, UR9, R0 ;  /* 0x0000000907007c24 */ /* 0x040fe2000f8e0200 */
[----:B------:R-:W2:Y:S01]  /*1950*/  @P0 LDC.64 R8, c[0x0][0x588] ;  /* 0x00016200ff080b82 */ /* 0x000ea20000000a00 */
[C---:B------:R-:W-:Y:S02]  /*1960*/  IMAD R2, R7.reuse, UR7, R2 ;  /* 0x0000000707027c24 */ /* 0x040fe4000f8e0202 */
[----:B------:R-:W-:Y:S02]  /*1970*/  IMAD R4, R7, UR8, R4 ;  /* 0x0000000807047c24 */ /* 0x000fe4000f8e0204 */
[----:B0-----:R-:W-:-:S03]  /*1980*/  @P0 IMAD.HI.U32 R6, R11, R14, R10 ;  /* 0x0000000e0b060227 */ /* 0x001fc600078e000a */
[----:B------:R-:W0:Y:S02]  /*1990*/  @P0 LDC R12, c[0x0][0x590] ;  /* 0x00016400ff0c0b82 */ /* 0x000e240000000800 */
[----:B------:R-:W-:-:S06]  /*19a0*/  @P0 SHF.R.U32.HI R6, RZ, R15, R6 ;  /* 0x0000000fff060219 */ /* 0x000fcc0000011606 */
[----:B------:R-:W3:Y:S01]  /*19b0*/  @P0 LDC R14, c[0x0][0x59c] ;  /* 0x00016700ff0e0b82 */ /* 0x000ee20000000800 */
[----:B------:R-:W-:-:S05]  /*19c0*/  @P0 IADD3 R10, -R6, RZ, RZ ;  /* 0x000000ff060a0210 */ /* 0x000fca0007ffe1ff */
[----:B-1----:R-:W-:-:S04]  /*19d0*/  @P0 IMAD R11, R10, R17, R11 ;  /* 0x000000110a0b0224 */ /* 0x002fc800078e020b */
[C---:B--2---:R-:W-:Y:S02]  /*19e0*/  @P0 IMAD R13, R11.reuse, R8, R13 ;  /* 0x000000080b0d0224 */ /* 0x044fe400078e020d */
[C---:B------:R-:W-:Y:S02]  /*19f0*/  @P0 IMAD R0, R11.reuse, R9, R0 ;  /* 0x000000090b000224 */ /* 0x040fe400078e0200 */
[C---:B0-----:R-:W-:Y:S02]  /*1a00*/  @P0 IMAD R2, R11.reuse, R12, R2 ;  /* 0x0000000c0b020224 */ /* 0x041fe400078e0202 */
[----:B---3--:R-:W-:-:S07]  /*1a10*/  @P0 IMAD R4, R11, R14, R4 ;  /* 0x0000000e0b040224 */ /* 0x008fce00078e0204 */
.L_x_538:
        /* <DEDUP_REMOVED lines=24> */
[----:B------:R-:W-:Y:S01]  /*1ba0*/  ISETP.GE.AND.EX P0, PT, R16, RZ, PT, P0 ;  /* 0x000000ff1000720c */ /* 0x000fe20003f06300 */
[----:B------:R-:W-:Y:S01]  /*1bb0*/  IMAD.IADD R5, R5, 0x1, R11 ;  /* 0x0000000105057824 */ /* 0x000fe200078e020b */
[----:B------:R-:W-:-:S02]  /*1bc0*/  IADD3 R12, P1, R13, UR8, RZ ;  /* 0x000000080d0c7c10 */ /* 0x000fc4000ff3e0ff */
[----:B------:R-:W-:Y:S02]  /*1bd0*/  CS2R R10, SRZ ;  /* 0x00000000000a7805 */ /* 0x000fe4000001ff00 */
[C---:B------:R-:W-:Y:S02]  /*1be0*/  LEA R6, P2, R4.reuse, R9, 0x4 ;  /* 0x0000000904067211 */ /* 0x040fe400078420ff */
[----:B------:R-:W-:Y:S02]  /*1bf0*/  CS2R R8, SRZ ;  /* 0x0000000000087805 */ /* 0x000fe4000001ff00 */
[----:B------:R-:W-:Y:S02]  /*1c00*/  IADD3.X R13, RZ, UR9, RZ, P1, !PT ;  /* 0x00000009ff0d7c10 */ /* 0x000fe40008ffe4ff */
[----:B------:R-:W-:Y:S01]  /*1c10*/  LEA.HI.X R7, R4, R0, R5, 0x4, P2 ;  /* 0x0000000004077211 */ /* 0x000fe200010f2405 */
[----:B------:R-:W-:Y:S06]  /*1c20*/  @!P0 BRA `(.L_x_540) ;  /* 0x0000000400d88947 */ /* 0x000fec0003800000 */
[----:B------:R-:W5:Y:S01]  /*1c30*/  LDG.E.128.CONSTANT R4, desc[UR4][R6.64] ;  /* 0x0000000406047981 */ /* 0x000f62000c1e9d00 */
[C---:B------:R-:W-:Y:S01]  /*1c40*/  IADD3 R0, P1, R15.reuse, -0x1, RZ ;  /* 0xffffffff0f007810 */ /* 0x040fe20007f3e0ff */
[----:B------:R-:W-:Y:S01]  /*1c50*/  BSSY B2, `(.L_x_541) ;  /* 0x0000065000027945 */ /* 0x000fe20003800000 */
[----:B------:R-:W-:Y:S02]  /*1c60*/  LOP3.LUT R14, R15, 0x3, RZ, 0xc0, !PT ;  /* 0x000000030f0e7812 */ /* 0x000fe400078ec0ff */
[----:B------:R-:W-:Y:S02]  /*1c70*/  CS2R R10, SRZ ;  /* 0x00000000000a7805 */ /* 0x000fe4000001ff00 */
[----:B------:R-:W-:Y:S02]  /*1c80*/  ISETP.GE.U32.AND P0, PT, R0, 0x3, PT ;  /* 0x000000030000780c */ /* 0x000fe40003f06070 */
[----:B------:R-:W-:Y:S02]  /*1c90*/  CS2R R8, SRZ ;  /* 0x0000000000087805 */ /* 0x000fe4000001ff00 */
[----:B------:R-:W-:-:S04]  /*1ca0*/  IADD3.X R0, R16, -0x1, RZ, P1, !PT ;  /* 0xffffffff10007810 */ /* 0x000fc80000ffe4ff */
[----:B------:R-:W-:-:S13]  /*1cb0*/  ISETP.GE.U32.AND.EX P0, PT, R0, RZ, PT, P0 ;  /* 0x000000ff0000720c */ /* 0x000fda0003f06100 */
[----:B------:R-:W-:Y:S05]  /*1cc0*/  @!P0 BRA `(.L_x_542) ;  /* 0x0000000400748947 */ /* 0x000fea0003800000 */
[----:B------:R-:W-:Y:S01]  /*1cd0*/  IADD3 R2, P0, -R14, R15, RZ ;  /* 0x0000000f0e027210 */ /* 0x000fe20007f1e1ff */
[----:B------:R-:W-:Y:S01]  /*1ce0*/  BSSY B3, `(.L_x_543) ;  /* 0x000004e000037945 */ /* 0x000fe20003800000 */
[----:B------:R-:W-:Y:S02]  /*1cf0*/  CS2R R10, SRZ ;  /* 0x00000000000a7805 */ /* 0x000fe4000001ff00 */
        /* <DEDUP_REMOVED lines=10> */
.L_x_547:
[----:B-----5:R-:W-:Y:S01]  /*1da0*/  DADD R8, R4, R8 ;  /* 0x0000000004087229 */ /* 0x020fe20000000008 */
[----:B------:R-:W-:Y:S01]  /*1db0*/  IADD3 R2, P1, R2, -0x10, RZ ;  /* 0xfffffff002027810 */ /* 0x000fe20007f3e0ff */
[----:B------:R-:W-:-:S03]  /*1dc0*/  DADD R10, R6, R10 ;  /* 0x00000000060a7229 */ /* 0x000fc6000000000a */
[----:B------:R-:W-:Y:S02]  /*1dd0*/  IADD3.X R0, R0, -0x1, RZ, P1, !PT ;  /* 0xffffffff00007810 */ /* 0x000fe40000ffe4ff */
[----:B------:R-:W-:Y:S01]  /*1de0*/  ISETP.GT.U32.AND P1, PT, R2, 0xc, PT ;  /* 0x0000000c0200780c */ /* 0x000fe20003f24070 */
[----:B------:R-:W-:Y:S02]  /*1df0*/  DADD R8, R4, R8 ;  /* 0x0000000004087229 */ /* 0x000fe40000000008 */
[----:B------:R-:W-:Y:S01]  /*1e00*/  DADD R10, R6, R10 ;  /* 0x00000000060a7229 */ /* 0x000fe2000000000a */
[----:B------:R-:W-:-:S05]  /*1e10*/  ISETP.GT.AND.EX P1, PT, R0, RZ, PT, P1 ;  /* 0x000000ff0000720c */ /* 0x000fca0003f24310 */
[----:B------:R-:W-:Y:S02]  /*1e20*/  DADD R8, R4, R8 ;  /* 0x0000000004087229 */ /* 0x000fe40000000008 */
[----:B------:R-:W-:-:S06]  /*1e30*/  DADD R10, R6, R10 ;  /* 0x00000000060a7229 */ /* 0x000fcc000000000a */
        /* <DEDUP_REMOVED lines=25> */
[----:B------:R-:W-:Y:S01]  /*1fd0*/  DADD R10, R6, R10 ;  /* 0x00000000060a7229 */ /* 0x000fe2000000000a */
[----:B------:R-:W-:Y:S10]  /*1fe0*/  @P1 BRA `(.L_x_547) ;  /* 0xfffffffc006c1947 */ /* 0x000ff4000383ffff */
.L_x_546:
[----:B------:R-:W-:Y:S05]  /*1ff0*/  BSYNC B4 ;  /* 0x0000000000047941 */ /* 0x000fea0003800000 */
.L_x_545:
[----:B------:R-:W-:Y:S01]  /*2000*/  ISETP.GT.U32.AND P1, PT, R2, 0x4, PT ;  /* 0x000000040200780c */ /* 0x000fe20003f24070 */
[----:B------:R-:W-:Y:S03]  /*2010*/  BSSY B4, `(.L_x_548) ;  /* 0x0000016000047945 */ /* 0x000fe60003800000 */
[----:B------:R-:W-:-:S13]  /*2020*/  ISETP.GT.AND.EX P1, PT, R0, RZ, PT, P1 ;  /* 0x000000ff0000720c */ /* 0x000fda0003f24310 */
[----:B------:R-:W-:Y:S05]  /*2030*/  @!P1 BRA `(.L_x_549) ;  /* 0x00000000004c9947 */ /* 0x000fea0003800000 */
[----:B-----5:R-:W-:Y:S01]  /*2040*/  DADD R8, R4, R8 ;  /* 0x0000000004087229 */ /* 0x020fe20000000008 */
[----:B------:R-:W-:Y:S01]  /*2050*/  IADD3 R2, P1, R2, -0x8, RZ ;  /* 0xfffffff802027810 */ /* 0x000fe20007f3e0ff */
[----:B------:R-:W-:Y:S01]  /*2060*/  DADD R10, R6, R10 ;  /* 0x00000000060a7229 */ /* 0x000fe2000000000a */
[----:B------:R-:W-:Y:S02]  /*2070*/  PLOP3.LUT P0, PT, PT, PT, PT, 0x8, 0x0 ;  /* 0x000000000000781c */ /* 0x000fe40003f0e170 */
[----:B------:R-:W-:-:S03]  /*2080*/  IADD3.X R0, R0, -0x1, RZ, P1, !PT ;  /* 0xffffffff00007810 */ /* 0x000fc60000ffe4ff */
        /* <DEDUP_REMOVED lines=13> */
[----:B------:R-:W-:-:S11]  /*2160*/  DADD R10, R6, R10 ;  /* 0x00000000060a7229 */ /* 0x000fd6000000000a */
.L_x_549:
[----:B------:R-:W-:Y:S05]  /*2170*/  BSYNC B4 ;  /* 0x0000000000047941 */ /* 0x000fea0003800000 */
.L_x_548:
[----:B------:R-:W-:-:S04]  /*2180*/  ISETP.NE.U32.AND P1, PT, R2, RZ, PT ;  /* 0x000000ff0200720c */ /* 0x000fc80003f25070 */
[----:B------:R-:W-:-:S13]  /*2190*/  ISETP.NE.OR.EX P0, PT, R0, RZ, P0, P1 ;  /* 0x000000ff0000720c */ /* 0x000fda0000705710 */
[----:B------:R-:W-:Y:S05]  /*21a0*/  @!P0 BREAK B3 ;  /* 0x0000000000038942 */ /* 0x000fea0003800000 */
[----:B------:R-:W-:Y:S05]  /*21b0*/  @!P0 BRA `(.L_x_542) ;  /* 0x0000000000388947 */ /* 0x000fea0003800000 */
.L_x_544:
[----:B------:R-:W-:Y:S05]  /*21c0*/  BSYNC B3 ;  /* 0x0000000000037941 */ /* 0x000fea0003800000 */
.L_x_543:
[----:B-----5:R-:W-:Y:S01]  /*21d0*/  DADD R8, R4, R8 ;  /* 0x0000000004087229 */ /* 0x020fe20000000008 */
[----:B------:R-:W-:Y:S01]  /*21e0*/  IADD3 R2, P0, R2, -0x4, RZ ;  /* 0xfffffffc02027810 */ /* 0x000fe20007f1e0ff */
[----:B------:R-:W-:-:S03]  /*21f0*/  DADD R10, R6, R10 ;  /* 0x00000000060a7229 */ /* 0x000fc6000000000a */
[----:B------:R-:W-:Y:S02]  /*2200*/  IADD3.X R0, R0, -0x1, RZ, P0, !PT ;  /* 0xffffffff00007810 */ /* 0x000fe400007fe4ff */
[----:B------:R-:W-:Y:S01]  /*2210*/  ISETP.NE.U32.AND P0, PT, R2, RZ, PT ;  /* 0x000000ff0200720c */ /* 0x000fe20003f05070 */
[----:B------:R-:W-:Y:S02]  /*2220*/  DADD R8, R4, R8 ;  /* 0x0000000004087229 */ /* 0x000fe40000000008 */
[----:B------:R-:W-:Y:S01]  /*2230*/  DADD R10, R6, R10 ;  /* 0x00000000060a7229 */ /* 0x000fe2000000000a */
[----:B------:R-:W-:-:S05]  /*2240*/  ISETP.NE.AND.EX P0, PT, R0, RZ, PT, P0 ;  /* 0x000000ff0000720c */ /* 0x000fca0003f05300 */
[----:B------:R-:W-:Y:S02]  /*2250*/  DADD R8, R4, R8 ;  /* 0x0000000004087229 */ /* 0x000fe40000000008 */
[----:B------:R-:W-:-:S06]  /*2260*/  DADD R10, R6, R10 ;  /* 0x00000000060a7229 */ /* 0x000fcc000000000a */
[----:B------:R-:W-:Y:S02]  /*2270*/  DADD R8, R4, R8 ;  /* 0x0000000004087229 */ /* 0x000fe40000000008 */
[----:B------:R-:W-:Y:S01]  /*2280*/  DADD R10, R6, R10 ;  /* 0x00000000060a7229 */ /* 0x000fe2000000000a */
[----:B------:R-:W-:Y:S10]  /*2290*/  @P0 BRA `(.L_x_543) ;  /* 0xfffffffc00cc0947 */ /* 0x000ff4000383ffff */
.L_x_542:
[----:B------:R-:W-:Y:S05]  /*22a0*/  BSYNC B2 ;  /* 0x0000000000027941 */ /* 0x000fea0003800000 */
.L_x_541:
[----:B------:R-:W-:-:S04]  /*22b0*/  ISETP.NE.U32.AND P0, PT, R14, RZ, PT ;  /* 0x000000ff0e00720c */ /* 0x000fc80003f05070 */
[----:B------:R-:W-:-:S13]  /*22c0*/  ISETP.NE.AND.EX P0, PT, RZ, RZ, PT, P0 ;  /* 0x000000ffff00720c */ /* 0x000fda0003f05300 */
[----:B------:R-:W-:Y:S05]  /*22d0*/  @!P0 BRA `(.L_x_540) ;  /* 0x00000000002c8947 */ /* 0x000fea0003800000 */
[----:B------:R-:W-:Y:S01]  /*22e0*/  ISETP.NE.U32.AND P0, PT, R14, 0x1, PT ;  /* 0x000000010e00780c */ /* 0x000fe20003f05070 */
[----:B-----5:R-:W-:Y:S02]  /*22f0*/  DADD R8, R4, R8 ;  /* 0x0000000004087229 */ /* 0x020fe40000000008 */
[----:B------:R-:W-:Y:S01]  /*2300*/  DADD R10, R6, R10 ;  /* 0x00000000060a7229 */ /* 0x000fe2000000000a */
[----:B------:R-:W-:-:S13]  /*2310*/  ISETP.NE.AND.EX P0, PT, RZ, RZ, PT, P0 ;  /* 0x000000ffff00720c */ /* 0x000fda0003f05300 */
[----:B------:R-:W-:Y:S05]  /*2320*/  @!P0 BRA `(.L_x_540) ;  /* 0x0000000000188947 */ /* 0x000fea0003800000 */
[----:B------:R-:W-:Y:S01]  /*2330*/  ISETP.NE.U32.AND P0, PT, R14, 0x2, PT ;  /* 0x000000020e00780c */ /* 0x000fe20003f05070 */
[----:B------:R-:W-:Y:S02]  /*2340*/  DADD R8, R4, R8 ;  /* 0x0000000004087229 */ /* 0x000fe40000000008 */
[----:B------:R-:W-:Y:S01]  /*2350*/  DADD R10, R6, R10 ;  /* 0x00000000060a7229 */ /* 0x000fe2000000000a */
[----:B------:R-:W-:-:S13]  /*2360*/  ISETP.NE.AND.EX P0, PT, RZ, RZ, PT, P0 ;  /* 0x000000ffff00720c */ /* 0x000fda0003f05300 */
[----:B------:R-:W-:Y:S02]  /*2370*/  @P0 DADD R8, R4, R8 ;  /* 0x0000000004080229 */ /* 0x000fe40000000008 */
[----:B------:R-:W-:-:S11]  /*2380*/  @P0 DADD R10, R6, R10 ;  /* 0x00000000060a0229 */ /* 0x000fd6000000000a */
.L_x_540:
[----:B------:R-:W-:Y:S05]  /*2390*/  BSYNC B1 ;  /* 0x0000000000017941 */ /* 0x000fea0003800000 */
.L_x_539:
[----:B------:R0:W-:Y:S01]  /*23a0*/  STG.E.128 desc[UR4][R12.64], R8 ;  /* 0x000000080c007986 */ /* 0x0001e2000c101d04 */
[----:B------:R-:W-:-:S07]  /*23b0*/  IADD3 R3, R3, 0x80, RZ ;  /* 0x0000008003037810 */ /* 0x000fce0007ffe0ff */
.L_x_537:
[----:B------:R-:W-:Y:S05]  /*23c0*/  BSYNC B0 ;  /* 0x0000000000007941 */ /* 0x000fea0003800000 */
.L_x_536:
[----:B------:R-:W-:Y:S05]  /*23d0*/  WARPSYNC.ALL ;  /* 0x0000000000007948 */ /* 0x000fea0003800000 */
[----:B------:R-:W-:Y:S01]  /*23e0*/  ISETP.GE.AND P0, PT, R3, UR6, PT ;  /* 0x0000000603007c0c */ /* 0x000fe2000bf06270 */
[----:B------:R-:W-:Y:S04]  /*23f0*/  BSSY B1, `(.L_x_550) ;  /* 0x0000d24000017945 */ /* 0x000fe80003800000 */
[----:B------:R-:W-:Y:S08]  /*2400*/  BSSY B0, `(.L_x_551) ;  /* 0x0000af4000007945 */ /* 0x000ff00003800000 */
[----:B------:R-:W-:Y:S05]  /*2410*/  @P0 BRA `(.L_x_552) ;  /* 0x0000004400780947 */ /* 0x000fea0003800000 */
[----:B-----5:R-:W1:Y:S01]  /*2420*/  LDC R5, c[0x0][0x218] ;  /* 0x00008600ff057b82 */ /* 0x020e620000000800 */
[----:B------:R-:W-:Y:S01]  /*2430*/  HFMA2.MMA R2, -RZ, RZ, 0, 0 ;  /* 0x00000000ff027435 */ /* 0x000fe200000001ff */
[----:B------:R-:W-:Y:S01]  /*2440*/  MOV R4, RZ ;  /* 0x000000ff00047202 */ /* 0x000fe20000000f00 */
[----:B0-----:R-:W-:Y:S01]  /*2450*/  HFMA2.MMA R13, -RZ, RZ, 0, 0 ;  /* 0x00000000ff0d7435 */ /* 0x001fe200000001ff */
        /* <DEDUP_REMOVED lines=378> */
[----:B------:R-:W-:Y:S01]  /*3c00*/  ULDC UR7, c[0x0][0x578] ;  /* 0x00015e0000077ab9 */ /* 0x000fe20000000800 */
[----:B------:R-:W-:Y:S02]  /*3c10*/  @P0 MOV R10, RZ ;  /* 0x000000ff000a0202 */ /* 0x000fe40000000f00 */
        /* <DEDUP_REMOVED lines=20> */
.L_x_553:
        /* <DEDUP_REMOVED lines=56> */
.L_x_562:
        /* <DEDUP_REMOVED lines=37> */
.L_x_561:
[----:B------:R-:W-:Y:S05]  /*4330*/  BSYNC B5 ;  /* 0x0000000000057941 */ /* 0x000fea0003800000 */
.L_x_560:
        /* <DEDUP_REMOVED lines=23> */
.L_x_564:
[----:B------:R-:W-:Y:S05]  /*44b0*/  BSYNC B5 ;  /* 0x0000000000057941 */ /* 0x000fea0003800000 */
.L_x_563:
[----:B------:R-:W-:-:S04]  /*44c0*/  ISETP.NE.U32.AND P1, PT, R2, RZ, PT ;  /* 0x000000ff0200720c */ /* 0x000fc80003f25070 */
[----:B------:R-:W-:-:S13]  /*44d0*/  ISETP.NE.OR.EX P0, PT, R0, RZ, P0, P1 ;  /* 0x000000ff0000720c */ /* 0x000fda0000705710 */
[----:B------:R-:W-:Y:S05]  /*44e0*/  @!P0 BREAK B2 ;  /* 0x0000000000028942 */ /* 0x000fea0003800000 */
[----:B------:R-:W-:Y:S05]  /*44f0*/  @!P0 BRA `(.L_x_557) ;  /* 0x0000000000388947 */ /* 0x000fea0003800000 */
.L_x_559:
[----:B------:R-:W-:Y:S05]  /*4500*/  BSYNC B2 ;  /* 0x0000000000027941 */ /* 0x000fea0003800000 */
.L_x_558:
        /* <DEDUP_REMOVED lines=13> */
.L_x_557:
[----:B------:R-:W-:Y:S05]  /*45e0*/  BSYNC B3 ;  /* 0x0000000000037941 */ /* 0x000fea0003800000 */
.L_x_556:
        /* <DEDUP_REMOVED lines=14> */
.L_x_555:
[----:B------:R-:W-:Y:S05]  /*46d0*/  BSYNC B4 ;  /* 0x0000000000047941 */ /* 0x000fea0003800000 */
.L_x_554:
[----:B------:R0:W-:Y:S01]  /*46e0*/  STG.E.128 desc[UR4][R12.64], R8 ;  /* 0x000000080c007986 */ /* 0x0001e2000c101d04 */
[----:B------:R-:W-:-:S04]  /*46f0*/  IADD3 R3, R3, 0x80, RZ ;  /* 0x0000008003037810 */ /* 0x000fc80007ffe0ff */
[----:B------:R-:W-:-:S13]  /*4700*/  ISETP.GE.AND P0, PT, R3, UR6, PT ;  /* 0x0000000603007c0c */ /* 0x000fda000bf06270 */
[----:B0-----:R-:W-:Y:S05]  /*4710*/  @P0 BRA `(.L_x_565) ;  /* 0x0000004400780947 */ /* 0x001fea0003800000 */
[----:B-----5:R-:W0:Y:S01]  /*4720*/  LDC R5, c[0x0][0x218] ;  /* 0x00008600ff057b82 */ /* 0x020e220000000800 */
        /* <DEDUP_REMOVED lines=403> */
.L_x_566:
        /* <DEDUP_REMOVED lines=56> */
.L_x_575:
        /* <DEDUP_REMOVED lines=37> */
.L_x_574:
[----:B------:R-:W-:Y:S05]  /*6630*/  BSYNC B5 ;  /* 0x0000000000057941 */ /* 0x000fea0003800000 */
.L_x_573:
        /* <DEDUP_REMOVED lines=23> */
.L_x_577:
[----:B------:R-:W-:Y:S05]  /*67b0*/  BSYNC B5 ;  /* 0x0000000000057941 */ /* 0x000fea0003800000 */
.L_x_576:
[----:B------:R-:W-:-:S04]  /*67c0*/  ISETP.NE.U32.AND P1, PT, R2, RZ, PT ;  /* 0x000000ff0200720c */ /* 0x000fc80003f25070 */
[----:B------:R-:W-:-:S13]  /*67d0*/  ISETP.NE.OR.EX P0, PT, R0, RZ, P0, P1 ;  /* 0x000000ff0000720c */ /* 0x000fda0000705710 */
[----:B------:R-:W-:Y:S05]  /*67e0*/  @!P0 BREAK B2 ;  /* 0x0000000000028942 */ /* 0x000fea0003800000 */
[----:B------:R-:W-:Y:S05]  /*67f0*/  @!P0 BRA `(.L_x_570) ;  /* 0x0000000000388947 */ /* 0x000fea0003800000 */
.L_x_572:
[----:B------:R-:W-:Y:S05]  /*6800*/  BSYNC B2 ;  /* 0x0000000000027941 */ /* 0x000fea0003800000 */
.L_x_571:
        /* <DEDUP_REMOVED lines=13> */
.L_x_570:
[----:B------:R-:W-:Y:S05]  /*68e0*/  BSYNC B3 ;  /* 0x0000000000037941 */ /* 0x000fea0003800000 */
.L_x_569:
        /* <DEDUP_REMOVED lines=14> */
.L_x_568:
[----:B------:R-:W-:Y:S05]  /*69d0*/  BSYNC B4 ;  /* 0x0000000000047941 */ /* 0x000fea0003800000 */
.L_x_567:
[----:B------:R1:W-:Y:S01]  /*69e0*/  STG.E.128 desc[UR4][R12.64], R8 ;  /* 0x000000080c007986 */ /* 0x0003e2000c101d04 */
[----:B------:R-:W-:-:S07]  /*69f0*/  IADD3 R3, R3, 0x80, RZ ;  /* 0x0000008003037810 */ /* 0x000fce0007ffe0ff */
.L_x_552:
[----:B------:R-:W-:-:S13]  /*6a00*/  ISETP.GE.AND P0, PT, R3, UR6, PT ;  /* 0x0000000603007c0c */ /* 0x000fda000bf06270 */
[----:B------:R-:W-:Y:S05]  /*6a10*/  @P0 BRA `(.L_x_578) ;  /* 0x0000004400780947 */ /* 0x000fea0003800000 */
[----:B-----5:R-:W2:Y:S01]  /*6a20*/  LDC R5, c[0x0][0x218] ;  /* 0x00008600ff057b82 */ /* 0x020ea20000000800 */
[----:B------:R-:W-:Y:S01]  /*6a30*/  HFMA2.MMA R2, -RZ, RZ, 0, 0 ;  /* 0x00000000ff027435 */ /* 0x000fe200000001ff */
[----:B------:R-:W-:Y:S01]  /*6a40*/  MOV R4, RZ ;  /* 0x000000ff00047202 */ /* 0x000fe20000000f00 */
[----:B01----:R-:W-:Y:S01]  /*6a50*/  HFMA2.MMA R13, -RZ, RZ, 0, 0 ;  /* 0x00000000ff0d7435 */ /* 0x003fe200000001ff */
        /* <DEDUP_REMOVED lines=400> */
.L_x_579:
        /* <DEDUP_REMOVED lines=56> */
.L_x_588:
        /* <DEDUP_REMOVED lines=37> */
.L_x_587:
[----:B------:R-:W-:Y:S05]  /*8930*/  BSYNC B5 ;  /* 0x0000000000057941 */ /* 0x000fea0003800000 */
.L_x_586:
        /* <DEDUP_REMOVED lines=23> */
.L_x_590:
[----:B------:R-:W-:Y:S05]  /*8ab0*/  BSYNC B5 ;  /* 0x0000000000057941 */ /* 0x000fea0003800000 */
.L_x_589:
[----:B------:R-:W-:-:S04]  /*8ac0*/  ISETP.NE.U32.AND P1, PT, R2, RZ, PT ;  /* 0x000000ff0200720c */ /* 0x000fc80003f25070 */
[----:B------:R-:W-:-:S13]  /*8ad0*/  ISETP.NE.OR.EX P0, PT, R0, RZ, P0, P1 ;  /* 0x000000ff0000720c */ /* 0x000fda0000705710 */
[----:B------:R-:W-:Y:S05]  /*8ae0*/  @!P0 BREAK B2 ;  /* 0x0000000000028942 */ /* 0x000fea0003800000 */
[----:B------:R-:W-:Y:S05]  /*8af0*/  @!P0 BRA `(.L_x_583) ;  /* 0x0000000000388947 */ /* 0x000fea0003800000 */
.L_x_585:
[----:B------:R-:W-:Y:S05]  /*8b00*/  BSYNC B2 ;  /* 0x0000000000027941 */ /* 0x000fea0003800000 */
.L_x_584:
        /* <DEDUP_REMOVED lines=13> */
.L_x_583:
[----:B------:R-:W-:Y:S05]  /*8be0*/  BSYNC B3 ;  /* 0x0000000000037941 */ /* 0x000fea0003800000 */
.L_x_582:
        /* <DEDUP_REMOVED lines=14> */
.L_x_581:
[----:B------:R-:W-:Y:S05]  /*8cd0*/  BSYNC B4 ;  /* 0x0000000000047941 */ /* 0x000fea0003800000 */
.L_x_580:
[----:B------:R0:W-:Y:S01]  /*8ce0*/  STG.E.128 desc[UR4][R12.64], R8 ;  /* 0x000000080c007986 */ /* 0x0001e2000c101d04 */
[----:B------:R-:W-:-:S07]  /*8cf0*/  IADD3 R3, R3, 0x80, RZ ;  /* 0x0000008003037810 */ /* 0x000fce0007ffe0ff */
.L_x_565:
[----:B------:R-:W-:-:S13]  /*8d00*/  ISETP.GE.AND P0, PT, R3, UR6, PT ;  /* 0x0000000603007c0c */ /* 0x000fda000bf06270 */
        /* <DEDUP_REMOVED lines=405> */
.L_x_592:
        /* <DEDUP_REMOVED lines=56> */
.L_x_601:
        /* <DEDUP_REMOVED lines=37> */
.L_x_600:
[----:B------:R-:W-:Y:S05]  /*ac30*/  BSYNC B5 ;  /* 0x0000000000057941 */ /* 0x000fea0003800000 */
.L_x_599:
        /* <DEDUP_REMOVED lines=23> */
.L_x_603:
[----:B------:R-:W-:Y:S05]  /*adb0*/  BSYNC B5 ;  /* 0x0000000000057941 */ /* 0x000fea0003800000 */
.L_x_602:
[----:B------:R-:W-:-:S04]  /*adc0*/  ISETP.NE.U32.AND P1, PT, R2, RZ, PT ;  /* 0x000000ff0200720c */ /* 0x000fc80003f25070 */
[----:B------:R-:W-:-:S13]  /*add0*/  ISETP.NE.OR.EX P0, PT, R0, RZ, P0, P1 ;  /* 0x000000ff0000720c */ /* 0x000fda0000705710 */
[----:B------:R-:W-:Y:S05]  /*ade0*/  @!P0 BREAK B2 ;  /* 0x0000000000028942 */ /* 0x000fea0003800000 */
[----:B------:R-:W-:Y:S05]  /*adf0*/  @!P0 BRA `(.L_x_596) ;  /* 0x0000000000388947 */ /* 0x000fea0003800000 */
.L_x_598:
[----:B------:R-:W-:Y:S05]  /*ae00*/  BSYNC B2 ;  /* 0x0000000000027941 */ /* 0x000fea0003800000 */
.L_x_597:
        /* <DEDUP_REMOVED lines=13> */
.L_x_596:
[----:B------:R-:W-:Y:S05]  /*aee0*/  BSYNC B3 ;  /* 0x0000000000037941 */ /* 0x000fea0003800000 */
.L_x_595:
        /* <DEDUP_REMOVED lines=14> */
.L_x_594:
[----:B------:R-:W-:Y:S05]  /*afd0*/  BSYNC B4 ;  /* 0x0000000000047941 */ /* 0x000fea0003800000 */
.L_x_593:
[----:B------:R2:W-:Y:S01]  /*afe0*/  STG.E.128 desc[UR4][R12.64], R8 ;  /* 0x000000080c007986 */ /* 0x0005e2000c101d04 */
[----:B------:R-:W-:-:S07]  /*aff0*/  IADD3 R3, R3, 0x80, RZ ;  /* 0x0000008003037810 */ /* 0x000fce0007ffe0ff */
.L_x_578:
[----:B------:R-:W-:-:S13]  /*b000*/  ISETP.GE.AND P0, PT, R3, UR6, PT ;  /* 0x0000000603007c0c */ /* 0x000fda000bf06270 */
[----:B------:R-:W-:Y:S05]  /*b010*/  @P0 BREAK B0 ;  /* 0x0000000000000942 */ /* 0x000fea0003800000 */
[----:B------:R-:W-:Y:S05]  /*b020*/  @P0 BRA `(.L_x_604) ;  /* 0x0000004400800947 */ /* 0x000fea0003800000 */
[----:B-----5:R-:W3:Y:S01]  /*b030*/  LDC R5, c[0x0][0x218] ;  /* 0x00008600ff057b82 */ /* 0x020ee20000000800 */
[----:B------:R-:W-:Y:S01]  /*b040*/  HFMA2.MMA R2, -RZ, RZ, 0, 0 ;  /* 0x00000000ff027435 */ /* 0x000fe200000001ff */
[----:B------:R-:W-:Y:S01]  /*b050*/  MOV R4, RZ ;  /* 0x000000ff00047202 */ /* 0x000fe20000000f00 */
[----:B012---:R-:W-:Y:S01]  /*b060*/  HFMA2.MMA R13, -RZ, RZ, 0, 0 ;  /* 0x00000000ff0d7435 */ /* 0x007fe200000001ff */
        /* <DEDUP_REMOVED lines=400> */
.L_x_605:
        /* <DEDUP_REMOVED lines=26> */
[----:B------:R-:W-:Y:S02]  /*cb10*/  LEA R6, P2, R4, R9, 0x4 ;  /* 0x0000000904067211 */ /* 0x000fe400078420ff */
[----:B------:R-:W-:Y:S02]  /*cb20*/  CS2R R8, SRZ ;  /* 0x0000000000087805 */ /* 0x000fe4000001ff00 */
[----:B------:R-:W-:Y:S02]  /*cb30*/  IADD3 R5, R5, R11, RZ ;  /* 0x0000000b05057210 */ /* 0x000fe40007ffe0ff */
[----:B------:R-:W-:Y:S02]  /*cb40*/  CS2R R10, SRZ ;  /* 0x00000000000a7805 */ /* 0x000fe4000001ff00 */
[----:B------:R-:W-:-:S02]  /*cb50*/  IADD3.X R13, RZ, UR9, RZ, P1, !PT ;  /* 0x00000009ff0d7c10 */ /* 0x000fc40008ffe4ff */
        /* <DEDUP_REMOVED lines=25> */
.L_x_614:
        /* <DEDUP_REMOVED lines=37> */
.L_x_613:
[----:B------:R-:W-:Y:S05]  /*cf40*/  BSYNC B5 ;  /* 0x0000000000057941 */ /* 0x000fea0003800000 */
.L_x_612:
        /* <DEDUP_REMOVED lines=23> */
.L_x_616:
[----:B------:R-:W-:Y:S05]  /*d0c0*/  BSYNC B5 ;  /* 0x0000000000057941 */ /* 0x000fea0003800000 */
.L_x_615:
[----:B------:R-:W-:-:S04]  /*d0d0*/  ISETP.NE.U32.AND P1, PT, R2, RZ, PT ;  /* 0x000000ff0200720c */ /* 0x000fc80003f25070 */
[----:B------:R-:W-:-:S13]  /*d0e0*/  ISETP.NE.OR.EX P0, PT, R0, RZ, P0, P1 ;  /* 0x000000ff0000720c */ /* 0x000fda0000705710 */
[----:B------:R-:W-:Y:S05]  /*d0f0*/  @!P0 BREAK B2 ;  /* 0x0000000000028942 */ /* 0x000fea0003800000 */
[----:B------:R-:W-:Y:S05]  /*d100*/  @!P0 BRA `(.L_x_609) ;  /* 0x0000000000388947 */ /* 0x000fea0003800000 */
.L_x_611:
[----:B------:R-:W-:Y:S05]  /*d110*/  BSYNC B2 ;  /* 0x0000000000027941 */ /* 0x000fea0003800000 */
.L_x_610:
        /* <DEDUP_REMOVED lines=13> */
.L_x_609:
[----:B------:R-:W-:Y:S05]  /*d1f0*/  BSYNC B3 ;  /* 0x0000000000037941 */ /* 0x000fea0003800000 */
.L_x_608:
        /* <DEDUP_REMOVED lines=14> */
.L_x_607:
[----:B------:R-:W-:Y:S05]  /*d2e0*/  BSYNC B4 ;  /* 0x0000000000047941 */ /* 0x000fea0003800000 */
.L_x_606:
[----:B------:R1:W-:Y:S01]  /*d2f0*/  STG.E.128 desc[UR4][R12.64], R8 ;  /* 0x000000080c007986 */ /* 0x0003e2000c101d04 */
[----:B------:R-:W-:-:S07]  /*d300*/  IADD3 R3, R3, 0x80, RZ ;  /* 0x0000008003037810 */ /* 0x000fce0007ffe0ff */
.L_x_591:
[----:B------:R-:W-:-:S13]  /*d310*/  ISETP.GE.AND P0, PT, R3, UR6, PT ;  /* 0x0000000603007c0c */ /* 0x000fda000bf06270 */
[----:B------:R-:W-:Y:S05]  /*d320*/  @P0 BREAK B0 ;  /* 0x0000000000000942 */ /* 0x000fea0003800000 */
[----:B------:R-:W-:Y:S05]  /*d330*/  @P0 BRA `(.L_x_604) ;  /* 0x0000002000bc0947 */ /* 0x000fea0003800000 */
[----:B------:R-:W-:Y:S05]  /*d340*/  BSYNC B0 ;  /* 0x0000000000007941 */ /* 0x000fea0003800000 */
.L_x_551:
[----:B-----5:R-:W2:Y:S01]  /*d350*/  LDC R5, c[0x0][0x218] ;  /* 0x00008600ff057b82 */ /* 0x020ea20000000800 */
[----:B------:R-:W-:Y:S01]  /*d360*/  HFMA2.MMA R0, -RZ, RZ, 0, 0 ;  /* 0x00000000ff007435 */ /* 0x000fe200000001ff */
[----:B------:R-:W-:Y:S01]  /*d370*/  IMAD.MOV.U32 R4, RZ, RZ, RZ ;  /* 0x000000ffff047224 */ /* 0x000fe200078e00ff */
[----:B------:R-:W-:Y:S02]  /*d380*/  MOV R2, RZ ;  /* 0x000000ff00027202 */ /* 0x000fe40000000f00 */
[----:B01----:R-:W-:Y:S02]  /*d390*/  MOV R13, RZ ;  /* 0x000000ff000d7202 */ /* 0x003fe40000000f00 */
        /* <DEDUP_REMOVED lines=378> */
[----:B------:R-:W-:Y:S02]  /*eb40*/  ULDC UR7, c[0x0][0x578] ;  /* 0x00015e0000077ab9 */ /* 0x000fe40000000800 */
[----:B------:R-:W-:-:S04]  /*eb50*/  IMAD.MOV R5, RZ, RZ, -R11 ;  /* 0x000000ffff057224 */ /* 0x000fc800078e0a0b */
        /* <DEDUP_REMOVED lines=19> */
.L_x_617:
        /* <DEDUP_REMOVED lines=56> */
.L_x_626:
        /* <DEDUP_REMOVED lines=37> */
.L_x_625:
[----:B------:R-:W-:Y:S05]  /*f260*/  BSYNC B5 ;  /* 0x0000000000057941 */ /* 0x000fea0003800000 */
.L_x_624:
        /* <DEDUP_REMOVED lines=23> */
.L_x_628:
[----:B------:R-:W-:Y:S05]  /*f3e0*/  BSYNC B5 ;  /* 0x0000000000057941 */ /* 0x000fea0003800000 */
.L_x_627:
[----:B------:R-:W-:-:S04]  /*f3f0*/  ISETP.NE.U32.AND P1, PT, R2, RZ, PT ;  /* 0x000000ff0200720c */ /* 0x000fc80003f25070 */
[----:B------:R-:W-:-:S13]  /*f400*/  ISETP.NE.OR.EX P0, PT, R0, RZ, P0, P1 ;  /* 0x000000ff0000720c */ /* 0x000fda0000705710 */
[----:B------:R-:W-:Y:S05]  /*f410*/  @!P0 BREAK B2 ;  /* 0x0000000000028942 */ /* 0x000fea0003800000 */
[----:B------:R-:W-:Y:S05]  /*f420*/  @!P0 BRA `(.L_x_621) ;  /* 0x0000000000388947 */ /* 0x000fea0003800000 */
.L_x_623:
[----:B------:R-:W-:Y:S05]  /*f430*/  BSYNC B2 ;  /* 0x0000000000027941 */ /* 0x000fea0003800000 */
.L_x_622:
        /* <DEDUP_REMOVED lines=13> */
.L_x_621:
[----:B------:R-:W-:Y:S05]  /*f510*/  BSYNC B3 ;  /* 0x0000000000037941 */ /* 0x000fea0003800000 */
.L_x_620:
        /* <DEDUP_REMOVED lines=14> */
.L_x_619:
[----:B------:R-:W-:Y:S05]  /*f600*/  BSYNC B4 ;  /* 0x0000000000047941 */ /* 0x000fea0003800000 */
.L_x_618:
[----:B------:R3:W-:Y:S01]  /*f610*/  STG.E.128 desc[UR4][R12.64], R8 ;  /* 0x000000080c007986 */ /* 0x0007e2000c101d04 */
[----:B------:R-:W-:-:S07]  /*f620*/  IADD3 R3, R3, 0x80, RZ ;  /* 0x0000008003037810 */ /* 0x000fce0007ffe0ff */
.L_x_604:
[----:B------:R-:W-:Y:S05]  /*f630*/  BSYNC B1 ;  /* 0x0000000000017941 */ /* 0x000fea0003800000 */
.L_x_550:
[----:B------:R-:W-:Y:S05]  /*f640*/  WARPSYNC.ALL ;  /* 0x0000000000007948 */ /* 0x000fea0003800000 */
[----:B------:R-:W-:-:S13]  /*f650*/  ISETP.GE.AND P0, PT, R3, UR6, PT ;  /* 0x0000000603007c0c */ /* 0x000fda000bf06270 */
[----:B------:R-:W-:Y:S05]  /*f660*/  @P0 EXIT ;  /* 0x000000000000094d */ /* 0x000fea0003800000 */
[----:B0123--:R-:W0:Y:S01]  /*f670*/  LDC R10, c[0x0][0x218] ;  /* 0x00008600ff0a7b82 */ /* 0x00fe220000000800 */
[----:B------:R-:W-:Y:S01]  /*f680*/  HFMA2.MMA R0, -RZ, RZ, 0, 0 ;  /* 0x00000000ff007435 */ /* 0x000fe200000001ff */
[----:B-----5:R-:W-:Y:S02]  /*f690*/  CS2R R4, SRZ ;  /* 0x0000000000047805 */ /* 0x020fe4000001ff00 */
[----:B------:R-:W-:Y:S02]  /*f6a0*/  MOV R2, RZ ;  /* 0x000000ff00027202 */ /* 0x000fe40000000f00 */
[----:B0-----:R-:W-:-:S13]  /*f6b0*/  ISETP.NE.AND P0, PT, R10, RZ, PT ;  /* 0x000000ff0a00720c */ /* 0x001fda0003f05270 */
        /* <DEDUP_REMOVED lines=129> */
[----:B------:R-:W-:Y:S01]  /*fed0*/  IMAD.MOV.U32 R8, RZ, RZ, RZ ;  /* 0x000000ffff087224 */ /* 0x000fe200078e00ff */
[----:B------:R-:W-:Y:S01]  /*fee0*/  ULDC.64 UR6, c[0x0][0x280] ;  /* 0x0000a00000067ab9 */ /* 0x000fe20000000a00 */
[----:B------:R-:W-:Y:S02]  /*fef0*/  ISETP.NE.AND P0, PT, R10, 0x9, PT ;  /* 0x000000090a00780c */ /* 0x000fe40003f05270 */
        /* <DEDUP_REMOVED lines=266> */
.L_x_629:
[----:B------:R-:W-:Y:S01]  /*10fa0*/  ULDC.64 UR8, c[0x0][0x5c8] ;  /* 0x0001720000087ab9 */ /* 0x000fe20000000a00 */
[----:B------:R-:W-:Y:S01]  /*10fb0*/  ULDC.64 UR6, c[0x0][0x5b0] ;  /* 0x00016c0000067ab9 */ /* 0x000fe20000000a00 */
[----:B------:R-:W-:Y:S02]  /*10fc0*/  IADD3 R6, P1, R4, UR8, RZ ;  /* 0x0000000804067c10 */ /* 0x000fe4000ff3e0ff */
        /* <DEDUP_REMOVED lines=19> */
[----:B------:R-:W-:-:S02]  /*11100*/  CS2R R10, SRZ ;  /* 0x00000000000a7805 */ /* 0x000fc4000001ff00 */
[----:B------:R-:W-:Y:S01]  /*11110*/  IADD3.X R0, RZ, UR7, RZ, P1, !PT ;  /* 0x00000007ff007c10 */ /* 0x000fe20008ffe4ff */
[----:B------:R-:W-:Y:S01]  /*11120*/  ULDC.64 UR6, c[0x0][0x5a0] ;  /* 0x0001680000067ab9 */ /* 0x000fe20000000a00 */
[----:B------:R-:W-:Y:S02]  /*11130*/  ISETP.GE.AND.EX P0, PT, R14, RZ, PT, P0 ;  /* 0x000000ff0e00720c */ /* 0x000fe40003f06300 */
[----:B------:R-:W-:Y:S02]  /*11140*/  LEA R4, P2, R6, R9, 0x4 ;  /* 0x0000000906047211 */ /* 0x000fe400078420ff */
[----:B------:R-:W-:Y:S02]  /*11150*/  CS2R R8, SRZ ;  /* 0x0000000000087805 */ /* 0x000fe4000001ff00 */
[----:B------:R-:W-:Y:S02]  /*11160*/  IADD3 R3, R7, R3, RZ ;  /* 0x0000000307037210 */ /* 0x000fe40007ffe0ff */
[----:B------:R-:W-:-:S02]  /*11170*/  IADD3 R2, P1, R5, UR6, RZ ;  /* 0x0000000605027c10 */ /* 0x000fc4000ff3e0ff */
[----:B------:R-:W-:Y:S02]  /*11180*/  LEA.HI.X R5, R6, R0, R3, 0x4, P2 ;  /* 0x0000000006057211 */ /* 0x000fe400010f2403 */
[----:B------:R-:W-:Y:S01]  /*11190*/  IADD3.X R3, RZ, UR7, RZ, P1, !PT ;  /* 0x00000007ff037c10 */ /* 0x000fe20008ffe4ff */
[----:B------:R-:W-:Y:S08]  /*111a0*/  @!P0 BRA `(.L_x_631) ;  /* 0x0000000400d88947 */ /* 0x000ff00003800000 */
        /* <DEDUP_REMOVED lines=23> */
.L_x_638:
        /* <DEDUP_REMOVED lines=37> */
.L_x_637:
[----:B------:R-:W-:Y:S05]  /*11570*/  BSYNC B4 ;  /* 0x0000000000047941 */ /* 0x000fea0003800000 */
.L_x_636:
        /* <DEDUP_REMOVED lines=23> */
.L_x_640:
[----:B------:R-:W-:Y:S05]  /*116f0*/  BSYNC B4 ;  /* 0x0000000000047941 */ /* 0x000fea0003800000 */
.L_x_639:
[----:B------:R-:W-:-:S04]  /*11700*/  ISETP.NE.U32.AND P1, PT, R12, RZ, PT ;  /* 0x000000ff0c00720c */ /* 0x000fc80003f25070 */
[----:B------:R-:W-:-:S13]  /*11710*/  ISETP.NE.OR.EX P0, PT, R0, RZ, P0, P1 ;  /* 0x000000ff0000720c */ /* 0x000fda0000705710 */
[----:B------:R-:W-:Y:S05]  /*11720*/  @!P0 BREAK B3 ;  /* 0x0000000000038942 */ /* 0x000fea0003800000 */
[----:B------:R-:W-:Y:S05]  /*11730*/  @!P0 BRA `(.L_x_633) ;  /* 0x0000000000388947 */ /* 0x000fea0003800000 */
.L_x_635:
[----:B------:R-:W-:Y:S05]  /*11740*/  BSYNC B3 ;  /* 0x0000000000037941 */ /* 0x000fea0003800000 */
.L_x_634:
        /* <DEDUP_REMOVED lines=13> */
.L_x_633:
[----:B------:R-:W-:Y:S05]  /*11820*/  BSYNC B2 ;  /* 0x0000000000027941 */ /* 0x000fea0003800000 */
.L_x_632:
        /* <DEDUP_REMOVED lines=14> */
.L_x_631:
[----:B------:R-:W-:Y:S05]  /*11910*/  BSYNC B1 ;  /* 0x0000000000017941 */ /* 0x000fea0003800000 */
.L_x_630:
[----:B------:R-:W-:Y:S05]  /*11920*/  WARPSYNC.ALL ;  /* 0x0000000000007948 */ /* 0x000fea0003800000 */
[----:B------:R-:W-:Y:S01]  /*11930*/  STG.E.128 desc[UR4][R2.64], R8 ;  /* 0x0000000802007986 */ /* 0x000fe2000c101d04 */
[----:B------:R-:W-:Y:S05]  /*11940*/  EXIT ;  /* 0x000000000000794d */ /* 0x000fea0003800000 */
.L_x_641:
        /* <DEDUP_REMOVED lines=11> */
.L_x_18530:


//--------------------- .text._ZN2at6native73_GLOBAL__N__c8866d80_35_SparseBinaryOpIntersectionKernel_cu_f5210f67_363612apply_kernelILi128ELi8EZNS1_29binary_op_intersection_kernelINS1_9LhsProjOpEflEEvRNS_14TensorIteratorEllRKNS_6TensorEbEUliE_EEviT1_ --------------------------
	.section	.text._ZN2at6native73_GLOBAL__N__c8866d80_35_SparseBinaryOpIntersectionKernel_cu_f5210f67_363612apply_kernelILi128ELi8EZNS1_29binary_op_intersection_kernelINS1_9LhsProjOpEflEEvRNS_14TensorIteratorEllRKNS_6TensorEbEUliE_EEviT1_,"ax",@progbits
	.align	128
.text._ZN2at6native73_GLOBAL__N__c8866d80_35_SparseBinaryOpIntersectionKernel_cu_f5210f67_363612apply_kernelILi128ELi8EZNS1_29binary_op_intersection_kernelINS1_9LhsProjOpEflEEvRNS_14TensorIteratorEllRKNS_6TensorEbEUliE_EEviT1_:
        .type           _ZN2at6native73_GLOBAL__N__c8866d80_35_SparseBinaryOpIntersectionKernel_cu_f5210f67_363612apply_kernelILi128ELi8EZNS1_29binary_op_intersection_kernelINS1_9LhsProjOpEflEEvRNS_14TensorIteratorEllRKNS_6TensorEbEUliE_EEviT1_,@function
        .size           _ZN2at6native73_GLOBAL__N__c8866d80_35_SparseBinaryOpIntersectionKernel_cu_f5210f67_363612apply_kernelILi128ELi8EZNS1_29binary_op_intersection_kernelINS1_9LhsProjOpEflEEvRNS_14TensorIteratorEllRKNS_6TensorEbEUliE_EEviT1_,(.L_x_18531 - _ZN2at6native73_GLOBAL__N__c8866d80_35_SparseBinaryOpIntersectionKernel_cu_f5210f67_363612apply_kernelILi128ELi8EZNS1_29binary_op_intersection_kernelINS1_9LhsProjOpEflEEvRNS_14TensorIteratorEllRKNS_6TensorEbEUliE_EEviT1_)
        .other          _ZN2at6native73_GLOBAL__N__c8866d80_35_SparseBinaryOpIntersectionKernel_cu_f5210f67_363612apply_kernelILi128ELi8EZNS1_29binary_op_intersection_kernelINS1_9LhsProjOpEflEEvRNS_14TensorIteratorEllRKNS_6TensorEbEUliE_EEviT1_,@"STO_CUDA_ENTRY STV_DEFAULT"
_ZN2at6native73_GLOBAL__N__c8866d80_35_SparseBinaryOpIntersectionKernel_cu_f5210f67_363612apply_kernelILi128ELi8EZNS1_29binary_op_intersection_kernelINS1_9LhsProjOpEflEEvRNS_14TensorIteratorEllRKNS_6TensorEbEUliE_EEviT1_:
        /* <DEDUP_REMOVED lines=417> */
.L_x_644:
        /* <DEDUP_REMOVED lines=32> */
[----:B------:R0:W5:Y:S01]  /*1c10*/  LDG.E.CONSTANT R2, desc[UR4][R8.64] ;  /* 0x0000000408027981 */ /* 0x000162000c1e9900 */
[C---:B------:R-:W-:Y:S01]  /*1c20*/  IADD3 R0, P1, R15.reuse, -0x1, RZ ;  /* 0xffffffff0f007810 */ /* 0x040fe20007f3e0ff */
[----:B------:R-:W-:Y:S01]  /*1c30*/  BSSY B2, `(.L_x_647) ;  /* 0x0000048000027945 */ /* 0x000fe20003800000 */
[----:B------:R-:W-:Y:S02]  /*1c40*/  LOP3.LUT R6, R15, 0x3, RZ, 0xc0, !PT ;  /* 0x000000030f067812 */ /* 0x000fe400078ec0ff */
[----:B------:R-:W-:Y:S02]  /*1c50*/  ISETP.GE.U32.AND P0, PT, R0, 0x3, PT ;  /* 0x000000030000780c */ /* 0x000fe40003f06070 */
[----:B------:R-:W-:Y:S02]  /*1c60*/  IADD3.X R0, R10, -0x1, RZ, P1, !PT ;  /* 0xffffffff0a007810 */ /* 0x000fe40000ffe4ff */
[----:B------:R-:W-:Y:S02]  /*1c70*/  MOV R11, RZ ;  /* 0x000000ff000b7202 */ /* 0x000fe40000000f00 */
[----:B------:R-:W-:-:S13]  /*1c80*/  ISETP.GE.U32.AND.EX P0, PT, R0, RZ, PT, P0 ;  /* 0x000000ff0000720c */ /* 0x000fda0003f06100 */
[----:B0-----:R-:W-:Y:S05]  /*1c90*/  @!P0 BRA `(.L_x_648) ;  /* 0x0000000400048947 */ /* 0x001fea0003800000 */
        /* <DEDUP_REMOVED lines=13> */
.L_x_652:
[----:B-----5:R-:W-:Y:S01]  /*1d70*/  FADD.FTZ R11, R2, R11 ;  /* 0x0000000b020b7221 */ /* 0x020fe20000010000 */
        /* <DEDUP_REMOVED lines=20> */
.L_x_651:
[----:B------:R-:W-:Y:S05]  /*1ec0*/  BSYNC B3 ;  /* 0x0000000000037941 */ /* 0x000fea0003800000 */
.L_x_650:
[----:B------:R-:W-:Y:S01]  /*1ed0*/  IADD3 R8, P2, RZ, -R7, RZ ;  /* 0x80000007ff087210 */ /* 0x000fe20007f5e0ff */
[----:B------:R-:W-:Y:S03]  /*1ee0*/  BSSY B3, `(.L_x_653) ;  /* 0x0000010000037945 */ /* 0x000fe60003800000 */
[----:B------:R-:W-:Y:S02]  /*1ef0*/  ISETP.GT.U32.AND P1, PT, R8, 0x4, PT ;  /* 0x000000040800780c */ /* 0x000fe40003f24070 */
[----:B------:R-:W-:-:S04]  /*1f00*/  IADD3.X R8, RZ, ~R0, RZ, P2, !PT ;  /* 0x80000000ff087210 */ /* 0x000fc800017fe4ff */
[----:B------:R-:W-:-:S13]  /*1f10*/  ISETP.GT.AND.EX P1, PT, R8, RZ, PT, P1 ;  /* 0x000000ff0800720c */ /* 0x000fda0003f24310 */
[----:B------:R-:W-:Y:S05]  /*1f20*/  @!P1 BRA `(.L_x_654) ;  /* 0x00000000002c9947 */ /* 0x000fea0003800000 */
[C---:B-----5:R-:W-:Y:S01]  /*1f30*/  FADD.FTZ R11, R2.reuse, R11 ;  /* 0x0000000b020b7221 */ /* 0x060fe20000010000 */
        /* <DEDUP_REMOVED lines=10> */
.L_x_654:
[----:B------:R-:W-:Y:S05]  /*1fe0*/  BSYNC B3 ;  /* 0x0000000000037941 */ /* 0x000fea0003800000 */
.L_x_653:
[----:B------:R-:W-:-:S04]  /*1ff0*/  ISETP.NE.U32.AND P1, PT, R7, RZ, PT ;  /* 0x000000ff0700720c */ /* 0x000fc80003f25070 */
[----:B------:R-:W-:-:S13]  /*2000*/  ISETP.NE.OR.EX P0, PT, R0, RZ, P0, P1 ;  /* 0x000000ff0000720c */ /* 0x000fda0000705710 */
[----:B------:R-:W-:Y:S05]  /*2010*/  @!P0 BRA `(.L_x_648) ;  /* 0x0000000000248947 */ /* 0x000fea0003800000 */
.L_x_649:
[----:B------:R-:W-:Y:S01]  /*2020*/  IADD3 R7, P0, R7, 0x4, RZ ;  /* 0x0000000407077810 */ /* 0x000fe20007f1e0ff */
[----:B-----5:R-:W-:-:S03]  /*2030*/  FADD.FTZ R11, R2, R11 ;  /* 0x0000000b020b7221 */ /* 0x020fc60000010000 */
[----:B------:R-:W-:Y:S01]  /*2040*/  IADD3.X R0, RZ, R0, RZ, P0, !PT ;  /* 0x00000000ff007210 */ /* 0x000fe200007fe4ff */
[----:B------:R-:W-:Y:S01]  /*2050*/  FADD.FTZ R11, R2, R11 ;  /* 0x0000000b020b7221 */ /* 0x000fe20000010000 */
[----:B------:R-:W-:-:S03]  /*2060*/  ISETP.NE.U32.AND P0, PT, R7, RZ, PT ;  /* 0x000000ff0700720c */ /* 0x000fc60003f05070 */
[----:B------:R-:W-:Y:S01]  /*2070*/  FADD.FTZ R11, R2, R11 ;  /* 0x0000000b020b7221 */ /* 0x000fe20000010000 */
[----:B------:R-:W-:-:S03]  /*2080*/  ISETP.NE.AND.EX P0, PT, R0, RZ, PT, P0 ;  /* 0x000000ff0000720c */ /* 0x000fc60003f05300 */
[----:B------:R-:W-:-:S10]  /*2090*/  FADD.FTZ R11, R2, R11 ;  /* 0x0000000b020b7221 */ /* 0x000fd40000010000 */
[----:B------:R-:W-:Y:S05]  /*20a0*/  @P0 BRA `(.L_x_649) ;  /* 0xfffffffc00dc0947 */ /* 0x000fea000383ffff */
.L_x_648:
[----:B------:R-:W-:Y:S05]  /*20b0*/  BSYNC B2 ;  /* 0x0000000000027941 */ /* 0x000fea0003800000 */
.L_x_647:
[----:B------:R-:W-:-:S04]  /*20c0*/  ISETP.NE.U32.AND P0, PT, R6, RZ, PT ;  /* 0x000000ff0600720c */ /* 0x000fc80003f05070 */
[----:B------:R-:W-:-:S13]  /*20d0*/  ISETP.NE.AND.EX P0, PT, RZ, RZ, PT, P0 ;  /* 0x000000ffff00720c */ /* 0x000fda0003f05300 */
[----:B------:R-:W-:Y:S05]  /*20e0*/  @!P0 BRA `(.L_x_646) ;  /* 0x0000000000288947 */ /* 0x000fea0003800000 */
[----:B------:R-:W-:Y:S01]  /*20f0*/  ISETP.NE.U32.AND P0, PT, R6, 0x1, PT ;  /* 0x000000010600780c */ /* 0x000fe20003f05070 */
[----:B-----5:R-:W-:Y:S01]  /*2100*/  FADD.FTZ R11, R2, R11 ;  /* 0x0000000b020b7221 */ /* 0x020fe20000010000 */
        /* <DEDUP_REMOVED lines=8> */
.L_x_646:
[----:B------:R-:W-:Y:S05]  /*2190*/  BSYNC B1 ;  /* 0x0000000000017941 */ /* 0x000fea0003800000 */
.L_x_645:
[----:B------:R0:W-:Y:S01]  /*21a0*/  STG.E desc[UR4][R4.64], R11 ;  /* 0x0000000b04007986 */ /* 0x0001e2000c101904 */
[----:B------:R-:W-:-:S07]  /*21b0*/  IADD3 R3, R3, 0x80, RZ ;  /* 0x0000008003037810 */ /* 0x000fce0007ffe0ff */
.L_x_643:
[----:B------:R-:W-:Y:S05]  /*21c0*/  BSYNC B0 ;  /* 0x0000000000007941 */ /* 0x000fea0003800000 */
.L_x_642:
[----:B------:R-:W-:Y:S01]  /*21d0*/  ISETP.GE.AND P0, PT, R3, UR6, PT ;  /* 0x0000000603007c0c */ /* 0x000fe2000bf06270 */
[----:B------:R-:W-:Y:S04]  /*21e0*/  BSSY B1, `(.L_x_655) ;  /* 0x0000c64000017945 */ /* 0x000fe80003800000 */
[----:B------:R-:W-:Y:S08]  /*21f0*/  BSSY B0, `(.L_x_656) ;  /* 0x0000a54000007945 */ /* 0x000ff00003800000 */
[----:B------:R-:W-:Y:S05]  /*2200*/  @P0 BRA `(.L_x_657) ;  /* 0x0000004000780947 */ /* 0x000fea0003800000 */
[----:B------:R-:W1:Y:S01]  /*2210*/  LDC R10, c[0x0][0x218] ;  /* 0x00008600ff0a7b82 */ /* 0x000e620000000800 */
[----:B-----5:R-:W-:Y:S01]  /*2220*/  HFMA2.MMA R2, -RZ, RZ, 0, 0 ;  /* 0x00000000ff027435 */ /* 0x020fe200000001ff */
        /* <DEDUP_REMOVED lines=401> */
.L_x_658:
        /* <DEDUP_REMOVED lines=54> */
.L_x_666:
        /* <DEDUP_REMOVED lines=21> */
.L_x_665:
[----:B------:R-:W-:Y:S05]  /*3ff0*/  BSYNC B4 ;  /* 0x0000000000047941 */ /* 0x000fea0003800000 */
.L_x_664:
        /* <DEDUP_REMOVED lines=17> */
.L_x_668:
[----:B------:R-:W-:Y:S05]  /*4110*/  BSYNC B4 ;  /* 0x0000000000047941 */ /* 0x000fea0003800000 */
.L_x_667:
[----:B------:R-:W-:-:S04]  /*4120*/  ISETP.NE.U32.AND P1, PT, R7, RZ, PT ;  /* 0x000000ff0700720c */ /* 0x000fc80003f25070 */
[----:B------:R-:W-:-:S13]  /*4130*/  ISETP.NE.OR.EX P0, PT, R0, RZ, P0, P1 ;  /* 0x000000ff0000720c */ /* 0x000fda0000705710 */
[----:B------:R-:W-:Y:S05]  /*4140*/  @!P0 BRA `(.L_x_662) ;  /* 0x0000000000248947 */ /* 0x000fea0003800000 */
.L_x_663:
        /* <DEDUP_REMOVED lines=9> */
.L_x_662:
[----:B------:R-:W-:Y:S05]  /*41e0*/  BSYNC B2 ;  /* 0x0000000000027941 */ /* 0x000fea0003800000 */
.L_x_661:
        /* <DEDUP_REMOVED lines=13> */
.L_x_660:
[----:B------:R-:W-:Y:S05]  /*42c0*/  BSYNC B3 ;  /* 0x0000000000037941 */ /* 0x000fea0003800000 */
.L_x_659:
[----:B------:R0:W-:Y:S01]  /*42d0*/  STG.E desc[UR4][R4.64], R11 ;  /* 0x0000000b04007986 */ /* 0x0001e2000c101904 */
[----:B------:R-:W-:-:S04]  /*42e0*/  IADD3 R3, R3, 0x80, RZ ;  /* 0x0000008003037810 */ /* 0x000fc80007ffe0ff */
[----:B------:R-:W-:-:S13]  /*42f0*/  ISETP.GE.AND P0, PT, R3, UR6, PT ;  /* 0x0000000603007c0c */ /* 0x000fda000bf06270 */
[----:B0-----:R-:W-:Y:S05]  /*4300*/  @P0 BRA `(.L_x_669) ;  /* 0x0000004000780947 */ /* 0x001fea0003800000 */
[----:B------:R-:W0:Y:S01]  /*4310*/  LDC R10, c[0x0][0x218] ;  /* 0x00008600ff0a7b82 */ /* 0x000e220000000800 */
[----:B-----5:R-:W-:Y:S01]  /*4320*/  HFMA2.MMA R2, -RZ, RZ, 0, 0 ;  /* 0x00000000ff027435 */ /* 0x020fe200000001ff */
        /* <DEDUP_REMOVED lines=401> */
.L_x_670:
        /* <DEDUP_REMOVED lines=54> */
.L_x_678:
        /* <DEDUP_REMOVED lines=21> */
.L_x_677:
[----:B------:R-:W-:Y:S05]  /*60f0*/  BSYNC B4 ;  /* 0x0000000000047941 */ /* 0x000fea0003800000 */
.L_x_676:
        /* <DEDUP_REMOVED lines=17> */
.L_x_680:
[----:B------:R-:W-:Y:S05]  /*6210*/  BSYNC B4 ;  /* 0x0000000000047941 */ /* 0x000fea0003800000 */
.L_x_679:
[----:B------:R-:W-:-:S04]  /*6220*/  ISETP.NE.U32.AND P1, PT, R7, RZ, PT ;  /* 0x000000ff0700720c */ /* 0x000fc80003f25070 */
[----:B------:R-:W-:-:S13]  /*6230*/  ISETP.NE.OR.EX P0, PT, R0, RZ, P0, P1 ;  /* 0x000000ff0000720c */ /* 0x000fda0000705710 */
[----:B------:R-:W-:Y:S05]  /*6240*/  @!P0 BRA `(.L_x_674) ;  /* 0x0000000000248947 */ /* 0x000fea0003800000 */
.L_x_675:
        /* <DEDUP_REMOVED lines=9> */
.L_x_674:
[----:B------:R-:W-:Y:S05]  /*62e0*/  BSYNC B2 ;  /* 0x0000000000027941 */ /* 0x000fea0003800000 */
.L_x_673:
        /* <DEDUP_REMOVED lines=13> */
.L_x_672:
[----:B------:R-:W-:Y:S05]  /*63c0*/  BSYNC B3 ;  /* 0x0000000000037941 */ /* 0x000fea0003800000 */
.L_x_671:
[----:B------:R1:W-:Y:S01]  /*63d0*/  STG.E desc[UR4][R4.64], R11 ;  /* 0x0000000b04007986 */ /* 0x0003e2000c101904 */
[----:B------:R-:W-:-:S07]  /*63e0*/  IADD3 R3, R3, 0x80, RZ ;  /* 0x0000008003037810 */ /* 0x000fce0007ffe0ff */
.L_x_657:
[----:B------:R-:W-:-:S13]  /*63f0*/  ISETP.GE.AND P0, PT, R3, UR6, PT ;  /* 0x0000000603007c0c */ /* 0x000fda000bf06270 */
[----:B------:R-:W-:Y:S05]  /*6400*/  @P0 BRA `(.L_x_681) ;  /* 0x0000004000780947 */ /* 0x000fea0003800000 */
[----:B------:R-:W2:Y:S01]  /*6410*/  LDC R10, c[0x0][0x218] ;  /* 0x00008600ff0a7b82 */ /* 0x000ea20000000800 */
[----:B-----5:R-:W-:Y:S01]  /*6420*/  HFMA2.MMA R2, -RZ, RZ, 0, 0 ;  /* 0x00000000ff027435 */ /* 0x020fe200000001ff */
        /* <DEDUP_REMOVED lines=401> */
.L_x_682:
        /* <DEDUP_REMOVED lines=54> */
.L_x_690:
        /* <DEDUP_REMOVED lines=21> */
.L_x_689:
[----:B------:R-:W-:Y:S05]  /*81f0*/  BSYNC B4 ;  /* 0x0000000000047941 */ /* 0x000fea0003800000 */
.L_x_688:
        /* <DEDUP_REMOVED lines=17> */
.L_x_692:
[----:B------:R-:W-:Y:S05]  /*8310*/  BSYNC B4 ;  /* 0x0000000000047941 */ /* 0x000fea0003800000 */
.L_x_691:
[----:B------:R-:W-:-:S04]  /*8320*/  ISETP.NE.U32.AND P1, PT, R7, RZ, PT ;  /* 0x000000ff0700720c */ /* 0x000fc80003f25070 */
[----:B------:R-:W-:-:S13]  /*8330*/  ISETP.NE.OR.EX P0, PT, R0, RZ, P0, P1 ;  /* 0x000000ff0000720c */ /* 0x000fda0000705710 */
[----:B------:R-:W-:Y:S05]  /*8340*/  @!P0 BRA `(.L_x_686) ;  /* 0x0000000000248947 */ /* 0x000fea0003800000 */
.L_x_687:
        /* <DEDUP_REMOVED lines=9> */
.L_x_686:
[----:B------:R-:W-:Y:S05]  /*83e0*/  BSYNC B2 ;  /* 0x0000000000027941 */ /* 0x000fea0003800000 */
.L_x_685:
        /* <DEDUP_REMOVED lines=13> */
.L_x_684:
[----:B------:R-:W-:Y:S05]  /*84c0*/  BSYNC B3 ;  /* 0x0000000000037941 */ /* 0x000fea0003800000 */
.L_x_683:
[----:B------:R0:W-:Y:S01]  /*84d0*/  STG.E desc[UR4][R4.64], R11 ;  /* 0x0000000b04007986 */ /* 0x0001e2000c101904 */
[----:B------:R-:W-:-:S07]  /*84e0*/  IADD3 R3, R3, 0x80, RZ ;  /* 0x0000008003037810 */ /* 0x000fce0007ffe0ff */
.L_x_669:
[----:B------:R-:W-:-:S13]  /*84f0*/  ISETP.GE.AND P0, PT, R3, UR6, PT ;  /* 0x0000000603007c0c */ /* 0x000fda000bf06270 */
        /* <DEDUP_REMOVED lines=404> */
.L_x_694:
        /* <DEDUP_REMOVED lines=54> */
.L_x_702:
        /* <DEDUP_REMOVED lines=21> */
.L_x_701:
[----:B------:R-:W-:Y:S05]  /*a2f0*/  BSYNC B4 ;  /* 0x0000000000047941 */ /* 0x000fea0003800000 */
.L_x_700:
        /* <DEDUP_REMOVED lines=17> */
.L_x_704:
[----:B------:R-:W-:Y:S05]  /*a410*/  BSYNC B4 ;  /* 0x0000000000047941 */ /* 0x000fea0003800000 */
.L_x_703:
[----:B------:R-:W-:-:S04]  /*a420*/  ISETP.NE.U32.AND P1, PT, R7, RZ, PT ;  /* 0x000000ff0700720c */ /* 0x000fc80003f25070 */
[----:B------:R-:W-:-:S13]  /*a430*/  ISETP.NE.OR.EX P0, PT, R0, RZ, P0, P1 ;  /* 0x000000ff0000720c */ /* 0x000fda0000705710 */
[----:B------:R-:W-:Y:S05]  /*a440*/  @!P0 BRA `(.L_x_698) ;  /* 0x0000000000248947 */ /* 0x000fea0003800000 */
.L_x_699:
        /* <DEDUP_REMOVED lines=9> */
.L_x_698:
[----:B------:R-:W-:Y:S05]  /*a4e0*/  BSYNC B2 ;  /* 0x0000000000027941 */ /* 0x000fea0003800000 */
.L_x_697:
        /* <DEDUP_REMOVED lines=13> */
.L_x_696:
[----:B------:R-:W-:Y:S05]  /*a5c0*/  BSYNC B3 ;  /* 0x0000000000037941 */ /* 0x000fea0003800000 */
.L_x_695:
[----:B------:R2:W-:Y:S01]  /*a5d0*/  STG.E desc[UR4][R4.64], R11 ;  /* 0x0000000b04007986 */ /* 0x0005e2000c101904 */
[----:B------:R-:W-:-:S07]  /*a5e0*/  IADD3 R3, R3, 0x80, RZ ;  /* 0x0000008003037810 */ /* 0x000fce0007ffe0ff */
.L_x_681:
[----:B------:R-:W-:-:S13]  /*a5f0*/  ISETP.GE.AND P0, PT, R3, UR6, PT ;  /* 0x0000000603007c0c */ /* 0x000fda000bf06270 */
[----:B------:R-:W-:Y:S05]  /*a600*/  @P0 BREAK B0 ;  /* 0x0000000000000942 */ /* 0x000fea0003800000 */
[----:B------:R-:W-:Y:S05]  /*a610*/  @P0 BRA `(.L_x_705) ;  /* 0x0000004000800947 */ /* 0x000fea0003800000 */
[----:B------:R-:W3:Y:S01]  /*a620*/  LDC R10, c[0x0][0x218] ;  /* 0x00008600ff0a7b82 */ /* 0x000ee20000000800 */
[----:B-----5:R-:W-:Y:S01]  /*a630*/  HFMA2.MMA R2, -RZ, RZ, 0, 0 ;  /* 0x00000000ff027435 */ /* 0x020fe200000001ff */
        /* <DEDUP_REMOVED lines=401> */
.L_x_706:
        /* <DEDUP_REMOVED lines=54> */
.L_x_714:
        /* <DEDUP_REMOVED lines=21> */
.L_x_713:
[----:B------:R-:W-:Y:S05]  /*c400*/  BSYNC B4 ;  /* 0x0000000000047941 */ /* 0x000fea0003800000 */
.L_x_712:
        /* <DEDUP_REMOVED lines=17> */
.L_x_716:
[----:B------:R-:W-:Y:S05]  /*c520*/  BSYNC B4 ;  /* 0x0000000000047941 */ /* 0x000fea0003800000 */
.L_x_715:
[----:B------:R-:W-:-:S04]  /*c530*/  ISETP.NE.U32.AND P1, PT, R7, RZ, PT ;  /* 0x000000ff0700720c */ /* 0x000fc80003f25070 */
[----:B------:R-:W-:-:S13]  /*c540*/  ISETP.NE.OR.EX P0, PT, R0, RZ, P0, P1 ;  /* 0x000000ff0000720c */ /* 0x000fda0000705710 */
[----:B------:R-:W-:Y:S05]  /*c550*/  @!P0 BRA `(.L_x_710) ;  /* 0x0000000000248947 */ /* 0x000fea0003800000 */
.L_x_711:
        /* <DEDUP_REMOVED lines=9> */
.L_x_710:
[----:B------:R-:W-:Y:S05]  /*c5f0*/  BSYNC B2 ;  /* 0x0000000000027941 */ /* 0x000fea0003800000 */
.L_x_709:
        /* <DEDUP_REMOVED lines=13> */
.L_x_708:
[----:B------:R-:W-:Y:S05]  /*c6d0*/  BSYNC B3 ;  /* 0x0000000000037941 */ /* 0x000fea0003800000 */
.L_x_707:
[----:B------:R1:W-:Y:S01]  /*c6e0*/  STG.E desc[UR4][R4.64], R11 ;  /* 0x0000000b04007986 */ /* 0x0003e2000c101904 */
[----:B------:R-:W-:-:S07]  /*c6f0*/  IADD3 R3, R3, 0x80, RZ ;  /* 0x0000008003037810 */ /* 0x000fce0007ffe0ff */
.L_x_693:
[----:B------:R-:W-:-:S13]  /*c700*/  ISETP.GE.AND P0, PT, R3, UR6, PT ;  /* 0x0000000603007c0c */ /* 0x000fda000bf06270 */
[----:B------:R-:W-:Y:S05]  /*c710*/  @P0 BREAK B0 ;  /* 0x0000000000000942 */ /* 0x000fea0003800000 */
[----:B------:R-:W-:Y:S05]  /*c720*/  @P0 BRA `(.L_x_705) ;  /* 0x00000020003c0947 */ /* 0x000fea0003800000 */
[----:B------:R-:W-:Y:S05]  /*c730*/  BSYNC B0 ;  /* 0x0000000000007941 */ /* 0x000fea0003800000 */
.L_x_656:
        /* <DEDUP_REMOVED lines=403> */
.L_x_717:
        /* <DEDUP_REMOVED lines=54> */
.L_x_725:
        /* <DEDUP_REMOVED lines=21> */
.L_x_724:
[----:B------:R-:W-:Y:S05]  /*e520*/  BSYNC B4 ;  /* 0x0000000000047941 */ /* 0x000fea0003800000 */
.L_x_723:
        /* <DEDUP_REMOVED lines=17> */
.L_x_727:
[----:B------:R-:W-:Y:S05]  /*e640*/  BSYNC B4 ;  /* 0x0000000000047941 */ /* 0x000fea0003800000 */
.L_x_726:
[----:B------:R-:W-:-:S04]  /*e650*/  ISETP.NE.U32.AND P1, PT, R7, RZ, PT ;  /* 0x000000ff0700720c */ /* 0x000fc80003f25070 */
[----:B------:R-:W-:-:S13]  /*e660*/  ISETP.NE.OR.EX P0, PT, R0, RZ, P0, P1 ;  /* 0x000000ff0000720c */ /* 0x000fda0000705710 */
[----:B------:R-:W-:Y:S05]  /*e670*/  @!P0 BRA `(.L_x_721) ;  /* 0x0000000000248947 */ /* 0x000fea0003800000 */
.L_x_722:
        /* <DEDUP_REMOVED lines=9> */
.L_x_721:
[----:B------:R-:W-:Y:S05]  /*e710*/  BSYNC B2 ;  /* 0x0000000000027941 */ /* 0x000fea0003800000 */
.L_x_720:
        /* <DEDUP_REMOVED lines=13> */
.L_x_719:
[----:B------:R-:W-:Y:S05]  /*e7f0*/  BSYNC B3 ;  /* 0x0000000000037941 */ /* 0x000fea0003800000 */
.L_x_718:
[----:B------:R3:W-:Y:S01]  /*e800*/  STG.E desc[UR4][R4.64], R11 ;  /* 0x0000000b04007986 */ /* 0x0007e2000c101904 */
[----:B------:R-:W-:-:S07]  /*e810*/  IADD3 R3, R3, 0x80, RZ ;  /* 0x0000008003037810 */ /* 0x000fce0007ffe0ff */
.L_x_705:
[----:B------:R-:W-:Y:S05]  /*e820*/  BSYNC B1 ;  /* 0x0000000000017941 */ /* 0x000fea0003800000 */
.L_x_655:
[----:B------:R-:W-:Y:S05]  /*e830*/  WARPSYNC.ALL ;  /* 0x0000000000007948 */ /* 0x000fea0003800000 */
[----:B------:R-:W-:-:S13]  /*e840*/  ISETP.GE.AND P0, PT, R3, UR6, PT ;  /* 0x0000000603007c0c */ /* 0x000fda000bf06270 */
[----:B------:R-:W-:Y:S05]  /*e850*/  @P0 EXIT ;  /* 0x000000000000094d */ /* 0x000fea0003800000 */
[----:B------:R-:W4:Y:S01]  /*e860*/  LDC R10, c[0x0][0x218] ;  /* 0x00008600ff0a7b82 */ /* 0x000f220000000800 */
[----:B-----5:R-:W-:Y:S01]  /*e870*/  HFMA2.MMA R2, -RZ, RZ, 0, 0 ;  /* 0x00000000ff027435 */ /* 0x020fe200000001ff */
        /* <DEDUP_REMOVED lines=401> */
.L_x_728:
        /* <DEDUP_REMOVED lines=32> */
[----:B------:R0:W5:Y:S01]  /*10390*/  LDG.E.CONSTANT R0, desc[UR4][R8.64] ;  /* 0x0000000408007981 */ /* 0x000162000c1e9900 */
[----:B------:R-:W-:Y:S01]  /*103a0*/  IADD3 R4, P1, R13, -0x1, RZ ;  /* 0xffffffff0d047810 */ /* 0x000fe20007f3e0ff */
[----:B------:R-:W-:Y:S01]  /*103b0*/  BSSY B2, `(.L_x_731) ;  /* 0x0000048000027945 */ /* 0x000fe20003800000 */
[----:B------:R-:W-:Y:S02]  /*103c0*/  MOV R7, RZ ;  /* 0x000000ff00077202 */ /* 0x000fe40000000f00 */
[----:B------:R-:W-:Y:S02]  /*103d0*/  ISETP.GE.U32.AND P0, PT, R4, 0x3, PT ;  /* 0x000000030400780c */ /* 0x000fe40003f06070 */
[----:B------:R-:W-:-:S04]  /*103e0*/  IADD3.X R4, R10, -0x1, RZ, P1, !PT ;  /* 0xffffffff0a047810 */ /* 0x000fc80000ffe4ff */
[----:B------:R-:W-:Y:S02]  /*103f0*/  ISETP.GE.U32.AND.EX P0, PT, R4, RZ, PT, P0 ;  /* 0x000000ff0400720c */ /* 0x000fe40003f06100 */
[----:B------:R-:W-:-:S11]  /*10400*/  LOP3.LUT R4, R13, 0x3, RZ, 0xc0, !PT ;  /* 0x000000030d047812 */ /* 0x000fd600078ec0ff */
        /* <DEDUP_REMOVED lines=14> */
.L_x_736:
        /* <DEDUP_REMOVED lines=21> */
.L_x_735:
[----:B------:R-:W-:Y:S05]  /*10640*/  BSYNC B3 ;  /* 0x0000000000037941 */ /* 0x000fea0003800000 */
.L_x_734:
        /* <DEDUP_REMOVED lines=17> */
.L_x_738:
[----:B------:R-:W-:Y:S05]  /*10760*/  BSYNC B3 ;  /* 0x0000000000037941 */ /* 0x000fea0003800000 */
.L_x_737:
[----:B------:R-:W-:-:S04]  /*10770*/  ISETP.NE.U32.AND P1, PT, R5, RZ, PT ;  /* 0x000000ff0500720c */ /* 0x000fc80003f25070 */
[----:B------:R-:W-:-:S13]  /*10780*/  ISETP.NE.OR.EX P0, PT, R6, RZ, P0, P1 ;  /* 0x000000ff0600720c */ /* 0x000fda0000705710 */
[----:B------:R-:W-:Y:S05]  /*10790*/  @!P0 BRA `(.L_x_732) ;  /* 0x0000000000248947 */ /* 0x000fea0003800000 */
.L_x_733:
        /* <DEDUP_REMOVED lines=9> */
.L_x_732:
[----:B------:R-:W-:Y:S05]  /*10830*/  BSYNC B2 ;  /* 0x0000000000027941 */ /* 0x000fea0003800000 */
.L_x_731:
        /* <DEDUP_REMOVED lines=13> */
.L_x_730:
[----:B------:R-:W-:Y:S05]  /*10910*/  BSYNC B1 ;  /* 0x0000000000017941 */ /* 0x000fea0003800000 */
.L_x_729:
[----:B------:R-:W-:Y:S01]  /*10920*/  STG.E desc[UR4][R2.64], R7 ;  /* 0x0000000702007986 */ /* 0x000fe2000c101904 */
[----:B------:R-:W-:Y:S05]  /*10930*/  EXIT ;  /* 0x000000000000794d */ /* 0x000fea0003800000 */
.L_x_739:
        /* <DEDUP_REMOVED lines=12> */
.L_x_18531:


//--------------------- .text._ZN2at6native73_GLOBAL__N__c8866d80_35_SparseBinaryOpIntersectionKernel_cu_f5210f67_363612apply_kernelILi128ELi8EZNS1_29binary_op_intersection_kernelINS1_9LhsProjOpEdlEEvRNS_14TensorIteratorEllRKNS_6TensorEbEUliE_EEviT1_ --------------------------
	.section	.text._ZN2at6native73_GLOBAL__N__c8866d80_35_SparseBinaryOpIntersectionKernel_cu_f5210f67_363612apply_kernelILi128ELi8EZNS1_29binary_op_intersection_kernelINS1_9LhsProjOpEdlEEvRNS_14TensorIteratorEllRKNS_6TensorEbEUliE_EEviT1_,"ax",@progbits
	.align	128
.text._ZN2at6native73_GLOBAL__N__c8866d80_35_SparseBinaryOpIntersectionKernel_cu_f5210f67_363612apply_kernelILi128ELi8EZNS1_29binary_op_intersection_kernelINS1_9LhsProjOpEdlEEvRNS_14TensorIteratorEllRKNS_6TensorEbEUliE_EEviT1_:
        .type           _ZN2at6native73_GLOBAL__N__c8866d80_35_SparseBinaryOpIntersectionKernel_cu_f5210f67_363612apply_kernelILi128ELi8EZNS1_29binary_op_intersection_kernelINS1_9LhsProjOpEdlEEvRNS_14TensorIteratorEllRKNS_6TensorEbEUliE_EEviT1_,@function
        .size           _ZN2at6native73_GLOBAL__N__c8866d80_35_SparseBinaryOpIntersectionKernel_cu_f5210f67_363612apply_kernelILi128ELi8EZNS1_29binary_op_intersection_kernelINS1_9LhsProjOpEdlEEvRNS_14TensorIteratorEllRKNS_6TensorEbEUliE_EEviT1_,(.L_x_18532 - _ZN2at6native73_GLOBAL__N__c8866d80_35_SparseBinaryOpIntersectionKernel_cu_f5210f67_363612apply_kernelILi128ELi8EZNS1_29binary_op_intersection_kernelINS1_9LhsProjOpEdlEEvRNS_14TensorIteratorEllRKNS_6TensorEbEUliE_EEviT1_)
        .other          _ZN2at6native73_GLOBAL__N__c8866d80_35_SparseBinaryOpIntersectionKernel_cu_f5210f67_363612apply_kernelILi128ELi8EZNS1_29binary_op_intersection_kernelINS1_9LhsProjOpEdlEEvRNS_14TensorIteratorEllRKNS_6TensorEbEUliE_EEviT1_,@"STO_CUDA_ENTRY STV_DEFAULT"
_ZN2at6native73_GLOBAL__N__c8866d80_35_SparseBinaryOpIntersectionKernel_cu_f5210f67_363612apply_kernelILi128ELi8EZNS1_29binary_op_intersection_kernelINS1_9LhsProjOpEdlEEvRNS_14TensorIteratorEllRKNS_6TensorEbEUliE_EEviT1_:
        /* <DEDUP_REMOVED lines=395> */
[----:B------:R-:W-:Y:S01]  /*18b0*/  @P0 IMAD.MOV.U32 R10, RZ, RZ, RZ ;  /* 0x000000ffff0a0224 */ /* 0x000fe200078e00ff */
        /* <DEDUP_REMOVED lines=21> */
.L_x_742:
        /* <DEDUP_REMOVED lines=28> */
[----:B------:R-:W-:-:S04]  /*1bd0*/  IADD3 R5, R7, R13, RZ ;  /* 0x0000000d07057210 */ /* 0x000fc80007ffe0ff */
        /* <DEDUP_REMOVED lines=12> */
[----:B------:R-:W-:Y:S02]  /*1ca0*/  IADD3 R8, P0, R2, -R15, RZ ;  /* 0x8000000f02087210 */ /* 0x000fe40007f1e0ff */
[----:B------:R-:W-:Y:S02]  /*1cb0*/  CS2R R10, SRZ ;  /* 0x00000000000a7805 */ /* 0x000fe4000001ff00 */
        /* <DEDUP_REMOVED lines=11> */
.L_x_750:
[----:B-----5:R-:W-:Y:S01]  /*1d70*/  DADD R10, R6, R10 ;  /* 0x00000000060a7229 */ /* 0x020fe2000000000a */
[----:B------:R-:W-:-:S04]  /*1d80*/  IADD3 R8, P1, R8, 0x10, RZ ;  /* 0x0000001008087810 */ /* 0x000fc80007f3e0ff */
[----:B------:R-:W-:Y:S02]  /*1d90*/  IADD3.X R0, RZ, R0, RZ, P1, !PT ;  /* 0x00000000ff007210 */ /* 0x000fe40000ffe4ff */
[----:B------:R-:W-:Y:S01]  /*1da0*/  ISETP.GE.U32.AND P1, PT, R8, -0xc, PT ;  /* 0xfffffff40800780c */ /* 0x000fe20003f26070 */
[----:B------:R-:W-:-:S03]  /*1db0*/  DADD R10, R6, R10 ;  /* 0x00000000060a7229 */ /* 0x000fc6000000000a */
[----:B------:R-:W-:-:S05]  /*1dc0*/  ISETP.GE.AND.EX P1, PT, R0, -0x1, PT, P1 ;  /* 0xffffffff0000780c */ /* 0x000fca0003f26310 */
[----:B------:R-:W-:-:S08]  /*1dd0*/  DADD R10, R6, R10 ;  /* 0x00000000060a7229 */ /* 0x000fd0000000000a */
        /* <DEDUP_REMOVED lines=12> */
[----:B------:R-:W-:Y:S01]  /*1ea0*/  DADD R10, R6, R10 ;  /* 0x00000000060a7229 */ /* 0x000fe2000000000a */
[----:B------:R-:W-:Y:S10]  /*1eb0*/  @!P1 BRA `(.L_x_750) ;  /* 0xfffffffc00ac9947 */ /* 0x000ff4000383ffff */
.L_x_749:
[----:B------:R-:W-:Y:S05]  /*1ec0*/  BSYNC B3 ;  /* 0x0000000000037941 */ /* 0x000fea0003800000 */
.L_x_748:
[----:B------:R-:W-:Y:S01]  /*1ed0*/  IADD3 R9, P2, RZ, -R8, RZ ;  /* 0x80000008ff097210 */ /* 0x000fe20007f5e0ff */
[----:B------:R-:W-:Y:S03]  /*1ee0*/  BSSY B3, `(.L_x_751) ;  /* 0x0000010000037945 */ /* 0x000fe60003800000 */
[----:B------:R-:W-:Y:S01]  /*1ef0*/  ISETP.GT.U32.AND P1, PT, R9, 0x4, PT ;  /* 0x000000040900780c */ /* 0x000fe20003f24070 */
[----:B------:R-:W-:-:S05]  /*1f00*/  IMAD.X R9, RZ, RZ, ~R0, P2 ;  /* 0x000000ffff097224 */ /* 0x000fca00010e0e00 */
[----:B------:R-:W-:-:S13]  /*1f10*/  ISETP.GT.AND.EX P1, PT, R9, RZ, PT, P1 ;  /* 0x000000ff0900720c */ /* 0x000fda0003f24310 */
[----:B------:R-:W-:Y:S05]  /*1f20*/  @!P1 BRA `(.L_x_752) ;  /* 0x00000000002c9947 */ /* 0x000fea0003800000 */
[----:B-----5:R-:W-:Y:S01]  /*1f30*/  DADD R10, R6, R10 ;  /* 0x00000000060a7229 */ /* 0x020fe2000000000a */
[----:B------:R-:W-:Y:S02]  /*1f40*/  IADD3 R8, P1, R8, 0x8, RZ ;  /* 0x0000000808087810 */ /* 0x000fe40007f3e0ff */
[----:B------:R-:W-:Y:S02]  /*1f50*/  PLOP3.LUT P0, PT, PT, PT, PT, 0x8, 0x0 ;  /* 0x000000000000781c */ /* 0x000fe40003f0e170 */
[----:B------:R-:W-:-:S03]  /*1f60*/  IADD3.X R0, RZ, R0, RZ, P1, !PT ;  /* 0x00000000ff007210 */ /* 0x000fc60000ffe4ff */
[----:B------:R-:W-:-:S08]  /*1f70*/  DADD R10, R6, R10 ;  /* 0x00000000060a7229 */ /* 0x000fd0000000000a */
[----:B------:R-:W-:-:S08]  /*1f80*/  DADD R10, R6, R10 ;  /* 0x00000000060a7229 */ /* 0x000fd0000000000a */
[----:B------:R-:W-:-:S08]  /*1f90*/  DADD R10, R6, R10 ;  /* 0x00000000060a7229 */ /* 0x000fd0000000000a */
[----:B------:R-:W-:-:S08]  /*1fa0*/  DADD R10, R6, R10 ;  /* 0x00000000060a7229 */ /* 0x000fd0000000000a */
[----:B------:R-:W-:-:S08]  /*1fb0*/  DADD R10, R6, R10 ;  /* 0x00000000060a7229 */ /* 0x000fd0000000000a */
[----:B------:R-:W-:-:S08]  /*1fc0*/  DADD R10, R6, R10 ;  /* 0x00000000060a7229 */ /* 0x000fd0000000000a */
[----:B------:R-:W-:-:S11]  /*1fd0*/  DADD R10, R6, R10 ;  /* 0x00000000060a7229 */ /* 0x000fd6000000000a */
.L_x_752:
[----:B------:R-:W-:Y:S05]  /*1fe0*/  BSYNC B3 ;  /* 0x0000000000037941 */ /* 0x000fea0003800000 */
.L_x_751:
[----:B------:R-:W-:-:S04]  /*1ff0*/  ISETP.NE.U32.AND P1, PT, R8, RZ, PT ;  /* 0x000000ff0800720c */ /* 0x000fc80003f25070 */
[----:B------:R-:W-:-:S13]  /*2000*/  ISETP.NE.OR.EX P0, PT, R0, RZ, P0, P1 ;  /* 0x000000ff0000720c */ /* 0x000fda0000705710 */
[----:B------:R-:W-:Y:S05]  /*2010*/  @!P0 BRA `(.L_x_746) ;  /* 0x0000000000248947 */ /* 0x000fea0003800000 */
.L_x_747:
[----:B-----5:R-:W-:Y:S01]  /*2020*/  DADD R10, R6, R10 ;  /* 0x00000000060a7229 */ /* 0x020fe2000000000a */
[----:B------:R-:W-:-:S04]  /*2030*/  IADD3 R8, P0, R8, 0x4, RZ ;  /* 0x0000000408087810 */ /* 0x000fc80007f1e0ff */
[----:B------:R-:W-:Y:S02]  /*2040*/  IADD3.X R0, RZ, R0, RZ, P0, !PT ;  /* 0x00000000ff007210 */ /* 0x000fe400007fe4ff */
[----:B------:R-:W-:Y:S01]  /*2050*/  ISETP.NE.U32.AND P0, PT, R8, RZ, PT ;  /* 0x000000ff0800720c */ /* 0x000fe20003f05070 */
[----:B------:R-:W-:-:S03]  /*2060*/  DADD R10, R6, R10 ;  /* 0x00000000060a7229 */ /* 0x000fc6000000000a */
[----:B------:R-:W-:-:S05]  /*2070*/  ISETP.NE.AND.EX P0, PT, R0, RZ, PT, P0 ;  /* 0x000000ff0000720c */ /* 0x000fca0003f05300 */
[----:B------:R-:W-:-:S08]  /*2080*/  DADD R10, R6, R10 ;  /* 0x00000000060a7229 */ /* 0x000fd0000000000a */
[----:B------:R-:W-:Y:S01]  /*2090*/  DADD R10, R6, R10 ;  /* 0x00000000060a7229 */ /* 0x000fe2000000000a */
[----:B------:R-:W-:Y:S10]  /*20a0*/  @P0 BRA `(.L_x_747) ;  /* 0xfffffffc00dc0947 */ /* 0x000ff4000383ffff */
.L_x_746:
[----:B------:R-:W-:Y:S05]  /*20b0*/  BSYNC B2 ;  /* 0x0000000000027941 */ /* 0x000fea0003800000 */
.L_x_745:
[----:B------:R-:W-:-:S04]  /*20c0*/  ISETP.NE.U32.AND P0, PT, R2, RZ, PT ;  /* 0x000000ff0200720c */ /* 0x000fc80003f05070 */
[----:B------:R-:W-:-:S13]  /*20d0*/  ISETP.NE.AND.EX P0, PT, RZ, RZ, PT, P0 ;  /* 0x000000ffff00720c */ /* 0x000fda0003f05300 */
[----:B------:R-:W-:Y:S05]  /*20e0*/  @!P0 BRA `(.L_x_744) ;  /* 0x0000000000248947 */ /* 0x000fea0003800000 */
[----:B------:R-:W-:Y:S01]  /*20f0*/  ISETP.NE.U32.AND P0, PT, R2, 0x1, PT ;  /* 0x000000010200780c */ /* 0x000fe20003f05070 */
[----:B-----5:R-:W-:-:S03]  /*2100*/  DADD R10, R6, R10 ;  /* 0x00000000060a7229 */ /* 0x020fc6000000000a */
[----:B------:R-:W-:-:S13]  /*2110*/  ISETP.NE.AND.EX P0, PT, RZ, RZ, PT, P0 ;  /* 0x000000ffff00720c */ /* 0x000fda0003f05300 */
[----:B------:R-:W-:Y:S01]  /*2120*/  @P0 DADD R8, R6, R10 ;  /* 0x0000000006080229 */ /* 0x000fe2000000000a */
[----:B------:R-:W-:-:S04]  /*2130*/  @P0 ISETP.NE.U32.AND P1, PT, R2, 0x2, PT ;  /* 0x000000020200080c */ /* 0x000fc80003f25070 */
[----:B------:R-:W-:-:S03]  /*2140*/  @P0 ISETP.NE.AND.EX P1, PT, RZ, RZ, PT, P1 ;  /* 0x000000ffff00020c */ /* 0x000fc60003f25310 */
[----:B------:R-:W-:-:S10]  /*2150*/  @P0 DADD R6, R6, R8 ;  /* 0x0000000006060229 */ /* 0x000fd40000000008 */
[----:B------:R-:W-:Y:S02]  /*2160*/  @P0 FSEL R10, R8, R6, !P1 ;  /* 0x00000006080a0208 */ /* 0x000fe40004800000 */
[----:B------:R-:W-:-:S07]  /*2170*/  @P0 FSEL R11, R9, R7, !P1 ;  /* 0x00000007090b0208 */ /* 0x000fce0004800000 */
.L_x_744:
[----:B------:R-:W-:Y:S05]  /*2180*/  BSYNC B1 ;  /* 0x0000000000017941 */ /* 0x000fea0003800000 */
.L_x_743:
[----:B------:R0:W-:Y:S01]  /*2190*/  STG.E.64 desc[UR4][R4.64], R10 ;  /* 0x0000000a04007986 */ /* 0x0001e2000c101b04 */
[----:B------:R-:W-:-:S07]  /*21a0*/  IADD3 R3, R3, 0x80, RZ ;  /* 0x0000008003037810 */ /* 0x000fce0007ffe0ff */
.L_x_741:
[----:B------:R-:W-:Y:S05]  /*21b0*/  BSYNC B0 ;  /* 0x0000000000007941 */ /* 0x000fea0003800000 */
.L_x_740:
        /* <DEDUP_REMOVED lines=394> */
[----:B------:R-:W-:Y:S02]  /*3a60*/  @P0 IMAD.MOV R10, RZ, RZ, -R6 ;  /* 0x000000ffff0a0224 */ /* 0x000fe400078e0a06 */
[----:B------:R-:W-:Y:S01]  /*3a70*/  IMAD R7, R13, UR8, R7 ;  /* 0x000000080d077c24 */ /* 0x000fe2000f8e0207 */
[----:B------:R-:W-:Y:S01]  /*3a80*/  ULDC.64 UR8, c[0x0][0x570] ;  /* 0x00015c0000087ab9 */ /* 0x000fe20000000a00 */
[----:B-1----:R-:W-:Y:S02]  /*3a90*/  @P0 IMAD R11, R15, R10, R11 ;  /* 0x0000000a0f0b0224 */ /* 0x002fe400078e020b */
[C---:B------:R-:W-:Y:S01]  /*3aa0*/  IMAD R5, R7.reuse, UR8, R5 ;  /* 0x0000000807057c24 */ /* 0x040fe2000f8e0205 */
[----:B------:R-:W-:Y:S01]  /*3ab0*/  ULDC UR8, c[0x0][0x584] ;  /* 0x0001610000087ab9 */ /* 0x000fe20000000800 */
[C---:B------:R-:W-:Y:S02]  /*3ac0*/  IMAD R0, R7.reuse, UR9, R0 ;  /* 0x0000000907007c24 */ /* 0x040fe4000f8e0200 */
[----:B------:R-:W-:-:S02]  /*3ad0*/  IMAD R2, R7, UR7, R2 ;  /* 0x0000000707027c24 */ /* 0x000fc4000f8e0202 */
[----:B------:R-:W-:Y:S02]  /*3ae0*/  IMAD R4, R7, UR8, R4 ;  /* 0x0000000807047c24 */ /* 0x000fe4000f8e0204 */
[C---:B--2---:R-:W-:Y:S02]  /*3af0*/  @P0 IMAD R5, R11.reuse, R8, R5 ;  /* 0x000000080b050224 */ /* 0x044fe400078e0205 */
[C---:B------:R-:W-:Y:S02]  /*3b00*/  @P0 IMAD R0, R11.reuse, R9, R0 ;  /* 0x000000090b000224 */ /* 0x040fe400078e0200 */
[C---:B0-----:R-:W-:Y:S02]  /*3b10*/  @P0 IMAD R4, R11.reuse, R14, R4 ;  /* 0x0000000e0b040224 */ /* 0x041fe400078e0204 */
[----:B---3--:R-:W-:-:S07]  /*3b20*/  @P0 IMAD R2, R11, R12, R2 ;  /* 0x0000000c0b020224 */ /* 0x008fce00078e0202 */
.L_x_756:
        /* <DEDUP_REMOVED lines=54> */
.L_x_764:
        /* <DEDUP_REMOVED lines=21> */
.L_x_763:
[----:B------:R-:W-:Y:S05]  /*3fe0*/  BSYNC B4 ;  /* 0x0000000000047941 */ /* 0x000fea0003800000 */
.L_x_762:
[----:B------:R-:W-:Y:S01]  /*3ff0*/  IADD3 R9, P2, RZ, -R8, RZ ;  /* 0x80000008ff097210 */ /* 0x000fe20007f5e0ff */
[----:B------:R-:W-:Y:S03]  /*4000*/  BSSY B4, `(.L_x_765) ;  /* 0x0000010000047945 */ /* 0x000fe60003800000 */
[----:B------:R-:W-:Y:S02]  /*4010*/  ISETP.GT.U32.AND P1, PT, R9, 0x4, PT ;  /* 0x000000040900780c */ /* 0x000fe40003f24070 */
[----:B------:R-:W-:-:S04]  /*4020*/  IADD3.X R9, RZ, ~R0, RZ, P2, !PT ;  /* 0x80000000ff097210 */ /* 0x000fc800017fe4ff */
        /* <DEDUP_REMOVED lines=13> */
.L_x_766:
[----:B------:R-:W-:Y:S05]  /*4100*/  BSYNC B4 ;  /* 0x0000000000047941 */ /* 0x000fea0003800000 */
.L_x_765:
[----:B------:R-:W-:-:S04]  /*4110*/  ISETP.NE.U32.AND P1, PT, R8, RZ, PT ;  /* 0x000000ff0800720c */ /* 0x000fc80003f25070 */
[----:B------:R-:W-:-:S13]  /*4120*/  ISETP.NE.OR.EX P0, PT, R0, RZ, P0, P1 ;  /* 0x000000ff0000720c */ /* 0x000fda0000705710 */
[----:B------:R-:W-:Y:S05]  /*4130*/  @!P0 BRA `(.L_x_760) ;  /* 0x0000000000248947 */ /* 0x000fea0003800000 */
.L_x_761:
[----:B-----5:R-:W-:Y:S01]  /*4140*/  DADD R10, R6, R10 ;  /* 0x00000000060a7229 */ /* 0x020fe2000000000a */
[----:B------:R-:W-:-:S05]  /*4150*/  IADD3 R8, P0, R8, 0x4, RZ ;  /* 0x0000000408087810 */ /* 0x000fca0007f1e0ff */
[----:B------:R-:W-:Y:S01]  /*4160*/  IMAD.X R0, RZ, RZ, R0, P0 ;  /* 0x000000ffff007224 */ /* 0x000fe200000e0600 */
[----:B------:R-:W-:Y:S01]  /*4170*/  ISETP.NE.U32.AND P0, PT, R8, RZ, PT ;  /* 0x000000ff0800720c */ /* 0x000fe20003f05070 */
[----:B------:R-:W-:-:S03]  /*4180*/  DADD R10, R6, R10 ;  /* 0x00000000060a7229 */ /* 0x000fc6000000000a */
[----:B------:R-:W-:-:S05]  /*4190*/  ISETP.NE.AND.EX P0, PT, R0, RZ, PT, P0 ;  /* 0x000000ff0000720c */ /* 0x000fca0003f05300 */
[----:B------:R-:W-:-:S08]  /*41a0*/  DADD R10, R6, R10 ;  /* 0x00000000060a7229 */ /* 0x000fd0000000000a */
[----:B------:R-:W-:Y:S01]  /*41b0*/  DADD R10, R6, R10 ;  /* 0x00000000060a7229 */ /* 0x000fe2000000000a */
[----:B------:R-:W-:Y:S10]  /*41c0*/  @P0 BRA `(.L_x_761) ;  /* 0xfffffffc00dc0947 */ /* 0x000ff4000383ffff */
.L_x_760:
[----:B------:R-:W-:Y:S05]  /*41d0*/  BSYNC B2 ;  /* 0x0000000000027941 */ /* 0x000fea0003800000 */
.L_x_759:
        /* <DEDUP_REMOVED lines=12> */
.L_x_758:
[----:B------:R-:W-:Y:S05]  /*42a0*/  BSYNC B3 ;  /* 0x0000000000037941 */ /* 0x000fea0003800000 */
.L_x_757:
        /* <DEDUP_REMOVED lines=407> */
.L_x_768:
[----:B------:R-:W-:Y:S01]  /*5c20*/  ULDC.64 UR10, c[0x0][0x5c8] ;  /* 0x00017200000a7ab9 */ /* 0x000fe20000000a00 */
[----:B------:R-:W-:Y:S01]  /*5c30*/  ULDC.64 UR8, c[0x0][0x5b0] ;  /* 0x00016c0000087ab9 */ /* 0x000fe20000000a00 */
[----:B------:R-:W-:Y:S01]  /*5c40*/  IADD3 R8, P1, R4, UR10, RZ ;  /* 0x0000000a04087c10 */ /* 0x000fe2000ff3e0ff */
[----:B------:R-:W-:Y:S01]  /*5c50*/  ULDC.U8 UR7, c[0x0][0x5e0] ;  /* 0x0001780000077ab9 */ /* 0x000fe20000000000 */
[----:B-----5:R-:W-:Y:S02]  /*5c60*/  IADD3 R6, P0, R2, UR8, RZ ;  /* 0x0000000802067c10 */ /* 0x020fe4000ff1e0ff */
[----:B------:R-:W-:Y:S01]  /*5c70*/  IADD3.X R9, RZ, UR11, RZ, P1, !PT ;  /* 0x0000000bff097c10 */ /* 0x000fe20008ffe4ff */
[----:B------:R-:W-:Y:S02]  /*5c80*/  ULDC.64 UR10, c[0x0][0x5d0] ;  /* 0x00017400000a7ab9 */ /* 0x000fe40000000a00 */
[----:B------:R-:W-:Y:S01]  /*5c90*/  IMAD.X R7, RZ, RZ, UR9, P0 ;  /* 0x00000009ff077e24 */ /* 0x000fe200080e06ff */
[----:B------:R-:W-:Y:S01]  /*5ca0*/  ISETP.NE.AND P1, PT, RZ, UR7, PT ;  /* 0x00000007ff007c0c */ /* 0x000fe2000bf25270 */
[----:B------:R-:W-:Y:S01]  /*5cb0*/  ULDC.64 UR8, c[0x0][0x5a8] ;  /* 0x00016a0000087ab9 */ /* 0x000fe20000000a00 */
[----:B------:R-:W2:Y:S04]  /*5cc0*/  LDG.E.64.CONSTANT R8, desc[UR4][R8.64] ;  /* 0x0000000408087981 */ /* 0x000ea8000c1e9b00 */
[----:B------:R-:W3:Y:S01]  /*5cd0*/  LDG.E.64.CONSTANT R6, desc[UR4][R6.64] ;  /* 0x0000000406067981 */ /* 0x000ee2000c1e9b00 */
        /* <DEDUP_REMOVED lines=42> */
.L_x_776:
        /* <DEDUP_REMOVED lines=21> */
.L_x_775:
[----:B------:R-:W-:Y:S05]  /*60d0*/  BSYNC B4 ;  /* 0x0000000000047941 */ /* 0x000fea0003800000 */
.L_x_774:
        /* <DEDUP_REMOVED lines=17> */
.L_x_778:
[----:B------:R-:W-:Y:S05]  /*61f0*/  BSYNC B4 ;  /* 0x0000000000047941 */ /* 0x000fea0003800000 */
.L_x_777:
[----:B------:R-:W-:-:S04]  /*6200*/  ISETP.NE.U32.AND P1, PT, R8, RZ, PT ;  /* 0x000000ff0800720c */ /* 0x000fc80003f25070 */
[----:B------:R-:W-:-:S13]  /*6210*/  ISETP.NE.OR.EX P0, PT, R0, RZ, P0, P1 ;  /* 0x000000ff0000720c */ /* 0x000fda0000705710 */
[----:B------:R-:W-:Y:S05]  /*6220*/  @!P0 BRA `(.L_x_772) ;  /* 0x0000000000248947 */ /* 0x000fea0003800000 */
.L_x_773:
        /* <DEDUP_REMOVED lines=9> */
.L_x_772:
[----:B------:R-:W-:Y:S05]  /*62c0*/  BSYNC B2 ;  /* 0x0000000000027941 */ /* 0x000fea0003800000 */
.L_x_771:
        /* <DEDUP_REMOVED lines=12> */
.L_x_770:
[----:B------:R-:W-:Y:S05]  /*6390*/  BSYNC B3 ;  /* 0x0000000000037941 */ /* 0x000fea0003800000 */
.L_x_769:
[----:B------:R1:W-:Y:S01]  /*63a0*/  STG.E.64 desc[UR4][R4.64], R10 ;  /* 0x0000000a04007986 */ /* 0x0003e2000c101b04 */
[----:B------:R-:W-:-:S07]  /*63b0*/  IADD3 R3, R3, 0x80, RZ ;  /* 0x0000008003037810 */ /* 0x000fce0007ffe0ff */
.L_x_755:
[----:B------:R-:W-:-:S13]  /*63c0*/  ISETP.GE.AND P0, PT, R3, UR6, PT ;  /* 0x0000000603007c0c */ /* 0x000fda000bf06270 */
[----:B------:R-:W-:Y:S05]  /*63d0*/  @P0 BRA `(.L_x_779) ;  /* 0x0000004000700947 */ /* 0x000fea0003800000 */
[----:B01----:R-:W0:Y:S01]  /*63e0*/  LDC R10, c[0x0][0x218] ;  /* 0x00008600ff0a7b82 */ /* 0x003e220000000800 */
[----:B------:R-:W-:Y:S01]  /*63f0*/  CS2R R4, SRZ ;  /* 0x0000000000047805 */ /* 0x000fe2000001ff00 */
[----:B------:R-:W-:Y:S01]  /*6400*/  IMAD.MOV.U32 R2, RZ, RZ, RZ ;  /* 0x000000ffff027224 */ /* 0x000fe200078e00ff */
[----:B------:R-:W-:Y:S02]  /*6410*/  MOV R0, RZ ;  /* 0x000000ff00007202 */ /* 0x000fe40000000f00 */
[----:B0-----:R-:W-:-:S13]  /*6420*/  ISETP.NE.AND P0, PT, R10, RZ, PT ;  /* 0x000000ff0a00720c */ /* 0x001fda0003f05270 */
[----:B------:R-:W-:Y:S05]  /*6430*/  @!P0 BRA `(.L_x_780) ;  /* 0x0000001800348947 */ /* 0x000fea0003800000 */
[----:B------:R-:W-:Y:S01]  /*6440*/  HFMA2.MMA R2, -RZ, RZ, 0, 0 ;  /* 0x00000000ff027435 */ /* 0x000fe200000001ff */
[----:B------:R-:W-:Y:S01]  /*6450*/  ULDC.64 UR8, c[0x0][0x220] ;  /* 0x0000880000087ab9 */ /* 0x000fe20000000a00 */
[----:B------:R-:W-:Y:S01]  /*6460*/  ISETP.NE.AND P0, PT, R10, 0x1, PT ;  /* 0x000000010a00780c */ /* 0x000fe20003f05270 */
[----:B------:R-:W-:-:S07]  /*6470*/  ULDC UR7, c[0x0][0x21c] ;  /* 0x0000870000077ab9 */ /* 0x000fce0000000800 */
        /* <DEDUP_REMOVED lines=393> */
.L_x_780:
        /* <DEDUP_REMOVED lines=25> */
[----:B------:R-:W-:Y:S01]  /*7ea0*/  IADD3 R4, P1, R5, UR8, RZ ;  /* 0x0000000805047c10 */ /* 0x000fe2000ff3e0ff */
[----:B------:R-:W-:Y:S01]  /*7eb0*/  IMAD.IADD R5, R7, 0x1, R13 ;  /* 0x0000000107057824 */ /* 0x000fe200078e020d */
[C---:B------:R-:W-:Y:S02]  /*7ec0*/  LEA R8, P2, R6.reuse, R11, 0x3 ;  /* 0x0000000b06087211 */ /* 0x040fe400078418ff */
[----:B------:R-:W-:Y:S02]  /*7ed0*/  CS2R R10, SRZ ;  /* 0x00000000000a7805 */ /* 0x000fe4000001ff00 */
[----:B------:R-:W-:Y:S02]  /*7ee0*/  LEA.HI.X R9, R6, R0, R5, 0x3, P2 ;  /* 0x0000000006097211 */ /* 0x000fe400010f1c05 */
[----:B------:R-:W-:-:S03]  /*7ef0*/  IADD3.X R5, RZ, UR9, RZ, P1, !PT ;  /* 0x00000009ff057c10 */ /* 0x000fc60008ffe4ff */
[----:B------:R-:W-:Y:S05]  /*7f00*/  @!P0 BRA `(.L_x_782) ;  /* 0x00000004005c8947 */ /* 0x000fea0003800000 */
        /* <DEDUP_REMOVED lines=22> */
.L_x_788:
        /* <DEDUP_REMOVED lines=21> */
.L_x_787:
[----:B------:R-:W-:Y:S05]  /*81c0*/  BSYNC B4 ;  /* 0x0000000000047941 */ /* 0x000fea0003800000 */
.L_x_786:
        /* <DEDUP_REMOVED lines=17> */
.L_x_790:
[----:B------:R-:W-:Y:S05]  /*82e0*/  BSYNC B4 ;  /* 0x0000000000047941 */ /* 0x000fea0003800000 */
.L_x_789:
[----:B------:R-:W-:-:S04]  /*82f0*/  ISETP.NE.U32.AND P1, PT, R8, RZ, PT ;  /* 0x000000ff0800720c */ /* 0x000fc80003f25070 */
[----:B------:R-:W-:-:S13]  /*8300*/  ISETP.NE.OR.EX P0, PT, R0, RZ, P0, P1 ;  /* 0x000000ff0000720c */ /* 0x000fda0000705710 */
[----:B------:R-:W-:Y:S05]  /*8310*/  @!P0 BRA `(.L_x_784) ;  /* 0x0000000000248947 */ /* 0x000fea0003800000 */
.L_x_785:
        /* <DEDUP_REMOVED lines=9> */
.L_x_784:
[----:B------:R-:W-:Y:S05]  /*83b0*/  BSYNC B2 ;  /* 0x0000000000027941 */ /* 0x000fea0003800000 */
.L_x_783:
        /* <DEDUP_REMOVED lines=12> */
.L_x_782:
[----:B------:R-:W-:Y:S05]  /*8480*/  BSYNC B3 ;  /* 0x0000000000037941 */ /* 0x000fea0003800000 */
.L_x_781:
[----:B------:R0:W-:Y:S01]  /*8490*/  STG.E.64 desc[UR4][R4.64], R10 ;  /* 0x0000000a04007986 */ /* 0x0001e2000c101b04 */
[----:B------:R-:W-:-:S07]  /*84a0*/  IADD3 R3, R3, 0x80, RZ ;  /* 0x0000008003037810 */ /* 0x000fce0007ffe0ff */
.L_x_767:
        /* <DEDUP_REMOVED lines=8> */
[----:B------:R-:W-:Y:S01]  /*8530*/  IMAD.MOV.U32 R2, RZ, RZ, RZ ;  /* 0x000000ffff027224 */ /* 0x000fe200078e00ff */
[----:B------:R-:W-:Y:S01]  /*8540*/  ULDC.64 UR8, c[0x0][0x220] ;  /* 0x0000880000087ab9 */ /* 0x000fe20000000a00 */
[----:B------:R-:W-:Y:S01]  /*8550*/  ISETP.NE.AND P0, PT, R10, 0x1, PT ;  /* 0x000000010a00780c */ /* 0x000fe20003f05270 */
[----:B------:R-:W-:Y:S01]  /*8560*/  ULDC UR7, c[0x0][0x21c] ;  /* 0x0000870000077ab9 */ /* 0x000fe20000000800 */
        /* <DEDUP_REMOVED lines=393> */
.L_x_792:
        /* <DEDUP_REMOVED lines=42> */
[----:B------:R-:W-:-:S03]  /*a0a0*/  CS2R R10, SRZ ;  /* 0x00000000000a7805 */ /* 0x000fc6000001ff00 */
[----:B------:R-:W-:-:S05]  /*a0b0*/  IMAD.X R0, RZ, RZ, ~R12, P0 ;  /* 0x000000ffff007224 */ /* 0x000fca00000e0e0c */
        /* <DEDUP_REMOVED lines=10> */
.L_x_800:
        /* <DEDUP_REMOVED lines=21> */
.L_x_799:
[----:B------:R-:W-:Y:S05]  /*a2b0*/  BSYNC B4 ;  /* 0x0000000000047941 */ /* 0x000fea0003800000 */
.L_x_798:
        /* <DEDUP_REMOVED lines=17> */
.L_x_802:
[----:B------:R-:W-:Y:S05]  /*a3d0*/  BSYNC B4 ;  /* 0x0000000000047941 */ /* 0x000fea0003800000 */
.L_x_801:
[----:B------:R-:W-:-:S04]  /*a3e0*/  ISETP.NE.U32.AND P1, PT, R8, RZ, PT ;  /* 0x000000ff0800720c */ /* 0x000fc80003f25070 */
[----:B------:R-:W-:-:S13]  /*a3f0*/  ISETP.NE.OR.EX P0, PT, R0, RZ, P0, P1 ;  /* 0x000000ff0000720c */ /* 0x000fda0000705710 */
[----:B------:R-:W-:Y:S05]  /*a400*/  @!P0 BRA `(.L_x_796) ;  /* 0x0000000000248947 */ /* 0x000fea0003800000 */
.L_x_797:
        /* <DEDUP_REMOVED lines=9> */
.L_x_796:
[----:B------:R-:W-:Y:S05]  /*a4a0*/  BSYNC B2 ;  /* 0x0000000000027941 */ /* 0x000fea0003800000 */
.L_x_795:
        /* <DEDUP_REMOVED lines=12> */
.L_x_794:
[----:B------:R-:W-:Y:S05]  /*a570*/  BSYNC B3 ;  /* 0x0000000000037941 */ /* 0x000fea0003800000 */
.L_x_793:
[----:B------:R2:W-:Y:S01]  /*a580*/  STG.E.64 desc[UR4][R4.64], R10 ;  /* 0x0000000a04007986 */ /* 0x0005e2000c101b04 */
[----:B------:R-:W-:-:S07]  /*a590*/  IADD3 R3, R3, 0x80, RZ ;  /* 0x0000008003037810 */ /* 0x000fce0007ffe0ff */
.L_x_779:
        /* <DEDUP_REMOVED lines=385> */
[----:B------:R-:W-:-:S07]  /*bdb0*/  @P0 MOV R10, RZ ;  /* 0x000000ff000a0202 */ /* 0x000fce0000000f00 */
        /* <DEDUP_REMOVED lines=20> */
.L_x_804:
        /* <DEDUP_REMOVED lines=54> */
.L_x_812:
[----:B-----5:R-:W-:Y:S01]  /*c260*/  DADD R10, R6, R10 ;  /* 0x00000000060a7229 */ /* 0x020fe2000000000a */
[----:B------:R-:W-:-:S05]  /*c270*/  IADD3 R8, P1, R8, 0x10, RZ ;  /* 0x0000001008087810 */ /* 0x000fca0007f3e0ff */
[----:B------:R-:W-:Y:S01]  /*c280*/  IMAD.X R0, RZ, RZ, R0, P1 ;  /* 0x000000ffff007224 */ /* 0x000fe200008e0600 */
        /* <DEDUP_REMOVED lines=18> */
.L_x_811:
[----:B------:R-:W-:Y:S05]  /*c3b0*/  BSYNC B4 ;  /* 0x0000000000047941 */ /* 0x000fea0003800000 */
.L_x_810:
        /* <DEDUP_REMOVED lines=17> */
.L_x_814:
[----:B------:R-:W-:Y:S05]  /*c4d0*/  BSYNC B4 ;  /* 0x0000000000047941 */ /* 0x000fea0003800000 */
.L_x_813:
[----:B------:R-:W-:-:S04]  /*c4e0*/  ISETP.NE.U32.AND P1, PT, R8, RZ, PT ;  /* 0x000000ff0800720c */ /* 0x000fc80003f25070 */
[----:B------:R-:W-:-:S13]  /*c4f0*/  ISETP.NE.OR.EX P0, PT, R0, RZ, P0, P1 ;  /* 0x000000ff0000720c */ /* 0x000fda0000705710 */
[----:B------:R-:W-:Y:S05]  /*c500*/  @!P0 BRA `(.L_x_808) ;  /* 0x0000000000248947 */ /* 0x000fea0003800000 */
.L_x_809:
        /* <DEDUP_REMOVED lines=9> */
.L_x_808:
[----:B------:R-:W-:Y:S05]  /*c5a0*/  BSYNC B2 ;  /* 0x0000000000027941 */ /* 0x000fea0003800000 */
.L_x_807:
        /* <DEDUP_REMOVED lines=12> */
.L_x_806:
[----:B------:R-:W-:Y:S05]  /*c670*/  BSYNC B3 ;  /* 0x0000000000037941 */ /* 0x000fea0003800000 */
.L_x_805:
[----:B------:R1:W-:Y:S01]  /*c680*/  STG.E.64 desc[UR4][R4.64], R10 ;  /* 0x0000000a04007986 */ /* 0x0003e2000c101b04 */
[----:B------:R-:W-:-:S07]  /*c690*/  IADD3 R3, R3, 0x80, RZ ;  /* 0x0000008003037810 */ /* 0x000fce0007ffe0ff */
.L_x_791:
[----:B------:R-:W-:-:S13]  /*c6a0*/  ISETP.GE.AND P0, PT, R3, UR6, PT ;  /* 0x0000000603007c0c */ /* 0x000fda000bf06270 */
[----:B------:R-:W-:Y:S05]  /*c6b0*/  @P0 BREAK B0 ;  /* 0x0000000000000942 */ /* 0x000fea0003800000 */
[----:B------:R-:W-:Y:S05]  /*c6c0*/  @P0 BRA `(.L_x_803) ;  /* 0x0000002000380947 */ /* 0x000fea0003800000 */
[----:B------:R-:W-:Y:S05]  /*c6d0*/  BSYNC B0 ;  /* 0x0000000000007941 */ /* 0x000fea0003800000 */
.L_x_754:
        /* <DEDUP_REMOVED lines=387> */
[----:B------:R-:W-:Y:S01]  /*df10*/  @P0 SHF.R.U32.HI R6, RZ, R13, R6 ;  /* 0x0000000dff060219 */ /* 0x000fe20000011606 */
[----:B------:R-:W-:-:S06]  /*df20*/  IMAD.MOV R13, RZ, RZ, -R11 ;  /* 0x000000ffff0d7224 */ /* 0x000fcc00078e0a0b */
[----:B------:R-:W3:Y:S01]  /*df30*/  @P0 LDC R12, c[0x0][0x590] ;  /* 0x00016400ff0c0b82 */ /* 0x000ee20000000800 */
[----:B------:R-:W-:Y:S01]  /*df40*/  IMAD R7, R13, UR8, R7 ;  /* 0x000000080d077c24 */ /* 0x000fe2000f8e0207 */
[----:B------:R-:W-:Y:S01]  /*df50*/  @P0 IADD3 R10, -R6, RZ, RZ ;  /* 0x000000ff060a0210 */ /* 0x000fe20007ffe1ff */
[----:B------:R-:W-:Y:S02]  /*df60*/  ULDC.64 UR8, c[0x0][0x570] ;  /* 0x00015c0000087ab9 */ /* 0x000fe40000000a00 */
[----:B------:R-:W-:Y:S01]  /*df70*/  IMAD R5, R7, UR8, R5 ;  /* 0x0000000807057c24 */ /* 0x000fe2000f8e0205 */
[----:B------:R-:W-:Y:S01]  /*df80*/  ULDC UR8, c[0x0][0x584] ;  /* 0x0001610000087ab9 */ /* 0x000fe20000000800 */
[----:B-1----:R-:W-:Y:S02]  /*df90*/  @P0 IMAD R11, R15, R10, R11 ;  /* 0x0000000a0f0b0224 */ /* 0x002fe400078e020b */
[C---:B------:R-:W-:Y:S02]  /*dfa0*/  IMAD R0, R7.reuse, UR9, R0 ;  /* 0x0000000907007c24 */ /* 0x040fe4000f8e0200 */
[----:B------:R-:W-:-:S02]  /*dfb0*/  IMAD R2, R7, UR7, R2 ;  /* 0x0000000707027c24 */ /* 0x000fc4000f8e0202 */
[----:B------:R-:W-:Y:S02]  /*dfc0*/  IMAD R4, R7, UR8, R4 ;  /* 0x0000000807047c24 */ /* 0x000fe4000f8e0204 */
[C---:B--2---:R-:W-:Y:S02]  /*dfd0*/  @P0 IMAD R5, R11.reuse, R8, R5 ;  /* 0x000000080b050224 */ /* 0x044fe400078e0205 */
[C---:B------:R-:W-:Y:S02]  /*dfe0*/  @P0 IMAD R0, R11.reuse, R9, R0 ;  /* 0x000000090b000224 */ /* 0x040fe400078e0200 */
[C---:B0-----:R-:W-:Y:S02]  /*dff0*/  @P0 IMAD R4, R11.reuse, R14, R4 ;  /* 0x0000000e0b040224 */ /* 0x041fe400078e0204 */
[----:B---3--:R-:W-:-:S07]  /*e000*/  @P0 IMAD R2, R11, R12, R2 ;  /* 0x0000000c0b020224 */ /* 0x008fce00078e0202 */
.L_x_815:
        /* <DEDUP_REMOVED lines=54> */
.L_x_823:
        /* <DEDUP_REMOVED lines=21> */
.L_x_822:
[----:B------:R-:W-:Y:S05]  /*e4c0*/  BSYNC B4 ;  /* 0x0000000000047941 */ /* 0x000fea0003800000 */
.L_x_821:
        /* <DEDUP_REMOVED lines=8> */
[----:B------:R-:W-:-:S03]  /*e550*/  PLOP3.LUT P0, PT, PT, PT, PT, 0x8, 0x0 ;  /* 0x000000000000781c */ /* 0x000fc60003f0e170 */
[----:B------:R-:W-:Y:S02]  /*e560*/  IMAD.X R0, RZ, RZ, R0, P1 ;  /* 0x000000ffff007224 */ /* 0x000fe400008e0600 */
[----:B------:R-:W-:-:S08]  /*e570*/  DADD R10, R6, R10 ;  /* 0x00000000060a7229 */ /* 0x000fd0000000000a */
[----:B------:R-:W-:-:S08]  /*e580*/  DADD R10, R6, R10 ;  /* 0x00000000060a7229 */ /* 0x000fd0000000000a */
[----:B------:R-:W-:-:S08]  /*e590*/  DADD R10, R6, R10 ;  /* 0x00000000060a7229 */ /* 0x000fd0000000000a */
[----:B------:R-:W-:-:S08]  /*e5a0*/  DADD R10, R6, R10 ;  /* 0x00000000060a7229 */ /* 0x000fd0000000000a */
[----:B------:R-:W-:-:S08]  /*e5b0*/  DADD R10, R6, R10 ;  /* 0x00000000060a7229 */ /* 0x000fd0000000000a */
[----:B------:R-:W-:-:S08]  /*e5c0*/  DADD R10, R6, R10 ;  /* 0x00000000060a7229 */ /* 0x000fd0000000000a */
[----:B------:R-:W-:-:S11]  /*e5d0*/  DADD R10, R6, R10 ;  /* 0x00000000060a7229 */ /* 0x000fd6000000000a */
.L_x_825:
[----:B------:R-:W-:Y:S05]  /*e5e0*/  BSYNC B4 ;  /* 0x0000000000047941 */ /* 0x000fea0003800000 */
.L_x_824:
[----:B------:R-:W-:-:S04]  /*e5f0*/  ISETP.NE.U32.AND P1, PT, R8, RZ, PT ;  /* 0x000000ff0800720c */ /* 0x000fc80003f25070 */
[----:B------:R-:W-:-:S13]  /*e600*/  ISETP.NE.OR.EX P0, PT, R0, RZ, P0, P1 ;  /* 0x000000ff0000720c */ /* 0x000fda0000705710 */
[----:B------:R-:W-:Y:S05]  /*e610*/  @!P0 BRA `(.L_x_819) ;  /* 0x0000000000248947 */ /* 0x000fea0003800000 */
.L_x_820:
        /* <DEDUP_REMOVED lines=9> */
.L_x_819:
[----:B------:R-:W-:Y:S05]  /*e6b0*/  BSYNC B2 ;  /* 0x0000000000027941 */ /* 0x000fea0003800000 */
.L_x_818:
        /* <DEDUP_REMOVED lines=12> */
.L_x_817:
[----:B------:R-:W-:Y:S05]  /*e780*/  BSYNC B3 ;  /* 0x0000000000037941 */ /* 0x000fea0003800000 */
.L_x_816:
[----:B------:R3:W-:Y:S01]  /*e790*/  STG.E.64 desc[UR4][R4.64], R10 ;  /* 0x0000000a04007986 */ /* 0x0007e2000c101b04 */
[----:B------:R-:W-:-:S07]  /*e7a0*/  IADD3 R3, R3, 0x80, RZ ;  /* 0x0000008003037810 */ /* 0x000fce0007ffe0ff */
.L_x_803:
[----:B------:R-:W-:Y:S05]  /*e7b0*/  BSYNC B1 ;  /* 0x0000000000017941 */ /* 0x000fea0003800000 */
.L_x_753:
        /* <DEDUP_REMOVED lines=406> */
.L_x_826:
[----:B------:R-:W-:Y:S01]  /*10120*/  ULDC.64 UR8, c[0x0][0x5c8] ;  /* 0x0001720000087ab9 */ /* 0x000fe20000000a00 */
[----:B------:R-:W-:Y:S01]  /*10130*/  ULDC.64 UR6, c[0x0][0x5b0] ;  /* 0x00016c0000067ab9 */ /* 0x000fe20000000a00 */
[----:B-----5:R-:W-:Y:S02]  /*10140*/  IADD3 R6, P1, R4, UR8, RZ ;  /* 0x0000000804067c10 */ /* 0x020fe4000ff3e0ff */
[----:B------:R-:W-:Y:S01]  /*10150*/  IADD3 R2, P0, R2, UR6, RZ ;  /* 0x0000000602027c10 */ /* 0x000fe2000ff1e0ff */
[----:B------:R-:W-:Y:S02]  /*10160*/  ULDC.U8 UR6, c[0x0][0x5e0] ;  /* 0x0001780000067ab9 */ /* 0x000fe40000000000 */
[----:B------:R-:W-:Y:S01]  /*10170*/  IMAD.X R7, RZ, RZ, UR9, P1 ;  /* 0x00000009ff077e24 */ /* 0x000fe200088e06ff */
[----:B------:R-:W-:Y:S01]  /*10180*/  IADD3.X R3, RZ, UR7, RZ, P0, !PT ;  /* 0x00000007ff037c10 */ /* 0x000fe200087fe4ff */
[----:B------:R-:W-:-:S04]  /*10190*/  ULDC.64 UR8, c[0x0][0x5d0] ;  /* 0x0001740000087ab9 */ /* 0x000fc80000000a00 */
        /* <DEDUP_REMOVED lines=46> */
.L_x_834:
        /* <DEDUP_REMOVED lines=21> */
.L_x_833:
[----:B------:R-:W-:Y:S05]  /*105d0*/  BSYNC B3 ;  /* 0x0000000000037941 */ /* 0x000fea0003800000 */
.L_x_832:
        /* <DEDUP_REMOVED lines=17> */
.L_x_836:
[----:B------:R-:W-:Y:S05]  /*106f0*/  BSYNC B3 ;  /* 0x0000000000037941 */ /* 0x000fea0003800000 */
.L_x_835:
[----:B------:R-:W-:-:S04]  /*10700*/  ISETP.NE.U32.AND P1, PT, R7, RZ, PT ;  /* 0x000000ff0700720c */ /* 0x000fc80003f25070 */
[----:B------:R-:W-:-:S13]  /*10710*/  ISETP.NE.OR.EX P0, PT, R0, RZ, P0, P1 ;  /* 0x000000ff0000720c */ /* 0x000fda0000705710 */
[----:B------:R-:W-:Y:S05]  /*10720*/  @!P0 BRA `(.L_x_830) ;  /* 0x0000000000248947 */ /* 0x000fea0003800000 */
.L_x_831:
        /* <DEDUP_REMOVED lines=9> */
.L_x_830:
[----:B------:R-:W-:Y:S05]  /*107c0*/  BSYNC B2 ;  /* 0x0000000000027941 */ /* 0x000fea0003800000 */
.L_x_829:
        /* <DEDUP_REMOVED lines=12> */
.L_x_828:
[----:B------:R-:W-:Y:S05]  /*10890*/  BSYNC B1 ;  /* 0x0000000000017941 */ /* 0x000fea0003800000 */
.L_x_827:
[----:B------:R-:W-:Y:S01]  /*108a0*/  STG.E.64 desc[UR4][R2.64], R8 ;  /* 0x0000000802007986 */ /* 0x000fe2000c101b04 */
[----:B------:R-:W-:Y:S05]  /*108b0*/  EXIT ;  /* 0x000000000000794d */ /* 0x000fea0003800000 */
.L_x_837:
        /* <DEDUP_REMOVED lines=12> */
.L_x_18532:


//--------------------- .text._ZN2at6native73_GLOBAL__N__c8866d80_35_SparseBinaryOpIntersectionKernel_cu_f5210f67_363612apply_kernelILi128ELi8EZNS1_29binary_op_intersection_kernelINS1_9LhsProjOpEslEEvRNS_14TensorIteratorEllRKNS_6TensorEbEUliE_EEviT1_ --------------------------
	.section	.text._ZN2at6native73_GLOBAL__N__c8866d80_35_SparseBinaryOpIntersectionKernel_cu_f5210f67_363612apply_kernelILi128ELi8EZNS1_29binary_op_intersection_kernelINS1_9LhsProjOpEslEEvRNS_14TensorIteratorEllRKNS_6TensorEbEUliE_EEviT1_,"ax",@progbits
	.align	128
.text._ZN2at6native73_GLOBAL__N__c8866d80_35_SparseBinaryOpIntersectionKernel_cu_f5210f67_363612apply_kernelILi128ELi8EZNS1_29binary_op_intersection_kernelINS1_9LhsProjOpEslEEvRNS_14TensorIteratorEllRKNS_6TensorEbEUliE_EEviT1_:
        .type           _ZN2at6native73_GLOBAL__N__c8866d80_35_SparseBinaryOpIntersectionKernel_cu_f5210f67_363612apply_kernelILi128ELi8EZNS1_29binary_op_intersection_kernelINS1_9LhsProjOpEslEEvRNS_14TensorIteratorEllRKNS_6TensorEbEUliE_EEviT1_,@function
        .size           _ZN2at6native73_GLOBAL__N__c8866d80_35_SparseBinaryOpIntersectionKernel_cu_f5210f67_363612apply_kernelILi128ELi8EZNS1_29binary_op_intersection_kernelINS1_9LhsProjOpEslEEvRNS_14TensorIteratorEllRKNS_6TensorEbEUliE_EEviT1_,(.L_x_18533 - _ZN2at6native73_GLOBAL__N__c8866d80_35_SparseBinaryOpIntersectionKernel_cu_f5210f67_363612apply_kernelILi128ELi8EZNS1_29binary_op_intersection_kernelINS1_9LhsProjOpEslEEvRNS_14TensorIteratorEllRKNS_6TensorEbEUliE_EEviT1_)
        .other          _ZN2at6native73_GLOBAL__N__c8866d80_35_SparseBinaryOpIntersectionKernel_cu_f5210f67_363612apply_kernelILi128ELi8EZNS1_29binary_op_intersection_kernelINS1_9LhsProjOpEslEEvRNS_14TensorIteratorEllRKNS_6TensorEbEUliE_EEviT1_,@"STO_CUDA_ENTRY STV_DEFAULT"
_ZN2at6native73_GLOBAL__N__c8866d80_35_SparseBinaryOpIntersectionKernel_cu_f5210f67_363612apply_kernelILi128ELi8EZNS1_29binary_op_intersection_kernelINS1_9LhsProjOpEslEEvRNS_14TensorIteratorEllRKNS_6TensorEbEUliE_EEviT1_:
        /* <DEDUP_REMOVED lines=417> */
.L_x_840:
[----:B------:R-:W-:Y:S01]  /*1a10*/  ULDC.64 UR10, c[0x0][0x5c8] ;  /* 0x00017200000a7ab9 */ /* 0x000fe20000000a00 */
[----:B------:R-:W-:Y:S01]  /*1a20*/  ULDC.64 UR8, c[0x0][0x5b0] ;  /* 0x00016c0000087ab9 */ /* 0x000fe20000000a00 */
[----:B------:R-:W-:Y:S01]  /*1a30*/  IADD3 R8, P1, R4, UR10, RZ ;  /* 0x0000000a04087c10 */ /* 0x000fe2000ff3e0ff */
[----:B------:R-:W-:Y:S01]  /*1a40*/  ULDC.U8 UR7, c[0x0][0x5e0] ;  /* 0x0001780000077ab9 */ /* 0x000fe20000000000 */
[----:B------:R-:W-:Y:S02]  /*1a50*/  IADD3 R6, P0, R2, UR8, RZ ;  /* 0x0000000802067c10 */ /* 0x000fe4000ff1e0ff */
[----:B------:R-:W-:Y:S01]  /*1a60*/  IADD3.X R9, RZ, UR11, RZ, P1, !PT ;  /* 0x0000000bff097c10 */ /* 0x000fe20008ffe4ff */
[----:B------:R-:W-:Y:S02]  /*1a70*/  ULDC.64 UR10, c[0x0][0x5d0] ;  /* 0x00017400000a7ab9 */ /* 0x000fe40000000a00 */
[----:B------:R-:W-:Y:S01]  /*1a80*/  IMAD.X R7, RZ, RZ, UR9, P0 ;  /* 0x00000009ff077e24 */ /* 0x000fe200080e06ff */
[----:B------:R-:W-:-:S02]  /*1a90*/  ULDC.64 UR8, c[0x0][0x5a8] ;  /* 0x00016a0000087ab9 */ /* 0x000fc40000000a00 */
        /* <DEDUP_REMOVED lines=24> */
[C---:B------:R-:W-:Y:S01]  /*1c20*/  IADD3 R0, P1, R2.reuse, -0x1, RZ ;  /* 0xffffffff02007810 */ /* 0x040fe20007f3e0ff */
[----:B------:R-:W-:Y:S01]  /*1c30*/  BSSY B2, `(.L_x_843) ;  /* 0x0000038000027945 */ /* 0x000fe20003800000 */
[----:B------:R-:W-:Y:S01]  /*1c40*/  LOP3.LUT R13, R2, 0x3, RZ, 0xc0, !PT ;  /* 0x00000003020d7812 */ /* 0x000fe200078ec0ff */
[----:B------:R-:W-:Y:S01]  /*1c50*/  IMAD.MOV.U32 R7, RZ, RZ, RZ ;  /* 0x000000ffff077224 */ /* 0x000fe200078e00ff */
[----:B------:R-:W-:Y:S02]  /*1c60*/  ISETP.GE.U32.AND P0, PT, R0, 0x3, PT ;  /* 0x000000030000780c */ /* 0x000fe40003f06070 */
[----:B------:R-:W-:-:S04]  /*1c70*/  IADD3.X R0, R10, -0x1, RZ, P1, !PT ;  /* 0xffffffff0a007810 */ /* 0x000fc80000ffe4ff */
[----:B------:R-:W-:Y:S02]  /*1c80*/  ISETP.GE.U32.AND.EX P0, PT, R0, RZ, PT, P0 ;  /* 0x000000ff0000720c */ /* 0x000fe40003f06100 */
[----:B--2---:R-:W-:-:S11]  /*1c90*/  PRMT R11, R8, 0x9910, RZ ;  /* 0x00009910080b7816 */ /* 0x004fd600000000ff */
        /* <DEDUP_REMOVED lines=14> */
.L_x_848:
[C-C-:B------:R-:W-:Y:S02]  /*1d80*/  IADD3 R0, R11.reuse, R7, R11.reuse ;  /* 0x000000070b007210 */ /* 0x140fe40007ffe00b */
[----:B------:R-:W-:Y:S02]  /*1d90*/  IADD3 R2, P1, R2, 0x10, RZ ;  /* 0x0000001002027810 */ /* 0x000fe40007f3e0ff */
[C-C-:B------:R-:W-:Y:S02]  /*1da0*/  IADD3 R0, R11.reuse, R0, R11.reuse ;  /* 0x000000000b007210 */ /* 0x140fe40007ffe00b */
[----:B------:R-:W-:Y:S02]  /*1db0*/  IADD3.X R6, RZ, R6, RZ, P1, !PT ;  /* 0x00000006ff067210 */ /* 0x000fe40000ffe4ff */
[----:B------:R-:W-:Y:S02]  /*1dc0*/  IADD3 R0, R11, R0, R11 ;  /* 0x000000000b007210 */ /* 0x000fe40007ffe00b */
[----:B------:R-:W-:-:S02]  /*1dd0*/  ISETP.GE.U32.AND P1, PT, R2, -0xc, PT ;  /* 0xfffffff40200780c */ /* 0x000fc40003f26070 */
[C-C-:B------:R-:W-:Y:S02]  /*1de0*/  IADD3 R0, R11.reuse, R0, R11.reuse ;  /* 0x000000000b007210 */ /* 0x140fe40007ffe00b */
[----:B------:R-:W-:Y:S02]  /*1df0*/  ISETP.GE.AND.EX P1, PT, R6, -0x1, PT, P1 ;  /* 0xffffffff0600780c */ /* 0x000fe40003f26310 */
[----:B------:R-:W-:-:S04]  /*1e00*/  IADD3 R0, R11, R0, R11 ;  /* 0x000000000b007210 */ /* 0x000fc80007ffe00b */
[----:B------:R-:W-:-:S04]  /*1e10*/  IADD3 R0, R11, R0, R11 ;  /* 0x000000000b007210 */ /* 0x000fc80007ffe00b */
[----:B------:R-:W-:-:S04]  /*1e20*/  IADD3 R0, R11, R0, R11 ;  /* 0x000000000b007210 */ /* 0x000fc80007ffe00b */
[----:B------:R-:W-:Y:S01]  /*1e30*/  IADD3 R7, R11, R0, R11 ;  /* 0x000000000b077210 */ /* 0x000fe20007ffe00b */
[----:B------:R-:W-:Y:S06]  /*1e40*/  @!P1 BRA `(.L_x_848) ;  /* 0xfffffffc00cc9947 */ /* 0x000fec000383ffff */
.L_x_847:
[----:B------:R-:W-:Y:S05]  /*1e50*/  BSYNC B3 ;  /* 0x0000000000037941 */ /* 0x000fea0003800000 */
.L_x_846:
[----:B------:R-:W-:-:S04]  /*1e60*/  IADD3 R0, P2, RZ, -R2, RZ ;  /* 0x80000002ff007210 */ /* 0x000fc80007f5e0ff */
[----:B------:R-:W-:Y:S01]  /*1e70*/  ISETP.GT.U32.AND P1, PT, R0, 0x4, PT ;  /* 0x000000040000780c */ /* 0x000fe20003f24070 */
[----:B------:R-:W-:-:S05]  /*1e80*/  IMAD.X R0, RZ, RZ, ~R6, P2 ;  /* 0x000000ffff007224 */ /* 0x000fca00010e0e06 */
[----:B------:R-:W-:-:S13]  /*1e90*/  ISETP.GT.AND.EX P1, PT, R0, RZ, PT, P1 ;  /* 0x000000ff0000720c */ /* 0x000fda0003f24310 */
[----:B------:R-:W-:Y:S02]  /*1ea0*/  @P1 IADD3 R2, P3, R2, 0x8, RZ ;  /* 0x0000000802021810 */ /* 0x000fe40007f7e0ff */
[----:B------:R-:W-:Y:S02]  /*1eb0*/  @P1 PLOP3.LUT P0, PT, PT, PT, PT, 0x8, 0x0 ;  /* 0x000000000000181c */ /* 0x000fe40003f0e170 */
[----:B------:R-:W-:Y:S02]  /*1ec0*/  ISETP.NE.U32.AND P2, PT, R2, RZ, PT ;  /* 0x000000ff0200720c */ /* 0x000fe40003f45070 */
[----:B------:R-:W-:Y:S02]  /*1ed0*/  @P1 IADD3.X R6, RZ, R6, RZ, P3, !PT ;  /* 0x00000006ff061210 */ /* 0x000fe40001ffe4ff */
[----:B------:R-:W-:Y:S02]  /*1ee0*/  @P1 IADD3 R0, R11, R7, R11 ;  /* 0x000000070b001210 */ /* 0x000fe40007ffe00b */
[----:B------:R-:W-:-:S02]  /*1ef0*/  ISETP.NE.OR.EX P0, PT, R6, RZ, P0, P2 ;  /* 0x000000ff0600720c */ /* 0x000fc40000705720 */
[----:B------:R-:W-:-:S04]  /*1f00*/  @P1 IADD3 R0, R11, R0, R11 ;  /* 0x000000000b001210 */ /* 0x000fc80007ffe00b */
[----:B------:R-:W-:-:S04]  /*1f10*/  @P1 IADD3 R0, R11, R0, R11 ;  /* 0x000000000b001210 */ /* 0x000fc80007ffe00b */
[----:B------:R-:W-:-:S03]  /*1f20*/  @P1 IADD3 R7, R11, R0, R11 ;  /* 0x000000000b071210 */ /* 0x000fc60007ffe00b */
[----:B------:R-:W-:Y:S05]  /*1f30*/  @!P0 BRA `(.L_x_844) ;  /* 0x00000000001c8947 */ /* 0x000fea0003800000 */
.L_x_845:
[----:B------:R-:W-:Y:S02]  /*1f40*/  IADD3 R2, P0, R2, 0x4, RZ ;  /* 0x0000000402027810 */ /* 0x000fe40007f1e0ff */
[C-C-:B------:R-:W-:Y:S02]  /*1f50*/  IADD3 R0, R11.reuse, R7, R11.reuse ;  /* 0x000000070b007210 */ /* 0x140fe40007ffe00b */
[----:B------:R-:W-:Y:S02]  /*1f60*/  IADD3.X R6, RZ, R6, RZ, P0, !PT ;  /* 0x00000006ff067210 */ /* 0x000fe400007fe4ff */
[----:B------:R-:W-:Y:S02]  /*1f70*/  ISETP.NE.U32.AND P0, PT, R2, RZ, PT ;  /* 0x000000ff0200720c */ /* 0x000fe40003f05070 */
[----:B------:R-:W-:Y:S02]  /*1f80*/  IADD3 R7, R11, R0, R11 ;  /* 0x000000000b077210 */ /* 0x000fe40007ffe00b */
[----:B------:R-:W-:-:S13]  /*1f90*/  ISETP.NE.AND.EX P0, PT, R6, RZ, PT, P0 ;  /* 0x000000ff0600720c */ /* 0x000fda0003f05300 */
[----:B------:R-:W-:Y:S05]  /*1fa0*/  @P0 BRA `(.L_x_845) ;  /* 0xfffffffc00e40947 */ /* 0x000fea000383ffff */
.L_x_844:
[----:B------:R-:W-:Y:S05]  /*1fb0*/  BSYNC B2 ;  /* 0x0000000000027941 */ /* 0x000fea0003800000 */
.L_x_843:
[----:B------:R-:W-:-:S04]  /*1fc0*/  ISETP.NE.U32.AND P0, PT, R13, RZ, PT ;  /* 0x000000ff0d00720c */ /* 0x000fc80003f05070 */
[----:B------:R-:W-:-:S13]  /*1fd0*/  ISETP.NE.AND.EX P0, PT, RZ, RZ, PT, P0 ;  /* 0x000000ffff00720c */ /* 0x000fda0003f05300 */
[----:B------:R-:W-:Y:S05]  /*1fe0*/  @!P0 BRA `(.L_x_842) ;  /* 0x00000000001c8947 */ /* 0x000fea0003800000 */
[----:B------:R-:W-:Y:S02]  /*1ff0*/  ISETP.NE.U32.AND P0, PT, R13, 0x1, PT ;  /* 0x000000010d00780c */ /* 0x000fe40003f05070 */
[----:B------:R-:W-:Y:S02]  /*2000*/  IADD3 R7, R11, R7, RZ ;  /* 0x000000070b077210 */ /* 0x000fe40007ffe0ff */
[----:B------:R-:W-:-:S13]  /*2010*/  ISETP.NE.AND.EX P0, PT, RZ, RZ, PT, P0 ;  /* 0x000000ffff00720c */ /* 0x000fda0003f05300 */
[----:B------:R-:W-:-:S04]  /*2020*/  @P0 ISETP.NE.U32.AND P1, PT, R13, 0x2, PT ;  /* 0x000000020d00080c */ /* 0x000fc80003f25070 */
[----:B------:R-:W-:-:S04]  /*2030*/  @P0 ISETP.NE.AND.EX P1, PT, RZ, RZ, PT, P1 ;  /* 0x000000ffff00020c */ /* 0x000fc80003f25310 */
[----:B------:R-:W-:-:S04]  /*2040*/  @P0 SEL R0, R11, RZ, P1 ;  /* 0x000000ff0b000207 */ /* 0x000fc80000800000 */
[----:B------:R-:W-:-:S07]  /*2050*/  @P0 IADD3 R7, R0, R7, R11 ;  /* 0x0000000700070210 */ /* 0x000fce0007ffe00b */
.L_x_842:
[----:B------:R-:W-:Y:S05]  /*2060*/  BSYNC B1 ;  /* 0x0000000000017941 */ /* 0x000fea0003800000 */
.L_x_841:
[----:B------:R0:W-:Y:S01]  /*2070*/  STG.E.U16 desc[UR4][R4.64], R7 ;  /* 0x0000000704007986 */ /* 0x0001e2000c101504 */
[----:B------:R-:W-:-:S07]  /*2080*/  IADD3 R3, R3, 0x80, RZ ;  /* 0x0000008003037810 */ /* 0x000fce0007ffe0ff */
.L_x_839:
[----:B------:R-:W-:Y:S05]  /*2090*/  BSYNC B0 ;  /* 0x0000000000007941 */ /* 0x000fea0003800000 */
.L_x_838:
[----:B------:R-:W-:Y:S01]  /*20a0*/  ISETP.GE.AND P0, PT, R3, UR6, PT ;  /* 0x0000000603007c0c */ /* 0x000fe2000bf06270 */
[----:B------:R-:W-:Y:S04]  /*20b0*/  BSSY B1, `(.L_x_849) ;  /* 0x0000bf2000017945 */ /* 0x000fe80003800000 */
[----:B------:R-:W-:Y:S08]  /*20c0*/  BSSY B0, `(.L_x_850) ;  /* 0x00009f5000007945 */ /* 0x000ff00003800000 */
[----:B------:R-:W-:Y:S05]  /*20d0*/  @P0 BRA `(.L_x_851) ;  /* 0x0000003c00e00947 */ /* 0x000fea0003800000 */
[----:B------:R-:W1:Y:S01]  /*20e0*/  LDC R10, c[0x0][0x218] ;  /* 0x00008600ff0a7b82 */ /* 0x000e620000000800 */
[----:B------:R-:W-:Y:S01]  /*20f0*/  HFMA2.MMA R0, -RZ, RZ, 0, 0 ;  /* 0x00000000ff007435 */ /* 0x000fe200000001ff */
[----:B0-----:R-:W-:Y:S01]  /*2100*/  CS2R R4, SRZ ;  /* 0x0000000000047805 */ /* 0x001fe2000001ff00 */
        /* <DEDUP_REMOVED lines=379> */
[----:B------:R-:W-:-:S03]  /*38c0*/  @P0 MOV R10, RZ ;  /* 0x000000ff000a0202 */ /* 0x000fc60000000f00 */
        /* <DEDUP_REMOVED lines=20> */
.L_x_852:
        /* <DEDUP_REMOVED lines=28> */
[----:B------:R-:W-:Y:S02]  /*3bd0*/  MOV R7, RZ ;  /* 0x000000ff00077202 */ /* 0x000fe40000000f00 */
[----:B------:R-:W-:Y:S02]  /*3be0*/  LEA.HI.X R9, R6, R0, R5, 0x1, P2 ;  /* 0x0000000006097211 */ /* 0x000fe400010f0c05 */
[----:B------:R-:W-:-:S03]  /*3bf0*/  IADD3.X R5, RZ, UR9, RZ, P1, !PT ;  /* 0x00000009ff057c10 */ /* 0x000fc60008ffe4ff */
[----:B------:R-:W-:Y:S05]  /*3c00*/  @!P0 BRA `(.L_x_854) ;  /* 0x0000000400148947 */ /* 0x000fea0003800000 */
[----:B------:R-:W2:Y:S01]  /*3c10*/  LDG.E.U16.CONSTANT R8, desc[UR4][R8.64] ;  /* 0x0000000408087981 */ /* 0x000ea2000c1e9500 */
[C---:B------:R-:W-:Y:S01]  /*3c20*/  IADD3 R0, P1, R2.reuse, -0x1, RZ ;  /* 0xffffffff02007810 */ /* 0x040fe20007f3e0ff */
[----:B------:R-:W-:Y:S01]  /*3c30*/  BSSY B3, `(.L_x_855) ;  /* 0x0000038000037945 */ /* 0x000fe20003800000 */
[----:B------:R-:W-:Y:S01]  /*3c40*/  HFMA2.MMA R7, -RZ, RZ, 0, 0 ;  /* 0x00000000ff077435 */ /* 0x000fe200000001ff */
[----:B------:R-:W-:Y:S02]  /*3c50*/  LOP3.LUT R13, R2, 0x3, RZ, 0xc0, !PT ;  /* 0x00000003020d7812 */ /* 0x000fe400078ec0ff */
[----:B------:R-:W-:Y:S02]  /*3c60*/  ISETP.GE.U32.AND P0, PT, R0, 0x3, PT ;  /* 0x000000030000780c */ /* 0x000fe40003f06070 */
[----:B------:R-:W-:-:S04]  /*3c70*/  IADD3.X R0, R10, -0x1, RZ, P1, !PT ;  /* 0xffffffff0a007810 */ /* 0x000fc80000ffe4ff */
[----:B------:R-:W-:Y:S02]  /*3c80*/  ISETP.GE.U32.AND.EX P0, PT, R0, RZ, PT, P0 ;  /* 0x000000ff0000720c */ /* 0x000fe40003f06100 */
[----:B--2---:R-:W-:-:S11]  /*3c90*/  PRMT R11, R8, 0x9910, RZ ;  /* 0x00009910080b7816 */ /* 0x004fd600000000ff */
[----:B------:R-:W-:Y:S05]  /*3ca0*/  @!P0 BRA `(.L_x_856) ;  /* 0x0000000000c08947 */ /* 0x000fea0003800000 */
[----:B------:R-:W-:Y:S01]  /*3cb0*/  IADD3 R2, P0, R13, -R2, RZ ;  /* 0x800000020d027210 */ /* 0x000fe20007f1e0ff */
[----:B------:R-:W-:-:S03]  /*3cc0*/  IMAD.MOV.U32 R7, RZ, RZ, RZ ;  /* 0x000000ffff077224 */ /* 0x000fc600078e00ff */
        /* <DEDUP_REMOVED lines=11> */
.L_x_860:
        /* <DEDUP_REMOVED lines=13> */
.L_x_859:
[----:B------:R-:W-:Y:S05]  /*3e50*/  BSYNC B4 ;  /* 0x0000000000047941 */ /* 0x000fea0003800000 */
.L_x_858:
[----:B------:R-:W-:-:S04]  /*3e60*/  IADD3 R0, P2, RZ, -R2, RZ ;  /* 0x80000002ff007210 */ /* 0x000fc80007f5e0ff */
[----:B------:R-:W-:Y:S02]  /*3e70*/  ISETP.GT.U32.AND P1, PT, R0, 0x4, PT ;  /* 0x000000040000780c */ /* 0x000fe40003f24070 */
[----:B------:R-:W-:-:S04]  /*3e80*/  IADD3.X R0, RZ, ~R6, RZ, P2, !PT ;  /* 0x80000006ff007210 */ /* 0x000fc800017fe4ff */
        /* <DEDUP_REMOVED lines=11> */
.L_x_857:
[----:B------:R-:W-:Y:S02]  /*3f40*/  IADD3 R2, P0, R2, 0x4, RZ ;  /* 0x0000000402027810 */ /* 0x000fe40007f1e0ff */
[----:B------:R-:W-:-:S03]  /*3f50*/  IADD3 R0, R11, R7, R11 ;  /* 0x000000070b007210 */ /* 0x000fc60007ffe00b */
[----:B------:R-:W-:Y:S01]  /*3f60*/  IMAD.X R6, RZ, RZ, R6, P0 ;  /* 0x000000ffff067224 */ /* 0x000fe200000e0606 */
[----:B------:R-:W-:Y:S02]  /*3f70*/  ISETP.NE.U32.AND P0, PT, R2, RZ, PT ;  /* 0x000000ff0200720c */ /* 0x000fe40003f05070 */
[----:B------:R-:W-:Y:S02]  /*3f80*/  IADD3 R7, R11, R0, R11 ;  /* 0x000000000b077210 */ /* 0x000fe40007ffe00b */
[----:B------:R-:W-:-:S13]  /*3f90*/  ISETP.NE.AND.EX P0, PT, R6, RZ, PT, P0 ;  /* 0x000000ff0600720c */ /* 0x000fda0003f05300 */
[----:B------:R-:W-:Y:S05]  /*3fa0*/  @P0 BRA `(.L_x_857) ;  /* 0xfffffffc00e40947 */ /* 0x000fea000383ffff */
.L_x_856:
[----:B------:R-:W-:Y:S05]  /*3fb0*/  BSYNC B3 ;  /* 0x0000000000037941 */ /* 0x000fea0003800000 */
.L_x_855:
        /* <DEDUP_REMOVED lines=10> */
.L_x_854:
[----:B------:R-:W-:Y:S05]  /*4060*/  BSYNC B2 ;  /* 0x0000000000027941 */ /* 0x000fea0003800000 */
.L_x_853:
[----:B------:R0:W-:Y:S01]  /*4070*/  STG.E.U16 desc[UR4][R4.64], R7 ;  /* 0x0000000704007986 */ /* 0x0001e2000c101504 */
        /* <DEDUP_REMOVED lines=406> */
.L_x_862:
[----:B------:R-:W-:Y:S01]  /*59e0*/  ULDC.64 UR10, c[0x0][0x5c8] ;  /* 0x00017200000a7ab9 */ /* 0x000fe20000000a00 */
[----:B------:R-:W-:Y:S01]  /*59f0*/  ULDC.64 UR8, c[0x0][0x5b0] ;  /* 0x00016c0000087ab9 */ /* 0x000fe20000000a00 */
[----:B------:R-:W-:Y:S01]  /*5a00*/  IADD3 R8, P1, R4, UR10, RZ ;  /* 0x0000000a04087c10 */ /* 0x000fe2000ff3e0ff */
[----:B------:R-:W-:Y:S01]  /*5a10*/  ULDC.U8 UR7, c[0x0][0x5e0] ;  /* 0x0001780000077ab9 */ /* 0x000fe20000000000 */
[----:B------:R-:W-:-:S03]  /*5a20*/  IADD3 R6, P0, R2, UR8, RZ ;  /* 0x0000000802067c10 */ /* 0x000fc6000ff1e0ff */
[----:B------:R-:W-:Y:S01]  /*5a30*/  IMAD.X R9, RZ, RZ, UR11, P1 ;  /* 0x0000000bff097e24 */ /* 0x000fe200088e06ff */
[----:B------:R-:W-:Y:S01]  /*5a40*/  IADD3.X R7, RZ, UR9, RZ, P0, !PT ;  /* 0x00000009ff077c10 */ /* 0x000fe200087fe4ff */
[----:B------:R-:W-:Y:S01]  /*5a50*/  ULDC.64 UR10, c[0x0][0x5d0] ;  /* 0x00017400000a7ab9 */ /* 0x000fe20000000a00 */
[----:B------:R-:W-:Y:S01]  /*5a60*/  ISETP.NE.AND P1, PT, RZ, UR7, PT ;  /* 0x00000007ff007c0c */ /* 0x000fe2000bf25270 */
[----:B------:R-:W-:Y:S02]  /*5a70*/  ULDC.64 UR8, c[0x0][0x5a8] ;  /* 0x00016a0000087ab9 */ /* 0x000fe40000000a00 */
        /* <DEDUP_REMOVED lines=17> */
[----:B------:R-:W-:Y:S01]  /*5b90*/  IADD3 R5, R7, R13, RZ ;  /* 0x0000000d07057210 */ /* 0x000fe20007ffe0ff */
[----:B------:R-:W-:-:S03]  /*5ba0*/  IMAD.MOV.U32 R7, RZ, RZ, RZ ;  /* 0x000000ffff077224 */ /* 0x000fc600078e00ff */
[----:B------:R-:W-:Y:S02]  /*5bb0*/  LEA.HI.X R9, R6, R0, R5, 0x1, P2 ;  /* 0x0000000006097211 */ /* 0x000fe400010f0c05 */
[----:B------:R-:W-:Y:S01]  /*5bc0*/  IADD3.X R5, RZ, UR9, RZ, P1, !PT ;  /* 0x00000009ff057c10 */ /* 0x000fe20008ffe4ff */
[----:B------:R-:W-:Y:S06]  /*5bd0*/  @!P0 BRA `(.L_x_864) ;  /* 0x0000000400148947 */ /* 0x000fec0003800000 */
        /* <DEDUP_REMOVED lines=10> */
[----:B------:R-:W-:Y:S02]  /*5c80*/  IADD3 R2, P0, R13, -R2, RZ ;  /* 0x800000020d027210 */ /* 0x000fe40007f1e0ff */
[----:B------:R-:W-:Y:S02]  /*5c90*/  MOV R7, RZ ;  /* 0x000000ff00077202 */ /* 0x000fe40000000f00 */
        /* <DEDUP_REMOVED lines=11> */
.L_x_870:
[C-C-:B------:R-:W-:Y:S02]  /*5d50*/  IADD3 R0, R11.reuse, R7, R11.reuse ;  /* 0x000000070b007210 */ /* 0x140fe40007ffe00b */
[----:B------:R-:W-:Y:S02]  /*5d60*/  IADD3 R2, P1, R2, 0x10, RZ ;  /* 0x0000001002027810 */ /* 0x000fe40007f3e0ff */
[----:B------:R-:W-:-:S03]  /*5d70*/  IADD3 R0, R11, R0, R11 ;  /* 0x000000000b007210 */ /* 0x000fc60007ffe00b */
[----:B------:R-:W-:Y:S01]  /*5d80*/  IMAD.X R6, RZ, RZ, R6, P1 ;  /* 0x000000ffff067224 */ /* 0x000fe200008e0606 */
[C-C-:B------:R-:W-:Y:S02]  /*5d90*/  IADD3 R0, R11.reuse, R0, R11.reuse ;  /* 0x000000000b007210 */ /* 0x140fe40007ffe00b */
[----:B------:R-:W-:Y:S02]  /*5da0*/  ISETP.GE.U32.AND P1, PT, R2, -0xc, PT ;  /* 0xfffffff40200780c */ /* 0x000fe40003f26070 */
[C-C-:B------:R-:W-:Y:S02]  /*5db0*/  IADD3 R0, R11.reuse, R0, R11.reuse ;  /* 0x000000000b007210 */ /* 0x140fe40007ffe00b */
[----:B------:R-:W-:Y:S02]  /*5dc0*/  ISETP.GE.AND.EX P1, PT, R6, -0x1, PT, P1 ;  /* 0xffffffff0600780c */ /* 0x000fe40003f26310 */
[----:B------:R-:W-:-:S04]  /*5dd0*/  IADD3 R0, R11, R0, R11 ;  /* 0x000000000b007210 */ /* 0x000fc80007ffe00b */
[----:B------:R-:W-:-:S04]  /*5de0*/  IADD3 R0, R11, R0, R11 ;  /* 0x000000000b007210 */ /* 0x000fc80007ffe00b */
[----:B------:R-:W-:-:S04]  /*5df0*/  IADD3 R0, R11, R0, R11 ;  /* 0x000000000b007210 */ /* 0x000fc80007ffe00b */
[----:B------:R-:W-:Y:S01]  /*5e00*/  IADD3 R7, R11, R0, R11 ;  /* 0x000000000b077210 */ /* 0x000fe20007ffe00b */
[----:B------:R-:W-:Y:S06]  /*5e10*/  @!P1 BRA `(.L_x_870) ;  /* 0xfffffffc00cc9947 */ /* 0x000fec000383ffff */
.L_x_869:
[----:B------:R-:W-:Y:S05]  /*5e20*/  BSYNC B4 ;  /* 0x0000000000047941 */ /* 0x000fea0003800000 */
.L_x_868:
        /* <DEDUP_REMOVED lines=14> */
.L_x_867:
[----:B------:R-:W-:Y:S02]  /*5f10*/  IADD3 R2, P0, R2, 0x4, RZ ;  /* 0x0000000402027810 */ /* 0x000fe40007f1e0ff */
[C-C-:B------:R-:W-:Y:S02]  /*5f20*/  IADD3 R0, R11.reuse, R7, R11.reuse ;  /* 0x000000070b007210 */ /* 0x140fe40007ffe00b */
[----:B------:R-:W-:Y:S02]  /*5f30*/  IADD3.X R6, RZ, R6, RZ, P0, !PT ;  /* 0x00000006ff067210 */ /* 0x000fe400007fe4ff */
[----:B------:R-:W-:Y:S02]  /*5f40*/  ISETP.NE.U32.AND P0, PT, R2, RZ, PT ;  /* 0x000000ff0200720c */ /* 0x000fe40003f05070 */
[----:B------:R-:W-:Y:S02]  /*5f50*/  IADD3 R7, R11, R0, R11 ;  /* 0x000000000b077210 */ /* 0x000fe40007ffe00b */
[----:B------:R-:W-:-:S13]  /*5f60*/  ISETP.NE.AND.EX P0, PT, R6, RZ, PT, P0 ;  /* 0x000000ff0600720c */ /* 0x000fda0003f05300 */
[----:B------:R-:W-:Y:S05]  /*5f70*/  @P0 BRA `(.L_x_867) ;  /* 0xfffffffc00e40947 */ /* 0x000fea000383ffff */
.L_x_866:
[----:B------:R-:W-:Y:S05]  /*5f80*/  BSYNC B3 ;  /* 0x0000000000037941 */ /* 0x000fea0003800000 */
.L_x_865:
        /* <DEDUP_REMOVED lines=10> */
.L_x_864:
[----:B------:R-:W-:Y:S05]  /*6030*/  BSYNC B2 ;  /* 0x0000000000027941 */ /* 0x000fea0003800000 */
.L_x_863:
[----:B------:R1:W-:Y:S01]  /*6040*/  STG.E.U16 desc[UR4][R4.64], R7 ;  /* 0x0000000704007986 */ /* 0x0003e2000c101504 */
[----:B------:R-:W-:-:S07]  /*6050*/  VIADD R3, R3, 0x80 ;  /* 0x0000008003037836 */ /* 0x000fce0000000000 */
.L_x_851:
        /* <DEDUP_REMOVED lines=405> */
.L_x_872:
        /* <DEDUP_REMOVED lines=21> */
[----:B------:R-:W-:-:S03]  /*7b00*/  ISETP.GE.U32.AND P0, PT, R2, 0x1, PT ;  /* 0x000000010200780c */ /* 0x000fc60003f06070 */
[----:B------:R-:W-:Y:S01]  /*7b10*/  IMAD.X R0, RZ, RZ, UR9, P1 ;  /* 0x00000009ff007e24 */ /* 0x000fe200088e06ff */
[----:B------:R-:W-:Y:S01]  /*7b20*/  ISETP.GE.AND.EX P0, PT, R10, RZ, PT, P0 ;  /* 0x000000ff0a00720c */ /* 0x000fe20003f06300 */
[----:B------:R-:W-:Y:S01]  /*7b30*/  ULDC.64 UR8, c[0x0][0x5a0] ;  /* 0x0001680000087ab9 */ /* 0x000fe20000000a00 */
[C---:B------:R-:W-:Y:S02]  /*7b40*/  LEA R8, P2, R6.reuse, R11, 0x1 ;  /* 0x0000000b06087211 */ /* 0x040fe400078408ff */
[----:B------:R-:W-:Y:S02]  /*7b50*/  IADD3 R4, P1, R5, UR8, RZ ;  /* 0x0000000805047c10 */ /* 0x000fe4000ff3e0ff */
[----:B------:R-:W-:Y:S02]  /*7b60*/  IADD3 R5, R7, R13, RZ ;  /* 0x0000000d07057210 */ /* 0x000fe40007ffe0ff */
[----:B------:R-:W-:Y:S02]  /*7b70*/  MOV R7, RZ ;  /* 0x000000ff00077202 */ /* 0x000fe40000000f00 */
[----:B------:R-:W-:-:S02]  /*7b80*/  LEA.HI.X R9, R6, R0, R5, 0x1, P2 ;  /* 0x0000000006097211 */ /* 0x000fc400010f0c05 */
[----:B------:R-:W-:Y:S01]  /*7b90*/  IADD3.X R5, RZ, UR9, RZ, P1, !PT ;  /* 0x00000009ff057c10 */ /* 0x000fe20008ffe4ff */
[----:B------:R-:W-:Y:S06]  /*7ba0*/  @!P0 BRA `(.L_x_874) ;  /* 0x0000000400148947 */ /* 0x000fec0003800000 */
[----:B------:R-:W2:Y:S01]  /*7bb0*/  LDG.E.U16.CONSTANT R8, desc[UR4][R8.64] ;  /* 0x0000000408087981 */ /* 0x000ea2000c1e9500 */
[C---:B------:R-:W-:Y:S01]  /*7bc0*/  IADD3 R0, P1, R2.reuse, -0x1, RZ ;  /* 0xffffffff02007810 */ /* 0x040fe20007f3e0ff */
[----:B------:R-:W-:Y:S01]  /*7bd0*/  BSSY B3, `(.L_x_875) ;  /* 0x0000038000037945 */ /* 0x000fe20003800000 */
[----:B------:R-:W-:Y:S02]  /*7be0*/  LOP3.LUT R13, R2, 0x3, RZ, 0xc0, !PT ;  /* 0x00000003020d7812 */ /* 0x000fe400078ec0ff */
[----:B------:R-:W-:Y:S02]  /*7bf0*/  ISETP.GE.U32.AND P0, PT, R0, 0x3, PT ;  /* 0x000000030000780c */ /* 0x000fe40003f06070 */
[----:B------:R-:W-:Y:S02]  /*7c00*/  IADD3.X R0, R10, -0x1, RZ, P1, !PT ;  /* 0xffffffff0a007810 */ /* 0x000fe40000ffe4ff */
[----:B------:R-:W-:Y:S02]  /*7c10*/  MOV R7, RZ ;  /* 0x000000ff00077202 */ /* 0x000fe40000000f00 */
[----:B------:R-:W-:-:S02]  /*7c20*/  ISETP.GE.U32.AND.EX P0, PT, R0, RZ, PT, P0 ;  /* 0x000000ff0000720c */ /* 0x000fc40003f06100 */
[----:B--2---:R-:W-:-:S11]  /*7c30*/  PRMT R11, R8, 0x9910, RZ ;  /* 0x00009910080b7816 */ /* 0x004fd600000000ff */
[----:B------:R-:W-:Y:S05]  /*7c40*/  @!P0 BRA `(.L_x_876) ;  /* 0x0000000000c08947 */ /* 0x000fea0003800000 */
[----:B------:R-:W-:Y:S01]  /*7c50*/  IADD3 R2, P0, R13, -R2, RZ ;  /* 0x800000020d027210 */ /* 0x000fe20007f1e0ff */
[----:B------:R-:W-:-:S04]  /*7c60*/  HFMA2.MMA R7, -RZ, RZ, 0, 0 ;  /* 0x00000000ff077435 */ /* 0x000fc800000001ff */
        /* <DEDUP_REMOVED lines=11> */
.L_x_880:
        /* <DEDUP_REMOVED lines=13> */
.L_x_879:
[----:B------:R-:W-:Y:S05]  /*7df0*/  BSYNC B4 ;  /* 0x0000000000047941 */ /* 0x000fea0003800000 */
.L_x_878:
[----:B------:R-:W-:-:S04]  /*7e00*/  IADD3 R0, P2, RZ, -R2, RZ ;  /* 0x80000002ff007210 */ /* 0x000fc80007f5e0ff */
[----:B------:R-:W-:Y:S02]  /*7e10*/  ISETP.GT.U32.AND P1, PT, R0, 0x4, PT ;  /* 0x000000040000780c */ /* 0x000fe40003f24070 */
[----:B------:R-:W-:-:S04]  /*7e20*/  IADD3.X R0, RZ, ~R6, RZ, P2, !PT ;  /* 0x80000006ff007210 */ /* 0x000fc800017fe4ff */
[----:B------:R-:W-:-:S13]  /*7e30*/  ISETP.GT.AND.EX P1, PT, R0, RZ, PT, P1 ;  /* 0x000000ff0000720c */ /* 0x000fda0003f24310 */
[----:B------:R-:W-:Y:S02]  /*7e40*/  @P1 IADD3 R2, P3, R2, 0x8, RZ ;  /* 0x0000000802021810 */ /* 0x000fe40007f7e0ff */
[----:B------:R-:W-:Y:S02]  /*7e50*/  @P1 PLOP3.LUT P0, PT, PT, PT, PT, 0x8, 0x0 ;  /* 0x000000000000181c */ /* 0x000fe40003f0e170 */
[----:B------:R-:W-:Y:S01]  /*7e60*/  ISETP.NE.U32.AND P2, PT, R2, RZ, PT ;  /* 0x000000ff0200720c */ /* 0x000fe20003f45070 */
[----:B------:R-:W-:Y:S01]  /*7e70*/  @P1 IMAD.X R6, RZ, RZ, R6, P3 ;  /* 0x000000ffff061224 */ /* 0x000fe200018e0606 */
[----:B------:R-:W-:-:S04]  /*7e80*/  @P1 IADD3 R0, R11, R7, R11 ;  /* 0x000000070b001210 */ /* 0x000fc80007ffe00b */
[----:B------:R-:W-:Y:S02]  /*7e90*/  ISETP.NE.OR.EX P0, PT, R6, RZ, P0, P2 ;  /* 0x000000ff0600720c */ /* 0x000fe40000705720 */
[----:B------:R-:W-:-:S04]  /*7ea0*/  @P1 IADD3 R0, R11, R0, R11 ;  /* 0x000000000b001210 */ /* 0x000fc80007ffe00b */
[----:B------:R-:W-:-:S04]  /*7eb0*/  @P1 IADD3 R0, R11, R0, R11 ;  /* 0x000000000b001210 */ /* 0x000fc80007ffe00b */
[----:B------:R-:W-:-:S03]  /*7ec0*/  @P1 IADD3 R7, R11, R0, R11 ;  /* 0x000000000b071210 */ /* 0x000fc60007ffe00b */
[----:B------:R-:W-:Y:S05]  /*7ed0*/  @!P0 BRA `(.L_x_876) ;  /* 0x00000000001c8947 */ /* 0x000fea0003800000 */
.L_x_877:
[----:B------:R-:W-:Y:S02]  /*7ee0*/  IADD3 R2, P0, R2, 0x4, RZ ;  /* 0x0000000402027810 */ /* 0x000fe40007f1e0ff */
[C-C-:B------:R-:W-:Y:S02]  /*7ef0*/  IADD3 R0, R11.reuse, R7, R11.reuse ;  /* 0x000000070b007210 */ /* 0x140fe40007ffe00b */
[----:B------:R-:W-:Y:S02]  /*7f00*/  IADD3.X R6, RZ, R6, RZ, P0, !PT ;  /* 0x00000006ff067210 */ /* 0x000fe400007fe4ff */
[----:B------:R-:W-:Y:S02]  /*7f10*/  ISETP.NE.U32.AND P0, PT, R2, RZ, PT ;  /* 0x000000ff0200720c */ /* 0x000fe40003f05070 */
[----:B------:R-:W-:Y:S02]  /*7f20*/  IADD3 R7, R11, R0, R11 ;  /* 0x000000000b077210 */ /* 0x000fe40007ffe00b */
[----:B------:R-:W-:-:S13]  /*7f30*/  ISETP.NE.AND.EX P0, PT, R6, RZ, PT, P0 ;  /* 0x000000ff0600720c */ /* 0x000fda0003f05300 */
[----:B------:R-:W-:Y:S05]  /*7f40*/  @P0 BRA `(.L_x_877) ;  /* 0xfffffffc00e40947 */ /* 0x000fea000383ffff */
.L_x_876:
[----:B------:R-:W-:Y:S05]  /*7f50*/  BSYNC B3 ;  /* 0x0000000000037941 */ /* 0x000fea0003800000 */
.L_x_875:
        /* <DEDUP_REMOVED lines=10> */
.L_x_874:
[----:B------:R-:W-:Y:S05]  /*8000*/  BSYNC B2 ;  /* 0x0000000000027941 */ /* 0x000fea0003800000 */
.L_x_873:
[----:B------:R0:W-:Y:S01]  /*8010*/  STG.E.U16 desc[UR4][R4.64], R7 ;  /* 0x0000000704007986 */ /* 0x0001e2000c101504 */
[----:B------:R-:W-:-:S07]  /*8020*/  IADD3 R3, R3, 0x80, RZ ;  /* 0x0000008003037810 */ /* 0x000fce0007ffe0ff */
.L_x_861:
[----:B------:R-:W-:-:S13]  /*8030*/  ISETP.GE.AND P0, PT, R3, UR6, PT ;  /* 0x0000000603007c0c */ /* 0x000fda000bf06270 */
        /* <DEDUP_REMOVED lines=404> */
.L_x_882:
        /* <DEDUP_REMOVED lines=29> */
[----:B------:R-:W-:Y:S01]  /*9b50*/  LEA.HI.X R9, R6, R0, R5, 0x1, P2 ;  /* 0x0000000006097211 */ /* 0x000fe200010f0c05 */
[----:B------:R-:W-:Y:S02]  /*9b60*/  IMAD.X R5, RZ, RZ, UR9, P1 ;  /* 0x00000009ff057e24 */ /* 0x000fe400088e06ff */
        /* <DEDUP_REMOVED lines=23> */
[----:B------:R-:W-:-:S13]  /*9ce0*/  PLOP3.LUT P0, PT, PT, PT, PT, 0x8, 0x0 ;  /* 0x000000000000781c */ /* 0x000fda0003f0e170 */
.L_x_890:
        /* <DEDUP_REMOVED lines=13> */
.L_x_889:
[----:B------:R-:W-:Y:S05]  /*9dc0*/  BSYNC B4 ;  /* 0x0000000000047941 */ /* 0x000fea0003800000 */
.L_x_888:
        /* <DEDUP_REMOVED lines=14> */
.L_x_887:
[----:B------:R-:W-:Y:S02]  /*9eb0*/  IADD3 R2, P0, R2, 0x4, RZ ;  /* 0x0000000402027810 */ /* 0x000fe40007f1e0ff */
[C-C-:B------:R-:W-:Y:S02]  /*9ec0*/  IADD3 R0, R11.reuse, R7, R11.reuse ;  /* 0x000000070b007210 */ /* 0x140fe40007ffe00b */
[----:B------:R-:W-:Y:S02]  /*9ed0*/  IADD3.X R6, RZ, R6, RZ, P0, !PT ;  /* 0x00000006ff067210 */ /* 0x000fe400007fe4ff */
[----:B------:R-:W-:Y:S02]  /*9ee0*/  ISETP.NE.U32.AND P0, PT, R2, RZ, PT ;  /* 0x000000ff0200720c */ /* 0x000fe40003f05070 */
[----:B------:R-:W-:Y:S02]  /*9ef0*/  IADD3 R7, R11, R0, R11 ;  /* 0x000000000b077210 */ /* 0x000fe40007ffe00b */
[----:B------:R-:W-:-:S13]  /*9f00*/  ISETP.NE.AND.EX P0, PT, R6, RZ, PT, P0 ;  /* 0x000000ff0600720c */ /* 0x000fda0003f05300 */
[----:B------:R-:W-:Y:S05]  /*9f10*/  @P0 BRA `(.L_x_887) ;  /* 0xfffffffc00e40947 */ /* 0x000fea000383ffff */
.L_x_886:
[----:B------:R-:W-:Y:S05]  /*9f20*/  BSYNC B3 ;  /* 0x0000000000037941 */ /* 0x000fea0003800000 */
.L_x_885:
[----:B------:R-:W-:-:S04]  /*9f30*/  ISETP.NE.U32.AND P0, PT, R13, RZ, PT ;  /* 0x000000ff0d00720c */ /* 0x000fc80003f05070 */
[----:B------:R-:W-:-:S13]  /*9f40*/  ISETP.NE.AND.EX P0, PT, RZ, RZ, PT, P0 ;  /* 0x000000ffff00720c */ /* 0x000fda0003f05300 */
[----:B------:R-:W-:Y:S05]  /*9f50*/  @!P0 BRA `(.L_x_884) ;  /* 0x00000000001c8947 */ /* 0x000fea0003800000 */
[----:B------:R-:W-:Y:S01]  /*9f60*/  ISETP.NE.U32.AND P0, PT, R13, 0x1, PT ;  /* 0x000000010d00780c */ /* 0x000fe20003f05070 */
[----:B------:R-:W-:-:S03]  /*9f70*/  IMAD.IADD R7, R11, 0x1, R7 ;  /* 0x000000010b077824 */ /* 0x000fc600078e0207 */
[----:B------:R-:W-:-:S13]  /*9f80*/  ISETP.NE.AND.EX P0, PT, RZ, RZ, PT, P0 ;  /* 0x000000ffff00720c */ /* 0x000fda0003f05300 */
[----:B------:R-:W-:-:S04]  /*9f90*/  @P0 ISETP.NE.U32.AND P1, PT, R13, 0x2, PT ;  /* 0x000000020d00080c */ /* 0x000fc80003f25070 */
[----:B------:R-:W-:-:S04]  /*9fa0*/  @P0 ISETP.NE.AND.EX P1, PT, RZ, RZ, PT, P1 ;  /* 0x000000ffff00020c */ /* 0x000fc80003f25310 */
[----:B------:R-:W-:-:S04]  /*9fb0*/  @P0 SEL R0, R11, RZ, P1 ;  /* 0x000000ff0b000207 */ /* 0x000fc80000800000 */
[----:B------:R-:W-:-:S07]  /*9fc0*/  @P0 IADD3 R7, R0, R7, R11 ;  /* 0x0000000700070210 */ /* 0x000fce0007ffe00b */
.L_x_884:
[----:B------:R-:W-:Y:S05]  /*9fd0*/  BSYNC B2 ;  /* 0x0000000000027941 */ /* 0x000fea0003800000 */
.L_x_883:
[----:B------:R2:W-:Y:S01]  /*9fe0*/  STG.E.U16 desc[UR4][R4.64], R7 ;  /* 0x0000000704007986 */ /* 0x0005e2000c101504 */
[----:B------:R-:W-:-:S07]  /*9ff0*/  IADD3 R3, R3, 0x80, RZ ;  /* 0x0000008003037810 */ /* 0x000fce0007ffe0ff */
.L_x_871:
        /* <DEDUP_REMOVED lines=406> */
.L_x_892:
        /* <DEDUP_REMOVED lines=55> */
.L_x_900:
        /* <DEDUP_REMOVED lines=13> */
.L_x_899:
[----:B------:R-:W-:Y:S05]  /*bda0*/  BSYNC B4 ;  /* 0x0000000000047941 */ /* 0x000fea0003800000 */
.L_x_898:
        /* <DEDUP_REMOVED lines=14> */
.L_x_897:
[----:B------:R-:W-:Y:S02]  /*be90*/  IADD3 R2, P0, R2, 0x4, RZ ;  /* 0x0000000402027810 */ /* 0x000fe40007f1e0ff */
[C-C-:B------:R-:W-:Y:S02]  /*bea0*/  IADD3 R0, R11.reuse, R7, R11.reuse ;  /* 0x000000070b007210 */ /* 0x140fe40007ffe00b */
[----:B------:R-:W-:Y:S02]  /*beb0*/  IADD3.X R6, RZ, R6, RZ, P0, !PT ;  /* 0x00000006ff067210 */ /* 0x000fe400007fe4ff */
[----:B------:R-:W-:Y:S02]  /*bec0*/  ISETP.NE.U32.AND P0, PT, R2, RZ, PT ;  /* 0x000000ff0200720c */ /* 0x000fe40003f05070 */
[----:B------:R-:W-:Y:S02]  /*bed0*/  IADD3 R7, R11, R0, R11 ;  /* 0x000000000b077210 */ /* 0x000fe40007ffe00b */
[----:B------:R-:W-:-:S13]  /*bee0*/  ISETP.NE.AND.EX P0, PT, R6, RZ, PT, P0 ;  /* 0x000000ff0600720c */ /* 0x000fda0003f05300 */
[----:B------:R-:W-:Y:S05]  /*bef0*/  @P0 BRA `(.L_x_897) ;  /* 0xfffffffc00e40947 */ /* 0x000fea000383ffff */
.L_x_896:
[----:B------:R-:W-:Y:S05]  /*bf00*/  BSYNC B3 ;  /* 0x0000000000037941 */ /* 0x000fea0003800000 */
.L_x_895:
        /* <DEDUP_REMOVED lines=10> */
.L_x_894:
[----:B------:R-:W-:Y:S05]  /*bfb0*/  BSYNC B2 ;  /* 0x0000000000027941 */ /* 0x000fea0003800000 */
.L_x_893:
[----:B------:R1:W-:Y:S01]  /*bfc0*/  STG.E.U16 desc[UR4][R4.64], R7 ;  /* 0x0000000704007986 */ /* 0x0003e2000c101504 */
[----:B------:R-:W-:-:S07]  /*bfd0*/  IADD3 R3, R3, 0x80, RZ ;  /* 0x0000008003037810 */ /* 0x000fce0007ffe0ff */
.L_x_881:
[----:B------:R-:W-:-:S13]  /*bfe0*/  ISETP.GE.AND P0, PT, R3, UR6, PT ;  /* 0x0000000603007c0c */ /* 0x000fda000bf06270 */
[----:B------:R-:W-:Y:S05]  /*bff0*/  @P0 BREAK B0 ;  /* 0x0000000000000942 */ /* 0x000fea0003800000 */
[----:B------:R-:W-:Y:S05]  /*c000*/  @P0 BRA `(.L_x_891) ;  /* 0x0000001c00f00947 */ /* 0x000fea0003800000 */
[----:B------:R-:W-:Y:S05]  /*c010*/  BSYNC B0 ;  /* 0x0000000000007941 */ /* 0x000fea0003800000 */
.L_x_850:
[----:B------:R-:W2:Y:S01]  /*c020*/  LDC R10, c[0x0][0x218] ;  /* 0x00008600ff0a7b82 */ /* 0x000ea20000000800 */
[----:B------:R-:W-:Y:S01]  /*c030*/  HFMA2.MMA R0, -RZ, RZ, 0, 0 ;  /* 0x00000000ff007435 */ /* 0x000fe200000001ff */
[----:B01----:R-:W-:Y:S01]  /*c040*/  CS2R R4, SRZ ;  /* 0x0000000000047805 */ /* 0x003fe2000001ff00 */
        /* <DEDUP_REMOVED lines=400> */
.L_x_901:
        /* <DEDUP_REMOVED lines=55> */
.L_x_909:
        /* <DEDUP_REMOVED lines=13> */
.L_x_908:
[----:B------:R-:W-:Y:S05]  /*dd90*/  BSYNC B4 ;  /* 0x0000000000047941 */ /* 0x000fea0003800000 */
.L_x_907:
        /* <DEDUP_REMOVED lines=14> */
.L_x_906:
[----:B------:R-:W-:Y:S02]  /*de80*/  IADD3 R2, P0, R2, 0x4, RZ ;  /* 0x0000000402027810 */ /* 0x000fe40007f1e0ff */
[----:B------:R-:W-:-:S03]  /*de90*/  IADD3 R0, R11, R7, R11 ;  /* 0x000000070b007210 */ /* 0x000fc60007ffe00b */
[----:B------:R-:W-:Y:S01]  /*dea0*/  IMAD.X R6, RZ, RZ, R6, P0 ;  /* 0x000000ffff067224 */ /* 0x000fe200000e0606 */
[----:B------:R-:W-:Y:S02]  /*deb0*/  ISETP.NE.U32.AND P0, PT, R2, RZ, PT ;  /* 0x000000ff0200720c */ /* 0x000fe40003f05070 */
[----:B------:R-:W-:Y:S02]  /*dec0*/  IADD3 R7, R11, R0, R11 ;  /* 0x000000000b077210 */ /* 0x000fe40007ffe00b */
[----:B------:R-:W-:-:S13]  /*ded0*/  ISETP.NE.AND.EX P0, PT, R6, RZ, PT, P0 ;  /* 0x000000ff0600720c */ /* 0x000fda0003f05300 */
[----:B------:R-:W-:Y:S05]  /*dee0*/  @P0 BRA `(.L_x_906) ;  /* 0xfffffffc00e40947 */ /* 0x000fea000383ffff */
.L_x_905:
[----:B------:R-:W-:Y:S05]  /*def0*/  BSYNC B3 ;  /* 0x0000000000037941 */ /* 0x000fea0003800000 */
.L_x_904:
        /* <DEDUP_REMOVED lines=10> */
.L_x_903:
[----:B------:R-:W-:Y:S05]  /*dfa0*/  BSYNC B2 ;  /* 0x0000000000027941 */ /* 0x000fea0003800000 */
.L_x_902:
[----:B------:R3:W-:Y:S01]  /*dfb0*/  STG.E.U16 desc[UR4][R4.64], R7 ;  /* 0x0000000704007986 */ /* 0x0007e2000c101504 */
[----:B------:R-:W-:-:S07]  /*dfc0*/  IADD3 R3, R3, 0x80, RZ ;  /* 0x0000008003037810 */ /* 0x000fce0007ffe0ff */
.L_x_891:
[----:B------:R-:W-:Y:S05]  /*dfd0*/  BSYNC B1 ;  /* 0x0000000000017941 */ /* 0x000fea0003800000 */
.L_x_849:
        /* <DEDUP_REMOVED lines=406> */
.L_x_910:
[----:B------:R-:W-:Y:S01]  /*f940*/  ULDC.64 UR8, c[0x0][0x5c8] ;  /* 0x0001720000087ab9 */ /* 0x000fe20000000a00 */
[----:B------:R-:W-:Y:S01]  /*f950*/  ULDC.64 UR6, c[0x0][0x5b0] ;  /* 0x00016c0000067ab9 */ /* 0x000fe20000000a00 */
[----:B------:R-:W-:Y:S02]  /*f960*/  IADD3 R6, P1, R4, UR8, RZ ;  /* 0x0000000804067c10 */ /* 0x000fe4000ff3e0ff */
        /* <DEDUP_REMOVED lines=23> */
[----:B------:R-:W-:Y:S01]  /*fae0*/  IADD3 R3, R7, R3, RZ ;  /* 0x0000000307037210 */ /* 0x000fe20007ffe0ff */
[----:B------:R-:W-:Y:S01]  /*faf0*/  IMAD.MOV.U32 R7, RZ, RZ, RZ ;  /* 0x000000ffff077224 */ /* 0x000fe200078e00ff */
[----:B------:R-:W-:Y:S02]  /*fb00*/  IADD3 R2, P1, R5, UR6, RZ ;  /* 0x0000000605027c10 */ /* 0x000fe4000ff3e0ff */
[----:B------:R-:W-:Y:S02]  /*fb10*/  LEA.HI.X R5, R6, R0, R3, 0x1, P2 ;  /* 0x0000000006057211 */ /* 0x000fe400010f0c03 */
[----:B------:R-:W-:-:S03]  /*fb20*/  IADD3.X R3, RZ, UR7, RZ, P1, !PT ;  /* 0x00000007ff037c10 */ /* 0x000fc60008ffe4ff */
        /* <DEDUP_REMOVED lines=24> */
.L_x_918:
[C-C-:B------:R-:W-:Y:S02]  /*fcb0*/  IADD3 R0, R9.reuse, R7, R9.reuse ;  /* 0x0000000709007210 */ /* 0x140fe40007ffe009 */
[----:B------:R-:W-:Y:S02]  /*fcc0*/  IADD3 R4, P1, R4, 0x10, RZ ;  /* 0x0000001004047810 */ /* 0x000fe40007f3e0ff */
[----:B------:R-:W-:-:S03]  /*fcd0*/  IADD3 R0, R9, R0, R9 ;  /* 0x0000000009007210 */ /* 0x000fc60007ffe009 */
[----:B------:R-:W-:Y:S01]  /*fce0*/  IMAD.X R5, RZ, RZ, R5, P1 ;  /* 0x000000ffff057224 */ /* 0x000fe200008e0605 */
[C-C-:B------:R-:W-:Y:S02]  /*fcf0*/  IADD3 R0, R9.reuse, R0, R9.reuse ;  /* 0x0000000009007210 */ /* 0x140fe40007ffe009 */
[----:B------:R-:W-:Y:S02]  /*fd00*/  ISETP.GE.U32.AND P1, PT, R4, -0xc, PT ;  /* 0xfffffff40400780c */ /* 0x000fe40003f26070 */
[--C-:B------:R-:W-:Y:S02]  /*fd10*/  IADD3 R0, R9, R0, R9.reuse ;  /* 0x0000000009007210 */ /* 0x100fe40007ffe009 */
[----:B------:R-:W-:Y:S02]  /*fd20*/  ISETP.GE.AND.EX P1, PT, R5, -0x1, PT, P1 ;  /* 0xffffffff0500780c */ /* 0x000fe40003f26310 */
[----:B------:R-:W-:-:S04]  /*fd30*/  IADD3 R0, R9, R0, R9 ;  /* 0x0000000009007210 */ /* 0x000fc80007ffe009 */
[----:B------:R-:W-:-:S04]  /*fd40*/  IADD3 R0, R9, R0, R9 ;  /* 0x0000000009007210 */ /* 0x000fc80007ffe009 */
[----:B------:R-:W-:-:S04]  /*fd50*/  IADD3 R0, R9, R0, R9 ;  /* 0x0000000009007210 */ /* 0x000fc80007ffe009 */
[----:B------:R-:W-:Y:S01]  /*fd60*/  IADD3 R7, R9, R0, R9 ;  /* 0x0000000009077210 */ /* 0x000fe20007ffe009 */
[----:B------:R-:W-:Y:S06]  /*fd70*/  @!P1 BRA `(.L_x_918) ;  /* 0xfffffffc00cc9947 */ /* 0x000fec000383ffff */
.L_x_917:
[----:B------:R-:W-:Y:S05]  /*fd80*/  BSYNC B3 ;  /* 0x0000000000037941 */ /* 0x000fea0003800000 */
.L_x_916:
        /* <DEDUP_REMOVED lines=14> */
.L_x_915:
[----:B------:R-:W-:Y:S02]  /*fe70*/  IADD3 R4, P0, R4, 0x4, RZ ;  /* 0x0000000404047810 */ /* 0x000fe40007f1e0ff */
[C-C-:B------:R-:W-:Y:S02]  /*fe80*/  IADD3 R0, R9.reuse, R7, R9.reuse ;  /* 0x0000000709007210 */ /* 0x140fe40007ffe009 */
[----:B------:R-:W-:Y:S02]  /*fe90*/  IADD3.X R5, RZ, R5, RZ, P0, !PT ;  /* 0x00000005ff057210 */ /* 0x000fe400007fe4ff */
[----:B------:R-:W-:Y:S02]  /*fea0*/  ISETP.NE.U32.AND P0, PT, R4, RZ, PT ;  /* 0x000000ff0400720c */ /* 0x000fe40003f05070 */
[----:B------:R-:W-:Y:S02]  /*feb0*/  IADD3 R7, R9, R0, R9 ;  /* 0x0000000009077210 */ /* 0x000fe40007ffe009 */
[----:B------:R-:W-:-:S13]  /*fec0*/  ISETP.NE.AND.EX P0, PT, R5, RZ, PT, P0 ;  /* 0x000000ff0500720c */ /* 0x000fda0003f05300 */
[----:B------:R-:W-:Y:S05]  /*fed0*/  @P0 BRA `(.L_x_915) ;  /* 0xfffffffc00e40947 */ /* 0x000fea000383ffff */
.L_x_914:
[----:B------:R-:W-:Y:S05]  /*fee0*/  BSYNC B2 ;  /* 0x0000000000027941 */ /* 0x000fea0003800000 */
.L_x_913:
        /* <DEDUP_REMOVED lines=10> */
.L_x_912:
[----:B------:R-:W-:Y:S05]  /*ff90*/  BSYNC B1 ;  /* 0x0000000000017941 */ /* 0x000fea0003800000 */
.L_x_911:
[----:B------:R-:W-:Y:S01]  /*ffa0*/  STG.E.U16 desc[UR4][R2.64], R7 ;  /* 0x0000000702007986 */ /* 0x000fe2000c101504 */
[----:B------:R-:W-:Y:S05]  /*ffb0*/  EXIT ;  /* 0x000000000000794d */ /* 0x000fea0003800000 */
.L_x_919:
        /* <DEDUP_REMOVED lines=12> */
.L_x_18533:


//--------------------- .text._ZN2at6native73_GLOBAL__N__c8866d80_35_SparseBinaryOpIntersectionKernel_cu_f5210f67_363612apply_kernelILi128ELi8EZNS1_29binary_op_intersection_kernelINS1_9LhsProjOpEllEEvRNS_14TensorIteratorEllRKNS_6TensorEbEUliE_EEviT1_ --------------------------
	.section	.text._ZN2at6native73_GLOBAL__N__c8866d80_35_SparseBinaryOpIntersectionKernel_cu_f5210f67_363612apply_kernelILi128ELi8EZNS1_29binary_op_intersection_kernelINS1_9LhsProjOpEllEEvRNS_14TensorIteratorEllRKNS_6TensorEbEUliE_EEviT1_,"ax",@progbits
	.align	128
.text._ZN2at6native73_GLOBAL__N__c8866d80_35_SparseBinaryOpIntersectionKernel_cu_f5210f67_363612apply_kernelILi128ELi8EZNS1_29binary_op_intersection_kernelINS1_9LhsProjOpEllEEvRNS_14TensorIteratorEllRKNS_6TensorEbEUliE_EEviT1_:
        .type           _ZN2at6native73_GLOBAL__N__c8866d80_35_SparseBinaryOpIntersectionKernel_cu_f5210f67_363612apply_kernelILi128ELi8EZNS1_29binary_op_intersection_kernelINS1_9LhsProjOpEllEEvRNS_14TensorIteratorEllRKNS_6TensorEbEUliE_EEviT1_,@function
        .size           _ZN2at6native73_GLOBAL__N__c8866d80_35_SparseBinaryOpIntersectionKernel_cu_f5210f67_363612apply_kernelILi128ELi8EZNS1_29binary_op_intersection_kernelINS1_9LhsProjOpEllEEvRNS_14TensorIteratorEllRKNS_6TensorEbEUliE_EEviT1_,(.L_x_18534 - _ZN2at6native73_GLOBAL__N__c8866d80_35_SparseBinaryOpIntersectionKernel_cu_f5210f67_363612apply_kernelILi128ELi8EZNS1_29binary_op_intersection_kernelINS1_9LhsProjOpEllEEvRNS_14TensorIteratorEllRKNS_6TensorEbEUliE_EEviT1_)
        .other          _ZN2at6native73_GLOBAL__N__c8866d80_35_SparseBinaryOpIntersectionKernel_cu_f5210f67_363612apply_kernelILi128ELi8EZNS1_29binary_op_intersection_kernelINS1_9LhsProjOpEllEEvRNS_14TensorIteratorEllRKNS_6TensorEbEUliE_EEviT1_,@"STO_CUDA_ENTRY STV_DEFAULT"
_ZN2at6native73_GLOBAL__N__c8866d80_35_SparseBinaryOpIntersectionKernel_cu_f5210f67_363612apply_kernelILi128ELi8EZNS1_29binary_op_intersection_kernelINS1_9LhsProjOpEllEEvRNS_14TensorIteratorEllRKNS_6TensorEbEUliE_EEviT1_:
        /* <DEDUP_REMOVED lines=11> */
[----:B------:R-:W-:Y:S01]  /*00b0*/  CS2R R4, SRZ ;  /* 0x0000000000047805 */ /* 0x000fe2000001ff00 */
[----:B------:R-:W-:Y:S01]  /*00c0*/  IMAD.MOV.U32 R0, RZ, RZ, RZ ;  /* 0x000000ffff007224 */ /* 0x000fe200078e00ff */
        /* <DEDUP_REMOVED lines=404> */
.L_x_922:
        /* <DEDUP_REMOVED lines=27> */
[----:B------:R-:W-:Y:S01]  /*1bc0*/  IADD3 R5, R7, R13, RZ ;  /* 0x0000000d07057210 */ /* 0x000fe20007ffe0ff */
[----:B------:R-:W-:Y:S01]  /*1bd0*/  IMAD.MOV.U32 R13, RZ, RZ, RZ ;  /* 0x000000ffff0d7224 */ /* 0x000fe200078e00ff */
[----:B------:R-:W-:Y:S02]  /*1be0*/  MOV R11, RZ ;  /* 0x000000ff000b7202 */ /* 0x000fe40000000f00 */
[----:B------:R-:W-:-:S02]  /*1bf0*/  LEA.HI.X R9, R6, R0, R5, 0x3, P2 ;  /* 0x0000000006097211 */ /* 0x000fc400010f1c05 */
[----:B------:R-:W-:Y:S01]  /*1c00*/  IADD3.X R5, RZ, UR9, RZ, P1, !PT ;  /* 0x00000009ff057c10 */ /* 0x000fe20008ffe4ff */
[----:B------:R-:W-:Y:S06]  /*1c10*/  @!P0 BRA `(.L_x_924) ;  /* 0x0000000400688947 */ /* 0x000fec0003800000 */
[----:B------:R0:W5:Y:S01]  /*1c20*/  LDG.E.64.CONSTANT R6, desc[UR4][R8.64] ;  /* 0x0000000408067981 */ /* 0x000162000c1e9b00 */
[----:B------:R-:W-:Y:S01]  /*1c30*/  IADD3 R0, P1, R15, -0x1, RZ ;  /* 0xffffffff0f007810 */ /* 0x000fe20007f3e0ff */
[----:B------:R-:W-:Y:S01]  /*1c40*/  BSSY B2, `(.L_x_925) ;  /* 0x000004a000027945 */ /* 0x000fe20003800000 */
[----:B------:R-:W-:Y:S01]  /*1c50*/  MOV R13, RZ ;  /* 0x000000ff000d7202 */ /* 0x000fe20000000f00 */
[----:B------:R-:W-:Y:S01]  /*1c60*/  IMAD.MOV.U32 R11, RZ, RZ, RZ ;  /* 0x000000ffff0b7224 */ /* 0x000fe200078e00ff */
[----:B------:R-:W-:Y:S02]  /*1c70*/  ISETP.GE.U32.AND P0, PT, R0, 0x3, PT ;  /* 0x000000030000780c */ /* 0x000fe40003f06070 */
[----:B------:R-:W-:-:S04]  /*1c80*/  IADD3.X R0, R10, -0x1, RZ, P1, !PT ;  /* 0xffffffff0a007810 */ /* 0x000fc80000ffe4ff */
[----:B------:R-:W-:Y:S02]  /*1c90*/  ISETP.GE.U32.AND.EX P0, PT, R0, RZ, PT, P0 ;  /* 0x000000ff0000720c */ /* 0x000fe40003f06100 */
[----:B------:R-:W-:-:S11]  /*1ca0*/  LOP3.LUT R0, R15, 0x3, RZ, 0xc0, !PT ;  /* 0x000000030f007812 */ /* 0x000fd600078ec0ff */
[----:B0-----:R-:W-:Y:S05]  /*1cb0*/  @!P0 BRA `(.L_x_926) ;  /* 0x0000000400088947 */ /* 0x001fea0003800000 */
[----:B------:R-:W-:Y:S01]  /*1cc0*/  IADD3 R2, P0, R0, -R15, RZ ;  /* 0x8000000f00027210 */ /* 0x000fe20007f1e0ff */
[----:B------:R-:W-:Y:S01]  /*1cd0*/  HFMA2.MMA R13, -RZ, RZ, 0, 0 ;  /* 0x00000000ff0d7435 */ /* 0x000fe200000001ff */
        /* <DEDUP_REMOVED lines=12> */
.L_x_930:
[----:B-----5:R-:W-:-:S04]  /*1da0*/  IADD3 R9, P1, P2, R6, R13, R6 ;  /* 0x0000000d06097210 */ /* 0x020fc80007a3e006 */
[C-C-:B------:R-:W-:Y:S02]  /*1db0*/  IADD3 R9, P3, P4, R6.reuse, R9, R6.reuse ;  /* 0x0000000906097210 */ /* 0x140fe40007c7e006 */
[C-C-:B------:R-:W-:Y:S02]  /*1dc0*/  IADD3.X R11, R7.reuse, R11, R7.reuse, P1, P2 ;  /* 0x0000000b070b7210 */ /* 0x140fe40000fe4407 */
[C-C-:B------:R-:W-:Y:S02]  /*1dd0*/  IADD3 R9, P1, P2, R6.reuse, R9, R6.reuse ;  /* 0x0000000906097210 */ /* 0x140fe40007a3e006 */
[C-C-:B------:R-:W-:Y:S02]  /*1de0*/  IADD3.X R11, R7.reuse, R11, R7.reuse, P3, P4 ;  /* 0x0000000b070b7210 */ /* 0x140fe40001fe8407 */
[----:B------:R-:W-:Y:S02]  /*1df0*/  IADD3 R9, P4, P5, R6, R9, R6 ;  /* 0x0000000906097210 */ /* 0x000fe40007d9e006 */
[----:B------:R-:W-:-:S02]  /*1e00*/  IADD3.X R11, R7, R11, R7, P1, P2 ;  /* 0x0000000b070b7210 */ /* 0x000fc40000fe4407 */
[----:B------:R-:W-:Y:S02]  /*1e10*/  IADD3 R9, P1, P2, R6, R9, R6 ;  /* 0x0000000906097210 */ /* 0x000fe40007a3e006 */
[C-C-:B------:R-:W-:Y:S02]  /*1e20*/  IADD3.X R11, R7.reuse, R11, R7.reuse, P4, P5 ;  /* 0x0000000b070b7210 */ /* 0x140fe400027ea407 */
[----:B------:R-:W-:Y:S02]  /*1e30*/  IADD3 R2, P3, R2, 0x10, RZ ;  /* 0x0000001002027810 */ /* 0x000fe40007f7e0ff */
[----:B------:R-:W-:Y:S02]  /*1e40*/  IADD3.X R11, R7, R11, R7, P1, P2 ;  /* 0x0000000b070b7210 */ /* 0x000fe40000fe4407 */
[----:B------:R-:W-:Y:S02]  /*1e50*/  IADD3.X R8, RZ, R8, RZ, P3, !PT ;  /* 0x00000008ff087210 */ /* 0x000fe40001ffe4ff */
[----:B------:R-:W-:-:S02]  /*1e60*/  ISETP.GE.U32.AND P1, PT, R2, -0xc, PT ;  /* 0xfffffff40200780c */ /* 0x000fc40003f26070 */
[--C-:B------:R-:W-:Y:S02]  /*1e70*/  IADD3 R9, P4, P5, R6, R9, R6.reuse ;  /* 0x0000000906097210 */ /* 0x100fe40007d9e006 */
[----:B------:R-:W-:Y:S02]  /*1e80*/  ISETP.GE.AND.EX P1, PT, R8, -0x1, PT, P1 ;  /* 0xffffffff0800780c */ /* 0x000fe40003f26310 */
[C-C-:B------:R-:W-:Y:S02]  /*1e90*/  IADD3 R9, P2, P3, R6.reuse, R9, R6.reuse ;  /* 0x0000000906097210 */ /* 0x140fe40007b5e006 */
[C-C-:B------:R-:W-:Y:S02]  /*1ea0*/  IADD3.X R11, R7.reuse, R11, R7.reuse, P4, P5 ;  /* 0x0000000b070b7210 */ /* 0x140fe400027ea407 */
[----:B------:R-:W-:Y:S02]  /*1eb0*/  IADD3 R13, P4, P5, R6, R9, R6 ;  /* 0x00000009060d7210 */ /* 0x000fe40007d9e006 */
[----:B------:R-:W-:-:S04]  /*1ec0*/  IADD3.X R9, R7, R11, R7, P2, P3 ;  /* 0x0000000b07097210 */ /* 0x000fc800017e6407 */
[----:B------:R-:W-:Y:S01]  /*1ed0*/  IADD3.X R11, R7, R9, R7, P4, P5 ;  /* 0x00000009070b7210 */ /* 0x000fe200027ea407 */
[----:B------:R-:W-:Y:S06]  /*1ee0*/  @!P1 BRA `(.L_x_930) ;  /* 0xfffffffc00ac9947 */ /* 0x000fec000383ffff */
.L_x_929:
[----:B------:R-:W-:Y:S05]  /*1ef0*/  BSYNC B3 ;  /* 0x0000000000037941 */ /* 0x000fea0003800000 */
.L_x_928:
[----:B------:R-:W-:Y:S01]  /*1f00*/  IADD3 R9, P2, RZ, -R2, RZ ;  /* 0x80000002ff097210 */ /* 0x000fe20007f5e0ff */
[----:B------:R-:W-:Y:S03]  /*1f10*/  BSSY B3, `(.L_x_931) ;  /* 0x0000010000037945 */ /* 0x000fe60003800000 */
[----:B------:R-:W-:Y:S01]  /*1f20*/  ISETP.GT.U32.AND P1, PT, R9, 0x4, PT ;  /* 0x000000040900780c */ /* 0x000fe20003f24070 */
[----:B------:R-:W-:-:S05]  /*1f30*/  IMAD.X R9, RZ, RZ, ~R8, P2 ;  /* 0x000000ffff097224 */ /* 0x000fca00010e0e08 */
[----:B------:R-:W-:-:S13]  /*1f40*/  ISETP.GT.AND.EX P1, PT, R9, RZ, PT, P1 ;  /* 0x000000ff0900720c */ /* 0x000fda0003f24310 */
[----:B------:R-:W-:Y:S05]  /*1f50*/  @!P1 BRA `(.L_x_932) ;  /* 0x00000000002c9947 */ /* 0x000fea0003800000 */
[----:B-----5:R-:W-:-:S04]  /*1f60*/  IADD3 R9, P2, P3, R6, R13, R6 ;  /* 0x0000000d06097210 */ /* 0x020fc80007b5e006 */
[C-C-:B------:R-:W-:Y:S02]  /*1f70*/  IADD3 R9, P0, P1, R6.reuse, R9, R6.reuse ;  /* 0x0000000906097210 */ /* 0x140fe4000791e006 */
[C-C-:B------:R-:W-:Y:S02]  /*1f80*/  IADD3.X R11, R7.reuse, R11, R7.reuse, P2, P3 ;  /* 0x0000000b070b7210 */ /* 0x140fe400017e6407 */
[C-C-:B------:R-:W-:Y:S02]  /*1f90*/  IADD3 R9, P3, P4, R6.reuse, R9, R6.reuse ;  /* 0x0000000906097210 */ /* 0x140fe40007c7e006 */
[----:B------:R-:W-:Y:S02]  /*1fa0*/  IADD3.X R11, R7, R11, R7, P0, P1 ;  /* 0x0000000b070b7210 */ /* 0x000fe400007e2407 */
[----:B------:R-:W-:Y:S02]  /*1fb0*/  IADD3 R13, P1, P5, R6, R9, R6 ;  /* 0x00000009060d7210 */ /* 0x000fe40007d3e006 */
[----:B------:R-:W-:-:S02]  /*1fc0*/  IADD3 R2, P2, R2, 0x8, RZ ;  /* 0x0000000802027810 */ /* 0x000fc40007f5e0ff */
[C-C-:B------:R-:W-:Y:S02]  /*1fd0*/  IADD3.X R9, R7.reuse, R11, R7.reuse, P3, P4 ;  /* 0x0000000b07097210 */ /* 0x140fe40001fe8407 */
[----:B------:R-:W-:Y:S02]  /*1fe0*/  PLOP3.LUT P0, PT, PT, PT, PT, 0x8, 0x0 ;  /* 0x000000000000781c */ /* 0x000fe40003f0e170 */
[----:B------:R-:W-:Y:S02]  /*1ff0*/  IADD3.X R8, RZ, R8, RZ, P2, !PT ;  /* 0x00000008ff087210 */ /* 0x000fe400017fe4ff */
[----:B------:R-:W-:-:S09]  /*2000*/  IADD3.X R11, R7, R9, R7, P1, P5 ;  /* 0x00000009070b7210 */ /* 0x000fd20000fea407 */
.L_x_932:
[----:B------:R-:W-:Y:S05]  /*2010*/  BSYNC B3 ;  /* 0x0000000000037941 */ /* 0x000fea0003800000 */
.L_x_931:
[----:B------:R-:W-:-:S04]  /*2020*/  ISETP.NE.U32.AND P1, PT, R2, RZ, PT ;  /* 0x000000ff0200720c */ /* 0x000fc80003f25070 */
[----:B------:R-:W-:-:S13]  /*2030*/  ISETP.NE.OR.EX P0, PT, R8, RZ, P0, P1 ;  /* 0x000000ff0800720c */ /* 0x000fda0000705710 */
[----:B------:R-:W-:Y:S05]  /*2040*/  @!P0 BRA `(.L_x_926) ;  /* 0x0000000000248947 */ /* 0x000fea0003800000 */
.L_x_927:
[----:B------:R-:W-:Y:S02]  /*2050*/  IADD3 R2, P0, R2, 0x4, RZ ;  /* 0x0000000402027810 */ /* 0x000fe40007f1e0ff */
[--C-:B-----5:R-:W-:Y:S02]  /*2060*/  IADD3 R13, P2, P1, R6, R13, R6.reuse ;  /* 0x0000000d060d7210 */ /* 0x120fe4000795e006 */
[----:B------:R-:W-:Y:S02]  /*2070*/  IADD3.X R8, RZ, R8, RZ, P0, !PT ;  /* 0x00000008ff087210 */ /* 0x000fe400007fe4ff */
[----:B------:R-:W-:Y:S02]  /*2080*/  ISETP.NE.U32.AND P0, PT, R2, RZ, PT ;  /* 0x000000ff0200720c */ /* 0x000fe40003f05070 */
[----:B------:R-:W-:Y:S02]  /*2090*/  IADD3 R13, P3, P4, R6, R13, R6 ;  /* 0x0000000d060d7210 */ /* 0x000fe40007c7e006 */
[----:B------:R-:W-:-:S02]  /*20a0*/  ISETP.NE.AND.EX P0, PT, R8, RZ, PT, P0 ;  /* 0x000000ff0800720c */ /* 0x000fc40003f05300 */
[----:B------:R-:W-:-:S04]  /*20b0*/  IADD3.X R11, R7, R11, R7, P2, P1 ;  /* 0x0000000b070b7210 */ /* 0x000fc800017e2407 */
[----:B------:R-:W-:-:S07]  /*20c0*/  IADD3.X R11, R7, R11, R7, P3, P4 ;  /* 0x0000000b070b7210 */ /* 0x000fce0001fe8407 */
[----:B------:R-:W-:Y:S05]  /*20d0*/  @P0 BRA `(.L_x_927) ;  /* 0xfffffffc00dc0947 */ /* 0x000fea000383ffff */
.L_x_926:
[----:B------:R-:W-:Y:S05]  /*20e0*/  BSYNC B2 ;  /* 0x0000000000027941 */ /* 0x000fea0003800000 */
.L_x_925:
[----:B------:R-:W-:-:S04]  /*20f0*/  ISETP.NE.U32.AND P0, PT, R0, RZ, PT ;  /* 0x000000ff0000720c */ /* 0x000fc80003f05070 */
[----:B------:R-:W-:-:S13]  /*2100*/  ISETP.NE.AND.EX P0, PT, RZ, RZ, PT, P0 ;  /* 0x000000ffff00720c */ /* 0x000fda0003f05300 */
[----:B------:R-:W-:Y:S05]  /*2110*/  @!P0 BRA `(.L_x_924) ;  /* 0x0000000000288947 */ /* 0x000fea0003800000 */
[----:B------:R-:W-:Y:S02]  /*2120*/  ISETP.NE.U32.AND P0, PT, R0, 0x1, PT ;  /* 0x000000010000780c */ /* 0x000fe40003f05070 */
[----:B-----5:R-:W-:Y:S02]  /*2130*/  IADD3 R13, P2, R6, R13, RZ ;  /* 0x0000000d060d7210 */ /* 0x020fe40007f5e0ff */
[----:B------:R-:W-:-:S03]  /*2140*/  ISETP.NE.AND.EX P0, PT, RZ, RZ, PT, P0 ;  /* 0x000000ffff00720c */ /* 0x000fc60003f05300 */
[----:B------:R-:W-:-:S10]  /*2150*/  IMAD.X R11, R7, 0x1, R11, P2 ;  /* 0x00000001070b7824 */ /* 0x000fd400010e060b */
[----:B------:R-:W-:-:S04]  /*2160*/  @P0 ISETP.NE.U32.AND P1, PT, R0, 0x2, PT ;  /* 0x000000020000080c */ /* 0x000fc80003f25070 */
[----:B------:R-:W-:-:S04]  /*2170*/  @P0 ISETP.NE.AND.EX P1, PT, RZ, RZ, PT, P1 ;  /* 0x000000ffff00020c */ /* 0x000fc80003f25310 */
[----:B------:R-:W-:-:S04]  /*2180*/  @P0 SEL R9, R6, RZ, P1 ;  /* 0x000000ff06090207 */ /* 0x000fc80000800000 */
[----:B------:R-:W-:Y:S02]  /*2190*/  @P0 IADD3 R13, P3, P4, R9, R13, R6 ;  /* 0x0000000d090d0210 */ /* 0x000fe40007c7e006 */
[----:B------:R-:W-:-:S04]  /*21a0*/  @P0 SEL R6, R7, RZ, P1 ;  /* 0x000000ff07060207 */ /* 0x000fc80000800000 */
[----:B------:R-:W-:-:S07]  /*21b0*/  @P0 IADD3.X R11, R6, R11, R7, P3, P4 ;  /* 0x0000000b060b0210 */ /* 0x000fce0001fe8407 */
.L_x_924:
[----:B------:R-:W-:Y:S05]  /*21c0*/  BSYNC B1 ;  /* 0x0000000000017941 */ /* 0x000fea0003800000 */
.L_x_923:
[----:B-----5:R-:W-:Y:S01]  /*21d0*/  MOV R6, R13 ;  /* 0x0000000d00067202 */ /* 0x020fe20000000f00 */
[----:B------:R-:W-:Y:S01]  /*21e0*/  VIADD R3, R3, 0x80 ;  /* 0x0000008003037836 */ /* 0x000fe20000000000 */
[----:B------:R-:W-:-:S05]  /*21f0*/  MOV R7, R11 ;  /* 0x0000000b00077202 */ /* 0x000fca0000000f00 */
[----:B------:R0:W-:Y:S02]  /*2200*/  STG.E.64 desc[UR4][R4.64], R6 ;  /* 0x0000000604007986 */ /* 0x0001e4000c101b04 */
.L_x_921:
[----:B------:R-:W-:Y:S05]  /*2210*/  BSYNC B0 ;  /* 0x0000000000007941 */ /* 0x000fea0003800000 */
.L_x_920:
        /* <DEDUP_REMOVED lines=407> */
.L_x_936:
        /* <DEDUP_REMOVED lines=30> */
[----:B------:R-:W-:Y:S01]  /*3d70*/  IMAD.X R5, RZ, RZ, UR9, P1 ;  /* 0x00000009ff057e24 */ /* 0x000fe200088e06ff */
[----:B------:R-:W-:Y:S01]  /*3d80*/  MOV R11, RZ ;  /* 0x000000ff000b7202 */ /* 0x000fe20000000f00 */
[----:B------:R-:W-:Y:S06]  /*3d90*/  @!P0 BRA `(.L_x_938) ;  /* 0x0000000400688947 */ /* 0x000fec0003800000 */
[----:B------:R0:W5:Y:S01]  /*3da0*/  LDG.E.64.CONSTANT R6, desc[UR4][R8.64] ;  /* 0x0000000408067981 */ /* 0x000162000c1e9b00 */
[----:B------:R-:W-:Y:S01]  /*3db0*/  IADD3 R0, P1, R15, -0x1, RZ ;  /* 0xffffffff0f007810 */ /* 0x000fe20007f3e0ff */
[----:B------:R-:W-:Y:S01]  /*3dc0*/  BSSY B2, `(.L_x_939) ;  /* 0x000004a000027945 */ /* 0x000fe20003800000 */
[----:B------:R-:W-:Y:S01]  /*3dd0*/  HFMA2.MMA R11, -RZ, RZ, 0, 0 ;  /* 0x00000000ff0b7435 */ /* 0x000fe200000001ff */
[----:B------:R-:W-:Y:S01]  /*3de0*/  IMAD.MOV.U32 R13, RZ, RZ, RZ ;  /* 0x000000ffff0d7224 */ /* 0x000fe200078e00ff */
[----:B------:R-:W-:Y:S02]  /*3df0*/  ISETP.GE.U32.AND P0, PT, R0, 0x3, PT ;  /* 0x000000030000780c */ /* 0x000fe40003f06070 */
[----:B------:R-:W-:-:S04]  /*3e00*/  IADD3.X R0, R10, -0x1, RZ, P1, !PT ;  /* 0xffffffff0a007810 */ /* 0x000fc80000ffe4ff */
[----:B------:R-:W-:Y:S02]  /*3e10*/  ISETP.GE.U32.AND.EX P0, PT, R0, RZ, PT, P0 ;  /* 0x000000ff0000720c */ /* 0x000fe40003f06100 */
[----:B------:R-:W-:-:S11]  /*3e20*/  LOP3.LUT R0, R15, 0x3, RZ, 0xc0, !PT ;  /* 0x000000030f007812 */ /* 0x000fd600078ec0ff */
[----:B0-----:R-:W-:Y:S05]  /*3e30*/  @!P0 BRA `(.L_x_940) ;  /* 0x0000000400088947 */ /* 0x001fea0003800000 */
[----:B------:R-:W-:Y:S01]  /*3e40*/  IADD3 R2, P0, R0, -R15, RZ ;  /* 0x8000000f00027210 */ /* 0x000fe20007f1e0ff */
[----:B------:R-:W-:Y:S01]  /*3e50*/  IMAD.MOV.U32 R13, RZ, RZ, RZ ;  /* 0x000000ffff0d7224 */ /* 0x000fe200078e00ff */
        /* <DEDUP_REMOVED lines=12> */
.L_x_944:
[----:B-----5:R-:W-:-:S04]  /*3f20*/  IADD3 R9, P1, P2, R6, R13, R6 ;  /* 0x0000000d06097210 */ /* 0x020fc80007a3e006 */
[C-C-:B------:R-:W-:Y:S02]  /*3f30*/  IADD3 R9, P3, P4, R6.reuse, R9, R6.reuse ;  /* 0x0000000906097210 */ /* 0x140fe40007c7e006 */
[C-C-:B------:R-:W-:Y:S02]  /*3f40*/  IADD3.X R11, R7.reuse, R11, R7.reuse, P1, P2 ;  /* 0x0000000b070b7210 */ /* 0x140fe40000fe4407 */
[C-C-:B------:R-:W-:Y:S02]  /*3f50*/  IADD3 R9, P1, P2, R6.reuse, R9, R6.reuse ;  /* 0x0000000906097210 */ /* 0x140fe40007a3e006 */
[C-C-:B------:R-:W-:Y:S02]  /*3f60*/  IADD3.X R11, R7.reuse, R11, R7.reuse, P3, P4 ;  /* 0x0000000b070b7210 */ /* 0x140fe40001fe8407 */
[----:B------:R-:W-:Y:S02]  /*3f70*/  IADD3 R9, P4, P5, R6, R9, R6 ;  /* 0x0000000906097210 */ /* 0x000fe40007d9e006 */
[----:B------:R-:W-:-:S02]  /*3f80*/  IADD3.X R11, R7, R11, R7, P1, P2 ;  /* 0x0000000b070b7210 */ /* 0x000fc40000fe4407 */
[----:B------:R-:W-:Y:S02]  /*3f90*/  IADD3 R2, P3, R2, 0x10, RZ ;  /* 0x0000001002027810 */ /* 0x000fe40007f7e0ff */
[C---:B------:R-:W-:Y:S02]  /*3fa0*/  IADD3 R9, P1, P2, R6.reuse, R9, R6 ;  /* 0x0000000906097210 */ /* 0x040fe40007a3e006 */
[C-C-:B------:R-:W-:Y:S01]  /*3fb0*/  IADD3.X R11, R7.reuse, R11, R7.reuse, P4, P5 ;  /* 0x0000000b070b7210 */ /* 0x140fe200027ea407 */
[----:B------:R-:W-:Y:S01]  /*3fc0*/  IMAD.X R8, RZ, RZ, R8, P3 ;  /* 0x000000ffff087224 */ /* 0x000fe200018e0608 */
[----:B------:R-:W-:Y:S02]  /*3fd0*/  IADD3 R9, P4, P5, R6, R9, R6 ;  /* 0x0000000906097210 */ /* 0x000fe40007d9e006 */
[----:B------:R-:W-:Y:S02]  /*3fe0*/  IADD3.X R11, R7, R11, R7, P1, P2 ;  /* 0x0000000b070b7210 */ /* 0x000fe40000fe4407 */
[----:B------:R-:W-:-:S02]  /*3ff0*/  ISETP.GE.U32.AND P1, PT, R2, -0xc, PT ;  /* 0xfffffff40200780c */ /* 0x000fc40003f26070 */
[--C-:B------:R-:W-:Y:S02]  /*4000*/  IADD3 R9, P2, P3, R6, R9, R6.reuse ;  /* 0x0000000906097210 */ /* 0x100fe40007b5e006 */
[----:B------:R-:W-:Y:S02]  /*4010*/  ISETP.GE.AND.EX P1, PT, R8, -0x1, PT, P1 ;  /* 0xffffffff0800780c */ /* 0x000fe40003f26310 */
[C-C-:B------:R-:W-:Y:S02]  /*4020*/  IADD3.X R11, R7.reuse, R11, R7.reuse, P4, P5 ;  /* 0x0000000b070b7210 */ /* 0x140fe400027ea407 */
[----:B------:R-:W-:Y:S02]  /*4030*/  IADD3 R13, P4, P5, R6, R9, R6 ;  /* 0x00000009060d7210 */ /* 0x000fe40007d9e006 */
[----:B------:R-:W-:-:S04]  /*4040*/  IADD3.X R9, R7, R11, R7, P2, P3 ;  /* 0x0000000b07097210 */ /* 0x000fc800017e6407 */
[----:B------:R-:W-:-:S03]  /*4050*/  IADD3.X R11, R7, R9, R7, P4, P5 ;  /* 0x00000009070b7210 */ /* 0x000fc600027ea407 */
[----:B------:R-:W-:Y:S05]  /*4060*/  @!P1 BRA `(.L_x_944) ;  /* 0xfffffffc00ac9947 */ /* 0x000fea000383ffff */
.L_x_943:
[----:B------:R-:W-:Y:S05]  /*4070*/  BSYNC B4 ;  /* 0x0000000000047941 */ /* 0x000fea0003800000 */
.L_x_942:
[----:B------:R-:W-:Y:S01]  /*4080*/  IADD3 R9, P2, RZ, -R2, RZ ;  /* 0x80000002ff097210 */ /* 0x000fe20007f5e0ff */
[----:B------:R-:W-:Y:S03]  /*4090*/  BSSY B4, `(.L_x_945) ;  /* 0x0000010000047945 */ /* 0x000fe60003800000 */
[----:B------:R-:W-:Y:S02]  /*40a0*/  ISETP.GT.U32.AND P1, PT, R9, 0x4, PT ;  /* 0x000000040900780c */ /* 0x000fe40003f24070 */
[----:B------:R-:W-:-:S04]  /*40b0*/  IADD3.X R9, RZ, ~R8, RZ, P2, !PT ;  /* 0x80000008ff097210 */ /* 0x000fc800017fe4ff */
        /* <DEDUP_REMOVED lines=13> */
.L_x_946:
[----:B------:R-:W-:Y:S05]  /*4190*/  BSYNC B4 ;  /* 0x0000000000047941 */ /* 0x000fea0003800000 */
.L_x_945:
[----:B------:R-:W-:-:S04]  /*41a0*/  ISETP.NE.U32.AND P1, PT, R2, RZ, PT ;  /* 0x000000ff0200720c */ /* 0x000fc80003f25070 */
[----:B------:R-:W-:-:S13]  /*41b0*/  ISETP.NE.OR.EX P0, PT, R8, RZ, P0, P1 ;  /* 0x000000ff0800720c */ /* 0x000fda0000705710 */
[----:B------:R-:W-:Y:S05]  /*41c0*/  @!P0 BRA `(.L_x_940) ;  /* 0x0000000000248947 */ /* 0x000fea0003800000 */
.L_x_941:
[----:B------:R-:W-:Y:S02]  /*41d0*/  IADD3 R2, P0, R2, 0x4, RZ ;  /* 0x0000000402027810 */ /* 0x000fe40007f1e0ff */
[----:B-----5:R-:W-:-:S03]  /*41e0*/  IADD3 R13, P2, P1, R6, R13, R6 ;  /* 0x0000000d060d7210 */ /* 0x020fc6000795e006 */
[----:B------:R-:W-:Y:S01]  /*41f0*/  IMAD.X R8, RZ, RZ, R8, P0 ;  /* 0x000000ffff087224 */ /* 0x000fe200000e0608 */
[----:B------:R-:W-:Y:S02]  /*4200*/  ISETP.NE.U32.AND P0, PT, R2, RZ, PT ;  /* 0x000000ff0200720c */ /* 0x000fe40003f05070 */
[----:B------:R-:W-:Y:S02]  /*4210*/  IADD3 R13, P3, P4, R6, R13, R6 ;  /* 0x0000000d060d7210 */ /* 0x000fe40007c7e006 */
[----:B------:R-:W-:Y:S02]  /*4220*/  ISETP.NE.AND.EX P0, PT, R8, RZ, PT, P0 ;  /* 0x000000ff0800720c */ /* 0x000fe40003f05300 */
[----:B------:R-:W-:-:S04]  /*4230*/  IADD3.X R11, R7, R11, R7, P2, P1 ;  /* 0x0000000b070b7210 */ /* 0x000fc800017e2407 */
[----:B------:R-:W-:-:S07]  /*4240*/  IADD3.X R11, R7, R11, R7, P3, P4 ;  /* 0x0000000b070b7210 */ /* 0x000fce0001fe8407 */
[----:B------:R-:W-:Y:S05]  /*4250*/  @P0 BRA `(.L_x_941) ;  /* 0xfffffffc00dc0947 */ /* 0x000fea000383ffff */
.L_x_940:
[----:B------:R-:W-:Y:S05]  /*4260*/  BSYNC B2 ;  /* 0x0000000000027941 */ /* 0x000fea0003800000 */
.L_x_939:
[----:B------:R-:W-:-:S04]  /*4270*/  ISETP.NE.U32.AND P0, PT, R0, RZ, PT ;  /* 0x000000ff0000720c */ /* 0x000fc80003f05070 */
[----:B------:R-:W-:-:S13]  /*4280*/  ISETP.NE.AND.EX P0, PT, RZ, RZ, PT, P0 ;  /* 0x000000ffff00720c */ /* 0x000fda0003f05300 */
[----:B------:R-:W-:Y:S05]  /*4290*/  @!P0 BRA `(.L_x_938) ;  /* 0x0000000000288947 */ /* 0x000fea0003800000 */
[----:B------:R-:W-:Y:S02]  /*42a0*/  ISETP.NE.U32.AND P0, PT, R0, 0x1, PT ;  /* 0x000000010000780c */ /* 0x000fe40003f05070 */
[----:B-----5:R-:W-:Y:S02]  /*42b0*/  IADD3 R13, P2, R6, R13, RZ ;  /* 0x0000000d060d7210 */ /* 0x020fe40007f5e0ff */
[----:B------:R-:W-:Y:S02]  /*42c0*/  ISETP.NE.AND.EX P0, PT, RZ, RZ, PT, P0 ;  /* 0x000000ffff00720c */ /* 0x000fe40003f05300 */
[----:B------:R-:W-:-:S11]  /*42d0*/  IADD3.X R11, R7, R11, RZ, P2, !PT ;  /* 0x0000000b070b7210 */ /* 0x000fd600017fe4ff */
[----:B------:R-:W-:-:S04]  /*42e0*/  @P0 ISETP.NE.U32.AND P1, PT, R0, 0x2, PT ;  /* 0x000000020000080c */ /* 0x000fc80003f25070 */
[----:B------:R-:W-:-:S04]  /*42f0*/  @P0 ISETP.NE.AND.EX P1, PT, RZ, RZ, PT, P1 ;  /* 0x000000ffff00020c */ /* 0x000fc80003f25310 */
[----:B------:R-:W-:-:S04]  /*4300*/  @P0 SEL R9, R6, RZ, P1 ;  /* 0x000000ff06090207 */ /* 0x000fc80000800000 */
[----:B------:R-:W-:Y:S02]  /*4310*/  @P0 IADD3 R13, P3, P4, R9, R13, R6 ;  /* 0x0000000d090d0210 */ /* 0x000fe40007c7e006 */
[----:B------:R-:W-:-:S04]  /*4320*/  @P0 SEL R6, R7, RZ, P1 ;  /* 0x000000ff07060207 */ /* 0x000fc80000800000 */
[----:B------:R-:W-:-:S07]  /*4330*/  @P0 IADD3.X R11, R6, R11, R7, P3, P4 ;  /* 0x0000000b060b0210 */ /* 0x000fce0001fe8407 */
.L_x_938:
[----:B------:R-:W-:Y:S05]  /*4340*/  BSYNC B3 ;  /* 0x0000000000037941 */ /* 0x000fea0003800000 */
.L_x_937:
[----:B-----5:R-:W-:Y:S01]  /*4350*/  MOV R6, R13 ;  /* 0x0000000d00067202 */ /* 0x020fe20000000f00 */
[----:B------:R-:W-:Y:S01]  /*4360*/  IMAD.MOV.U32 R7, RZ, RZ, R11 ;  /* 0x000000ffff077224 */ /* 0x000fe200078e000b */
[----:B------:R-:W-:-:S04]  /*4370*/  IADD3 R3, R3, 0x80, RZ ;  /* 0x0000008003037810 */ /* 0x000fc80007ffe0ff */
[----:B------:R0:W-:Y:S01]  /*4380*/  STG.E.64 desc[UR4][R4.64], R6 ;  /* 0x0000000604007986 */ /* 0x0001e2000c101b04 */
[----:B------:R-:W-:-:S13]  /*4390*/  ISETP.GE.AND P0, PT, R3, UR6, PT ;  /* 0x0000000603007c0c */ /* 0x000fda000bf06270 */
[----:B0-----:R-:W-:Y:S05]  /*43a0*/  @P0 BRA `(.L_x_947) ;  /* 0x0000004000a00947 */ /* 0x001fea0003800000 */
        /* <DEDUP_REMOVED lines=403> */
.L_x_948:
        /* <DEDUP_REMOVED lines=27> */
[C---:B------:R-:W-:Y:S01]  /*5e90*/  LEA R8, P2, R6.reuse, R11, 0x3 ;  /* 0x0000000b06087211 */ /* 0x040fe200078418ff */
[----:B------:R-:W-:Y:S01]  /*5ea0*/  IMAD.MOV.U32 R11, RZ, RZ, RZ ;  /* 0x000000ffff0b7224 */ /* 0x000fe200078e00ff */
[----:B------:R-:W-:Y:S02]  /*5eb0*/  MOV R13, RZ ;  /* 0x000000ff000d7202 */ /* 0x000fe40000000f00 */
[----:B------:R-:W-:Y:S02]  /*5ec0*/  LEA.HI.X R9, R6, R0, R5, 0x3, P2 ;  /* 0x0000000006097211 */ /* 0x000fe400010f1c05 */
[----:B------:R-:W-:-:S03]  /*5ed0*/  IADD3.X R5, RZ, UR9, RZ, P1, !PT ;  /* 0x00000009ff057c10 */ /* 0x000fc60008ffe4ff */
[----:B------:R-:W-:Y:S05]  /*5ee0*/  @!P0 BRA `(.L_x_950) ;  /* 0x0000000400688947 */ /* 0x000fea0003800000 */
[----:B------:R0:W5:Y:S01]  /*5ef0*/  LDG.E.64.CONSTANT R6, desc[UR4][R8.64] ;  /* 0x0000000408067981 */ /* 0x000162000c1e9b00 */
[----:B------:R-:W-:Y:S01]  /*5f00*/  IADD3 R0, P1, R15, -0x1, RZ ;  /* 0xffffffff0f007810 */ /* 0x000fe20007f3e0ff */
[----:B------:R-:W-:Y:S01]  /*5f10*/  BSSY B2, `(.L_x_951) ;  /* 0x000004a000027945 */ /* 0x000fe20003800000 */
[----:B------:R-:W-:Y:S01]  /*5f20*/  HFMA2.MMA R13, -RZ, RZ, 0, 0 ;  /* 0x00000000ff0d7435 */ /* 0x000fe200000001ff */
[----:B------:R-:W-:Y:S02]  /*5f30*/  MOV R11, RZ ;  /* 0x000000ff000b7202 */ /* 0x000fe40000000f00 */
[----:B------:R-:W-:Y:S02]  /*5f40*/  ISETP.GE.U32.AND P0, PT, R0, 0x3, PT ;  /* 0x000000030000780c */ /* 0x000fe40003f06070 */
[----:B------:R-:W-:-:S04]  /*5f50*/  IADD3.X R0, R10, -0x1, RZ, P1, !PT ;  /* 0xffffffff0a007810 */ /* 0x000fc80000ffe4ff */
[----:B------:R-:W-:Y:S02]  /*5f60*/  ISETP.GE.U32.AND.EX P0, PT, R0, RZ, PT, P0 ;  /* 0x000000ff0000720c */ /* 0x000fe40003f06100 */
[----:B------:R-:W-:-:S11]  /*5f70*/  LOP3.LUT R0, R15, 0x3, RZ, 0xc0, !PT ;  /* 0x000000030f007812 */ /* 0x000fd600078ec0ff */
[----:B0-----:R-:W-:Y:S05]  /*5f80*/  @!P0 BRA `(.L_x_952) ;  /* 0x0000000400088947 */ /* 0x001fea0003800000 */
[----:B------:R-:W-:Y:S02]  /*5f90*/  IADD3 R2, P0, R0, -R15, RZ ;  /* 0x8000000f00027210 */ /* 0x000fe40007f1e0ff */
[----:B------:R-:W-:Y:S02]  /*5fa0*/  MOV R13, RZ ;  /* 0x000000ff000d7202 */ /* 0x000fe40000000f00 */
[----:B------:R-:W-:Y:S01]  /*5fb0*/  MOV R11, RZ ;  /* 0x000000ff000b7202 */ /* 0x000fe20000000f00 */
        /* <DEDUP_REMOVED lines=11> */
.L_x_956:
        /* <DEDUP_REMOVED lines=21> */
.L_x_955:
[----:B------:R-:W-:Y:S05]  /*61c0*/  BSYNC B4 ;  /* 0x0000000000047941 */ /* 0x000fea0003800000 */
.L_x_954:
        /* <DEDUP_REMOVED lines=9> */
[--C-:B------:R-:W-:Y:S02]  /*6260*/  IADD3 R9, P3, P4, R6, R9, R6.reuse ;  /* 0x0000000906097210 */ /* 0x100fe40007c7e006 */
[----:B------:R-:W-:Y:S02]  /*6270*/  IADD3.X R11, R7, R11, R7, P0, P1 ;  /* 0x0000000b070b7210 */ /* 0x000fe400007e2407 */
[----:B------:R-:W-:Y:S02]  /*6280*/  IADD3 R2, P2, R2, 0x8, RZ ;  /* 0x0000000802027810 */ /* 0x000fe40007f5e0ff */
[----:B------:R-:W-:-:S02]  /*6290*/  IADD3 R13, P1, P5, R6, R9, R6 ;  /* 0x00000009060d7210 */ /* 0x000fc40007d3e006 */
[C-C-:B------:R-:W-:Y:S01]  /*62a0*/  IADD3.X R9, R7.reuse, R11, R7.reuse, P3, P4 ;  /* 0x0000000b07097210 */ /* 0x140fe20001fe8407 */
[----:B------:R-:W-:Y:S01]  /*62b0*/  IMAD.X R8, RZ, RZ, R8, P2 ;  /* 0x000000ffff087224 */ /* 0x000fe200010e0608 */
[----:B------:R-:W-:Y:S02]  /*62c0*/  PLOP3.LUT P0, PT, PT, PT, PT, 0x8, 0x0 ;  /* 0x000000000000781c */ /* 0x000fe40003f0e170 */
[----:B------:R-:W-:-:S11]  /*62d0*/  IADD3.X R11, R7, R9, R7, P1, P5 ;  /* 0x00000009070b7210 */ /* 0x000fd60000fea407 */
.L_x_958:
[----:B------:R-:W-:Y:S05]  /*62e0*/  BSYNC B4 ;  /* 0x0000000000047941 */ /* 0x000fea0003800000 */
.L_x_957:
[----:B------:R-:W-:-:S04]  /*62f0*/  ISETP.NE.U32.AND P1, PT, R2, RZ, PT ;  /* 0x000000ff0200720c */ /* 0x000fc80003f25070 */
[----:B------:R-:W-:-:S13]  /*6300*/  ISETP.NE.OR.EX P0, PT, R8, RZ, P0, P1 ;  /* 0x000000ff0800720c */ /* 0x000fda0000705710 */
[----:B------:R-:W-:Y:S05]  /*6310*/  @!P0 BRA `(.L_x_952) ;  /* 0x0000000000248947 */ /* 0x000fea0003800000 */
.L_x_953:
        /* <DEDUP_REMOVED lines=9> */
.L_x_952:
[----:B------:R-:W-:Y:S05]  /*63b0*/  BSYNC B2 ;  /* 0x0000000000027941 */ /* 0x000fea0003800000 */
.L_x_951:
        /* <DEDUP_REMOVED lines=13> */
.L_x_950:
[----:B------:R-:W-:Y:S05]  /*6490*/  BSYNC B3 ;  /* 0x0000000000037941 */ /* 0x000fea0003800000 */
.L_x_949:
[----:B-----5:R-:W-:Y:S01]  /*64a0*/  IMAD.MOV.U32 R6, RZ, RZ, R13 ;  /* 0x000000ffff067224 */ /* 0x020fe200078e000d */
[----:B------:R-:W-:Y:S02]  /*64b0*/  MOV R7, R11 ;  /* 0x0000000b00077202 */ /* 0x000fe40000000f00 */
[----:B------:R-:W-:-:S03]  /*64c0*/  IADD3 R3, R3, 0x80, RZ ;  /* 0x0000008003037810 */ /* 0x000fc60007ffe0ff */
[----:B------:R1:W-:Y:S04]  /*64d0*/  STG.E.64 desc[UR4][R4.64], R6 ;  /* 0x0000000604007986 */ /* 0x0003e8000c101b04 */
.L_x_935:
[----:B------:R-:W-:-:S13]  /*64e0*/  ISETP.GE.AND P0, PT, R3, UR6, PT ;  /* 0x0000000603007c0c */ /* 0x000fda000bf06270 */
[----:B------:R-:W-:Y:S05]  /*64f0*/  @P0 BRA `(.L_x_959) ;  /* 0x0000004000a00947 */ /* 0x000fea0003800000 */
        /* <DEDUP_REMOVED lines=403> */
.L_x_960:
        /* <DEDUP_REMOVED lines=57> */
.L_x_968:
        /* <DEDUP_REMOVED lines=21> */
.L_x_967:
[----:B------:R-:W-:Y:S05]  /*8310*/  BSYNC B4 ;  /* 0x0000000000047941 */ /* 0x000fea0003800000 */
.L_x_966:
        /* <DEDUP_REMOVED lines=17> */
.L_x_970:
[----:B------:R-:W-:Y:S05]  /*8430*/  BSYNC B4 ;  /* 0x0000000000047941 */ /* 0x000fea0003800000 */
.L_x_969:
[----:B------:R-:W-:-:S04]  /*8440*/  ISETP.NE.U32.AND P1, PT, R2, RZ, PT ;  /* 0x000000ff0200720c */ /* 0x000fc80003f25070 */
[----:B------:R-:W-:-:S13]  /*8450*/  ISETP.NE.OR.EX P0, PT, R8, RZ, P0, P1 ;  /* 0x000000ff0800720c */ /* 0x000fda0000705710 */
[----:B------:R-:W-:Y:S05]  /*8460*/  @!P0 BRA `(.L_x_964) ;  /* 0x0000000000248947 */ /* 0x000fea0003800000 */
.L_x_965:
        /* <DEDUP_REMOVED lines=9> */
.L_x_964:
[----:B------:R-:W-:Y:S05]  /*8500*/  BSYNC B2 ;  /* 0x0000000000027941 */ /* 0x000fea0003800000 */
.L_x_963:
        /* <DEDUP_REMOVED lines=13> */
.L_x_962:
[----:B------:R-:W-:Y:S05]  /*85e0*/  BSYNC B3 ;  /* 0x0000000000037941 */ /* 0x000fea0003800000 */
.L_x_961:
[----:B-----5:R-:W-:Y:S01]  /*85f0*/  MOV R6, R13 ;  /* 0x0000000d00067202 */ /* 0x020fe20000000f00 */
[----:B------:R-:W-:Y:S01]  /*8600*/  VIADD R3, R3, 0x80 ;  /* 0x0000008003037836 */ /* 0x000fe20000000000 */
[----:B------:R-:W-:-:S05]  /*8610*/  MOV R7, R11 ;  /* 0x0000000b00077202 */ /* 0x000fca0000000f00 */
[----:B------:R0:W-:Y:S02]  /*8620*/  STG.E.64 desc[UR4][R4.64], R6 ;  /* 0x0000000604007986 */ /* 0x0001e4000c101b04 */
.L_x_947:
        /* <DEDUP_REMOVED lines=405> */
.L_x_972:
        /* <DEDUP_REMOVED lines=57> */
.L_x_980:
        /* <DEDUP_REMOVED lines=21> */
.L_x_979:
[----:B------:R-:W-:Y:S05]  /*a460*/  BSYNC B4 ;  /* 0x0000000000047941 */ /* 0x000fea0003800000 */
.L_x_978:
        /* <DEDUP_REMOVED lines=17> */
.L_x_982:
[----:B------:R-:W-:Y:S05]  /*a580*/  BSYNC B4 ;  /* 0x0000000000047941 */ /* 0x000fea0003800000 */
.L_x_981:
[----:B------:R-:W-:-:S04]  /*a590*/  ISETP.NE.U32.AND P1, PT, R2, RZ, PT ;  /* 0x000000ff0200720c */ /* 0x000fc80003f25070 */
[----:B------:R-:W-:-:S13]  /*a5a0*/  ISETP.NE.OR.EX P0, PT, R8, RZ, P0, P1 ;  /* 0x000000ff0800720c */ /* 0x000fda0000705710 */
[----:B------:R-:W-:Y:S05]  /*a5b0*/  @!P0 BRA `(.L_x_976) ;  /* 0x0000000000248947 */ /* 0x000fea0003800000 */
.L_x_977:
        /* <DEDUP_REMOVED lines=9> */
.L_x_976:
[----:B------:R-:W-:Y:S05]  /*a650*/  BSYNC B2 ;  /* 0x0000000000027941 */ /* 0x000fea0003800000 */
.L_x_975:
        /* <DEDUP_REMOVED lines=13> */
.L_x_974:
[----:B------:R-:W-:Y:S05]  /*a730*/  BSYNC B3 ;  /* 0x0000000000037941 */ /* 0x000fea0003800000 */
.L_x_973:
[----:B-----5:R-:W-:Y:S01]  /*a740*/  MOV R6, R13 ;  /* 0x0000000d00067202 */ /* 0x020fe20000000f00 */
[----:B------:R-:W-:Y:S01]  /*a750*/  IMAD.MOV.U32 R7, RZ, RZ, R11 ;  /* 0x000000ffff077224 */ /* 0x000fe200078e000b */
[----:B------:R-:W-:-:S04]  /*a760*/  IADD3 R3, R3, 0x80, RZ ;  /* 0x0000008003037810 */ /* 0x000fc80007ffe0ff */
[----:B------:R2:W-:Y:S03]  /*a770*/  STG.E.64 desc[UR4][R4.64], R6 ;  /* 0x0000000604007986 */ /* 0x0005e6000c101b04 */
.L_x_959:
[----:B------:R-:W-:-:S13]  /*a780*/  ISETP.GE.AND P0, PT, R3, UR6, PT ;  /* 0x0000000603007c0c */ /* 0x000fda000bf06270 */
[----:B------:R-:W-:Y:S05]  /*a790*/  @P0 BREAK B0 ;  /* 0x0000000000000942 */ /* 0x000fea0003800000 */
[----:B------:R-:W-:Y:S05]  /*a7a0*/  @P0 BRA `(.L_x_983) ;  /* 0x0000004000a80947 */ /* 0x000fea0003800000 */
[----:B------:R-:W3:Y:S01]  /*a7b0*/  LDC R10, c[0x0][0x218] ;  /* 0x00008600ff0a7b82 */ /* 0x000ee20000000800 */
[----:B------:R-:W-:Y:S01]  /*a7c0*/  HFMA2.MMA R2, -RZ, RZ, 0, 0 ;  /* 0x00000000ff027435 */ /* 0x000fe200000001ff */
[----:B012---:R-:W-:Y:S01]  /*a7d0*/  CS2R R4, SRZ ;  /* 0x0000000000047805 */ /* 0x007fe2000001ff00 */
[----:B------:R-:W-:Y:S01]  /*a7e0*/  IMAD.MOV.U32 R0, RZ, RZ, RZ ;  /* 0x000000ffff007224 */ /* 0x000fe200078e00ff */
        /* <DEDUP_REMOVED lines=399> */
.L_x_984:
        /* <DEDUP_REMOVED lines=57> */
.L_x_992:
        /* <DEDUP_REMOVED lines=21> */
.L_x_991:
[----:B------:R-:W-:Y:S05]  /*c5c0*/  BSYNC B4 ;  /* 0x0000000000047941 */ /* 0x000fea0003800000 */
.L_x_990:
        /* <DEDUP_REMOVED lines=17> */
.L_x_994:
[----:B------:R-:W-:Y:S05]  /*c6e0*/  BSYNC B4 ;  /* 0x0000000000047941 */ /* 0x000fea0003800000 */
.L_x_993:
[----:B------:R-:W-:-:S04]  /*c6f0*/  ISETP.NE.U32.AND P1, PT, R2, RZ, PT ;  /* 0x000000ff0200720c */ /* 0x000fc80003f25070 */
[----:B------:R-:W-:-:S13]  /*c700*/  ISETP.NE.OR.EX P0, PT, R8, RZ, P0, P1 ;  /* 0x000000ff0800720c */ /* 0x000fda0000705710 */
[----:B------:R-:W-:Y:S05]  /*c710*/  @!P0 BRA `(.L_x_988) ;  /* 0x0000000000248947 */ /* 0x000fea0003800000 */
.L_x_989:
        /* <DEDUP_REMOVED lines=9> */
.L_x_988:
[----:B------:R-:W-:Y:S05]  /*c7b0*/  BSYNC B2 ;  /* 0x0000000000027941 */ /* 0x000fea0003800000 */
.L_x_987:
        /* <DEDUP_REMOVED lines=13> */
.L_x_986:
[----:B------:R-:W-:Y:S05]  /*c890*/  BSYNC B3 ;  /* 0x0000000000037941 */ /* 0x000fea0003800000 */
.L_x_985:
[----:B-----5:R-:W-:Y:S01]  /*c8a0*/  IMAD.MOV.U32 R6, RZ, RZ, R13 ;  /* 0x000000ffff067224 */ /* 0x020fe200078e000d */
[----:B------:R-:W-:Y:S02]  /*c8b0*/  MOV R7, R11 ;  /* 0x0000000b00077202 */ /* 0x000fe40000000f00 */
[----:B------:R-:W-:-:S03]  /*c8c0*/  IADD3 R3, R3, 0x80, RZ ;  /* 0x0000008003037810 */ /* 0x000fc60007ffe0ff */
[----:B------:R1:W-:Y:S04]  /*c8d0*/  STG.E.64 desc[UR4][R4.64], R6 ;  /* 0x0000000604007986 */ /* 0x0003e8000c101b04 */
.L_x_971:
[----:B------:R-:W-:-:S13]  /*c8e0*/  ISETP.GE.AND P0, PT, R3, UR6, PT ;  /* 0x0000000603007c0c */ /* 0x000fda000bf06270 */
[----:B------:R-:W-:Y:S05]  /*c8f0*/  @P0 BREAK B0 ;  /* 0x0000000000000942 */ /* 0x000fea0003800000 */
[----:B------:R-:W-:Y:S05]  /*c900*/  @P0 BRA `(.L_x_983) ;  /* 0x0000002000500947 */ /* 0x000fea0003800000 */
[----:B------:R-:W-:Y:S05]  /*c910*/  BSYNC B0 ;  /* 0x0000000000007941 */ /* 0x000fea0003800000 */
.L_x_934:
        /* <DEDUP_REMOVED lines=403> */
.L_x_995:
        /* <DEDUP_REMOVED lines=57> */
.L_x_1003:
        /* <DEDUP_REMOVED lines=21> */
.L_x_1002:
[----:B------:R-:W-:Y:S05]  /*e730*/  BSYNC B4 ;  /* 0x0000000000047941 */ /* 0x000fea0003800000 */
.L_x_1001:
        /* <DEDUP_REMOVED lines=17> */
.L_x_1005:
[----:B------:R-:W-:Y:S05]  /*e850*/  BSYNC B4 ;  /* 0x0000000000047941 */ /* 0x000fea0003800000 */
.L_x_1004:
[----:B------:R-:W-:-:S04]  /*e860*/  ISETP.NE.U32.AND P1, PT, R2, RZ, PT ;  /* 0x000000ff0200720c */ /* 0x000fc80003f25070 */
[----:B------:R-:W-:-:S13]  /*e870*/  ISETP.NE.OR.EX P0, PT, R8, RZ, P0, P1 ;  /* 0x000000ff0800720c */ /* 0x000fda0000705710 */
[----:B------:R-:W-:Y:S05]  /*e880*/  @!P0 BRA `(.L_x_999) ;  /* 0x0000000000248947 */ /* 0x000fea0003800000 */
.L_x_1000:
        /* <DEDUP_REMOVED lines=9> */
.L_x_999:
[----:B------:R-:W-:Y:S05]  /*e920*/  BSYNC B2 ;  /* 0x0000000000027941 */ /* 0x000fea0003800000 */
.L_x_998:
        /* <DEDUP_REMOVED lines=13> */
.L_x_997:
[----:B------:R-:W-:Y:S05]  /*ea00*/  BSYNC B3 ;  /* 0x0000000000037941 */ /* 0x000fea0003800000 */
.L_x_996:
[----:B-----5:R-:W-:Y:S01]  /*ea10*/  MOV R6, R13 ;  /* 0x0000000d00067202 */ /* 0x020fe20000000f00 */
[----:B------:R-:W-:Y:S01]  /*ea20*/  VIADD R3, R3, 0x80 ;  /* 0x0000008003037836 */ /* 0x000fe20000000000 */
[----:B------:R-:W-:-:S05]  /*ea30*/  MOV R7, R11 ;  /* 0x0000000b00077202 */ /* 0x000fca0000000f00 */
[----:B------:R3:W-:Y:S02]  /*ea40*/  STG.E.64 desc[UR4][R4.64], R6 ;  /* 0x0000000604007986 */ /* 0x0007e4000c101b04 */
.L_x_983:
[----:B------:R-:W-:Y:S05]  /*ea50*/  BSYNC B1 ;  /* 0x0000000000017941 */ /* 0x000fea0003800000 */
.L_x_933:
        /* <DEDUP_REMOVED lines=384> */
[----:B------:R-:W-:Y:S01]  /*10260*/  ULDC.64 UR6, c[0x0][0x570] ;  /* 0x00015c0000067ab9 */ /* 0x000fe20000000a00 */
[----:B------:R-:W-:-:S03]  /*10270*/  @P0 MOV R10, RZ ;  /* 0x000000ff000a0202 */ /* 0x000fc60000000f00 */
[----:B------:R-:W1:Y:S01]  /*10280*/  @P0 LDC R15, c[0x0][0x33c] ;  /* 0x0000cf00ff0f0b82 */ /* 0x000e620000000800 */
[----:B------:R-:W-:-:S04]  /*10290*/  IMAD.MOV R3, RZ, RZ, -R11 ;  /* 0x000000ffff037224 */ /* 0x000fc800078e0a0b */
[----:B------:R-:W-:-:S03]  /*102a0*/  IMAD R7, R3, UR8, R7 ;  /* 0x0000000803077c24 */ /* 0x000fc6000f8e0207 */
        /* <DEDUP_REMOVED lines=17> */
.L_x_1006:
[----:B------:R-:W-:Y:S01]  /*103c0*/  ULDC.64 UR8, c[0x0][0x5c8] ;  /* 0x0001720000087ab9 */ /* 0x000fe20000000a00 */
[----:B------:R-:W-:Y:S01]  /*103d0*/  ULDC.64 UR6, c[0x0][0x5b0] ;  /* 0x00016c0000067ab9 */ /* 0x000fe20000000a00 */
[----:B------:R-:W-:Y:S02]  /*103e0*/  IADD3 R6, P1, R4, UR8, RZ ;  /* 0x0000000804067c10 */ /* 0x000fe4000ff3e0ff */
[----:B------:R-:W-:Y:S01]  /*103f0*/  IADD3 R2, P0, R2, UR6, RZ ;  /* 0x0000000602027c10 */ /* 0x000fe2000ff1e0ff */
[----:B------:R-:W-:Y:S01]  /*10400*/  ULDC.U8 UR6, c[0x0][0x5e0] ;  /* 0x0001780000067ab9 */ /* 0x000fe20000000000 */
[----:B------:R-:W-:Y:S01]  /*10410*/  IADD3.X R7, RZ, UR9, RZ, P1, !PT ;  /* 0x00000009ff077c10 */ /* 0x000fe20008ffe4ff */
[----:B------:R-:W-:Y:S02]  /*10420*/  ULDC.64 UR8, c[0x0][0x5d0] ;  /* 0x0001740000087ab9 */ /* 0x000fe40000000a00 */
[----:B------:R-:W-:-:S03]  /*10430*/  IMAD.X R3, RZ, RZ, UR7, P0 ;  /* 0x00000007ff037e24 */ /* 0x000fc600080e06ff */
[----:B------:R-:W2:Y:S04]  /*10440*/  LDG.E.64.CONSTANT R6, desc[UR4][R6.64] ;  /* 0x0000000406067981 */ /* 0x000ea8000c1e9b00 */
[----:B------:R-:W3:Y:S01]  /*10450*/  LDG.E.64.CONSTANT R2, desc[UR4][R2.64] ;  /* 0x0000000402027981 */ /* 0x000ee2000c1e9b00 */
[----:B------:R-:W-:Y:S01]  /*10460*/  ISETP.NE.AND P1, PT, RZ, UR6, PT ;  /* 0x00000006ff007c0c */ /* 0x000fe2000bf25270 */
[----:B------:R-:W-:Y:S01]  /*10470*/  ULDC.64 UR6, c[0x0][0x5a8] ;  /* 0x00016a0000067ab9 */ /* 0x000fe20000000a00 */
[----:B------:R-:W-:Y:S01]  /*10480*/  BSSY B1, `(.L_x_1007) ;  /* 0x000006f000017945 */ /* 0x000fe20003800000 */
[----:B------:R-:W-:Y:S02]  /*10490*/  MOV R13, RZ ;  /* 0x000000ff000d7202 */ /* 0x000fe40000000f00 */
        /* <DEDUP_REMOVED lines=19> */
[----:B------:R-:W5:Y:S01]  /*105d0*/  LDG.E.64.CONSTANT R4, desc[UR4][R4.64] ;  /* 0x0000000404047981 */ /* 0x000f62000c1e9b00 */
        /* <DEDUP_REMOVED lines=8> */
[----:B------:R-:W-:Y:S05]  /*10660*/  @!P0 BRA `(.L_x_1010) ;  /* 0x0000000400088947 */ /* 0x000fea0003800000 */
        /* <DEDUP_REMOVED lines=14> */
.L_x_1014:
        /* <DEDUP_REMOVED lines=8> */
[C-C-:B------:R-:W-:Y:S02]  /*107d0*/  IADD3 R9, P1, P2, R4.reuse, R9, R4.reuse ;  /* 0x0000000904097210 */ /* 0x140fe40007a3e004 */
[C---:B------:R-:W-:Y:S01]  /*107e0*/  IADD3.X R11, R5.reuse, R11, R5, P4, P5 ;  /* 0x0000000b050b7210 */ /* 0x040fe200027ea405 */
[----:B------:R-:W-:Y:S01]  /*107f0*/  IMAD.X R7, RZ, RZ, R7, P3 ;  /* 0x000000ffff077224 */ /* 0x000fe200018e0607 */
[----:B------:R-:W-:Y:S02]  /*10800*/  IADD3 R9, P4, P5, R4, R9, R4 ;  /* 0x0000000904097210 */ /* 0x000fe40007d9e004 */
[----:B------:R-:W-:Y:S02]  /*10810*/  IADD3.X R11, R5, R11, R5, P1, P2 ;  /* 0x0000000b050b7210 */ /* 0x000fe40000fe4405 */
[----:B------:R-:W-:-:S02]  /*10820*/  ISETP.GE.U32.AND P1, PT, R6, -0xc, PT ;  /* 0xfffffff40600780c */ /* 0x000fc40003f26070 */
[C-C-:B------:R-:W-:Y:S02]  /*10830*/  IADD3 R9, P2, P3, R4.reuse, R9, R4.reuse ;  /* 0x0000000904097210 */ /* 0x140fe40007b5e004 */
[----:B------:R-:W-:Y:S02]  /*10840*/  ISETP.GE.AND.EX P1, PT, R7, -0x1, PT, P1 ;  /* 0xffffffff0700780c */ /* 0x000fe40003f26310 */
[C-C-:B------:R-:W-:Y:S02]  /*10850*/  IADD3.X R11, R5.reuse, R11, R5.reuse, P4, P5 ;  /* 0x0000000b050b7210 */ /* 0x140fe400027ea405 */
[----:B------:R-:W-:Y:S02]  /*10860*/  IADD3 R13, P4, P5, R4, R9, R4 ;  /* 0x00000009040d7210 */ /* 0x000fe40007d9e004 */
[----:B------:R-:W-:-:S04]  /*10870*/  IADD3.X R9, R5, R11, R5, P2, P3 ;  /* 0x0000000b05097210 */ /* 0x000fc800017e6405 */
[----:B------:R-:W-:-:S03]  /*10880*/  IADD3.X R11, R5, R9, R5, P4, P5 ;  /* 0x00000009050b7210 */ /* 0x000fc600027ea405 */
[----:B------:R-:W-:Y:S05]  /*10890*/  @!P1 BRA `(.L_x_1014) ;  /* 0xfffffffc00ac9947 */ /* 0x000fea000383ffff */
.L_x_1013:
[----:B------:R-:W-:Y:S05]  /*108a0*/  BSYNC B3 ;  /* 0x0000000000037941 */ /* 0x000fea0003800000 */
.L_x_1012:
        /* <DEDUP_REMOVED lines=17> */
.L_x_1016:
[----:B------:R-:W-:Y:S05]  /*109c0*/  BSYNC B3 ;  /* 0x0000000000037941 */ /* 0x000fea0003800000 */
.L_x_1015:
[----:B------:R-:W-:-:S04]  /*109d0*/  ISETP.NE.U32.AND P1, PT, R6, RZ, PT ;  /* 0x000000ff0600720c */ /* 0x000fc80003f25070 */
[----:B------:R-:W-:-:S13]  /*109e0*/  ISETP.NE.OR.EX P0, PT, R7, RZ, P0, P1 ;  /* 0x000000ff0700720c */ /* 0x000fda0000705710 */
[----:B------:R-:W-:Y:S05]  /*109f0*/  @!P0 BRA `(.L_x_1010) ;  /* 0x0000000000248947 */ /* 0x000fea0003800000 */
.L_x_1011:
        /* <DEDUP_REMOVED lines=9> */
.L_x_1010:
[----:B------:R-:W-:Y:S05]  /*10a90*/  BSYNC B2 ;  /* 0x0000000000027941 */ /* 0x000fea0003800000 */
.L_x_1009:
        /* <DEDUP_REMOVED lines=13> */
.L_x_1008:
[----:B------:R-:W-:Y:S05]  /*10b70*/  BSYNC B1 ;  /* 0x0000000000017941 */ /* 0x000fea0003800000 */
.L_x_1007:
[----:B-----5:R-:W-:Y:S02]  /*10b80*/  MOV R4, R13 ;  /* 0x0000000d00047202 */ /* 0x020fe40000000f00 */
[----:B------:R-:W-:-:S05]  /*10b90*/  MOV R5, R11 ;  /* 0x0000000b00057202 */ /* 0x000fca0000000f00 */
[----:B------:R-:W-:Y:S01]  /*10ba0*/  STG.E.64 desc[UR4][R2.64], R4 ;  /* 0x0000000402007986 */ /* 0x000fe2000c101b04 */
[----:B------:R-:W-:Y:S05]  /*10bb0*/  EXIT ;  /* 0x000000000000794d */ /* 0x000fea0003800000 */
.L_x_1017:
        /* <DEDUP_REMOVED lines=12> */
.L_x_18534:


//--------------------- .text._ZN2at6native73_GLOBAL__N__c8866d80_35_SparseBinaryOpIntersectionKernel_cu_f5210f67_363612apply_kernelILi128ELi8EZNS1_29binary_op_intersection_kernelINS1_9LhsProjOpEilEEvRNS_14TensorIteratorEllRKNS_6TensorEbEUliE_EEviT1_ --------------------------
	.section	.text._ZN2at6native73_GLOBAL__N__c8866d80_35_SparseBinaryOpIntersectionKernel_cu_f5210f67_363612apply_kernelILi128ELi8EZNS1_29binary_op_intersection_kernelINS1_9LhsProjOpEilEEvRNS_14TensorIteratorEllRKNS_6TensorEbEUliE_EEviT1_,"ax",@progbits
	.align	128
.text._ZN2at6native73_GLOBAL__N__c8866d80_35_SparseBinaryOpIntersectionKernel_cu_f5210f67_363612apply_kernelILi128ELi8EZNS1_29binary_op_intersection_kernelINS1_9LhsProjOpEilEEvRNS_14TensorIteratorEllRKNS_6TensorEbEUliE_EEviT1_:
        .type           _ZN2at6native73_GLOBAL__N__c8866d80_35_SparseBinaryOpIntersectionKernel_cu_f5210f67_363612apply_kernelILi128ELi8EZNS1_29binary_op_intersection_kernelINS1_9LhsProjOpEilEEvRNS_14TensorIteratorEllRKNS_6TensorEbEUliE_EEviT1_,@function
        .size           _ZN2at6native73_GLOBAL__N__c8866d80_35_SparseBinaryOpIntersectionKernel_cu_f5210f67_363612apply_kernelILi128ELi8EZNS1_29binary_op_intersection_kernelINS1_9LhsProjOpEilEEvRNS_14TensorIteratorEllRKNS_6TensorEbEUliE_EEviT1_,(.L_x_18535 - _ZN2at6native73_GLOBAL__N__c8866d80_35_SparseBinaryOpIntersectionKernel_cu_f5210f67_363612apply_kernelILi128ELi8EZNS1_29binary_op_intersection_kernelINS1_9LhsProjOpEilEEvRNS_14TensorIteratorEllRKNS_6TensorEbEUliE_EEviT1_)
        .other          _ZN2at6native73_GLOBAL__N__c8866d80_35_SparseBinaryOpIntersectionKernel_cu_f5210f67_363612apply_kernelILi128ELi8EZNS1_29binary_op_intersection_kernelINS1_9LhsProjOpEilEEvRNS_14TensorIteratorEllRKNS_6TensorEbEUliE_EEviT1_,@"STO_CUDA_ENTRY STV_DEFAULT"
_ZN2at6native73_GLOBAL__N__c8866d80_35_SparseBinaryOpIntersectionKernel_cu_f5210f67_363612apply_kernelILi128ELi8EZNS1_29binary_op_intersection_kernelINS1_9LhsProjOpEilEEvRNS_14TensorIteratorEllRKNS_6TensorEbEUliE_EEviT1_:
        /* <DEDUP_REMOVED lines=16> */
[----:B------:R-:W-:Y:S01]  /*0100*/  IMAD.MOV.U32 R5, RZ, RZ, R3 ;  /* 0x000000ffff057224 */ /* 0x000fe200078e0003 */
        /* <DEDUP_REMOVED lines=400> */
.L_x_1020:
        /* <DEDUP_REMOVED lines=32> */
[----:B------:R0:W5:Y:S01]  /*1c10*/  LDG.E.CONSTANT R9, desc[UR4][R8.64] ;  /* 0x0000000408097981 */ /* 0x000162000c1e9900 */
[C---:B------:R-:W-:Y:S01]  /*1c20*/  IADD3 R0, P1, R2.reuse, -0x1, RZ ;  /* 0xffffffff02007810 */ /* 0x040fe20007f3e0ff */
[----:B------:R-:W-:Y:S01]  /*1c30*/  BSSY B2, `(.L_x_1023) ;  /* 0x0000037000027945 */ /* 0x000fe20003800000 */
[----:B------:R-:W-:Y:S01]  /*1c40*/  HFMA2.MMA R7, -RZ, RZ, 0, 0 ;  /* 0x00000000ff077435 */ /* 0x000fe200000001ff */
[----:B------:R-:W-:Y:S02]  /*1c50*/  LOP3.LUT R11, R2, 0x3, RZ, 0xc0, !PT ;  /* 0x00000003020b7812 */ /* 0x000fe400078ec0ff */
[----:B------:R-:W-:Y:S02]  /*1c60*/  ISETP.GE.U32.AND P0, PT, R0, 0x3, PT ;  /* 0x000000030000780c */ /* 0x000fe40003f06070 */
[----:B------:R-:W-:-:S04]  /*1c70*/  IADD3.X R0, R10, -0x1, RZ, P1, !PT ;  /* 0xffffffff0a007810 */ /* 0x000fc80000ffe4ff */
[----:B------:R-:W-:-:S13]  /*1c80*/  ISETP.GE.U32.AND.EX P0, PT, R0, RZ, PT, P0 ;  /* 0x000000ff0000720c */ /* 0x000fda0003f06100 */
[----:B0-----:R-:W-:Y:S05]  /*1c90*/  @!P0 BRA `(.L_x_1024) ;  /* 0x0000000000c08947 */ /* 0x001fea0003800000 */
        /* <DEDUP_REMOVED lines=13> */
.L_x_1028:
[C-C-:B-----5:R-:W-:Y:S02]  /*1d70*/  IADD3 R0, R9.reuse, R7, R9.reuse ;  /* 0x0000000709007210 */ /* 0x160fe40007ffe009 */
        /* <DEDUP_REMOVED lines=12> */
.L_x_1027:
[----:B------:R-:W-:Y:S05]  /*1e40*/  BSYNC B3 ;  /* 0x0000000000037941 */ /* 0x000fea0003800000 */
.L_x_1026:
        /* <DEDUP_REMOVED lines=8> */
[----:B-----5:R-:W-:Y:S02]  /*1ed0*/  @P1 IADD3 R0, R9, R7, R9 ;  /* 0x0000000709001210 */ /* 0x020fe40007ffe009 */
[----:B------:R-:W-:-:S02]  /*1ee0*/  ISETP.NE.OR.EX P0, PT, R6, RZ, P0, P2 ;  /* 0x000000ff0600720c */ /* 0x000fc40000705720 */
[----:B------:R-:W-:-:S04]  /*1ef0*/  @P1 IADD3 R0, R9, R0, R9 ;  /* 0x0000000009001210 */ /* 0x000fc80007ffe009 */
[----:B------:R-:W-:-:S04]  /*1f00*/  @P1 IADD3 R0, R9, R0, R9 ;  /* 0x0000000009001210 */ /* 0x000fc80007ffe009 */
[----:B------:R-:W-:-:S03]  /*1f10*/  @P1 IADD3 R7, R9, R0, R9 ;  /* 0x0000000009071210 */ /* 0x000fc60007ffe009 */
[----:B------:R-:W-:Y:S05]  /*1f20*/  @!P0 BRA `(.L_x_1024) ;  /* 0x00000000001c8947 */ /* 0x000fea0003800000 */
.L_x_1025:
[----:B------:R-:W-:Y:S02]  /*1f30*/  IADD3 R2, P0, R2, 0x4, RZ ;  /* 0x0000000402027810 */ /* 0x000fe40007f1e0ff */
[C-C-:B-----5:R-:W-:Y:S02]  /*1f40*/  IADD3 R0, R9.reuse, R7, R9.reuse ;  /* 0x0000000709007210 */ /* 0x160fe40007ffe009 */
[----:B------:R-:W-:Y:S02]  /*1f50*/  IADD3.X R6, RZ, R6, RZ, P0, !PT ;  /* 0x00000006ff067210 */ /* 0x000fe400007fe4ff */
[----:B------:R-:W-:Y:S02]  /*1f60*/  ISETP.NE.U32.AND P0, PT, R2, RZ, PT ;  /* 0x000000ff0200720c */ /* 0x000fe40003f05070 */
[----:B------:R-:W-:Y:S02]  /*1f70*/  IADD3 R7, R9, R0, R9 ;  /* 0x0000000009077210 */ /* 0x000fe40007ffe009 */
[----:B------:R-:W-:-:S13]  /*1f80*/  ISETP.NE.AND.EX P0, PT, R6, RZ, PT, P0 ;  /* 0x000000ff0600720c */ /* 0x000fda0003f05300 */
[----:B------:R-:W-:Y:S05]  /*1f90*/  @P0 BRA `(.L_x_1025) ;  /* 0xfffffffc00e40947 */ /* 0x000fea000383ffff */
.L_x_1024:
[----:B------:R-:W-:Y:S05]  /*1fa0*/  BSYNC B2 ;  /* 0x0000000000027941 */ /* 0x000fea0003800000 */
.L_x_1023:
[----:B------:R-:W-:-:S04]  /*1fb0*/  ISETP.NE.U32.AND P0, PT, R11, RZ, PT ;  /* 0x000000ff0b00720c */ /* 0x000fc80003f05070 */
[----:B------:R-:W-:-:S13]  /*1fc0*/  ISETP.NE.AND.EX P0, PT, RZ, RZ, PT, P0 ;  /* 0x000000ffff00720c */ /* 0x000fda0003f05300 */
[----:B------:R-:W-:Y:S05]  /*1fd0*/  @!P0 BRA `(.L_x_1022) ;  /* 0x00000000001c8947 */ /* 0x000fea0003800000 */
[----:B------:R-:W-:Y:S02]  /*1fe0*/  ISETP.NE.U32.AND P0, PT, R11, 0x1, PT ;  /* 0x000000010b00780c */ /* 0x000fe40003f05070 */
[----:B-----5:R-:W-:Y:S02]  /*1ff0*/  IADD3 R7, R9, R7, RZ ;  /* 0x0000000709077210 */ /* 0x020fe40007ffe0ff */
[----:B------:R-:W-:-:S13]  /*2000*/  ISETP.NE.AND.EX P0, PT, RZ, RZ, PT, P0 ;  /* 0x000000ffff00720c */ /* 0x000fda0003f05300 */
[----:B------:R-:W-:-:S04]  /*2010*/  @P0 ISETP.NE.U32.AND P1, PT, R11, 0x2, PT ;  /* 0x000000020b00080c */ /* 0x000fc80003f25070 */
[----:B------:R-:W-:-:S04]  /*2020*/  @P0 ISETP.NE.AND.EX P1, PT, RZ, RZ, PT, P1 ;  /* 0x000000ffff00020c */ /* 0x000fc80003f25310 */
[----:B------:R-:W-:-:S04]  /*2030*/  @P0 SEL R0, R9, RZ, P1 ;  /* 0x000000ff09000207 */ /* 0x000fc80000800000 */
[----:B------:R-:W-:-:S07]  /*2040*/  @P0 IADD3 R7, R0, R7, R9 ;  /* 0x0000000700070210 */ /* 0x000fce0007ffe009 */
.L_x_1022:
[----:B------:R-:W-:Y:S05]  /*2050*/  BSYNC B1 ;  /* 0x0000000000017941 */ /* 0x000fea0003800000 */
.L_x_1021:
[----:B------:R0:W-:Y:S01]  /*2060*/  STG.E desc[UR4][R4.64], R7 ;  /* 0x0000000704007986 */ /* 0x0001e2000c101904 */
[----:B------:R-:W-:-:S07]  /*2070*/  VIADD R3, R3, 0x80 ;  /* 0x0000008003037836 */ /* 0x000fce0000000000 */
.L_x_1019:
[----:B------:R-:W-:Y:S05]  /*2080*/  BSYNC B0 ;  /* 0x0000000000007941 */ /* 0x000fea0003800000 */
.L_x_1018:
        /* <DEDUP_REMOVED lines=31> */
[----:B-----5:R-:W-:Y:S01]  /*2280*/  SHF.R.U32.HI R9, RZ, UR7, R8 ;  /* 0x00000007ff097c19 */ /* 0x020fe20008011608 */
        /* <DEDUP_REMOVED lines=375> */
.L_x_1032:
[----:B------:R-:W-:Y:S01]  /*3a00*/  ULDC.64 UR10, c[0x0][0x5c8] ;  /* 0x00017200000a7ab9 */ /* 0x000fe20000000a00 */
[----:B------:R-:W-:Y:S01]  /*3a10*/  ULDC.64 UR8, c[0x0][0x5b0] ;  /* 0x00016c0000087ab9 */ /* 0x000fe20000000a00 */
[----:B------:R-:W-:Y:S01]  /*3a20*/  IADD3 R8, P1, R4, UR10, RZ ;  /* 0x0000000a04087c10 */ /* 0x000fe2000ff3e0ff */
[----:B------:R-:W-:Y:S01]  /*3a30*/  ULDC.U8 UR7, c[0x0][0x5e0] ;  /* 0x0001780000077ab9 */ /* 0x000fe20000000000 */
[----:B------:R-:W-:Y:S02]  /*3a40*/  IADD3 R6, P0, R2, UR8, RZ ;  /* 0x0000000802067c10 */ /* 0x000fe4000ff1e0ff */
[----:B-----5:R-:W-:Y:S01]  /*3a50*/  IADD3.X R9, RZ, UR11, RZ, P1, !PT ;  /* 0x0000000bff097c10 */ /* 0x020fe20008ffe4ff */
        /* <DEDUP_REMOVED lines=48> */
.L_x_1040:
[C-C-:B-----5:R-:W-:Y:S02]  /*3d60*/  IADD3 R0, R9.reuse, R7, R9.reuse ;  /* 0x0000000709007210 */ /* 0x160fe40007ffe009 */
        /* <DEDUP_REMOVED lines=12> */
.L_x_1039:
[----:B------:R-:W-:Y:S05]  /*3e30*/  BSYNC B4 ;  /* 0x0000000000047941 */ /* 0x000fea0003800000 */
.L_x_1038:
        /* <DEDUP_REMOVED lines=8> */
[----:B-----5:R-:W-:-:S04]  /*3ec0*/  @P1 IADD3 R0, R9, R7, R9 ;  /* 0x0000000709001210 */ /* 0x020fc80007ffe009 */
[----:B------:R-:W-:Y:S02]  /*3ed0*/  ISETP.NE.OR.EX P0, PT, R6, RZ, P0, P2 ;  /* 0x000000ff0600720c */ /* 0x000fe40000705720 */
[----:B------:R-:W-:-:S04]  /*3ee0*/  @P1 IADD3 R0, R9, R0, R9 ;  /* 0x0000000009001210 */ /* 0x000fc80007ffe009 */
[----:B------:R-:W-:-:S04]  /*3ef0*/  @P1 IADD3 R0, R9, R0, R9 ;  /* 0x0000000009001210 */ /* 0x000fc80007ffe009 */
[----:B------:R-:W-:-:S03]  /*3f00*/  @P1 IADD3 R7, R9, R0, R9 ;  /* 0x0000000009071210 */ /* 0x000fc60007ffe009 */
[----:B------:R-:W-:Y:S05]  /*3f10*/  @!P0 BRA `(.L_x_1036) ;  /* 0x00000000001c8947 */ /* 0x000fea0003800000 */
.L_x_1037:
[----:B------:R-:W-:Y:S02]  /*3f20*/  IADD3 R2, P0, R2, 0x4, RZ ;  /* 0x0000000402027810 */ /* 0x000fe40007f1e0ff */
[C-C-:B-----5:R-:W-:Y:S02]  /*3f30*/  IADD3 R0, R9.reuse, R7, R9.reuse ;  /* 0x0000000709007210 */ /* 0x160fe40007ffe009 */
[----:B------:R-:W-:Y:S02]  /*3f40*/  IADD3.X R6, RZ, R6, RZ, P0, !PT ;  /* 0x00000006ff067210 */ /* 0x000fe400007fe4ff */
[----:B------:R-:W-:Y:S02]  /*3f50*/  ISETP.NE.U32.AND P0, PT, R2, RZ, PT ;  /* 0x000000ff0200720c */ /* 0x000fe40003f05070 */
[----:B------:R-:W-:Y:S02]  /*3f60*/  IADD3 R7, R9, R0, R9 ;  /* 0x0000000009077210 */ /* 0x000fe40007ffe009 */
[----:B------:R-:W-:-:S13]  /*3f70*/  ISETP.NE.AND.EX P0, PT, R6, RZ, PT, P0 ;  /* 0x000000ff0600720c */ /* 0x000fda0003f05300 */
[----:B------:R-:W-:Y:S05]  /*3f80*/  @P0 BRA `(.L_x_1037) ;  /* 0xfffffffc00e40947 */ /* 0x000fea000383ffff */
.L_x_1036:
[----:B------:R-:W-:Y:S05]  /*3f90*/  BSYNC B3 ;  /* 0x0000000000037941 */ /* 0x000fea0003800000 */
.L_x_1035:
        /* <DEDUP_REMOVED lines=10> */
.L_x_1034:
[----:B------:R-:W-:Y:S05]  /*4040*/  BSYNC B2 ;  /* 0x0000000000027941 */ /* 0x000fea0003800000 */
.L_x_1033:
[----:B------:R0:W-:Y:S01]  /*4050*/  STG.E desc[UR4][R4.64], R7 ;  /* 0x0000000704007986 */ /* 0x0001e2000c101904 */
[----:B------:R-:W-:-:S04]  /*4060*/  IADD3 R3, R3, 0x80, RZ ;  /* 0x0000008003037810 */ /* 0x000fc80007ffe0ff */
        /* <DEDUP_REMOVED lines=405> */
.L_x_1042:
        /* <DEDUP_REMOVED lines=54> */
.L_x_1050:
        /* <DEDUP_REMOVED lines=13> */
.L_x_1049:
[----:B------:R-:W-:Y:S05]  /*5df0*/  BSYNC B4 ;  /* 0x0000000000047941 */ /* 0x000fea0003800000 */
.L_x_1048:
        /* <DEDUP_REMOVED lines=14> */
.L_x_1047:
[----:B------:R-:W-:Y:S02]  /*5ee0*/  IADD3 R2, P0, R2, 0x4, RZ ;  /* 0x0000000402027810 */ /* 0x000fe40007f1e0ff */
[C-C-:B-----5:R-:W-:Y:S02]  /*5ef0*/  IADD3 R0, R9.reuse, R7, R9.reuse ;  /* 0x0000000709007210 */ /* 0x160fe40007ffe009 */
[----:B------:R-:W-:Y:S02]  /*5f00*/  IADD3.X R6, RZ, R6, RZ, P0, !PT ;  /* 0x00000006ff067210 */ /* 0x000fe400007fe4ff */
[----:B------:R-:W-:Y:S02]  /*5f10*/  ISETP.NE.U32.AND P0, PT, R2, RZ, PT ;  /* 0x000000ff0200720c */ /* 0x000fe40003f05070 */
[----:B------:R-:W-:Y:S02]  /*5f20*/  IADD3 R7, R9, R0, R9 ;  /* 0x0000000009077210 */ /* 0x000fe40007ffe009 */
[----:B------:R-:W-:-:S13]  /*5f30*/  ISETP.NE.AND.EX P0, PT, R6, RZ, PT, P0 ;  /* 0x000000ff0600720c */ /* 0x000fda0003f05300 */
[----:B------:R-:W-:Y:S05]  /*5f40*/  @P0 BRA `(.L_x_1047) ;  /* 0xfffffffc00e40947 */ /* 0x000fea000383ffff */
.L_x_1046:
[----:B------:R-:W-:Y:S05]  /*5f50*/  BSYNC B3 ;  /* 0x0000000000037941 */ /* 0x000fea0003800000 */
.L_x_1045:
[----:B------:R-:W-:-:S04]  /*5f60*/  ISETP.NE.U32.AND P0, PT, R11, RZ, PT ;  /* 0x000000ff0b00720c */ /* 0x000fc80003f05070 */
[----:B------:R-:W-:-:S13]  /*5f70*/  ISETP.NE.AND.EX P0, PT, RZ, RZ, PT, P0 ;  /* 0x000000ffff00720c */ /* 0x000fda0003f05300 */
[----:B------:R-:W-:Y:S05]  /*5f80*/  @!P0 BRA `(.L_x_1044) ;  /* 0x00000000001c8947 */ /* 0x000fea0003800000 */
[----:B------:R-:W-:Y:S01]  /*5f90*/  ISETP.NE.U32.AND P0, PT, R11, 0x1, PT ;  /* 0x000000010b00780c */ /* 0x000fe20003f05070 */
[----:B-----5:R-:W-:-:S03]  /*5fa0*/  IMAD.IADD R7, R9, 0x1, R7 ;  /* 0x0000000109077824 */ /* 0x020fc600078e0207 */
[----:B------:R-:W-:-:S13]  /*5fb0*/  ISETP.NE.AND.EX P0, PT, RZ, RZ, PT, P0 ;  /* 0x000000ffff00720c */ /* 0x000fda0003f05300 */
[----:B------:R-:W-:-:S04]  /*5fc0*/  @P0 ISETP.NE.U32.AND P1, PT, R11, 0x2, PT ;  /* 0x000000020b00080c */ /* 0x000fc80003f25070 */
[----:B------:R-:W-:-:S04]  /*5fd0*/  @P0 ISETP.NE.AND.EX P1, PT, RZ, RZ, PT, P1 ;  /* 0x000000ffff00020c */ /* 0x000fc80003f25310 */
[----:B------:R-:W-:-:S04]  /*5fe0*/  @P0 SEL R0, R9, RZ, P1 ;  /* 0x000000ff09000207 */ /* 0x000fc80000800000 */
[----:B------:R-:W-:-:S07]  /*5ff0*/  @P0 IADD3 R7, R0, R7, R9 ;  /* 0x0000000700070210 */ /* 0x000fce0007ffe009 */
.L_x_1044:
[----:B------:R-:W-:Y:S05]  /*6000*/  BSYNC B2 ;  /* 0x0000000000027941 */ /* 0x000fea0003800000 */
.L_x_1043:
[----:B------:R1:W-:Y:S01]  /*6010*/  STG.E desc[UR4][R4.64], R7 ;  /* 0x0000000704007986 */ /* 0x0003e2000c101904 */
[----:B------:R-:W-:-:S07]  /*6020*/  IADD3 R3, R3, 0x80, RZ ;  /* 0x0000008003037810 */ /* 0x000fce0007ffe0ff */
.L_x_1031:
        /* <DEDUP_REMOVED lines=405> */
.L_x_1052:
[----:B------:R-:W-:Y:S01]  /*7980*/  ULDC.64 UR10, c[0x0][0x5c8] ;  /* 0x00017200000a7ab9 */ /* 0x000fe20000000a00 */
[----:B------:R-:W-:Y:S01]  /*7990*/  ULDC.64 UR8, c[0x0][0x5b0] ;  /* 0x00016c0000087ab9 */ /* 0x000fe20000000a00 */
[----:B------:R-:W-:Y:S01]  /*79a0*/  IADD3 R8, P1, R4, UR10, RZ ;  /* 0x0000000a04087c10 */ /* 0x000fe2000ff3e0ff */
[----:B------:R-:W-:Y:S01]  /*79b0*/  ULDC.U8 UR7, c[0x0][0x5e0] ;  /* 0x0001780000077ab9 */ /* 0x000fe20000000000 */
[----:B------:R-:W-:Y:S02]  /*79c0*/  IADD3 R6, P0, R2, UR8, RZ ;  /* 0x0000000802067c10 */ /* 0x000fe4000ff1e0ff */
[----:B-----5:R-:W-:Y:S01]  /*79d0*/  IADD3.X R9, RZ, UR11, RZ, P1, !PT ;  /* 0x0000000bff097c10 */ /* 0x020fe20008ffe4ff */
        /* <DEDUP_REMOVED lines=29> */
[----:B------:R-:W-:Y:S01]  /*7bb0*/  LOP3.LUT R11, R2, 0x3, RZ, 0xc0, !PT ;  /* 0x00000003020b7812 */ /* 0x000fe200078ec0ff */
[----:B------:R-:W-:Y:S01]  /*7bc0*/  IMAD.MOV.U32 R7, RZ, RZ, RZ ;  /* 0x000000ffff077224 */ /* 0x000fe200078e00ff */
        /* <DEDUP_REMOVED lines=17> */
.L_x_1060:
        /* <DEDUP_REMOVED lines=13> */
.L_x_1059:
[----:B------:R-:W-:Y:S05]  /*7db0*/  BSYNC B4 ;  /* 0x0000000000047941 */ /* 0x000fea0003800000 */
.L_x_1058:
        /* <DEDUP_REMOVED lines=14> */
.L_x_1057:
[----:B------:R-:W-:Y:S02]  /*7ea0*/  IADD3 R2, P0, R2, 0x4, RZ ;  /* 0x0000000402027810 */ /* 0x000fe40007f1e0ff */
[C-C-:B-----5:R-:W-:Y:S02]  /*7eb0*/  IADD3 R0, R9.reuse, R7, R9.reuse ;  /* 0x0000000709007210 */ /* 0x160fe40007ffe009 */
[----:B------:R-:W-:Y:S02]  /*7ec0*/  IADD3.X R6, RZ, R6, RZ, P0, !PT ;  /* 0x00000006ff067210 */ /* 0x000fe400007fe4ff */
[----:B------:R-:W-:Y:S02]  /*7ed0*/  ISETP.NE.U32.AND P0, PT, R2, RZ, PT ;  /* 0x000000ff0200720c */ /* 0x000fe40003f05070 */
[----:B------:R-:W-:Y:S02]  /*7ee0*/  IADD3 R7, R9, R0, R9 ;  /* 0x0000000009077210 */ /* 0x000fe40007ffe009 */
[----:B------:R-:W-:-:S13]  /*7ef0*/  ISETP.NE.AND.EX P0, PT, R6, RZ, PT, P0 ;  /* 0x000000ff0600720c */ /* 0x000fda0003f05300 */
[----:B------:R-:W-:Y:S05]  /*7f00*/  @P0 BRA `(.L_x_1057) ;  /* 0xfffffffc00e40947 */ /* 0x000fea000383ffff */
.L_x_1056:
[----:B------:R-:W-:Y:S05]  /*7f10*/  BSYNC B3 ;  /* 0x0000000000037941 */ /* 0x000fea0003800000 */
.L_x_1055:
        /* <DEDUP_REMOVED lines=10> */
.L_x_1054:
[----:B------:R-:W-:Y:S05]  /*7fc0*/  BSYNC B2 ;  /* 0x0000000000027941 */ /* 0x000fea0003800000 */
.L_x_1053:
[----:B------:R0:W-:Y:S01]  /*7fd0*/  STG.E desc[UR4][R4.64], R7 ;  /* 0x0000000704007986 */ /* 0x0001e2000c101904 */
[----:B------:R-:W-:-:S07]  /*7fe0*/  IADD3 R3, R3, 0x80, RZ ;  /* 0x0000008003037810 */ /* 0x000fce0007ffe0ff */
.L_x_1041:
        /* <DEDUP_REMOVED lines=405> */
.L_x_1062:
        /* <DEDUP_REMOVED lines=54> */
.L_x_1070:
        /* <DEDUP_REMOVED lines=13> */
.L_x_1069:
[----:B------:R-:W-:Y:S05]  /*9d70*/  BSYNC B4 ;  /* 0x0000000000047941 */ /* 0x000fea0003800000 */
.L_x_1068:
        /* <DEDUP_REMOVED lines=14> */
.L_x_1067:
[----:B------:R-:W-:Y:S02]  /*9e60*/  IADD3 R2, P0, R2, 0x4, RZ ;  /* 0x0000000402027810 */ /* 0x000fe40007f1e0ff */
[----:B-----5:R-:W-:-:S03]  /*9e70*/  IADD3 R0, R9, R7, R9 ;  /* 0x0000000709007210 */ /* 0x020fc60007ffe009 */
[----:B------:R-:W-:Y:S01]  /*9e80*/  IMAD.X R6, RZ, RZ, R6, P0 ;  /* 0x000000ffff067224 */ /* 0x000fe200000e0606 */
[----:B------:R-:W-:Y:S02]  /*9e90*/  ISETP.NE.U32.AND P0, PT, R2, RZ, PT ;  /* 0x000000ff0200720c */ /* 0x000fe40003f05070 */
[----:B------:R-:W-:Y:S02]  /*9ea0*/  IADD3 R7, R9, R0, R9 ;  /* 0x0000000009077210 */ /* 0x000fe40007ffe009 */
[----:B------:R-:W-:-:S13]  /*9eb0*/  ISETP.NE.AND.EX P0, PT, R6, RZ, PT, P0 ;  /* 0x000000ff0600720c */ /* 0x000fda0003f05300 */
[----:B------:R-:W-:Y:S05]  /*9ec0*/  @P0 BRA `(.L_x_1067) ;  /* 0xfffffffc00e40947 */ /* 0x000fea000383ffff */
.L_x_1066:
[----:B------:R-:W-:Y:S05]  /*9ed0*/  BSYNC B3 ;  /* 0x0000000000037941 */ /* 0x000fea0003800000 */
.L_x_1065:
        /* <DEDUP_REMOVED lines=10> */
.L_x_1064:
[----:B------:R-:W-:Y:S05]  /*9f80*/  BSYNC B2 ;  /* 0x0000000000027941 */ /* 0x000fea0003800000 */
.L_x_1063:
[----:B------:R2:W-:Y:S01]  /*9f90*/  STG.E desc[UR4][R4.64], R7 ;  /* 0x0000000704007986 */ /* 0x0005e2000c101904 */
[----:B------:R-:W-:-:S07]  /*9fa0*/  IADD3 R3, R3, 0x80, RZ ;  /* 0x0000008003037810 */ /* 0x000fce0007ffe0ff */
.L_x_1051:
        /* <DEDUP_REMOVED lines=406> */
.L_x_1072:
[----:B------:R-:W-:Y:S01]  /*b910*/  ULDC.64 UR10, c[0x0][0x5c8] ;  /* 0x00017200000a7ab9 */ /* 0x000fe20000000a00 */
[----:B------:R-:W-:Y:S01]  /*b920*/  ULDC.64 UR8, c[0x0][0x5b0] ;  /* 0x00016c0000087ab9 */ /* 0x000fe20000000a00 */
[----:B------:R-:W-:Y:S01]  /*b930*/  IADD3 R8, P1, R4, UR10, RZ ;  /* 0x0000000a04087c10 */ /* 0x000fe2000ff3e0ff */
[----:B------:R-:W-:Y:S01]  /*b940*/  ULDC.U8 UR7, c[0x0][0x5e0] ;  /* 0x0001780000077ab9 */ /* 0x000fe20000000000 */
[----:B------:R-:W-:-:S03]  /*b950*/  IADD3 R6, P0, R2, UR8, RZ ;  /* 0x0000000802067c10 */ /* 0x000fc6000ff1e0ff */
[----:B-----5:R-:W-:Y:S01]  /*b960*/  IMAD.X R9, RZ, RZ, UR11, P1 ;  /* 0x0000000bff097e24 */ /* 0x020fe200088e06ff */
        /* <DEDUP_REMOVED lines=48> */
.L_x_1080:
        /* <DEDUP_REMOVED lines=13> */
.L_x_1079:
[----:B------:R-:W-:Y:S05]  /*bd40*/  BSYNC B4 ;  /* 0x0000000000047941 */ /* 0x000fea0003800000 */
.L_x_1078:
        /* <DEDUP_REMOVED lines=14> */
.L_x_1077:
[----:B------:R-:W-:Y:S02]  /*be30*/  IADD3 R2, P0, R2, 0x4, RZ ;  /* 0x0000000402027810 */ /* 0x000fe40007f1e0ff */
[C-C-:B-----5:R-:W-:Y:S02]  /*be40*/  IADD3 R0, R9.reuse, R7, R9.reuse ;  /* 0x0000000709007210 */ /* 0x160fe40007ffe009 */
[----:B------:R-:W-:Y:S02]  /*be50*/  IADD3.X R6, RZ, R6, RZ, P0, !PT ;  /* 0x00000006ff067210 */ /* 0x000fe400007fe4ff */
[----:B------:R-:W-:Y:S02]  /*be60*/  ISETP.NE.U32.AND P0, PT, R2, RZ, PT ;  /* 0x000000ff0200720c */ /* 0x000fe40003f05070 */
[----:B------:R-:W-:Y:S02]  /*be70*/  IADD3 R7, R9, R0, R9 ;  /* 0x0000000009077210 */ /* 0x000fe40007ffe009 */
[----:B------:R-:W-:-:S13]  /*be80*/  ISETP.NE.AND.EX P0, PT, R6, RZ, PT, P0 ;  /* 0x000000ff0600720c */ /* 0x000fda0003f05300 */
[----:B------:R-:W-:Y:S05]  /*be90*/  @P0 BRA `(.L_x_1077) ;  /* 0xfffffffc00e40947 */ /* 0x000fea000383ffff */
.L_x_1076:
[----:B------:R-:W-:Y:S05]  /*bea0*/  BSYNC B3 ;  /* 0x0000000000037941 */ /* 0x000fea0003800000 */
.L_x_1075:
        /* <DEDUP_REMOVED lines=10> */
.L_x_1074:
[----:B------:R-:W-:Y:S05]  /*bf50*/  BSYNC B2 ;  /* 0x0000000000027941 */ /* 0x000fea0003800000 */
.L_x_1073:
[----:B------:R1:W-:Y:S01]  /*bf60*/  STG.E desc[UR4][R4.64], R7 ;  /* 0x0000000704007986 */ /* 0x0003e2000c101904 */
[----:B------:R-:W-:-:S07]  /*bf70*/  VIADD R3, R3, 0x80 ;  /* 0x0000008003037836 */ /* 0x000fce0000000000 */
.L_x_1061:
[----:B------:R-:W-:-:S13]  /*bf80*/  ISETP.GE.AND P0, PT, R3, UR6, PT ;  /* 0x0000000603007c0c */ /* 0x000fda000bf06270 */
[----:B------:R-:W-:Y:S05]  /*bf90*/  @P0 BREAK B0 ;  /* 0x0000000000000942 */ /* 0x000fea0003800000 */
[----:B------:R-:W-:Y:S05]  /*bfa0*/  @P0 BRA `(.L_x_1071) ;  /* 0x0000001c00ec0947 */ /* 0x000fea0003800000 */
[----:B------:R-:W-:Y:S05]  /*bfb0*/  BSYNC B0 ;  /* 0x0000000000007941 */ /* 0x000fea0003800000 */
.L_x_1030:
        /* <DEDUP_REMOVED lines=403> */
.L_x_1081:
        /* <DEDUP_REMOVED lines=54> */
.L_x_1089:
        /* <DEDUP_REMOVED lines=13> */
.L_x_1088:
[----:B------:R-:W-:Y:S05]  /*dd20*/  BSYNC B4 ;  /* 0x0000000000047941 */ /* 0x000fea0003800000 */
.L_x_1087:
        /* <DEDUP_REMOVED lines=14> */
.L_x_1086:
[----:B------:R-:W-:Y:S02]  /*de10*/  IADD3 R2, P0, R2, 0x4, RZ ;  /* 0x0000000402027810 */ /* 0x000fe40007f1e0ff */
[C-C-:B-----5:R-:W-:Y:S02]  /*de20*/  IADD3 R0, R9.reuse, R7, R9.reuse ;  /* 0x0000000709007210 */ /* 0x160fe40007ffe009 */
[----:B------:R-:W-:Y:S02]  /*de30*/  IADD3.X R6, RZ, R6, RZ, P0, !PT ;  /* 0x00000006ff067210 */ /* 0x000fe400007fe4ff */
[----:B------:R-:W-:Y:S02]  /*de40*/  ISETP.NE.U32.AND P0, PT, R2, RZ, PT ;  /* 0x000000ff0200720c */ /* 0x000fe40003f05070 */
[----:B------:R-:W-:Y:S02]  /*de50*/  IADD3 R7, R9, R0, R9 ;  /* 0x0000000009077210 */ /* 0x000fe40007ffe009 */
[----:B------:R-:W-:-:S13]  /*de60*/  ISETP.NE.AND.EX P0, PT, R6, RZ, PT, P0 ;  /* 0x000000ff0600720c */ /* 0x000fda0003f05300 */
[----:B------:R-:W-:Y:S05]  /*de70*/  @P0 BRA `(.L_x_1086) ;  /* 0xfffffffc00e40947 */ /* 0x000fea000383ffff */
.L_x_1085:
[----:B------:R-:W-:Y:S05]  /*de80*/  BSYNC B3 ;  /* 0x0000000000037941 */ /* 0x000fea0003800000 */
.L_x_1084:
        /* <DEDUP_REMOVED lines=10> */
.L_x_1083:
[----:B------:R-:W-:Y:S05]  /*df30*/  BSYNC B2 ;  /* 0x0000000000027941 */ /* 0x000fea0003800000 */
.L_x_1082:
[----:B------:R3:W-:Y:S01]  /*df40*/  STG.E desc[UR4][R4.64], R7 ;  /* 0x0000000704007986 */ /* 0x0007e2000c101904 */
[----:B------:R-:W-:-:S07]  /*df50*/  IADD3 R3, R3, 0x80, RZ ;  /* 0x0000008003037810 */ /* 0x000fce0007ffe0ff */
.L_x_1071:
[----:B------:R-:W-:Y:S05]  /*df60*/  BSYNC B1 ;  /* 0x0000000000017941 */ /* 0x000fea0003800000 */
.L_x_1029:
        /* <DEDUP_REMOVED lines=406> */
.L_x_1090:
        /* <DEDUP_REMOVED lines=16> */
[----:B-----5:R-:W-:Y:S02]  /*f9d0*/  IADD3 R9, P1, R0, UR6, RZ ;  /* 0x0000000600097c10 */ /* 0x020fe4000ff3e0ff */
        /* <DEDUP_REMOVED lines=9> */
[----:B------:R-:W-:-:S02]  /*fa70*/  LEA R4, P2, R6, R9, 0x2 ;  /* 0x0000000906047211 */ /* 0x000fc400078410ff */
[----:B------:R-:W-:Y:S02]  /*fa80*/  IADD3 R2, P1, R5, UR6, RZ ;  /* 0x0000000605027c10 */ /* 0x000fe4000ff3e0ff */
[----:B------:R-:W-:Y:S02]  /*fa90*/  LEA.HI.X R5, R6, R0, R3, 0x2, P2 ;  /* 0x0000000006057211 */ /* 0x000fe400010f1403 */
[----:B------:R-:W-:Y:S02]  /*faa0*/  IADD3.X R3, RZ, UR7, RZ, P1, !PT ;  /* 0x00000007ff037c10 */ /* 0x000fe40008ffe4ff */
[----:B------:R-:W-:-:S03]  /*fab0*/  MOV R7, RZ ;  /* 0x000000ff00077202 */ /* 0x000fc60000000f00 */
[----:B------:R-:W-:Y:S05]  /*fac0*/  @!P0 BRA `(.L_x_1092) ;  /* 0x0000000400108947 */ /* 0x000fea0003800000 */
        /* <DEDUP_REMOVED lines=22> */
.L_x_1098:
[C-C-:B-----5:R-:W-:Y:S02]  /*fc30*/  IADD3 R0, R9.reuse, R7, R9.reuse ;  /* 0x0000000709007210 */ /* 0x160fe40007ffe009 */
[----:B------:R-:W-:Y:S02]  /*fc40*/  IADD3 R4, P1, R4, 0x10, RZ ;  /* 0x0000001004047810 */ /* 0x000fe40007f3e0ff */
[C-C-:B------:R-:W-:Y:S02]  /*fc50*/  IADD3 R0, R9.reuse, R0, R9.reuse ;  /* 0x0000000009007210 */ /* 0x140fe40007ffe009 */
[----:B------:R-:W-:Y:S02]  /*fc60*/  IADD3.X R5, RZ, R5, RZ, P1, !PT ;  /* 0x00000005ff057210 */ /* 0x000fe40000ffe4ff */
[----:B------:R-:W-:Y:S02]  /*fc70*/  IADD3 R0, R9, R0, R9 ;  /* 0x0000000009007210 */ /* 0x000fe40007ffe009 */
[----:B------:R-:W-:-:S02]  /*fc80*/  ISETP.GE.U32.AND P1, PT, R4, -0xc, PT ;  /* 0xfffffff40400780c */ /* 0x000fc40003f26070 */
[--C-:B------:R-:W-:Y:S02]  /*fc90*/  IADD3 R0, R9, R0, R9.reuse ;  /* 0x0000000009007210 */ /* 0x100fe40007ffe009 */
[----:B------:R-:W-:Y:S02]  /*fca0*/  ISETP.GE.AND.EX P1, PT, R5, -0x1, PT, P1 ;  /* 0xffffffff0500780c */ /* 0x000fe40003f26310 */
[----:B------:R-:W-:-:S04]  /*fcb0*/  IADD3 R0, R9, R0, R9 ;  /* 0x0000000009007210 */ /* 0x000fc80007ffe009 */
[----:B------:R-:W-:-:S04]  /*fcc0*/  IADD3 R0, R9, R0, R9 ;  /* 0x0000000009007210 */ /* 0x000fc80007ffe009 */
[----:B------:R-:W-:-:S04]  /*fcd0*/  IADD3 R0, R9, R0, R9 ;  /* 0x0000000009007210 */ /* 0x000fc80007ffe009 */
[----:B------:R-:W-:Y:S01]  /*fce0*/  IADD3 R7, R9, R0, R9 ;  /* 0x0000000009077210 */ /* 0x000fe20007ffe009 */
[----:B------:R-:W-:Y:S06]  /*fcf0*/  @!P1 BRA `(.L_x_1098) ;  /* 0xfffffffc00cc9947 */ /* 0x000fec000383ffff */
.L_x_1097:
[----:B------:R-:W-:Y:S05]  /*fd00*/  BSYNC B3 ;  /* 0x0000000000037941 */ /* 0x000fea0003800000 */
.L_x_1096:
        /* <DEDUP_REMOVED lines=14> */
.L_x_1095:
[----:B------:R-:W-:Y:S02]  /*fdf0*/  IADD3 R4, P0, R4, 0x4, RZ ;  /* 0x0000000404047810 */ /* 0x000fe40007f1e0ff */
[C-C-:B-----5:R-:W-:Y:S02]  /*fe00*/  IADD3 R0, R9.reuse, R7, R9.reuse ;  /* 0x0000000709007210 */ /* 0x160fe40007ffe009 */
[----:B------:R-:W-:Y:S02]  /*fe10*/  IADD3.X R5, RZ, R5, RZ, P0, !PT ;  /* 0x00000005ff057210 */ /* 0x000fe400007fe4ff */
[----:B------:R-:W-:Y:S02]  /*fe20*/  ISETP.NE.U32.AND P0, PT, R4, RZ, PT ;  /* 0x000000ff0400720c */ /* 0x000fe40003f05070 */
[----:B------:R-:W-:Y:S02]  /*fe30*/  IADD3 R7, R9, R0, R9 ;  /* 0x0000000009077210 */ /* 0x000fe40007ffe009 */
[----:B------:R-:W-:-:S13]  /*fe40*/  ISETP.NE.AND.EX P0, PT, R5, RZ, PT, P0 ;  /* 0x000000ff0500720c */ /* 0x000fda0003f05300 */
[----:B------:R-:W-:Y:S05]  /*fe50*/  @P0 BRA `(.L_x_1095) ;  /* 0xfffffffc00e40947 */ /* 0x000fea000383ffff */
.L_x_1094:
[----:B------:R-:W-:Y:S05]  /*fe60*/  BSYNC B2 ;  /* 0x0000000000027941 */ /* 0x000fea0003800000 */
.L_x_1093:
        /* <DEDUP_REMOVED lines=10> */
.L_x_1092:
[----:B------:R-:W-:Y:S05]  /*ff10*/  BSYNC B1 ;  /* 0x0000000000017941 */ /* 0x000fea0003800000 */
.L_x_1091:
[----:B------:R-:W-:Y:S01]  /*ff20*/  STG.E desc[UR4][R2.64], R7 ;  /* 0x0000000702007986 */ /* 0x000fe2000c101904 */
[----:B------:R-:W-:Y:S05]  /*ff30*/  EXIT ;  /* 0x000000000000794d */ /* 0x000fea0003800000 */
.L_x_1099:
        /* <DEDUP_REMOVED lines=12> */
.L_x_18535:


//--------------------- .text._ZN2at6native73_GLOBAL__N__c8866d80_35_SparseBinaryOpIntersectionKernel_cu_f5210f67_363612apply_kernelILi128ELi8EZNS1_29binary_op_intersection_kernelINS1_9LhsProjOpEalEEvRNS_14TensorIteratorEllRKNS_6TensorEbEUliE_EEviT1_ --------------------------
	.section	.text._ZN2at6native73_GLOBAL__N__c8866d80_35_SparseBinaryOpIntersectionKernel_cu_f5210f67_363612apply_kernelILi128ELi8EZNS1_29binary_op_intersection_kernelINS1_9LhsProjOpEalEEvRNS_14TensorIteratorEllRKNS_6TensorEbEUliE_EEviT1_,"ax",@progbits
	.align	128
.text._ZN2at6native73_GLOBAL__N__c8866d80_35_SparseBinaryOpIntersectionKernel_cu_f5210f67_363612apply_kernelILi128ELi8EZNS1_29binary_op_intersection_kernelINS1_9LhsProjOpEalEEvRNS_14TensorIteratorEllRKNS_6TensorEbEUliE_EEviT1_:
        .type           _ZN2at6native73_GLOBAL__N__c8866d80_35_SparseBinaryOpIntersectionKernel_cu_f5210f67_363612apply_kernelILi128ELi8EZNS1_29binary_op_intersection_kernelINS1_9LhsProjOpEalEEvRNS_14TensorIteratorEllRKNS_6TensorEbEUliE_EEviT1_,@function
        .size           _ZN2at6native73_GLOBAL__N__c8866d80_35_SparseBinaryOpIntersectionKernel_cu_f5210f67_363612apply_kernelILi128ELi8EZNS1_29binary_op_intersection_kernelINS1_9LhsProjOpEalEEvRNS_14TensorIteratorEllRKNS_6TensorEbEUliE_EEviT1_,(.L_x_18536 - _ZN2at6native73_GLOBAL__N__c8866d80_35_SparseBinaryOpIntersectionKernel_cu_f5210f67_363612apply_kernelILi128ELi8EZNS1_29binary_op_intersection_kernelINS1_9LhsProjOpEalEEvRNS_14TensorIteratorEllRKNS_6TensorEbEUliE_EEviT1_)
        .other          _ZN2at6native73_GLOBAL__N__c8866d80_35_SparseBinaryOpIntersectionKernel_cu_f5210f67_363612apply_kernelILi128ELi8EZNS1_29binary_op_intersection_kernelINS1_9LhsProjOpEalEEvRNS_14TensorIteratorEllRKNS_6TensorEbEUliE_EEviT1_,@"STO_CUDA_ENTRY STV_DEFAULT"
_ZN2at6native73_GLOBAL__N__c8866d80_35_SparseBinaryOpIntersectionKernel_cu_f5210f67_363612apply_kernelILi128ELi8EZNS1_29binary_op_intersection_kernelINS1_9LhsProjOpEalEEvRNS_14TensorIteratorEllRKNS_6TensorEbEUliE_EEviT1_:
        /* <DEDUP_REMOVED lines=417> */
.L_x_1102:
        /* <DEDUP_REMOVED lines=8> */
[----:B------:R-:W-:Y:S01]  /*1a90*/  MOV R10, R0 ;  /* 0x00000000000a7202 */ /* 0x000fe20000000f00 */
[----:B------:R-:W-:Y:S02]  /*1aa0*/  ULDC.64 UR10, c[0x0][0x5a8] ;  /* 0x00016a00000a7ab9 */ /* 0x000fe40000000a00 */
[----:B------:R-:W2:Y:S04]  /*1ab0*/  LDG.E.64.CONSTANT R8, desc[UR4][R8.64] ;  /* 0x0000000408087981 */ /* 0x000ea8000c1e9b00 */
[----:B------:R-:W3:Y:S01]  /*1ac0*/  LDG.E.64.CONSTANT R6, desc[UR4][R6.64] ;  /* 0x0000000406067981 */ /* 0x000ee2000c1e9b00 */
[----:B------:R-:W-:Y:S01]  /*1ad0*/  ISETP.NE.AND P0, PT, RZ, UR7, PT ;  /* 0x00000007ff007c0c */ /* 0x000fe2000bf05270 */
[----:B------:R-:W-:Y:S01]  /*1ae0*/  BSSY B1, `(.L_x_1103) ;  /* 0x0000057000017945 */ /* 0x000fe20003800000 */
[----:B------:R-:W-:-:S02]  /*1af0*/  MOV R11, RZ ;  /* 0x000000ff000b7202 */ /* 0x000fc40000000f00 */
[----:B--2---:R-:W-:-:S04]  /*1b00*/  ISETP.GT.U32.AND P1, PT, R8, RZ, PT ;  /* 0x000000ff0800720c */ /* 0x004fc80003f24070 */
[----:B------:R-:W-:Y:S01]  /*1b10*/  ISETP.GT.AND.EX P0, PT, R9, RZ, !P0, P1 ;  /* 0x000000ff0900720c */ /* 0x000fe20004704310 */
[----:B---3--:R-:W-:Y:S02]  /*1b20*/  IMAD R13, R7, UR8, RZ ;  /* 0x00000008070d7c24 */ /* 0x008fe4000f8e02ff */
[----:B------:R-:W-:Y:S01]  /*1b30*/  IMAD.WIDE.U32 R10, R6, UR8, R10 ;  /* 0x00000008060a7c25 */ /* 0x000fe2000f8e000a */
[----:B------:R-:W-:Y:S02]  /*1b40*/  SEL R2, R8, 0x1, !P0 ;  /* 0x0000000108027807 */ /* 0x000fe40004000000 */
[----:B------:R-:W-:Y:S01]  /*1b50*/  SEL R8, R9, RZ, !P0 ;  /* 0x000000ff09087207 */ /* 0x000fe20004000000 */
[----:B------:R-:W-:Y:S01]  /*1b60*/  IMAD R13, R6, UR9, R13 ;  /* 0x00000009060d7c24 */ /* 0x000fe2000f8e020d */
[----:B------:R-:W-:Y:S01]  /*1b70*/  ISETP.GE.U32.AND P0, PT, R2, 0x1, PT ;  /* 0x000000010200780c */ /* 0x000fe20003f06070 */
[----:B------:R-:W-:Y:S01]  /*1b80*/  ULDC.64 UR8, c[0x0][0x5a0] ;  /* 0x0001680000087ab9 */ /* 0x000fe20000000a00 */
[----:B------:R-:W-:Y:S01]  /*1b90*/  IADD3 R6, P2, R10, UR10, RZ ;  /* 0x0000000a0a067c10 */ /* 0x000fe2000ff5e0ff */
[----:B------:R-:W-:Y:S01]  /*1ba0*/  IMAD.MOV.U32 R9, RZ, RZ, RZ ;  /* 0x000000ffff097224 */ /* 0x000fe200078e00ff */
[----:B------:R-:W-:-:S02]  /*1bb0*/  ISETP.GE.AND.EX P0, PT, R8, RZ, PT, P0 ;  /* 0x000000ff0800720c */ /* 0x000fc40003f06300 */
[----:B------:R-:W-:Y:S02]  /*1bc0*/  IADD3 R4, P1, R5, UR8, RZ ;  /* 0x0000000805047c10 */ /* 0x000fe4000ff3e0ff */
[----:B------:R-:W-:Y:S02]  /*1bd0*/  IADD3.X R7, R11, UR11, R13, P2, !PT ;  /* 0x0000000b0b077c10 */ /* 0x000fe400097fe40d */
[----:B------:R-:W-:-:S07]  /*1be0*/  IADD3.X R5, RZ, UR9, RZ, P1, !PT ;  /* 0x00000009ff057c10 */ /* 0x000fce0008ffe4ff */
        /* <DEDUP_REMOVED lines=24> */
.L_x_1110:
        /* <DEDUP_REMOVED lines=13> */
.L_x_1109:
[----:B------:R-:W-:Y:S05]  /*1e40*/  BSYNC B3 ;  /* 0x0000000000037941 */ /* 0x000fea0003800000 */
.L_x_1108:
        /* <DEDUP_REMOVED lines=14> */
.L_x_1107:
[----:B------:R-:W-:Y:S02]  /*1f30*/  IADD3 R2, P0, R2, 0x4, RZ ;  /* 0x0000000402027810 */ /* 0x000fe40007f1e0ff */
[C-C-:B------:R-:W-:Y:S02]  /*1f40*/  IADD3 R0, R11.reuse, R9, R11.reuse ;  /* 0x000000090b007210 */ /* 0x140fe40007ffe00b */
[----:B------:R-:W-:Y:S02]  /*1f50*/  IADD3.X R6, RZ, R6, RZ, P0, !PT ;  /* 0x00000006ff067210 */ /* 0x000fe400007fe4ff */
[----:B------:R-:W-:Y:S02]  /*1f60*/  ISETP.NE.U32.AND P0, PT, R2, RZ, PT ;  /* 0x000000ff0200720c */ /* 0x000fe40003f05070 */
[----:B------:R-:W-:Y:S02]  /*1f70*/  IADD3 R9, R11, R0, R11 ;  /* 0x000000000b097210 */ /* 0x000fe40007ffe00b */
[----:B------:R-:W-:-:S13]  /*1f80*/  ISETP.NE.AND.EX P0, PT, R6, RZ, PT, P0 ;  /* 0x000000ff0600720c */ /* 0x000fda0003f05300 */
[----:B------:R-:W-:Y:S05]  /*1f90*/  @P0 BRA `(.L_x_1107) ;  /* 0xfffffffc00e40947 */ /* 0x000fea000383ffff */
.L_x_1106:
[----:B------:R-:W-:Y:S05]  /*1fa0*/  BSYNC B2 ;  /* 0x0000000000027941 */ /* 0x000fea0003800000 */
.L_x_1105:
        /* <DEDUP_REMOVED lines=10> */
.L_x_1104:
[----:B------:R-:W-:Y:S05]  /*2050*/  BSYNC B1 ;  /* 0x0000000000017941 */ /* 0x000fea0003800000 */
.L_x_1103:
[----:B------:R0:W-:Y:S01]  /*2060*/  STG.E.U8 desc[UR4][R4.64], R9 ;  /* 0x0000000904007986 */ /* 0x0001e2000c101104 */
[----:B------:R-:W-:-:S07]  /*2070*/  VIADD R3, R3, 0x80 ;  /* 0x0000008003037836 */ /* 0x000fce0000000000 */
.L_x_1101:
[----:B------:R-:W-:Y:S05]  /*2080*/  BSYNC B0 ;  /* 0x0000000000007941 */ /* 0x000fea0003800000 */
.L_x_1100:
        /* <DEDUP_REMOVED lines=407> */
.L_x_1114:
[----:B------:R-:W-:Y:S01]  /*3a00*/  ULDC.64 UR10, c[0x0][0x5c8] ;  /* 0x00017200000a7ab9 */ /* 0x000fe20000000a00 */
[----:B------:R-:W-:Y:S01]  /*3a10*/  ULDC.64 UR8, c[0x0][0x5b0] ;  /* 0x00016c0000087ab9 */ /* 0x000fe20000000a00 */
[----:B------:R-:W-:Y:S01]  /*3a20*/  IADD3 R8, P1, R4, UR10, RZ ;  /* 0x0000000a04087c10 */ /* 0x000fe2000ff3e0ff */
[----:B------:R-:W-:Y:S01]  /*3a30*/  ULDC.U8 UR7, c[0x0][0x5e0] ;  /* 0x0001780000077ab9 */ /* 0x000fe20000000000 */
[----:B------:R-:W-:Y:S02]  /*3a40*/  IADD3 R6, P0, R2, UR8, RZ ;  /* 0x0000000802067c10 */ /* 0x000fe4000ff1e0ff */
[----:B------:R-:W-:Y:S01]  /*3a50*/  IADD3.X R9, RZ, UR11, RZ, P1, !PT ;  /* 0x0000000bff097c10 */ /* 0x000fe20008ffe4ff */
[----:B------:R-:W-:Y:S01]  /*3a60*/  IMAD.MOV.U32 R10, RZ, RZ, R0 ;  /* 0x000000ffff0a7224 */ /* 0x000fe200078e0000 */
[----:B------:R-:W-:Y:S01]  /*3a70*/  IADD3.X R7, RZ, UR9, RZ, P0, !PT ;  /* 0x00000009ff077c10 */ /* 0x000fe200087fe4ff */
[----:B------:R-:W-:Y:S01]  /*3a80*/  ULDC.64 UR8, c[0x0][0x5d0] ;  /* 0x0001740000087ab9 */ /* 0x000fe20000000a00 */
[----:B------:R-:W-:Y:S01]  /*3a90*/  MOV R11, RZ ;  /* 0x000000ff000b7202 */ /* 0x000fe20000000f00 */
[----:B------:R-:W-:Y:S01]  /*3aa0*/  ULDC.64 UR10, c[0x0][0x5a8] ;  /* 0x00016a00000a7ab9 */ /* 0x000fe20000000a00 */
[----:B------:R-:W2:Y:S04]  /*3ab0*/  LDG.E.64.CONSTANT R8, desc[UR4][R8.64] ;  /* 0x0000000408087981 */ /* 0x000ea8000c1e9b00 */
[----:B------:R-:W3:Y:S01]  /*3ac0*/  LDG.E.64.CONSTANT R6, desc[UR4][R6.64] ;  /* 0x0000000406067981 */ /* 0x000ee2000c1e9b00 */
[----:B------:R-:W-:Y:S01]  /*3ad0*/  ISETP.NE.AND P1, PT, RZ, UR7, PT ;  /* 0x00000007ff007c0c */ /* 0x000fe2000bf25270 */
[----:B------:R-:W-:Y:S01]  /*3ae0*/  BSSY B2, `(.L_x_1115) ;  /* 0x0000056000027945 */ /* 0x000fe20003800000 */
        /* <DEDUP_REMOVED lines=13> */
[----:B------:R-:W-:Y:S02]  /*3bc0*/  IADD3.X R5, RZ, UR9, RZ, P1, !PT ;  /* 0x00000009ff057c10 */ /* 0x000fe40008ffe4ff */
[----:B------:R-:W-:-:S05]  /*3bd0*/  MOV R9, RZ ;  /* 0x000000ff00097202 */ /* 0x000fca0000000f00 */
[----:B------:R-:W-:Y:S05]  /*3be0*/  @!P0 BRA `(.L_x_1116) ;  /* 0x0000000400148947 */ /* 0x000fea0003800000 */
        /* <DEDUP_REMOVED lines=23> */
.L_x_1122:
        /* <DEDUP_REMOVED lines=13> */
.L_x_1121:
[----:B------:R-:W-:Y:S05]  /*3e30*/  BSYNC B4 ;  /* 0x0000000000047941 */ /* 0x000fea0003800000 */
.L_x_1120:
        /* <DEDUP_REMOVED lines=14> */
.L_x_1119:
[----:B------:R-:W-:Y:S02]  /*3f20*/  IADD3 R2, P0, R2, 0x4, RZ ;  /* 0x0000000402027810 */ /* 0x000fe40007f1e0ff */
[C-C-:B------:R-:W-:Y:S02]  /*3f30*/  IADD3 R0, R11.reuse, R9, R11.reuse ;  /* 0x000000090b007210 */ /* 0x140fe40007ffe00b */
[----:B------:R-:W-:Y:S02]  /*3f40*/  IADD3.X R6, RZ, R6, RZ, P0, !PT ;  /* 0x00000006ff067210 */ /* 0x000fe400007fe4ff */
[----:B------:R-:W-:Y:S02]  /*3f50*/  ISETP.NE.U32.AND P0, PT, R2, RZ, PT ;  /* 0x000000ff0200720c */ /* 0x000fe40003f05070 */
[----:B------:R-:W-:Y:S02]  /*3f60*/  IADD3 R9, R11, R0, R11 ;  /* 0x000000000b097210 */ /* 0x000fe40007ffe00b */
[----:B------:R-:W-:-:S13]  /*3f70*/  ISETP.NE.AND.EX P0, PT, R6, RZ, PT, P0 ;  /* 0x000000ff0600720c */ /* 0x000fda0003f05300 */
[----:B------:R-:W-:Y:S05]  /*3f80*/  @P0 BRA `(.L_x_1119) ;  /* 0xfffffffc00e40947 */ /* 0x000fea000383ffff */
.L_x_1118:
[----:B------:R-:W-:Y:S05]  /*3f90*/  BSYNC B3 ;  /* 0x0000000000037941 */ /* 0x000fea0003800000 */
.L_x_1117:
        /* <DEDUP_REMOVED lines=10> */
.L_x_1116:
[----:B------:R-:W-:Y:S05]  /*4040*/  BSYNC B2 ;  /* 0x0000000000027941 */ /* 0x000fea0003800000 */
.L_x_1115:
[----:B------:R0:W-:Y:S01]  /*4050*/  STG.E.U8 desc[UR4][R4.64], R9 ;  /* 0x0000000904007986 */ /* 0x0001e2000c101104 */
        /* <DEDUP_REMOVED lines=406> */
.L_x_1124:
        /* <DEDUP_REMOVED lines=13> */
[----:B------:R-:W-:Y:S02]  /*5a90*/  MOV R10, R0 ;  /* 0x00000000000a7202 */ /* 0x000fe40000000f00 */
[----:B------:R-:W-:Y:S02]  /*5aa0*/  MOV R11, RZ ;  /* 0x000000ff000b7202 */ /* 0x000fe40000000f00 */
        /* <DEDUP_REMOVED lines=13> */
[----:B------:R-:W-:Y:S01]  /*5b80*/  MOV R9, RZ ;  /* 0x000000ff00097202 */ /* 0x000fe20000000f00 */
[----:B------:R-:W-:-:S06]  /*5b90*/  IMAD.X R5, RZ, RZ, UR9, P1 ;  /* 0x00000009ff057e24 */ /* 0x000fcc00088e06ff */
        /* <DEDUP_REMOVED lines=24> */
.L_x_1132:
        /* <DEDUP_REMOVED lines=13> */
.L_x_1131:
[----:B------:R-:W-:Y:S05]  /*5df0*/  BSYNC B4 ;  /* 0x0000000000047941 */ /* 0x000fea0003800000 */
.L_x_1130:
        /* <DEDUP_REMOVED lines=14> */
.L_x_1129:
[----:B------:R-:W-:Y:S02]  /*5ee0*/  IADD3 R2, P0, R2, 0x4, RZ ;  /* 0x0000000402027810 */ /* 0x000fe40007f1e0ff */
[C-C-:B------:R-:W-:Y:S02]  /*5ef0*/  IADD3 R0, R11.reuse, R9, R11.reuse ;  /* 0x000000090b007210 */ /* 0x140fe40007ffe00b */
[----:B------:R-:W-:Y:S02]  /*5f00*/  IADD3.X R6, RZ, R6, RZ, P0, !PT ;  /* 0x00000006ff067210 */ /* 0x000fe400007fe4ff */
[----:B------:R-:W-:Y:S02]  /*5f10*/  ISETP.NE.U32.AND P0, PT, R2, RZ, PT ;  /* 0x000000ff0200720c */ /* 0x000fe40003f05070 */
[----:B------:R-:W-:Y:S02]  /*5f20*/  IADD3 R9, R11, R0, R11 ;  /* 0x000000000b097210 */ /* 0x000fe40007ffe00b */
[----:B------:R-:W-:-:S13]  /*5f30*/  ISETP.NE.AND.EX P0, PT, R6, RZ, PT, P0 ;  /* 0x000000ff0600720c */ /* 0x000fda0003f05300 */
[----:B------:R-:W-:Y:S05]  /*5f40*/  @P0 BRA `(.L_x_1129) ;  /* 0xfffffffc00e40947 */ /* 0x000fea000383ffff */
.L_x_1128:
[----:B------:R-:W-:Y:S05]  /*5f50*/  BSYNC B3 ;  /* 0x0000000000037941 */ /* 0x000fea0003800000 */
.L_x_1127:
        /* <DEDUP_REMOVED lines=10> */
.L_x_1126:
[----:B------:R-:W-:Y:S05]  /*6000*/  BSYNC B2 ;  /* 0x0000000000027941 */ /* 0x000fea0003800000 */
.L_x_1125:
[----:B------:R1:W-:Y:S01]  /*6010*/  STG.E.U8 desc[UR4][R4.64], R9 ;  /* 0x0000000904007986 */ /* 0x0003e2000c101104 */
[----:B------:R-:W-:-:S07]  /*6020*/  IADD3 R3, R3, 0x80, RZ ;  /* 0x0000008003037810 */ /* 0x000fce0007ffe0ff */
.L_x_1113:
        /* <DEDUP_REMOVED lines=405> */
.L_x_1134:
        /* <DEDUP_REMOVED lines=12> */
[----:B------:R-:W-:Y:S01]  /*7a40*/  MOV R10, R0 ;  /* 0x00000000000a7202 */ /* 0x000fe20000000f00 */
        /* <DEDUP_REMOVED lines=41> */
.L_x_1142:
        /* <DEDUP_REMOVED lines=13> */
.L_x_1141:
[----:B------:R-:W-:Y:S05]  /*7db0*/  BSYNC B4 ;  /* 0x0000000000047941 */ /* 0x000fea0003800000 */
.L_x_1140:
        /* <DEDUP_REMOVED lines=14> */
.L_x_1139:
[----:B------:R-:W-:Y:S02]  /*7ea0*/  IADD3 R2, P0, R2, 0x4, RZ ;  /* 0x0000000402027810 */ /* 0x000fe40007f1e0ff */
[C-C-:B------:R-:W-:Y:S02]  /*7eb0*/  IADD3 R0, R11.reuse, R9, R11.reuse ;  /* 0x000000090b007210 */ /* 0x140fe40007ffe00b */
[----:B------:R-:W-:Y:S02]  /*7ec0*/  IADD3.X R6, RZ, R6, RZ, P0, !PT ;  /* 0x00000006ff067210 */ /* 0x000fe400007fe4ff */
[----:B------:R-:W-:Y:S02]  /*7ed0*/  ISETP.NE.U32.AND P0, PT, R2, RZ, PT ;  /* 0x000000ff0200720c */ /* 0x000fe40003f05070 */
[----:B------:R-:W-:Y:S02]  /*7ee0*/  IADD3 R9, R11, R0, R11 ;  /* 0x000000000b097210 */ /* 0x000fe40007ffe00b */
[----:B------:R-:W-:-:S13]  /*7ef0*/  ISETP.NE.AND.EX P0, PT, R6, RZ, PT, P0 ;  /* 0x000000ff0600720c */ /* 0x000fda0003f05300 */
[----:B------:R-:W-:Y:S05]  /*7f00*/  @P0 BRA `(.L_x_1139) ;  /* 0xfffffffc00e40947 */ /* 0x000fea000383ffff */
.L_x_1138:
[----:B------:R-:W-:Y:S05]  /*7f10*/  BSYNC B3 ;  /* 0x0000000000037941 */ /* 0x000fea0003800000 */
.L_x_1137:
        /* <DEDUP_REMOVED lines=10> */
.L_x_1136:
[----:B------:R-:W-:Y:S05]  /*7fc0*/  BSYNC B2 ;  /* 0x0000000000027941 */ /* 0x000fea0003800000 */
.L_x_1135:
[----:B------:R0:W-:Y:S01]  /*7fd0*/  STG.E.U8 desc[UR4][R4.64], R9 ;  /* 0x0000000904007986 */ /* 0x0001e2000c101104 */
[----:B------:R-:W-:-:S07]  /*7fe0*/  IADD3 R3, R3, 0x80, RZ ;  /* 0x0000008003037810 */ /* 0x000fce0007ffe0ff */
.L_x_1123:
        /* <DEDUP_REMOVED lines=405> */
.L_x_1144:
[----:B------:R-:W-:Y:S01]  /*9940*/  ULDC.64 UR10, c[0x0][0x5c8] ;  /* 0x00017200000a7ab9 */ /* 0x000fe20000000a00 */
[----:B------:R-:W-:Y:S01]  /*9950*/  ULDC.64 UR8, c[0x0][0x5b0] ;  /* 0x00016c0000087ab9 */ /* 0x000fe20000000a00 */
[----:B------:R-:W-:Y:S01]  /*9960*/  IADD3 R8, P1, R4, UR10, RZ ;  /* 0x0000000a04087c10 */ /* 0x000fe2000ff3e0ff */
[----:B------:R-:W-:Y:S01]  /*9970*/  ULDC.U8 UR7, c[0x0][0x5e0] ;  /* 0x0001780000077ab9 */ /* 0x000fe20000000000 */
[----:B------:R-:W-:Y:S02]  /*9980*/  IADD3 R6, P0, R2, UR8, RZ ;  /* 0x0000000802067c10 */ /* 0x000fe4000ff1e0ff */
[----:B------:R-:W-:Y:S01]  /*9990*/  IADD3.X R9, RZ, UR11, RZ, P1, !PT ;  /* 0x0000000bff097c10 */ /* 0x000fe20008ffe4ff */
[----:B------:R-:W-:Y:S01]  /*99a0*/  IMAD.MOV.U32 R11, RZ, RZ, RZ ;  /* 0x000000ffff0b7224 */ /* 0x000fe200078e00ff */
[----:B------:R-:W-:Y:S01]  /*99b0*/  IADD3.X R7, RZ, UR9, RZ, P0, !PT ;  /* 0x00000009ff077c10 */ /* 0x000fe200087fe4ff */
[----:B------:R-:W-:Y:S01]  /*99c0*/  ULDC.64 UR8, c[0x0][0x5d0] ;  /* 0x0001740000087ab9 */ /* 0x000fe20000000a00 */
[----:B------:R-:W-:Y:S01]  /*99d0*/  MOV R10, R0 ;  /* 0x00000000000a7202 */ /* 0x000fe20000000f00 */
        /* <DEDUP_REMOVED lines=44> */
.L_x_1152:
        /* <DEDUP_REMOVED lines=13> */
.L_x_1151:
[----:B------:R-:W-:Y:S05]  /*9d70*/  BSYNC B4 ;  /* 0x0000000000047941 */ /* 0x000fea0003800000 */
.L_x_1150:
        /* <DEDUP_REMOVED lines=14> */
.L_x_1149:
[----:B------:R-:W-:Y:S02]  /*9e60*/  IADD3 R2, P0, R2, 0x4, RZ ;  /* 0x0000000402027810 */ /* 0x000fe40007f1e0ff */
[----:B------:R-:W-:-:S03]  /*9e70*/  IADD3 R0, R11, R9, R11 ;  /* 0x000000090b007210 */ /* 0x000fc60007ffe00b */
[----:B------:R-:W-:Y:S01]  /*9e80*/  IMAD.X R6, RZ, RZ, R6, P0 ;  /* 0x000000ffff067224 */ /* 0x000fe200000e0606 */
[----:B------:R-:W-:Y:S02]  /*9e90*/  ISETP.NE.U32.AND P0, PT, R2, RZ, PT ;  /* 0x000000ff0200720c */ /* 0x000fe40003f05070 */
[----:B------:R-:W-:Y:S02]  /*9ea0*/  IADD3 R9, R11, R0, R11 ;  /* 0x000000000b097210 */ /* 0x000fe40007ffe00b */
[----:B------:R-:W-:-:S13]  /*9eb0*/  ISETP.NE.AND.EX P0, PT, R6, RZ, PT, P0 ;  /* 0x000000ff0600720c */ /* 0x000fda0003f05300 */
[----:B------:R-:W-:Y:S05]  /*9ec0*/  @P0 BRA `(.L_x_1149) ;  /* 0xfffffffc00e40947 */ /* 0x000fea000383ffff */
.L_x_1148:
[----:B------:R-:W-:Y:S05]  /*9ed0*/  BSYNC B3 ;  /* 0x0000000000037941 */ /* 0x000fea0003800000 */
.L_x_1147:
        /* <DEDUP_REMOVED lines=10> */
.L_x_1146:
[----:B------:R-:W-:Y:S05]  /*9f80*/  BSYNC B2 ;  /* 0x0000000000027941 */ /* 0x000fea0003800000 */
.L_x_1145:
[----:B------:R2:W-:Y:S01]  /*9f90*/  STG.E.U8 desc[UR4][R4.64], R9 ;  /* 0x0000000904007986 */ /* 0x0005e2000c101104 */
[----:B------:R-:W-:-:S07]  /*9fa0*/  IADD3 R3, R3, 0x80, RZ ;  /* 0x0000008003037810 */ /* 0x000fce0007ffe0ff */
.L_x_1133:
        /* <DEDUP_REMOVED lines=406> */
.L_x_1154:
        /* <DEDUP_REMOVED lines=54> */
.L_x_1162:
        /* <DEDUP_REMOVED lines=13> */
.L_x_1161:
[----:B------:R-:W-:Y:S05]  /*bd40*/  BSYNC B4 ;  /* 0x0000000000047941 */ /* 0x000fea0003800000 */
.L_x_1160:
        /* <DEDUP_REMOVED lines=14> */
.L_x_1159:
[----:B------:R-:W-:Y:S02]  /*be30*/  IADD3 R2, P0, R2, 0x4, RZ ;  /* 0x0000000402027810 */ /* 0x000fe40007f1e0ff */
[C-C-:B------:R-:W-:Y:S02]  /*be40*/  IADD3 R0, R11.reuse, R9, R11.reuse ;  /* 0x000000090b007210 */ /* 0x140fe40007ffe00b */
[----:B------:R-:W-:Y:S02]  /*be50*/  IADD3.X R6, RZ, R6, RZ, P0, !PT ;  /* 0x00000006ff067210 */ /* 0x000fe400007fe4ff */
[----:B------:R-:W-:Y:S02]  /*be60*/  ISETP.NE.U32.AND P0, PT, R2, RZ, PT ;  /* 0x000000ff0200720c */ /* 0x000fe40003f05070 */
[----:B------:R-:W-:Y:S02]  /*be70*/  IADD3 R9, R11, R0, R11 ;  /* 0x000000000b097210 */ /* 0x000fe40007ffe00b */
[----:B------:R-:W-:-:S13]  /*be80*/  ISETP.NE.AND.EX P0, PT, R6, RZ, PT, P0 ;  /* 0x000000ff0600720c */ /* 0x000fda0003f05300 */
[----:B------:R-:W-:Y:S05]  /*be90*/  @P0 BRA `(.L_x_1159) ;  /* 0xfffffffc00e40947 */ /* 0x000fea000383ffff */
.L_x_1158:
[----:B------:R-:W-:Y:S05]  /*bea0*/  BSYNC B3 ;  /* 0x0000000000037941 */ /* 0x000fea0003800000 */
.L_x_1157:
        /* <DEDUP_REMOVED lines=10> */
.L_x_1156:
[----:B------:R-:W-:Y:S05]  /*bf50*/  BSYNC B2 ;  /* 0x0000000000027941 */ /* 0x000fea0003800000 */
.L_x_1155:
[----:B------:R1:W-:Y:S01]  /*bf60*/  STG.E.U8 desc[UR4][R4.64], R9 ;  /* 0x0000000904007986 */ /* 0x0003e2000c101104 */
[----:B------:R-:W-:-:S07]  /*bf70*/  VIADD R3, R3, 0x80 ;  /* 0x0000008003037836 */ /* 0x000fce0000000000 */
.L_x_1143:
[----:B------:R-:W-:-:S13]  /*bf80*/  ISETP.GE.AND P0, PT, R3, UR6, PT ;  /* 0x0000000603007c0c */ /* 0x000fda000bf06270 */
[----:B------:R-:W-:Y:S05]  /*bf90*/  @P0 BREAK B0 ;  /* 0x0000000000000942 */ /* 0x000fea0003800000 */
[----:B------:R-:W-:Y:S05]  /*bfa0*/  @P0 BRA `(.L_x_1153) ;  /* 0x0000001c00ec0947 */ /* 0x000fea0003800000 */
[----:B------:R-:W-:Y:S05]  /*bfb0*/  BSYNC B0 ;  /* 0x0000000000007941 */ /* 0x000fea0003800000 */
.L_x_1112:
        /* <DEDUP_REMOVED lines=403> */
.L_x_1163:
        /* <DEDUP_REMOVED lines=54> */
.L_x_1171:
        /* <DEDUP_REMOVED lines=13> */
.L_x_1170:
[----:B------:R-:W-:Y:S05]  /*dd20*/  BSYNC B4 ;  /* 0x0000000000047941 */ /* 0x000fea0003800000 */
.L_x_1169:
        /* <DEDUP_REMOVED lines=14> */
.L_x_1168:
[----:B------:R-:W-:Y:S02]  /*de10*/  IADD3 R2, P0, R2, 0x4, RZ ;  /* 0x0000000402027810 */ /* 0x000fe40007f1e0ff */
[C-C-:B------:R-:W-:Y:S02]  /*de20*/  IADD3 R0, R11.reuse, R9, R11.reuse ;  /* 0x000000090b007210 */ /* 0x140fe40007ffe00b */
[----:B------:R-:W-:Y:S02]  /*de30*/  IADD3.X R6, RZ, R6, RZ, P0, !PT ;  /* 0x00000006ff067210 */ /* 0x000fe400007fe4ff */
[----:B------:R-:W-:Y:S02]  /*de40*/  ISETP.NE.U32.AND P0, PT, R2, RZ, PT ;  /* 0x000000ff0200720c */ /* 0x000fe40003f05070 */
[----:B------:R-:W-:Y:S02]  /*de50*/  IADD3 R9, R11, R0, R11 ;  /* 0x000000000b097210 */ /* 0x000fe40007ffe00b */
[----:B------:R-:W-:-:S13]  /*de60*/  ISETP.NE.AND.EX P0, PT, R6, RZ, PT, P0 ;  /* 0x000000ff0600720c */ /* 0x000fda0003f05300 */
[----:B------:R-:W-:Y:S05]  /*de70*/  @P0 BRA `(.L_x_1168) ;  /* 0xfffffffc00e40947 */ /* 0x000fea000383ffff */
.L_x_1167:
[----:B------:R-:W-:Y:S05]  /*de80*/  BSYNC B3 ;  /* 0x0000000000037941 */ /* 0x000fea0003800000 */
.L_x_1166:
        /* <DEDUP_REMOVED lines=10> */
.L_x_1165:
[----:B------:R-:W-:Y:S05]  /*df30*/  BSYNC B2 ;  /* 0x0000000000027941 */ /* 0x000fea0003800000 */
.L_x_1164:
[----:B------:R3:W-:Y:S01]  /*df40*/  STG.E.U8 desc[UR4][R4.64], R9 ;  /* 0x0000000904007986 */ /* 0x0007e2000c101104 */
[----:B------:R-:W-:-:S07]  /*df50*/  IADD3 R3, R3, 0x80, RZ ;  /* 0x0000008003037810 */ /* 0x000fce0007ffe0ff */
.L_x_1153:
[----:B------:R-:W-:Y:S05]  /*df60*/  BSYNC B1 ;  /* 0x0000000000017941 */ /* 0x000fea0003800000 */
.L_x_1111:
        /* <DEDUP_REMOVED lines=406> */
.L_x_1172:
[----:B------:R-:W-:Y:S01]  /*f8d0*/  ULDC.64 UR8, c[0x0][0x5c8] ;  /* 0x0001720000087ab9 */ /* 0x000fe20000000a00 */
[----:B------:R-:W-:Y:S01]  /*f8e0*/  ULDC.64 UR6, c[0x0][0x5b0] ;  /* 0x00016c0000067ab9 */ /* 0x000fe20000000a00 */
[----:B------:R-:W-:Y:S02]  /*f8f0*/  IADD3 R6, P1, R4, UR8, RZ ;  /* 0x0000000804067c10 */ /* 0x000fe4000ff3e0ff */
[----:B------:R-:W-:Y:S01]  /*f900*/  IADD3 R2, P0, R2, UR6, RZ ;  /* 0x0000000602027c10 */ /* 0x000fe2000ff1e0ff */
[----:B------:R-:W-:Y:S01]  /*f910*/  ULDC.U8 UR6, c[0x0][0x5e0] ;  /* 0x0001780000067ab9 */ /* 0x000fe20000000000 */
[----:B------:R-:W-:Y:S01]  /*f920*/  IADD3.X R7, RZ, UR9, RZ, P1, !PT ;  /* 0x00000009ff077c10 */ /* 0x000fe20008ffe4ff */
[----:B------:R-:W-:Y:S01]  /*f930*/  IMAD.MOV.U32 R9, RZ, RZ, RZ ;  /* 0x000000ffff097224 */ /* 0x000fe200078e00ff */
[----:B------:R-:W-:Y:S01]  /*f940*/  IADD3.X R3, RZ, UR7, RZ, P0, !PT ;  /* 0x00000007ff037c10 */ /* 0x000fe200087fe4ff */
[----:B------:R-:W-:-:S03]  /*f950*/  ULDC.64 UR8, c[0x0][0x5a8] ;  /* 0x00016a0000087ab9 */ /* 0x000fc60000000a00 */
[----:B------:R-:W2:Y:S04]  /*f960*/  LDG.E.64.CONSTANT R6, desc[UR4][R6.64] ;  /* 0x0000000406067981 */ /* 0x000ea8000c1e9b00 */
[----:B------:R-:W3:Y:S01]  /*f970*/  LDG.E.64.CONSTANT R2, desc[UR4][R2.64] ;  /* 0x0000000402027981 */ /* 0x000ee2000c1e9b00 */
[----:B------:R-:W-:Y:S01]  /*f980*/  ISETP.NE.AND P1, PT, RZ, UR6, PT ;  /* 0x00000006ff007c0c */ /* 0x000fe2000bf25270 */
[----:B------:R-:W-:Y:S01]  /*f990*/  ULDC.64 UR6, c[0x0][0x5d0] ;  /* 0x0001740000067ab9 */ /* 0x000fe20000000a00 */
[----:B------:R-:W-:Y:S01]  /*f9a0*/  MOV R8, R0 ;  /* 0x0000000000087202 */ /* 0x000fe20000000f00 */
        /* <DEDUP_REMOVED lines=40> */
.L_x_1180:
[C-C-:B------:R-:W-:Y:S02]  /*fc30*/  IADD3 R0, R9.reuse, R7, R9.reuse ;  /* 0x0000000709007210 */ /* 0x140fe40007ffe009 */
        /* <DEDUP_REMOVED lines=12> */
.L_x_1179:
[----:B------:R-:W-:Y:S05]  /*fd00*/  BSYNC B3 ;  /* 0x0000000000037941 */ /* 0x000fea0003800000 */
.L_x_1178:
        /* <DEDUP_REMOVED lines=14> */
.L_x_1177:
[----:B------:R-:W-:Y:S02]  /*fdf0*/  IADD3 R4, P0, R4, 0x4, RZ ;  /* 0x0000000404047810 */ /* 0x000fe40007f1e0ff */
[C-C-:B------:R-:W-:Y:S02]  /*fe00*/  IADD3 R0, R9.reuse, R7, R9.reuse ;  /* 0x0000000709007210 */ /* 0x140fe40007ffe009 */
[----:B------:R-:W-:Y:S02]  /*fe10*/  IADD3.X R5, RZ, R5, RZ, P0, !PT ;  /* 0x00000005ff057210 */ /* 0x000fe400007fe4ff */
[----:B------:R-:W-:Y:S02]  /*fe20*/  ISETP.NE.U32.AND P0, PT, R4, RZ, PT ;  /* 0x000000ff0400720c */ /* 0x000fe40003f05070 */
[----:B------:R-:W-:Y:S02]  /*fe30*/  IADD3 R7, R9, R0, R9 ;  /* 0x0000000009077210 */ /* 0x000fe40007ffe009 */
[----:B------:R-:W-:-:S13]  /*fe40*/  ISETP.NE.AND.EX P0, PT, R5, RZ, PT, P0 ;  /* 0x000000ff0500720c */ /* 0x000fda0003f05300 */
[----:B------:R-:W-:Y:S05]  /*fe50*/  @P0 BRA `(.L_x_1177) ;  /* 0xfffffffc00e40947 */ /* 0x000fea000383ffff */
.L_x_1176:
[----:B------:R-:W-:Y:S05]  /*fe60*/  BSYNC B2 ;  /* 0x0000000000027941 */ /* 0x000fea0003800000 */
.L_x_1175:
        /* <DEDUP_REMOVED lines=10> */
.L_x_1174:
[----:B------:R-:W-:Y:S05]  /*ff10*/  BSYNC B1 ;  /* 0x0000000000017941 */ /* 0x000fea0003800000 */
.L_x_1173:
[----:B------:R-:W-:Y:S01]  /*ff20*/  STG.E.U8 desc[UR4][R2.64], R7 ;  /* 0x0000000702007986 */ /* 0x000fe2000c101104 */
[----:B------:R-:W-:Y:S05]  /*ff30*/  EXIT ;  /* 0x000000000000794d */ /* 0x000fea0003800000 */
.L_x_1181:
        /* <DEDUP_REMOVED lines=12> */
.L_x_18536:


//--------------------- .text._ZN2at6native73_GLOBAL__N__c8866d80_35_SparseBinaryOpIntersectionKernel_cu_f5210f67_363612apply_kernelILi128ELi8EZNS1_29binary_op_intersection_kernelINS1_9LhsProjOpEhlEEvRNS_14TensorIteratorEllRKNS_6TensorEbEUliE_EEviT1_ --------------------------
	.section	.text._ZN2at6native73_GLOBAL__N__c8866d80_35_SparseBinaryOpIntersectionKernel_cu_f5210f67_363612apply_kernelILi128ELi8EZNS1_29binary_op_intersection_kernelINS1_9LhsProjOpEhlEEvRNS_14TensorIteratorEllRKNS_6TensorEbEUliE_EEviT1_,"ax",@progbits
	.align	128
.text._ZN2at6native73_GLOBAL__N__c8866d80_35_SparseBinaryOpIntersectionKernel_cu_f5210f67_363612apply_kernelILi128ELi8EZNS1_29binary_op_intersection_kernelINS1_9LhsProjOpEhlEEvRNS_14TensorIteratorEllRKNS_6TensorEbEUliE_EEviT1_:
        .type           _ZN2at6native73_GLOBAL__N__c8866d80_35_SparseBinaryOpIntersectionKernel_cu_f5210f67_363612apply_kernelILi128ELi8EZNS1_29binary_op_intersection_kernelINS1_9LhsProjOpEhlEEvRNS_14TensorIteratorEllRKNS_6TensorEbEUliE_EEviT1_,@function
        .size           _ZN2at6native73_GLOBAL__N__c8866d80_35_SparseBinaryOpIntersectionKernel_cu_f5210f67_363612apply_kernelILi128ELi8EZNS1_29binary_op_intersection_kernelINS1_9LhsProjOpEhlEEvRNS_14TensorIteratorEllRKNS_6TensorEbEUliE_EEviT1_,(.L_x_18537 - _ZN2at6native73_GLOBAL__N__c8866d80_35_SparseBinaryOpIntersectionKernel_cu_f5210f67_363612apply_kernelILi128ELi8EZNS1_29binary_op_intersection_kernelINS1_9LhsProjOpEhlEEvRNS_14TensorIteratorEllRKNS_6TensorEbEUliE_EEviT1_)
        .other          _ZN2at6native73_GLOBAL__N__c8866d80_35_SparseBinaryOpIntersectionKernel_cu_f5210f67_363612apply_kernelILi128ELi8EZNS1_29binary_op_intersection_kernelINS1_9LhsProjOpEhlEEvRNS_14TensorIteratorEllRKNS_6TensorEbEUliE_EEviT1_,@"STO_CUDA_ENTRY STV_DEFAULT"
_ZN2at6native73_GLOBAL__N__c8866d80_35_SparseBinaryOpIntersectionKernel_cu_f5210f67_363612apply_kernelILi128ELi8EZNS1_29binary_op_intersection_kernelINS1_9LhsProjOpEhlEEvRNS_14TensorIteratorEllRKNS_6TensorEbEUliE_EEviT1_:
        /* <DEDUP_REMOVED lines=417> */
.L_x_1184:
        /* <DEDUP_REMOVED lines=39> */
[----:B--2---:R-:W-:-:S11]  /*1c80*/  LOP3.LUT R11, R6, 0xff, RZ, 0xc0, !PT ;  /* 0x000000ff060b7812 */ /* 0x004fd600078ec0ff */
        /* <DEDUP_REMOVED lines=14> */
.L_x_1192:
        /* <DEDUP_REMOVED lines=13> */
.L_x_1191:
[----:B------:R-:W-:Y:S05]  /*1e40*/  BSYNC B3 ;  /* 0x0000000000037941 */ /* 0x000fea0003800000 */
.L_x_1190:
        /* <DEDUP_REMOVED lines=14> */
.L_x_1189:
[----:B------:R-:W-:Y:S02]  /*1f30*/  IADD3 R2, P0, R2, 0x4, RZ ;  /* 0x0000000402027810 */ /* 0x000fe40007f1e0ff */
[C-C-:B------:R-:W-:Y:S02]  /*1f40*/  IADD3 R0, R11.reuse, R9, R11.reuse ;  /* 0x000000090b007210 */ /* 0x140fe40007ffe00b */
[----:B------:R-:W-:Y:S02]  /*1f50*/  IADD3.X R6, RZ, R6, RZ, P0, !PT ;  /* 0x00000006ff067210 */ /* 0x000fe400007fe4ff */
[----:B------:R-:W-:Y:S02]  /*1f60*/  ISETP.NE.U32.AND P0, PT, R2, RZ, PT ;  /* 0x000000ff0200720c */ /* 0x000fe40003f05070 */
[----:B------:R-:W-:Y:S02]  /*1f70*/  IADD3 R9, R11, R0, R11 ;  /* 0x000000000b097210 */ /* 0x000fe40007ffe00b */
[----:B------:R-:W-:-:S13]  /*1f80*/  ISETP.NE.AND.EX P0, PT, R6, RZ, PT, P0 ;  /* 0x000000ff0600720c */ /* 0x000fda0003f05300 */
[----:B------:R-:W-:Y:S05]  /*1f90*/  @P0 BRA `(.L_x_1189) ;  /* 0xfffffffc00e40947 */ /* 0x000fea000383ffff */
.L_x_1188:
[----:B------:R-:W-:Y:S05]  /*1fa0*/  BSYNC B2 ;  /* 0x0000000000027941 */ /* 0x000fea0003800000 */
.L_x_1187:
        /* <DEDUP_REMOVED lines=10> */
.L_x_1186:
[----:B------:R-:W-:Y:S05]  /*2050*/  BSYNC B1 ;  /* 0x0000000000017941 */ /* 0x000fea0003800000 */
.L_x_1185:
[----:B------:R0:W-:Y:S01]  /*2060*/  STG.E.U8 desc[UR4][R4.64], R9 ;  /* 0x0000000904007986 */ /* 0x0001e2000c101104 */
[----:B------:R-:W-:-:S07]  /*2070*/  VIADD R3, R3, 0x80 ;  /* 0x0000008003037836 */ /* 0x000fce0000000000 */
.L_x_1183:
[----:B------:R-:W-:Y:S05]  /*2080*/  BSYNC B0 ;  /* 0x0000000000007941 */ /* 0x000fea0003800000 */
.L_x_1182:
        /* <DEDUP_REMOVED lines=407> */
.L_x_1196:
        /* <DEDUP_REMOVED lines=39> */
[----:B--2---:R-:W-:-:S11]  /*3c70*/  LOP3.LUT R11, R6, 0xff, RZ, 0xc0, !PT ;  /* 0x000000ff060b7812 */ /* 0x004fd600078ec0ff */
        /* <DEDUP_REMOVED lines=14> */
.L_x_1204:
        /* <DEDUP_REMOVED lines=13> */
.L_x_1203:
[----:B------:R-:W-:Y:S05]  /*3e30*/  BSYNC B4 ;  /* 0x0000000000047941 */ /* 0x000fea0003800000 */
.L_x_1202:
        /* <DEDUP_REMOVED lines=14> */
.L_x_1201:
[----:B------:R-:W-:Y:S02]  /*3f20*/  IADD3 R2, P0, R2, 0x4, RZ ;  /* 0x0000000402027810 */ /* 0x000fe40007f1e0ff */
[C-C-:B------:R-:W-:Y:S02]  /*3f30*/  IADD3 R0, R11.reuse, R9, R11.reuse ;  /* 0x000000090b007210 */ /* 0x140fe40007ffe00b */
[----:B------:R-:W-:Y:S02]  /*3f40*/  IADD3.X R6, RZ, R6, RZ, P0, !PT ;  /* 0x00000006ff067210 */ /* 0x000fe400007fe4ff */
[----:B------:R-:W-:Y:S02]  /*3f50*/  ISETP.NE.U32.AND P0, PT, R2, RZ, PT ;  /* 0x000000ff0200720c */ /* 0x000fe40003f05070 */
[----:B------:R-:W-:Y:S02]  /*3f60*/  IADD3 R9, R11, R0, R11 ;  /* 0x000000000b097210 */ /* 0x000fe40007ffe00b */
[----:B------:R-:W-:-:S13]  /*3f70*/  ISETP.NE.AND.EX P0, PT, R6, RZ, PT, P0 ;  /* 0x000000ff0600720c */ /* 0x000fda0003f05300 */
[----:B------:R-:W-:Y:S05]  /*3f80*/  @P0 BRA `(.L_x_1201) ;  /* 0xfffffffc00e40947 */ /* 0x000fea000383ffff */
.L_x_1200:
[----:B------:R-:W-:Y:S05]  /*3f90*/  BSYNC B3 ;  /* 0x0000000000037941 */ /* 0x000fea0003800000 */
.L_x_1199:
        /* <DEDUP_REMOVED lines=10> */
.L_x_1198:
[----:B------:R-:W-:Y:S05]  /*4040*/  BSYNC B2 ;  /* 0x0000000000027941 */ /* 0x000fea0003800000 */
.L_x_1197:
        /* <DEDUP_REMOVED lines=407> */
.L_x_1206:
        /* <DEDUP_REMOVED lines=54> */
.L_x_1214:
        /* <DEDUP_REMOVED lines=13> */
.L_x_1213:
[----:B------:R-:W-:Y:S05]  /*5df0*/  BSYNC B4 ;  /* 0x0000000000047941 */ /* 0x000fea0003800000 */
.L_x_1212:
        /* <DEDUP_REMOVED lines=14> */
.L_x_1211:
[----:B------:R-:W-:Y:S02]  /*5ee0*/  IADD3 R2, P0, R2, 0x4, RZ ;  /* 0x0000000402027810 */ /* 0x000fe40007f1e0ff */
[C-C-:B------:R-:W-:Y:S02]  /*5ef0*/  IADD3 R0, R11.reuse, R9, R11.reuse ;  /* 0x000000090b007210 */ /* 0x140fe40007ffe00b */
[----:B------:R-:W-:Y:S02]  /*5f00*/  IADD3.X R6, RZ, R6, RZ, P0, !PT ;  /* 0x00000006ff067210 */ /* 0x000fe400007fe4ff */
[----:B------:R-:W-:Y:S02]  /*5f10*/  ISETP.NE.U32.AND P0, PT, R2, RZ, PT ;  /* 0x000000ff0200720c */ /* 0x000fe40003f05070 */
[----:B------:R-:W-:Y:S02]  /*5f20*/  IADD3 R9, R11, R0, R11 ;  /* 0x000000000b097210 */ /* 0x000fe40007ffe00b */
[----:B------:R-:W-:-:S13]  /*5f30*/  ISETP.NE.AND.EX P0, PT, R6, RZ, PT, P0 ;  /* 0x000000ff0600720c */ /* 0x000fda0003f05300 */
[----:B------:R-:W-:Y:S05]  /*5f40*/  @P0 BRA `(.L_x_1211) ;  /* 0xfffffffc00e40947 */ /* 0x000fea000383ffff */
.L_x_1210:
[----:B------:R-:W-:Y:S05]  /*5f50*/  BSYNC B3 ;  /* 0x0000000000037941 */ /* 0x000fea0003800000 */
.L_x_1209:
        /* <DEDUP_REMOVED lines=10> */
.L_x_1208:
[----:B------:R-:W-:Y:S05]  /*6000*/  BSYNC B2 ;  /* 0x0000000000027941 */ /* 0x000fea0003800000 */
.L_x_1207:
[----:B------:R1:W-:Y:S01]  /*6010*/  STG.E.U8 desc[UR4][R4.64], R9 ;  /* 0x0000000904007986 */ /* 0x0003e2000c101104 */
[----:B------:R-:W-:-:S07]  /*6020*/  IADD3 R3, R3, 0x80, RZ ;  /* 0x0000008003037810 */ /* 0x000fce0007ffe0ff */
.L_x_1195:
        /* <DEDUP_REMOVED lines=405> */
.L_x_1216:
        /* <DEDUP_REMOVED lines=54> */
.L_x_1224:
        /* <DEDUP_REMOVED lines=13> */
.L_x_1223:
[----:B------:R-:W-:Y:S05]  /*7db0*/  BSYNC B4 ;  /* 0x0000000000047941 */ /* 0x000fea0003800000 */
.L_x_1222:
        /* <DEDUP_REMOVED lines=14> */
.L_x_1221:
[----:B------:R-:W-:Y:S02]  /*7ea0*/  IADD3 R2, P0, R2, 0x4, RZ ;  /* 0x0000000402027810 */ /* 0x000fe40007f1e0ff */
[C-C-:B------:R-:W-:Y:S02]  /*7eb0*/  IADD3 R0, R11.reuse, R9, R11.reuse ;  /* 0x000000090b007210 */ /* 0x140fe40007ffe00b */
[----:B------:R-:W-:Y:S02]  /*7ec0*/  IADD3.X R6, RZ, R6, RZ, P0, !PT ;  /* 0x00000006ff067210 */ /* 0x000fe400007fe4ff */
[----:B------:R-:W-:Y:S02]  /*7ed0*/  ISETP.NE.U32.AND P0, PT, R2, RZ, PT ;  /* 0x000000ff0200720c */ /* 0x000fe40003f05070 */
[----:B------:R-:W-:Y:S02]  /*7ee0*/  IADD3 R9, R11, R0, R11 ;  /* 0x000000000b097210 */ /* 0x000fe40007ffe00b */
[----:B------:R-:W-:-:S13]  /*7ef0*/  ISETP.NE.AND.EX P0, PT, R6, RZ, PT, P0 ;  /* 0x000000ff0600720c */ /* 0x000fda0003f05300 */
[----:B------:R-:W-:Y:S05]  /*7f00*/  @P0 BRA `(.L_x_1221) ;  /* 0xfffffffc00e40947 */ /* 0x000fea000383ffff */
.L_x_1220:
[----:B------:R-:W-:Y:S05]  /*7f10*/  BSYNC B3 ;  /* 0x0000000000037941 */ /* 0x000fea0003800000 */
.L_x_1219:
        /* <DEDUP_REMOVED lines=10> */
.L_x_1218:
[----:B------:R-:W-:Y:S05]  /*7fc0*/  BSYNC B2 ;  /* 0x0000000000027941 */ /* 0x000fea0003800000 */
.L_x_1217:
[----:B------:R0:W-:Y:S01]  /*7fd0*/  STG.E.U8 desc[UR4][R4.64], R9 ;  /* 0x0000000904007986 */ /* 0x0001e2000c101104 */
[----:B------:R-:W-:-:S07]  /*7fe0*/  IADD3 R3, R3, 0x80, RZ ;  /* 0x0000008003037810 */ /* 0x000fce0007ffe0ff */
.L_x_1205:
        /* <DEDUP_REMOVED lines=405> */
.L_x_1226:
        /* <DEDUP_REMOVED lines=54> */
.L_x_1234:
        /* <DEDUP_REMOVED lines=13> */
.L_x_1233:
[----:B------:R-:W-:Y:S05]  /*9d70*/  BSYNC B4 ;  /* 0x0000000000047941 */ /* 0x000fea0003800000 */
.L_x_1232:
        /* <DEDUP_REMOVED lines=14> */
.L_x_1231:
[----:B------:R-:W-:Y:S02]  /*9e60*/  IADD3 R2, P0, R2, 0x4, RZ ;  /* 0x0000000402027810 */ /* 0x000fe40007f1e0ff */
[----:B------:R-:W-:-:S03]  /*9e70*/  IADD3 R0, R11, R9, R11 ;  /* 0x000000090b007210 */ /* 0x000fc60007ffe00b */
[----:B------:R-:W-:Y:S01]  /*9e80*/  IMAD.X R6, RZ, RZ, R6, P0 ;  /* 0x000000ffff067224 */ /* 0x000fe200000e0606 */
[----:B------:R-:W-:Y:S02]  /*9e90*/  ISETP.NE.U32.AND P0, PT, R2, RZ, PT ;  /* 0x000000ff0200720c */ /* 0x000fe40003f05070 */
[----:B------:R-:W-:Y:S02]  /*9ea0*/  IADD3 R9, R11, R0, R11 ;  /* 0x000000000b097210 */ /* 0x000fe40007ffe00b */
[----:B------:R-:W-:-:S13]  /*9eb0*/  ISETP.NE.AND.EX P0, PT, R6, RZ, PT, P0 ;  /* 0x000000ff0600720c */ /* 0x000fda0003f05300 */
[----:B------:R-:W-:Y:S05]  /*9ec0*/  @P0 BRA `(.L_x_1231) ;  /* 0xfffffffc00e40947 */ /* 0x000fea000383ffff */
.L_x_1230:
[----:B------:R-:W-:Y:S05]  /*9ed0*/  BSYNC B3 ;  /* 0x0000000000037941 */ /* 0x000fea0003800000 */
.L_x_1229:
        /* <DEDUP_REMOVED lines=10> */
.L_x_1228:
[----:B------:R-:W-:Y:S05]  /*9f80*/  BSYNC B2 ;  /* 0x0000000000027941 */ /* 0x000fea0003800000 */
.L_x_1227:
[----:B------:R2:W-:Y:S01]  /*9f90*/  STG.E.U8 desc[UR4][R4.64], R9 ;  /* 0x0000000904007986 */ /* 0x0005e2000c101104 */
[----:B------:R-:W-:-:S07]  /*9fa0*/  IADD3 R3, R3, 0x80, RZ ;  /* 0x0000008003037810 */ /* 0x000fce0007ffe0ff */
.L_x_1215:
        /* <DEDUP_REMOVED lines=406> */
.L_x_1236:
        /* <DEDUP_REMOVED lines=54> */
.L_x_1244:
        /* <DEDUP_REMOVED lines=13> */
.L_x_1243:
[----:B------:R-:W-:Y:S05]  /*bd40*/  BSYNC B4 ;  /* 0x0000000000047941 */ /* 0x000fea0003800000 */
.L_x_1242:
        /* <DEDUP_REMOVED lines=14> */
.L_x_1241:
[----:B------:R-:W-:Y:S02]  /*be30*/  IADD3 R2, P0, R2, 0x4, RZ ;  /* 0x0000000402027810 */ /* 0x000fe40007f1e0ff */
[C-C-:B------:R-:W-:Y:S02]  /*be40*/  IADD3 R0, R11.reuse, R9, R11.reuse ;  /* 0x000000090b007210 */ /* 0x140fe40007ffe00b */
[----:B------:R-:W-:Y:S02]  /*be50*/  IADD3.X R6, RZ, R6, RZ, P0, !PT ;  /* 0x00000006ff067210 */ /* 0x000fe400007fe4ff */
[----:B------:R-:W-:Y:S02]  /*be60*/  ISETP.NE.U32.AND P0, PT, R2, RZ, PT ;  /* 0x000000ff0200720c */ /* 0x000fe40003f05070 */
[----:B------:R-:W-:Y:S02]  /*be70*/  IADD3 R9, R11, R0, R11 ;  /* 0x000000000b097210 */ /* 0x000fe40007ffe00b */
[----:B------:R-:W-:-:S13]  /*be80*/  ISETP.NE.AND.EX P0, PT, R6, RZ, PT, P0 ;  /* 0x000000ff0600720c */ /* 0x000fda0003f05300 */
[----:B------:R-:W-:Y:S05]  /*be90*/  @P0 BRA `(.L_x_1241) ;  /* 0xfffffffc00e40947 */ /* 0x000fea000383ffff */
.L_x_1240:
[----:B------:R-:W-:Y:S05]  /*bea0*/  BSYNC B3 ;  /* 0x0000000000037941 */ /* 0x000fea0003800000 */
.L_x_1239:
        /* <DEDUP_REMOVED lines=10> */
.L_x_1238:
[----:B------:R-:W-:Y:S05]  /*bf50*/  BSYNC B2 ;  /* 0x0000000000027941 */ /* 0x000fea0003800000 */
.L_x_1237:
[----:B------:R1:W-:Y:S01]  /*bf60*/  STG.E.U8 desc[UR4][R4.64], R9 ;  /* 0x0000000904007986 */ /* 0x0003e2000c101104 */
[----:B------:R-:W-:-:S07]  /*bf70*/  VIADD R3, R3, 0x80 ;  /* 0x0000008003037836 */ /* 0x000fce0000000000 */
.L_x_1225:
[----:B------:R-:W-:-:S13]  /*bf80*/  ISETP.GE.AND P0, PT, R3, UR6, PT ;  /* 0x0000000603007c0c */ /* 0x000fda000bf06270 */
[----:B------:R-:W-:Y:S05]  /*bf90*/  @P0 BREAK B0 ;  /* 0x0000000000000942 */ /* 0x000fea0003800000 */
[----:B------:R-:W-:Y:S05]  /*bfa0*/  @P0 BRA `(.L_x_1235) ;  /* 0x0000001c00ec0947 */ /* 0x000fea0003800000 */
[----:B------:R-:W-:Y:S05]  /*bfb0*/  BSYNC B0 ;  /* 0x0000000000007941 */ /* 0x000fea0003800000 */
.L_x_1194:
        /* <DEDUP_REMOVED lines=403> */
.L_x_1245:
        /* <DEDUP_REMOVED lines=54> */
.L_x_1253:
        /* <DEDUP_REMOVED lines=13> */
.L_x_1252:
[----:B------:R-:W-:Y:S05]  /*dd20*/  BSYNC B4 ;  /* 0x0000000000047941 */ /* 0x000fea0003800000 */
.L_x_1251:
        /* <DEDUP_REMOVED lines=14> */
.L_x_1250:
[----:B------:R-:W-:Y:S02]  /*de10*/  IADD3 R2, P0, R2, 0x4, RZ ;  /* 0x0000000402027810 */ /* 0x000fe40007f1e0ff */
[C-C-:B------:R-:W-:Y:S02]  /*de20*/  IADD3 R0, R11.reuse, R9, R11.reuse ;  /* 0x000000090b007210 */ /* 0x140fe40007ffe00b */
[----:B------:R-:W-:Y:S02]  /*de30*/  IADD3.X R6, RZ, R6, RZ, P0, !PT ;  /* 0x00000006ff067210 */ /* 0x000fe400007fe4ff */
[----:B------:R-:W-:Y:S02]  /*de40*/  ISETP.NE.U32.AND P0, PT, R2, RZ, PT ;  /* 0x000000ff0200720c */ /* 0x000fe40003f05070 */
[----:B------:R-:W-:Y:S02]  /*de50*/  IADD3 R9, R11, R0, R11 ;  /* 0x000000000b097210 */ /* 0x000fe40007ffe00b */
[----:B------:R-:W-:-:S13]  /*de60*/  ISETP.NE.AND.EX P0, PT, R6, RZ, PT, P0 ;  /* 0x000000ff0600720c */ /* 0x000fda0003f05300 */
[----:B------:R-:W-:Y:S05]  /*de70*/  @P0 BRA `(.L_x_1250) ;  /* 0xfffffffc00e40947 */ /* 0x000fea000383ffff */
.L_x_1249:
[----:B------:R-:W-:Y:S05]  /*de80*/  BSYNC B3 ;  /* 0x0000000000037941 */ /* 0x000fea0003800000 */
.L_x_1248:
        /* <DEDUP_REMOVED lines=10> */
.L_x_1247:
[----:B------:R-:W-:Y:S05]  /*df30*/  BSYNC B2 ;  /* 0x0000000000027941 */ /* 0x000fea0003800000 */
.L_x_1246:
[----:B------:R3:W-:Y:S01]  /*df40*/  STG.E.U8 desc[UR4][R4.64], R9 ;  /* 0x0000000904007986 */ /* 0x0007e2000c101104 */
[----:B------:R-:W-:-:S07]  /*df50*/  IADD3 R3, R3, 0x80, RZ ;  /* 0x0000008003037810 */ /* 0x000fce0007ffe0ff */
.L_x_1235:
[----:B------:R-:W-:Y:S05]  /*df60*/  BSYNC B1 ;  /* 0x0000000000017941 */ /* 0x000fea0003800000 */
.L_x_1193:
        /* <DEDUP_REMOVED lines=406> */
.L_x_1254:
        /* <DEDUP_REMOVED lines=54> */
.L_x_1262:
        /* <DEDUP_REMOVED lines=13> */
.L_x_1261:
[----:B------:R-:W-:Y:S05]  /*fd00*/  BSYNC B3 ;  /* 0x0000000000037941 */ /* 0x000fea0003800000 */
.L_x_1260:
        /* <DEDUP_REMOVED lines=14> */
.L_x_1259:
[----:B------:R-:W-:Y:S02]  /*fdf0*/  IADD3 R4, P0, R4, 0x4, RZ ;  /* 0x0000000404047810 */ /* 0x000fe40007f1e0ff */
[C-C-:B------:R-:W-:Y:S02]  /*fe00*/  IADD3 R0, R9.reuse, R7, R9.reuse ;  /* 0x0000000709007210 */ /* 0x140fe40007ffe009 */
[----:B------:R-:W-:Y:S02]  /*fe10*/  IADD3.X R5, RZ, R5, RZ, P0, !PT ;  /* 0x00000005ff057210 */ /* 0x000fe400007fe4ff */
[----:B------:R-:W-:Y:S02]  /*fe20*/  ISETP.NE.U32.AND P0, PT, R4, RZ, PT ;  /* 0x000000ff0400720c */ /* 0x000fe40003f05070 */
[----:B------:R-:W-:Y:S02]  /*fe30*/  IADD3 R7, R9, R0, R9 ;  /* 0x0000000009077210 */ /* 0x000fe40007ffe009 */
[----:B------:R-:W-:-:S13]  /*fe40*/  ISETP.NE.AND.EX P0, PT, R5, RZ, PT, P0 ;  /* 0x000000ff0500720c */ /* 0x000fda0003f05300 */
[----:B------:R-:W-:Y:S05]  /*fe50*/  @P0 BRA `(.L_x_1259) ;  /* 0xfffffffc00e40947 */ /* 0x000fea000383ffff */
.L_x_1258:
[----:B------:R-:W-:Y:S05]  /*fe60*/  BSYNC B2 ;  /* 0x0000000000027941 */ /* 0x000fea0003800000 */
.L_x_1257:
        /* <DEDUP_REMOVED lines=10> */
.L_x_1256:
[----:B------:R-:W-:Y:S05]  /*ff10*/  BSYNC B1 ;  /* 0x0000000000017941 */ /* 0x000fea0003800000 */
.L_x_1255:
[----:B------:R-:W-:Y:S01]  /*ff20*/  STG.E.U8 desc[UR4][R2.64], R7 ;  /* 0x0000000702007986 */ /* 0x000fe2000c101104 */
[----:B------:R-:W-:Y:S05]  /*ff30*/  EXIT ;  /* 0x000000000000794d */ /* 0x000fea0003800000 */
.L_x_1263:
        /* <DEDUP_REMOVED lines=12> */
.L_x_18537:


//--------------------- .text._ZN2at6native73_GLOBAL__N__c8866d80_35_SparseBinaryOpIntersectionKernel_cu_f5210f67_363612apply_kernelILi128ELi8EZNS1_29binary_op_intersection_kernelINS1_9RhsProjOpEN3c107complexINS5_4HalfEEElEEvRNS_14TensorIteratorEllRKNS_6TensorEbEUliE_EEviT1_ --------------------------
	.section	.text._ZN2at6native73_GLOBAL__N__c8866d80_35_SparseBinaryOpIntersectionKernel_cu_f5210f67_363612apply_kernelILi128ELi8EZNS1_29binary_op_intersection_kernelINS1_9RhsProjOpEN3c107complexINS5_4HalfEEElEEvRNS_14TensorIteratorEllRKNS_6TensorEbEUliE_EEviT1_,"ax",@progbits
	.align	128
.text._ZN2at6native73_GLOBAL__N__c8866d80_35_SparseBinaryOpIntersectionKernel_cu_f5210f67_363612apply_kernelILi128ELi8EZNS1_29binary_op_intersection_kernelINS1_9RhsProjOpEN3c107complexINS5_4HalfEEElEEvRNS_14TensorIteratorEllRKNS_6TensorEbEUliE_EEviT1_:
        .type           _ZN2at6native73_GLOBAL__N__c8866d80_35_SparseBinaryOpIntersectionKernel_cu_f5210f67_363612apply_kernelILi128ELi8EZNS1_29binary_op_intersection_kernelINS1_9RhsProjOpEN3c107complexINS5_4HalfEEElEEvRNS_14TensorIteratorEllRKNS_6TensorEbEUliE_EEviT1_,@function
        .size           _ZN2at6native73_GLOBAL__N__c8866d80_35_SparseBinaryOpIntersectionKernel_cu_f5210f67_363612apply_kernelILi128ELi8EZNS1_29binary_op_intersection_kernelINS1_9RhsProjOpEN3c107complexINS5_4HalfEEElEEvRNS_14TensorIteratorEllRKNS_6TensorEbEUliE_EEviT1_,(.L_x_18538 - _ZN2at6native73_GLOBAL__N__c8866d80_35_SparseBinaryOpIntersectionKernel_cu_f5210f67_363612apply_kernelILi128ELi8EZNS1_29binary_op_intersection_kernelINS1_9RhsProjOpEN3c107complexINS5_4HalfEEElEEvRNS_14TensorIteratorEllRKNS_6TensorEbEUliE_EEviT1_)
        .other          _ZN2at6native73_GLOBAL__N__c8866d80_35_SparseBinaryOpIntersectionKernel_cu_f5210f67_363612apply_kernelILi128ELi8EZNS1_29binary_op_intersection_kernelINS1_9RhsProjOpEN3c107complexINS5_4HalfEEElEEvRNS_14TensorIteratorEllRKNS_6TensorEbEUliE_EEviT1_,@"STO_CUDA_ENTRY STV_DEFAULT"
_ZN2at6native73_GLOBAL__N__c8866d80_35_SparseBinaryOpIntersectionKernel_cu_f5210f67_363612apply_kernelILi128ELi8EZNS1_29binary_op_intersection_kernelINS1_9RhsProjOpEN3c107complexINS5_4HalfEEElEEvRNS_14TensorIteratorEllRKNS_6TensorEbEUliE_EEviT1_:
[----:B------:R-:W-:Y:S01]  /*0000*/  LDC R1, c[0x0][0x28] ;  /* 0x00000a00ff017b82 */ /* 0x000fe20000000800 */
[----:B------:R-:W0:Y:S01]  /*0010*/  S2R R3, SR_CTAID.X ;  /* 0x0000000000037919 */ /* 0x000e220000002500 */
[----:B------:R-:W-:Y:S01]  /*0020*/  ULDC UR8, c[0x0][0x210] ;  /* 0x0000840000087ab9 */ /* 0x000fe20000000800 */
[----:B------:R-:W-:Y:S01]  /*0030*/  ULDC.64 UR4, c[0x0][0x208] ;  /* 0x0000820000047ab9 */ /* 0x000fe20000000a00 */
[----:B------:R-:W-:Y:S01]  /*0040*/  ULDC.64 UR6, c[0x0][0x5e8] ;  /* 0x00017a0000067ab9 */ /* 0x000fe20000000a00 */
[----:B------:R-:W0:Y:S01]  /*0050*/  S2R R0, SR_TID.X ;  /* 0x0000000000007919 */ /* 0x000e220000002100 */
[----:B------:R-:W-:Y:S01]  /*0060*/  BSSY B0, `(.L_x_1264) ;  /* 0x000023b000007945 */ /* 0x000fe20003800000 */
        /* <DEDUP_REMOVED lines=15> */
[----:B------:R-:W-:Y:S01]  /*0160*/  ULDC.64 UR12, c[0x0][0x358] ;  /* 0x0000d600000c7ab9 */ /* 0x000fe20000000a00 */
[----:B------:R-:W-:Y:S01]  /*0170*/  IMAD.HI.U32 R10, R3, UR10, R4 ;  /* 0x0000000a030a7c27 */ /* 0x000fe2000f8e0004 */
[----:B------:R-:W-:-:S04]  /*0180*/  ULDC UR10, c[0x0][0x348] ;  /* 0x0000d200000a7ab9 */ /* 0x000fc80000000800 */
[----:B------:R-:W-:-:S04]  /*0190*/  SHF.R.U32.HI R11, RZ, UR11, R10 ;  /* 0x0000000bff0b7c19 */ /* 0x000fc8000801160a */
        /* <DEDUP_REMOVED lines=11> */
[----:B------:R-:W-:Y:S01]  /*0250*/  ISETP.NE.AND P0, PT, R7, 0x2, PT ;  /* 0x000000020700780c */ /* 0x000fe20003f05270 */
[----:B------:R-:W-:-:S06]  /*0260*/  ULDC.64 UR16, c[0x0][0x370] ;  /* 0x0000dc0000107ab9 */ /* 0x000fcc0000000a00 */
[----:B------:R-:W-:-:S05]  /*0270*/  IMAD.HI.U32 R8, R11, UR15, R10 ;  /* 0x0000000f0b087c27 */ /* 0x000fca000f8e000a */
[----:B------:R-:W-:Y:S01]  /*0280*/  SHF.R.U32.HI R9, RZ, UR11, R8 ;  /* 0x0000000bff097c19 */ /* 0x000fe20008011608 */
[----:B------:R-:W-:-:S03]  /*0290*/  ULDC UR11, c[0x0][0x360] ;  /* 0x0000d800000b7ab9 */ /* 0x000fc60000000800 */
[----:B------:R-:W-:-:S05]  /*02a0*/  IADD3 R10, -R9, RZ, RZ ;  /* 0x000000ff090a7210 */ /* 0x000fca0007ffe1ff */
[----:B------:R-:W-:Y:S01]  /*02b0*/  IMAD R10, R10, UR14, R11 ;  /* 0x0000000e0a0a7c24 */ /* 0x000fe2000f8e020b */
[----:B------:R-:W-:-:S03]  /*02c0*/  ULDC UR14, c[0x0][0x36c] ;  /* 0x0000db00000e7ab9 */ /* 0x000fc60000000800 */
[C---:B------:R-:W-:Y:S02]  /*02d0*/  IMAD R6, R10.reuse, UR11, RZ ;  /* 0x0000000b0a067c24 */ /* 0x040fe4000f8e02ff */
        /* <DEDUP_REMOVED lines=11> */
[----:B------:R-:W-:Y:S01]  /*0390*/  ULDC UR9, c[0x0][0x234] ;  /* 0x00008d0000097ab9 */ /* 0x000fe20000000800 */
[----:B------:R-:W-:Y:S01]  /*03a0*/  ULDC.64 UR12, c[0x0][0x388] ;  /* 0x0000e200000c7ab9 */ /* 0x000fe20000000a00 */
[----:B------:R-:W-:Y:S01]  /*03b0*/  IMAD.HI.U32 R10, R9, UR10, R8 ;  /* 0x0000000a090a7c27 */ /* 0x000fe2000f8e0008 */
[----:B------:R-:W-:-:S04]  /*03c0*/  ULDC UR10, c[0x0][0x378] ;  /* 0x0000de00000a7ab9 */ /* 0x000fc80000000800 */
[----:B------:R-:W-:-:S04]  /*03d0*/  SHF.R.U32.HI R11, RZ, UR11, R10 ;  /* 0x0000000bff0b7c19 */ /* 0x000fc8000801160a */
[----:B------:R-:W-:-:S05]  /*03e0*/  IADD3 R5, -R11, RZ, RZ ;  /* 0x000000ff0b057210 */ /* 0x000fca0007ffe1ff */
[----:B------:R-:W-:Y:S01]  /*03f0*/  IMAD R9, R5, UR9, R9 ;  /* 0x0000000905097c24 */ /* 0x000fe2000f8e0209 */
[----:B------:R-:W-:-:S03]  /*0400*/  ULDC UR9, c[0x0][0x384] ;  /* 0x0000e10000097ab9 */ /* 0x000fc60000000800 */
[C---:B------:R-:W-:Y:S02]  /*0410*/  IMAD R6, R9.reuse, UR10, R6 ;  /* 0x0000000a09067c24 */ /* 0x040fe4000f8e0206 */
[C---:B------:R-:W-:Y:S02]  /*0420*/  IMAD R0, R9.reuse, UR9, R0 ;  /* 0x0000000909007c24 */ /* 0x040fe4000f8e0200 */
[C---:B------:R-:W-:Y:S02]  /*0430*/  IMAD R2, R9.reuse, UR12, R2 ;  /* 0x0000000c09027c24 */ /* 0x040fe4000f8e0202 */
[----:B------:R-:W-:Y:S01]  /*0440*/  IMAD R4, R9, UR13, R4 ;  /* 0x0000000d09047c24 */ /* 0x000fe2000f8e0204 */
[----:B------:R-:W-:Y:S06]  /*0450*/  @!P0 BRA `(.L_x_1266) ;  /* 0x0000001400788947 */ /* 0x000fec0003800000 */
[----:B------:R-:W-:Y:S01]  /*0460*/  MOV R10, RZ ;  /* 0x000000ff000a7202 */ /* 0x000fe20000000f00 */
[----:B------:R-:W-:Y:S01]  /*0470*/  ULDC.64 UR10, c[0x0][0x240] ;  /* 0x00009000000a7ab9 */ /* 0x000fe20000000a00 */
[----:B------:R-:W-:Y:S01]  /*0480*/  ULDC UR9, c[0x0][0x248] ;  /* 0x0000920000097ab9 */ /* 0x000fe20000000800 */
[----:B------:R-:W-:Y:S01]  /*0490*/  ISETP.NE.AND P0, PT, R7, 0x4, PT ;  /* 0x000000040700780c */ /* 0x000fe20003f05270 */
[----:B------:R-:W-:Y:S01]  /*04a0*/  ULDC.64 UR12, c[0x0][0x3a0] ;  /* 0x0000e800000c7ab9 */ /* 0x000fe20000000a00 */
[----:B------:R-:W-:-:S05]  /*04b0*/  IMAD.HI.U32 R8, R11, UR11, R10 ;  /* 0x0000000b0b087c27 */ /* 0x000fca000f8e000a */
[----:B------:R-:W-:Y:S01]  /*04c0*/  SHF.R.U32.HI R9, RZ, UR9, R8 ;  /* 0x00000009ff097c19 */ /* 0x000fe20008011608 */
[----:B------:R-:W-:-:S03]  /*04d0*/  ULDC UR9, c[0x0][0x390] ;  /* 0x0000e40000097ab9 */ /* 0x000fc60000000800 */
        /* <DEDUP_REMOVED lines=8> */
[----:B------:R-:W-:Y:S01]  /*0560*/  HFMA2.MMA R8, -RZ, RZ, 0, 0 ;  /* 0x00000000ff087435 */ /* 0x000fe200000001ff */
[----:B------:R-:W-:Y:S01]  /*0570*/  ULDC.64 UR10, c[0x0][0x250] ;  /* 0x00009400000a7ab9 */ /* 0x000fe20000000a00 */
[----:B------:R-:W-:Y:S01]  /*0580*/  ISETP.NE.AND P0, PT, R7, 0x5, PT ;  /* 0x000000050700780c */ /* 0x000fe20003f05270 */
[----:B------:R-:W-:Y:S01]  /*0590*/  ULDC UR9, c[0x0][0x24c] ;  /* 0x0000930000097ab9 */ /* 0x000fe20000000800 */
[----:B------:R-:W-:-:S06]  /*05a0*/  ULDC.64 UR12, c[0x0][0x3b8] ;  /* 0x0000ee00000c7ab9 */ /* 0x000fcc0000000a00 */
        /* <DEDUP_REMOVED lines=318> */
[----:B------:R-:W-:Y:S02]  /*1990*/  ULDC.64 UR12, c[0x0][0x598] ;  /* 0x00016600000c7ab9 */ /* 0x000fe40000000a00 */
        /* <DEDUP_REMOVED lines=9> */
[----:B------:R-:W-:-:S07]  /*1a30*/  IMAD R4, R9, UR13, R4 ;  /* 0x0000000d09047c24 */ /* 0x000fce000f8e0204 */
.L_x_1266:
        /* <DEDUP_REMOVED lines=14> */
[----:B------:R-:W-:Y:S02]  /*1b20*/  IADD3 R0, P3, R0, UR12, RZ ;  /* 0x0000000c00007c10 */ /* 0x000fe4000ff7e0ff */
[----:B------:R-:W-:Y:S02]  /*1b30*/  MOV R25, RZ ;  /* 0x000000ff00197202 */ /* 0x000fe40000000f00 */
[----:B------:R-:W-:Y:S02]  /*1b40*/  IADD3.X R2, RZ, UR13, RZ, P3, !PT ;  /* 0x0000000dff027c10 */ /* 0x000fe40009ffe4ff */
[----:B--2---:R-:W-:-:S04]  /*1b50*/  ISETP.GT.U32.AND P1, PT, R8, RZ, PT ;  /* 0x000000ff0800720c */ /* 0x004fc80003f24070 */
[C---:B------:R-:W-:Y:S02]  /*1b60*/  ISETP.GT.AND.EX P0, PT, R9.reuse, RZ, !P0, P1 ;  /* 0x000000ff0900720c */ /* 0x040fe40004704310 */
[----:B------:R-:W-:Y:S02]  /*1b70*/  IADD3 R6, P1, R6, UR10, RZ ;  /* 0x0000000a06067c10 */ /* 0x000fe4000ff3e0ff */
[----:B------:R-:W-:Y:S02]  /*1b80*/  SEL R24, R8, 0x1, !P0 ;  /* 0x0000000108187807 */ /* 0x000fe40004000000 */
[----:B------:R-:W-:Y:S02]  /*1b90*/  SEL R26, R9, RZ, !P0 ;  /* 0x000000ff091a7207 */ /* 0x000fe40004000000 */
[----:B------:R-:W-:Y:S02]  /*1ba0*/  ISETP.GE.U32.AND P0, PT, R24, 0x1, PT ;  /* 0x000000011800780c */ /* 0x000fe40003f06070 */
[----:B---3--:R-:W-:-:S02]  /*1bb0*/  LEA R8, P2, R4, UR14, 0x3 ;  /* 0x0000000e04087c11 */ /* 0x008fc4000f8418ff */
[----:B------:R-:W-:Y:S02]  /*1bc0*/  ISETP.GE.AND.EX P0, PT, R26, RZ, PT, P0 ;  /* 0x000000ff1a00720c */ /* 0x000fe40003f06300 */
[----:B------:R-:W-:Y:S02]  /*1bd0*/  LEA.HI.X R9, R4, UR15, R5, 0x3, P2 ;  /* 0x0000000f04097c11 */ /* 0x000fe400090f1c05 */
[----:B------:R-:W-:Y:S02]  /*1be0*/  IADD3.X R7, RZ, UR11, RZ, P1, !PT ;  /* 0x0000000bff077c10 */ /* 0x000fe40008ffe4ff */
[----:B------:R-:W-:-:S07]  /*1bf0*/  MOV R4, RZ ;  /* 0x000000ff00047202 */ /* 0x000fce0000000f00 */
[----:B------:R-:W-:Y:S05]  /*1c00*/  @!P0 BRA `(.L_x_1268) ;  /* 0x0000000400f08947 */ /* 0x000fea0003800000 */
[C---:B------:R-:W-:Y:S01]  /*1c10*/  IADD3 R4, P1, R24.reuse, -0x1, RZ ;  /* 0xffffffff18047810 */ /* 0x040fe20007f3e0ff */
[----:B------:R-:W-:Y:S01]  /*1c20*/  BSSY B2, `(.L_x_1269) ;  /* 0x0000048000027945 */ /* 0x000fe20003800000 */
[----:B------:R-:W-:Y:S02]  /*1c30*/  LOP3.LUT R5, R24, 0x3, RZ, 0xc0, !PT ;  /* 0x0000000318057812 */ /* 0x000fe400078ec0ff */
[----:B------:R-:W-:Y:S02]  /*1c40*/  ISETP.GE.U32.AND P0, PT, R4, 0x3, PT ;  /* 0x000000030400780c */ /* 0x000fe40003f06070 */
[----:B------:R-:W-:Y:S02]  /*1c50*/  IADD3.X R4, R26, -0x1, RZ, P1, !PT ;  /* 0xffffffff1a047810 */ /* 0x000fe40000ffe4ff */
[----:B------:R-:W-:Y:S02]  /*1c60*/  MOV R25, RZ ;  /* 0x000000ff00197202 */ /* 0x000fe40000000f00 */
[----:B------:R-:W-:Y:S01]  /*1c70*/  ISETP.GE.U32.AND.EX P0, PT, R4, RZ, PT, P0 ;  /* 0x000000ff0400720c */ /* 0x000fe20003f06100 */
[----:B------:R-:W-:-:S12]  /*1c80*/  HFMA2.MMA R4, -RZ, RZ, 0, 0 ;  /* 0x00000000ff047435 */ /* 0x000fd800000001ff */
[----:B------:R-:W-:Y:S05]  /*1c90*/  @!P0 BRA `(.L_x_1270) ;  /* 0x0000000400008947 */ /* 0x000fea0003800000 */
[----:B------:R-:W-:Y:S01]  /*1ca0*/  IADD3 R24, P0, -R5, R24, RZ ;  /* 0x0000001805187210 */ /* 0x000fe20007f1e1ff */
[----:B------:R-:W-:Y:S01]  /*1cb0*/  BSSY B3, `(.L_x_1270) ;  /* 0x000003e000037945 */ /* 0x000fe20003800000 */
[----:B------:R-:W-:Y:S02]  /*1cc0*/  MOV R4, RZ ;  /* 0x000000ff00047202 */ /* 0x000fe40000000f00 */
[----:B------:R-:W-:-:S09]  /*1cd0*/  IADD3.X R26, R26, -0x1, RZ, P0, !PT ;  /* 0xffffffff1a1a7810 */ /* 0x000fd200007fe4ff */
.L_x_1271:
[----:B------:R-:W2:Y:S04]  /*1ce0*/  LDG.E.64.CONSTANT R20, desc[UR4][R8.64] ;  /* 0x0000000408147981 */ /* 0x000ea8000c1e9b00 */
[----:B------:R-:W3:Y:S04]  /*1cf0*/  LDG.E.64.CONSTANT R18, desc[UR4][R8.64+0x8] ;  /* 0x0000080408127981 */ /* 0x000ee8000c1e9b00 */
[----:B------:R-:W4:Y:S04]  /*1d00*/  LDG.E.64.CONSTANT R10, desc[UR4][R8.64+0x10] ;  /* 0x00001004080a7981 */ /* 0x000f28000c1e9b00 */
[----:B------:R-:W5:Y:S01]  /*1d10*/  LDG.E.64.CONSTANT R12, desc[UR4][R8.64+0x18] ;  /* 0x00001804080c7981 */ /* 0x000f62000c1e9b00 */
[----:B--2---:R-:W-:-:S02]  /*1d20*/  IMAD R21, R21, UR6, RZ ;  /* 0x0000000615157c24 */ /* 0x004fc4000f8e02ff */
[----:B------:R-:W-:-:S04]  /*1d30*/  IMAD.WIDE.U32 R14, R20, UR6, RZ ;  /* 0x00000006140e7c25 */ /* 0x000fc8000f8e00ff */
[----:B---3--:R-:W-:Y:S02]  /*1d40*/  IMAD R23, R19, UR6, RZ ;  /* 0x0000000613177c24 */ /* 0x008fe4000f8e02ff */
[----:B------:R-:W-:Y:S02]  /*1d50*/  IMAD R19, R20, UR7, R21 ;  /* 0x0000000714137c24 */ /* 0x000fe4000f8e0215 */
[----:B------:R-:W-:-:S03]  /*1d60*/  IMAD.WIDE.U32 R16, R18, UR6, RZ ;  /* 0x0000000612107c25 */ /* 0x000fc6000f8e00ff */
[----:B------:R-:W-:Y:S01]  /*1d70*/  IADD3 R19, R15, R19, RZ ;  /* 0x000000130f137210 */ /* 0x000fe20007ffe0ff */
[----:B------:R-:W-:Y:S01]  /*1d80*/  IMAD R23, R18, UR7, R23 ;  /* 0x0000000712177c24 */ /* 0x000fe2000f8e0217 */
[-C--:B------:R-:W-:Y:S01]  /*1d90*/  LEA R18, P0, R14, R0.reuse, 0x2 ;  /* 0x000000000e127211 */ /* 0x080fe200078010ff */
[----:B----4-:R-:W-:Y:S01]  /*1da0*/  IMAD R11, R11, UR6, RZ ;  /* 0x000000060b0b7c24 */ /* 0x010fe2000f8e02ff */
[----:B------:R-:W-:Y:S01]  /*1db0*/  LEA R20, P1, R16, R0, 0x2 ;  /* 0x0000000010147211 */ /* 0x000fe200078210ff */
[----:B-----5:R-:W-:Y:S01]  /*1dc0*/  IMAD R13, R13, UR6, RZ ;  /* 0x000000060d0d7c24 */ /* 0x020fe2000f8e02ff */
[----:B------:R-:W-:Y:S01]  /*1dd0*/  IADD3 R15, R17, R23, RZ ;  /* 0x00000017110f7210 */ /* 0x000fe20007ffe0ff */
[----:B------:R-:W-:Y:S01]  /*1de0*/  IMAD.WIDE.U32 R22, R10, UR6, RZ ;  /* 0x000000060a167c25 */ /* 0x000fe2000f8e00ff */
[-C--:B------:R-:W-:Y:S02]  /*1df0*/  LEA.HI.X R19, R14, R2.reuse, R19, 0x2, P0 ;  /* 0x000000020e137211 */ /* 0x080fe400000f1413 */
[----:B------:R-:W-:Y:S01]  /*1e00*/  LEA.HI.X R21, R16, R2, R15, 0x2, P1 ;  /* 0x0000000210157211 */ /* 0x000fe200008f140f */
[----:B------:R-:W-:Y:S01]  /*1e10*/  IMAD R11, R10, UR7, R11 ;  /* 0x000000070a0b7c24 */ /* 0x000fe2000f8e020b */
[----:B------:R-:W-:Y:S01]  /*1e20*/  LEA R10, P0, R22, R0, 0x2 ;  /* 0x00000000160a7211 */ /* 0x000fe200078010ff */
[C---:B------:R-:W-:Y:S01]  /*1e30*/  IMAD R15, R12.reuse, UR7, R13 ;  /* 0x000000070c0f7c24 */ /* 0x040fe2000f8e020d */
[----:B------:R-:W2:Y:S01]  /*1e40*/  LDG.E.U16.CONSTANT R16, desc[UR4][R18.64] ;  /* 0x0000000412107981 */ /* 0x000ea2000c1e9500 */
[----:B------:R-:W-:Y:S01]  /*1e50*/  IMAD.WIDE.U32 R12, R12, UR6, RZ ;  /* 0x000000060c0c7c25 */ /* 0x000fe2000f8e00ff */
[----:B------:R-:W-:-:S02]  /*1e60*/  IADD3 R11, R23, R11, RZ ;  /* 0x0000000b170b7210 */ /* 0x000fc40007ffe0ff */
[----:B------:R-:W3:Y:S02]  /*1e70*/  LDG.E.U16.CONSTANT R17, desc[UR4][R18.64+0x2] ;  /* 0x0000020412117981 */ /* 0x000ee4000c1e9500 */
[----:B------:R-:W-:Y:S02]  /*1e80*/  LEA.HI.X R11, R22, R2, R11, 0x2, P0 ;  /* 0x00000002160b7211 */ /* 0x000fe400000f140b */
[----:B------:R-:W-:Y:S01]  /*1e90*/  LEA R14, P0, R12, R0, 0x2 ;  /* 0x000000000c0e7211 */ /* 0x000fe200078010ff */
[----:B------:R-:W4:Y:S01]  /*1ea0*/  LDG.E.U16.CONSTANT R22, desc[UR4][R20.64] ;  /* 0x0000000414167981 */ /* 0x000f22000c1e9500 */
[----:B------:R-:W-:-:S03]  /*1eb0*/  IADD3 R15, R13, R15, RZ ;  /* 0x0000000f0d0f7210 */ /* 0x000fc60007ffe0ff */
[----:B------:R-:W5:Y:S01]  /*1ec0*/  LDG.E.U16.CONSTANT R23, desc[UR4][R20.64+0x2] ;  /* 0x0000020414177981 */ /* 0x000f62000c1e9500 */
[----:B------:R-:W-:-:S03]  /*1ed0*/  LEA.HI.X R15, R12, R2, R15, 0x2, P0 ;  /* 0x000000020c0f7211 */ /* 0x000fc600000f140f */
[----:B------:R-:W5:Y:S04]  /*1ee0*/  LDG.E.U16.CONSTANT R13, desc[UR4][R10.64] ;  /* 0x000000040a0d7981 */ /* 0x000f68000c1e9500 */
[----:B------:R-:W5:Y:S04]  /*1ef0*/  LDG.E.U16.CONSTANT R27, desc[UR4][R10.64+0x2] ;  /* 0x000002040a1b7981 */ /* 0x000f68000c1e9500 */
[----:B------:R-:W5:Y:S04]  /*1f00*/  LDG.E.U16.CONSTANT R12, desc[UR4][R14.64] ;  /* 0x000000040e0c7981 */ /* 0x000f68000c1e9500 */
[----:B------:R-:W5:Y:S01]  /*1f10*/  LDG.E.U16.CONSTANT R18, desc[UR4][R14.64+0x2] ;  /* 0x000002040e127981 */ /* 0x000f62000c1e9500 */
[----:B------:R-:W-:-:S04]  /*1f20*/  IADD3 R24, P0, R24, -0x4, RZ ;  /* 0xfffffffc18187810 */ /* 0x000fc80007f1e0ff */
[----:B------:R-:W-:Y:S02]  /*1f30*/  IADD3.X R26, R26, -0x1, RZ, P0, !PT ;  /* 0xffffffff1a1a7810 */ /* 0x000fe400007fe4ff */
[----:B------:R-:W-:-:S04]  /*1f40*/  ISETP.NE.U32.AND P0, PT, R24, RZ, PT ;  /* 0x000000ff1800720c */ /* 0x000fc80003f05070 */
[----:B------:R-:W-:Y:S02]  /*1f50*/  ISETP.NE.AND.EX P0, PT, R26, RZ, PT, P0 ;  /* 0x000000ff1a00720c */ /* 0x000fe40003f05300 */
[----:B------:R-:W-:-:S04]  /*1f60*/  IADD3 R8, P1, R8, 0x20, RZ ;  /* 0x0000002008087810 */ /* 0x000fc80007f3e0ff */
[----:B------:R-:W-:Y:S01]  /*1f70*/  IADD3.X R9, RZ, R9, RZ, P1, !PT ;  /* 0x00000009ff097210 */ /* 0x000fe20000ffe4ff */
[----:B--2---:R-:W-:Y:S02]  /*1f80*/  HADD2.F32 R16, -RZ, R16.H0_H0 ;  /* 0x20000010ff107230 */ /* 0x004fe40000004100 */
[----:B---3--:R-:W-:-:S03]  /*1f90*/  HADD2.F32 R17, -RZ, R17.H0_H0 ;  /* 0x20000011ff117230 */ /* 0x008fc60000004100 */
[----:B------:R-:W-:Y:S01]  /*1fa0*/  FADD.FTZ R16, R16, R25 ;  /* 0x0000001910107221 */ /* 0x000fe20000010000 */
[----:B----4-:R-:W-:Y:S02]  /*1fb0*/  HADD2.F32 R19, -RZ, R22.H0_H0 ;  /* 0x20000016ff137230 */ /* 0x010fe40000004100 */
[----:B------:R-:W-:Y:S01]  /*1fc0*/  FADD.FTZ R17, R17, R4 ;  /* 0x0000000411117221 */ /* 0x000fe20000010000 */
[----:B-----5:R-:W-:Y:S02]  /*1fd0*/  HADD2.F32 R20, -RZ, R23.H0_H0 ;  /* 0x20000017ff147230 */ /* 0x020fe40000004100 */
[----:B------:R-:W-:Y:S01]  /*1fe0*/  FADD.FTZ R16, R16, R19 ;  /* 0x0000001310107221 */ /* 0x000fe20000010000 */
[----:B------:R-:W-:Y:S02]  /*1ff0*/  HADD2.F32 R13, -RZ, R13.H0_H0 ;  /* 0x2000000dff0d7230 */ /* 0x000fe40000004100 */
[----:B------:R-:W-:Y:S01]  /*2000*/  FADD.FTZ R17, R17, R20 ;  /* 0x0000001411117221 */ /* 0x000fe20000010000 */
[----:B------:R-:W-:-:S02]  /*2010*/  HADD2.F32 R4, -RZ, R27.H0_H0 ;  /* 0x2000001bff047230 */ /* 0x000fc40000004100 */
[----:B------:R-:W-:Y:S01]  /*2020*/  FADD.FTZ R13, R16, R13 ;  /* 0x0000000d100d7221 */ /* 0x000fe20000010000 */
[----:B------:R-:W-:Y:S02]  /*2030*/  HADD2.F32 R12, -RZ, R12.H0_H0 ;  /* 0x2000000cff0c7230 */ /* 0x000fe40000004100 */
[----:B------:R-:W-:Y:S01]  /*2040*/  FADD.FTZ R4, R17, R4 ;  /* 0x0000000411047221 */ /* 0x000fe20000010000 */
[----:B------:R-:W-:Y:S02]  /*2050*/  HADD2.F32 R11, -RZ, R18.H0_H0 ;  /* 0x20000012ff0b7230 */ /* 0x000fe40000004100 */
[----:B------:R-:W-:-:S03]  /*2060*/  FADD.FTZ R25, R13, R12 ;  /* 0x0000000c0d197221 */ /* 0x000fc60000010000 */
[----:B------:R-:W-:Y:S01]  /*2070*/  FADD.FTZ R4, R4, R11 ;  /* 0x0000000b04047221 */ /* 0x000fe20000010000 */
[----:B------:R-:W-:Y:S06]  /*2080*/  @P0 BRA `(.L_x_1271) ;  /* 0xfffffffc00140947 */ /* 0x000fec000383ffff */
[----:B------:R-:W-:Y:S05]  /*2090*/  BSYNC B3 ;  /* 0x0000000000037941 */ /* 0x000fea0003800000 */
.L_x_1270:
[----:B------:R-:W-:Y:S05]  /*20a0*/  BSYNC B2 ;  /* 0x0000000000027941 */ /* 0x000fea0003800000 */
.L_x_1269:
[----:B------:R-:W-:Y:S02]  /*20b0*/  ISETP.NE.U32.AND P0, PT, R5, RZ, PT ;  /* 0x000000ff0500720c */ /* 0x000fe40003f05070 */
[----:B------:R-:W-:Y:S02]  /*20c0*/  MOV R10, R8 ;  /* 0x00000008000a7202 */ /* 0x000fe40000000f00 */
[----:B------:R-:W-:Y:S02]  /*20d0*/  ISETP.NE.AND.EX P0, PT, RZ, RZ, PT, P0 ;  /* 0x000000ffff00720c */ /* 0x000fe40003f05300 */
[----:B------:R-:W-:-:S11]  /*20e0*/  MOV R11, R9 ;  /* 0x00000009000b7202 */ /* 0x000fd60000000f00 */
[----:B------:R-:W-:Y:S05]  /*20f0*/  @!P0 BRA `(.L_x_1268) ;  /* 0x0000000000b48947 */ /* 0x000fea0003800000 */
[----:B------:R-:W2:Y:S01]  /*2100*/  LDG.E.64.CONSTANT R14, desc[UR4][R10.64] ;  /* 0x000000040a0e7981 */ /* 0x000ea2000c1e9b00 */
[----:B------:R-:W2:Y:S02]  /*2110*/  LDC.64 R8, c[0x0][0x5e8] ;  /* 0x00017a00ff087b82 */ /* 0x000ea40000000a00 */
[-C--:B--2---:R-:W-:Y:S02]  /*2120*/  IMAD R15, R15, R8.reuse, RZ ;  /* 0x000000080f0f7224 */ /* 0x084fe400078e02ff */
[----:B------:R-:W-:-:S04]  /*2130*/  IMAD.WIDE.U32 R12, R14, R8, RZ ;  /* 0x000000080e0c7225 */ /* 0x000fc800078e00ff */
[----:B------:R-:W-:Y:S01]  /*2140*/  IMAD R15, R14, R9, R15 ;  /* 0x000000090e0f7224 */ /* 0x000fe200078e020f */
[----:B------:R-:W-:-:S04]  /*2150*/  LEA R14, P0, R12, R0, 0x2 ;  /* 0x000000000c0e7211 */ /* 0x000fc800078010ff */
[----:B------:R-:W-:-:S04]  /*2160*/  IADD3 R13, R13, R15, RZ ;  /* 0x0000000f0d0d7210 */ /* 0x000fc80007ffe0ff */
[----:B------:R-:W-:-:S05]  /*2170*/  LEA.HI.X R15, R12, R2, R13, 0x2, P0 ;  /* 0x000000020c0f7211 */ /* 0x000fca00000f140d */
[----:B------:R-:W2:Y:S04]  /*2180*/  LDG.E.U16.CONSTANT R12, desc[UR4][R14.64] ;  /* 0x000000040e0c7981 */ /* 0x000ea8000c1e9500 */
[----:B------:R-:W3:Y:S01]  /*2190*/  LDG.E.U16.CONSTANT R13, desc[UR4][R14.64+0x2] ;  /* 0x000002040e0d7981 */ /* 0x000ee2000c1e9500 */
[----:B------:R-:W-:-:S04]  /*21a0*/  ISETP.NE.U32.AND P0, PT, R5, 0x1, PT ;  /* 0x000000010500780c */ /* 0x000fc80003f05070 */
[----:B------:R-:W-:Y:S01]  /*21b0*/  ISETP.NE.AND.EX P0, PT, RZ, RZ, PT, P0 ;  /* 0x000000ffff00720c */ /* 0x000fe20003f05300 */
[----:B--2---:R-:W-:Y:S02]  /*21c0*/  HADD2.F32 R12, -RZ, R12.H0_H0 ;  /* 0x2000000cff0c7230 */ /* 0x004fe40000004100 */
[----:B---3--:R-:W-:-:S03]  /*21d0*/  HADD2.F32 R13, -RZ, R13.H0_H0 ;  /* 0x2000000dff0d7230 */ /* 0x008fc60000004100 */
[----:B------:R-:W-:Y:S02]  /*21e0*/  FADD.FTZ R25, R25, R12 ;  /* 0x0000000c19197221 */ /* 0x000fe40000010000 */
[----:B------:R-:W-:-:S05]  /*21f0*/  FADD.FTZ R4, R4, R13 ;  /* 0x0000000d04047221 */ /* 0x000fca0000010000 */
[----:B------:R-:W-:Y:S05]  /*2200*/  @!P0 BRA `(.L_x_1268) ;  /* 0x0000000000708947 */ /* 0x000fea0003800000 */
[----:B------:R-:W-:Y:S01]  /*2210*/  ISETP.NE.U32.AND P0, PT, R5, 0x2, PT ;  /* 0x000000020500780c */ /* 0x000fe20003f05070 */
[----:B------:R-:W2:Y:S03]  /*2220*/  LDG.E.64.CONSTANT R12, desc[UR4][R10.64+0x8] ;  /* 0x000008040a0c7981 */ /* 0x000ea6000c1e9b00 */
[----:B------:R-:W-:-:S13]  /*2230*/  ISETP.NE.AND.EX P0, PT, RZ, RZ, PT, P0 ;  /* 0x000000ffff00720c */ /* 0x000fda0003f05300 */
[----:B------:R-:W3:Y:S01]  /*2240*/  @P0 LDG.E.64.CONSTANT R16, desc[UR4][R10.64+0x10] ;  /* 0x000010040a100981 */ /* 0x000ee2000c1e9b00 */
[-C--:B--2---:R-:W-:Y:S02]  /*2250*/  IMAD R5, R13, R8.reuse, RZ ;  /* 0x000000080d057224 */ /* 0x084fe400078e02ff */
[----:B------:R-:W-:-:S04]  /*2260*/  IMAD.WIDE.U32 R14, R12, R8, RZ ;  /* 0x000000080c0e7225 */ /* 0x000fc800078e00ff */
[----:B------:R-:W-:Y:S01]  /*2270*/  IMAD R5, R12, R9, R5 ;  /* 0x000000090c057224 */ /* 0x000fe200078e0205 */
[----:B------:R-:W-:-:S04]  /*2280*/  LEA R12, P1, R14, R0, 0x2 ;  /* 0x000000000e0c7211 */ /* 0x000fc800078210ff */
[----:B------:R-:W-:Y:S01]  /*2290*/  IADD3 R5, R15, R5, RZ ;  /* 0x000000050f057210 */ /* 0x000fe20007ffe0ff */
[-C--:B---3--:R-:W-:Y:S02]  /*22a0*/  @P0 IMAD R13, R17, R8.reuse, RZ ;  /* 0x00000008110d0224 */ /* 0x088fe400078e02ff */
[----:B------:R-:W-:-:S04]  /*22b0*/  @P0 IMAD.WIDE.U32 R18, R16, R8, RZ ;  /* 0x0000000810120225 */ /* 0x000fc800078e00ff */
[----:B------:R-:W-:Y:S01]  /*22c0*/  @P0 IMAD R9, R16, R9, R13 ;  /* 0x0000000910090224 */ /* 0x000fe200078e020d */
[----:B------:R-:W-:Y:S02]  /*22d0*/  LEA.HI.X R13, R14, R2, R5, 0x2, P1 ;  /* 0x000000020e0d7211 */ /* 0x000fe400008f1405 */
[C---:B------:R-:W-:Y:S02]  /*22e0*/  @P0 LEA R8, P1, R18.reuse, R0, 0x2 ;  /* 0x0000000012080211 */ /* 0x040fe400078210ff */
[----:B------:R-:W-:Y:S01]  /*22f0*/  @P0 IADD3 R5, R19, R9, RZ ;  /* 0x0000000913050210 */ /* 0x000fe20007ffe0ff */
[----:B------:R-:W2:Y:S03]  /*2300*/  LDG.E.U16.CONSTANT R0, desc[UR4][R12.64] ;  /* 0x000000040c007981 */ /* 0x000ea6000c1e9500 */
[----:B------:R-:W-:Y:S02]  /*2310*/  @P0 LEA.HI.X R9, R18, R2, R5, 0x2, P1 ;  /* 0x0000000212090211 */ /* 0x000fe400008f1405 */
[----:B------:R-:W3:Y:S04]  /*2320*/  LDG.E.U16.CONSTANT R2, desc[UR4][R12.64+0x2] ;  /* 0x000002040c027981 */ /* 0x000ee8000c1e9500 */
[----:B------:R-:W4:Y:S04]  /*2330*/  @P0 LDG.E.U16.CONSTANT R10, desc[UR4][R8.64] ;  /* 0x00000004080a0981 */ /* 0x000f28000c1e9500 */
[----:B------:R-:W5:Y:S01]  /*2340*/  @P0 LDG.E.U16.CONSTANT R11, desc[UR4][R8.64+0x2] ;  /* 0x00000204080b0981 */ /* 0x000f62000c1e9500 */
[----:B--2---:R-:W-:-:S02]  /*2350*/  HADD2.F32 R0, -RZ, R0.H0_H0 ;  /* 0x20000000ff007230 */ /* 0x004fc40000004100 */
[----:B---3--:R-:W-:-:S03]  /*2360*/  HADD2.F32 R5, -RZ, R2.H0_H0 ;  /* 0x20000002ff057230 */ /* 0x008fc60000004100 */
[----:B------:R-:W-:Y:S01]  /*2370*/  FADD.FTZ R25, R25, R0 ;  /* 0x0000000019197221 */ /* 0x000fe20000010000 */
[----:B----4-:R-:W-:Y:S02]  /*2380*/  @P0 HADD2.F32 R10, -RZ, R10.H0_H0 ;  /* 0x2000000aff0a0230 */ /* 0x010fe40000004100 */
[----:B------:R-:W-:Y:S01]  /*2390*/  FADD.FTZ R4, R4, R5 ;  /* 0x0000000504047221 */ /* 0x000fe20000010000 */
[----:B-----5:R-:W-:Y:S02]  /*23a0*/  @P0 HADD2.F32 R11, -RZ, R11.H0_H0 ;  /* 0x2000000bff0b0230 */ /* 0x020fe40000004100 */
[----:B------:R-:W-:-:S03]  /*23b0*/  @P0 FADD.FTZ R25, R25, R10 ;  /* 0x0000000a19190221 */ /* 0x000fc60000010000 */
[----:B------:R-:W-:-:S07]  /*23c0*/  @P0 FADD.FTZ R4, R4, R11 ;  /* 0x0000000b04040221 */ /* 0x000fce0000010000 */
.L_x_1268:
[----:B------:R-:W-:Y:S05]  /*23d0*/  BSYNC B1 ;  /* 0x0000000000017941 */ /* 0x000fea0003800000 */
.L_x_1267:
[----:B------:R-:W-:Y:S02]  /*23e0*/  F2FP.F16.F32.PACK_AB R25, R4, R25 ;  /* 0x000000190419723e */ /* 0x000fe400000000ff */
[----:B------:R-:W-:-:S03]  /*23f0*/  IADD3 R3, R3, 0x80, RZ ;  /* 0x0000008003037810 */ /* 0x000fc60007ffe0ff */
[----:B------:R0:W-:Y:S04]  /*2400*/  STG.E desc[UR4][R6.64], R25 ;  /* 0x0000001906007986 */ /* 0x0001e8000c101904 */
.L_x_1265:
[----:B------:R-:W-:Y:S05]  /*2410*/  BSYNC B0 ;  /* 0x0000000000007941 */ /* 0x000fea0003800000 */
.L_x_1264:
[----:B------:R-:W-:Y:S01]  /*2420*/  ISETP.GE.AND P0, PT, R3, UR8, PT ;  /* 0x0000000803007c0c */ /* 0x000fe2000bf06270 */
[----:B------:R-:W-:Y:S01]  /*2430*/  BSSY B1, `(.L_x_1272) ;  /* 0x0000d42000017945 */ /* 0x000fe20003800000 */
[----:B------:R-:W-:-:S03]  /*2440*/  ULDC.64 UR6, c[0x0][0x5e8] ;  /* 0x00017a0000067ab9 */ /* 0x000fc60000000a00 */
[----:B------:R-:W-:Y:S08]  /*2450*/  BSSY B0, `(.L_x_1273) ;  /* 0x0000b0c000007945 */ /* 0x000ff00003800000 */
[----:B------:R-:W-:Y:S05]  /*2460*/  @P0 BRA `(.L_x_1274) ;  /* 0x00000044009c0947 */ /* 0x000fea0003800000 */
[----:B------:R-:W1:Y:S01]  /*2470*/  LDC R5, c[0x0][0x218] ;  /* 0x00008600ff057b82 */ /* 0x000e620000000800 */
[----:B------:R-:W-:Y:S01]  /*2480*/  HFMA2.MMA R4, -RZ, RZ, 0, 0 ;  /* 0x00000000ff047435 */ /* 0x000fe200000001ff */
[----:B------:R-:W-:Y:S01]  /*2490*/  MOV R2, RZ ;  /* 0x000000ff00027202 */ /* 0x000fe20000000f00 */
[----:B------:R-:W-:Y:S01]  /*24a0*/  HFMA2.MMA R0, -RZ, RZ, 0, 0 ;  /* 0x00000000ff007435 */ /* 0x000fe200000001ff */
[----:B0-----:R-:W-:Y:S02]  /*24b0*/  MOV R6, RZ ;  /* 0x000000ff00067202 */ /* 0x001fe40000000f00 */
        /* <DEDUP_REMOVED lines=400> */
.L_x_1275:
        /* <DEDUP_REMOVED lines=42> */
.L_x_1280:
        /* <DEDUP_REMOVED lines=60> */
.L_x_1279:
[----:B------:R-:W-:Y:S05]  /*4420*/  BSYNC B3 ;  /* 0x0000000000037941 */ /* 0x000fea0003800000 */
.L_x_1278:
        /* <DEDUP_REMOVED lines=50> */
.L_x_1277:
[----:B------:R-:W-:Y:S05]  /*4750*/  BSYNC B2 ;  /* 0x0000000000027941 */ /* 0x000fea0003800000 */
.L_x_1276:
[----:B------:R-:W-:Y:S02]  /*4760*/  F2FP.F16.F32.PACK_AB R25, R4, R25 ;  /* 0x000000190419723e */ /* 0x000fe400000000ff */
[----:B------:R-:W-:-:S03]  /*4770*/  IADD3 R3, R3, 0x80, RZ ;  /* 0x0000008003037810 */ /* 0x000fc60007ffe0ff */
[----:B------:R0:W-:Y:S01]  /*4780*/  STG.E desc[UR4][R6.64], R25 ;  /* 0x0000001906007986 */ /* 0x0001e2000c101904 */
[----:B------:R-:W-:-:S13]  /*4790*/  ISETP.GE.AND P0, PT, R3, UR8, PT ;  /* 0x0000000803007c0c */ /* 0x000fda000bf06270 */
[----:B0-----:R-:W-:Y:S05]  /*47a0*/  @P0 BRA `(.L_x_1281) ;  /* 0x0000004400a00947 */ /* 0x001fea0003800000 */
        /* <DEDUP_REMOVED lines=405> */
.L_x_1282:
        /* <DEDUP_REMOVED lines=42> */
.L_x_1287:
[----:B------:R-:W2:Y:S01]  /*63a0*/  LDG.E.64.CONSTANT R20, desc[UR4][R8.64] ;  /* 0x0000000408147981 */ /* 0x000ea2000c1e9b00 */
[----:B------:R-:W-:-:S03]  /*63b0*/  ULDC.64 UR10, c[0x0][0x5e8] ;  /* 0x00017a00000a7ab9 */ /* 0x000fc60000000a00 */
[----:B------:R-:W3:Y:S04]  /*63c0*/  LDG.E.64.CONSTANT R18, desc[UR4][R8.64+0x8] ;  /* 0x0000080408127981 */ /* 0x000ee8000c1e9b00 */
[----:B------:R-:W4:Y:S04]  /*63d0*/  LDG.E.64.CONSTANT R10, desc[UR4][R8.64+0x10] ;  /* 0x00001004080a7981 */ /* 0x000f28000c1e9b00 */
[----:B------:R-:W5:Y:S01]  /*63e0*/  LDG.E.64.CONSTANT R12, desc[UR4][R8.64+0x18] ;  /* 0x00001804080c7981 */ /* 0x000f62000c1e9b00 */
[----:B--2---:R-:W-:Y:S02]  /*63f0*/  IMAD R21, R21, UR10, RZ ;  /* 0x0000000a15157c24 */ /* 0x004fe4000f8e02ff */
        /* <DEDUP_REMOVED lines=55> */
.L_x_1286:
[----:B------:R-:W-:Y:S05]  /*6770*/  BSYNC B3 ;  /* 0x0000000000037941 */ /* 0x000fea0003800000 */
.L_x_1285:
        /* <DEDUP_REMOVED lines=50> */
.L_x_1284:
[----:B------:R-:W-:Y:S05]  /*6aa0*/  BSYNC B2 ;  /* 0x0000000000027941 */ /* 0x000fea0003800000 */
.L_x_1283:
[----:B------:R-:W-:Y:S02]  /*6ab0*/  F2FP.F16.F32.PACK_AB R25, R4, R25 ;  /* 0x000000190419723e */ /* 0x000fe400000000ff */
[----:B------:R-:W-:-:S03]  /*6ac0*/  IADD3 R3, R3, 0x80, RZ ;  /* 0x0000008003037810 */ /* 0x000fc60007ffe0ff */
[----:B------:R1:W-:Y:S04]  /*6ad0*/  STG.E desc[UR4][R6.64], R25 ;  /* 0x0000001906007986 */ /* 0x0003e8000c101904 */
.L_x_1274:
[----:B------:R-:W-:-:S13]  /*6ae0*/  ISETP.GE.AND P0, PT, R3, UR8, PT ;  /* 0x0000000803007c0c */ /* 0x000fda000bf06270 */
[----:B------:R-:W-:Y:S05]  /*6af0*/  @P0 BRA `(.L_x_1288) ;  /* 0x0000004400a00947 */ /* 0x000fea0003800000 */
[----:B------:R-:W2:Y:S01]  /*6b00*/  LDC R5, c[0x0][0x218] ;  /* 0x00008600ff057b82 */ /* 0x000ea20000000800 */
[----:B------:R-:W-:Y:S01]  /*6b10*/  HFMA2.MMA R4, -RZ, RZ, 0, 0 ;  /* 0x00000000ff047435 */ /* 0x000fe200000001ff */
[----:B------:R-:W-:Y:S01]  /*6b20*/  MOV R2, RZ ;  /* 0x000000ff00027202 */ /* 0x000fe20000000f00 */
[----:B------:R-:W-:Y:S01]  /*6b30*/  HFMA2.MMA R0, -RZ, RZ, 0, 0 ;  /* 0x00000000ff007435 */ /* 0x000fe200000001ff */
        /* <DEDUP_REMOVED lines=401> */
.L_x_1289:
        /* <DEDUP_REMOVED lines=42> */
.L_x_1294:
        /* <DEDUP_REMOVED lines=61> */
.L_x_1293:
[----:B------:R-:W-:Y:S05]  /*8ac0*/  BSYNC B3 ;  /* 0x0000000000037941 */ /* 0x000fea0003800000 */
.L_x_1292:
        /* <DEDUP_REMOVED lines=50> */
.L_x_1291:
[----:B------:R-:W-:Y:S05]  /*8df0*/  BSYNC B2 ;  /* 0x0000000000027941 */ /* 0x000fea0003800000 */
.L_x_1290:
[----:B------:R-:W-:Y:S02]  /*8e00*/  F2FP.F16.F32.PACK_AB R25, R4, R25 ;  /* 0x000000190419723e */ /* 0x000fe400000000ff */
[----:B------:R-:W-:-:S03]  /*8e10*/  IADD3 R3, R3, 0x80, RZ ;  /* 0x0000008003037810 */ /* 0x000fc60007ffe0ff */
[----:B------:R0:W-:Y:S04]  /*8e20*/  STG.E desc[UR4][R6.64], R25 ;  /* 0x0000001906007986 */ /* 0x0001e8000c101904 */
.L_x_1281:
[----:B------:R-:W-:-:S13]  /*8e30*/  ISETP.GE.AND P0, PT, R3, UR8, PT ;  /* 0x0000000803007c0c */ /* 0x000fda000bf06270 */
        /* <DEDUP_REMOVED lines=406> */
.L_x_1296:
        /* <DEDUP_REMOVED lines=42> */
.L_x_1301:
        /* <DEDUP_REMOVED lines=61> */
.L_x_1300:
[----:B------:R-:W-:Y:S05]  /*ae10*/  BSYNC B3 ;  /* 0x0000000000037941 */ /* 0x000fea0003800000 */
.L_x_1299:
        /* <DEDUP_REMOVED lines=50> */
.L_x_1298:
[----:B------:R-:W-:Y:S05]  /*b140*/  BSYNC B2 ;  /* 0x0000000000027941 */ /* 0x000fea0003800000 */
.L_x_1297:
[----:B------:R-:W-:Y:S02]  /*b150*/  F2FP.F16.F32.PACK_AB R25, R4, R25 ;  /* 0x000000190419723e */ /* 0x000fe400000000ff */
[----:B------:R-:W-:-:S03]  /*b160*/  IADD3 R3, R3, 0x80, RZ ;  /* 0x0000008003037810 */ /* 0x000fc60007ffe0ff */
[----:B------:R2:W-:Y:S04]  /*b170*/  STG.E desc[UR4][R6.64], R25 ;  /* 0x0000001906007986 */ /* 0x0005e8000c101904 */
.L_x_1288:
[----:B------:R-:W-:-:S13]  /*b180*/  ISETP.GE.AND P0, PT, R3, UR8, PT ;  /* 0x0000000803007c0c */ /* 0x000fda000bf06270 */
[----:B------:R-:W-:Y:S05]  /*b190*/  @P0 BREAK B0 ;  /* 0x0000000000000942 */ /* 0x000fea0003800000 */
[----:B------:R-:W-:Y:S05]  /*b1a0*/  @P0 BRA `(.L_x_1302) ;  /* 0x0000004400a80947 */ /* 0x000fea0003800000 */
[----:B------:R-:W3:Y:S01]  /*b1b0*/  LDC R5, c[0x0][0x218] ;  /* 0x00008600ff057b82 */ /* 0x000ee20000000800 */
[----:B------:R-:W-:Y:S01]  /*b1c0*/  HFMA2.MMA R4, -RZ, RZ, 0, 0 ;  /* 0x00000000ff047435 */ /* 0x000fe200000001ff */
[----:B------:R-:W-:Y:S01]  /*b1d0*/  MOV R2, RZ ;  /* 0x000000ff00027202 */ /* 0x000fe20000000f00 */
[----:B------:R-:W-:Y:S01]  /*b1e0*/  HFMA2.MMA R0, -RZ, RZ, 0, 0 ;  /* 0x00000000ff007435 */ /* 0x000fe200000001ff */
[----:B012---:R-:W-:Y:S02]  /*b1f0*/  MOV R6, RZ ;  /* 0x000000ff00067202 */ /* 0x007fe40000000f00 */
        /* <DEDUP_REMOVED lines=400> */
.L_x_1303:
        /* <DEDUP_REMOVED lines=42> */
.L_x_1308:
        /* <DEDUP_REMOVED lines=61> */
.L_x_1307:
[----:B------:R-:W-:Y:S05]  /*d170*/  BSYNC B3 ;  /* 0x0000000000037941 */ /* 0x000fea0003800000 */
.L_x_1306:
        /* <DEDUP_REMOVED lines=50> */
.L_x_1305:
[----:B------:R-:W-:Y:S05]  /*d4a0*/  BSYNC B2 ;  /* 0x0000000000027941 */ /* 0x000fea0003800000 */
.L_x_1304:
[----:B------:R-:W-:Y:S02]  /*d4b0*/  F2FP.F16.F32.PACK_AB R25, R4, R25 ;  /* 0x000000190419723e */ /* 0x000fe400000000ff */
[----:B------:R-:W-:-:S03]  /*d4c0*/  IADD3 R3, R3, 0x80, RZ ;  /* 0x0000008003037810 */ /* 0x000fc60007ffe0ff */
[----:B------:R1:W-:Y:S04]  /*d4d0*/  STG.E desc[UR4][R6.64], R25 ;  /* 0x0000001906007986 */ /* 0x0003e8000c101904 */
.L_x_1295:
[----:B------:R-:W-:-:S13]  /*d4e0*/  ISETP.GE.AND P0, PT, R3, UR8, PT ;  /* 0x0000000803007c0c */ /* 0x000fda000bf06270 */
[----:B------:R-:W-:Y:S05]  /*d4f0*/  @P0 BREAK B0 ;  /* 0x0000000000000942 */ /* 0x000fea0003800000 */
[----:B------:R-:W-:Y:S05]  /*d500*/  @P0 BRA `(.L_x_1302) ;  /* 0x0000002000d00947 */ /* 0x000fea0003800000 */
[----:B------:R-:W-:Y:S05]  /*d510*/  BSYNC B0 ;  /* 0x0000000000007941 */ /* 0x000fea0003800000 */
.L_x_1273:
        /* <DEDUP_REMOVED lines=405> */
.L_x_1309:
        /* <DEDUP_REMOVED lines=42> */
.L_x_1314:
        /* <DEDUP_REMOVED lines=61> */
.L_x_1313:
[----:B------:R-:W-:Y:S05]  /*f4e0*/  BSYNC B3 ;  /* 0x0000000000037941 */ /* 0x000fea0003800000 */
.L_x_1312:
        /* <DEDUP_REMOVED lines=50> */
.L_x_1311:
[----:B------:R-:W-:Y:S05]  /*f810*/  BSYNC B2 ;  /* 0x0000000000027941 */ /* 0x000fea0003800000 */
.L_x_1310:
[----:B------:R-:W-:Y:S02]  /*f820*/  F2FP.F16.F32.PACK_AB R25, R4, R25 ;  /* 0x000000190419723e */ /* 0x000fe400000000ff */
[----:B------:R-:W-:-:S03]  /*f830*/  IADD3 R3, R3, 0x80, RZ ;  /* 0x0000008003037810 */ /* 0x000fc60007ffe0ff */
[----:B------:R3:W-:Y:S04]  /*f840*/  STG.E desc[UR4][R6.64], R25 ;  /* 0x0000001906007986 */ /* 0x0007e8000c101904 */
.L_x_1302:
[----:B------:R-:W-:Y:S05]  /*f850*/  BSYNC B1 ;  /* 0x0000000000017941 */ /* 0x000fea0003800000 */
.L_x_1272:
[----:B------:R-:W-:Y:S05]  /*f860*/  WARPSYNC.ALL ;  /* 0x0000000000007948 */ /* 0x000fea0003800000 */
[----:B------:R-:W-:-:S13]  /*f870*/  ISETP.GE.AND P0, PT, R3, UR8, PT ;  /* 0x0000000803007c0c */ /* 0x000fda000bf06270 */
[----:B------:R-:W-:Y:S05]  /*f880*/  @P0 EXIT ;  /* 0x000000000000094d */ /* 0x000fea0003800000 */
[----:B------:R-:W4:Y:S01]  /*f890*/  LDC R5, c[0x0][0x218] ;  /* 0x00008600ff057b82 */ /* 0x000f220000000800 */
[----:B------:R-:W-:Y:S01]  /*f8a0*/  HFMA2.MMA R4, -RZ, RZ, 0, 0 ;  /* 0x00000000ff047435 */ /* 0x000fe200000001ff */
[----:B------:R-:W-:Y:S01]  /*f8b0*/  MOV R0, RZ ;  /* 0x000000ff00007202 */ /* 0x000fe20000000f00 */
[----:B------:R-:W-:Y:S01]  /*f8c0*/  HFMA2.MMA R21, -RZ, RZ, 0, 0 ;  /* 0x00000000ff157435 */ /* 0x000fe200000001ff */
[----:B------:R-:W-:Y:S02]  /*f8d0*/  MOV R2, RZ ;  /* 0x000000ff00027202 */ /* 0x000fe40000000f00 */
[----:B----4-:R-:W-:-:S13]  /*f8e0*/  ISETP.NE.AND P0, PT, R5, RZ, PT ;  /* 0x000000ff0500720c */ /* 0x010fda0003f05270 */
[----:B------:R-:W-:Y:S05]  /*f8f0*/  @!P0 BRA `(.L_x_1315) ;  /* 0x0000001800388947 */ /* 0x000fea0003800000 */
[----:B------:R-:W-:Y:S01]  /*f900*/  MOV R2, RZ ;  /* 0x000000ff00027202 */ /* 0x000fe20000000f00 */
[----:B------:R-:W-:Y:S01]  /*f910*/  ULDC.64 UR6, c[0x0][0x220] ;  /* 0x0000880000067ab9 */ /* 0x000fe20000000a00 */
[----:B------:R-:W-:-:S03]  /*f920*/  ISETP.NE.AND P0, PT, R5, 0x1, PT ;  /* 0x000000010500780c */ /* 0x000fc60003f05270 */
[----:B0123--:R-:W-:Y:S01]  /*f930*/  IMAD.HI.U32 R6, R3, UR6, R2 ;  /* 0x0000000603067c27 */ /* 0x00ffe2000f8e0002 */
        /* <DEDUP_REMOVED lines=15> */
[----:B------:R-:W-:Y:S01]  /*fa30*/  ISETP.NE.AND P0, PT, R5, 0x2, PT ;  /* 0x000000020500780c */ /* 0x000fe20003f05270 */
[----:B------:R-:W-:-:S06]  /*fa40*/  ULDC UR7, c[0x0][0x36c] ;  /* 0x0000db0000077ab9 */ /* 0x000fcc0000000800 */
[----:B------:R-:W-:-:S05]  /*fa50*/  IMAD.HI.U32 R8, R7, UR9, R6 ;  /* 0x0000000907087c27 */ /* 0x000fca000f8e0006 */
[----:B------:R-:W-:Y:S01]  /*fa60*/  SHF.R.U32.HI R9, RZ, UR6, R8 ;  /* 0x00000006ff097c19 */ /* 0x000fe20008011608 */
[----:B------:R-:W-:-:S03]  /*fa70*/  ULDC UR6, c[0x0][0x360] ;  /* 0x0000d80000067ab9 */ /* 0x000fc60000000800 */
[----:B------:R-:W-:-:S05]  /*fa80*/  IADD3 R3, -R9, RZ, RZ ;  /* 0x000000ff09037210 */ /* 0x000fca0007ffe1ff */
[----:B------:R-:W-:Y:S01]  /*fa90*/  IMAD R7, R3, UR8, R7 ;  /* 0x0000000803077c24 */ /* 0x000fe2000f8e0207 */
[----:B------:R-:W-:-:S03]  /*faa0*/  ULDC.64 UR8, c[0x0][0x370] ;  /* 0x0000dc0000087ab9 */ /* 0x000fc60000000a00 */
        /* <DEDUP_REMOVED lines=8> */
[----:B------:R-:W-:Y:S02]  /*fb30*/  ULDC.64 UR8, c[0x0][0x388] ;  /* 0x0000e20000087ab9 */ /* 0x000fe40000000a00 */
[----:B------:R-:W-:Y:S01]  /*fb40*/  IMAD.HI.U32 R6, R9, UR6, R8 ;  /* 0x0000000609067c27 */ /* 0x000fe2000f8e0008 */
[----:B------:R-:W-:-:S04]  /*fb50*/  ULDC UR6, c[0x0][0x234] ;  /* 0x00008d0000067ab9 */ /* 0x000fc80000000800 */
        /* <DEDUP_REMOVED lines=14> */
[----:B------:R-:W-:Y:S01]  /*fc40*/  ULDC UR7, c[0x0][0x39c] ;  /* 0x0000e70000077ab9 */ /* 0x000fe20000000800 */
        /* <DEDUP_REMOVED lines=14> */
[----:B------:R-:W-:-:S07]  /*fd30*/  ULDC.64 UR8, c[0x0][0x3b8] ;  /* 0x0000ee0000087ab9 */ /* 0x000fce0000000a00 */
        /* <DEDUP_REMOVED lines=318> */
[----:B------:R-:W-:-:S03]  /*11120*/  ULDC.64 UR8, c[0x0][0x598] ;  /* 0x0001660000087ab9 */ /* 0x000fc60000000a00 */
        /* <DEDUP_REMOVED lines=10> */
[----:B------:R-:W-:-:S07]  /*111d0*/  IMAD R4, R9, UR9, R4 ;  /* 0x0000000909047c24 */ /* 0x000fce000f8e0204 */
.L_x_1315:
[----:B------:R-:W-:Y:S01]  /*111e0*/  ULDC.64 UR6, c[0x0][0x5c8] ;  /* 0x0001720000067ab9 */ /* 0x000fe20000000a00 */
[----:B------:R-:W-:Y:S01]  /*111f0*/  ULDC.64 UR8, c[0x0][0x5b8] ;  /* 0x00016e0000087ab9 */ /* 0x000fe20000000a00 */
[----:B0123--:R-:W-:Y:S01]  /*11200*/  IADD3 R6, P0, R4, UR6, RZ ;  /* 0x0000000604067c10 */ /* 0x00ffe2000ff1e0ff */
[----:B------:R-:W-:-:S03]  /*11210*/  ULDC.64 UR10, c[0x0][0x5d8] ;  /* 0x00017600000a7ab9 */ /* 0x000fc60000000a00 */
[----:B------:R-:W-:Y:S01]  /*11220*/  IADD3.X R7, RZ, UR7, RZ, P0, !PT ;  /* 0x00000007ff077c10 */ /* 0x000fe200087fe4ff */
[----:B------:R-:W-:-:S05]  /*11230*/  ULDC.64 UR6, c[0x0][0x5c0] ;  /* 0x0001700000067ab9 */ /* 0x000fca0000000a00 */
[----:B------:R-:W2:Y:S01]  /*11240*/  LDG.E.64.CONSTANT R6, desc[UR4][R6.64] ;  /* 0x0000000406067981 */ /* 0x000ea2000c1e9b00 */
[----:B------:R-:W-:Y:S01]  /*11250*/  IADD3 R4, P0, R0, UR6, RZ ;  /* 0x0000000600047c10 */ /* 0x000fe2000ff1e0ff */
[----:B------:R-:W-:-:S03]  /*11260*/  ULDC.U8 UR6, c[0x0][0x5e0] ;  /* 0x0001780000067ab9 */ /* 0x000fc60000000000 */
[----:B------:R-:W-:-:S06]  /*11270*/  IADD3.X R5, RZ, UR7, RZ, P0, !PT ;  /* 0x00000007ff057c10 */ /* 0x000fcc00087fe4ff */
[----:B------:R-:W3:Y:S01]  /*11280*/  LDG.E.64.CONSTANT R4, desc[UR4][R4.64] ;  /* 0x0000000404047981 */ /* 0x000ee2000c1e9b00 */
[----:B------:R-:W-:Y:S01]  /*11290*/  ISETP.NE.AND P1, PT, RZ, UR6, PT ;  /* 0x00000006ff007c0c */ /* 0x000fe2000bf25270 */
[----:B------:R-:W-:Y:S01]  /*112a0*/  ULDC.64 UR6, c[0x0][0x5a0] ;  /* 0x0001680000067ab9 */ /* 0x000fe20000000a00 */
[----:B------:R-:W-:Y:S01]  /*112b0*/  IADD3 R21, P3, R21, UR8, RZ ;  /* 0x0000000815157c10 */ /* 0x000fe2000ff7e0ff */
[----:B------:R-:W-:Y:S01]  /*112c0*/  BSSY B1, `(.L_x_1316) ;  /* 0x000008d000017945 */ /* 0x000fe20003800000 */
[----:B------:R-:W-:Y:S02]  /*112d0*/  MOV R25, RZ ;  /* 0x000000ff00197202 */ /* 0x000fe40000000f00 */
[----:B------:R-:W-:Y:S02]  /*112e0*/  IADD3.X R23, RZ, UR9, RZ, P3, !PT ;  /* 0x00000009ff177c10 */ /* 0x000fe40009ffe4ff */
[----:B------:R-:W-:Y:S02]  /*112f0*/  MOV R0, RZ ;  /* 0x000000ff00007202 */ /* 0x000fe40000000f00 */
        /* <DEDUP_REMOVED lines=8> */
[----:B------:R-:W-:Y:S01]  /*11380*/  IADD3.X R3, RZ, UR7, RZ, P1, !PT ;  /* 0x00000007ff037c10 */ /* 0x000fe20008ffe4ff */
[----:B------:R-:W-:Y:S01]  /*11390*/  ULDC.64 UR6, c[0x0][0x5e8] ;  /* 0x00017a0000067ab9 */ /* 0x000fe20000000a00 */
[----:B------:R-:W-:-:S09]  /*113a0*/  LEA.HI.X R5, R4, UR11, R5, 0x3, P2 ;  /* 0x0000000b04057c11 */ /* 0x000fd200090f1c05 */
[----:B------:R-:W-:Y:S05]  /*113b0*/  @!P0 BRA `(.L_x_1317) ;  /* 0x0000000400f48947 */ /* 0x000fea0003800000 */
[C---:B------:R-:W-:Y:S01]  /*113c0*/  IADD3 R0, P1, R9.reuse, -0x1, RZ ;  /* 0xffffffff09007810 */ /* 0x040fe20007f3e0ff */
[----:B------:R-:W-:Y:S01]  /*113d0*/  BSSY B2, `(.L_x_1318) ;  /* 0x0000049000027945 */ /* 0x000fe20003800000 */
[----:B------:R-:W-:Y:S02]  /*113e0*/  MOV R4, R6 ;  /* 0x0000000600047202 */ /* 0x000fe40000000f00 */
[----:B------:R-:W-:Y:S02]  /*113f0*/  ISETP.GE.U32.AND P0, PT, R0, 0x3, PT ;  /* 0x000000030000780c */ /* 0x000fe40003f06070 */
[----:B------:R-:W-:Y:S02]  /*11400*/  IADD3.X R0, R22, -0x1, RZ, P1, !PT ;  /* 0xffffffff16007810 */ /* 0x000fe40000ffe4ff */
[----:B------:R-:W-:Y:S02]  /*11410*/  LOP3.LUT R20, R9, 0x3, RZ, 0xc0, !PT ;  /* 0x0000000309147812 */ /* 0x000fe400078ec0ff */
[----:B------:R-:W-:Y:S01]  /*11420*/  ISETP.GE.U32.AND.EX P0, PT, R0, RZ, PT, P0 ;  /* 0x000000ff0000720c */ /* 0x000fe20003f06100 */
[----:B------:R-:W-:Y:S01]  /*11430*/  HFMA2.MMA R0, -RZ, RZ, 0, 0 ;  /* 0x00000000ff007435 */ /* 0x000fe200000001ff */
[----:B------:R-:W-:-:S11]  /*11440*/  MOV R25, RZ ;  /* 0x000000ff00197202 */ /* 0x000fd60000000f00 */
[----:B------:R-:W-:Y:S05]  /*11450*/  @!P0 BRA `(.L_x_1319) ;  /* 0x0000000400008947 */ /* 0x000fea0003800000 */
[----:B------:R-:W-:Y:S01]  /*11460*/  IADD3 R24, P0, -R20, R9, RZ ;  /* 0x0000000914187210 */ /* 0x000fe20007f1e1ff */
[----:B------:R-:W-:Y:S01]  /*11470*/  BSSY B3, `(.L_x_1319) ;  /* 0x000003e000037945 */ /* 0x000fe20003800000 */
[----:B------:R-:W-:Y:S02]  /*11480*/  MOV R0, RZ ;  /* 0x000000ff00007202 */ /* 0x000fe40000000f00 */
[----:B------:R-:W-:-:S09]  /*11490*/  IADD3.X R22, R22, -0x1, RZ, P0, !PT ;  /* 0xffffffff16167810 */ /* 0x000fd200007fe4ff */
.L_x_1320:
[----:B------:R-:W2:Y:S04]  /*114a0*/  LDG.E.64.CONSTANT R14, desc[UR4][R4.64] ;  /* 0x00000004040e7981 */ /* 0x000ea8000c1e9b00 */
[----:B------:R-:W3:Y:S04]  /*114b0*/  LDG.E.64.CONSTANT R16, desc[UR4][R4.64+0x8] ;  /* 0x0000080404107981 */ /* 0x000ee8000c1e9b00 */
[----:B------:R-:W4:Y:S04]  /*114c0*/  LDG.E.64.CONSTANT R6, desc[UR4][R4.64+0x10] ;  /* 0x0000100404067981 */ /* 0x000f28000c1e9b00 */
[----:B------:R-:W5:Y:S01]  /*114d0*/  LDG.E.64.CONSTANT R8, desc[UR4][R4.64+0x18] ;  /* 0x0000180404087981 */ /* 0x000f62000c1e9b00 */
[----:B--2---:R-:W-:-:S02]  /*114e0*/  IMAD R15, R15, UR6, RZ ;  /* 0x000000060f0f7c24 */ /* 0x004fc4000f8e02ff */
[----:B------:R-:W-:-:S04]  /*114f0*/  IMAD.WIDE.U32 R10, R14, UR6, RZ ;  /* 0x000000060e0a7c25 */ /* 0x000fc8000f8e00ff */
[----:B---3--:R-:W-:Y:S02]  /*11500*/  IMAD R17, R17, UR6, RZ ;  /* 0x0000000611117c24 */ /* 0x008fe4000f8e02ff */
[----:B------:R-:W-:Y:S01]  /*11510*/  IMAD R15, R14, UR7, R15 ;  /* 0x000000070e0f7c24 */ /* 0x000fe2000f8e020f */
[----:B------:R-:W-:Y:S01]  /*11520*/  LEA R14, P0, R10, R21, 0x2 ;  /* 0x000000150a0e7211 */ /* 0x000fe200078010ff */
[----:B------:R-:W-:-:S03]  /*11530*/  IMAD.WIDE.U32 R12, R16, UR6, RZ ;  /* 0x00000006100c7c25 */ /* 0x000fc6000f8e00ff */
[----:B------:R-:W-:Y:S01]  /*11540*/  IADD3 R11, R11, R15, RZ ;  /* 0x0000000f0b0b7210 */ /* 0x000fe20007ffe0ff */
[----:B------:R-:W-:Y:S01]  /*11550*/  IMAD R17, R16, UR7, R17 ;  /* 0x0000000710117c24 */ /* 0x000fe2000f8e0211 */
[----:B------:R-:W-:Y:S01]  /*11560*/  LEA R16, P1, R12, R21, 0x2 ;  /* 0x000000150c107211 */ /* 0x000fe200078210ff */
[----:B----4-:R-:W-:Y:S01]  /*11570*/  IMAD R7, R7, UR6, RZ ;  /* 0x0000000607077c24 */ /* 0x010fe2000f8e02ff */
[----:B------:R-:W-:Y:S01]  /*11580*/  LEA.HI.X R15, R10, R23, R11, 0x2, P0 ;  /* 0x000000170a0f7211 */ /* 0x000fe200000f140b */
[----:B------:R-:W-:Y:S01]  /*11590*/  IMAD.WIDE.U32 R18, R6, UR6, RZ ;  /* 0x0000000606127c25 */ /* 0x000fe2000f8e00ff */
[----:B------:R-:W-:-:S03]  /*115a0*/  IADD3 R13, R13, R17, RZ ;  /* 0x000000110d0d7210 */ /* 0x000fc60007ffe0ff */
[----:B------:R-:W-:Y:S01]  /*115b0*/  IMAD R7, R6, UR7, R7 ;  /* 0x0000000706077c24 */ /* 0x000fe2000f8e0207 */
[----:B------:R-:W-:Y:S01]  /*115c0*/  LEA R6, P0, R18, R21, 0x2 ;  /* 0x0000001512067211 */ /* 0x000fe200078010ff */
[----:B-----5:R-:W-:Y:S01]  /*115d0*/  IMAD R9, R9, UR6, RZ ;  /* 0x0000000609097c24 */ /* 0x020fe2000f8e02ff */
[----:B------:R-:W-:Y:S02]  /*115e0*/  LEA.HI.X R17, R12, R23, R13, 0x2, P1 ;  /* 0x000000170c117211 */ /* 0x000fe400008f140d */
[----:B------:R-:W-:Y:S01]  /*115f0*/  IADD3 R7, R19, R7, RZ ;  /* 0x0000000713077210 */ /* 0x000fe20007ffe0ff */
[C---:B------:R-:W-:Y:S01]  /*11600*/  IMAD R11, R8.reuse, UR7, R9 ;  /* 0x00000007080b7c24 */ /* 0x040fe2000f8e0209 */
[----:B------:R-:W2:Y:S01]  /*11610*/  LDG.E.U16.CONSTANT R12, desc[UR4][R14.64] ;  /* 0x000000040e0c7981 */ /* 0x000ea2000c1e9500 */
[----:B------:R-:W-:Y:S01]  /*11620*/  IMAD.WIDE.U32 R8, R8, UR6, RZ ;  /* 0x0000000608087c25 */ /* 0x000fe2000f8e00ff */
[----:B------:R-:W-:Y:S02]  /*11630*/  LEA.HI.X R7, R18, R23, R7, 0x2, P0 ;  /* 0x0000001712077211 */ /* 0x000fe400000f1407 */
[----:B------:R-:W3:Y:S01]  /*11640*/  LDG.E.U16.CONSTANT R13, desc[UR4][R14.64+0x2] ;  /* 0x000002040e0d7981 */ /* 0x000ee2000c1e9500 */
[----:B------:R-:W-:-:S02]  /*11650*/  LEA R10, P0, R8, R21, 0x2 ;  /* 0x00000015080a7211 */ /* 0x000fc400078010ff */
[----:B------:R-:W-:Y:S01]  /*11660*/  IADD3 R11, R9, R11, RZ ;  /* 0x0000000b090b7210 */ /* 0x000fe20007ffe0ff */
[----:B------:R-:W4:Y:S04]  /*11670*/  LDG.E.U16.CONSTANT R26, desc[UR4][R16.64] ;  /* 0x00000004101a7981 */ /* 0x000f28000c1e9500 */
[----:B------:R-:W5:Y:S01]  /*11680*/  LDG.E.U16.CONSTANT R19, desc[UR4][R16.64+0x2] ;  /* 0x0000020410137981 */ /* 0x000f62000c1e9500 */
[----:B------:R-:W-:-:S03]  /*11690*/  LEA.HI.X R11, R8, R23, R11, 0x2, P0 ;  /* 0x00000017080b7211 */ /* 0x000fc600000f140b */
[----:B------:R-:W5:Y:S04]  /*116a0*/  LDG.E.U16.CONSTANT R9, desc[UR4][R6.64] ;  /* 0x0000000406097981 */ /* 0x000f68000c1e9500 */
[----:B------:R-:W5:Y:S04]  /*116b0*/  LDG.E.U16.CONSTANT R18, desc[UR4][R6.64+0x2] ;  /* 0x0000020406127981 */ /* 0x000f68000c1e9500 */
[----:B------:R-:W5:Y:S04]  /*116c0*/  LDG.E.U16.CONSTANT R8, desc[UR4][R10.64] ;  /* 0x000000040a087981 */ /* 0x000f68000c1e9500 */
[----:B------:R-:W5:Y:S01]  /*116d0*/  LDG.E.U16.CONSTANT R14, desc[UR4][R10.64+0x2] ;  /* 0x000002040a0e7981 */ /* 0x000f62000c1e9500 */
[----:B------:R-:W-:-:S02]  /*116e0*/  IADD3 R24, P0, R24, -0x4, RZ ;  /* 0xfffffffc18187810 */ /* 0x000fc40007f1e0ff */
[----:B------:R-:W-:Y:S02]  /*116f0*/  IADD3 R4, P1, R4, 0x20, RZ ;  /* 0x0000002004047810 */ /* 0x000fe40007f3e0ff */
[----:B------:R-:W-:Y:S02]  /*11700*/  IADD3.X R22, R22, -0x1, RZ, P0, !PT ;  /* 0xffffffff16167810 */ /* 0x000fe400007fe4ff */
[----:B------:R-:W-:Y:S02]  /*11710*/  ISETP.NE.U32.AND P0, PT, R24, RZ, PT ;  /* 0x000000ff1800720c */ /* 0x000fe40003f05070 */
[----:B------:R-:W-:Y:S02]  /*11720*/  IADD3.X R5, RZ, R5, RZ, P1, !PT ;  /* 0x00000005ff057210 */ /* 0x000fe40000ffe4ff */
[----:B------:R-:W-:Y:S01]  /*11730*/  ISETP.NE.AND.EX P0, PT, R22, RZ, PT, P0 ;  /* 0x000000ff1600720c */ /* 0x000fe20003f05300 */
        /* <DEDUP_REMOVED lines=18> */
.L_x_1319:
[----:B------:R-:W-:Y:S05]  /*11860*/  BSYNC B2 ;  /* 0x0000000000027941 */ /* 0x000fea0003800000 */
.L_x_1318:
        /* <DEDUP_REMOVED lines=38> */
[----:B------:R-:W-:Y:S01]  /*11ad0*/  @P0 LEA.HI.X R5, R14, R23, R5, 0x2, P1 ;  /* 0x000000170e050211 */ /* 0x000fe200008f1405 */
        /* <DEDUP_REMOVED lines=11> */
.L_x_1317:
[----:B------:R-:W-:Y:S05]  /*11b90*/  BSYNC B1 ;  /* 0x0000000000017941 */ /* 0x000fea0003800000 */
.L_x_1316:
[----:B------:R-:W-:-:S05]  /*11ba0*/  F2FP.F16.F32.PACK_AB R25, R0, R25 ;  /* 0x000000190019723e */ /* 0x000fca00000000ff */
[----:B------:R-:W-:Y:S01]  /*11bb0*/  STG.E desc[UR4][R2.64], R25 ;  /* 0x0000001902007986 */ /* 0x000fe2000c101904 */
[----:B------:R-:W-:Y:S05]  /*11bc0*/  EXIT ;  /* 0x000000000000794d */ /* 0x000fea0003800000 */
.L_x_1321:
        /* <DEDUP_REMOVED lines=11> */
.L_x_18538:


//--------------------- .text._ZN2at6native73_GLOBAL__N__c8866d80_35_SparseBinaryOpIntersectionKernel_cu_f5210f67_363612apply_kernelILi128ELi8EZNS1_29binary_op_intersection_kernelINS1_9RhsProjOpEN3c108BFloat16ElEEvRNS_14TensorIteratorEllRKNS_6TensorEbEUliE_EEviT1_ --------------------------
	.section	.text._ZN2at6native73_GLOBAL__N__c8866d80_35_SparseBinaryOpIntersectionKernel_cu_f5210f67_363612apply_kernelILi128ELi8EZNS1_29binary_op_intersection_kernelINS1_9RhsProjOpEN3c108BFloat16ElEEvRNS_14TensorIteratorEllRKNS_6TensorEbEUliE_EEviT1_,"ax",@progbits
	.align	128
.text._ZN2at6native73_GLOBAL__N__c8866d80_35_SparseBinaryOpIntersectionKernel_cu_f5210f67_363612apply_kernelILi128ELi8EZNS1_29binary_op_intersection_kernelINS1_9RhsProjOpEN3c108BFloat16ElEEvRNS_14TensorIteratorEllRKNS_6TensorEbEUliE_EEviT1_:
        .type           _ZN2at6native73_GLOBAL__N__c8866d80_35_SparseBinaryOpIntersectionKernel_cu_f5210f67_363612apply_kernelILi128ELi8EZNS1_29binary_op_intersection_kernelINS1_9RhsProjOpEN3c108BFloat16ElEEvRNS_14TensorIteratorEllRKNS_6TensorEbEUliE_EEviT1_,@function
        .size           _ZN2at6native73_GLOBAL__N__c8866d80_35_SparseBinaryOpIntersectionKernel_cu_f5210f67_363612apply_kernelILi128ELi8EZNS1_29binary_op_intersection_kernelINS1_9RhsProjOpEN3c108BFloat16ElEEvRNS_14TensorIteratorEllRKNS_6TensorEbEUliE_EEviT1_,(.L_x_18539 - _ZN2at6native73_GLOBAL__N__c8866d80_35_SparseBinaryOpIntersectionKernel_cu_f5210f67_363612apply_kernelILi128ELi8EZNS1_29binary_op_intersection_kernelINS1_9RhsProjOpEN3c108BFloat16ElEEvRNS_14TensorIteratorEllRKNS_6TensorEbEUliE_EEviT1_)
        .other          _ZN2at6native73_GLOBAL__N__c8866d80_35_SparseBinaryOpIntersectionKernel_cu_f5210f67_363612apply_kernelILi128ELi8EZNS1_29binary_op_intersection_kernelINS1_9RhsProjOpEN3c108BFloat16ElEEvRNS_14TensorIteratorEllRKNS_6TensorEbEUliE_EEviT1_,@"STO_CUDA_ENTRY STV_DEFAULT"
_ZN2at6native73_GLOBAL__N__c8866d80_35_SparseBinaryOpIntersectionKernel_cu_f5210f67_363612apply_kernelILi128ELi8EZNS1_29binary_op_intersection_kernelINS1_9RhsProjOpEN3c108BFloat16ElEEvRNS_14TensorIteratorEllRKNS_6TensorEbEUliE_EEviT1_:
        /* <DEDUP_REMOVED lines=8> */
[----:B------:R-:W-:Y:S02]  /*0080*/  ISETP.GE.AND P0, PT, R0, UR8, PT ;  /* 0x0000000800007c0c */ /* 0x000fe4000bf06270 */
[----:B------:R-:W-:-:S11]  /*0090*/  MOV R3, R0 ;  /* 0x0000000000037202 */ /* 0x000fd60000000f00 */
        /* <DEDUP_REMOVED lines=50> */
[----:B------:R-:W-:-:S05]  /*03c0*/  SHF.R.U32.HI R7, RZ, UR11, R6 ;  /* 0x0000000bff077c19 */ /* 0x000fca0008011606 */
[----:B------:R-:W-:-:S04]  /*03d0*/  IMAD.MOV R8, RZ, RZ, -R7 ;  /* 0x000000ffff087224 */ /* 0x000fc800078e0a07 */
        /* <DEDUP_REMOVED lines=78> */
[----:B------:R-:W-:-:S04]  /*08c0*/  ULDC UR9, c[0x0][0x3f0] ;  /* 0x0000fc0000097ab9 */ /* 0x000fc80000000800 */
        /* <DEDUP_REMOVED lines=278> */
.L_x_1324:
        /* <DEDUP_REMOVED lines=26> */
[----:B------:R-:W-:-:S09]  /*1bd0*/  IADD3.X R5, RZ, UR11, RZ, P1, !PT ;  /* 0x0000000bff057c10 */ /* 0x000fd20008ffe4ff */
[----:B------:R-:W-:Y:S05]  /*1be0*/  @!P0 BRA `(.L_x_1326) ;  /* 0x0000001800108947 */ /* 0x000fea0003800000 */
[C---:B------:R-:W-:Y:S01]  /*1bf0*/  IADD3 R2, P1, R47.reuse, -0x1, RZ ;  /* 0xffffffff2f027810 */ /* 0x040fe20007f3e0ff */
[----:B------:R-:W-:Y:S01]  /*1c00*/  BSSY B0, `(.L_x_1327) ;  /* 0x000015b000007945 */ /* 0x000fe20003800000 */
[----:B------:R-:W-:Y:S01]  /*1c10*/  LOP3.LUT R42, R47, 0x3, RZ, 0xc0, !PT ;  /* 0x000000032f2a7812 */ /* 0x000fe200078ec0ff */
[----:B------:R-:W-:Y:S01]  /*1c20*/  IMAD.MOV.U32 R44, RZ, RZ, RZ ;  /* 0x000000ffff2c7224 */ /* 0x000fe200078e00ff */
[----:B------:R-:W-:Y:S02]  /*1c30*/  ISETP.GE.U32.AND P0, PT, R2, 0x3, PT ;  /* 0x000000030200780c */ /* 0x000fe40003f06070 */
[----:B------:R-:W-:-:S04]  /*1c40*/  IADD3.X R2, R46, -0x1, RZ, P1, !PT ;  /* 0xffffffff2e027810 */ /* 0x000fc80000ffe4ff */
[----:B------:R-:W-:-:S13]  /*1c50*/  ISETP.GE.U32.AND.EX P0, PT, R2, RZ, PT, P0 ;  /* 0x000000ff0200720c */ /* 0x000fda0003f06100 */
[----:B------:R-:W-:Y:S05]  /*1c60*/  @!P0 BRA `(.L_x_1328) ;  /* 0x0000001400508947 */ /* 0x000fea0003800000 */
[----:B------:R-:W-:Y:S01]  /*1c70*/  IADD3 R47, P0, R42, -R47, RZ ;  /* 0x8000002f2a2f7210 */ /* 0x000fe20007f1e0ff */
[----:B------:R-:W-:Y:S01]  /*1c80*/  BSSY B3, `(.L_x_1329) ;  /* 0x000011f000037945 */ /* 0x000fe20003800000 */
[----:B------:R-:W-:Y:S01]  /*1c90*/  HFMA2.MMA R44, -RZ, RZ, 0, 0 ;  /* 0x00000000ff2c7435 */ /* 0x000fe200000001ff */
[----:B------:R-:W-:Y:S02]  /*1ca0*/  MOV R2, R12 ;  /* 0x0000000c00027202 */ /* 0x000fe40000000f00 */
[----:B------:R-:W-:Y:S02]  /*1cb0*/  IADD3.X R46, RZ, ~R46, RZ, P0, !PT ;  /* 0x8000002eff2e7210 */ /* 0x000fe400007fe4ff */
[----:B------:R-:W-:Y:S02]  /*1cc0*/  MOV R3, R13 ;  /* 0x0000000d00037202 */ /* 0x000fe40000000f00 */
        /* <DEDUP_REMOVED lines=11> */
.L_x_1334:
[----:B------:R-:W2:Y:S01]  /*1d80*/  LDG.E.64.CONSTANT R34, desc[UR4][R2.64] ;  /* 0x0000000402227981 */ /* 0x000ea2000c1e9b00 */
[----:B------:R-:W-:-:S03]  /*1d90*/  ULDC.64 UR10, c[0x0][0x5e8] ;  /* 0x00017a00000a7ab9 */ /* 0x000fc60000000a00 */
[----:B------:R-:W3:Y:S04]  /*1da0*/  LDG.E.64.CONSTANT R32, desc[UR4][R2.64+0x8] ;  /* 0x0000080402207981 */ /* 0x000ee8000c1e9b00 */
[----:B------:R-:W4:Y:S04]  /*1db0*/  LDG.E.64.CONSTANT R38, desc[UR4][R2.64+0x10] ;  /* 0x0000100402267981 */ /* 0x000f28000c1e9b00 */
[----:B------:R-:W5:Y:S04]  /*1dc0*/  LDG.E.64.CONSTANT R6, desc[UR4][R2.64+0x18] ;  /* 0x0000180402067981 */ /* 0x000f68000c1e9b00 */
        /* <DEDUP_REMOVED lines=11> */
[----:B------:R-:W5:Y:S01]  /*1e80*/  LDG.E.64.CONSTANT R30, desc[UR4][R2.64+0x78] ;  /* 0x00007804021e7981 */ /* 0x000f62000c1e9b00 */
[----:B--2---:R-:W-:-:S02]  /*1e90*/  IMAD R35, R35, UR10, RZ ;  /* 0x0000000a23237c24 */ /* 0x004fc4000f8e02ff */
[----:B------:R-:W-:-:S04]  /*1ea0*/  IMAD.WIDE.U32 R36, R34, UR10, RZ ;  /* 0x0000000a22247c25 */ /* 0x000fc8000f8e00ff */
[----:B---3--:R-:W-:Y:S02]  /*1eb0*/  IMAD R33, R33, UR10, RZ ;  /* 0x0000000a21217c24 */ /* 0x008fe4000f8e02ff */
[----:B------:R-:W-:Y:S02]  /*1ec0*/  IMAD R35, R34, UR11, R35 ;  /* 0x0000000b22237c24 */ /* 0x000fe4000f8e0223 */
[----:B------:R-:W-:-:S04]  /*1ed0*/  IMAD.WIDE.U32 R40, R32, UR10, RZ ;  /* 0x0000000a20287c25 */ /* 0x000fc8000f8e00ff */
[----:B------:R-:W-:Y:S01]  /*1ee0*/  IMAD R49, R32, UR11, R33 ;  /* 0x0000000b20317c24 */ /* 0x000fe2000f8e0221 */
[----:B------:R-:W-:Y:S01]  /*1ef0*/  LEA R32, P1, R36, R43, 0x1 ;  /* 0x0000002b24207211 */ /* 0x000fe200078208ff */
[----:B----4-:R-:W-:Y:S01]  /*1f00*/  IMAD R39, R39, UR10, RZ ;  /* 0x0000000a27277c24 */ /* 0x010fe2000f8e02ff */
[----:B------:R-:W-:Y:S02]  /*1f10*/  IADD3 R33, R37, R35, RZ ;  /* 0x0000002325217210 */ /* 0x000fe40007ffe0ff */
[----:B------:R-:W-:Y:S01]  /*1f20*/  IADD3 R35, R41, R49, RZ ;  /* 0x0000003129237210 */ /* 0x000fe20007ffe0ff */
[----:B------:R-:W-:Y:S01]  /*1f30*/  IMAD R41, R38, UR11, R39 ;  /* 0x0000000b26297c24 */ /* 0x000fe2000f8e0227 */
[----:B------:R-:W-:Y:S01]  /*1f40*/  LEA.HI.X R33, R36, R45, R33, 0x1, P1 ;  /* 0x0000002d24217211 */ /* 0x000fe200008f0c21 */
[----:B------:R-:W-:Y:S01]  /*1f50*/  IMAD.WIDE.U32 R36, R38, UR10, RZ ;  /* 0x0000000a26247c25 */ /* 0x000fe2000f8e00ff */
[----:B------:R-:W-:-:S03]  /*1f60*/  LEA R34, P2, R40, R43, 0x1 ;  /* 0x0000002b28227211 */ /* 0x000fc600078408ff */
[----:B-----5:R-:W-:Y:S01]  /*1f70*/  IMAD R49, R7, UR10, RZ ;  /* 0x0000000a07317c24 */ /* 0x020fe2000f8e02ff */
[----:B------:R-:W-:Y:S01]  /*1f80*/  LEA.HI.X R35, R40, R45, R35, 0x1, P2 ;  /* 0x0000002d28237211 */ /* 0x000fe200010f0c23 */
[----:B------:R-:W-:Y:S01]  /*1f90*/  IMAD.WIDE.U32 R38, R6, UR10, RZ ;  /* 0x0000000a06267c25 */ /* 0x000fe2000f8e00ff */
[----:B------:R-:W-:Y:S01]  /*1fa0*/  LEA R40, P1, R36, R43, 0x1 ;  /* 0x0000002b24287211 */ /* 0x000fe200078208ff */
[----:B------:R-:W2:Y:S01]  /*1fb0*/  LDG.E.U16.CONSTANT R32, desc[UR4][R32.64] ;  /* 0x0000000420207981 */ /* 0x000ea2000c1e9500 */
[----:B------:R-:W-:Y:S01]  /*1fc0*/  IADD3 R7, R37, R41, RZ ;  /* 0x0000002925077210 */ /* 0x000fe20007ffe0ff */
[----:B------:R-:W-:Y:S02]  /*1fd0*/  IMAD R49, R6, UR11, R49 ;  /* 0x0000000b06317c24 */ /* 0x000fe4000f8e0231 */
[----:B------:R-:W-:Y:S01]  /*1fe0*/  IMAD R11, R11, UR10, RZ ;  /* 0x0000000a0b0b7c24 */ /* 0x000fe2000f8e02ff */
[----:B------:R-:W-:Y:S01]  /*1ff0*/  LEA.HI.X R41, R36, R45, R7, 0x1, P1 ;  /* 0x0000002d24297211 */ /* 0x000fe200008f0c07 */
[----:B------:R-:W-:Y:S01]  /*2000*/  IMAD R9, R9, UR10, RZ ;  /* 0x0000000a09097c24 */ /* 0x000fe2000f8e02ff */
[----:B------:R-:W-:Y:S01]  /*2010*/  LEA R6, P1, R38, R43, 0x1 ;  /* 0x0000002b26067211 */ /* 0x000fe200078208ff */
[C---:B------:R-:W-:Y:S01]  /*2020*/  IMAD.WIDE.U32 R36, R10.reuse, UR10, RZ ;  /* 0x0000000a0a247c25 */ /* 0x040fe2000f8e00ff */
[----:B------:R-:W-:Y:S01]  /*2030*/  IADD3 R7, R39, R49, RZ ;  /* 0x0000003127077210 */ /* 0x000fe20007ffe0ff */
[----:B------:R0:W3:Y:S02]  /*2040*/  LDG.E.U16.CONSTANT R34, desc[UR4][R34.64] ;  /* 0x0000000422227981 */ /* 0x0000e4000c1e9500 */
[----:B------:R-:W-:Y:S01]  /*2050*/  IMAD R11, R10, UR11, R11 ;  /* 0x0000000b0a0b7c24 */ /* 0x000fe2000f8e020b */
[----:B------:R-:W-:Y:S01]  /*2060*/  LEA.HI.X R7, R38, R45, R7, 0x1, P1 ;  /* 0x0000002d26077211 */ /* 0x000fe200008f0c07 */
[----:B------:R-:W-:Y:S01]  /*2070*/  IMAD R39, R8, UR11, R9 ;  /* 0x0000000b08277c24 */ /* 0x000fe2000f8e0209 */
[----:B------:R-:W-:Y:S01]  /*2080*/  LEA R38, P2, R36, R43, 0x1 ;  /* 0x0000002b24267211 */ /* 0x000fe200078408ff */
[----:B------:R-:W-:Y:S01]  /*2090*/  IMAD.WIDE.U32 R8, R8, UR10, RZ ;  /* 0x0000000a08087c25 */ /* 0x000fe2000f8e00ff */
[----:B------:R-:W4:Y:S03]  /*20a0*/  LDG.E.U16.CONSTANT R40, desc[UR4][R40.64] ;  /* 0x0000000428287981 */ /* 0x000f26000c1e9500 */
[----:B0-----:R-:W-:Y:S01]  /*20b0*/  IMAD R35, R13, UR10, RZ ;  /* 0x0000000a0d237c24 */ /* 0x001fe2000f8e02ff */
[----:B------:R-:W-:Y:S01]  /*20c0*/  IADD3 R13, R37, R11, RZ ;  /* 0x0000000b250d7210 */ /* 0x000fe20007ffe0ff */
[----:B------:R-:W-:Y:S01]  /*20d0*/  IMAD.IADD R9, R9, 0x1, R39 ;  /* 0x0000000109097824 */ /* 0x000fe200078e0227 */
[----:B------:R-:W-:Y:S01]  /*20e0*/  LEA R10, P1, R8, R43, 0x1 ;  /* 0x0000002b080a7211 */ /* 0x000fe200078208ff */
[----:B------:R0:W5:Y:S01]  /*20f0*/  LDG.E.U16.CONSTANT R33, desc[UR4][R6.64] ;  /* 0x0000000406217981 */ /* 0x000162000c1e9500 */
[-C--:B------:R-:W-:Y:S01]  /*2100*/  LEA.HI.X R39, R36, R45.reuse, R13, 0x1, P2 ;  /* 0x0000002d24277211 */ /* 0x080fe200010f0c0d */
[----:B------:R-:W-:Y:S01]  /*2110*/  IMAD R13, R15, UR10, RZ ;  /* 0x0000000a0f0d7c24 */ /* 0x000fe2000f8e02ff */
[----:B------:R-:W-:Y:S01]  /*2120*/  LEA.HI.X R11, R8, R45, R9, 0x1, P1 ;  /* 0x0000002d080b7211 */ /* 0x000fe200008f0c09 */
[----:B------:R-:W-:-:S02]  /*2130*/  IMAD.WIDE.U32 R8, R12, UR10, RZ ;  /* 0x0000000a0c087c25 */ /* 0x000fc4000f8e00ff */
[----:B------:R-:W5:Y:S02]  /*2140*/  LDG.E.U16.CONSTANT R38, desc[UR4][R38.64] ;  /* 0x0000000426267981 */ /* 0x000f64000c1e9500 */
[C---:B------:R-:W-:Y:S02]  /*2150*/  IMAD R15, R14.reuse, UR11, R13 ;  /* 0x0000000b0e0f7c24 */ /* 0x040fe4000f8e020d */
[----:B0-----:R-:W-:-:S04]  /*2160*/  IMAD.WIDE.U32 R6, R14, UR10, RZ ;  /* 0x0000000a0e067c25 */ /* 0x001fc8000f8e00ff */
[----:B------:R-:W-:Y:S01]  /*2170*/  IMAD R35, R12, UR11, R35 ;  /* 0x0000000b0c237c24 */ /* 0x000fe2000f8e0223 */
[----:B------:R-:W-:Y:S01]  /*2180*/  IADD3 R7, R7, R15, RZ ;  /* 0x0000000f07077210 */ /* 0x000fe20007ffe0ff */
[----:B------:R-:W-:Y:S01]  /*2190*/  IMAD R15, R17, UR10, RZ ;  /* 0x0000000a110f7c24 */ /* 0x000fe2000f8e02ff */
[----:B------:R-:W-:Y:S02]  /*21a0*/  LEA R12, P1, R8, R43, 0x1 ;  /* 0x0000002b080c7211 */ /* 0x000fe400078208ff */
[----:B------:R-:W-:Y:S01]  /*21b0*/  IADD3 R9, R9, R35, RZ ;  /* 0x0000002309097210 */ /* 0x000fe20007ffe0ff */
[C---:B------:R-:W-:Y:S01]  /*21c0*/  IMAD R15, R16.reuse, UR11, R15 ;  /* 0x0000000b100f7c24 */ /* 0x040fe2000f8e020f */
[----:B------:R0:W5:Y:S01]  /*21d0*/  LDG.E.U16.CONSTANT R35, desc[UR4][R10.64] ;  /* 0x000000040a237981 */ /* 0x000162000c1e9500 */
[----:B------:R-:W-:Y:S01]  /*21e0*/  IMAD.WIDE.U32 R16, R16, UR10, RZ ;  /* 0x0000000a10107c25 */ /* 0x000fe2000f8e00ff */
[----:B------:R-:W-:Y:S02]  /*21f0*/  LEA.HI.X R13, R8, R45, R9, 0x1, P1 ;  /* 0x0000002d080d7211 */ /* 0x000fe400008f0c09 */
[----:B------:R-:W-:Y:S01]  /*2200*/  LEA R8, P1, R6, R43, 0x1 ;  /* 0x0000002b06087211 */ /* 0x000fe200078208ff */
[----:B------:R-:W-:-:S02]  /*2210*/  IMAD R37, R19, UR10, RZ ;  /* 0x0000000a13257c24 */ /* 0x000fc4000f8e02ff */
[----:B------:R1:W5:Y:S01]  /*2220*/  LDG.E.U16.CONSTANT R36, desc[UR4][R12.64] ;  /* 0x000000040c247981 */ /* 0x000362000c1e9500 */
[----:B------:R-:W-:Y:S01]  /*2230*/  LEA.HI.X R9, R6, R45, R7, 0x1, P1 ;  /* 0x0000002d06097211 */ /* 0x000fe200008f0c07 */
[----:B------:R-:W-:Y:S01]  /*2240*/  IMAD.WIDE.U32 R6, R18, UR10, RZ ;  /* 0x0000000a12067c25 */ /* 0x000fe2000f8e00ff */
[----:B0-----:R-:W-:-:S03]  /*2250*/  IADD3 R11, R17, R15, RZ ;  /* 0x0000000f110b7210 */ /* 0x001fc60007ffe0ff */
[----:B------:R-:W-:Y:S01]  /*2260*/  IMAD R37, R18, UR11, R37 ;  /* 0x0000000b12257c24 */ /* 0x000fe2000f8e0225 */
[-C--:B------:R-:W-:Y:S01]  /*2270*/  LEA R10, P1, R16, R43.reuse, 0x1 ;  /* 0x0000002b100a7211 */ /* 0x080fe200078208ff */
[----:B------:R-:W-:Y:S01]  /*2280*/  IMAD R15, R21, UR10, RZ ;  /* 0x0000000a150f7c24 */ /* 0x000fe2000f8e02ff */
[----:B------:R-:W-:Y:S01]  /*2290*/  LEA R14, P2, R6, R43, 0x1 ;  /* 0x0000002b060e7211 */ /* 0x000fe200078408ff */
[C---:B-1----:R-:W-:Y:S01]  /*22a0*/  IMAD.WIDE.U32 R12, R20.reuse, UR10, RZ ;  /* 0x0000000a140c7c25 */ /* 0x042fe2000f8e00ff */
[----:B------:R-:W-:Y:S01]  /*22b0*/  IADD3 R7, R7, R37, RZ ;  /* 0x0000002507077210 */ /* 0x000fe20007ffe0ff */
[----:B------:R0:W5:Y:S02]  /*22c0*/  LDG.E.U16.CONSTANT R19, desc[UR4][R8.64] ;  /* 0x0000000408137981 */ /* 0x000164000c1e9500 */
[----:B------:R-:W-:Y:S02]  /*22d0*/  IMAD R21, R20, UR11, R15 ;  /* 0x0000000b14157c24 */ /* 0x000fe4000f8e020f */
[----:B------:R-:W-:Y:S01]  /*22e0*/  IMAD R17, R23, UR10, RZ ;  /* 0x0000000a17117c24 */ /* 0x000fe2000f8e02ff */
[----:B------:R-:W-:-:S02]  /*22f0*/  LEA.HI.X R11, R16, R45, R11, 0x1, P1 ;  /* 0x0000002d100b7211 */ /* 0x000fc400008f0c0b */
[----:B------:R-:W-:Y:S01]  /*2300*/  LEA.HI.X R15, R6, R45, R7, 0x1, P2 ;  /* 0x0000002d060f7211 */ /* 0x000fe200010f0c07 */
[----:B------:R-:W-:Y:S01]  /*2310*/  IMAD.WIDE.U32 R6, R22, UR10, RZ ;  /* 0x0000000a16067c25 */ /* 0x000fe2000f8e00ff */
[----:B0-----:R-:W-:Y:S01]  /*2320*/  LEA R8, P1, R12, R43, 0x1 ;  /* 0x0000002b0c087211 */ /* 0x001fe200078208ff */
[----:B------:R0:W5:Y:S01]  /*2330*/  LDG.E.U16.CONSTANT R18, desc[UR4][R10.64] ;  /* 0x000000040a127981 */ /* 0x000162000c1e9500 */
[----:B------:R-:W-:Y:S01]  /*2340*/  IADD3 R9, R13, R21, RZ ;  /* 0x000000150d097210 */ /* 0x000fe20007ffe0ff */
[----:B------:R-:W-:Y:S02]  /*2350*/  IMAD R17, R22, UR11, R17 ;  /* 0x0000000b16117c24 */ /* 0x000fe4000f8e0211 */
[----:B------:R-:W-:Y:S01]  /*2360*/  IMAD R23, R27, UR10, RZ ;  /* 0x0000000a1b177c24 */ /* 0x000fe2000f8e02ff */
[----:B------:R-:W-:Y:S01]  /*2370*/  LEA.HI.X R9, R12, R45, R9, 0x1, P1 ;  /* 0x0000002d0c097211 */ /* 0x000fe200008f0c09 */
[----:B------:R1:W5:Y:S01]  /*2380*/  LDG.E.U16.CONSTANT R20, desc[UR4][R14.64] ;  /* 0x000000040e147981 */ /* 0x000362000c1e9500 */
[----:B------:R-:W-:-:S02]  /*2390*/  LEA R12, P1, R6, R43, 0x1 ;  /* 0x0000002b060c7211 */ /* 0x000fc400078208ff */
[----:B------:R-:W-:Y:S01]  /*23a0*/  IADD3 R7, R7, R17, RZ ;  /* 0x0000001107077210 */ /* 0x000fe20007ffe0ff */
[----:B------:R-:W-:Y:S01]  /*23b0*/  IMAD R17, R25, UR10, RZ ;  /* 0x0000000a19117c24 */ /* 0x000fe2000f8e02ff */
[----:B------:R1:W5:Y:S02]  /*23c0*/  LDG.E.U16.CONSTANT R21, desc[UR4][R8.64] ;  /* 0x0000000408157981 */ /* 0x000364000c1e9500 */
[----:B------:R-:W-:Y:S01]  /*23d0*/  LEA.HI.X R13, R6, R45, R7, 0x1, P1 ;  /* 0x0000002d060d7211 */ /* 0x000fe200008f0c07 */
[C---:B------:R-:W-:Y:S02]  /*23e0*/  IMAD R7, R24.reuse, UR11, R17 ;  /* 0x0000000b18077c24 */ /* 0x040fe4000f8e0211 */
[----:B------:R-:W-:Y:S02]  /*23f0*/  IMAD.WIDE.U32 R24, R24, UR10, RZ ;  /* 0x0000000a18187c25 */ /* 0x000fe4000f8e00ff */
[----:B------:R1:W5:Y:S02]  /*2400*/  LDG.E.U16.CONSTANT R22, desc[UR4][R12.64] ;  /* 0x000000040c167981 */ /* 0x000364000c1e9500 */
[----:B------:R-:W-:Y:S01]  /*2410*/  IMAD.WIDE.U32 R16, R26, UR10, RZ ;  /* 0x0000000a1a107c25 */ /* 0x000fe2000f8e00ff */
[----:B0-----:R-:W-:-:S03]  /*2420*/  LEA R10, P1, R24, R43, 0x1 ;  /* 0x0000002b180a7211 */ /* 0x001fc600078208ff */
[----:B------:R-:W-:Y:S02]  /*2430*/  IMAD R23, R26, UR11, R23 ;  /* 0x0000000b1a177c24 */ /* 0x000fe4000f8e0217 */
[----:B-1----:R-:W-:Y:S01]  /*2440*/  IMAD R15, R29, UR10, RZ ;  /* 0x0000000a1d0f7c24 */ /* 0x002fe2000f8e02ff */
[----:B------:R-:W-:Y:S01]  /*2450*/  IADD3 R11, R25, R7, RZ ;  /* 0x00000007190b7210 */ /* 0x000fe20007ffe0ff */
[----:B------:R-:W-:Y:S01]  /*2460*/  IMAD.WIDE.U32 R8, R28, UR10, RZ ;  /* 0x0000000a1c087c25 */ /* 0x000fe2000f8e00ff */
[----:B------:R-:W-:-:S03]  /*2470*/  IADD3 R7, R17, R23, RZ ;  /* 0x0000001711077210 */ /* 0x000fc60007ffe0ff */
[----:B------:R-:W-:Y:S01]  /*2480*/  IMAD R15, R28, UR11, R15 ;  /* 0x0000000b1c0f7c24 */ /* 0x000fe2000f8e020f */
[----:B------:R-:W-:Y:S01]  /*2490*/  LEA R6, P2, R16, R43, 0x1 ;  /* 0x0000002b10067211 */ /* 0x000fe200078408ff */
[----:B------:R-:W-:Y:S01]  /*24a0*/  IMAD R17, R31, UR10, RZ ;  /* 0x0000000a1f117c24 */ /* 0x000fe2000f8e02ff */
[----:B------:R-:W-:Y:S01]  /*24b0*/  LEA.HI.X R11, R24, R45, R11, 0x1, P1 ;  /* 0x0000002d180b7211 */ /* 0x000fe200008f0c0b */
[----:B------:R-:W-:Y:S01]  /*24c0*/  IMAD.IADD R9, R9, 0x1, R15 ;  /* 0x0000000109097824 */ /* 0x000fe200078e020f */
[----:B------:R-:W-:Y:S01]  /*24d0*/  LEA R14, P1, R8, R43, 0x1 ;  /* 0x0000002b080e7211 */ /* 0x000fe200078208ff */
[----:B------:R-:W-:Y:S01]  /*24e0*/  IMAD.WIDE.U32 R12, R30, UR10, RZ ;  /* 0x0000000a1e0c7c25 */ /* 0x000fe2000f8e00ff */
[-C--:B------:R-:W-:Y:S01]  /*24f0*/  LEA.HI.X R7, R16, R45.reuse, R7, 0x1, P2 ;  /* 0x0000002d10077211 */ /* 0x080fe200010f0c07 */
[----:B------:R-:W5:Y:S02]  /*2500*/  LDG.E.U16.CONSTANT R10, desc[UR4][R10.64] ;  /* 0x000000040a0a7981 */ /* 0x000f64000c1e9500 */
[----:B------:R-:W-:Y:S01]  /*2510*/  IMAD R17, R30, UR11, R17 ;  /* 0x0000000b1e117c24 */ /* 0x000fe2000f8e0211 */
[----:B------:R-:W-:Y:S01]  /*2520*/  LEA.HI.X R15, R8, R45, R9, 0x1, P1 ;  /* 0x0000002d080f7211 */ /* 0x000fe200008f0c09 */
[----:B------:R0:W5:Y:S01]  /*2530*/  LDG.E.U16.CONSTANT R6, desc[UR4][R6.64] ;  /* 0x0000000406067981 */ /* 0x000162000c1e9500 */
[----:B------:R-:W-:-:S02]  /*2540*/  LEA R8, P1, R12, R43, 0x1 ;  /* 0x0000002b0c087211 */ /* 0x000fc400078208ff */
[----:B------:R-:W-:Y:S01]  /*2550*/  IADD3 R9, R13, R17, RZ ;  /* 0x000000110d097210 */ /* 0x000fe20007ffe0ff */
[----:B------:R-:W5:Y:S03]  /*2560*/  LDG.E.U16.CONSTANT R14, desc[UR4][R14.64] ;  /* 0x000000040e0e7981 */ /* 0x000f66000c1e9500 */
[----:B------:R-:W-:-:S05]  /*2570*/  LEA.HI.X R9, R12, R45, R9, 0x1, P1 ;  /* 0x0000002d0c097211 */ /* 0x000fca00008f0c09 */
[----:B------:R1:W5:Y:S01]  /*2580*/  LDG.E.U16.CONSTANT R8, desc[UR4][R8.64] ;  /* 0x0000000408087981 */ /* 0x000362000c1e9500 */
[----:B------:R-:W-:-:S04]  /*2590*/  IADD3 R47, P1, R47, 0x10, RZ ;  /* 0x000000102f2f7810 */ /* 0x000fc80007f3e0ff */
[----:B------:R-:W-:Y:S02]  /*25a0*/  IADD3.X R46, RZ, R46, RZ, P1, !PT ;  /* 0x0000002eff2e7210 */ /* 0x000fe40000ffe4ff */
[----:B------:R-:W-:-:S04]  /*25b0*/  ISETP.GE.U32.AND P1, PT, R47, -0xc, PT ;  /* 0xfffffff42f00780c */ /* 0x000fc80003f26070 */
[----:B------:R-:W-:Y:S02]  /*25c0*/  ISETP.GE.AND.EX P1, PT, R46, -0x1, PT, P1 ;  /* 0xffffffff2e00780c */ /* 0x000fe40003f26310 */
[----:B------:R-:W-:-:S04]  /*25d0*/  IADD3 R2, P2, R2, 0x80, RZ ;  /* 0x0000008002027810 */ /* 0x000fc80007f5e0ff */
[----:B------:R-:W-:Y:S02]  /*25e0*/  IADD3.X R3, RZ, R3, RZ, P2, !PT ;  /* 0x00000003ff037210 */ /* 0x000fe400017fe4ff */
[----:B--2---:R-:W-:-:S05]  /*25f0*/  SHF.L.U32 R13, R32, 0x10, RZ ;  /* 0x00000010200d7819 */ /* 0x004fca00000006ff */
[----:B------:R-:W-:Y:S01]  /*2600*/  FADD.FTZ R13, R13, R44 ;  /* 0x0000002c0d0d7221 */ /* 0x000fe20000010000 */
[----:B---3--:R-:W-:-:S05]  /*2610*/  SHF.L.U32 R34, R34, 0x10, RZ ;  /* 0x0000001022227819 */ /* 0x008fca00000006ff */
[----:B------:R-:W-:Y:S01]  /*2620*/  FADD.FTZ R13, R13, R34 ;  /* 0x000000220d0d7221 */ /* 0x000fe20000010000 */
[----:B----4-:R-:W-:-:S05]  /*2630*/  SHF.L.U32 R40, R40, 0x10, RZ ;  /* 0x0000001028287819 */ /* 0x010fca00000006ff */
[----:B------:R-:W-:Y:S01]  /*2640*/  FADD.FTZ R13, R13, R40 ;  /* 0x000000280d0d7221 */ /* 0x000fe20000010000 */
[----:B-----5:R-:W-:-:S05]  /*2650*/  SHF.L.U32 R12, R33, 0x10, RZ ;  /* 0x00000010210c7819 */ /* 0x020fca00000006ff */
[----:B------:R-:W-:Y:S01]  /*2660*/  FADD.FTZ R12, R13, R12 ;  /* 0x0000000c0d0c7221 */ /* 0x000fe20000010000 */
[----:B0-----:R-:W-:Y:S02]  /*2670*/  SHF.L.U32 R7, R38, 0x10, RZ ;  /* 0x0000001026077819 */ /* 0x001fe400000006ff */
[----:B------:R-:W-:-:S05]  /*2680*/  SHF.L.U32 R35, R35, 0x10, RZ ;  /* 0x0000001023237819 */ /* 0x000fca00000006ff */
[----:B------:R-:W-:Y:S01]  /*2690*/  FADD.FTZ R12, R12, R35 ;  /* 0x000000230c0c7221 */ /* 0x000fe20000010000 */
[----:B------:R-:W-:-:S03]  /*26a0*/  SHF.L.U32 R36, R36, 0x10, RZ ;  /* 0x0000001024247819 */ /* 0x000fc600000006ff */
[----:B------:R-:W-:-:S04]  /*26b0*/  FADD.FTZ R7, R12, R7 ;  /* 0x000000070c077221 */ /* 0x000fc80000010000 */
[----:B------:R-:W-:Y:S01]  /*26c0*/  FADD.FTZ R7, R7, R36 ;  /* 0x0000002407077221 */ /* 0x000fe20000010000 */
[----:B------:R-:W-:-:S05]  /*26d0*/  SHF.L.U32 R12, R19, 0x10, RZ ;  /* 0x00000010130c7819 */ /* 0x000fca00000006ff */
[----:B------:R-:W-:Y:S01]  /*26e0*/  FADD.FTZ R7, R7, R12 ;  /* 0x0000000c07077221 */ /* 0x000fe20000010000 */
[----:B------:R-:W-:-:S04]  /*26f0*/  IMAD.U32 R18, R18, 0x10000, RZ ;  /* 0x0001000012127824 */ /* 0x000fc800078e00ff */
[----:B------:R-:W-:Y:S01]  /*2700*/  FADD.FTZ R7, R7, R18 ;  /* 0x0000001207077221 */ /* 0x000fe20000010000 */
[----:B------:R-:W-:Y:S02]  /*2710*/  SHF.L.U32 R20, R20, 0x10, RZ ;  /* 0x0000001014147819 */ /* 0x000fe400000006ff */
[----:B------:R-:W-:-:S03]  /*2720*/  SHF.L.U32 R12, R21, 0x10, RZ ;  /* 0x00000010150c7819 */ /* 0x000fc600000006ff */
[----:B------:R-:W-:-:S04]  /*2730*/  FADD.FTZ R7, R7, R20 ;  /* 0x0000001407077221 */ /* 0x000fc80000010000 */
[----:B------:R-:W-:Y:S01]  /*2740*/  FADD.FTZ R7, R7, R12 ;  /* 0x0000000c07077221 */ /* 0x000fe20000010000 */
[----:B------:R-:W-:-:S05]  /*2750*/  SHF.L.U32 R22, R22, 0x10, RZ ;  /* 0x0000001016167819 */ /* 0x000fca00000006ff */
[----:B------:R-:W-:Y:S01]  /*2760*/  FADD.FTZ R7, R7, R22 ;  /* 0x0000001607077221 */ /* 0x000fe20000010000 */
[----:B------:R-:W-:Y:S02]  /*2770*/  SHF.L.U32 R10, R10, 0x10, RZ ;  /* 0x000000100a0a7819 */ /* 0x000fe400000006ff */
[----:B------:R-:W-:-:S03]  /*2780*/  SHF.L.U32 R6, R6, 0x10, RZ ;  /* 0x0000001006067819 */ /* 0x000fc600000006ff */
[----:B------:R-:W-:Y:S01]  /*2790*/  FADD.FTZ R7, R7, R10 ;  /* 0x0000000a07077221 */ /* 0x000fe20000010000 */
[----:B-1----:R-:W-:-:S03]  /*27a0*/  SHF.L.U32 R9, R14, 0x10, RZ ;  /* 0x000000100e097819 */ /* 0x002fc600000006ff */
[----:B------:R-:W-:-:S04]  /*27b0*/  FADD.FTZ R6, R7, R6 ;  /* 0x0000000607067221 */ /* 0x000fc80000010000 */
[----:B------:R-:W-:Y:S01]  /*27c0*/  FADD.FTZ R6, R6, R9 ;  /* 0x0000000906067221 */ /* 0x000fe20000010000 */
[----:B------:R-:W-:-:S05]  /*27d0*/  SHF.L.U32 R7, R8, 0x10, RZ ;  /* 0x0000001008077819 */ /* 0x000fca00000006ff */
[----:B------:R-:W-:Y:S01]  /*27e0*/  FADD.FTZ R44, R6, R7 ;  /* 0x00000007062c7221 */ /* 0x000fe20000010000 */
[----:B------:R-:W-:Y:S06]  /*27f0*/  @!P1 BRA `(.L_x_1334) ;  /* 0xfffffff400609947 */ /* 0x000fec000383ffff */
[----:B------:R-:W-:Y:S05]  /*2800*/  BSYNC B5 ;  /* 0x0000000000057941 */ /* 0x000fea0003800000 */
.L_x_1333:
[----:B------:R-:W-:Y:S01]  /*2810*/  IMAD.MOV.U32 R12, RZ, RZ, R2 ;  /* 0x000000ffff0c7224 */ /* 0x000fe200078e0002 */
[----:B------:R-:W-:-:S07]  /*2820*/  MOV R13, R3 ;  /* 0x00000003000d7202 */ /* 0x000fce0000000f00 */
.L_x_1332:
[----:B------:R-:W-:Y:S05]  /*2830*/  BSYNC B4 ;  /* 0x0000000000047941 */ /* 0x000fea0003800000 */
.L_x_1331:
[----:B------:R-:W-:Y:S01]  /*2840*/  IADD3 R6, P2, RZ, -R47, RZ ;  /* 0x8000002fff067210 */ /* 0x000fe20007f5e0ff */
[----:B------:R-:W-:Y:S03]  /*2850*/  BSSY B4, `(.L_x_1335) ;  /* 0x000005d000047945 */ /* 0x000fe60003800000 */
[----:B------:R-:W-:Y:S02]  /*2860*/  ISETP.GT.U32.AND P1, PT, R6, 0x4, PT ;  /* 0x000000040600780c */ /* 0x000fe40003f24070 */
[----:B------:R-:W-:-:S04]  /*2870*/  IADD3.X R6, RZ, ~R46, RZ, P2, !PT ;  /* 0x8000002eff067210 */ /* 0x000fc800017fe4ff */
[----:B------:R-:W-:-:S13]  /*2880*/  ISETP.GT.AND.EX P1, PT, R6, RZ, PT, P1 ;  /* 0x000000ff0600720c */ /* 0x000fda0003f24310 */
[----:B------:R-:W-:Y:S05]  /*2890*/  @!P1 BRA `(.L_x_1336) ;  /* 0x0000000400609947 */ /* 0x000fea0003800000 */
        /* <DEDUP_REMOVED lines=21> */
[----:B------:R-:W-:Y:S01]  /*29f0*/  IMAD R19, R18, UR11, R19 ;  /* 0x0000000b12137c24 */ /* 0x000fe2000f8e0213 */
[-C--:B------:R-:W-:Y:S01]  /*2a00*/  LEA.HI.X R23, R20, R45.reuse, R21, 0x1, P0 ;  /* 0x0000002d14177211 */ /* 0x080fe200000f0c15 */
[----:B------:R-:W-:Y:S01]  /*2a10*/  IMAD.WIDE.U32 R20, R18, UR10, RZ ;  /* 0x0000000a12147c25 */ /* 0x000fe2000f8e00ff */
[----:B------:R-:W-:-:S03]  /*2a20*/  LEA.HI.X R17, R24, R45, R17, 0x1, P1 ;  /* 0x0000002d18117211 */ /* 0x000fc600008f0c11 */
[----:B------:R-:W-:Y:S01]  /*2a30*/  IMAD.WIDE.U32 R24, R14, UR10, RZ ;  /* 0x0000000a0e187c25 */ /* 0x000fe2000f8e00ff */
[----:B------:R-:W-:Y:S02]  /*2a40*/  IADD3 R15, R21, R19, RZ ;  /* 0x00000013150f7210 */ /* 0x000fe40007ffe0ff */
[----:B------:R-:W-:Y:S01]  /*2a50*/  LEA R18, P0, R20, R43, 0x1 ;  /* 0x0000002b14127211 */ /* 0x000fe200078008ff */
[----:B------:R-:W-:Y:S02]  /*2a60*/  IMAD R21, R14, UR11, R27 ;  /* 0x0000000b0e157c24 */ /* 0x000fe4000f8e021b */
[----:B------:R-:W-:Y:S01]  /*2a70*/  IMAD R13, R13, UR10, RZ ;  /* 0x0000000a0d0d7c24 */ /* 0x000fe2000f8e02ff */
[----:B------:R-:W-:Y:S01]  /*2a80*/  LEA.HI.X R19, R20, R45, R15, 0x1, P0 ;  /* 0x0000002d14137211 */ /* 0x000fe200000f0c0f */
[----:B------:R-:W-:Y:S01]  /*2a90*/  IMAD R11, R11, UR10, RZ ;  /* 0x0000000a0b0b7c24 */ /* 0x000fe2000f8e02ff */
[----:B------:R-:W-:Y:S01]  /*2aa0*/  LEA R20, P0, R24, R43, 0x1 ;  /* 0x0000002b18147211 */ /* 0x000fe200078008ff */
[----:B------:R0:W2:Y:S01]  /*2ab0*/  LDG.E.U16.CONSTANT R14, desc[UR4][R22.64] ;  /* 0x00000004160e7981 */ /* 0x0000a2000c1e9500 */
[----:B------:R-:W-:Y:S01]  /*2ac0*/  IADD3 R21, R25, R21, RZ ;  /* 0x0000001519157210 */ /* 0x000fe20007ffe0ff */
[----:B------:R-:W-:-:S02]  /*2ad0*/  IMAD R13, R12, UR11, R13 ;  /* 0x0000000b0c0d7c24 */ /* 0x000fc4000f8e020d */
[----:B------:R1:W3:Y:S01]  /*2ae0*/  LDG.E.U16.CONSTANT R15, desc[UR4][R16.64] ;  /* 0x00000004100f7981 */ /* 0x0002e2000c1e9500 */
[----:B------:R-:W-:Y:S01]  /*2af0*/  LEA.HI.X R21, R24, R45, R21, 0x1, P0 ;  /* 0x0000002d18157211 */ /* 0x000fe200000f0c15 */
[----:B------:R-:W-:Y:S02]  /*2b00*/  IMAD.WIDE.U32 R24, R12, UR10, RZ ;  /* 0x0000000a0c187c25 */ /* 0x000fe4000f8e00ff */
[----:B------:R-:W4:Y:S02]  /*2b10*/  LDG.E.U16.CONSTANT R18, desc[UR4][R18.64] ;  /* 0x0000000412127981 */ /* 0x000f24000c1e9500 */
[----:B0-----:R-:W-:-:S04]  /*2b20*/  IMAD.WIDE.U32 R22, R10, UR10, RZ ;  /* 0x0000000a0a167c25 */ /* 0x001fc8000f8e00ff */
[----:B------:R-:W-:Y:S01]  /*2b30*/  IMAD R27, R10, UR11, R11 ;  /* 0x0000000b0a1b7c24 */ /* 0x000fe2000f8e020b */
[----:B------:R-:W-:Y:S01]  /*2b40*/  IADD3 R11, R25, R13, RZ ;  /* 0x0000000d190b7210 */ /* 0x000fe20007ffe0ff */
[----:B------:R-:W-:Y:S01]  /*2b50*/  IMAD R25, R9, UR10, RZ ;  /* 0x0000000a09197c24 */ /* 0x000fe2000f8e02ff */
[-C--:B------:R-:W-:Y:S01]  /*2b60*/  LEA R12, P0, R24, R43.reuse, 0x1 ;  /* 0x0000002b180c7211 */ /* 0x080fe200078008ff */
[----:B-1----:R-:W-:Y:S01]  /*2b70*/  IMAD.WIDE.U32 R16, R8, UR10, RZ ;  /* 0x0000000a08107c25 */ /* 0x002fe2000f8e00ff */
[----:B------:R-:W-:Y:S01]  /*2b80*/  LEA R10, P1, R22, R43, 0x1 ;  /* 0x0000002b160a7211 */ /* 0x000fe200078208ff */
[----:B------:R-:W5:Y:S01]  /*2b90*/  LDG.E.U16.CONSTANT R20, desc[UR4][R20.64] ;  /* 0x0000000414147981 */ /* 0x000f62000c1e9500 */
[----:B------:R-:W-:Y:S01]  /*2ba0*/  IADD3 R9, R23, R27, RZ ;  /* 0x0000001b17097210 */ /* 0x000fe20007ffe0ff */
[----:B------:R-:W-:Y:S01]  /*2bb0*/  IMAD R25, R8, UR11, R25 ;  /* 0x0000000b08197c24 */ /* 0x000fe2000f8e0219 */
[-C--:B------:R-:W-:Y:S02]  /*2bc0*/  LEA.HI.X R13, R24, R45.reuse, R11, 0x1, P0 ;  /* 0x0000002d180d7211 */ /* 0x080fe400000f0c0b */
[----:B------:R-:W-:Y:S01]  /*2bd0*/  LEA.HI.X R11, R22, R45, R9, 0x1, P1 ;  /* 0x0000002d160b7211 */ /* 0x000fe200008f0c09 */
[----:B------:R-:W-:Y:S01]  /*2be0*/  IMAD R9, R7, UR10, RZ ;  /* 0x0000000a07097c24 */ /* 0x000fe2000f8e02ff */
[----:B------:R-:W-:Y:S01]  /*2bf0*/  LEA R8, P0, R16, R43, 0x1 ;  /* 0x0000002b10087211 */ /* 0x000fe200078008ff */
[C---:B------:R-:W-:Y:S01]  /*2c00*/  IMAD.WIDE.U32 R22, R6.reuse, UR10, RZ ;  /* 0x0000000a06167c25 */ /* 0x040fe2000f8e00ff */
[----:B------:R-:W-:Y:S01]  /*2c10*/  IADD3 R7, R17, R25, RZ ;  /* 0x0000001911077210 */ /* 0x000fe20007ffe0ff */
[----:B------:R4:W5:Y:S02]  /*2c20*/  LDG.E.U16.CONSTANT R12, desc[UR4][R12.64] ;  /* 0x000000040c0c7981 */ /* 0x000964000c1e9500 */
[----:B------:R-:W-:Y:S01]  /*2c30*/  IMAD R17, R6, UR11, R9 ;  /* 0x0000000b06117c24 */ /* 0x000fe2000f8e0209 */
[----:B------:R-:W-:Y:S01]  /*2c40*/  LEA.HI.X R9, R16, R45, R7, 0x1, P0 ;  /* 0x0000002d10097211 */ /* 0x000fe200000f0c07 */
[----:B------:R-:W5:Y:S01]  /*2c50*/  LDG.E.U16.CONSTANT R10, desc[UR4][R10.64] ;  /* 0x000000040a0a7981 */ /* 0x000f62000c1e9500 */
[----:B------:R-:W-:Y:S01]  /*2c60*/  LEA R6, P0, R22, R43, 0x1 ;  /* 0x0000002b16067211 */ /* 0x000fe200078008ff */
[----:B------:R-:W-:-:S02]  /*2c70*/  IMAD.IADD R7, R23, 0x1, R17 ;  /* 0x0000000117077824 */ /* 0x000fc400078e0211 */
[----:B------:R0:W5:Y:S03]  /*2c80*/  LDG.E.U16.CONSTANT R8, desc[UR4][R8.64] ;  /* 0x0000000408087981 */ /* 0x000166000c1e9500 */
[----:B------:R-:W-:-:S05]  /*2c90*/  LEA.HI.X R7, R22, R45, R7, 0x1, P0 ;  /* 0x0000002d16077211 */ /* 0x000fca00000f0c07 */
[----:B------:R-:W5:Y:S01]  /*2ca0*/  LDG.E.U16.CONSTANT R6, desc[UR4][R6.64] ;  /* 0x0000000406067981 */ /* 0x000f62000c1e9500 */
[----:B------:R-:W-:Y:S02]  /*2cb0*/  IADD3 R47, P2, R47, 0x8, RZ ;  /* 0x000000082f2f7810 */ /* 0x000fe40007f5e0ff */
[----:B------:R-:W-:-:S03]  /*2cc0*/  PLOP3.LUT P0, PT, PT, PT, PT, 0x8, 0x0 ;  /* 0x000000000000781c */ /* 0x000fc60003f0e170 */
[----:B------:R-:W-:Y:S01]  /*2cd0*/  IMAD.X R46, RZ, RZ, R46, P2 ;  /* 0x000000ffff2e7224 */ /* 0x000fe200010e062e */
[----:B--2---:R-:W-:Y:S02]  /*2ce0*/  SHF.L.U32 R17, R14, 0x10, RZ ;  /* 0x000000100e117819 */ /* 0x004fe400000006ff */
[----:B---3--:R-:W-:-:S03]  /*2cf0*/  SHF.L.U32 R14, R15, 0x10, RZ ;  /* 0x000000100f0e7819 */ /* 0x008fc600000006ff */
[----:B------:R-:W-:Y:S01]  /*2d00*/  FADD.FTZ R17, R44, R17 ;  /* 0x000000112c117221 */ /* 0x000fe20000010000 */
[----:B----4-:R-:W-:-:S03]  /*2d10*/  SHF.L.U32 R13, R18, 0x10, RZ ;  /* 0x00000010120d7819 */ /* 0x010fc600000006ff */
[----:B------:R-:W-:-:S04]  /*2d20*/  FADD.FTZ R14, R17, R14 ;  /* 0x0000000e110e7221 */ /* 0x000fc80000010000 */
[----:B------:R-:W-:Y:S01]  /*2d30*/  FADD.FTZ R13, R14, R13 ;  /* 0x0000000d0e0d7221 */ /* 0x000fe20000010000 */
[----:B-----5:R-:W-:-:S05]  /*2d40*/  SHF.L.U32 R20, R20, 0x10, RZ ;  /* 0x0000001014147819 */ /* 0x020fca00000006ff */
[----:B------:R-:W-:Y:S01]  /*2d50*/  FADD.FTZ R13, R13, R20 ;  /* 0x000000140d0d7221 */ /* 0x000fe20000010000 */
[----:B------:R-:W-:Y:S02]  /*2d60*/  SHF.L.U32 R12, R12, 0x10, RZ ;  /* 0x000000100c0c7819 */ /* 0x000fe400000006ff */
[----:B0-----:R-:W-:-:S03]  /*2d70*/  SHF.L.U32 R9, R10, 0x10, RZ ;  /* 0x000000100a097819 */ /* 0x001fc600000006ff */
[----:B------:R-:W-:Y:S01]  /*2d80*/  FADD.FTZ R12, R13, R12 ;  /* 0x0000000c0d0c7221 */ /* 0x000fe20000010000 */
[----:B------:R-:W-:-:S03]  /*2d90*/  SHF.L.U32 R8, R8, 0x10, RZ ;  /* 0x0000001008087819 */ /* 0x000fc600000006ff */
[----:B------:R-:W-:Y:S01]  /*2da0*/  FADD.FTZ R9, R12, R9 ;  /* 0x000000090c097221 */ /* 0x000fe20000010000 */
[----:B------:R-:W-:-:S03]  /*2db0*/  IADD3 R12, P1, R2, 0x40, RZ ;  /* 0x00000040020c7810 */ /* 0x000fc60007f3e0ff */
[----:B------:R-:W-:Y:S01]  /*2dc0*/  FADD.FTZ R8, R9, R8 ;  /* 0x0000000809087221 */ /* 0x000fe20000010000 */
[----:B------:R-:W-:Y:S02]  /*2dd0*/  IADD3.X R13, RZ, R3, RZ, P1, !PT ;  /* 0x00000003ff0d7210 */ /* 0x000fe40000ffe4ff */
[----:B------:R-:W-:Y:S02]  /*2de0*/  SHF.L.U32 R7, R6, 0x10, RZ ;  /* 0x0000001006077819 */ /* 0x000fe400000006ff */
[----:B------:R-:W-:Y:S02]  /*2df0*/  MOV R2, R12 ;  /* 0x0000000c00027202 */ /* 0x000fe40000000f00 */
[----:B------:R-:W-:Y:S01]  /*2e00*/  MOV R3, R13 ;  /* 0x0000000d00037202 */ /* 0x000fe20000000f00 */
[----:B------:R-:W-:-:S07]  /*2e10*/  FADD.FTZ R44, R8, R7 ;  /* 0x00000007082c7221 */ /* 0x000fce0000010000 */
.L_x_1336:
[----:B------:R-:W-:Y:S05]  /*2e20*/  BSYNC B4 ;  /* 0x0000000000047941 */ /* 0x000fea0003800000 */
.L_x_1335:
[----:B------:R-:W-:-:S04]  /*2e30*/  ISETP.NE.U32.AND P1, PT, R47, RZ, PT ;  /* 0x000000ff2f00720c */ /* 0x000fc80003f25070 */
[----:B------:R-:W-:-:S13]  /*2e40*/  ISETP.NE.OR.EX P0, PT, R46, RZ, P0, P1 ;  /* 0x000000ff2e00720c */ /* 0x000fda0000705710 */
[----:B------:R-:W-:Y:S05]  /*2e50*/  @!P0 BREAK B3 ;  /* 0x0000000000038942 */ /* 0x000fea0003800000 */
[----:B------:R-:W-:Y:S05]  /*2e60*/  @!P0 BRA `(.L_x_1328) ;  /* 0x0000000000d08947 */ /* 0x000fea0003800000 */
.L_x_1330:
[----:B------:R-:W-:Y:S05]  /*2e70*/  BSYNC B3 ;  /* 0x0000000000037941 */ /* 0x000fea0003800000 */
.L_x_1329:
[----:B------:R-:W-:Y:S01]  /*2e80*/  BSSY B3, `(.L_x_1337) ;  /* 0x0000030000037945 */ /* 0x000fe20003800000 */
.L_x_1338:
[----:B------:R-:W2:Y:S04]  /*2e90*/  LDG.E.64.CONSTANT R6, desc[UR4][R2.64] ;  /* 0x0000000402067981 */ /* 0x000ea8000c1e9b00 */
[----:B------:R-:W3:Y:S04]  /*2ea0*/  LDG.E.64.CONSTANT R12, desc[UR4][R2.64+0x8] ;  /* 0x00000804020c7981 */ /* 0x000ee8000c1e9b00 */
[----:B------:R-:W4:Y:S04]  /*2eb0*/  LDG.E.64.CONSTANT R14, desc[UR4][R2.64+0x10] ;  /* 0x00001004020e7981 */ /* 0x000f28000c1e9b00 */
[----:B------:R-:W5:Y:S01]  /*2ec0*/  LDG.E.64.CONSTANT R8, desc[UR4][R2.64+0x18] ;  /* 0x0000180402087981 */ /* 0x000f62000c1e9b00 */
[----:B--2---:R-:W-:-:S02]  /*2ed0*/  IMAD R7, R7, UR6, RZ ;  /* 0x0000000607077c24 */ /* 0x004fc4000f8e02ff */
[----:B------:R-:W-:-:S04]  /*2ee0*/  IMAD.WIDE.U32 R10, R6, UR6, RZ ;  /* 0x00000006060a7c25 */ /* 0x000fc8000f8e00ff */
[----:B------:R-:W-:Y:S01]  /*2ef0*/  IMAD R7, R6, UR7, R7 ;  /* 0x0000000706077c24 */ /* 0x000fe2000f8e0207 */
[----:B------:R-:W-:Y:S01]  /*2f00*/  LEA R6, P0, R10, R43, 0x1 ;  /* 0x0000002b0a067211 */ /* 0x000fe200078008ff */
[----:B---3--:R-:W-:Y:S02]  /*2f10*/  IMAD R13, R13, UR6, RZ ;  /* 0x000000060d0d7c24 */ /* 0x008fe4000f8e02ff */
[----:B----4-:R-:W-:Y:S01]  /*2f20*/  IMAD R15, R15, UR6, RZ ;  /* 0x000000060f0f7c24 */ /* 0x010fe2000f8e02ff */
[----:B------:R-:W-:Y:S01]  /*2f30*/  IADD3 R7, R11, R7, RZ ;  /* 0x000000070b077210 */ /* 0x000fe20007ffe0ff */
[----:B------:R-:W-:Y:S02]  /*2f40*/  IMAD R13, R12, UR7, R13 ;  /* 0x000000070c0d7c24 */ /* 0x000fe4000f8e020d */
[----:B-----5:R-:W-:Y:S01]  /*2f50*/  IMAD R17, R9, UR6, RZ ;  /* 0x0000000609117c24 */ /* 0x020fe2000f8e02ff */
[----:B------:R-:W-:Y:S01]  /*2f60*/  LEA.HI.X R7, R10, R45, R7, 0x1, P0 ;  /* 0x0000002d0a077211 */ /* 0x000fe200000f0c07 */
[----:B------:R-:W-:-:S04]  /*2f70*/  IMAD.WIDE.U32 R10, R12, UR6, RZ ;  /* 0x000000060c0a7c25 */ /* 0x000fc8000f8e00ff */
[----:B------:R-:W-:Y:S01]  /*2f80*/  IMAD R9, R14, UR7, R15 ;  /* 0x000000070e097c24 */ /* 0x000fe2000f8e020f */
[----:B------:R-:W-:Y:S01]  /*2f90*/  LEA R12, P0, R10, R43, 0x1 ;  /* 0x0000002b0a0c7211 */ /* 0x000fe200078008ff */
[----:B------:R-:W-:Y:S01]  /*2fa0*/  IMAD.WIDE.U32 R14, R14, UR6, RZ ;  /* 0x000000060e0e7c25 */ /* 0x000fe2000f8e00ff */
[----:B------:R-:W-:Y:S01]  /*2fb0*/  IADD3 R13, R11, R13, RZ ;  /* 0x0000000d0b0d7210 */ /* 0x000fe20007ffe0ff */
[----:B------:R-:W2:Y:S02]  /*2fc0*/  LDG.E.U16.CONSTANT R6, desc[UR4][R6.64] ;  /* 0x0000000406067981 */ /* 0x000ea4000c1e9500 */
[----:B------:R-:W-:Y:S01]  /*2fd0*/  IMAD R19, R8, UR7, R17 ;  /* 0x0000000708137c24 */ /* 0x000fe2000f8e0211 */
[----:B------:R-:W-:Y:S01]  /*2fe0*/  LEA.HI.X R13, R10, R45, R13, 0x1, P0 ;  /* 0x0000002d0a0d7211 */ /* 0x000fe200000f0c0d */
[----:B------:R-:W-:Y:S01]  /*2ff0*/  IMAD.WIDE.U32 R16, R8, UR6, RZ ;  /* 0x0000000608107c25 */ /* 0x000fe2000f8e00ff */
[----:B------:R-:W-:Y:S02]  /*3000*/  LEA R8, P1, R14, R43, 0x1 ;  /* 0x0000002b0e087211 */ /* 0x000fe400078208ff */
[----:B------:R-:W-:Y:S01]  /*3010*/  IADD3 R9, R15, R9, RZ ;  /* 0x000000090f097210 */ /* 0x000fe20007ffe0ff */
[----:B------:R-:W3:Y:S01]  /*3020*/  LDG.E.U16.CONSTANT R12, desc[UR4][R12.64] ;  /* 0x000000040c0c7981 */ /* 0x000ee2000c1e9500 */
[----:B------:R-:W-:-:S02]  /*3030*/  LEA R10, P0, R16, R43, 0x1 ;  /* 0x0000002b100a7211 */ /* 0x000fc400078008ff */
[----:B------:R-:W-:Y:S02]  /*3040*/  IADD3 R19, R17, R19, RZ ;  /* 0x0000001311137210 */ /* 0x000fe40007ffe0ff */
[-C--:B------:R-:W-:Y:S02]  /*3050*/  LEA.HI.X R9, R14, R45.reuse, R9, 0x1, P1 ;  /* 0x0000002d0e097211 */ /* 0x080fe400008f0c09 */
[----:B------:R-:W-:-:S03]  /*3060*/  LEA.HI.X R11, R16, R45, R19, 0x1, P0 ;  /* 0x0000002d100b7211 */ /* 0x000fc600000f0c13 */
[----:B------:R-:W4:Y:S04]  /*3070*/  LDG.E.U16.CONSTANT R8, desc[UR4][R8.64] ;  /* 0x0000000408087981 */ /* 0x000f28000c1e9500 */
[----:B------:R-:W5:Y:S01]  /*3080*/  LDG.E.U16.CONSTANT R10, desc[UR4][R10.64] ;  /* 0x000000040a0a7981 */ /* 0x000f62000c1e9500 */
[----:B------:R-:W-:-:S04]  /*3090*/  IADD3 R47, P0, R47, 0x4, RZ ;  /* 0x000000042f2f7810 */ /* 0x000fc80007f1e0ff */
[----:B------:R-:W-:Y:S02]  /*30a0*/  IADD3.X R46, RZ, R46, RZ, P0, !PT ;  /* 0x0000002eff2e7210 */ /* 0x000fe400007fe4ff */
[----:B------:R-:W-:-:S04]  /*30b0*/  ISETP.NE.U32.AND P0, PT, R47, RZ, PT ;  /* 0x000000ff2f00720c */ /* 0x000fc80003f05070 */
[----:B------:R-:W-:Y:S02]  /*30c0*/  ISETP.NE.AND.EX P0, PT, R46, RZ, PT, P0 ;  /* 0x000000ff2e00720c */ /* 0x000fe40003f05300 */
[----:B------:R-:W-:-:S04]  /*30d0*/  IADD3 R2, P1, R2, 0x20, RZ ;  /* 0x0000002002027810 */ /* 0x000fc80007f3e0ff */
[----:B------:R-:W-:Y:S02]  /*30e0*/  IADD3.X R3, RZ, R3, RZ, P1, !PT ;  /* 0x00000003ff037210 */ /* 0x000fe40000ffe4ff */
[----:B--2---:R-:W-:-:S05]  /*30f0*/  SHF.L.U32 R15, R6, 0x10, RZ ;  /* 0x00000010060f7819 */ /* 0x004fca00000006ff */
[----:B------:R-:W-:Y:S01]  /*3100*/  FADD.FTZ R15, R15, R44 ;  /* 0x0000002c0f0f7221 */ /* 0x000fe20000010000 */
[----:B---3--:R-:W-:-:S05]  /*3110*/  SHF.L.U32 R14, R12, 0x10, RZ ;  /* 0x000000100c0e7819 */ /* 0x008fca00000006ff */
[----:B------:R-:W-:Y:S01]  /*3120*/  FADD.FTZ R14, R15, R14 ;  /* 0x0000000e0f0e7221 */ /* 0x000fe20000010000 */
[----:B----4-:R-:W-:Y:S01]  /*3130*/  IMAD.U32 R7, R8, 0x10000, RZ ;  /* 0x0001000008077824 */ /* 0x010fe200078e00ff */
[----:B-----5:R-:W-:-:S03]  /*3140*/  SHF.L.U32 R10, R10, 0x10, RZ ;  /* 0x000000100a0a7819 */ /* 0x020fc600000006ff */
[----:B------:R-:W-:-:S04]  /*3150*/  FADD.FTZ R7, R14, R7 ;  /* 0x000000070e077221 */ /* 0x000fc80000010000 */
[----:B------:R-:W-:Y:S01]  /*3160*/  FADD.FTZ R44, R7, R10 ;  /* 0x0000000a072c7221 */ /* 0x000fe20000010000 */
[----:B------:R-:W-:Y:S06]  /*3170*/  @P0 BRA `(.L_x_1338) ;  /* 0xfffffffc00440947 */ /* 0x000fec000383ffff */
[----:B------:R-:W-:Y:S05]  /*3180*/  BSYNC B3 ;  /* 0x0000000000037941 */ /* 0x000fea0003800000 */
.L_x_1337:
[----:B------:R-:W-:Y:S02]  /*3190*/  MOV R12, R2 ;  /* 0x00000002000c7202 */ /* 0x000fe40000000f00 */
[----:B------:R-:W-:-:S07]  /*31a0*/  MOV R13, R3 ;  /* 0x00000003000d7202 */ /* 0x000fce0000000f00 */
.L_x_1328:
[----:B------:R-:W-:Y:S05]  /*31b0*/  BSYNC B0 ;  /* 0x0000000000007941 */ /* 0x000fea0003800000 */
.L_x_1327:
[----:B------:R-:W-:-:S04]  /*31c0*/  ISETP.NE.U32.AND P0, PT, R42, RZ, PT ;  /* 0x000000ff2a00720c */ /* 0x000fc80003f05070 */
[----:B------:R-:W-:-:S13]  /*31d0*/  ISETP.NE.AND.EX P0, PT, RZ, RZ, PT, P0 ;  /* 0x000000ffff00720c */ /* 0x000fda0003f05300 */
        /* <DEDUP_REMOVED lines=9> */
[----:B------:R-:W2:Y:S01]  /*3270*/  LDG.E.U16.CONSTANT R2, desc[UR4][R2.64] ;  /* 0x0000000402027981 */ /* 0x000ea2000c1e9500 */
[----:B------:R-:W-:-:S04]  /*3280*/  ISETP.NE.U32.AND P0, PT, R42, 0x1, PT ;  /* 0x000000012a00780c */ /* 0x000fc80003f05070 */
[----:B------:R-:W-:Y:S02]  /*3290*/  ISETP.NE.AND.EX P0, PT, RZ, RZ, PT, P0 ;  /* 0x000000ffff00720c */ /* 0x000fe40003f05300 */
[----:B--2---:R-:W-:-:S05]  /*32a0*/  SHF.L.U32 R7, R2, 0x10, RZ ;  /* 0x0000001002077819 */ /* 0x004fca00000006ff */
[----:B------:R-:W-:-:S06]  /*32b0*/  FADD.FTZ R44, R44, R7 ;  /* 0x000000072c2c7221 */ /* 0x000fcc0000010000 */
        /* <DEDUP_REMOVED lines=17> */
[----:B------:R-:W-:-:S05]  /*33d0*/  @P0 LEA.HI.X R7, R10, R45, R7, 0x1, P1 ;  /* 0x0000002d0a070211 */ /* 0x000fca00008f0c07 */
[----:B------:R-:W3:Y:S01]  /*33e0*/  @P0 LDG.E.U16.CONSTANT R6, desc[UR4][R6.64] ;  /* 0x0000000406060981 */ /* 0x000ee2000c1e9500 */
[----:B--2---:R-:W-:-:S05]  /*33f0*/  SHF.L.U32 R9, R2, 0x10, RZ ;  /* 0x0000001002097819 */ /* 0x004fca00000006ff */
[----:B------:R-:W-:Y:S01]  /*3400*/  FADD.FTZ R44, R44, R9 ;  /* 0x000000092c2c7221 */ /* 0x000fe20000010000 */
[----:B---3--:R-:W-:-:S04]  /*3410*/  @P0 IMAD.U32 R11, R6, 0x10000, RZ ;  /* 0x00010000060b0824 */ /* 0x008fc800078e00ff */
[----:B------:R-:W-:-:S07]  /*3420*/  @P0 FADD.FTZ R44, R44, R11 ;  /* 0x0000000b2c2c0221 */ /* 0x000fce0000010000 */
.L_x_1326:
[----:B------:R-:W-:Y:S05]  /*3430*/  BSYNC B1 ;  /* 0x0000000000017941 */ /* 0x000fea0003800000 */
.L_x_1325:
[----:B------:R-:W-:Y:S02]  /*3440*/  F2FP.BF16.F32.PACK_AB R44, RZ, R44 ;  /* 0x0000002cff2c723e */ /* 0x000fe400000010ff */
[----:B------:R-:W-:-:S03]  /*3450*/  IADD3 R3, R0, 0x80, RZ ;  /* 0x0000008000037810 */ /* 0x000fc60007ffe0ff */
[----:B------:R0:W-:Y:S04]  /*3460*/  STG.E.U16 desc[UR4][R4.64], R44 ;  /* 0x0000002c04007986 */ /* 0x0001e8000c101504 */
.L_x_1323:
[----:B------:R-:W-:Y:S05]  /*3470*/  BSYNC B2 ;  /* 0x0000000000027941 */ /* 0x000fea0003800000 */
.L_x_1322:
[----:B------:R-:W-:Y:S05]  /*3480*/  WARPSYNC.ALL ;  /* 0x0000000000007948 */ /* 0x000fea0003800000 */
[----:B------:R-:W-:Y:S01]  /*3490*/  ISETP.GE.AND P0, PT, R3, UR8, PT ;  /* 0x0000000803007c0c */ /* 0x000fe2000bf06270 */
[----:B------:R-:W-:Y:S01]  /*34a0*/  BSSY B1, `(.L_x_1339) ;  /* 0x000136c000017945 */ /* 0x000fe20003800000 */
[----:B------:R-:W-:-:S03]  /*34b0*/  ULDC.64 UR6, c[0x0][0x5e8] ;  /* 0x00017a0000067ab9 */ /* 0x000fc60000000a00 */
[----:B------:R-:W-:Y:S08]  /*34c0*/  BSSY B0, `(.L_x_1340) ;  /* 0x000102f000007945 */ /* 0x000ff00003800000 */
[----:B------:R-:W-:Y:S05]  /*34d0*/  @P0 BRA `(.L_x_1341) ;  /* 0x0000006400d40947 */ /* 0x000fea0003800000 */
[----:B0-----:R-:W0:Y:S01]  /*34e0*/  LDC R5, c[0x0][0x218] ;  /* 0x00008600ff057b82 */ /* 0x001e220000000800 */
        /* <DEDUP_REMOVED lines=42> */
[----:B------:R-:W-:Y:S01]  /*3790*/  IMAD.HI.U32 R6, R9, UR10, R8 ;  /* 0x0000000a09067c27 */ /* 0x000fe2000f8e0008 */
[----:B------:R-:W-:Y:S01]  /*37a0*/  ULDC UR10, c[0x0][0x378] ;  /* 0x0000de00000a7ab9 */ /* 0x000fe20000000800 */
[----:B------:R-:W-:-:S03]  /*37b0*/  ULDC.64 UR12, c[0x0][0x388] ;  /* 0x0000e200000c7ab9 */ /* 0x000fc60000000a00 */
        /* <DEDUP_REMOVED lines=77> */
[----:B------:R-:W-:Y:S01]  /*3c90*/  IMAD.HI.U32 R8, R7, UR11, R6 ;  /* 0x0000000b07087c27 */ /* 0x000fe2000f8e0006 */
[----:B------:R-:W-:-:S04]  /*3ca0*/  ULDC.64 UR12, c[0x0][0x400] ;  /* 0x00010000000c7ab9 */ /* 0x000fc80000000a00 */
        /* <DEDUP_REMOVED lines=269> */
[----:B------:R-:W-:-:S07]  /*4d80*/  ULDC.64 UR12, c[0x0][0x598] ;  /* 0x00016600000c7ab9 */ /* 0x000fce0000000a00 */
        /* <DEDUP_REMOVED lines=10> */
.L_x_1342:
        /* <DEDUP_REMOVED lines=14> */
[----:B------:R-:W-:Y:S01]  /*4f10*/  IADD3 R45, P2, R45, UR12, RZ ;  /* 0x0000000c2d2d7c10 */ /* 0x000fe2000ff5e0ff */
[----:B------:R-:W-:-:S03]  /*4f20*/  IMAD.MOV.U32 R2, RZ, RZ, RZ ;  /* 0x000000ffff027224 */ /* 0x000fc600078e00ff */
        /* <DEDUP_REMOVED lines=12> */
[----:B------:R-:W-:Y:S01]  /*4ff0*/  IADD3 R0, P1, R11, -0x1, RZ ;  /* 0xffffffff0b007810 */ /* 0x000fe20007f3e0ff */
[----:B------:R-:W-:Y:S01]  /*5000*/  BSSY B3, `(.L_x_1345) ;  /* 0x000015b000037945 */ /* 0x000fe20003800000 */
[----:B------:R-:W-:Y:S02]  /*5010*/  MOV R2, RZ ;  /* 0x000000ff00027202 */ /* 0x000fe40000000f00 */
[----:B------:R-:W-:Y:S02]  /*5020*/  ISETP.GE.U32.AND P0, PT, R0, 0x3, PT ;  /* 0x000000030000780c */ /* 0x000fe40003f06070 */
[----:B------:R-:W-:-:S04]  /*5030*/  IADD3.X R0, R44, -0x1, RZ, P1, !PT ;  /* 0xffffffff2c007810 */ /* 0x000fc80000ffe4ff */
[----:B------:R-:W-:Y:S02]  /*5040*/  ISETP.GE.U32.AND.EX P0, PT, R0, RZ, PT, P0 ;  /* 0x000000ff0000720c */ /* 0x000fe40003f06100 */
[----:B------:R-:W-:-:S11]  /*5050*/  LOP3.LUT R0, R11, 0x3, RZ, 0xc0, !PT ;  /* 0x000000030b007812 */ /* 0x000fd600078ec0ff */
        /* <DEDUP_REMOVED lines=18> */
.L_x_1352:
        /* <DEDUP_REMOVED lines=42> */
[----:B------:R-:W-:Y:S01]  /*5420*/  IMAD.IADD R9, R41, 0x1, R49 ;  /* 0x0000000129097824 */ /* 0x000fe200078e0231 */
[----:B------:R0:W3:Y:S01]  /*5430*/  LDG.E.U16.CONSTANT R36, desc[UR4][R36.64] ;  /* 0x0000000424247981 */ /* 0x0000e2000c1e9500 */
[----:B------:R-:W-:-:S03]  /*5440*/  IMAD.WIDE.U32 R38, R12, UR10, RZ ;  /* 0x0000000a0c267c25 */ /* 0x000fc6000f8e00ff */
[----:B------:R-:W4:Y:S01]  /*5450*/  LDG.E.U16.CONSTANT R42, desc[UR4][R42.64] ;  /* 0x000000042a2a7981 */ /* 0x000f22000c1e9500 */
[----:B------:R-:W-:Y:S02]  /*5460*/  IMAD R13, R12, UR11, R13 ;  /* 0x0000000b0c0d7c24 */ /* 0x000fe4000f8e020d */
[----:B------:R-:W-:Y:S01]  /*5470*/  IMAD R41, R10, UR11, R11 ;  /* 0x0000000b0a297c24 */ /* 0x000fe2000f8e020b */
[----:B------:R-:W-:Y:S01]  /*5480*/  LEA.HI.X R9, R40, R47, R9, 0x1, P1 ;  /* 0x0000002f28097211 */ /* 0x000fe200008f0c09 */
[----:B------:R-:W-:Y:S01]  /*5490*/  IMAD.WIDE.U32 R10, R10, UR10, RZ ;  /* 0x0000000a0a0a7c25 */ /* 0x000fe2000f8e00ff */
[----:B------:R-:W-:-:S03]  /*54a0*/  LEA R40, P2, R38, R45, 0x1 ;  /* 0x0000002d26287211 */ /* 0x000fc600078408ff */
[----:B0-----:R-:W-:Y:S01]  /*54b0*/  IMAD R37, R15, UR10, RZ ;  /* 0x0000000a0f257c24 */ /* 0x001fe2000f8e02ff */
[----:B------:R-:W-:Y:S01]  /*54c0*/  IADD3 R15, R39, R13, RZ ;  /* 0x0000000d270f7210 */ /* 0x000fe20007ffe0ff */
[----:B------:R0:W5:Y:S01]  /*54d0*/  LDG.E.U16.CONSTANT R35, desc[UR4][R8.64] ;  /* 0x0000000408237981 */ /* 0x000162000c1e9500 */
[----:B------:R-:W-:Y:S02]  /*54e0*/  IADD3 R11, R11, R41, RZ ;  /* 0x000000290b0b7210 */ /* 0x000fe40007ffe0ff */
[----:B------:R-:W-:Y:S01]  /*54f0*/  LEA.HI.X R41, R38, R47, R15, 0x1, P2 ;  /* 0x0000002f26297211 */ /* 0x000fe200010f0c0f */
[----:B------:R-:W-:Y:S01]  /*5500*/  IMAD R15, R17, UR10, RZ ;  /* 0x0000000a110f7c24 */ /* 0x000fe2000f8e02ff */
[----:B------:R-:W-:Y:S01]  /*5510*/  LEA R12, P1, R10, R45, 0x1 ;  /* 0x0000002d0a0c7211 */ /* 0x000fe200078208ff */
[----:B------:R-:W-:Y:S02]  /*5520*/  IMAD R37, R14, UR11, R37 ;  /* 0x0000000b0e257c24 */ /* 0x000fe4000f8e0225 */
[----:B------:R-:W-:Y:S01]  /*5530*/  IMAD R17, R16, UR11, R15 ;  /* 0x0000000b10117c24 */ /* 0x000fe2000f8e020f */
[----:B------:R-:W-:Y:S01]  /*5540*/  LEA.HI.X R13, R10, R47, R11, 0x1, P1 ;  /* 0x0000002f0a0d7211 */ /* 0x000fe200008f0c0b */
[----:B0-----:R-:W-:Y:S01]  /*5550*/  IMAD.WIDE.U32 R8, R16, UR10, RZ ;  /* 0x0000000a10087c25 */ /* 0x001fe2000f8e00ff */
[----:B------:R-:W5:Y:S03]  /*5560*/  LDG.E.U16.CONSTANT R40, desc[UR4][R40.64] ;  /* 0x0000000428287981 */ /* 0x000f66000c1e9500 */
[----:B------:R-:W-:Y:S01]  /*5570*/  IMAD.WIDE.U32 R10, R14, UR10, RZ ;  /* 0x0000000a0e0a7c25 */ /* 0x000fe2000f8e00ff */
[----:B------:R-:W-:-:S03]  /*5580*/  IADD3 R9, R9, R17, RZ ;  /* 0x0000001109097210 */ /* 0x000fc60007ffe0ff */
        /* <DEDUP_REMOVED lines=45> */
[----:B------:R-:W-:Y:S02]  /*5860*/  IMAD.IADD R9, R19, 0x1, R25 ;  /* 0x0000000113097824 */ /* 0x000fe400078e0219 */
[----:B------:R-:W-:Y:S01]  /*5870*/  IMAD.WIDE.U32 R10, R30, UR10, RZ ;  /* 0x0000000a1e0a7c25 */ /* 0x000fe2000f8e00ff */
[----:B------:R-:W-:-:S03]  /*5880*/  LEA R8, P2, R18, R45, 0x1 ;  /* 0x0000002d12087211 */ /* 0x000fc600078408ff */
[----:B------:R-:W-:Y:S01]  /*5890*/  IMAD R17, R30, UR11, R17 ;  /* 0x0000000b1e117c24 */ /* 0x000fe2000f8e0211 */
[----:B------:R-:W-:Y:S01]  /*58a0*/  LEA.HI.X R13, R26, R47, R13, 0x1, P1 ;  /* 0x0000002f1a0d7211 */ /* 0x000fe200008f0c0d */
[----:B------:R-:W-:Y:S01]  /*58b0*/  IMAD R19, R33, UR10, RZ ;  /* 0x0000000a21137c24 */ /* 0x000fe2000f8e02ff */
[----:B------:R-:W-:Y:S01]  /*58c0*/  LEA R16, P1, R10, R45, 0x1 ;  /* 0x0000002d0a107211 */ /* 0x000fe200078208ff */
[----:B------:R-:W-:Y:S01]  /*58d0*/  IMAD.WIDE.U32 R14, R32, UR10, RZ ;  /* 0x0000000a200e7c25 */ /* 0x000fe2000f8e00ff */
[----:B------:R-:W-:Y:S01]  /*58e0*/  IADD3 R11, R11, R17, RZ ;  /* 0x000000110b0b7210 */ /* 0x000fe20007ffe0ff */
[----:B------:R-:W5:Y:S01]  /*58f0*/  LDG.E.U16.CONSTANT R12, desc[UR4][R12.64] ;  /* 0x000000040c0c7981 */ /* 0x000f62000c1e9500 */
[-C--:B------:R-:W-:Y:S01]  /*5900*/  LEA.HI.X R9, R18, R47.reuse, R9, 0x1, P2 ;  /* 0x0000002f12097211 */ /* 0x080fe200010f0c09 */
[----:B------:R-:W-:Y:S01]  /*5910*/  IMAD R19, R32, UR11, R19 ;  /* 0x0000000b20137c24 */ /* 0x000fe2000f8e0213 */
[----:B------:R-:W-:Y:S02]  /*5920*/  LEA.HI.X R17, R10, R47, R11, 0x1, P1 ;  /* 0x0000002f0a117211 */ /* 0x000fe400008f0c0b */
[----:B------:R-:W-:Y:S01]  /*5930*/  LEA R10, P1, R14, R45, 0x1 ;  /* 0x0000002d0e0a7211 */ /* 0x000fe200078208ff */
[----:B------:R0:W5:Y:S01]  /*5940*/  LDG.E.U16.CONSTANT R8, desc[UR4][R8.64] ;  /* 0x0000000408087981 */ /* 0x000162000c1e9500 */
[----:B------:R-:W-:-:S03]  /*5950*/  IADD3 R11, R15, R19, RZ ;  /* 0x000000130f0b7210 */ /* 0x000fc60007ffe0ff */
[----:B------:R-:W5:Y:S01]  /*5960*/  LDG.E.U16.CONSTANT R16, desc[UR4][R16.64] ;  /* 0x0000000410107981 */ /* 0x000f62000c1e9500 */
[----:B------:R-:W-:-:S05]  /*5970*/  LEA.HI.X R11, R14, R47, R11, 0x1, P1 ;  /* 0x0000002f0e0b7211 */ /* 0x000fca00008f0c0b */
[----:B------:R1:W5:Y:S01]  /*5980*/  LDG.E.U16.CONSTANT R10, desc[UR4][R10.64] ;  /* 0x000000040a0a7981 */ /* 0x000362000c1e9500 */
[----:B------:R-:W-:-:S04]  /*5990*/  IADD3 R46, P1, R46, 0x10, RZ ;  /* 0x000000102e2e7810 */ /* 0x000fc80007f3e0ff */
[----:B------:R-:W-:Y:S02]  /*59a0*/  IADD3.X R44, RZ, R44, RZ, P1, !PT ;  /* 0x0000002cff2c7210 */ /* 0x000fe40000ffe4ff */
[----:B------:R-:W-:-:S04]  /*59b0*/  ISETP.GE.U32.AND P1, PT, R46, -0xc, PT ;  /* 0xfffffff42e00780c */ /* 0x000fc80003f26070 */
[----:B------:R-:W-:Y:S02]  /*59c0*/  ISETP.GE.AND.EX P1, PT, R44, -0x1, PT, P1 ;  /* 0xffffffff2c00780c */ /* 0x000fe40003f26310 */
[----:B------:R-:W-:-:S05]  /*59d0*/  IADD3 R6, P2, R6, 0x80, RZ ;  /* 0x0000008006067810 */ /* 0x000fca0007f5e0ff */
[----:B------:R-:W-:Y:S01]  /*59e0*/  IMAD.X R7, RZ, RZ, R7, P2 ;  /* 0x000000ffff077224 */ /* 0x000fe200010e0607 */
[----:B--2---:R-:W-:-:S05]  /*59f0*/  SHF.L.U32 R15, R34, 0x10, RZ ;  /* 0x00000010220f7819 */ /* 0x004fca00000006ff */
[----:B------:R-:W-:Y:S01]  /*5a00*/  FADD.FTZ R15, R15, R2 ;  /* 0x000000020f0f7221 */ /* 0x000fe20000010000 */
[----:B---3--:R-:W-:Y:S02]  /*5a10*/  SHF.L.U32 R36, R36, 0x10, RZ ;  /* 0x0000001024247819 */ /* 0x008fe400000006ff */
[----:B----4-:R-:W-:-:S03]  /*5a20*/  SHF.L.U32 R42, R42, 0x10, RZ ;  /* 0x000000102a2a7819 */ /* 0x010fc600000006ff */
[----:B------:R-:W-:-:S04]  /*5a30*/  FADD.FTZ R15, R15, R36 ;  /* 0x000000240f0f7221 */ /* 0x000fc80000010000 */
[----:B------:R-:W-:Y:S01]  /*5a40*/  FADD.FTZ R15, R15, R42 ;  /* 0x0000002a0f0f7221 */ /* 0x000fe20000010000 */
[----:B-----5:R-:W-:-:S05]  /*5a50*/  SHF.L.U32 R2, R35, 0x10, RZ ;  /* 0x0000001023027819 */ /* 0x020fca00000006ff */
[----:B------:R-:W-:Y:S01]  /*5a60*/  FADD.FTZ R2, R15, R2 ;  /* 0x000000020f027221 */ /* 0x000fe20000010000 */
[----:B0-----:R-:W-:Y:S02]  /*5a70*/  SHF.L.U32 R9, R40, 0x10, RZ ;  /* 0x0000001028097819 */ /* 0x001fe400000006ff */
[----:B------:R-:W-:-:S05]  /*5a80*/  SHF.L.U32 R37, R37, 0x10, RZ ;  /* 0x0000001025257819 */ /* 0x000fca00000006ff */
[----:B------:R-:W-:Y:S01]  /*5a90*/  FADD.FTZ R2, R2, R37 ;  /* 0x0000002502027221 */ /* 0x000fe20000010000 */
[----:B-1----:R-:W-:-:S03]  /*5aa0*/  SHF.L.U32 R11, R38, 0x10, RZ ;  /* 0x00000010260b7819 */ /* 0x002fc600000006ff */
[----:B------:R-:W-:-:S04]  /*5ab0*/  FADD.FTZ R2, R2, R9 ;  /* 0x0000000902027221 */ /* 0x000fc80000010000 */
[----:B------:R-:W-:Y:S01]  /*5ac0*/  FADD.FTZ R2, R2, R11 ;  /* 0x0000000b02027221 */ /* 0x000fe20000010000 */
[----:B------:R-:W-:-:S04]  /*5ad0*/  IMAD.U32 R21, R21, 0x10000, RZ ;  /* 0x0001000015157824 */ /* 0x000fc800078e00ff */
[----:B------:R-:W-:Y:S01]  /*5ae0*/  FADD.FTZ R2, R2, R21 ;  /* 0x0000001502027221 */ /* 0x000fe20000010000 */
[----:B------:R-:W-:-:S05]  /*5af0*/  SHF.L.U32 R9, R20, 0x10, RZ ;  /* 0x0000001014097819 */ /* 0x000fca00000006ff */
[----:B------:R-:W-:Y:S01]  /*5b00*/  FADD.FTZ R2, R2, R9 ;  /* 0x0000000902027221 */ /* 0x000fe20000010000 */
[----:B------:R-:W-:Y:S02]  /*5b10*/  SHF.L.U32 R11, R22, 0x10, RZ ;  /* 0x00000010160b7819 */ /* 0x000fe400000006ff */
[----:B------:R-:W-:-:S03]  /*5b20*/  SHF.L.U32 R23, R23, 0x10, RZ ;  /* 0x0000001017177819 */ /* 0x000fc600000006ff */
[----:B------:R-:W-:-:S04]  /*5b30*/  FADD.FTZ R2, R2, R11 ;  /* 0x0000000b02027221 */ /* 0x000fc80000010000 */
[----:B------:R-:W-:Y:S01]  /*5b40*/  FADD.FTZ R2, R2, R23 ;  /* 0x0000001702027221 */ /* 0x000fe20000010000 */
[----:B------:R-:W-:-:S05]  /*5b50*/  SHF.L.U32 R9, R24, 0x10, RZ ;  /* 0x0000001018097819 */ /* 0x000fca00000006ff */
        /* <DEDUP_REMOVED lines=9> */
[----:B------:R-:W-:Y:S06]  /*5bf0*/  @!P1 BRA `(.L_x_1352) ;  /* 0xfffffff400609947 */ /* 0x000fec000383ffff */
[----:B------:R-:W-:Y:S05]  /*5c00*/  BSYNC B6 ;  /* 0x0000000000067941 */ /* 0x000fea0003800000 */
.L_x_1351:
[----:B------:R-:W-:Y:S02]  /*5c10*/  MOV R14, R6 ;  /* 0x00000006000e7202 */ /* 0x000fe40000000f00 */
[----:B------:R-:W-:-:S07]  /*5c20*/  MOV R15, R7 ;  /* 0x00000007000f7202 */ /* 0x000fce0000000f00 */
.L_x_1350:
[----:B------:R-:W-:Y:S05]  /*5c30*/  BSYNC B5 ;  /* 0x0000000000057941 */ /* 0x000fea0003800000 */
.L_x_1349:
        /* <DEDUP_REMOVED lines=51> */
[----:B------:R-:W5:Y:S01]  /*5f70*/  LDG.E.U16.CONSTANT R22, desc[UR4][R22.64] ;  /* 0x0000000416167981 */ /* 0x000f62000c1e9500 */
[----:B------:R-:W-:Y:S01]  /*5f80*/  LEA R12, P1, R24, R45, 0x1 ;  /* 0x0000002d180c7211 */ /* 0x000fe200078208ff */
[----:B-1----:R-:W-:Y:S01]  /*5f90*/  IMAD.WIDE.U32 R18, R10, UR10, RZ ;  /* 0x0000000a0a127c25 */ /* 0x002fe2000f8e00ff */
[----:B------:R-:W-:Y:S02]  /*5fa0*/  IADD3 R11, R25, R29, RZ ;  /* 0x0000001d190b7210 */ /* 0x000fe40007ffe0ff */
[-C--:B------:R-:W-:Y:S01]  /*5fb0*/  LEA.HI.X R15, R26, R47.reuse, R13, 0x1, P0 ;  /* 0x0000002f1a0f7211 */ /* 0x080fe200000f0c0d */
[----:B------:R-:W-:Y:S01]  /*5fc0*/  IMAD R27, R10, UR11, R27 ;  /* 0x0000000b0a1b7c24 */ /* 0x000fe2000f8e021b */
[----:B------:R-:W-:Y:S01]  /*5fd0*/  LEA.HI.X R13, R24, R47, R11, 0x1, P1 ;  /* 0x0000002f180d7211 */ /* 0x000fe200008f0c0b */
[----:B------:R-:W-:Y:S01]  /*5fe0*/  IMAD R11, R9, UR10, RZ ;  /* 0x0000000a090b7c24 */ /* 0x000fe2000f8e02ff */
[----:B------:R-:W-:Y:S01]  /*5ff0*/  LEA R10, P0, R18, R45, 0x1 ;  /* 0x0000002d120a7211 */ /* 0x000fe200078008ff */
[----:B------:R-:W-:Y:S01]  /*6000*/  IMAD.IADD R9, R19, 0x1, R27 ;  /* 0x0000000113097824 */ /* 0x000fe200078e021b */
[----:B------:R4:W5:Y:S01]  /*6010*/  LDG.E.U16.CONSTANT R14, desc[UR4][R14.64] ;  /* 0x000000040e0e7981 */ /* 0x000962000c1e9500 */
[----:B------:R-:W-:-:S03]  /*6020*/  IMAD.WIDE.U32 R24, R8, UR10, RZ ;  /* 0x0000000a08187c25 */ /* 0x000fc6000f8e00ff */
[----:B------:R-:W5:Y:S01]  /*6030*/  LDG.E.U16.CONSTANT R12, desc[UR4][R12.64] ;  /* 0x000000040c0c7981 */ /* 0x000f62000c1e9500 */
[----:B------:R-:W-:Y:S01]  /*6040*/  IMAD R19, R8, UR11, R11 ;  /* 0x0000000b08137c24 */ /* 0x000fe2000f8e020b */
[----:B------:R-:W-:Y:S02]  /*6050*/  LEA.HI.X R11, R18, R47, R9, 0x1, P0 ;  /* 0x0000002f120b7211 */ /* 0x000fe400000f0c09 */
[C---:B------:R-:W-:Y:S02]  /*6060*/  LEA R8, P0, R24.reuse, R45, 0x1 ;  /* 0x0000002d18087211 */ /* 0x040fe400078008ff */
[----:B------:R-:W-:Y:S01]  /*6070*/  IADD3 R9, R25, R19, RZ ;  /* 0x0000001319097210 */ /* 0x000fe20007ffe0ff */
[----:B------:R0:W5:Y:S03]  /*6080*/  LDG.E.U16.CONSTANT R10, desc[UR4][R10.64] ;  /* 0x000000040a0a7981 */ /* 0x000166000c1e9500 */
[----:B------:R-:W-:-:S05]  /*6090*/  LEA.HI.X R9, R24, R47, R9, 0x1, P0 ;  /* 0x0000002f18097211 */ /* 0x000fca00000f0c09 */
[----:B------:R-:W5:Y:S01]  /*60a0*/  LDG.E.U16.CONSTANT R8, desc[UR4][R8.64] ;  /* 0x0000000408087981 */ /* 0x000f62000c1e9500 */
[----:B------:R-:W-:Y:S02]  /*60b0*/  IADD3 R46, P2, R46, 0x8, RZ ;  /* 0x000000082e2e7810 */ /* 0x000fe40007f5e0ff */
[----:B------:R-:W-:Y:S02]  /*60c0*/  PLOP3.LUT P0, PT, PT, PT, PT, 0x8, 0x0 ;  /* 0x000000000000781c */ /* 0x000fe40003f0e170 */
[----:B------:R-:W-:Y:S02]  /*60d0*/  IADD3.X R44, RZ, R44, RZ, P2, !PT ;  /* 0x0000002cff2c7210 */ /* 0x000fe400017fe4ff */
        /* <DEDUP_REMOVED lines=10> */
[----:B------:R-:W-:-:S04]  /*6180*/  FADD.FTZ R14, R15, R14 ;  /* 0x0000000e0f0e7221 */ /* 0x000fc80000010000 */
[----:B------:R-:W-:Y:S01]  /*6190*/  FADD.FTZ R11, R14, R11 ;  /* 0x0000000b0e0b7221 */ /* 0x000fe20000010000 */
[----:B------:R-:W-:Y:S02]  /*61a0*/  IADD3 R14, P1, R6, 0x40, RZ ;  /* 0x00000040060e7810 */ /* 0x000fe40007f3e0ff */
[----:B------:R-:W-:-:S03]  /*61b0*/  SHF.L.U32 R10, R10, 0x10, RZ ;  /* 0x000000100a0a7819 */ /* 0x000fc600000006ff */
[----:B------:R-:W-:Y:S02]  /*61c0*/  IMAD.X R15, RZ, RZ, R7, P1 ;  /* 0x000000ffff0f7224 */ /* 0x000fe400008e0607 */
[----:B------:R-:W-:Y:S01]  /*61d0*/  FADD.FTZ R10, R11, R10 ;  /* 0x0000000a0b0a7221 */ /* 0x000fe20000010000 */
[----:B------:R-:W-:Y:S02]  /*61e0*/  SHF.L.U32 R9, R8, 0x10, RZ ;  /* 0x0000001008097819 */ /* 0x000fe400000006ff */
[----:B------:R-:W-:Y:S02]  /*61f0*/  MOV R6, R14 ;  /* 0x0000000e00067202 */ /* 0x000fe40000000f00 */
[----:B------:R-:W-:Y:S01]  /*6200*/  MOV R7, R15 ;  /* 0x0000000f00077202 */ /* 0x000fe20000000f00 */
[----:B------:R-:W-:-:S07]  /*6210*/  FADD.FTZ R2, R10, R9 ;  /* 0x000000090a027221 */ /* 0x000fce0000010000 */
.L_x_1354:
[----:B------:R-:W-:Y:S05]  /*6220*/  BSYNC B5 ;  /* 0x0000000000057941 */ /* 0x000fea0003800000 */
.L_x_1353:
[----:B------:R-:W-:-:S04]  /*6230*/  ISETP.NE.U32.AND P1, PT, R46, RZ, PT ;  /* 0x000000ff2e00720c */ /* 0x000fc80003f25070 */
[----:B------:R-:W-:-:S13]  /*6240*/  ISETP.NE.OR.EX P0, PT, R44, RZ, P0, P1 ;  /* 0x000000ff2c00720c */ /* 0x000fda0000705710 */
[----:B------:R-:W-:Y:S05]  /*6250*/  @!P0 BREAK B2 ;  /* 0x0000000000028942 */ /* 0x000fea0003800000 */
[----:B------:R-:W-:Y:S05]  /*6260*/  @!P0 BRA `(.L_x_1346) ;  /* 0x0000000000d08947 */ /* 0x000fea0003800000 */
.L_x_1348:
[----:B------:R-:W-:Y:S05]  /*6270*/  BSYNC B2 ;  /* 0x0000000000027941 */ /* 0x000fea0003800000 */
.L_x_1347:
[----:B------:R-:W-:Y:S01]  /*6280*/  BSSY B2, `(.L_x_1355) ;  /* 0x0000030000027945 */ /* 0x000fe20003800000 */
.L_x_1356:
        /* <DEDUP_REMOVED lines=20> */
[C---:B------:R-:W-:Y:S01]  /*63d0*/  IMAD R21, R10.reuse, UR7, R19 ;  /* 0x000000070a157c24 */ /* 0x040fe2000f8e0213 */
[----:B------:R-:W-:Y:S01]  /*63e0*/  IADD3 R11, R17, R11, RZ ;  /* 0x0000000b110b7210 */ /* 0x000fe20007ffe0ff */
[----:B------:R-:W-:Y:S01]  /*63f0*/  IMAD.WIDE.U32 R18, R10, UR6, RZ ;  /* 0x000000060a127c25 */ /* 0x000fe2000f8e00ff */
[----:B------:R-:W-:Y:S02]  /*6400*/  LEA R10, P1, R16, R45, 0x1 ;  /* 0x0000002d100a7211 */ /* 0x000fe400078208ff */
[----:B------:R-:W-:-:S02]  /*6410*/  LEA.HI.X R15, R12, R47, R15, 0x1, P0 ;  /* 0x0000002f0c0f7211 */ /* 0x000fc400000f0c0f */
[----:B------:R-:W-:Y:S02]  /*6420*/  LEA.HI.X R11, R16, R47, R11, 0x1, P1 ;  /* 0x0000002f100b7211 */ /* 0x000fe400008f0c0b */
[----:B------:R-:W-:Y:S01]  /*6430*/  LEA R12, P0, R18, R45, 0x1 ;  /* 0x0000002d120c7211 */ /* 0x000fe200078008ff */
[----:B------:R-:W3:Y:S01]  /*6440*/  LDG.E.U16.CONSTANT R14, desc[UR4][R14.64] ;  /* 0x000000040e0e7981 */ /* 0x000ee2000c1e9500 */
[----:B------:R-:W-:-:S03]  /*6450*/  IADD3 R21, R19, R21, RZ ;  /* 0x0000001513157210 */ /* 0x000fc60007ffe0ff */
[----:B------:R-:W4:Y:S01]  /*6460*/  LDG.E.U16.CONSTANT R10, desc[UR4][R10.64] ;  /* 0x000000040a0a7981 */ /* 0x000f22000c1e9500 */
[----:B------:R-:W-:-:S05]  /*6470*/  LEA.HI.X R13, R18, R47, R21, 0x1, P0 ;  /* 0x0000002f120d7211 */ /* 0x000fca00000f0c15 */
[----:B------:R-:W5:Y:S01]  /*6480*/  LDG.E.U16.CONSTANT R12, desc[UR4][R12.64] ;  /* 0x000000040c0c7981 */ /* 0x000f62000c1e9500 */
[----:B------:R-:W-:-:S05]  /*6490*/  IADD3 R46, P0, R46, 0x4, RZ ;  /* 0x000000042e2e7810 */ /* 0x000fca0007f1e0ff */
[----:B------:R-:W-:Y:S01]  /*64a0*/  IMAD.X R44, RZ, RZ, R44, P0 ;  /* 0x000000ffff2c7224 */ /* 0x000fe200000e062c */
[----:B------:R-:W-:-:S04]  /*64b0*/  ISETP.NE.U32.AND P0, PT, R46, RZ, PT ;  /* 0x000000ff2e00720c */ /* 0x000fc80003f05070 */
[----:B------:R-:W-:Y:S02]  /*64c0*/  ISETP.NE.AND.EX P0, PT, R44, RZ, PT, P0 ;  /* 0x000000ff2c00720c */ /* 0x000fe40003f05300 */
[----:B------:R-:W-:-:S04]  /*64d0*/  IADD3 R6, P1, R6, 0x20, RZ ;  /* 0x0000002006067810 */ /* 0x000fc80007f3e0ff */
[----:B------:R-:W-:Y:S02]  /*64e0*/  IADD3.X R7, RZ, R7, RZ, P1, !PT ;  /* 0x00000007ff077210 */ /* 0x000fe40000ffe4ff */
        /* <DEDUP_REMOVED lines=8> */
[----:B------:R-:W-:Y:S06]  /*6570*/  @P0 BRA `(.L_x_1356) ;  /* 0xfffffffc00440947 */ /* 0x000fec000383ffff */
[----:B------:R-:W-:Y:S05]  /*6580*/  BSYNC B2 ;  /* 0x0000000000027941 */ /* 0x000fea0003800000 */
.L_x_1355:
[----:B------:R-:W-:Y:S02]  /*6590*/  MOV R14, R6 ;  /* 0x00000006000e7202 */ /* 0x000fe40000000f00 */
[----:B------:R-:W-:-:S07]  /*65a0*/  MOV R15, R7 ;  /* 0x00000007000f7202 */ /* 0x000fce0000000f00 */
.L_x_1346:
[----:B------:R-:W-:Y:S05]  /*65b0*/  BSYNC B3 ;  /* 0x0000000000037941 */ /* 0x000fea0003800000 */
.L_x_1345:
        /* <DEDUP_REMOVED lines=35> */
[----:B--2---:R-:W-:-:S04]  /*67f0*/  IMAD.U32 R11, R6, 0x10000, RZ ;  /* 0x00010000060b7824 */ /* 0x004fc800078e00ff */
[----:B------:R-:W-:Y:S01]  /*6800*/  FADD.FTZ R2, R2, R11 ;  /* 0x0000000b02027221 */ /* 0x000fe20000010000 */
[----:B---3--:R-:W-:-:S05]  /*6810*/  @P0 SHF.L.U32 R13, R8, 0x10, RZ ;  /* 0x00000010080d0819 */ /* 0x008fca00000006ff */
[----:B------:R-:W-:-:S07]  /*6820*/  @P0 FADD.FTZ R2, R2, R13 ;  /* 0x0000000d02020221 */ /* 0x000fce0000010000 */
.L_x_1344:
[----:B------:R-:W-:Y:S05]  /*6830*/  BSYNC B4 ;  /* 0x0000000000047941 */ /* 0x000fea0003800000 */
.L_x_1343:
[----:B------:R-:W-:Y:S02]  /*6840*/  F2FP.BF16.F32.PACK_AB R2, RZ, R2 ;  /* 0x00000002ff02723e */ /* 0x000fe400000010ff */
[----:B------:R-:W-:-:S03]  /*6850*/  IADD3 R3, R3, 0x80, RZ ;  /* 0x0000008003037810 */ /* 0x000fc60007ffe0ff */
[----:B------:R0:W-:Y:S01]  /*6860*/  STG.E.U16 desc[UR4][R4.64], R2 ;  /* 0x0000000204007986 */ /* 0x0001e2000c101504 */
        /* <DEDUP_REMOVED lines=407> */
.L_x_1358:
        /* <DEDUP_REMOVED lines=15> */
[----:B------:R-:W-:-:S03]  /*82d0*/  MOV R2, RZ ;  /* 0x000000ff00027202 */ /* 0x000fc60000000f00 */
[----:B------:R-:W-:Y:S01]  /*82e0*/  IMAD.X R47, RZ, RZ, UR13, P2 ;  /* 0x0000000dff2f7e24 */ /* 0x000fe200090e06ff */
        /* <DEDUP_REMOVED lines=13> */
[----:B------:R-:W-:Y:S02]  /*83c0*/  HFMA2.MMA R2, -RZ, RZ, 0, 0 ;  /* 0x00000000ff027435 */ /* 0x000fe400000001ff */
[----:B------:R-:W-:Y:S02]  /*83d0*/  ISETP.GE.U32.AND P0, PT, R0, 0x3, PT ;  /* 0x000000030000780c */ /* 0x000fe40003f06070 */
[----:B------:R-:W-:-:S04]  /*83e0*/  IADD3.X R0, R44, -0x1, RZ, P1, !PT ;  /* 0xffffffff2c007810 */ /* 0x000fc80000ffe4ff */
[----:B------:R-:W-:Y:S02]  /*83f0*/  ISETP.GE.U32.AND.EX P0, PT, R0, RZ, PT, P0 ;  /* 0x000000ff0000720c */ /* 0x000fe40003f06100 */
[----:B------:R-:W-:-:S11]  /*8400*/  LOP3.LUT R0, R11, 0x3, RZ, 0xc0, !PT ;  /* 0x000000030b007812 */ /* 0x000fd600078ec0ff */
[----:B------:R-:W-:Y:S05]  /*8410*/  @!P0 BRA `(.L_x_1362) ;  /* 0x0000001400548947 */ /* 0x000fea0003800000 */
[----:B------:R-:W-:Y:S01]  /*8420*/  IADD3 R46, P0, R0, -R11, RZ ;  /* 0x8000000b002e7210 */ /* 0x000fe20007f1e0ff */
[----:B------:R-:W-:Y:S01]  /*8430*/  BSSY B2, `(.L_x_1363) ;  /* 0x000011f000027945 */ /* 0x000fe20003800000 */
[----:B------:R-:W-:Y:S02]  /*8440*/  MOV R2, RZ ;  /* 0x000000ff00027202 */ /* 0x000fe40000000f00 */
[----:B------:R-:W-:Y:S02]  /*8450*/  IADD3.X R44, RZ, ~R44, RZ, P0, !PT ;  /* 0x8000002cff2c7210 */ /* 0x000fe400007fe4ff */
[----:B------:R-:W-:Y:S02]  /*8460*/  MOV R6, R14 ;  /* 0x0000000e00067202 */ /* 0x000fe40000000f00 */
[----:B------:R-:W-:Y:S02]  /*8470*/  ISETP.GE.AND P0, PT, R44, RZ, PT ;  /* 0x000000ff2c00720c */ /* 0x000fe40003f06270 */
[----:B------:R-:W-:-:S11]  /*8480*/  MOV R7, R15 ;  /* 0x0000000f00077202 */ /* 0x000fd60000000f00 */
        /* <DEDUP_REMOVED lines=10> */
.L_x_1368:
        /* <DEDUP_REMOVED lines=33> */
[----:B------:R-:W-:Y:S01]  /*8740*/  IMAD.IADD R9, R39, 0x1, R43 ;  /* 0x0000000127097824 */ /* 0x000fe200078e022b */
[----:B------:R-:W-:Y:S01]  /*8750*/  LEA R42, P1, R38, R45, 0x1 ;  /* 0x0000002d262a7211 */ /* 0x000fe200078208ff */
[C---:B------:R-:W-:Y:S01]  /*8760*/  IMAD.WIDE.U32 R40, R8.reuse, UR10, RZ ;  /* 0x0000000a08287c25 */ /* 0x040fe2000f8e00ff */
[----:B------:R-:W2:Y:S03]  /*8770*/  LDG.E.U16.CONSTANT R34, desc[UR4][R34.64] ;  /* 0x0000000422227981 */ /* 0x000ea6000c1e9500 */
        /* <DEDUP_REMOVED lines=8> */
[----:B------:R-:W-:-:S02]  /*8800*/  IMAD R13, R12, UR11, R13 ;  /* 0x0000000b0c0d7c24 */ /* 0x000fc4000f8e020d */
[----:B------:R-:W-:Y:S01]  /*8810*/  IMAD R41, R10, UR11, R11 ;  /* 0x0000000b0a297c24 */ /* 0x000fe2000f8e020b */
[----:B------:R-:W-:Y:S01]  /*8820*/  LEA.HI.X R9, R40, R47, R9, 0x1, P1 ;  /* 0x0000002f28097211 */ /* 0x000fe200008f0c09 */
[----:B------:R-:W-:Y:S01]  /*8830*/  IMAD.WIDE.U32 R10, R10, UR10, RZ ;  /* 0x0000000a0a0a7c25 */ /* 0x000fe2000f8e00ff */
[C---:B------:R-:W-:Y:S01]  /*8840*/  LEA R40, P2, R38.reuse, R45, 0x1 ;  /* 0x0000002d26287211 */ /* 0x040fe200078408ff */
[----:B------:R-:W4:Y:S02]  /*8850*/  LDG.E.U16.CONSTANT R42, desc[UR4][R42.64] ;  /* 0x000000042a2a7981 */ /* 0x000f24000c1e9500 */
[----:B0-----:R-:W-:Y:S01]  /*8860*/  IMAD R37, R15, UR10, RZ ;  /* 0x0000000a0f257c24 */ /* 0x001fe2000f8e02ff */
[----:B------:R-:W-:Y:S01]  /*8870*/  IADD3 R15, R39, R13, RZ ;  /* 0x0000000d270f7210 */ /* 0x000fe20007ffe0ff */
[----:B------:R0:W5:Y:S01]  /*8880*/  LDG.E.U16.CONSTANT R35, desc[UR4][R8.64] ;  /* 0x0000000408237981 */ /* 0x000162000c1e9500 */
[----:B------:R-:W-:Y:S02]  /*8890*/  IADD3 R11, R11, R41, RZ ;  /* 0x000000290b0b7210 */ /* 0x000fe40007ffe0ff */
[----:B------:R-:W-:Y:S01]  /*88a0*/  LEA.HI.X R41, R38, R47, R15, 0x1, P2 ;  /* 0x0000002f26297211 */ /* 0x000fe200010f0c0f */
[----:B------:R-:W-:Y:S01]  /*88b0*/  IMAD R15, R17, UR10, RZ ;  /* 0x0000000a110f7c24 */ /* 0x000fe2000f8e02ff */
[----:B------:R-:W-:Y:S01]  /*88c0*/  LEA R12, P1, R10, R45, 0x1 ;  /* 0x0000002d0a0c7211 */ /* 0x000fe200078208ff */
[----:B------:R-:W-:-:S02]  /*88d0*/  IMAD R37, R14, UR11, R37 ;  /* 0x0000000b0e257c24 */ /* 0x000fc4000f8e0225 */
        /* <DEDUP_REMOVED lines=49> */
[----:B------:R-:W-:Y:S02]  /*8bf0*/  IMAD.IADD R13, R27, 0x1, R9 ;  /* 0x000000011b0d7824 */ /* 0x000fe400078e0209 */
[----:B-1----:R-:W-:Y:S01]  /*8c00*/  IMAD R17, R31, UR10, RZ ;  /* 0x0000000a1f117c24 */ /* 0x002fe2000f8e02ff */
[----:B------:R-:W-:Y:S01]  /*8c10*/  IADD3 R9, R19, R25, RZ ;  /* 0x0000001913097210 */ /* 0x000fe20007ffe0ff */
[----:B------:R-:W-:Y:S01]  /*8c20*/  IMAD.WIDE.U32 R10, R30, UR10, RZ ;  /* 0x0000000a1e0a7c25 */ /* 0x000fe2000f8e00ff */
[----:B------:R-:W-:Y:S02]  /*8c30*/  LEA R8, P2, R18, R45, 0x1 ;  /* 0x0000002d12087211 */ /* 0x000fe400078408ff */
[----:B------:R-:W-:Y:S01]  /*8c40*/  LEA.HI.X R13, R26, R47, R13, 0x1, P1 ;  /* 0x0000002f1a0d7211 */ /* 0x000fe200008f0c0d */
[----:B------:R-:W-:-:S02]  /*8c50*/  IMAD R17, R30, UR11, R17 ;  /* 0x0000000b1e117c24 */ /* 0x000fc4000f8e0211 */
[----:B------:R-:W-:Y:S01]  /*8c60*/  IMAD R19, R33, UR10, RZ ;  /* 0x0000000a21137c24 */ /* 0x000fe2000f8e02ff */
[----:B------:R-:W-:Y:S01]  /*8c70*/  LEA.HI.X R9, R18, R47, R9, 0x1, P2 ;  /* 0x0000002f12097211 */ /* 0x000fe200010f0c09 */
[----:B------:R-:W-:Y:S01]  /*8c80*/  IMAD.WIDE.U32 R14, R32, UR10, RZ ;  /* 0x0000000a200e7c25 */ /* 0x000fe2000f8e00ff */
[----:B------:R-:W-:Y:S01]  /*8c90*/  LEA R16, P1, R10, R45, 0x1 ;  /* 0x0000002d0a107211 */ /* 0x000fe200078208ff */
[----:B------:R-:W5:Y:S01]  /*8ca0*/  LDG.E.U16.CONSTANT R12, desc[UR4][R12.64] ;  /* 0x000000040c0c7981 */ /* 0x000f62000c1e9500 */
[----:B------:R-:W-:Y:S01]  /*8cb0*/  IADD3 R11, R11, R17, RZ ;  /* 0x000000110b0b7210 */ /* 0x000fe20007ffe0ff */
[----:B------:R-:W-:Y:S02]  /*8cc0*/  IMAD R19, R32, UR11, R19 ;  /* 0x0000000b20137c24 */ /* 0x000fe4000f8e0213 */
[----:B------:R0:W5:Y:S01]  /*8cd0*/  LDG.E.U16.CONSTANT R8, desc[UR4][R8.64] ;  /* 0x0000000408087981 */ /* 0x000162000c1e9500 */
[----:B------:R-:W-:Y:S02]  /*8ce0*/  LEA.HI.X R17, R10, R47, R11, 0x1, P1 ;  /* 0x0000002f0a117211 */ /* 0x000fe400008f0c0b */
        /* <DEDUP_REMOVED lines=15> */
[----:B----4-:R-:W-:Y:S02]  /*8de0*/  SHF.L.U32 R42, R42, 0x10, RZ ;  /* 0x000000102a2a7819 */ /* 0x010fe400000006ff */
[----:B-----5:R-:W-:-:S03]  /*8df0*/  SHF.L.U32 R2, R35, 0x10, RZ ;  /* 0x0000001023027819 */ /* 0x020fc600000006ff */
[----:B------:R-:W-:-:S04]  /*8e00*/  FADD.FTZ R15, R15, R42 ;  /* 0x0000002a0f0f7221 */ /* 0x000fc80000010000 */
[----:B------:R-:W-:Y:S01]  /*8e10*/  FADD.FTZ R2, R15, R2 ;  /* 0x000000020f027221 */ /* 0x000fe20000010000 */
[----:B0-----:R-:W-:Y:S02]  /*8e20*/  SHF.L.U32 R9, R40, 0x10, RZ ;  /* 0x0000001028097819 */ /* 0x001fe400000006ff */
[----:B------:R-:W-:-:S05]  /*8e30*/  SHF.L.U32 R37, R37, 0x10, RZ ;  /* 0x0000001025257819 */ /* 0x000fca00000006ff */
[----:B------:R-:W-:Y:S01]  /*8e40*/  FADD.FTZ R2, R2, R37 ;  /* 0x0000002502027221 */ /* 0x000fe20000010000 */
[----:B-1----:R-:W-:-:S03]  /*8e50*/  IMAD.U32 R11, R38, 0x10000, RZ ;  /* 0x00010000260b7824 */ /* 0x002fc600078e00ff */
        /* <DEDUP_REMOVED lines=18> */
[----:B------:R-:W-:-:S04]  /*8f80*/  IMAD.U32 R9, R10, 0x10000, RZ ;  /* 0x000100000a097824 */ /* 0x000fc800078e00ff */
[----:B------:R-:W-:Y:S01]  /*8f90*/  FADD.FTZ R2, R2, R9 ;  /* 0x0000000902027221 */ /* 0x000fe20000010000 */
[----:B------:R-:W-:Y:S06]  /*8fa0*/  @!P1 BRA `(.L_x_1368) ;  /* 0xfffffff400609947 */ /* 0x000fec000383ffff */
[----:B------:R-:W-:Y:S05]  /*8fb0*/  BSYNC B6 ;  /* 0x0000000000067941 */ /* 0x000fea0003800000 */
.L_x_1367:
[----:B------:R-:W-:Y:S02]  /*8fc0*/  MOV R14, R6 ;  /* 0x00000006000e7202 */ /* 0x000fe40000000f00 */
[----:B------:R-:W-:-:S07]  /*8fd0*/  MOV R15, R7 ;  /* 0x00000007000f7202 */ /* 0x000fce0000000f00 */
.L_x_1366:
[----:B------:R-:W-:Y:S05]  /*8fe0*/  BSYNC B5 ;  /* 0x0000000000057941 */ /* 0x000fea0003800000 */
.L_x_1365:
        /* <DEDUP_REMOVED lines=51> */
[----:B------:R-:W-:Y:S01]  /*9320*/  IMAD.IADD R11, R25, 0x1, R29 ;  /* 0x00000001190b7824 */ /* 0x000fe200078e021d */
[----:B------:R-:W-:Y:S01]  /*9330*/  LEA R12, P1, R24, R45, 0x1 ;  /* 0x0000002d180c7211 */ /* 0x000fe200078208ff */
[----:B-1----:R-:W-:Y:S01]  /*9340*/  IMAD.WIDE.U32 R18, R10, UR10, RZ ;  /* 0x0000000a0a127c25 */ /* 0x002fe2000f8e00ff */
[-C--:B------:R-:W-:Y:S01]  /*9350*/  LEA.HI.X R15, R26, R47.reuse, R13, 0x1, P0 ;  /* 0x0000002f1a0f7211 */ /* 0x080fe200000f0c0d */
[----:B------:R-:W5:Y:S01]  /*9360*/  LDG.E.U16.CONSTANT R22, desc[UR4][R22.64] ;  /* 0x0000000416167981 */ /* 0x000f62000c1e9500 */
[----:B------:R-:W-:Y:S01]  /*9370*/  LEA.HI.X R13, R24, R47, R11, 0x1, P1 ;  /* 0x0000002f180d7211 */ /* 0x000fe200008f0c0b */
[----:B------:R-:W-:Y:S01]  /*9380*/  IMAD R27, R10, UR11, R27 ;  /* 0x0000000b0a1b7c24 */ /* 0x000fe2000f8e021b */
[----:B------:R-:W-:Y:S01]  /*9390*/  LEA R10, P0, R18, R45, 0x1 ;  /* 0x0000002d120a7211 */ /* 0x000fe200078008ff */
[----:B------:R-:W-:Y:S01]  /*93a0*/  IMAD R11, R9, UR10, RZ ;  /* 0x0000000a090b7c24 */ /* 0x000fe2000f8e02ff */
[----:B------:R4:W5:Y:S01]  /*93b0*/  LDG.E.U16.CONSTANT R14, desc[UR4][R14.64] ;  /* 0x000000040e0e7981 */ /* 0x000962000c1e9500 */
[----:B------:R-:W-:Y:S01]  /*93c0*/  IMAD.WIDE.U32 R24, R8, UR10, RZ ;  /* 0x0000000a08187c25 */ /* 0x000fe2000f8e00ff */
[----:B------:R-:W-:-:S02]  /*93d0*/  IADD3 R9, R19, R27, RZ ;  /* 0x0000001b13097210 */ /* 0x000fc40007ffe0ff */
        /* <DEDUP_REMOVED lines=17> */
[----:B-----5:R-:W-:Y:S02]  /*94f0*/  SHF.L.U32 R22, R22, 0x10, RZ ;  /* 0x0000001016167819 */ /* 0x020fe400000006ff */
[----:B------:R-:W-:-:S03]  /*9500*/  SHF.L.U32 R14, R14, 0x10, RZ ;  /* 0x000000100e0e7819 */ /* 0x000fc600000006ff */
[----:B------:R-:W-:Y:S01]  /*9510*/  FADD.FTZ R15, R15, R22 ;  /* 0x000000160f0f7221 */ /* 0x000fe20000010000 */
[----:B0-----:R-:W-:-:S03]  /*9520*/  SHF.L.U32 R11, R12, 0x10, RZ ;  /* 0x000000100c0b7819 */ /* 0x001fc600000006ff */
[----:B------:R-:W-:-:S04]  /*9530*/  FADD.FTZ R14, R15, R14 ;  /* 0x0000000e0f0e7221 */ /* 0x000fc80000010000 */
[----:B------:R-:W-:Y:S01]  /*9540*/  FADD.FTZ R11, R14, R11 ;  /* 0x0000000b0e0b7221 */ /* 0x000fe20000010000 */
[----:B------:R-:W-:Y:S02]  /*9550*/  IADD3 R14, P1, R6, 0x40, RZ ;  /* 0x00000040060e7810 */ /* 0x000fe40007f3e0ff */
[----:B------:R-:W-:Y:S02]  /*9560*/  SHF.L.U32 R10, R10, 0x10, RZ ;  /* 0x000000100a0a7819 */ /* 0x000fe400000006ff */
[----:B------:R-:W-:-:S03]  /*9570*/  IADD3.X R15, RZ, R7, RZ, P1, !PT ;  /* 0x00000007ff0f7210 */ /* 0x000fc60000ffe4ff */
[----:B------:R-:W-:Y:S01]  /*9580*/  FADD.FTZ R10, R11, R10 ;  /* 0x0000000a0b0a7221 */ /* 0x000fe20000010000 */
[----:B------:R-:W-:Y:S01]  /*9590*/  IMAD.U32 R9, R8, 0x10000, RZ ;  /* 0x0001000008097824 */ /* 0x000fe200078e00ff */
[----:B------:R-:W-:Y:S02]  /*95a0*/  MOV R6, R14 ;  /* 0x0000000e00067202 */ /* 0x000fe40000000f00 */
[----:B------:R-:W-:Y:S01]  /*95b0*/  MOV R7, R15 ;  /* 0x0000000f00077202 */ /* 0x000fe20000000f00 */
[----:B------:R-:W-:-:S07]  /*95c0*/  FADD.FTZ R2, R10, R9 ;  /* 0x000000090a027221 */ /* 0x000fce0000010000 */
.L_x_1370:
[----:B------:R-:W-:Y:S05]  /*95d0*/  BSYNC B5 ;  /* 0x0000000000057941 */ /* 0x000fea0003800000 */
.L_x_1369:
[----:B------:R-:W-:-:S04]  /*95e0*/  ISETP.NE.U32.AND P1, PT, R46, RZ, PT ;  /* 0x000000ff2e00720c */ /* 0x000fc80003f25070 */
[----:B------:R-:W-:-:S13]  /*95f0*/  ISETP.NE.OR.EX P0, PT, R44, RZ, P0, P1 ;  /* 0x000000ff2c00720c */ /* 0x000fda0000705710 */
[----:B------:R-:W-:Y:S05]  /*9600*/  @!P0 BREAK B2 ;  /* 0x0000000000028942 */ /* 0x000fea0003800000 */
[----:B------:R-:W-:Y:S05]  /*9610*/  @!P0 BRA `(.L_x_1362) ;  /* 0x0000000000d48947 */ /* 0x000fea0003800000 */
.L_x_1364:
[----:B------:R-:W-:Y:S05]  /*9620*/  BSYNC B2 ;  /* 0x0000000000027941 */ /* 0x000fea0003800000 */
.L_x_1363:
[----:B------:R-:W-:Y:S01]  /*9630*/  BSSY B2, `(.L_x_1371) ;  /* 0x0000031000027945 */ /* 0x000fe20003800000 */
.L_x_1372:
        /* <DEDUP_REMOVED lines=22> */
[----:B------:R-:W-:Y:S01]  /*97a0*/  LEA R16, P0, R14, R45, 0x1 ;  /* 0x0000002d0e107211 */ /* 0x000fe200078008ff */
[----:B------:R-:W2:Y:S01]  /*97b0*/  LDG.E.U16.CONSTANT R12, desc[UR4][R12.64] ;  /* 0x000000040c0c7981 */ /* 0x000ea2000c1e9500 */
[----:B------:R-:W-:Y:S01]  /*97c0*/  IADD3 R21, R15, R21, RZ ;  /* 0x000000150f157210 */ /* 0x000fe20007ffe0ff */
[----:B------:R-:W-:Y:S02]  /*97d0*/  IMAD R9, R8, UR11, R9 ;  /* 0x0000000b08097c24 */ /* 0x000fe4000f8e0209 */
[----:B------:R-:W3:Y:S01]  /*97e0*/  LDG.E.U16.CONSTANT R10, desc[UR4][R10.64] ;  /* 0x000000040a0a7981 */ /* 0x000ee2000c1e9500 */
[----:B------:R-:W-:Y:S02]  /*97f0*/  LEA.HI.X R17, R14, R47, R21, 0x1, P0 ;  /* 0x0000002f0e117211 */ /* 0x000fe400000f0c15 */
[C---:B------:R-:W-:Y:S02]  /*9800*/  LEA R8, P0, R18.reuse, R45, 0x1 ;  /* 0x0000002d12087211 */ /* 0x040fe400078008ff */
[----:B------:R-:W-:Y:S01]  /*9810*/  IADD3 R9, R19, R9, RZ ;  /* 0x0000000913097210 */ /* 0x000fe20007ffe0ff */
[----:B------:R-:W4:Y:S03]  /*9820*/  LDG.E.U16.CONSTANT R16, desc[UR4][R16.64] ;  /* 0x0000000410107981 */ /* 0x000f26000c1e9500 */
[----:B------:R-:W-:-:S05]  /*9830*/  LEA.HI.X R9, R18, R47, R9, 0x1, P0 ;  /* 0x0000002f12097211 */ /* 0x000fca00000f0c09 */
[----:B------:R-:W5:Y:S01]  /*9840*/  LDG.E.U16.CONSTANT R8, desc[UR4][R8.64] ;  /* 0x0000000408087981 */ /* 0x000f62000c1e9500 */
[----:B------:R-:W-:-:S04]  /*9850*/  IADD3 R46, P0, R46, 0x4, RZ ;  /* 0x000000042e2e7810 */ /* 0x000fc80007f1e0ff */
[----:B------:R-:W-:Y:S02]  /*9860*/  IADD3.X R44, RZ, R44, RZ, P0, !PT ;  /* 0x0000002cff2c7210 */ /* 0x000fe400007fe4ff */
[----:B------:R-:W-:-:S04]  /*9870*/  ISETP.NE.U32.AND P0, PT, R46, RZ, PT ;  /* 0x000000ff2e00720c */ /* 0x000fc80003f05070 */
[----:B------:R-:W-:Y:S02]  /*9880*/  ISETP.NE.AND.EX P0, PT, R44, RZ, PT, P0 ;  /* 0x000000ff2c00720c */ /* 0x000fe40003f05300 */
[----:B------:R-:W-:-:S04]  /*9890*/  IADD3 R6, P1, R6, 0x20, RZ ;  /* 0x0000002006067810 */ /* 0x000fc80007f3e0ff */
[----:B------:R-:W-:Y:S02]  /*98a0*/  IADD3.X R7, RZ, R7, RZ, P1, !PT ;  /* 0x00000007ff077210 */ /* 0x000fe40000ffe4ff */
[----:B--2---:R-:W-:Y:S01]  /*98b0*/  SHF.L.U32 R15, R12, 0x10, RZ ;  /* 0x000000100c0f7819 */ /* 0x004fe200000006ff */
[----:B---3--:R-:W-:-:S04]  /*98c0*/  IMAD.U32 R14, R10, 0x10000, RZ ;  /* 0x000100000a0e7824 */ /* 0x008fc800078e00ff */
[----:B------:R-:W-:-:S04]  /*98d0*/  FADD.FTZ R15, R15, R2 ;  /* 0x000000020f0f7221 */ /* 0x000fc80000010000 */
[----:B------:R-:W-:Y:S01]  /*98e0*/  FADD.FTZ R14, R15, R14 ;  /* 0x0000000e0f0e7221 */ /* 0x000fe20000010000 */
[----:B----4-:R-:W-:-:S05]  /*98f0*/  SHF.L.U32 R13, R16, 0x10, RZ ;  /* 0x00000010100d7819 */ /* 0x010fca00000006ff */
[----:B------:R-:W-:Y:S01]  /*9900*/  FADD.FTZ R13, R14, R13 ;  /* 0x0000000d0e0d7221 */ /* 0x000fe20000010000 */
[----:B-----5:R-:W-:-:S05]  /*9910*/  SHF.L.U32 R8, R8, 0x10, RZ ;  /* 0x0000001008087819 */ /* 0x020fca00000006ff */
[----:B------:R-:W-:Y:S01]  /*9920*/  FADD.FTZ R2, R13, R8 ;  /* 0x000000080d027221 */ /* 0x000fe20000010000 */
[----:B------:R-:W-:Y:S06]  /*9930*/  @P0 BRA `(.L_x_1372) ;  /* 0xfffffffc00400947 */ /* 0x000fec000383ffff */
[----:B------:R-:W-:Y:S05]  /*9940*/  BSYNC B2 ;  /* 0x0000000000027941 */ /* 0x000fea0003800000 */
.L_x_1371:
[----:B------:R-:W-:Y:S02]  /*9950*/  MOV R14, R6 ;  /* 0x00000006000e7202 */ /* 0x000fe40000000f00 */
[----:B------:R-:W-:-:S07]  /*9960*/  MOV R15, R7 ;  /* 0x00000007000f7202 */ /* 0x000fce0000000f00 */
.L_x_1362:
[----:B------:R-:W-:Y:S05]  /*9970*/  BSYNC B3 ;  /* 0x0000000000037941 */ /* 0x000fea0003800000 */
.L_x_1361:
        /* <DEDUP_REMOVED lines=27> */
[----:B------:R-:W-:Y:S01]  /*9b30*/  @P0 IMAD.WIDE.U32 R12, R8, R16, RZ ;  /* 0x00000010080c0225 */ /* 0x000fe200078e00ff */
[----:B------:R-:W-:-:S03]  /*9b40*/  LEA.HI.X R7, R10, R47, R0, 0x1, P1 ;  /* 0x0000002f0a077211 */ /* 0x000fc600008f0c00 */
[----:B------:R-:W-:Y:S01]  /*9b50*/  @P0 IMAD R9, R8, R17, R9 ;  /* 0x0000001108090224 */ /* 0x000fe200078e0209 */
[----:B------:R-:W-:Y:S01]  /*9b60*/  @P0 LEA R8, P1, R12, R45, 0x1 ;  /* 0x0000002d0c080211 */ /* 0x000fe200078208ff */
[----:B------:R-:W2:Y:S02]  /*9b70*/  LDG.E.U16.CONSTANT R6, desc[UR4][R6.64] ;  /* 0x0000000406067981 */ /* 0x000ea4000c1e9500 */
[----:B------:R-:W-:-:S05]  /*9b80*/  @P0 IMAD.IADD R0, R13, 0x1, R9 ;  /* 0x000000010d000824 */ /* 0x000fca00078e0209 */
[----:B------:R-:W-:-:S05]  /*9b90*/  @P0 LEA.HI.X R9, R12, R47, R0, 0x1, P1 ;  /* 0x0000002f0c090211 */ /* 0x000fca00008f0c00 */
[----:B------:R-:W3:Y:S01]  /*9ba0*/  @P0 LDG.E.U16.CONSTANT R8, desc[UR4][R8.64] ;  /* 0x0000000408080981 */ /* 0x000ee2000c1e9500 */
[----:B--2---:R-:W-:-:S05]  /*9bb0*/  SHF.L.U32 R11, R6, 0x10, RZ ;  /* 0x00000010060b7819 */ /* 0x004fca00000006ff */
[----:B------:R-:W-:Y:S01]  /*9bc0*/  FADD.FTZ R2, R2, R11 ;  /* 0x0000000b02027221 */ /* 0x000fe20000010000 */
[----:B---3--:R-:W-:-:S05]  /*9bd0*/  @P0 SHF.L.U32 R13, R8, 0x10, RZ ;  /* 0x00000010080d0819 */ /* 0x008fca00000006ff */
[----:B------:R-:W-:-:S07]  /*9be0*/  @P0 FADD.FTZ R2, R2, R13 ;  /* 0x0000000d02020221 */ /* 0x000fce0000010000 */
.L_x_1360:
[----:B------:R-:W-:Y:S05]  /*9bf0*/  BSYNC B4 ;  /* 0x0000000000047941 */ /* 0x000fea0003800000 */
.L_x_1359:
[----:B------:R-:W-:Y:S02]  /*9c00*/  F2FP.BF16.F32.PACK_AB R2, RZ, R2 ;  /* 0x00000002ff02723e */ /* 0x000fe400000010ff */
[----:B------:R-:W-:-:S03]  /*9c10*/  IADD3 R3, R3, 0x80, RZ ;  /* 0x0000008003037810 */ /* 0x000fc60007ffe0ff */
[----:B------:R1:W-:Y:S04]  /*9c20*/  STG.E.U16 desc[UR4][R4.64], R2 ;  /* 0x0000000204007986 */ /* 0x0003e8000c101504 */
.L_x_1341:
[----:B------:R-:W-:-:S13]  /*9c30*/  ISETP.GE.AND P0, PT, R3, UR8, PT ;  /* 0x0000000803007c0c */ /* 0x000fda000bf06270 */
[----:B------:R-:W-:Y:S05]  /*9c40*/  @P0 BRA `(.L_x_1373) ;  /* 0x0000006400d80947 */ /* 0x000fea0003800000 */
[----:B01----:R-:W0:Y:S01]  /*9c50*/  LDC R5, c[0x0][0x218] ;  /* 0x00008600ff057b82 */ /* 0x003e220000000800 */
        /* <DEDUP_REMOVED lines=404> */
.L_x_1374:
        /* <DEDUP_REMOVED lines=21> */
[----:B------:R-:W-:Y:S01]  /*b6f0*/  SEL R44, R9, RZ, !P0 ;  /* 0x000000ff092c7207 */ /* 0x000fe20004000000 */
[----:B------:R-:W-:Y:S01]  /*b700*/  IMAD.X R5, RZ, RZ, UR11, P1 ;  /* 0x0000000bff057e24 */ /* 0x000fe200088e06ff */
[----:B------:R-:W-:Y:S02]  /*b710*/  ISETP.GE.U32.AND P0, PT, R11, 0x1, PT ;  /* 0x000000010b00780c */ /* 0x000fe40003f06070 */
[----:B---3--:R-:W-:-:S02]  /*b720*/  LEA R14, P3, R6, UR14, 0x3 ;  /* 0x0000000e060e7c11 */ /* 0x008fc4000f8618ff */
[----:B------:R-:W-:Y:S02]  /*b730*/  ISETP.GE.AND.EX P0, PT, R44, RZ, PT, P0 ;  /* 0x000000ff2c00720c */ /* 0x000fe40003f06300 */
[----:B------:R-:W-:-:S11]  /*b740*/  LEA.HI.X R15, R6, UR15, R7, 0x3, P3 ;  /* 0x0000000f060f7c11 */ /* 0x000fd600098f1c07 */
        /* <DEDUP_REMOVED lines=26> */
.L_x_1384:
        /* <DEDUP_REMOVED lines=25> */
[----:B------:R-:W-:Y:S01]  /*ba80*/  IADD3 R35, R39, R37, RZ ;  /* 0x0000002527237210 */ /* 0x000fe20007ffe0ff */
[----:B------:R-:W-:Y:S01]  /*ba90*/  IMAD.IADD R37, R43, 0x1, R49 ;  /* 0x000000012b257824 */ /* 0x000fe200078e0231 */
[----:B------:R-:W-:Y:S01]  /*baa0*/  LEA R36, P2, R42, R45, 0x1 ;  /* 0x0000002d2a247211 */ /* 0x000fe200078408ff */
[----:B------:R-:W-:Y:S01]  /*bab0*/  IMAD R43, R40, UR11, R41 ;  /* 0x0000000b282b7c24 */ /* 0x000fe2000f8e0229 */
[-C--:B------:R-:W-:Y:S01]  /*bac0*/  LEA.HI.X R35, R38, R47.reuse, R35, 0x1, P1 ;  /* 0x0000002f26237211 */ /* 0x080fe200008f0c23 */
[----:B------:R-:W-:Y:S01]  /*bad0*/  IMAD.WIDE.U32 R38, R40, UR10, RZ ;  /* 0x0000000a28267c25 */ /* 0x000fe2000f8e00ff */
[----:B------:R-:W-:-:S03]  /*bae0*/  LEA.HI.X R37, R42, R47, R37, 0x1, P2 ;  /* 0x0000002f2a257211 */ /* 0x000fc600010f0c25 */
[----:B-----5:R-:W-:Y:S01]  /*baf0*/  IMAD R49, R9, UR10, RZ ;  /* 0x0000000a09317c24 */ /* 0x020fe2000f8e02ff */
[----:B------:R-:W-:Y:S01]  /*bb00*/  LEA R42, P1, R38, R45, 0x1 ;  /* 0x0000002d262a7211 */ /* 0x000fe200078208ff */
[C---:B------:R-:W-:Y:S01]  /*bb10*/  IMAD.WIDE.U32 R40, R8.reuse, UR10, RZ ;  /* 0x0000000a08287c25 */ /* 0x040fe2000f8e00ff */
[----:B------:R-:W-:Y:S01]  /*bb20*/  IADD3 R9, R39, R43, RZ ;  /* 0x0000002b27097210 */ /* 0x000fe20007ffe0ff */
[----:B------:R0:W2:Y:S02]  /*bb30*/  LDG.E.U16.CONSTANT R36, desc[UR4][R36.64] ;  /* 0x0000000424247981 */ /* 0x0000a4000c1e9500 */
[----:B------:R-:W-:Y:S02]  /*bb40*/  IMAD R49, R8, UR11, R49 ;  /* 0x0000000b08317c24 */ /* 0x000fe4000f8e0231 */
[----:B------:R-:W-:Y:S01]  /*bb50*/  IMAD R13, R13, UR10, RZ ;  /* 0x0000000a0d0d7c24 */ /* 0x000fe2000f8e02ff */
[----:B------:R-:W-:Y:S01]  /*bb60*/  LEA.HI.X R43, R38, R47, R9, 0x1, P1 ;  /* 0x0000002f262b7211 */ /* 0x000fe200008f0c09 */
[----:B------:R-:W-:Y:S01]  /*bb70*/  IMAD R11, R11, UR10, RZ ;  /* 0x0000000a0b0b7c24 */ /* 0x000fe2000f8e02ff */
[----:B------:R-:W-:Y:S01]  /*bb80*/  LEA R8, P1, R40, R45, 0x1 ;  /* 0x0000002d28087211 */ /* 0x000fe200078208ff */
[C---:B------:R-:W-:Y:S01]  /*bb90*/  IMAD.WIDE.U32 R38, R12.reuse, UR10, RZ ;  /* 0x0000000a0c267c25 */ /* 0x040fe2000f8e00ff */
[----:B------:R-:W-:Y:S01]  /*bba0*/  IADD3 R9, R41, R49, RZ ;  /* 0x0000003129097210 */ /* 0x000fe20007ffe0ff */
[----:B------:R-:W3:Y:S02]  /*bbb0*/  LDG.E.U16.CONSTANT R34, desc[UR4][R34.64] ;  /* 0x0000000422227981 */ /* 0x000ee4000c1e9500 */
        /* <DEDUP_REMOVED lines=51> */
[----:B------:R-:W-:Y:S01]  /*bef0*/  IMAD.IADD R9, R9, 0x1, R19 ;  /* 0x0000000109097824 */ /* 0x000fe200078e0213 */
[C---:B------:R-:W-:Y:S01]  /*bf00*/  LEA R14, P1, R8.reuse, R45, 0x1 ;  /* 0x0000002d080e7211 */ /* 0x040fe200078208ff */
[----:B------:R-:W-:Y:S01]  /*bf10*/  IMAD R19, R27, UR10, RZ ;  /* 0x0000000a1b137c24 */ /* 0x000fe2000f8e02ff */
[----:B------:R1:W5:Y:S02]  /*bf20*/  LDG.E.U16.CONSTANT R22, desc[UR4][R16.64] ;  /* 0x0000000410167981 */ /* 0x000364000c1e9500 */
[----:B------:R-:W-:Y:S01]  /*bf30*/  LEA.HI.X R15, R8, R47, R9, 0x1, P1 ;  /* 0x0000002f080f7211 */ /* 0x000fe200008f0c09 */
[C---:B------:R-:W-:Y:S01]  /*bf40*/  IMAD R9, R26.reuse, UR11, R19 ;  /* 0x0000000b1a097c24 */ /* 0x040fe2000f8e0213 */
[----:B------:R1:W5:Y:S01]  /*bf50*/  LDG.E.U16.CONSTANT R23, desc[UR4][R10.64] ;  /* 0x000000040a177981 */ /* 0x000362000c1e9500 */
[----:B------:R-:W-:-:S03]  /*bf60*/  IMAD.WIDE.U32 R26, R26, UR10, RZ ;  /* 0x0000000a1a1a7c25 */ /* 0x000fc6000f8e00ff */
[----:B------:R1:W5:Y:S01]  /*bf70*/  LDG.E.U16.CONSTANT R24, desc[UR4][R14.64] ;  /* 0x000000040e187981 */ /* 0x000362000c1e9500 */
        /* <DEDUP_REMOVED lines=11> */
[----:B------:R-:W-:Y:S01]  /*c030*/  IMAD.WIDE.U32 R14, R32, UR10, RZ ;  /* 0x0000000a200e7c25 */ /* 0x000fe2000f8e00ff */
[----:B------:R-:W-:Y:S02]  /*c040*/  LEA R16, P1, R10, R45, 0x1 ;  /* 0x0000002d0a107211 */ /* 0x000fe400078208ff */
[----:B------:R-:W-:Y:S01]  /*c050*/  IADD3 R11, R11, R17, RZ ;  /* 0x000000110b0b7210 */ /* 0x000fe20007ffe0ff */
[----:B------:R-:W-:Y:S01]  /*c060*/  IMAD R19, R32, UR11, R19 ;  /* 0x0000000b20137c24 */ /* 0x000fe2000f8e0213 */
[-C--:B------:R-:W-:Y:S01]  /*c070*/  LEA.HI.X R9, R18, R47.reuse, R9, 0x1, P2 ;  /* 0x0000002f12097211 */ /* 0x080fe200010f0c09 */
[----:B------:R-:W5:Y:S01]  /*c080*/  LDG.E.U16.CONSTANT R12, desc[UR4][R12.64] ;  /* 0x000000040c0c7981 */ /* 0x000f62000c1e9500 */
[----:B------:R-:W-:-:S02]  /*c090*/  LEA.HI.X R17, R10, R47, R11, 0x1, P1 ;  /* 0x0000002f0a117211 */ /* 0x000fc400008f0c0b */
        /* <DEDUP_REMOVED lines=12> */
[----:B--2---:R-:W-:Y:S02]  /*c160*/  SHF.L.U32 R36, R36, 0x10, RZ ;  /* 0x0000001024247819 */ /* 0x004fe400000006ff */
[----:B---3--:R-:W-:-:S05]  /*c170*/  SHF.L.U32 R15, R34, 0x10, RZ ;  /* 0x00000010220f7819 */ /* 0x008fca00000006ff */
[----:B------:R-:W-:Y:S01]  /*c180*/  FADD.FTZ R15, R15, R2 ;  /* 0x000000020f0f7221 */ /* 0x000fe20000010000 */
[----:B----4-:R-:W-:-:S03]  /*c190*/  SHF.L.U32 R42, R42, 0x10, RZ ;  /* 0x000000102a2a7819 */ /* 0x010fc600000006ff */
[----:B------:R-:W-:Y:S01]  /*c1a0*/  FADD.FTZ R15, R15, R36 ;  /* 0x000000240f0f7221 */ /* 0x000fe20000010000 */
[----:B-----5:R-:W-:-:S03]  /*c1b0*/  SHF.L.U32 R2, R35, 0x10, RZ ;  /* 0x0000001023027819 */ /* 0x020fc600000006ff */
[----:B------:R-:W-:-:S04]  /*c1c0*/  FADD.FTZ R15, R15, R42 ;  /* 0x0000002a0f0f7221 */ /* 0x000fc80000010000 */
[----:B------:R-:W-:Y:S01]  /*c1d0*/  FADD.FTZ R2, R15, R2 ;  /* 0x000000020f027221 */ /* 0x000fe20000010000 */
[----:B0-----:R-:W-:Y:S01]  /*c1e0*/  IMAD.U32 R9, R40, 0x10000, RZ ;  /* 0x0001000028097824 */ /* 0x001fe200078e00ff */
[----:B------:R-:W-:-:S05]  /*c1f0*/  SHF.L.U32 R37, R37, 0x10, RZ ;  /* 0x0000001025257819 */ /* 0x000fca00000006ff */
[----:B------:R-:W-:Y:S01]  /*c200*/  FADD.FTZ R2, R2, R37 ;  /* 0x0000002502027221 */ /* 0x000fe20000010000 */
[----:B-1----:R-:W-:-:S03]  /*c210*/  SHF.L.U32 R11, R38, 0x10, RZ ;  /* 0x00000010260b7819 */ /* 0x002fc600000006ff */
        /* <DEDUP_REMOVED lines=8> */
[----:B------:R-:W-:Y:S01]  /*c2a0*/  FADD.FTZ R2, R2, R11 ;  /* 0x0000000b02027221 */ /* 0x000fe20000010000 */
[----:B------:R-:W-:-:S03]  /*c2b0*/  SHF.L.U32 R9, R24, 0x10, RZ ;  /* 0x0000001018097819 */ /* 0x000fc600000006ff */
[----:B------:R-:W-:-:S04]  /*c2c0*/  FADD.FTZ R2, R2, R23 ;  /* 0x0000001702027221 */ /* 0x000fc80000010000 */
[----:B------:R-:W-:Y:S01]  /*c2d0*/  FADD.FTZ R2, R2, R9 ;  /* 0x0000000902027221 */ /* 0x000fe20000010000 */
[----:B------:R-:W-:Y:S02]  /*c2e0*/  SHF.L.U32 R11, R12, 0x10, RZ ;  /* 0x000000100c0b7819 */ /* 0x000fe400000006ff */
[----:B------:R-:W-:-:S03]  /*c2f0*/  SHF.L.U32 R9, R8, 0x10, RZ ;  /* 0x0000001008097819 */ /* 0x000fc600000006ff */
[----:B------:R-:W-:Y:S01]  /*c300*/  FADD.FTZ R2, R2, R11 ;  /* 0x0000000b02027221 */ /* 0x000fe20000010000 */
[----:B------:R-:W-:-:S03]  /*c310*/  IMAD.U32 R11, R16, 0x10000, RZ ;  /* 0x00010000100b7824 */ /* 0x000fc600078e00ff */
[----:B------:R-:W-:-:S04]  /*c320*/  FADD.FTZ R2, R2, R9 ;  /* 0x0000000902027221 */ /* 0x000fc80000010000 */
[----:B------:R-:W-:Y:S01]  /*c330*/  FADD.FTZ R2, R2, R11 ;  /* 0x0000000b02027221 */ /* 0x000fe20000010000 */
[----:B------:R-:W-:-:S05]  /*c340*/  SHF.L.U32 R9, R10, 0x10, RZ ;  /* 0x000000100a097819 */ /* 0x000fca00000006ff */
[----:B------:R-:W-:Y:S01]  /*c350*/  FADD.FTZ R2, R2, R9 ;  /* 0x0000000902027221 */ /* 0x000fe20000010000 */
[----:B------:R-:W-:Y:S06]  /*c360*/  @!P1 BRA `(.L_x_1384) ;  /* 0xfffffff400609947 */ /* 0x000fec000383ffff */
[----:B------:R-:W-:Y:S05]  /*c370*/  BSYNC B6 ;  /* 0x0000000000067941 */ /* 0x000fea0003800000 */
.L_x_1383:
[----:B------:R-:W-:Y:S02]  /*c380*/  MOV R14, R6 ;  /* 0x00000006000e7202 */ /* 0x000fe40000000f00 */
[----:B------:R-:W-:-:S07]  /*c390*/  MOV R15, R7 ;  /* 0x00000007000f7202 */ /* 0x000fce0000000f00 */
.L_x_1382:
[----:B------:R-:W-:Y:S05]  /*c3a0*/  BSYNC B5 ;  /* 0x0000000000057941 */ /* 0x000fea0003800000 */
.L_x_1381:
        /* <DEDUP_REMOVED lines=48> */
[-C--:B------:R-:W-:Y:S01]  /*c6b0*/  LEA R14, P0, R26, R45.reuse, 0x1 ;  /* 0x0000002d1a0e7211 */ /* 0x080fe200078008ff */
[----:B------:R-:W-:Y:S01]  /*c6c0*/  IMAD.IADD R13, R27, 0x1, R15 ;  /* 0x000000011b0d7824 */ /* 0x000fe200078e020f */
[----:B------:R-:W-:Y:S01]  /*c6d0*/  LEA R12, P1, R24, R45, 0x1 ;  /* 0x0000002d180c7211 */ /* 0x000fe200078208ff */
[----:B------:R-:W-:Y:S01]  /*c6e0*/  IMAD R27, R11, UR10, RZ ;  /* 0x0000000a0b1b7c24 */ /* 0x000fe2000f8e02ff */
[----:B------:R-:W-:Y:S01]  /*c6f0*/  IADD3 R11, R25, R29, RZ ;  /* 0x0000001d190b7210 */ /* 0x000fe20007ffe0ff */
        /* <DEDUP_REMOVED lines=33> */
[----:B------:R-:W-:Y:S01]  /*c910*/  IADD3 R14, P1, R6, 0x40, RZ ;  /* 0x00000040060e7810 */ /* 0x000fe20007f3e0ff */
[----:B------:R-:W-:-:S03]  /*c920*/  IMAD.U32 R10, R10, 0x10000, RZ ;  /* 0x000100000a0a7824 */ /* 0x000fc600078e00ff */
[----:B------:R-:W-:Y:S01]  /*c930*/  IADD3.X R15, RZ, R7, RZ, P1, !PT ;  /* 0x00000007ff0f7210 */ /* 0x000fe20000ffe4ff */
[----:B------:R-:W-:Y:S01]  /*c940*/  FADD.FTZ R10, R11, R10 ;  /* 0x0000000a0b0a7221 */ /* 0x000fe20000010000 */
[----:B------:R-:W-:Y:S02]  /*c950*/  SHF.L.U32 R9, R8, 0x10, RZ ;  /* 0x0000001008097819 */ /* 0x000fe400000006ff */
[----:B------:R-:W-:Y:S02]  /*c960*/  MOV R6, R14 ;  /* 0x0000000e00067202 */ /* 0x000fe40000000f00 */
[----:B------:R-:W-:Y:S01]  /*c970*/  MOV R7, R15 ;  /* 0x0000000f00077202 */ /* 0x000fe20000000f00 */
[----:B------:R-:W-:-:S07]  /*c980*/  FADD.FTZ R2, R10, R9 ;  /* 0x000000090a027221 */ /* 0x000fce0000010000 */
.L_x_1386:
[----:B------:R-:W-:Y:S05]  /*c990*/  BSYNC B5 ;  /* 0x0000000000057941 */ /* 0x000fea0003800000 */
.L_x_1385:
[----:B------:R-:W-:-:S04]  /*c9a0*/  ISETP.NE.U32.AND P1, PT, R46, RZ, PT ;  /* 0x000000ff2e00720c */ /* 0x000fc80003f25070 */
[----:B------:R-:W-:-:S13]  /*c9b0*/  ISETP.NE.OR.EX P0, PT, R44, RZ, P0, P1 ;  /* 0x000000ff2c00720c */ /* 0x000fda0000705710 */
[----:B------:R-:W-:Y:S05]  /*c9c0*/  @!P0 BREAK B2 ;  /* 0x0000000000028942 */ /* 0x000fea0003800000 */
[----:B------:R-:W-:Y:S05]  /*c9d0*/  @!P0 BRA `(.L_x_1378) ;  /* 0x0000000000d48947 */ /* 0x000fea0003800000 */
.L_x_1380:
[----:B------:R-:W-:Y:S05]  /*c9e0*/  BSYNC B2 ;  /* 0x0000000000027941 */ /* 0x000fea0003800000 */
.L_x_1379:
[----:B------:R-:W-:Y:S01]  /*c9f0*/  BSSY B2, `(.L_x_1387) ;  /* 0x0000031000027945 */ /* 0x000fe20003800000 */
.L_x_1388:
        /* <DEDUP_REMOVED lines=38> */
[----:B------:R-:W-:Y:S01]  /*cc60*/  IADD3.X R7, RZ, R7, RZ, P1, !PT ;  /* 0x00000007ff077210 */ /* 0x000fe20000ffe4ff */
[----:B--2---:R-:W-:Y:S01]  /*cc70*/  IMAD.U32 R15, R12, 0x10000, RZ ;  /* 0x000100000c0f7824 */ /* 0x004fe200078e00ff */
[----:B---3--:R-:W-:-:S03]  /*cc80*/  SHF.L.U32 R14, R10, 0x10, RZ ;  /* 0x000000100a0e7819 */ /* 0x008fc600000006ff */
        /* <DEDUP_REMOVED lines=8> */
.L_x_1387:
[----:B------:R-:W-:Y:S02]  /*cd10*/  MOV R14, R6 ;  /* 0x00000006000e7202 */ /* 0x000fe40000000f00 */
[----:B------:R-:W-:-:S07]  /*cd20*/  MOV R15, R7 ;  /* 0x00000007000f7202 */ /* 0x000fce0000000f00 */
.L_x_1378:
[----:B------:R-:W-:Y:S05]  /*cd30*/  BSYNC B3 ;  /* 0x0000000000037941 */ /* 0x000fea0003800000 */
.L_x_1377:
        /* <DEDUP_REMOVED lines=24> */
[----:B------:R-:W-:-:S03]  /*cec0*/  LEA R6, P1, R10, R45, 0x1 ;  /* 0x0000002d0a067211 */ /* 0x000fc600078208ff */
[----:B------:R-:W-:Y:S02]  /*ced0*/  IMAD.IADD R0, R11, 0x1, R7 ;  /* 0x000000010b007824 */ /* 0x000fe400078e0207 */
        /* <DEDUP_REMOVED lines=11> */
[----:B---3--:R-:W-:-:S05]  /*cf90*/  @P0 SHF.L.U32 R13, R8, 0x10, RZ ;  /* 0x00000010080d0819 */ /* 0x008fca00000006ff */
[----:B------:R-:W-:-:S07]  /*cfa0*/  @P0 FADD.FTZ R2, R2, R13 ;  /* 0x0000000d02020221 */ /* 0x000fce0000010000 */
.L_x_1376:
[----:B------:R-:W-:Y:S05]  /*cfb0*/  BSYNC B4 ;  /* 0x0000000000047941 */ /* 0x000fea0003800000 */
.L_x_1375:
[----:B------:R-:W-:Y:S02]  /*cfc0*/  F2FP.BF16.F32.PACK_AB R2, RZ, R2 ;  /* 0x00000002ff02723e */ /* 0x000fe400000010ff */
[----:B------:R-:W-:-:S03]  /*cfd0*/  IADD3 R3, R3, 0x80, RZ ;  /* 0x0000008003037810 */ /* 0x000fc60007ffe0ff */
[----:B------:R0:W-:Y:S04]  /*cfe0*/  STG.E.U16 desc[UR4][R4.64], R2 ;  /* 0x0000000204007986 */ /* 0x0001e8000c101504 */
.L_x_1357:
[----:B------:R-:W-:-:S13]  /*cff0*/  ISETP.GE.AND P0, PT, R3, UR8, PT ;  /* 0x0000000803007c0c */ /* 0x000fda000bf06270 */
        /* <DEDUP_REMOVED lines=406> */
.L_x_1390:
        /* <DEDUP_REMOVED lines=13> */
[----:B------:R-:W-:Y:S01]  /*ea30*/  IADD3 R45, P2, R45, UR12, RZ ;  /* 0x0000000c2d2d7c10 */ /* 0x000fe2000ff5e0ff */
[----:B------:R-:W-:Y:S01]  /*ea40*/  BSSY B4, `(.L_x_1391) ;  /* 0x0000193000047945 */ /* 0x000fe20003800000 */
        /* <DEDUP_REMOVED lines=38> */
.L_x_1400:
        /* <DEDUP_REMOVED lines=21> */
[C---:B------:R-:W-:Y:S02]  /*ee00*/  IMAD R49, R34.reuse, UR11, R35 ;  /* 0x0000000b22317c24 */ /* 0x040fe4000f8e0223 */
[----:B------:R-:W-:Y:S01]  /*ee10*/  IMAD.WIDE.U32 R42, R34, UR10, RZ ;  /* 0x0000000a222a7c25 */ /* 0x000fe2000f8e00ff */
[----:B------:R-:W-:-:S03]  /*ee20*/  LEA R34, P1, R38, R45, 0x1 ;  /* 0x0000002d26227211 */ /* 0x000fc600078208ff */
[----:B------:R-:W-:Y:S02]  /*ee30*/  IMAD.IADD R35, R39, 0x1, R37 ;  /* 0x0000000127237824 */ /* 0x000fe400078e0225 */
[----:B----4-:R-:W-:Y:S01]  /*ee40*/  IMAD R41, R41, UR10, RZ ;  /* 0x0000000a29297c24 */ /* 0x010fe2000f8e02ff */
[----:B------:R-:W-:Y:S02]  /*ee50*/  IADD3 R37, R43, R49, RZ ;  /* 0x000000312b257210 */ /* 0x000fe40007ffe0ff */
[----:B------:R-:W-:Y:S01]  /*ee60*/  LEA.HI.X R35, R38, R47, R35, 0x1, P1 ;  /* 0x0000002f26237211 */ /* 0x000fe200008f0c23 */
[----:B------:R-:W-:Y:S01]  /*ee70*/  IMAD.WIDE.U32 R38, R40, UR10, RZ ;  /* 0x0000000a28267c25 */ /* 0x000fe2000f8e00ff */
[----:B------:R-:W-:-:S03]  /*ee80*/  LEA R36, P2, R42, R45, 0x1 ;  /* 0x0000002d2a247211 */ /* 0x000fc600078408ff */
[----:B------:R-:W-:Y:S02]  /*ee90*/  IMAD R43, R40, UR11, R41 ;  /* 0x0000000b282b7c24 */ /* 0x000fe4000f8e0229 */
        /* <DEDUP_REMOVED lines=60> */
[----:B------:R0:W5:Y:S02]  /*f260*/  LDG.E.U16.CONSTANT R20, desc[UR4][R12.64] ;  /* 0x000000040c147981 */ /* 0x000164000c1e9500 */
[----:B------:R-:W-:Y:S02]  /*f270*/  IMAD.IADD R11, R15, 0x1, R23 ;  /* 0x000000010f0b7824 */ /* 0x000fe400078e0217 */
[----:B------:R-:W-:Y:S01]  /*f280*/  IMAD R19, R24, UR11, R19 ;  /* 0x0000000b18137c24 */ /* 0x000fe2000f8e0213 */
[----:B------:R1:W5:Y:S02]  /*f290*/  LDG.E.U16.CONSTANT R22, desc[UR4][R16.64] ;  /* 0x0000000410167981 */ /* 0x000364000c1e9500 */
[----:B------:R-:W-:-:S02]  /*f2a0*/  LEA.HI.X R11, R14, R47, R11, 0x1, P1 ;  /* 0x0000002f0e0b7211 */ /* 0x000fc400008f0c0b */
[C---:B------:R-:W-:Y:S02]  /*f2b0*/  LEA R14, P1, R8.reuse, R45, 0x1 ;  /* 0x0000002d080e7211 */ /* 0x040fe400078208ff */
[----:B------:R-:W-:Y:S01]  /*f2c0*/  IADD3 R9, R9, R19, RZ ;  /* 0x0000001309097210 */ /* 0x000fe20007ffe0ff */
[----:B------:R-:W-:Y:S01]  /*f2d0*/  IMAD R19, R27, UR10, RZ ;  /* 0x0000000a1b137c24 */ /* 0x000fe2000f8e02ff */
[----:B------:R1:W5:Y:S01]  /*f2e0*/  LDG.E.U16.CONSTANT R23, desc[UR4][R10.64] ;  /* 0x000000040a177981 */ /* 0x000362000c1e9500 */
[----:B------:R-:W-:Y:S01]  /*f2f0*/  IMAD R25, R29, UR10, RZ ;  /* 0x0000000a1d197c24 */ /* 0x000fe2000f8e02ff */
        /* <DEDUP_REMOVED lines=28> */
[----:B------:R-:W-:-:S05]  /*f4c0*/  IADD3 R46, P1, R46, 0x10, RZ ;  /* 0x000000102e2e7810 */ /* 0x000fca0007f3e0ff */
[----:B------:R-:W-:Y:S01]  /*f4d0*/  IMAD.X R44, RZ, RZ, R44, P1 ;  /* 0x000000ffff2c7224 */ /* 0x000fe200008e062c */
        /* <DEDUP_REMOVED lines=12> */
[----:B0-----:R-:W-:Y:S01]  /*f5a0*/  SHF.L.U32 R9, R40, 0x10, RZ ;  /* 0x0000001028097819 */ /* 0x001fe200000006ff */
[----:B------:R-:W-:-:S04]  /*f5b0*/  IMAD.U32 R37, R37, 0x10000, RZ ;  /* 0x0001000025257824 */ /* 0x000fc800078e00ff */
[----:B------:R-:W-:Y:S01]  /*f5c0*/  FADD.FTZ R2, R2, R37 ;  /* 0x0000002502027221 */ /* 0x000fe20000010000 */
[----:B-1----:R-:W-:-:S03]  /*f5d0*/  SHF.L.U32 R11, R38, 0x10, RZ ;  /* 0x00000010260b7819 */ /* 0x002fc600000006ff */
        /* <DEDUP_REMOVED lines=18> */
[----:B------:R-:W-:-:S05]  /*f700*/  SHF.L.U32 R9, R10, 0x10, RZ ;  /* 0x000000100a097819 */ /* 0x000fca00000006ff */
[----:B------:R-:W-:Y:S01]  /*f710*/  FADD.FTZ R2, R2, R9 ;  /* 0x0000000902027221 */ /* 0x000fe20000010000 */
[----:B------:R-:W-:Y:S06]  /*f720*/  @!P1 BRA `(.L_x_1400) ;  /* 0xfffffff400609947 */ /* 0x000fec000383ffff */
[----:B------:R-:W-:Y:S05]  /*f730*/  BSYNC B6 ;  /* 0x0000000000067941 */ /* 0x000fea0003800000 */
.L_x_1399:
[----:B------:R-:W-:Y:S02]  /*f740*/  MOV R14, R6 ;  /* 0x00000006000e7202 */ /* 0x000fe40000000f00 */
[----:B------:R-:W-:-:S07]  /*f750*/  MOV R15, R7 ;  /* 0x00000007000f7202 */ /* 0x000fce0000000f00 */
.L_x_1398:
[----:B------:R-:W-:Y:S05]  /*f760*/  BSYNC B5 ;  /* 0x0000000000057941 */ /* 0x000fea0003800000 */
.L_x_1397:
        /* <DEDUP_REMOVED lines=37> */
[----:B------:R-:W-:Y:S01]  /*f9c0*/  IMAD.IADD R23, R27, 0x1, R23 ;  /* 0x000000011b177824 */ /* 0x000fe200078e0217 */
[----:B------:R-:W-:Y:S01]  /*f9d0*/  LEA R22, P0, R26, R45, 0x1 ;  /* 0x0000002d1a167211 */ /* 0x000fe200078008ff */
[----:B------:R-:W-:Y:S01]  /*f9e0*/  IMAD R13, R13, UR10, RZ ;  /* 0x0000000a0d0d7c24 */ /* 0x000fe2000f8e02ff */
[----:B------:R0:W2:Y:S01]  /*f9f0*/  LDG.E.U16.CONSTANT R16, desc[UR4][R24.64] ;  /* 0x0000000418107981 */ /* 0x0000a2000c1e9500 */
[----:B------:R-:W-:Y:S01]  /*fa00*/  IMAD R15, R14, UR11, R15 ;  /* 0x0000000b0e0f7c24 */ /* 0x000fe2000f8e020f */
[----:B------:R-:W-:Y:S01]  /*fa10*/  LEA.HI.X R23, R26, R47, R23, 0x1, P0 ;  /* 0x0000002f1a177211 */ /* 0x000fe200000f0c17 */
[----:B------:R-:W-:Y:S01]  /*fa20*/  IMAD.WIDE.U32 R26, R14, UR10, RZ ;  /* 0x0000000a0e1a7c25 */ /* 0x000fe2000f8e00ff */
[----:B------:R1:W3:Y:S03]  /*fa30*/  LDG.E.U16.CONSTANT R17, desc[UR4][R18.64] ;  /* 0x0000000412117981 */ /* 0x0002e6000c1e9500 */
[C---:B------:R-:W-:Y:S01]  /*fa40*/  IMAD R29, R12.reuse, UR11, R13 ;  /* 0x0000000b0c1d7c24 */ /* 0x040fe2000f8e020d */
[----:B------:R-:W4:Y:S01]  /*fa50*/  LDG.E.U16.CONSTANT R20, desc[UR4][R20.64] ;  /* 0x0000000414147981 */ /* 0x000f22000c1e9500 */
[----:B0-----:R-:W-:Y:S01]  /*fa60*/  IMAD.WIDE.U32 R24, R12, UR10, RZ ;  /* 0x0000000a0c187c25 */ /* 0x001fe2000f8e00ff */
[----:B------:R-:W-:-:S02]  /*fa70*/  IADD3 R13, R27, R15, RZ ;  /* 0x0000000f1b0d7210 */ /* 0x000fc40007ffe0ff */
[----:B------:R-:W5:Y:S01]  /*fa80*/  LDG.E.U16.CONSTANT R22, desc[UR4][R22.64] ;  /* 0x0000000416167981 */ /* 0x000f62000c1e9500 */
[-C--:B------:R-:W-:Y:S01]  /*fa90*/  LEA R14, P0, R26, R45.reuse, 0x1 ;  /* 0x0000002d1a0e7211 */ /* 0x080fe200078008ff */
[----:B------:R-:W-:Y:S01]  /*faa0*/  IMAD R27, R11, UR10, RZ ;  /* 0x0000000a0b1b7c24 */ /* 0x000fe2000f8e02ff */
        /* <DEDUP_REMOVED lines=14> */
[----:B------:R-:W-:-:S02]  /*fb90*/  LEA R8, P0, R24, R45, 0x1 ;  /* 0x0000002d18087211 */ /* 0x000fc400078008ff */
        /* <DEDUP_REMOVED lines=11> */
[----:B------:R-:W-:Y:S01]  /*fc50*/  FADD.FTZ R16, R19, R16 ;  /* 0x0000001013107221 */ /* 0x000fe20000010000 */
[----:B-----5:R-:W-:-:S03]  /*fc60*/  SHF.L.U32 R22, R22, 0x10, RZ ;  /* 0x0000001016167819 */ /* 0x020fc600000006ff */
[----:B------:R-:W-:-:S04]  /*fc70*/  FADD.FTZ R15, R16, R15 ;  /* 0x0000000f100f7221 */ /* 0x000fc80000010000 */
[----:B------:R-:W-:Y:S01]  /*fc80*/  FADD.FTZ R15, R15, R22 ;  /* 0x000000160f0f7221 */ /* 0x000fe20000010000 */
[----:B------:R-:W-:Y:S01]  /*fc90*/  SHF.L.U32 R14, R14, 0x10, RZ ;  /* 0x000000100e0e7819 */ /* 0x000fe200000006ff */
[----:B0-----:R-:W-:-:S04]  /*fca0*/  IMAD.U32 R11, R12, 0x10000, RZ ;  /* 0x000100000c0b7824 */ /* 0x001fc800078e00ff */
        /* <DEDUP_REMOVED lines=10> */
.L_x_1402:
[----:B------:R-:W-:Y:S05]  /*fd50*/  BSYNC B5 ;  /* 0x0000000000057941 */ /* 0x000fea0003800000 */
.L_x_1401:
[----:B------:R-:W-:-:S04]  /*fd60*/  ISETP.NE.U32.AND P1, PT, R46, RZ, PT ;  /* 0x000000ff2e00720c */ /* 0x000fc80003f25070 */
[----:B------:R-:W-:-:S13]  /*fd70*/  ISETP.NE.OR.EX P0, PT, R44, RZ, P0, P1 ;  /* 0x000000ff2c00720c */ /* 0x000fda0000705710 */
[----:B------:R-:W-:Y:S05]  /*fd80*/  @!P0 BREAK B2 ;  /* 0x0000000000028942 */ /* 0x000fea0003800000 */
[----:B------:R-:W-:Y:S05]  /*fd90*/  @!P0 BRA `(.L_x_1394) ;  /* 0x0000000000d48947 */ /* 0x000fea0003800000 */
.L_x_1396:
[----:B------:R-:W-:Y:S05]  /*fda0*/  BSYNC B2 ;  /* 0x0000000000027941 */ /* 0x000fea0003800000 */
.L_x_1395:
[----:B------:R-:W-:Y:S01]  /*fdb0*/  BSSY B2, `(.L_x_1403) ;  /* 0x0000031000027945 */ /* 0x000fe20003800000 */
.L_x_1404:
        /* <DEDUP_REMOVED lines=27> */
[----:B------:R-:W-:Y:S01]  /*ff70*/  LEA.HI.X R17, R14, R47, R21, 0x1, P0 ;  /* 0x0000002f0e117211 */ /* 0x000fe200000f0c15 */
[----:B------:R-:W-:Y:S01]  /*ff80*/  IMAD.IADD R9, R19, 0x1, R9 ;  /* 0x0000000113097824 */ /* 0x000fe200078e0209 */
[----:B------:R-:W-:-:S03]  /*ff90*/  LEA R8, P0, R18, R45, 0x1 ;  /* 0x0000002d12087211 */ /* 0x000fc600078008ff */
[----:B------:R-:W4:Y:S01]  /*ffa0*/  LDG.E.U16.CONSTANT R16, desc[UR4][R16.64] ;  /* 0x0000000410107981 */ /* 0x000f22000c1e9500 */
        /* <DEDUP_REMOVED lines=8> */
[----:B--2---:R-:W-:Y:S02]  /*10030*/  SHF.L.U32 R15, R12, 0x10, RZ ;  /* 0x000000100c0f7819 */ /* 0x004fe400000006ff */
        /* <DEDUP_REMOVED lines=9> */
.L_x_1403:
[----:B------:R-:W-:Y:S02]  /*100d0*/  MOV R14, R6 ;  /* 0x00000006000e7202 */ /* 0x000fe40000000f00 */
[----:B------:R-:W-:-:S07]  /*100e0*/  MOV R15, R7 ;  /* 0x00000007000f7202 */ /* 0x000fce0000000f00 */
.L_x_1394:
[----:B------:R-:W-:Y:S05]  /*100f0*/  BSYNC B3 ;  /* 0x0000000000037941 */ /* 0x000fea0003800000 */
.L_x_1393:
        /* <DEDUP_REMOVED lines=13> */
[----:B------:R-:W-:Y:S01]  /*101d0*/  ISETP.NE.AND.EX P0, PT, RZ, RZ, PT, P0 ;  /* 0x000000ffff00720c */ /* 0x000fe20003f05300 */
[----:B--2---:R-:W-:-:S04]  /*101e0*/  IMAD.U32 R9, R6, 0x10000, RZ ;  /* 0x0001000006097824 */ /* 0x004fc800078e00ff */
[----:B------:R-:W-:-:S08]  /*101f0*/  FADD.FTZ R2, R2, R9 ;  /* 0x0000000902027221 */ /* 0x000fd00000010000 */
        /* <DEDUP_REMOVED lines=23> */
.L_x_1392:
[----:B------:R-:W-:Y:S05]  /*10370*/  BSYNC B4 ;  /* 0x0000000000047941 */ /* 0x000fea0003800000 */
.L_x_1391:
[----:B------:R-:W-:Y:S02]  /*10380*/  F2FP.BF16.F32.PACK_AB R2, RZ, R2 ;  /* 0x00000002ff02723e */ /* 0x000fe400000010ff */
[----:B------:R-:W-:-:S03]  /*10390*/  IADD3 R3, R3, 0x80, RZ ;  /* 0x0000008003037810 */ /* 0x000fc60007ffe0ff */
[----:B------:R2:W-:Y:S04]  /*103a0*/  STG.E.U16 desc[UR4][R4.64], R2 ;  /* 0x0000000204007986 */ /* 0x0005e8000c101504 */
.L_x_1373:
[----:B------:R-:W-:-:S13]  /*103b0*/  ISETP.GE.AND P0, PT, R3, UR8, PT ;  /* 0x0000000803007c0c */ /* 0x000fda000bf06270 */
[----:B------:R-:W-:Y:S05]  /*103c0*/  @P0 BREAK B0 ;  /* 0x0000000000000942 */ /* 0x000fea0003800000 */
[----:B------:R-:W-:Y:S05]  /*103d0*/  @P0 BRA `(.L_x_1405) ;  /* 0x0000006400e00947 */ /* 0x000fea0003800000 */
[----:B012---:R-:W0:Y:S01]  /*103e0*/  LDC R5, c[0x0][0x218] ;  /* 0x00008600ff057b82 */ /* 0x007e220000000800 */
[----:B------:R-:W-:Y:S01]  /*103f0*/  HFMA2.MMA R2, -RZ, RZ, 0, 0 ;  /* 0x00000000ff027435 */ /* 0x000fe200000001ff */
[----:B------:R-:W-:Y:S01]  /*10400*/  MOV R0, RZ ;  /* 0x000000ff00007202 */ /* 0x000fe20000000f00 */
[----:B------:R-:W-:Y:S01]  /*10410*/  HFMA2.MMA R45, -RZ, RZ, 0, 0 ;  /* 0x00000000ff2d7435 */ /* 0x000fe200000001ff */
        /* <DEDUP_REMOVED lines=401> */
.L_x_1406:
        /* <DEDUP_REMOVED lines=53> */
.L_x_1416:
        /* <DEDUP_REMOVED lines=82> */
[----:B------:R-:W-:Y:S01]  /*125a0*/  IMAD.IADD R9, R9, 0x1, R39 ;  /* 0x0000000109097824 */ /* 0x000fe200078e0227 */
[----:B------:R0:W5:Y:S01]  /*125b0*/  LDG.E.U16.CONSTANT R21, desc[UR4][R10.64] ;  /* 0x000000040a157981 */ /* 0x000162000c1e9500 */
[----:B-1----:R-:W-:-:S04]  /*125c0*/  IMAD.WIDE.U32 R14, R22, UR10, RZ ;  /* 0x0000000a160e7c25 */ /* 0x002fc8000f8e00ff */
[----:B------:R-:W-:Y:S02]  /*125d0*/  IMAD R23, R22, UR11, R17 ;  /* 0x0000000b16177c24 */ /* 0x000fe4000f8e0211 */
[----:B------:R-:W-:Y:S01]  /*125e0*/  IMAD R19, R25, UR10, RZ ;  /* 0x0000000a19137c24 */ /* 0x000fe2000f8e02ff */
[-C--:B------:R-:W-:Y:S02]  /*125f0*/  LEA.HI.X R13, R18, R47.reuse, R13, 0x1, P1 ;  /* 0x0000002f120d7211 */ /* 0x080fe400008f0c0d */
[----:B------:R-:W-:Y:S01]  /*12600*/  LEA.HI.X R17, R8, R47, R9, 0x1, P2 ;  /* 0x0000002f08117211 */ /* 0x000fe200010f0c09 */
[----:B------:R-:W-:Y:S01]  /*12610*/  IMAD.WIDE.U32 R8, R24, UR10, RZ ;  /* 0x0000000a18087c25 */ /* 0x000fe2000f8e00ff */
[----:B0-----:R-:W-:Y:S01]  /*12620*/  LEA R10, P1, R14, R45, 0x1 ;  /* 0x0000002d0e0a7211 */ /* 0x001fe200078208ff */
[----:B------:R0:W5:Y:S01]  /*12630*/  LDG.E.U16.CONSTANT R20, desc[UR4][R12.64] ;  /* 0x000000040c147981 */ /* 0x000162000c1e9500 */
[----:B------:R-:W-:Y:S01]  /*12640*/  IADD3 R11, R15, R23, RZ ;  /* 0x000000170f0b7210 */ /* 0x000fe20007ffe0ff */
[----:B------:R-:W-:-:S02]  /*12650*/  IMAD R19, R24, UR11, R19 ;  /* 0x0000000b18137c24 */ /* 0x000fc4000f8e0213 */
[----:B------:R-:W-:Y:S01]  /*12660*/  IMAD R25, R29, UR10, RZ ;  /* 0x0000000a1d197c24 */ /* 0x000fe2000f8e02ff */
[----:B------:R-:W-:Y:S01]  /*12670*/  LEA.HI.X R11, R14, R47, R11, 0x1, P1 ;  /* 0x0000002f0e0b7211 */ /* 0x000fe200008f0c0b */
[----:B------:R1:W5:Y:S01]  /*12680*/  LDG.E.U16.CONSTANT R22, desc[UR4][R16.64] ;  /* 0x0000000410167981 */ /* 0x000362000c1e9500 */
[C---:B------:R-:W-:Y:S02]  /*12690*/  LEA R14, P1, R8.reuse, R45, 0x1 ;  /* 0x0000002d080e7211 */ /* 0x040fe400078208ff */
[----:B------:R-:W-:Y:S01]  /*126a0*/  IADD3 R9, R9, R19, RZ ;  /* 0x0000001309097210 */ /* 0x000fe20007ffe0ff */
[----:B------:R-:W-:Y:S01]  /*126b0*/  IMAD R19, R27, UR10, RZ ;  /* 0x0000000a1b137c24 */ /* 0x000fe2000f8e02ff */
[----:B------:R1:W5:Y:S02]  /*126c0*/  LDG.E.U16.CONSTANT R23, desc[UR4][R10.64] ;  /* 0x000000040a177981 */ /* 0x000364000c1e9500 */
[----:B------:R-:W-:Y:S01]  /*126d0*/  LEA.HI.X R15, R8, R47, R9, 0x1, P1 ;  /* 0x0000002f080f7211 */ /* 0x000fe200008f0c09 */
[----:B------:R-:W-:-:S02]  /*126e0*/  IMAD R9, R26, UR11, R19 ;  /* 0x0000000b1a097c24 */ /* 0x000fc4000f8e0213 */
        /* <DEDUP_REMOVED lines=10> */
[----:B------:R-:W-:Y:S01]  /*12790*/  LEA.HI.X R13, R26, R47, R13, 0x1, P1 ;  /* 0x0000002f1a0d7211 */ /* 0x000fe200008f0c0d */
[----:B------:R-:W-:Y:S01]  /*127a0*/  IMAD R19, R33, UR10, RZ ;  /* 0x0000000a21137c24 */ /* 0x000fe2000f8e02ff */
[-C--:B------:R-:W-:Y:S01]  /*127b0*/  LEA R8, P2, R18, R45.reuse, 0x1 ;  /* 0x0000002d12087211 */ /* 0x080fe200078408ff */
[----:B------:R-:W-:Y:S01]  /*127c0*/  IMAD.WIDE.U32 R14, R32, UR10, RZ ;  /* 0x0000000a200e7c25 */ /* 0x000fe2000f8e00ff */
[----:B------:R-:W-:Y:S01]  /*127d0*/  LEA R16, P1, R10, R45, 0x1 ;  /* 0x0000002d0a107211 */ /* 0x000fe200078208ff */
[----:B------:R-:W5:Y:S01]  /*127e0*/  LDG.E.U16.CONSTANT R12, desc[UR4][R12.64] ;  /* 0x000000040c0c7981 */ /* 0x000f62000c1e9500 */
[----:B------:R-:W-:Y:S01]  /*127f0*/  IADD3 R11, R11, R17, RZ ;  /* 0x000000110b0b7210 */ /* 0x000fe20007ffe0ff */
[----:B------:R-:W-:Y:S01]  /*12800*/  IMAD R19, R32, UR11, R19 ;  /* 0x0000000b20137c24 */ /* 0x000fe2000f8e0213 */
[-C--:B------:R-:W-:Y:S02]  /*12810*/  LEA.HI.X R9, R18, R47.reuse, R9, 0x1, P2 ;  /* 0x0000002f12097211 */ /* 0x080fe400010f0c09 */
        /* <DEDUP_REMOVED lines=17> */
[----:B----4-:R-:W-:Y:S01]  /*12930*/  SHF.L.U32 R42, R42, 0x10, RZ ;  /* 0x000000102a2a7819 */ /* 0x010fe200000006ff */
[----:B-----5:R-:W-:-:S04]  /*12940*/  IMAD.U32 R2, R35, 0x10000, RZ ;  /* 0x0001000023027824 */ /* 0x020fc800078e00ff */
[----:B------:R-:W-:-:S04]  /*12950*/  FADD.FTZ R15, R15, R42 ;  /* 0x0000002a0f0f7221 */ /* 0x000fc80000010000 */
[----:B------:R-:W-:Y:S01]  /*12960*/  FADD.FTZ R2, R15, R2 ;  /* 0x000000020f027221 */ /* 0x000fe20000010000 */
[----:B0-----:R-:W-:Y:S02]  /*12970*/  SHF.L.U32 R9, R40, 0x10, RZ ;  /* 0x0000001028097819 */ /* 0x001fe400000006ff */
        /* <DEDUP_REMOVED lines=17> */
[----:B------:R-:W-:Y:S01]  /*12a90*/  IMAD.U32 R9, R8, 0x10000, RZ ;  /* 0x0001000008097824 */ /* 0x000fe200078e00ff */
[----:B------:R-:W-:-:S03]  /*12aa0*/  SHF.L.U32 R11, R16, 0x10, RZ ;  /* 0x00000010100b7819 */ /* 0x000fc600000006ff */
[----:B------:R-:W-:-:S04]  /*12ab0*/  FADD.FTZ R2, R2, R9 ;  /* 0x0000000902027221 */ /* 0x000fc80000010000 */
[----:B------:R-:W-:Y:S01]  /*12ac0*/  FADD.FTZ R2, R2, R11 ;  /* 0x0000000b02027221 */ /* 0x000fe20000010000 */
[----:B------:R-:W-:-:S05]  /*12ad0*/  SHF.L.U32 R9, R10, 0x10, RZ ;  /* 0x000000100a097819 */ /* 0x000fca00000006ff */
[----:B------:R-:W-:Y:S01]  /*12ae0*/  FADD.FTZ R2, R2, R9 ;  /* 0x0000000902027221 */ /* 0x000fe20000010000 */
[----:B------:R-:W-:Y:S06]  /*12af0*/  @!P1 BRA `(.L_x_1416) ;  /* 0xfffffff400609947 */ /* 0x000fec000383ffff */
[----:B------:R-:W-:Y:S05]  /*12b00*/  BSYNC B6 ;  /* 0x0000000000067941 */ /* 0x000fea0003800000 */
.L_x_1415:
[----:B------:R-:W-:Y:S02]  /*12b10*/  MOV R14, R6 ;  /* 0x00000006000e7202 */ /* 0x000fe40000000f00 */
[----:B------:R-:W-:-:S07]  /*12b20*/  MOV R15, R7 ;  /* 0x00000007000f7202 */ /* 0x000fce0000000f00 */
.L_x_1414:
[----:B------:R-:W-:Y:S05]  /*12b30*/  BSYNC B5 ;  /* 0x0000000000057941 */ /* 0x000fea0003800000 */
.L_x_1413:
        /* <DEDUP_REMOVED lines=31> */
[----:B------:R-:W-:Y:S01]  /*12d30*/  IMAD.IADD R17, R23, 0x1, R21 ;  /* 0x0000000117117824 */ /* 0x000fe200078e0215 */
[----:B------:R-:W-:Y:S01]  /*12d40*/  LEA R20, P0, R22, R45, 0x1 ;  /* 0x0000002d16147211 */ /* 0x000fe200078008ff */
[----:B------:R-:W-:-:S04]  /*12d50*/  IMAD.WIDE.U32 R26, R16, UR10, RZ ;  /* 0x0000000a101a7c25 */ /* 0x000fc8000f8e00ff */
[----:B------:R-:W-:Y:S01]  /*12d60*/  IMAD R23, R16, UR11, R29 ;  /* 0x0000000b10177c24 */ /* 0x000fe2000f8e021d */
[----:B------:R-:W-:Y:S01]  /*12d70*/  LEA.HI.X R21, R22, R47, R17, 0x1, P0 ;  /* 0x0000002f16157211 */ /* 0x000fe200000f0c11 */
[----:B------:R-:W-:Y:S01]  /*12d80*/  IMAD R15, R15, UR10, RZ ;  /* 0x0000000a0f0f7c24 */ /* 0x000fe2000f8e02ff */
[----:B------:R-:W-:Y:S01]  /*12d90*/  LEA R22, P0, R26, R45, 0x1 ;  /* 0x0000002d1a167211 */ /* 0x000fe200078008ff */
[----:B------:R-:W-:Y:S01]  /*12da0*/  IMAD R13, R13, UR10, RZ ;  /* 0x0000000a0d0d7c24 */ /* 0x000fe2000f8e02ff */
[----:B------:R-:W-:Y:S01]  /*12db0*/  IADD3 R23, R27, R23, RZ ;  /* 0x000000171b177210 */ /* 0x000fe20007ffe0ff */
[----:B------:R-:W-:Y:S01]  /*12dc0*/  IMAD R15, R14, UR11, R15 ;  /* 0x0000000b0e0f7c24 */ /* 0x000fe2000f8e020f */
[----:B------:R0:W2:Y:S02]  /*12dd0*/  LDG.E.U16.CONSTANT R16, desc[UR4][R24.64] ;  /* 0x0000000418107981 */ /* 0x0000a4000c1e9500 */
        /* <DEDUP_REMOVED lines=40> */
[----:B------:R-:W-:Y:S01]  /*13060*/  IMAD.U32 R14, R14, 0x10000, RZ ;  /* 0x000100000e0e7824 */ /* 0x000fe200078e00ff */
        /* <DEDUP_REMOVED lines=11> */
.L_x_1418:
[----:B------:R-:W-:Y:S05]  /*13120*/  BSYNC B5 ;  /* 0x0000000000057941 */ /* 0x000fea0003800000 */
.L_x_1417:
[----:B------:R-:W-:-:S04]  /*13130*/  ISETP.NE.U32.AND P1, PT, R46, RZ, PT ;  /* 0x000000ff2e00720c */ /* 0x000fc80003f25070 */
[----:B------:R-:W-:-:S13]  /*13140*/  ISETP.NE.OR.EX P0, PT, R44, RZ, P0, P1 ;  /* 0x000000ff2c00720c */ /* 0x000fda0000705710 */
[----:B------:R-:W-:Y:S05]  /*13150*/  @!P0 BREAK B2 ;  /* 0x0000000000028942 */ /* 0x000fea0003800000 */
[----:B------:R-:W-:Y:S05]  /*13160*/  @!P0 BRA `(.L_x_1410) ;  /* 0x0000000000d48947 */ /* 0x000fea0003800000 */
.L_x_1412:
[----:B------:R-:W-:Y:S05]  /*13170*/  BSYNC B2 ;  /* 0x0000000000027941 */ /* 0x000fea0003800000 */
.L_x_1411:
[----:B------:R-:W-:Y:S01]  /*13180*/  BSSY B2, `(.L_x_1419) ;  /* 0x0000031000027945 */ /* 0x000fe20003800000 */
.L_x_1420:
        /* <DEDUP_REMOVED lines=23> */
[C---:B------:R-:W-:Y:S01]  /*13300*/  IMAD.WIDE.U32 R18, R8.reuse, UR10, RZ ;  /* 0x0000000a08127c25 */ /* 0x040fe2000f8e00ff */
[----:B------:R-:W2:Y:S03]  /*13310*/  LDG.E.U16.CONSTANT R12, desc[UR4][R12.64] ;  /* 0x000000040c0c7981 */ /* 0x000ea6000c1e9500 */
[----:B------:R-:W-:Y:S01]  /*13320*/  IMAD R9, R8, UR11, R9 ;  /* 0x0000000b08097c24 */ /* 0x000fe2000f8e0209 */
[----:B------:R-:W-:Y:S01]  /*13330*/  LEA.HI.X R17, R14, R47, R21, 0x1, P0 ;  /* 0x0000002f0e117211 */ /* 0x000fe200000f0c15 */
[----:B------:R-:W3:Y:S01]  /*13340*/  LDG.E.U16.CONSTANT R10, desc[UR4][R10.64] ;  /* 0x000000040a0a7981 */ /* 0x000ee2000c1e9500 */
        /* <DEDUP_REMOVED lines=19> */
[----:B------:R-:W-:Y:S06]  /*13480*/  @P0 BRA `(.L_x_1420) ;  /* 0xfffffffc00400947 */ /* 0x000fec000383ffff */
[----:B------:R-:W-:Y:S05]  /*13490*/  BSYNC B2 ;  /* 0x0000000000027941 */ /* 0x000fea0003800000 */
.L_x_1419:
[----:B------:R-:W-:Y:S02]  /*134a0*/  MOV R14, R6 ;  /* 0x00000006000e7202 */ /* 0x000fe40000000f00 */
[----:B------:R-:W-:-:S07]  /*134b0*/  MOV R15, R7 ;  /* 0x00000007000f7202 */ /* 0x000fce0000000f00 */
.L_x_1410:
[----:B------:R-:W-:Y:S05]  /*134c0*/  BSYNC B3 ;  /* 0x0000000000037941 */ /* 0x000fea0003800000 */
.L_x_1409:
        /* <DEDUP_REMOVED lines=8> */
[----:B------:R-:W-:-:S03]  /*13550*/  LEA R6, P0, R8, R45, 0x1 ;  /* 0x0000002d08067211 */ /* 0x000fc600078008ff */
[----:B------:R-:W-:-:S05]  /*13560*/  IMAD.IADD R7, R9, 0x1, R7 ;  /* 0x0000000109077824 */ /* 0x000fca00078e0207 */
        /* <DEDUP_REMOVED lines=29> */
.L_x_1408:
[----:B------:R-:W-:Y:S05]  /*13740*/  BSYNC B4 ;  /* 0x0000000000047941 */ /* 0x000fea0003800000 */
.L_x_1407:
[----:B------:R-:W-:Y:S02]  /*13750*/  F2FP.BF16.F32.PACK_AB R2, RZ, R2 ;  /* 0x00000002ff02723e */ /* 0x000fe400000010ff */
[----:B------:R-:W-:-:S03]  /*13760*/  IADD3 R3, R3, 0x80, RZ ;  /* 0x0000008003037810 */ /* 0x000fc60007ffe0ff */
[----:B------:R1:W-:Y:S04]  /*13770*/  STG.E.U16 desc[UR4][R4.64], R2 ;  /* 0x0000000204007986 */ /* 0x0003e8000c101504 */
.L_x_1389:
[----:B------:R-:W-:-:S13]  /*13780*/  ISETP.GE.AND P0, PT, R3, UR8, PT ;  /* 0x0000000803007c0c */ /* 0x000fda000bf06270 */
[----:B------:R-:W-:Y:S05]  /*13790*/  @P0 BREAK B0 ;  /* 0x0000000000000942 */ /* 0x000fea0003800000 */
[----:B------:R-:W-:Y:S05]  /*137a0*/  @P0 BRA `(.L_x_1405) ;  /* 0x0000003000ec0947 */ /* 0x000fea0003800000 */
[----:B------:R-:W-:Y:S05]  /*137b0*/  BSYNC B0 ;  /* 0x0000000000007941 */ /* 0x000fea0003800000 */
.L_x_1340:
[----:B01----:R-:W0:Y:S01]  /*137c0*/  LDC R5, c[0x0][0x218] ;  /* 0x00008600ff057b82 */ /* 0x003e220000000800 */
[----:B------:R-:W-:Y:S01]  /*137d0*/  HFMA2.MMA R2, -RZ, RZ, 0, 0 ;  /* 0x00000000ff027435 */ /* 0x000fe200000001ff */
[----:B------:R-:W-:Y:S01]  /*137e0*/  MOV R0, RZ ;  /* 0x000000ff00007202 */ /* 0x000fe20000000f00 */
[----:B------:R-:W-:Y:S01]  /*137f0*/  HFMA2.MMA R45, -RZ, RZ, 0, 0 ;  /* 0x00000000ff2d7435 */ /* 0x000fe200000001ff */
        /* <DEDUP_REMOVED lines=400> */
[----:B------:R-:W-:-:S07]  /*15100*/  IMAD R2, R9, UR13, R2 ;  /* 0x0000000d09027c24 */ /* 0x000fce000f8e0202 */
.L_x_1421:
        /* <DEDUP_REMOVED lines=39> */
[----:B------:R-:W-:Y:S01]  /*15380*/  MOV R6, R14 ;  /* 0x0000000e00067202 */ /* 0x000fe20000000f00 */
[----:B------:R-:W-:Y:S01]  /*15390*/  IMAD.MOV.U32 R7, RZ, RZ, R15 ;  /* 0x000000ffff077224 */ /* 0x000fe200078e000f */
        /* <DEDUP_REMOVED lines=12> */
.L_x_1431:
        /* <DEDUP_REMOVED lines=49> */
[----:B------:R-:W-:Y:S01]  /*15770*/  LEA R40, P2, R38, R45, 0x1 ;  /* 0x0000002d26287211 */ /* 0x000fe200078408ff */
[----:B------:R-:W4:Y:S02]  /*15780*/  LDG.E.U16.CONSTANT R42, desc[UR4][R42.64] ;  /* 0x000000042a2a7981 */ /* 0x000f24000c1e9500 */
[----:B0-----:R-:W-:Y:S01]  /*15790*/  IMAD R37, R15, UR10, RZ ;  /* 0x0000000a0f257c24 */ /* 0x001fe2000f8e02ff */
[----:B------:R-:W-:Y:S01]  /*157a0*/  IADD3 R15, R39, R13, RZ ;  /* 0x0000000d270f7210 */ /* 0x000fe20007ffe0ff */
[----:B------:R0:W5:Y:S01]  /*157b0*/  LDG.E.U16.CONSTANT R35, desc[UR4][R8.64] ;  /* 0x0000000408237981 */ /* 0x000162000c1e9500 */
[----:B------:R-:W-:Y:S02]  /*157c0*/  IADD3 R11, R11, R41, RZ ;  /* 0x000000290b0b7210 */ /* 0x000fe40007ffe0ff */
[----:B------:R-:W-:-:S02]  /*157d0*/  LEA R12, P1, R10, R45, 0x1 ;  /* 0x0000002d0a0c7211 */ /* 0x000fc400078208ff */
[-C--:B------:R-:W-:Y:S01]  /*157e0*/  LEA.HI.X R41, R38, R47.reuse, R15, 0x1, P2 ;  /* 0x0000002f26297211 */ /* 0x080fe200010f0c0f */
[----:B------:R-:W-:Y:S01]  /*157f0*/  IMAD R15, R17, UR10, RZ ;  /* 0x0000000a110f7c24 */ /* 0x000fe2000f8e02ff */
[----:B------:R-:W-:Y:S01]  /*15800*/  LEA.HI.X R13, R10, R47, R11, 0x1, P1 ;  /* 0x0000002f0a0d7211 */ /* 0x000fe200008f0c0b */
[C---:B------:R-:W-:Y:S02]  /*15810*/  IMAD.WIDE.U32 R10, R14.reuse, UR10, RZ ;  /* 0x0000000a0e0a7c25 */ /* 0x040fe4000f8e00ff */
[----:B------:R-:W5:Y:S02]  /*15820*/  LDG.E.U16.CONSTANT R40, desc[UR4][R40.64] ;  /* 0x0000000428287981 */ /* 0x000f64000c1e9500 */
[----:B------:R-:W-:Y:S02]  /*15830*/  IMAD R37, R14, UR11, R37 ;  /* 0x0000000b0e257c24 */ /* 0x000fe4000f8e0225 */
[----:B0-----:R-:W-:-:S04]  /*15840*/  IMAD.WIDE.U32 R8, R16, UR10, RZ ;  /* 0x0000000a10087c25 */ /* 0x001fc8000f8e00ff */
[----:B------:R-:W-:Y:S01]  /*15850*/  IMAD R17, R16, UR11, R15 ;  /* 0x0000000b10117c24 */ /* 0x000fe2000f8e020f */
[C---:B------:R-:W-:Y:S02]  /*15860*/  LEA R14, P1, R10.reuse, R45, 0x1 ;  /* 0x0000002d0a0e7211 */ /* 0x040fe400078208ff */
[----:B------:R-:W-:Y:S02]  /*15870*/  IADD3 R11, R11, R37, RZ ;  /* 0x000000250b0b7210 */ /* 0x000fe40007ffe0ff */
[----:B------:R-:W-:Y:S01]  /*15880*/  IADD3 R9, R9, R17, RZ ;  /* 0x0000001109097210 */ /* 0x000fe20007ffe0ff */
[----:B------:R-:W-:Y:S01]  /*15890*/  IMAD R17, R19, UR10, RZ ;  /* 0x0000000a13117c24 */ /* 0x000fe2000f8e02ff */
[----:B------:R-:W-:Y:S01]  /*158a0*/  LEA.HI.X R15, R10, R47, R11, 0x1, P1 ;  /* 0x0000002f0a0f7211 */ /* 0x000fe200008f0c0b */
[----:B------:R-:W-:Y:S01]  /*158b0*/  IMAD R39, R21, UR10, RZ ;  /* 0x0000000a15277c24 */ /* 0x000fe2000f8e02ff */
[----:B------:R-:W-:Y:S01]  /*158c0*/  LEA R10, P1, R8, R45, 0x1 ;  /* 0x0000002d080a7211 */ /* 0x000fe200078208ff */
[C---:B------:R-:W-:Y:S01]  /*158d0*/  IMAD R17, R18.reuse, UR11, R17 ;  /* 0x0000000b12117c24 */ /* 0x040fe2000f8e0211 */
[----:B------:R0:W5:Y:S01]  /*158e0*/  LDG.E.U16.CONSTANT R37, desc[UR4][R12.64] ;  /* 0x000000040c257981 */ /* 0x000162000c1e9500 */
[----:B------:R-:W-:Y:S01]  /*158f0*/  IMAD.WIDE.U32 R18, R18, UR10, RZ ;  /* 0x0000000a12127c25 */ /* 0x000fe2000f8e00ff */
[----:B------:R-:W-:-:S02]  /*15900*/  LEA.HI.X R11, R8, R47, R9, 0x1, P1 ;  /* 0x0000002f080b7211 */ /* 0x000fc400008f0c09 */
[----:B------:R1:W5:Y:S01]  /*15910*/  LDG.E.U16.CONSTANT R38, desc[UR4][R14.64] ;  /* 0x000000040e267981 */ /* 0x000362000c1e9500 */
[----:B------:R-:W-:-:S03]  /*15920*/  IMAD.WIDE.U32 R8, R20, UR10, RZ ;  /* 0x0000000a14087c25 */ /* 0x000fc6000f8e00ff */
[----:B------:R1:W5:Y:S01]  /*15930*/  LDG.E.U16.CONSTANT R21, desc[UR4][R10.64] ;  /* 0x000000040a157981 */ /* 0x000362000c1e9500 */
[----:B------:R-:W-:Y:S02]  /*15940*/  IMAD R39, R20, UR11, R39 ;  /* 0x0000000b14277c24 */ /* 0x000fe4000f8e0227 */
[----:B0-----:R-:W-:Y:S02]  /*15950*/  IMAD.IADD R13, R19, 0x1, R17 ;  /* 0x00000001130d7824 */ /* 0x001fe400078e0211 */
[----:B------:R-:W-:Y:S01]  /*15960*/  IMAD R17, R23, UR10, RZ ;  /* 0x0000000a17117c24 */ /* 0x000fe2000f8e02ff */
[-C--:B------:R-:W-:Y:S01]  /*15970*/  LEA R12, P1, R18, R45.reuse, 0x1 ;  /* 0x0000002d120c7211 */ /* 0x080fe200078208ff */
[----:B-1----:R-:W-:Y:S01]  /*15980*/  IMAD.WIDE.U32 R14, R22, UR10, RZ ;  /* 0x0000000a160e7c25 */ /* 0x002fe2000f8e00ff */
[----:B------:R-:W-:Y:S02]  /*15990*/  LEA R16, P2, R8, R45, 0x1 ;  /* 0x0000002d08107211 */ /* 0x000fe400078408ff */
[----:B------:R-:W-:Y:S01]  /*159a0*/  IADD3 R9, R9, R39, RZ ;  /* 0x0000002709097210 */ /* 0x000fe20007ffe0ff */
[----:B------:R-:W-:-:S02]  /*159b0*/  IMAD R23, R22, UR11, R17 ;  /* 0x0000000b16177c24 */ /* 0x000fc4000f8e0211 */
[----:B------:R-:W-:Y:S01]  /*159c0*/  IMAD R19, R25, UR10, RZ ;  /* 0x0000000a19137c24 */ /* 0x000fe2000f8e02ff */
[-C--:B------:R-:W-:Y:S02]  /*159d0*/  LEA.HI.X R13, R18, R47.reuse, R13, 0x1, P1 ;  /* 0x0000002f120d7211 */ /* 0x080fe400008f0c0d */
[----:B------:R-:W-:Y:S01]  /*159e0*/  LEA.HI.X R17, R8, R47, R9, 0x1, P2 ;  /* 0x0000002f08117211 */ /* 0x000fe200010f0c09 */
[----:B------:R-:W-:Y:S01]  /*159f0*/  IMAD.WIDE.U32 R8, R24, UR10, RZ ;  /* 0x0000000a18087c25 */ /* 0x000fe2000f8e00ff */
[----:B------:R-:W-:Y:S01]  /*15a00*/  LEA R10, P1, R14, R45, 0x1 ;  /* 0x0000002d0e0a7211 */ /* 0x000fe200078208ff */
        /* <DEDUP_REMOVED lines=52> */
[----:B0-----:R-:W-:Y:S02]  /*15d50*/  SHF.L.U32 R9, R40, 0x10, RZ ;  /* 0x0000001028097819 */ /* 0x001fe400000006ff */
[----:B------:R-:W-:-:S05]  /*15d60*/  SHF.L.U32 R37, R37, 0x10, RZ ;  /* 0x0000001025257819 */ /* 0x000fca00000006ff */
[----:B------:R-:W-:Y:S01]  /*15d70*/  FADD.FTZ R2, R2, R37 ;  /* 0x0000002502027221 */ /* 0x000fe20000010000 */
[----:B-1----:R-:W-:-:S03]  /*15d80*/  SHF.L.U32 R11, R38, 0x10, RZ ;  /* 0x00000010260b7819 */ /* 0x002fc600000006ff */
[----:B------:R-:W-:Y:S01]  /*15d90*/  FADD.FTZ R2, R2, R9 ;  /* 0x0000000902027221 */ /* 0x000fe20000010000 */
        /* <DEDUP_REMOVED lines=21> */
.L_x_1430:
[----:B------:R-:W-:Y:S02]  /*15ef0*/  MOV R14, R6 ;  /* 0x00000006000e7202 */ /* 0x000fe40000000f00 */
[----:B------:R-:W-:-:S07]  /*15f00*/  MOV R15, R7 ;  /* 0x00000007000f7202 */ /* 0x000fce0000000f00 */
.L_x_1429:
[----:B------:R-:W-:Y:S05]  /*15f10*/  BSYNC B5 ;  /* 0x0000000000057941 */ /* 0x000fea0003800000 */
.L_x_1428:
        /* <DEDUP_REMOVED lines=82> */
[----:B------:R-:W-:Y:S02]  /*16440*/  SHF.L.U32 R14, R14, 0x10, RZ ;  /* 0x000000100e0e7819 */ /* 0x000fe400000006ff */
[----:B0-----:R-:W-:-:S03]  /*16450*/  SHF.L.U32 R11, R12, 0x10, RZ ;  /* 0x000000100c0b7819 */ /* 0x001fc600000006ff */
[----:B------:R-:W-:Y:S01]  /*16460*/  FADD.FTZ R14, R15, R14 ;  /* 0x0000000e0f0e7221 */ /* 0x000fe20000010000 */
[----:B------:R-:W-:-:S03]  /*16470*/  IMAD.U32 R10, R10, 0x10000, RZ ;  /* 0x000100000a0a7824 */ /* 0x000fc600078e00ff */
        /* <DEDUP_REMOVED lines=8> */
.L_x_1433:
[----:B------:R-:W-:Y:S05]  /*16500*/  BSYNC B5 ;  /* 0x0000000000057941 */ /* 0x000fea0003800000 */
.L_x_1432:
[----:B------:R-:W-:-:S04]  /*16510*/  ISETP.NE.U32.AND P1, PT, R46, RZ, PT ;  /* 0x000000ff2e00720c */ /* 0x000fc80003f25070 */
[----:B------:R-:W-:-:S13]  /*16520*/  ISETP.NE.OR.EX P0, PT, R44, RZ, P0, P1 ;  /* 0x000000ff2c00720c */ /* 0x000fda0000705710 */
[----:B------:R-:W-:Y:S05]  /*16530*/  @!P0 BREAK B2 ;  /* 0x0000000000028942 */ /* 0x000fea0003800000 */
[----:B------:R-:W-:Y:S05]  /*16540*/  @!P0 BRA `(.L_x_1425) ;  /* 0x0000000000d48947 */ /* 0x000fea0003800000 */
.L_x_1427:
[----:B------:R-:W-:Y:S05]  /*16550*/  BSYNC B2 ;  /* 0x0000000000027941 */ /* 0x000fea0003800000 */
.L_x_1426:
[----:B------:R-:W-:Y:S01]  /*16560*/  BSSY B2, `(.L_x_1434) ;  /* 0x0000031000027945 */ /* 0x000fe20003800000 */
.L_x_1435:
        /* <DEDUP_REMOVED lines=49> */
.L_x_1434:
[----:B------:R-:W-:Y:S02]  /*16880*/  MOV R14, R6 ;  /* 0x00000006000e7202 */ /* 0x000fe40000000f00 */
[----:B------:R-:W-:-:S07]  /*16890*/  MOV R15, R7 ;  /* 0x00000007000f7202 */ /* 0x000fce0000000f00 */
.L_x_1425:
[----:B------:R-:W-:Y:S05]  /*168a0*/  BSYNC B3 ;  /* 0x0000000000037941 */ /* 0x000fea0003800000 */
.L_x_1424:
        /* <DEDUP_REMOVED lines=39> */
.L_x_1423:
[----:B------:R-:W-:Y:S05]  /*16b20*/  BSYNC B4 ;  /* 0x0000000000047941 */ /* 0x000fea0003800000 */
.L_x_1422:
[----:B------:R-:W-:Y:S02]  /*16b30*/  F2FP.BF16.F32.PACK_AB R2, RZ, R2 ;  /* 0x00000002ff02723e */ /* 0x000fe400000010ff */
[----:B------:R-:W-:-:S03]  /*16b40*/  IADD3 R3, R3, 0x80, RZ ;  /* 0x0000008003037810 */ /* 0x000fc60007ffe0ff */
[----:B------:R3:W-:Y:S04]  /*16b50*/  STG.E.U16 desc[UR4][R4.64], R2 ;  /* 0x0000000204007986 */ /* 0x0007e8000c101504 */
.L_x_1405:
[----:B------:R-:W-:Y:S05]  /*16b60*/  BSYNC B1 ;  /* 0x0000000000017941 */ /* 0x000fea0003800000 */
.L_x_1339:
[----:B------:R-:W-:Y:S05]  /*16b70*/  WARPSYNC.ALL ;  /* 0x0000000000007948 */ /* 0x000fea0003800000 */
[----:B------:R-:W-:-:S13]  /*16b80*/  ISETP.GE.AND P0, PT, R3, UR8, PT ;  /* 0x0000000803007c0c */ /* 0x000fda000bf06270 */
[----:B------:R-:W-:Y:S05]  /*16b90*/  @P0 EXIT ;  /* 0x000000000000094d */ /* 0x000fea0003800000 */
[----:B0123--:R-:W0:Y:S01]  /*16ba0*/  LDC R5, c[0x0][0x218] ;  /* 0x00008600ff057b82 */ /* 0x00fe220000000800 */
        /* <DEDUP_REMOVED lines=41> */
[----:B------:R-:W-:Y:S01]  /*16e40*/  ULDC.64 UR8, c[0x0][0x388] ;  /* 0x0000e20000087ab9 */ /* 0x000fe20000000a00 */
        /* <DEDUP_REMOVED lines=83> */
[----:B------:R-:W-:-:S04]  /*17380*/  ULDC UR6, c[0x0][0x3f0] ;  /* 0x0000fc0000067ab9 */ /* 0x000fc80000000800 */
[----:B------:R-:W-:-:S04]  /*17390*/  IMAD.MOV R3, RZ, RZ, -R9 ;  /* 0x000000ffff037224 */ /* 0x000fc800078e0a09 */
        /* <DEDUP_REMOVED lines=92> */
[----:B------:R-:W-:-:S04]  /*17960*/  ULDC UR7, c[0x0][0x48c] ;  /* 0x0001230000077ab9 */ /* 0x000fc80000000800 */
        /* <DEDUP_REMOVED lines=184> */
.L_x_1436:
[----:B------:R-:W-:Y:S01]  /*184f0*/  ULDC.64 UR6, c[0x0][0x5c8] ;  /* 0x0001720000067ab9 */ /* 0x000fe20000000a00 */
[----:B------:R-:W-:Y:S01]  /*18500*/  ULDC.64 UR10, c[0x0][0x5d8] ;  /* 0x00017600000a7ab9 */ /* 0x000fe20000000a00 */
[----:B------:R-:W-:Y:S01]  /*18510*/  IADD3 R6, P0, R4, UR6, RZ ;  /* 0x0000000604067c10 */ /* 0x000fe2000ff1e0ff */
        /* <DEDUP_REMOVED lines=22> */
[----:B------:R-:W-:Y:S01]  /*18680*/  LEA.HI.X R13, R4, UR11, R5, 0x3, P3 ;  /* 0x0000000b040d7c11 */ /* 0x000fe200098f1c05 */
[----:B------:R-:W-:Y:S01]  /*18690*/  ULDC.64 UR10, c[0x0][0x5e8] ;  /* 0x00017a00000a7ab9 */ /* 0x000fe20000000a00 */
[----:B------:R-:W-:Y:S01]  /*186a0*/  IADD3.X R3, RZ, UR7, RZ, P1, !PT ;  /* 0x00000007ff037c10 */ /* 0x000fe20008ffe4ff */
[----:B------:R-:W-:-:S08]  /*186b0*/  ULDC.64 UR6, c[0x0][0x5e8] ;  /* 0x00017a0000067ab9 */ /* 0x000fd00000000a00 */
[----:B------:R-:W-:Y:S05]  /*186c0*/  @!P0 BRA `(.L_x_1438) ;  /* 0x00000018000c8947 */ /* 0x000fea0003800000 */
[C---:B------:R-:W-:Y:S01]  /*186d0*/  IADD3 R0, P1, R37.reuse, -0x1, RZ ;  /* 0xffffffff25007810 */ /* 0x040fe20007f3e0ff */
[----:B------:R-:W-:Y:S01]  /*186e0*/  BSSY B1, `(.L_x_1439) ;  /* 0x000015a000017945 */ /* 0x000fe20003800000 */
[----:B------:R-:W-:Y:S02]  /*186f0*/  LOP3.LUT R32, R37, 0x3, RZ, 0xc0, !PT ;  /* 0x0000000325207812 */ /* 0x000fe400078ec0ff */
[----:B------:R-:W-:Y:S02]  /*18700*/  ISETP.GE.U32.AND P0, PT, R0, 0x3, PT ;  /* 0x000000030000780c */ /* 0x000fe40003f06070 */
[----:B------:R-:W-:Y:S02]  /*18710*/  IADD3.X R0, R36, -0x1, RZ, P1, !PT ;  /* 0xffffffff24007810 */ /* 0x000fe40000ffe4ff */
[----:B------:R-:W-:Y:S02]  /*18720*/  MOV R34, RZ ;  /* 0x000000ff00227202 */ /* 0x000fe40000000f00 */
[----:B------:R-:W-:-:S13]  /*18730*/  ISETP.GE.U32.AND.EX P0, PT, R0, RZ, PT, P0 ;  /* 0x000000ff0000720c */ /* 0x000fda0003f06100 */
        /* <DEDUP_REMOVED lines=18> */
.L_x_1446:
[----:B------:R-:W2:Y:S04]  /*18860*/  LDG.E.64.CONSTANT R44, desc[UR4][R8.64] ;  /* 0x00000004082c7981 */ /* 0x000ea8000c1e9b00 */
        /* <DEDUP_REMOVED lines=22> */
[C---:B------:R-:W-:Y:S02]  /*189d0*/  IMAD R47, R26.reuse, UR7, R27 ;  /* 0x000000071a2f7c24 */ /* 0x040fe4000f8e021b */
[----:B------:R-:W-:Y:S01]  /*189e0*/  IMAD.WIDE.U32 R26, R26, UR6, RZ ;  /* 0x000000061a1a7c25 */ /* 0x000fe2000f8e00ff */
[----:B------:R-:W-:-:S03]  /*189f0*/  LEA.HI.X R45, R42, R35, R0, 0x1, P1 ;  /* 0x000000232a2d7211 */ /* 0x000fc600008f0c00 */
[C---:B------:R-:W-:Y:S01]  /*18a00*/  IMAD.WIDE.U32 R42, R40.reuse, UR6, RZ ;  /* 0x00000006282a7c25 */ /* 0x040fe2000f8e00ff */
[----:B------:R-:W-:Y:S01]  /*18a10*/  IADD3 R27, R27, R47, RZ ;  /* 0x0000002f1b1b7210 */ /* 0x000fe20007ffe0ff */
[----:B------:R0:W2:Y:S02]  /*18a20*/  LDG.E.U16.CONSTANT R0, desc[UR4][R44.64] ;  /* 0x000000042c007981 */ /* 0x0000a4000c1e9500 */
[----:B------:R-:W-:Y:S01]  /*18a30*/  IMAD R41, R40, UR7, R41 ;  /* 0x0000000728297c24 */ /* 0x000fe2000f8e0229 */
[-C--:B------:R-:W-:Y:S01]  /*18a40*/  LEA R40, P1, R26, R33.reuse, 0x1 ;  /* 0x000000211a287211 */ /* 0x080fe200078208ff */
[----:B-----5:R-:W-:Y:S01]  /*18a50*/  IMAD R47, R31, UR6, RZ ;  /* 0x000000061f2f7c24 */ /* 0x020fe2000f8e02ff */
[----:B------:R-:W-:Y:S01]  /*18a60*/  LEA R46, P2, R42, R33, 0x1 ;  /* 0x000000212a2e7211 */ /* 0x000fe200078408ff */
[----:B------:R-:W-:Y:S01]  /*18a70*/  IMAD R39, R39, UR6, RZ ;  /* 0x0000000627277c24 */ /* 0x000fe2000f8e02ff */
[----:B------:R-:W-:Y:S01]  /*18a80*/  IADD3 R31, R43, R41, RZ ;  /* 0x000000292b1f7210 */ /* 0x000fe20007ffe0ff */
[----:B------:R-:W-:Y:S01]  /*18a90*/  IMAD R43, R30, UR7, R47 ;  /* 0x000000071e2b7c24 */ /* 0x000fe2000f8e022f */
[-C--:B------:R-:W-:Y:S01]  /*18aa0*/  LEA.HI.X R41, R26, R35.reuse, R27, 0x1, P1 ;  /* 0x000000231a297211 */ /* 0x080fe200008f0c1b */
[----:B------:R-:W-:Y:S01]  /*18ab0*/  IMAD.WIDE.U32 R26, R30, UR6, RZ ;  /* 0x000000061e1a7c25 */ /* 0x000fe2000f8e00ff */
[----:B------:R-:W-:-:S03]  /*18ac0*/  LEA.HI.X R47, R42, R35, R31, 0x1, P2 ;  /* 0x000000232a2f7211 */ /* 0x000fc600010f0c1f */
[----:B------:R-:W-:Y:S01]  /*18ad0*/  IMAD.WIDE.U32 R30, R38, UR6, RZ ;  /* 0x00000006261e7c25 */ /* 0x000fe2000f8e00ff */
[----:B------:R-:W-:Y:S02]  /*18ae0*/  LEA R42, P1, R26, R33, 0x1 ;  /* 0x000000211a2a7211 */ /* 0x000fe400078208ff */
[----:B------:R-:W-:Y:S01]  /*18af0*/  IADD3 R27, R27, R43, RZ ;  /* 0x0000002b1b1b7210 */ /* 0x000fe20007ffe0ff */
[----:B0-----:R-:W-:Y:S02]  /*18b00*/  IMAD R45, R38, UR7, R39 ;  /* 0x00000007262d7c24 */ /* 0x001fe4000f8e0227 */
[----:B------:R-:W-:Y:S01]  /*18b10*/  IMAD R29, R29, UR6, RZ ;  /* 0x000000061d1d7c24 */ /* 0x000fe2000f8e02ff */
[----:B------:R-:W-:Y:S01]  /*18b20*/  LEA.HI.X R43, R26, R35, R27, 0x1, P1 ;  /* 0x000000231a2b7211 */ /* 0x000fe200008f0c1b */
[----:B------:R-:W-:Y:S01]  /*18b30*/  IMAD R25, R25, UR6, RZ ;  /* 0x0000000619197c24 */ /* 0x000fe2000f8e02ff */
[----:B------:R-:W-:Y:S01]  /*18b40*/  LEA R26, P1, R30, R33, 0x1 ;  /* 0x000000211e1a7211 */ /* 0x000fe200078208ff */
[----:B------:R0:W3:Y:S01]  /*18b50*/  LDG.E.U16.CONSTANT R39, desc[UR4][R40.64] ;  /* 0x0000000428277981 */ /* 0x0000e2000c1e9500 */
[----:B------:R-:W-:Y:S01]  /*18b60*/  IADD3 R27, R31, R45, RZ ;  /* 0x0000002d1f1b7210 */ /* 0x000fe20007ffe0ff */
[----:B------:R-:W-:-:S02]  /*18b70*/  IMAD R45, R28, UR7, R29 ;  /* 0x000000071c2d7c24 */ /* 0x000fc4000f8e021d */
[----:B------:R-:W-:Y:S01]  /*18b80*/  IMAD.WIDE.U32 R28, R28, UR6, RZ ;  /* 0x000000061c1c7c25 */ /* 0x000fe2000f8e00ff */
[----:B------:R-:W-:Y:S01]  /*18b90*/  LEA.HI.X R27, R30, R35, R27, 0x1, P1 ;  /* 0x000000231e1b7211 */ /* 0x000fe200008f0c1b */
[----:B------:R-:W4:Y:S02]  /*18ba0*/  LDG.E.U16.CONSTANT R38, desc[UR4][R46.64] ;  /* 0x000000042e267981 */ /* 0x000f24000c1e9500 */
[C---:B------:R-:W-:Y:S02]  /*18bb0*/  IMAD.WIDE.U32 R30, R24.reuse, UR6, RZ ;  /* 0x00000006181e7c25 */ /* 0x040fe4000f8e00ff */
[----:B------:R-:W5:Y:S02]  /*18bc0*/  LDG.E.U16.CONSTANT R42, desc[UR4][R42.64] ;  /* 0x000000042a2a7981 */ /* 0x000f64000c1e9500 */
[----:B0-----:R-:W-:Y:S01]  /*18bd0*/  IMAD R41, R24, UR7, R25 ;  /* 0x0000000718297c24 */ /* 0x001fe2000f8e0219 */
[----:B------:R-:W-:Y:S01]  /*18be0*/  LEA R40, P1, R28, R33, 0x1 ;  /* 0x000000211c287211 */ /* 0x000fe200078208ff */
[----:B------:R0:W5:Y:S01]  /*18bf0*/  LDG.E.U16.CONSTANT R44, desc[UR4][R26.64] ;  /* 0x000000041a2c7981 */ /* 0x000162000c1e9500 */
[----:B------:R-:W-:Y:S01]  /*18c00*/  IADD3 R25, R29, R45, RZ ;  /* 0x0000002d1d197210 */ /* 0x000fe20007ffe0ff */
[----:B------:R-:W-:Y:S01]  /*18c10*/  IMAD R45, R23, UR6, RZ ;  /* 0x00000006172d7c24 */ /* 0x000fe2000f8e02ff */
[----:B------:R-:W-:-:S02]  /*18c20*/  LEA R24, P2, R30, R33, 0x1 ;  /* 0x000000211e187211 */ /* 0x000fc400078408ff */
[----:B------:R-:W-:Y:S01]  /*18c30*/  IADD3 R23, R31, R41, RZ ;  /* 0x000000291f177210 */ /* 0x000fe20007ffe0ff */
[----:B------:R-:W-:Y:S01]  /*18c40*/  IMAD R45, R22, UR7, R45 ;  /* 0x00000007162d7c24 */ /* 0x000fe2000f8e022d */
[-C--:B------:R-:W-:Y:S01]  /*18c50*/  LEA.HI.X R41, R28, R35.reuse, R25, 0x1, P1 ;  /* 0x000000231c297211 */ /* 0x080fe200008f0c19 */
[----:B------:R-:W-:Y:S01]  /*18c60*/  IMAD.WIDE.U32 R28, R22, UR6, RZ ;  /* 0x00000006161c7c25 */ /* 0x000fe2000f8e00ff */
[----:B------:R-:W-:-:S03]  /*18c70*/  LEA.HI.X R25, R30, R35, R23, 0x1, P2 ;  /* 0x000000231e197211 */ /* 0x000fc600010f0c17 */
[----:B------:R-:W-:Y:S01]  /*18c80*/  IMAD R23, R19, UR6, RZ ;  /* 0x0000000613177c24 */ /* 0x000fe2000f8e02ff */
[----:B------:R-:W-:Y:S01]  /*18c90*/  IADD3 R19, R29, R45, RZ ;  /* 0x0000002d1d137210 */ /* 0x000fe20007ffe0ff */
[----:B0-----:R-:W-:Y:S01]  /*18ca0*/  IMAD.WIDE.U32 R26, R18, UR6, RZ ;  /* 0x00000006121a7c25 */ /* 0x001fe2000f8e00ff */
[----:B------:R-:W-:Y:S01]  /*18cb0*/  LEA R22, P1, R28, R33, 0x1 ;  /* 0x000000211c167211 */ /* 0x000fe200078208ff */
[----:B------:R0:W5:Y:S02]  /*18cc0*/  LDG.E.U16.CONSTANT R40, desc[UR4][R40.64] ;  /* 0x0000000428287981 */ /* 0x000164000c1e9500 */
[----:B------:R-:W-:Y:S01]  /*18cd0*/  IMAD R29, R18, UR7, R23 ;  /* 0x00000007121d7c24 */ /* 0x000fe2000f8e0217 */
[----:B------:R-:W-:Y:S01]  /*18ce0*/  LEA.HI.X R23, R28, R35, R19, 0x1, P1 ;  /* 0x000000231c177211 */ /* 0x000fe200008f0c13 */
[----:B------:R-:W-:Y:S01]  /*18cf0*/  IMAD R7, R7, UR6, RZ ;  /* 0x0000000607077c24 */ /* 0x000fe2000f8e02ff */
[----:B------:R-:W-:Y:S01]  /*18d00*/  LEA R18, P1, R26, R33, 0x1 ;  /* 0x000000211a127211 */ /* 0x000fe200078208ff */
[----:B------:R-:W-:Y:S01]  /*18d10*/  IMAD R17, R17, UR6, RZ ;  /* 0x0000000611117c24 */ /* 0x000fe2000f8e02ff */
[----:B------:R-:W-:Y:S01]  /*18d20*/  IADD3 R19, R27, R29, RZ ;  /* 0x0000001d1b137210 */ /* 0x000fe20007ffe0ff */
[----:B------:R-:W-:Y:S01]  /*18d30*/  IMAD R7, R6, UR7, R7 ;  /* 0x0000000706077c24 */ /* 0x000fe2000f8e0207 */
[----:B------:R-:W5:Y:S01]  /*18d40*/  LDG.E.U16.CONSTANT R24, desc[UR4][R24.64] ;  /* 0x0000000418187981 */ /* 0x000f62000c1e9500 */
[----:B------:R-:W-:Y:S01]  /*18d50*/  IMAD R13, R13, UR6, RZ ;  /* 0x000000060d0d7c24 */ /* 0x000fe2000f8e02ff */
[----:B------:R-:W-:Y:S01]  /*18d60*/  LEA.HI.X R19, R26, R35, R19, 0x1, P1 ;  /* 0x000000231a137211 */ /* 0x000fe200008f0c13 */
[----:B------:R-:W-:Y:S01]  /*18d70*/  IMAD.WIDE.U32 R26, R6, UR6, RZ ;  /* 0x00000006061a7c25 */ /* 0x000fe2000f8e00ff */
[----:B------:R1:W5:Y:S03]  /*18d80*/  LDG.E.U16.CONSTANT R30, desc[UR4][R22.64] ;  /* 0x00000004161e7981 */ /* 0x000366000c1e9500 */
[C---:B0-----:R-:W-:Y:S01]  /*18d90*/  IMAD R41, R16.reuse, UR7, R17 ;  /* 0x0000000710297c24 */ /* 0x041fe2000f8e0211 */
[----:B------:R0:W5:Y:S01]  /*18da0*/  LDG.E.U16.CONSTANT R31, desc[UR4][R18.64] ;  /* 0x00000004121f7981 */ /* 0x000162000c1e9500 */
[----:B------:R-:W-:Y:S01]  /*18db0*/  IMAD.WIDE.U32 R28, R16, UR6, RZ ;  /* 0x00000006101c7c25 */ /* 0x000fe2000f8e00ff */
[----:B------:R-:W-:-:S03]  /*18dc0*/  LEA R16, P1, R26, R33, 0x1 ;  /* 0x000000211a107211 */ /* 0x000fc600078208ff */
[----:B------:R-:W-:Y:S02]  /*18dd0*/  IMAD.IADD R17, R27, 0x1, R7 ;  /* 0x000000011b117824 */ /* 0x000fe400078e0207 */
[----:B-1----:R-:W-:-:S04]  /*18de0*/  IMAD.WIDE.U32 R22, R12, UR6, RZ ;  /* 0x000000060c167c25 */ /* 0x002fc8000f8e00ff */
[----:B------:R-:W-:Y:S02]  /*18df0*/  IMAD R25, R12, UR7, R13 ;  /* 0x000000070c197c24 */ /* 0x000fe4000f8e020d */
[----:B0-----:R-:W-:Y:S01]  /*18e00*/  IMAD R19, R15, UR6, RZ ;  /* 0x000000060f137c24 */ /* 0x001fe2000f8e02ff */
[----:B------:R-:W-:Y:S01]  /*18e10*/  LEA.HI.X R17, R26, R35, R17, 0x1, P1 ;  /* 0x000000231a117211 */ /* 0x000fe200008f0c11 */
[----:B------:R-:W-:Y:S01]  /*18e20*/  IMAD.WIDE.U32 R12, R14, UR6, RZ ;  /* 0x000000060e0c7c25 */ /* 0x000fe2000f8e00ff */
[----:B------:R-:W-:Y:S02]  /*18e30*/  IADD3 R15, R23, R25, RZ ;  /* 0x00000019170f7210 */ /* 0x000fe40007ffe0ff */
[-C--:B------:R-:W-:Y:S01]  /*18e40*/  LEA R18, P1, R22, R33.reuse, 0x1 ;  /* 0x0000002116127211 */ /* 0x080fe200078208ff */
[----:B------:R-:W-:Y:S01]  /*18e50*/  IMAD R23, R14, UR7, R19 ;  /* 0x000000070e177c24 */ /* 0x000fe2000f8e0213 */
[----:B------:R-:W-:Y:S01]  /*18e60*/  LEA R6, P2, R28, R33, 0x1 ;  /* 0x000000211c067211 */ /* 0x000fe200078408ff */
[----:B------:R-:W-:Y:S01]  /*18e70*/  IMAD R5, R5, UR6, RZ ;  /* 0x0000000605057c24 */ /* 0x000fe2000f8e02ff */
[----:B------:R-:W-:Y:S01]  /*18e80*/  IADD3 R7, R29, R41, RZ ;  /* 0x000000291d077210 */ /* 0x000fe20007ffe0ff */
[----:B------:R0:W5:Y:S01]  /*18e90*/  LDG.E.U16.CONSTANT R16, desc[UR4][R16.64] ;  /* 0x0000000410107981 */ /* 0x000162000c1e9500 */
[----:B------:R-:W-:-:S02]  /*18ea0*/  LEA.HI.X R19, R22, R35, R15, 0x1, P1 ;  /* 0x0000002316137211 */ /* 0x000fc400008f0c0f */
[----:B------:R-:W-:Y:S02]  /*18eb0*/  LEA R14, P1, R12, R33, 0x1 ;  /* 0x000000210c0e7211 */ /* 0x000fe400078208ff */
[----:B------:R-:W-:Y:S01]  /*18ec0*/  IADD3 R13, R13, R23, RZ ;  /* 0x000000170d0d7210 */ /* 0x000fe20007ffe0ff */
[----:B------:R-:W-:Y:S01]  /*18ed0*/  IMAD R21, R21, UR6, RZ ;  /* 0x0000000615157c24 */ /* 0x000fe2000f8e02ff */
[-C--:B------:R-:W-:Y:S01]  /*18ee0*/  LEA.HI.X R7, R28, R35.reuse, R7, 0x1, P2 ;  /* 0x000000231c077211 */ /* 0x080fe200010f0c07 */
[----:B------:R-:W-:Y:S01]  /*18ef0*/  IMAD R5, R4, UR7, R5 ;  /* 0x0000000704057c24 */ /* 0x000fe2000f8e0205 */
[----:B------:R-:W-:Y:S01]  /*18f00*/  LEA.HI.X R15, R12, R35, R13, 0x1, P1 ;  /* 0x000000230c0f7211 */ /* 0x000fe200008f0c0d */
[----:B------:R-:W-:Y:S01]  /*18f10*/  IMAD.WIDE.U32 R12, R4, UR6, RZ ;  /* 0x00000006040c7c25 */ /* 0x000fe2000f8e00ff */
[----:B------:R-:W5:Y:S03]  /*18f20*/  LDG.E.U16.CONSTANT R18, desc[UR4][R18.64] ;  /* 0x0000000412127981 */ /* 0x000f66000c1e9500 */
[----:B------:R-:W-:Y:S01]  /*18f30*/  IMAD R11, R11, UR6, RZ ;  /* 0x000000060b0b7c24 */ /* 0x000fe2000f8e02ff */
[----:B------:R1:W5:Y:S01]  /*18f40*/  LDG.E.U16.CONSTANT R22, desc[UR4][R6.64] ;  /* 0x0000000406167981 */ /* 0x000362000c1e9500 */
[----:B0-----:R-:W-:Y:S01]  /*18f50*/  IMAD R17, R20, UR7, R21 ;  /* 0x0000000714117c24 */ /* 0x001fe2000f8e0215 */
[----:B------:R-:W-:Y:S01]  /*18f60*/  LEA R4, P1, R12, R33, 0x1 ;  /* 0x000000210c047211 */ /* 0x000fe200078208ff */
[----:B------:R-:W-:Y:S01]  /*18f70*/  IMAD.WIDE.U32 R20, R20, UR6, RZ ;  /* 0x0000000614147c25 */ /* 0x000fe2000f8e00ff */
[----:B------:R-:W-:Y:S01]  /*18f80*/  IADD3 R5, R13, R5, RZ ;  /* 0x000000050d057210 */ /* 0x000fe20007ffe0ff */
[----:B------:R4:W5:Y:S02]  /*18f90*/  LDG.E.U16.CONSTANT R14, desc[UR4][R14.64] ;  /* 0x000000040e0e7981 */ /* 0x000964000c1e9500 */
[----:B------:R-:W-:Y:S01]  /*18fa0*/  IMAD R23, R10, UR7, R11 ;  /* 0x000000070a177c24 */ /* 0x000fe2000f8e020b */
[----:B------:R-:W-:Y:S01]  /*18fb0*/  LEA.HI.X R5, R12, R35, R5, 0x1, P1 ;  /* 0x000000230c057211 */ /* 0x000fe200008f0c05 */
[----:B------:R-:W-:Y:S01]  /*18fc0*/  IMAD.WIDE.U32 R10, R10, UR6, RZ ;  /* 0x000000060a0a7c25 */ /* 0x000fe2000f8e00ff */
[----:B-1----:R-:W-:-:S02]  /*18fd0*/  LEA R6, P2, R20, R33, 0x1 ;  /* 0x0000002114067211 */ /* 0x002fc400078408ff */
[----:B------:R-:W-:Y:S01]  /*18fe0*/  IADD3 R7, R21, R17, RZ ;  /* 0x0000001115077210 */ /* 0x000fe20007ffe0ff */
[----:B------:R0:W5:Y:S01]  /*18ff0*/  LDG.E.U16.CONSTANT R4, desc[UR4][R4.64] ;  /* 0x0000000404047981 */ /* 0x000162000c1e9500 */
[----:B------:R-:W-:Y:S02]  /*19000*/  LEA R12, P1, R10, R33, 0x1 ;  /* 0x000000210a0c7211 */ /* 0x000fe400078208ff */
[----:B------:R-:W-:Y:S02]  /*19010*/  IADD3 R11, R11, R23, RZ ;  /* 0x000000170b0b7210 */ /* 0x000fe40007ffe0ff */
[-C--:B------:R-:W-:Y:S02]  /*19020*/  LEA.HI.X R7, R20, R35.reuse, R7, 0x1, P2 ;  /* 0x0000002314077211 */ /* 0x080fe400010f0c07 */
[----:B------:R-:W-:-:S03]  /*19030*/  LEA.HI.X R13, R10, R35, R11, 0x1, P1 ;  /* 0x000000230a0d7211 */ /* 0x000fc600008f0c0b */
[----:B------:R1:W5:Y:S04]  /*19040*/  LDG.E.U16.CONSTANT R6, desc[UR4][R6.64] ;  /* 0x0000000406067981 */ /* 0x000368000c1e9500 */
[----:B------:R-:W5:Y:S01]  /*19050*/  LDG.E.U16.CONSTANT R12, desc[UR4][R12.64] ;  /* 0x000000040c0c7981 */ /* 0x000f62000c1e9500 */
        /* <DEDUP_REMOVED lines=12> */
[----:B------:R-:W-:Y:S01]  /*19120*/  FADD.FTZ R0, R0, R15 ;  /* 0x0000000f00007221 */ /* 0x000fe20000010000 */
[----:B0-----:R-:W-:-:S03]  /*19130*/  IMAD.U32 R5, R44, 0x10000, RZ ;  /* 0x000100002c057824 */ /* 0x001fc600078e00ff */
[----:B------:R-:W-:-:S04]  /*19140*/  FADD.FTZ R0, R0, R11 ;  /* 0x0000000b00007221 */ /* 0x000fc80000010000 */
[----:B------:R-:W-:Y:S01]  /*19150*/  FADD.FTZ R0, R0, R5 ;  /* 0x0000000500007221 */ /* 0x000fe20000010000 */
[----:B-1----:R-:W-:-:S05]  /*19160*/  SHF.L.U32 R7, R40, 0x10, RZ ;  /* 0x0000001028077819 */ /* 0x002fca00000006ff */
        /* <DEDUP_REMOVED lines=9> */
[----:B------:R-:W-:Y:S02]  /*19200*/  SHF.L.U32 R5, R18, 0x10, RZ ;  /* 0x0000001012057819 */ /* 0x000fe400000006ff */
[----:B------:R-:W-:-:S05]  /*19210*/  SHF.L.U32 R7, R22, 0x10, RZ ;  /* 0x0000001016077819 */ /* 0x000fca00000006ff */
[----:B------:R-:W-:Y:S01]  /*19220*/  FADD.FTZ R0, R0, R7 ;  /* 0x0000000700007221 */ /* 0x000fe20000010000 */
[----:B------:R-:W-:-:S03]  /*19230*/  SHF.L.U32 R7, R14, 0x10, RZ ;  /* 0x000000100e077819 */ /* 0x000fc600000006ff */
[----:B------:R-:W-:Y:S01]  /*19240*/  FADD.FTZ R0, R0, R5 ;  /* 0x0000000500007221 */ /* 0x000fe20000010000 */
[----:B------:R-:W-:-:S03]  /*19250*/  SHF.L.U32 R5, R4, 0x10, RZ ;  /* 0x0000001004057819 */ /* 0x000fc600000006ff */
[----:B------:R-:W-:-:S04]  /*19260*/  FADD.FTZ R0, R0, R7 ;  /* 0x0000000700007221 */ /* 0x000fc80000010000 */
[----:B------:R-:W-:Y:S01]  /*19270*/  FADD.FTZ R0, R0, R5 ;  /* 0x0000000500007221 */ /* 0x000fe20000010000 */
[----:B------:R-:W-:Y:S01]  /*19280*/  IMAD.U32 R7, R6, 0x10000, RZ ;  /* 0x0001000006077824 */ /* 0x000fe200078e00ff */
[----:B------:R-:W-:-:S03]  /*19290*/  SHF.L.U32 R5, R12, 0x10, RZ ;  /* 0x000000100c057819 */ /* 0x000fc600000006ff */
[----:B------:R-:W-:-:S04]  /*192a0*/  FADD.FTZ R0, R0, R7 ;  /* 0x0000000700007221 */ /* 0x000fc80000010000 */
[----:B------:R-:W-:Y:S01]  /*192b0*/  FADD.FTZ R34, R0, R5 ;  /* 0x0000000500227221 */ /* 0x000fe20000010000 */
[----:B------:R-:W-:Y:S06]  /*192c0*/  @!P1 BRA `(.L_x_1446) ;  /* 0xfffffff400649947 */ /* 0x000fec000383ffff */
[----:B------:R-:W-:Y:S05]  /*192d0*/  BSYNC B5 ;  /* 0x0000000000057941 */ /* 0x000fea0003800000 */
.L_x_1445:
[----:B------:R-:W-:Y:S02]  /*192e0*/  MOV R12, R8 ;  /* 0x00000008000c7202 */ /* 0x000fe40000000f00 */
[----:B------:R-:W-:-:S07]  /*192f0*/  MOV R13, R9 ;  /* 0x00000009000d7202 */ /* 0x000fce0000000f00 */
.L_x_1444:
[----:B------:R-:W-:Y:S05]  /*19300*/  BSYNC B4 ;  /* 0x0000000000047941 */ /* 0x000fea0003800000 */
.L_x_1443:
        /* <DEDUP_REMOVED lines=33> */
[----:B------:R0:W2:Y:S01]  /*19520*/  LDG.E.U16.CONSTANT R0, desc[UR4][R20.64] ;  /* 0x0000000414007981 */ /* 0x0000a2000c1e9500 */
[----:B------:R-:W-:Y:S01]  /*19530*/  IADD3 R17, R23, R19, RZ ;  /* 0x0000001317117210 */ /* 0x000fe20007ffe0ff */
[----:B------:R-:W-:Y:S02]  /*19540*/  IMAD R27, R16, UR9, R27 ;  /* 0x00000009101b7c24 */ /* 0x000fe4000f8e021b */
[----:B------:R-:W-:Y:S01]  /*19550*/  IMAD R13, R13, UR8, RZ ;  /* 0x000000080d0d7c24 */ /* 0x000fe2000f8e02ff */
[----:B------:R-:W-:Y:S01]  /*19560*/  LEA.HI.X R19, R22, R35, R17, 0x1, P0 ;  /* 0x0000002316137211 */ /* 0x000fe200000f0c11 */
[----:B------:R-:W-:Y:S01]  /*19570*/  IMAD.WIDE.U32 R22, R12, UR8, RZ ;  /* 0x000000080c167c25 */ /* 0x000fe2000f8e00ff */
[----:B------:R-:W-:Y:S01]  /*19580*/  LEA R16, P0, R24, R33, 0x1 ;  /* 0x0000002118107211 */ /* 0x000fe200078008ff */
[----:B------:R1:W3:Y:S01]  /*19590*/  LDG.E.U16.CONSTANT R14, desc[UR4][R14.64] ;  /* 0x000000040e0e7981 */ /* 0x0002e2000c1e9500 */
[----:B------:R-:W-:Y:S01]  /*195a0*/  IADD3 R17, R25, R27, RZ ;  /* 0x0000001b19117210 */ /* 0x000fe20007ffe0ff */
[----:B------:R-:W-:-:S02]  /*195b0*/  IMAD R13, R12, UR9, R13 ;  /* 0x000000090c0d7c24 */ /* 0x000fc4000f8e020d */
[----:B------:R-:W-:Y:S01]  /*195c0*/  IMAD R11, R11, UR8, RZ ;  /* 0x000000080b0b7c24 */ /* 0x000fe2000f8e02ff */
[----:B------:R-:W-:Y:S01]  /*195d0*/  LEA.HI.X R17, R24, R35, R17, 0x1, P0 ;  /* 0x0000002318117211 */ /* 0x000fe200000f0c11 */
[----:B0-----:R-:W-:Y:S01]  /*195e0*/  IMAD.WIDE.U32 R20, R10, UR8, RZ ;  /* 0x000000080a147c25 */ /* 0x001fe2000f8e00ff */
[----:B------:R-:W-:Y:S01]  /*195f0*/  LEA R12, P0, R22, R33, 0x1 ;  /* 0x00000021160c7211 */ /* 0x000fe200078008ff */
[----:B------:R-:W4:Y:S02]  /*19600*/  LDG.E.U16.CONSTANT R18, desc[UR4][R18.64] ;  /* 0x0000000412127981 */ /* 0x000f24000c1e9500 */
[----:B------:R-:W-:Y:S01]  /*19610*/  IMAD R25, R10, UR9, R11 ;  /* 0x000000090a197c24 */ /* 0x000fe2000f8e020b */
[----:B------:R-:W-:Y:S01]  /*19620*/  IADD3 R11, R23, R13, RZ ;  /* 0x0000000d170b7210 */ /* 0x000fe20007ffe0ff */
[----:B-1----:R-:W-:Y:S01]  /*19630*/  IMAD R15, R5, UR8, RZ ;  /* 0x00000008050f7c24 */ /* 0x002fe2000f8e02ff */
[----:B------:R-:W-:Y:S01]  /*19640*/  LEA R10, P1, R20, R33, 0x1 ;  /* 0x00000021140a7211 */ /* 0x000fe200078208ff */
[----:B------:R-:W-:Y:S01]  /*19650*/  IMAD.IADD R5, R21, 0x1, R25 ;  /* 0x0000000115057824 */ /* 0x000fe200078e0219 */
[----:B------:R-:W-:Y:S01]  /*19660*/  LEA.HI.X R13, R22, R35, R11, 0x1, P0 ;  /* 0x00000023160d7211 */ /* 0x000fe200000f0c0b */
[----:B------:R-:W5:Y:S01]  /*19670*/  LDG.E.U16.CONSTANT R16, desc[UR4][R16.64] ;  /* 0x0000000410107981 */ /* 0x000f62000c1e9500 */
[----:B------:R-:W-:-:S04]  /*19680*/  IMAD.WIDE.U32 R22, R4, UR8, RZ ;  /* 0x0000000804167c25 */ /* 0x000fc8000f8e00ff */
[----:B------:R-:W-:Y:S02]  /*19690*/  IMAD R15, R4, UR9, R15 ;  /* 0x00000009040f7c24 */ /* 0x000fe4000f8e020f */
[----:B------:R-:W-:Y:S01]  /*196a0*/  IMAD R7, R7, UR8, RZ ;  /* 0x0000000807077c24 */ /* 0x000fe2000f8e02ff */
[----:B------:R-:W-:Y:S01]  /*196b0*/  LEA.HI.X R11, R20, R35, R5, 0x1, P1 ;  /* 0x00000023140b7211 */ /* 0x000fe200008f0c05 */
[----:B------:R4:W5:Y:S01]  /*196c0*/  LDG.E.U16.CONSTANT R12, desc[UR4][R12.64] ;  /* 0x000000040c0c7981 */ /* 0x000962000c1e9500 */
[----:B------:R-:W-:Y:S01]  /*196d0*/  IMAD.WIDE.U32 R20, R6, UR8, RZ ;  /* 0x0000000806147c25 */ /* 0x000fe2000f8e00ff */
[----:B------:R-:W-:Y:S02]  /*196e0*/  LEA R4, P0, R22, R33, 0x1 ;  /* 0x0000002116047211 */ /* 0x000fe400078008ff */
[----:B------:R-:W-:Y:S01]  /*196f0*/  IADD3 R5, R23, R15, RZ ;  /* 0x0000000f17057210 */ /* 0x000fe20007ffe0ff */
[----:B------:R-:W-:Y:S01]  /*19700*/  IMAD R7, R6, UR9, R7 ;  /* 0x0000000906077c24 */ /* 0x000fe2000f8e0207 */
[----:B------:R-:W5:Y:S02]  /*19710*/  LDG.E.U16.CONSTANT R10, desc[UR4][R10.64] ;  /* 0x000000040a0a7981 */ /* 0x000f64000c1e9500 */
[----:B------:R-:W-:-:S02]  /*19720*/  LEA.HI.X R5, R22, R35, R5, 0x1, P0 ;  /* 0x0000002316057211 */ /* 0x000fc400000f0c05 */
        /* <DEDUP_REMOVED lines=16> */
[----:B------:R-:W-:-:S05]  /*19830*/  SHF.L.U32 R12, R12, 0x10, RZ ;  /* 0x000000100c0c7819 */ /* 0x000fca00000006ff */
[----:B------:R-:W-:Y:S01]  /*19840*/  FADD.FTZ R12, R13, R12 ;  /* 0x0000000c0d0c7221 */ /* 0x000fe20000010000 */
[----:B0-----:R-:W-:-:S05]  /*19850*/  SHF.L.U32 R5, R10, 0x10, RZ ;  /* 0x000000100a057819 */ /* 0x001fca00000006ff */
        /* <DEDUP_REMOVED lines=9> */
.L_x_1448:
[----:B------:R-:W-:Y:S05]  /*198f0*/  BSYNC B4 ;  /* 0x0000000000047941 */ /* 0x000fea0003800000 */
.L_x_1447:
[----:B------:R-:W-:-:S04]  /*19900*/  ISETP.NE.U32.AND P1, PT, R37, RZ, PT ;  /* 0x000000ff2500720c */ /* 0x000fc80003f25070 */
[----:B------:R-:W-:-:S13]  /*19910*/  ISETP.NE.OR.EX P0, PT, R36, RZ, P0, P1 ;  /* 0x000000ff2400720c */ /* 0x000fda0000705710 */
[----:B------:R-:W-:Y:S05]  /*19920*/  @!P0 BREAK B3 ;  /* 0x0000000000038942 */ /* 0x000fea0003800000 */
[----:B------:R-:W-:Y:S05]  /*19930*/  @!P0 BRA `(.L_x_1440) ;  /* 0x0000000000d08947 */ /* 0x000fea0003800000 */
.L_x_1442:
[----:B------:R-:W-:Y:S05]  /*19940*/  BSYNC B3 ;  /* 0x0000000000037941 */ /* 0x000fea0003800000 */
.L_x_1441:
[----:B------:R-:W-:Y:S01]  /*19950*/  BSSY B3, `(.L_x_1449) ;  /* 0x0000030000037945 */ /* 0x000fe20003800000 */
.L_x_1450:
        /* <DEDUP_REMOVED lines=48> */
.L_x_1449:
[----:B------:R-:W-:Y:S02]  /*19c60*/  MOV R12, R8 ;  /* 0x00000008000c7202 */ /* 0x000fe40000000f00 */
[----:B------:R-:W-:-:S07]  /*19c70*/  MOV R13, R9 ;  /* 0x00000009000d7202 */ /* 0x000fce0000000f00 */
.L_x_1440:
[----:B------:R-:W-:Y:S05]  /*19c80*/  BSYNC B1 ;  /* 0x0000000000017941 */ /* 0x000fea0003800000 */
.L_x_1439:
        /* <DEDUP_REMOVED lines=39> */
.L_x_1438:
[----:B------:R-:W-:Y:S05]  /*19f00*/  BSYNC B2 ;  /* 0x0000000000027941 */ /* 0x000fea0003800000 */
.L_x_1437:
[----:B------:R-:W-:Y:S05]  /*19f10*/  WARPSYNC.ALL ;  /* 0x0000000000007948 */ /* 0x000fea0003800000 */
[----:B------:R-:W-:-:S05]  /*19f20*/  F2FP.BF16.F32.PACK_AB R34, RZ, R34 ;  /* 0x00000022ff22723e */ /* 0x000fca00000010ff */
[----:B------:R-:W-:Y:S01]  /*19f30*/  STG.E.U16 desc[UR4][R2.64], R34 ;  /* 0x0000002202007986 */ /* 0x000fe2000c101504 */
[----:B------:R-:W-:Y:S05]  /*19f40*/  EXIT ;  /* 0x000000000000794d */ /* 0x000fea0003800000 */
.L_x_1451:
        /* <DEDUP_REMOVED lines=11> */
.L_x_18539:


//--------------------- .text._ZN2at6native73_GLOBAL__N__c8866d80_35_SparseBinaryOpIntersectionKernel_cu_f5210f67_363612apply_kernelILi128ELi8EZNS1_29binary_op_intersection_kernelINS1_9RhsProjOpEN3c104HalfElEEvRNS_14TensorIteratorEllRKNS_6TensorEbEUliE_EEviT1_ --------------------------
	.section	.text._ZN2at6native73_GLOBAL__N__c8866d80_35_SparseBinaryOpIntersectionKernel_cu_f5210f67_363612apply_kernelILi128ELi8EZNS1_29binary_op_intersection_kernelINS1_9RhsProjOpEN3c104HalfElEEvRNS_14TensorIteratorEllRKNS_6TensorEbEUliE_EEviT1_,"ax",@progbits
	.align	128
.text._ZN2at6native73_GLOBAL__N__c8866d80_35_SparseBinaryOpIntersectionKernel_cu_f5210f67_363612apply_kernelILi128ELi8EZNS1_29binary_op_intersection_kernelINS1_9RhsProjOpEN3c104HalfElEEvRNS_14TensorIteratorEllRKNS_6TensorEbEUliE_EEviT1_:
        .type           _ZN2at6native73_GLOBAL__N__c8866d80_35_SparseBinaryOpIntersectionKernel_cu_f5210f67_363612apply_kernelILi128ELi8EZNS1_29binary_op_intersection_kernelINS1_9RhsProjOpEN3c104HalfElEEvRNS_14TensorIteratorEllRKNS_6TensorEbEUliE_EEviT1_,@function
        .size           _ZN2at6native73_GLOBAL__N__c8866d80_35_SparseBinaryOpIntersectionKernel_cu_f5210f67_363612apply_kernelILi128ELi8EZNS1_29binary_op_intersection_kernelINS1_9RhsProjOpEN3c104HalfElEEvRNS_14TensorIteratorEllRKNS_6TensorEbEUliE_EEviT1_,(.L_x_18540 - _ZN2at6native73_GLOBAL__N__c8866d80_35_SparseBinaryOpIntersectionKernel_cu_f5210f67_363612apply_kernelILi128ELi8EZNS1_29binary_op_intersection_kernelINS1_9RhsProjOpEN3c104HalfElEEvRNS_14TensorIteratorEllRKNS_6TensorEbEUliE_EEviT1_)
        .other          _ZN2at6native73_GLOBAL__N__c8866d80_35_SparseBinaryOpIntersectionKernel_cu_f5210f67_363612apply_kernelILi128ELi8EZNS1_29binary_op_intersection_kernelINS1_9RhsProjOpEN3c104HalfElEEvRNS_14TensorIteratorEllRKNS_6TensorEbEUliE_EEviT1_,@"STO_CUDA_ENTRY STV_DEFAULT"
_ZN2at6native73_GLOBAL__N__c8866d80_35_SparseBinaryOpIntersectionKernel_cu_f5210f67_363612apply_kernelILi128ELi8EZNS1_29binary_op_intersection_kernelINS1_9RhsProjOpEN3c104HalfElEEvRNS_14TensorIteratorEllRKNS_6TensorEbEUliE_EEviT1_:
        /* <DEDUP_REMOVED lines=419> */
.L_x_1454:
        /* <DEDUP_REMOVED lines=30> */
[----:B------:R-:W-:Y:S01]  /*1c10*/  HFMA2.MMA R44, -RZ, RZ, 0, 0 ;  /* 0x00000000ff2c7435 */ /* 0x000fe200000001ff */
[----:B------:R-:W-:Y:S02]  /*1c20*/  LOP3.LUT R42, R47, 0x3, RZ, 0xc0, !PT ;  /* 0x000000032f2a7812 */ /* 0x000fe400078ec0ff */
[----:B------:R-:W-:Y:S02]  /*1c30*/  ISETP.GE.U32.AND P0, PT, R2, 0x3, PT ;  /* 0x000000030200780c */ /* 0x000fe40003f06070 */
[----:B------:R-:W-:-:S04]  /*1c40*/  IADD3.X R2, R46, -0x1, RZ, P1, !PT ;  /* 0xffffffff2e027810 */ /* 0x000fc80000ffe4ff */
[----:B------:R-:W-:-:S13]  /*1c50*/  ISETP.GE.U32.AND.EX P0, PT, R2, RZ, PT, P0 ;  /* 0x000000ff0200720c */ /* 0x000fda0003f06100 */
        /* <DEDUP_REMOVED lines=18> */
.L_x_1464:
        /* <DEDUP_REMOVED lines=134> */
[----:B------:R-:W-:Y:S01]  /*25e0*/  IADD3.X R3, RZ, R3, RZ, P2, !PT ;  /* 0x00000003ff037210 */ /* 0x000fe200017fe4ff */
[----:B--2---:R-:W-:-:S05]  /*25f0*/  HADD2.F32 R13, -RZ, R32.H0_H0 ;  /* 0x20000020ff0d7230 */ /* 0x004fca0000004100 */
[----:B------:R-:W-:Y:S01]  /*2600*/  FADD.FTZ R13, R13, R44 ;  /* 0x0000002c0d0d7221 */ /* 0x000fe20000010000 */
[----:B---3--:R-:W-:-:S05]  /*2610*/  HADD2.F32 R34, -RZ, R34.H0_H0 ;  /* 0x20000022ff227230 */ /* 0x008fca0000004100 */
[----:B------:R-:W-:Y:S01]  /*2620*/  FADD.FTZ R13, R13, R34 ;  /* 0x000000220d0d7221 */ /* 0x000fe20000010000 */
[----:B----4-:R-:W-:Y:S02]  /*2630*/  HADD2.F32 R40, -RZ, R40.H0_H0 ;  /* 0x20000028ff287230 */ /* 0x010fe40000004100 */
[----:B-----5:R-:W-:-:S03]  /*2640*/  HADD2.F32 R12, -RZ, R33.H0_H0 ;  /* 0x20000021ff0c7230 */ /* 0x020fc60000004100 */
[----:B------:R-:W-:-:S04]  /*2650*/  FADD.FTZ R13, R13, R40 ;  /* 0x000000280d0d7221 */ /* 0x000fc80000010000 */
[----:B------:R-:W-:Y:S01]  /*2660*/  FADD.FTZ R12, R13, R12 ;  /* 0x0000000c0d0c7221 */ /* 0x000fe20000010000 */
[----:B0-----:R-:W-:Y:S02]  /*2670*/  HADD2.F32 R7, -RZ, R38.H0_H0 ;  /* 0x20000026ff077230 */ /* 0x001fe40000004100 */
[----:B------:R-:W-:-:S05]  /*2680*/  HADD2.F32 R35, -RZ, R35.H0_H0 ;  /* 0x20000023ff237230 */ /* 0x000fca0000004100 */
[----:B------:R-:W-:Y:S01]  /*2690*/  FADD.FTZ R12, R12, R35 ;  /* 0x000000230c0c7221 */ /* 0x000fe20000010000 */
[----:B------:R-:W-:-:S03]  /*26a0*/  HADD2.F32 R36, -RZ, R36.H0_H0 ;  /* 0x20000024ff247230 */ /* 0x000fc60000004100 */
[----:B------:R-:W-:-:S04]  /*26b0*/  FADD.FTZ R7, R12, R7 ;  /* 0x000000070c077221 */ /* 0x000fc80000010000 */
[----:B------:R-:W-:Y:S01]  /*26c0*/  FADD.FTZ R7, R7, R36 ;  /* 0x0000002407077221 */ /* 0x000fe20000010000 */
[----:B------:R-:W-:-:S05]  /*26d0*/  HADD2.F32 R12, -RZ, R19.H0_H0 ;  /* 0x20000013ff0c7230 */ /* 0x000fca0000004100 */
[----:B------:R-:W-:Y:S01]  /*26e0*/  FADD.FTZ R7, R7, R12 ;  /* 0x0000000c07077221 */ /* 0x000fe20000010000 */
[----:B------:R-:W-:-:S05]  /*26f0*/  HADD2.F32 R18, -RZ, R18.H0_H0 ;  /* 0x20000012ff127230 */ /* 0x000fca0000004100 */
[----:B------:R-:W-:Y:S01]  /*2700*/  FADD.FTZ R7, R7, R18 ;  /* 0x0000001207077221 */ /* 0x000fe20000010000 */
[----:B------:R-:W-:Y:S02]  /*2710*/  HADD2.F32 R20, -RZ, R20.H0_H0 ;  /* 0x20000014ff147230 */ /* 0x000fe40000004100 */
[----:B------:R-:W-:-:S03]  /*2720*/  HADD2.F32 R12, -RZ, R21.H0_H0 ;  /* 0x20000015ff0c7230 */ /* 0x000fc60000004100 */
[----:B------:R-:W-:-:S04]  /*2730*/  FADD.FTZ R7, R7, R20 ;  /* 0x0000001407077221 */ /* 0x000fc80000010000 */
[----:B------:R-:W-:Y:S01]  /*2740*/  FADD.FTZ R7, R7, R12 ;  /* 0x0000000c07077221 */ /* 0x000fe20000010000 */
[----:B------:R-:W-:-:S05]  /*2750*/  HADD2.F32 R22, -RZ, R22.H0_H0 ;  /* 0x20000016ff167230 */ /* 0x000fca0000004100 */
[----:B------:R-:W-:Y:S01]  /*2760*/  FADD.FTZ R7, R7, R22 ;  /* 0x0000001607077221 */ /* 0x000fe20000010000 */
[----:B------:R-:W-:Y:S02]  /*2770*/  HADD2.F32 R10, -RZ, R10.H0_H0 ;  /* 0x2000000aff0a7230 */ /* 0x000fe40000004100 */
[----:B------:R-:W-:-:S03]  /*2780*/  HADD2.F32 R6, -RZ, R6.H0_H0 ;  /* 0x20000006ff067230 */ /* 0x000fc60000004100 */
[----:B------:R-:W-:Y:S01]  /*2790*/  FADD.FTZ R7, R7, R10 ;  /* 0x0000000a07077221 */ /* 0x000fe20000010000 */
[----:B-1----:R-:W-:-:S03]  /*27a0*/  HADD2.F32 R9, -RZ, R14.H0_H0 ;  /* 0x2000000eff097230 */ /* 0x002fc60000004100 */
[----:B------:R-:W-:-:S04]  /*27b0*/  FADD.FTZ R6, R7, R6 ;  /* 0x0000000607067221 */ /* 0x000fc80000010000 */
[----:B------:R-:W-:Y:S01]  /*27c0*/  FADD.FTZ R6, R6, R9 ;  /* 0x0000000906067221 */ /* 0x000fe20000010000 */
[----:B------:R-:W-:-:S05]  /*27d0*/  HADD2.F32 R7, -RZ, R8.H0_H0 ;  /* 0x20000008ff077230 */ /* 0x000fca0000004100 */
[----:B------:R-:W-:Y:S01]  /*27e0*/  FADD.FTZ R44, R6, R7 ;  /* 0x00000007062c7221 */ /* 0x000fe20000010000 */
[----:B------:R-:W-:Y:S06]  /*27f0*/  @!P1 BRA `(.L_x_1464) ;  /* 0xfffffff400609947 */ /* 0x000fec000383ffff */
[----:B------:R-:W-:Y:S05]  /*2800*/  BSYNC B5 ;  /* 0x0000000000057941 */ /* 0x000fea0003800000 */
.L_x_1463:
[----:B------:R-:W-:Y:S02]  /*2810*/  MOV R12, R2 ;  /* 0x00000002000c7202 */ /* 0x000fe40000000f00 */
[----:B------:R-:W-:-:S07]  /*2820*/  MOV R13, R3 ;  /* 0x00000003000d7202 */ /* 0x000fce0000000f00 */
.L_x_1462:
[----:B------:R-:W-:Y:S05]  /*2830*/  BSYNC B4 ;  /* 0x0000000000047941 */ /* 0x000fea0003800000 */
.L_x_1461:
        /* <DEDUP_REMOVED lines=59> */
[----:B------:R-:W-:Y:S01]  /*2bf0*/  IADD3 R7, R17, R25, RZ ;  /* 0x0000001911077210 */ /* 0x000fe20007ffe0ff */
[----:B------:R-:W-:Y:S01]  /*2c00*/  IMAD.WIDE.U32 R22, R6, UR10, RZ ;  /* 0x0000000a06167c25 */ /* 0x000fe2000f8e00ff */
[----:B------:R-:W-:Y:S01]  /*2c10*/  LEA R8, P0, R16, R43, 0x1 ;  /* 0x0000002b10087211 */ /* 0x000fe200078008ff */
        /* <DEDUP_REMOVED lines=11> */
[----:B------:R-:W-:Y:S01]  /*2cd0*/  IADD3.X R46, RZ, R46, RZ, P2, !PT ;  /* 0x0000002eff2e7210 */ /* 0x000fe200017fe4ff */
[----:B--2---:R-:W-:Y:S02]  /*2ce0*/  HADD2.F32 R17, -RZ, R14.H0_H0 ;  /* 0x2000000eff117230 */ /* 0x004fe40000004100 */
[----:B---3--:R-:W-:-:S03]  /*2cf0*/  HADD2.F32 R14, -RZ, R15.H0_H0 ;  /* 0x2000000fff0e7230 */ /* 0x008fc60000004100 */
[----:B------:R-:W-:Y:S01]  /*2d00*/  FADD.FTZ R17, R44, R17 ;  /* 0x000000112c117221 */ /* 0x000fe20000010000 */
[----:B----4-:R-:W-:-:S03]  /*2d10*/  HADD2.F32 R13, -RZ, R18.H0_H0 ;  /* 0x20000012ff0d7230 */ /* 0x010fc60000004100 */
[----:B------:R-:W-:-:S04]  /*2d20*/  FADD.FTZ R14, R17, R14 ;  /* 0x0000000e110e7221 */ /* 0x000fc80000010000 */
[----:B------:R-:W-:Y:S01]  /*2d30*/  FADD.FTZ R13, R14, R13 ;  /* 0x0000000d0e0d7221 */ /* 0x000fe20000010000 */
[----:B-----5:R-:W-:-:S05]  /*2d40*/  HADD2.F32 R20, -RZ, R20.H0_H0 ;  /* 0x20000014ff147230 */ /* 0x020fca0000004100 */
[----:B------:R-:W-:Y:S01]  /*2d50*/  FADD.FTZ R13, R13, R20 ;  /* 0x000000140d0d7221 */ /* 0x000fe20000010000 */
[----:B------:R-:W-:Y:S02]  /*2d60*/  HADD2.F32 R12, -RZ, R12.H0_H0 ;  /* 0x2000000cff0c7230 */ /* 0x000fe40000004100 */
[----:B0-----:R-:W-:-:S03]  /*2d70*/  HADD2.F32 R9, -RZ, R10.H0_H0 ;  /* 0x2000000aff097230 */ /* 0x001fc60000004100 */
[----:B------:R-:W-:Y:S01]  /*2d80*/  FADD.FTZ R12, R13, R12 ;  /* 0x0000000c0d0c7221 */ /* 0x000fe20000010000 */
[----:B------:R-:W-:-:S03]  /*2d90*/  HADD2.F32 R8, -RZ, R8.H0_H0 ;  /* 0x20000008ff087230 */ /* 0x000fc60000004100 */
[----:B------:R-:W-:Y:S01]  /*2da0*/  FADD.FTZ R9, R12, R9 ;  /* 0x000000090c097221 */ /* 0x000fe20000010000 */
[----:B------:R-:W-:-:S03]  /*2db0*/  IADD3 R12, P1, R2, 0x40, RZ ;  /* 0x00000040020c7810 */ /* 0x000fc60007f3e0ff */
[----:B------:R-:W-:Y:S01]  /*2dc0*/  FADD.FTZ R8, R9, R8 ;  /* 0x0000000809087221 */ /* 0x000fe20000010000 */
[----:B------:R-:W-:Y:S01]  /*2dd0*/  IADD3.X R13, RZ, R3, RZ, P1, !PT ;  /* 0x00000003ff0d7210 */ /* 0x000fe20000ffe4ff */
[----:B------:R-:W-:Y:S01]  /*2de0*/  HADD2.F32 R7, -RZ, R6.H0_H0 ;  /* 0x20000006ff077230 */ /* 0x000fe20000004100 */
[----:B------:R-:W-:Y:S02]  /*2df0*/  MOV R2, R12 ;  /* 0x0000000c00027202 */ /* 0x000fe40000000f00 */
[----:B------:R-:W-:Y:S02]  /*2e00*/  MOV R3, R13 ;  /* 0x0000000d00037202 */ /* 0x000fe40000000f00 */
[----:B------:R-:W-:-:S07]  /*2e10*/  FADD.FTZ R44, R8, R7 ;  /* 0x00000007082c7221 */ /* 0x000fce0000010000 */
.L_x_1466:
[----:B------:R-:W-:Y:S05]  /*2e20*/  BSYNC B4 ;  /* 0x0000000000047941 */ /* 0x000fea0003800000 */
.L_x_1465:
[----:B------:R-:W-:-:S04]  /*2e30*/  ISETP.NE.U32.AND P1, PT, R47, RZ, PT ;  /* 0x000000ff2f00720c */ /* 0x000fc80003f25070 */
[----:B------:R-:W-:-:S13]  /*2e40*/  ISETP.NE.OR.EX P0, PT, R46, RZ, P0, P1 ;  /* 0x000000ff2e00720c */ /* 0x000fda0000705710 */
[----:B------:R-:W-:Y:S05]  /*2e50*/  @!P0 BREAK B3 ;  /* 0x0000000000038942 */ /* 0x000fea0003800000 */
[----:B------:R-:W-:Y:S05]  /*2e60*/  @!P0 BRA `(.L_x_1458) ;  /* 0x0000000000d08947 */ /* 0x000fea0003800000 */
.L_x_1460:
[----:B------:R-:W-:Y:S05]  /*2e70*/  BSYNC B3 ;  /* 0x0000000000037941 */ /* 0x000fea0003800000 */
.L_x_1459:
[----:B------:R-:W-:Y:S01]  /*2e80*/  BSSY B3, `(.L_x_1467) ;  /* 0x0000030000037945 */ /* 0x000fe20003800000 */
.L_x_1468:
        /* <DEDUP_REMOVED lines=38> */
[----:B--2---:R-:W-:-:S05]  /*30f0*/  HADD2.F32 R15, -RZ, R6.H0_H0 ;  /* 0x20000006ff0f7230 */ /* 0x004fca0000004100 */
[----:B------:R-:W-:Y:S01]  /*3100*/  FADD.FTZ R15, R15, R44 ;  /* 0x0000002c0f0f7221 */ /* 0x000fe20000010000 */
[----:B---3--:R-:W-:Y:S02]  /*3110*/  HADD2.F32 R14, -RZ, R12.H0_H0 ;  /* 0x2000000cff0e7230 */ /* 0x008fe40000004100 */
[----:B----4-:R-:W-:-:S03]  /*3120*/  HADD2.F32 R7, -RZ, R8.H0_H0 ;  /* 0x20000008ff077230 */ /* 0x010fc60000004100 */
[----:B------:R-:W-:-:S04]  /*3130*/  FADD.FTZ R14, R15, R14 ;  /* 0x0000000e0f0e7221 */ /* 0x000fc80000010000 */
[----:B------:R-:W-:Y:S01]  /*3140*/  FADD.FTZ R7, R14, R7 ;  /* 0x000000070e077221 */ /* 0x000fe20000010000 */
[----:B-----5:R-:W-:-:S05]  /*3150*/  HADD2.F32 R10, -RZ, R10.H0_H0 ;  /* 0x2000000aff0a7230 */ /* 0x020fca0000004100 */
[----:B------:R-:W-:Y:S01]  /*3160*/  FADD.FTZ R44, R7, R10 ;  /* 0x0000000a072c7221 */ /* 0x000fe20000010000 */
[----:B------:R-:W-:Y:S06]  /*3170*/  @P0 BRA `(.L_x_1468) ;  /* 0xfffffffc00440947 */ /* 0x000fec000383ffff */
[----:B------:R-:W-:Y:S05]  /*3180*/  BSYNC B3 ;  /* 0x0000000000037941 */ /* 0x000fea0003800000 */
.L_x_1467:
[----:B------:R-:W-:Y:S02]  /*3190*/  MOV R12, R2 ;  /* 0x00000002000c7202 */ /* 0x000fe40000000f00 */
[----:B------:R-:W-:-:S07]  /*31a0*/  MOV R13, R3 ;  /* 0x00000003000d7202 */ /* 0x000fce0000000f00 */
.L_x_1458:
[----:B------:R-:W-:Y:S05]  /*31b0*/  BSYNC B0 ;  /* 0x0000000000007941 */ /* 0x000fea0003800000 */
.L_x_1457:
        /* <DEDUP_REMOVED lines=14> */
[----:B--2---:R-:W-:-:S05]  /*32a0*/  HADD2.F32 R7, -RZ, R2.H0_H0 ;  /* 0x20000002ff077230 */ /* 0x004fca0000004100 */
[----:B------:R-:W-:-:S07]  /*32b0*/  FADD.FTZ R44, R44, R7 ;  /* 0x000000072c2c7221 */ /* 0x000fce0000010000 */
        /* <DEDUP_REMOVED lines=19> */
[----:B--2---:R-:W-:-:S05]  /*33f0*/  HADD2.F32 R9, -RZ, R2.H0_H0 ;  /* 0x20000002ff097230 */ /* 0x004fca0000004100 */
[----:B------:R-:W-:Y:S01]  /*3400*/  FADD.FTZ R44, R44, R9 ;  /* 0x000000092c2c7221 */ /* 0x000fe20000010000 */
[----:B---3--:R-:W-:-:S05]  /*3410*/  @P0 HADD2.F32 R11, -RZ, R6.H0_H0 ;  /* 0x20000006ff0b0230 */ /* 0x008fca0000004100 */
[----:B------:R-:W-:-:S07]  /*3420*/  @P0 FADD.FTZ R44, R44, R11 ;  /* 0x0000000b2c2c0221 */ /* 0x000fce0000010000 */
.L_x_1456:
[----:B------:R-:W-:Y:S05]  /*3430*/  BSYNC B1 ;  /* 0x0000000000017941 */ /* 0x000fea0003800000 */
.L_x_1455:
[----:B------:R-:W-:Y:S02]  /*3440*/  F2FP.F16.F32.PACK_AB R44, RZ, R44 ;  /* 0x0000002cff2c723e */ /* 0x000fe400000000ff */
[----:B------:R-:W-:-:S03]  /*3450*/  IADD3 R3, R0, 0x80, RZ ;  /* 0x0000008000037810 */ /* 0x000fc60007ffe0ff */
[----:B------:R0:W-:Y:S04]  /*3460*/  STG.E.U16 desc[UR4][R4.64], R44 ;  /* 0x0000002c04007986 */ /* 0x0001e8000c101504 */
.L_x_1453:
[----:B------:R-:W-:Y:S05]  /*3470*/  BSYNC B2 ;  /* 0x0000000000027941 */ /* 0x000fea0003800000 */
.L_x_1452:
        /* <DEDUP_REMOVED lines=411> */
.L_x_1472:
        /* <DEDUP_REMOVED lines=53> */
.L_x_1482:
        /* <DEDUP_REMOVED lines=146> */
[----:B-1----:R-:W-:-:S03]  /*5aa0*/  HADD2.F32 R11, -RZ, R38.H0_H0 ;  /* 0x20000026ff0b7230 */ /* 0x002fc60000004100 */
        /* <DEDUP_REMOVED lines=15> */
[----:B------:R-:W-:-:S03]  /*5ba0*/  HADD2.F32 R11, -RZ, R16.H0_H0 ;  /* 0x20000010ff0b7230 */ /* 0x000fc60000004100 */
[----:B------:R-:W-:-:S04]  /*5bb0*/  FADD.FTZ R2, R2, R9 ;  /* 0x0000000902027221 */ /* 0x000fc80000010000 */
[----:B------:R-:W-:Y:S01]  /*5bc0*/  FADD.FTZ R2, R2, R11 ;  /* 0x0000000b02027221 */ /* 0x000fe20000010000 */
[----:B------:R-:W-:-:S05]  /*5bd0*/  HADD2.F32 R9, -RZ, R10.H0_H0 ;  /* 0x2000000aff097230 */ /* 0x000fca0000004100 */
[----:B------:R-:W-:Y:S01]  /*5be0*/  FADD.FTZ R2, R2, R9 ;  /* 0x0000000902027221 */ /* 0x000fe20000010000 */
[----:B------:R-:W-:Y:S06]  /*5bf0*/  @!P1 BRA `(.L_x_1482) ;  /* 0xfffffff400609947 */ /* 0x000fec000383ffff */
[----:B------:R-:W-:Y:S05]  /*5c00*/  BSYNC B6 ;  /* 0x0000000000067941 */ /* 0x000fea0003800000 */
.L_x_1481:
[----:B------:R-:W-:Y:S02]  /*5c10*/  MOV R14, R6 ;  /* 0x00000006000e7202 */ /* 0x000fe40000000f00 */
[----:B------:R-:W-:-:S07]  /*5c20*/  MOV R15, R7 ;  /* 0x00000007000f7202 */ /* 0x000fce0000000f00 */
.L_x_1480:
[----:B------:R-:W-:Y:S05]  /*5c30*/  BSYNC B5 ;  /* 0x0000000000057941 */ /* 0x000fea0003800000 */
.L_x_1479:
        /* <DEDUP_REMOVED lines=94> */
.L_x_1484:
[----:B------:R-:W-:Y:S05]  /*6220*/  BSYNC B5 ;  /* 0x0000000000057941 */ /* 0x000fea0003800000 */
.L_x_1483:
[----:B------:R-:W-:-:S04]  /*6230*/  ISETP.NE.U32.AND P1, PT, R46, RZ, PT ;  /* 0x000000ff2e00720c */ /* 0x000fc80003f25070 */
[----:B------:R-:W-:-:S13]  /*6240*/  ISETP.NE.OR.EX P0, PT, R44, RZ, P0, P1 ;  /* 0x000000ff2c00720c */ /* 0x000fda0000705710 */
[----:B------:R-:W-:Y:S05]  /*6250*/  @!P0 BREAK B2 ;  /* 0x0000000000028942 */ /* 0x000fea0003800000 */
[----:B------:R-:W-:Y:S05]  /*6260*/  @!P0 BRA `(.L_x_1476) ;  /* 0x0000000000d08947 */ /* 0x000fea0003800000 */
.L_x_1478:
[----:B------:R-:W-:Y:S05]  /*6270*/  BSYNC B2 ;  /* 0x0000000000027941 */ /* 0x000fea0003800000 */
.L_x_1477:
[----:B------:R-:W-:Y:S01]  /*6280*/  BSSY B2, `(.L_x_1485) ;  /* 0x0000030000027945 */ /* 0x000fe20003800000 */
.L_x_1486:
        /* <DEDUP_REMOVED lines=48> */
.L_x_1485:
[----:B------:R-:W-:Y:S02]  /*6590*/  MOV R14, R6 ;  /* 0x00000006000e7202 */ /* 0x000fe40000000f00 */
[----:B------:R-:W-:-:S07]  /*65a0*/  MOV R15, R7 ;  /* 0x00000007000f7202 */ /* 0x000fce0000000f00 */
.L_x_1476:
[----:B------:R-:W-:Y:S05]  /*65b0*/  BSYNC B3 ;  /* 0x0000000000037941 */ /* 0x000fea0003800000 */
.L_x_1475:
        /* <DEDUP_REMOVED lines=39> */
.L_x_1474:
[----:B------:R-:W-:Y:S05]  /*6830*/  BSYNC B4 ;  /* 0x0000000000047941 */ /* 0x000fea0003800000 */
.L_x_1473:
[----:B------:R-:W-:Y:S02]  /*6840*/  F2FP.F16.F32.PACK_AB R2, RZ, R2 ;  /* 0x00000002ff02723e */ /* 0x000fe400000000ff */
        /* <DEDUP_REMOVED lines=409> */
.L_x_1488:
        /* <DEDUP_REMOVED lines=53> */
.L_x_1498:
        /* <DEDUP_REMOVED lines=169> */
.L_x_1497:
[----:B------:R-:W-:Y:S02]  /*8fc0*/  MOV R14, R6 ;  /* 0x00000006000e7202 */ /* 0x000fe40000000f00 */
[----:B------:R-:W-:-:S07]  /*8fd0*/  MOV R15, R7 ;  /* 0x00000007000f7202 */ /* 0x000fce0000000f00 */
.L_x_1496:
[----:B------:R-:W-:Y:S05]  /*8fe0*/  BSYNC B5 ;  /* 0x0000000000057941 */ /* 0x000fea0003800000 */
.L_x_1495:
        /* <DEDUP_REMOVED lines=94> */
.L_x_1500:
[----:B------:R-:W-:Y:S05]  /*95d0*/  BSYNC B5 ;  /* 0x0000000000057941 */ /* 0x000fea0003800000 */
.L_x_1499:
[----:B------:R-:W-:-:S04]  /*95e0*/  ISETP.NE.U32.AND P1, PT, R46, RZ, PT ;  /* 0x000000ff2e00720c */ /* 0x000fc80003f25070 */
[----:B------:R-:W-:-:S13]  /*95f0*/  ISETP.NE.OR.EX P0, PT, R44, RZ, P0, P1 ;  /* 0x000000ff2c00720c */ /* 0x000fda0000705710 */
[----:B------:R-:W-:Y:S05]  /*9600*/  @!P0 BREAK B2 ;  /* 0x0000000000028942 */ /* 0x000fea0003800000 */
[----:B------:R-:W-:Y:S05]  /*9610*/  @!P0 BRA `(.L_x_1492) ;  /* 0x0000000000d48947 */ /* 0x000fea0003800000 */
.L_x_1494:
[----:B------:R-:W-:Y:S05]  /*9620*/  BSYNC B2 ;  /* 0x0000000000027941 */ /* 0x000fea0003800000 */
.L_x_1493:
[----:B------:R-:W-:Y:S01]  /*9630*/  BSSY B2, `(.L_x_1501) ;  /* 0x0000031000027945 */ /* 0x000fe20003800000 */
.L_x_1502:
        /* <DEDUP_REMOVED lines=39> */
[----:B--2---:R-:W-:Y:S02]  /*98b0*/  HADD2.F32 R15, -RZ, R12.H0_H0 ;  /* 0x2000000cff0f7230 */ /* 0x004fe40000004100 */
[----:B---3--:R-:W-:-:S03]  /*98c0*/  HADD2.F32 R14, -RZ, R10.H0_H0 ;  /* 0x2000000aff0e7230 */ /* 0x008fc60000004100 */
[----:B------:R-:W-:-:S04]  /*98d0*/  FADD.FTZ R15, R15, R2 ;  /* 0x000000020f0f7221 */ /* 0x000fc80000010000 */
[----:B------:R-:W-:Y:S01]  /*98e0*/  FADD.FTZ R14, R15, R14 ;  /* 0x0000000e0f0e7221 */ /* 0x000fe20000010000 */
[----:B----4-:R-:W-:-:S05]  /*98f0*/  HADD2.F32 R13, -RZ, R16.H0_H0 ;  /* 0x20000010ff0d7230 */ /* 0x010fca0000004100 */
[----:B------:R-:W-:Y:S01]  /*9900*/  FADD.FTZ R13, R14, R13 ;  /* 0x0000000d0e0d7221 */ /* 0x000fe20000010000 */
[----:B-----5:R-:W-:-:S05]  /*9910*/  HADD2.F32 R8, -RZ, R8.H0_H0 ;  /* 0x20000008ff087230 */ /* 0x020fca0000004100 */
[----:B------:R-:W-:Y:S01]  /*9920*/  FADD.FTZ R2, R13, R8 ;  /* 0x000000080d027221 */ /* 0x000fe20000010000 */
[----:B------:R-:W-:Y:S06]  /*9930*/  @P0 BRA `(.L_x_1502) ;  /* 0xfffffffc00400947 */ /* 0x000fec000383ffff */
[----:B------:R-:W-:Y:S05]  /*9940*/  BSYNC B2 ;  /* 0x0000000000027941 */ /* 0x000fea0003800000 */
.L_x_1501:
[----:B------:R-:W-:Y:S02]  /*9950*/  MOV R14, R6 ;  /* 0x00000006000e7202 */ /* 0x000fe40000000f00 */
[----:B------:R-:W-:-:S07]  /*9960*/  MOV R15, R7 ;  /* 0x00000007000f7202 */ /* 0x000fce0000000f00 */
.L_x_1492:
[----:B------:R-:W-:Y:S05]  /*9970*/  BSYNC B3 ;  /* 0x0000000000037941 */ /* 0x000fea0003800000 */
.L_x_1491:
        /* <DEDUP_REMOVED lines=39> */
.L_x_1490:
[----:B------:R-:W-:Y:S05]  /*9bf0*/  BSYNC B4 ;  /* 0x0000000000047941 */ /* 0x000fea0003800000 */
.L_x_1489:
[----:B------:R-:W-:Y:S02]  /*9c00*/  F2FP.F16.F32.PACK_AB R2, RZ, R2 ;  /* 0x00000002ff02723e */ /* 0x000fe400000000ff */
[----:B------:R-:W-:-:S03]  /*9c10*/  IADD3 R3, R3, 0x80, RZ ;  /* 0x0000008003037810 */ /* 0x000fc60007ffe0ff */
[----:B------:R1:W-:Y:S04]  /*9c20*/  STG.E.U16 desc[UR4][R4.64], R2 ;  /* 0x0000000204007986 */ /* 0x0003e8000c101504 */
.L_x_1471:
        /* <DEDUP_REMOVED lines=407> */
.L_x_1504:
        /* <DEDUP_REMOVED lines=53> */
.L_x_1514:
        /* <DEDUP_REMOVED lines=169> */
.L_x_1513:
[----:B------:R-:W-:Y:S02]  /*c380*/  MOV R14, R6 ;  /* 0x00000006000e7202 */ /* 0x000fe40000000f00 */
[----:B------:R-:W-:-:S07]  /*c390*/  MOV R15, R7 ;  /* 0x00000007000f7202 */ /* 0x000fce0000000f00 */
.L_x_1512:
[----:B------:R-:W-:Y:S05]  /*c3a0*/  BSYNC B5 ;  /* 0x0000000000057941 */ /* 0x000fea0003800000 */
.L_x_1511:
        /* <DEDUP_REMOVED lines=94> */
.L_x_1516:
[----:B------:R-:W-:Y:S05]  /*c990*/  BSYNC B5 ;  /* 0x0000000000057941 */ /* 0x000fea0003800000 */
.L_x_1515:
[----:B------:R-:W-:-:S04]  /*c9a0*/  ISETP.NE.U32.AND P1, PT, R46, RZ, PT ;  /* 0x000000ff2e00720c */ /* 0x000fc80003f25070 */
[----:B------:R-:W-:-:S13]  /*c9b0*/  ISETP.NE.OR.EX P0, PT, R44, RZ, P0, P1 ;  /* 0x000000ff2c00720c */ /* 0x000fda0000705710 */
[----:B------:R-:W-:Y:S05]  /*c9c0*/  @!P0 BREAK B2 ;  /* 0x0000000000028942 */ /* 0x000fea0003800000 */
[----:B------:R-:W-:Y:S05]  /*c9d0*/  @!P0 BRA `(.L_x_1508) ;  /* 0x0000000000d48947 */ /* 0x000fea0003800000 */
.L_x_1510:
[----:B------:R-:W-:Y:S05]  /*c9e0*/  BSYNC B2 ;  /* 0x0000000000027941 */ /* 0x000fea0003800000 */
.L_x_1509:
[----:B------:R-:W-:Y:S01]  /*c9f0*/  BSSY B2, `(.L_x_1517) ;  /* 0x0000031000027945 */ /* 0x000fe20003800000 */
.L_x_1518:
        /* <DEDUP_REMOVED lines=49> */
.L_x_1517:
[----:B------:R-:W-:Y:S02]  /*cd10*/  MOV R14, R6 ;  /* 0x00000006000e7202 */ /* 0x000fe40000000f00 */
[----:B------:R-:W-:-:S07]  /*cd20*/  MOV R15, R7 ;  /* 0x00000007000f7202 */ /* 0x000fce0000000f00 */
.L_x_1508:
[----:B------:R-:W-:Y:S05]  /*cd30*/  BSYNC B3 ;  /* 0x0000000000037941 */ /* 0x000fea0003800000 */
.L_x_1507:
        /* <DEDUP_REMOVED lines=39> */
.L_x_1506:
[----:B------:R-:W-:Y:S05]  /*cfb0*/  BSYNC B4 ;  /* 0x0000000000047941 */ /* 0x000fea0003800000 */
.L_x_1505:
[----:B------:R-:W-:Y:S02]  /*cfc0*/  F2FP.F16.F32.PACK_AB R2, RZ, R2 ;  /* 0x00000002ff02723e */ /* 0x000fe400000000ff */
[----:B------:R-:W-:-:S03]  /*cfd0*/  IADD3 R3, R3, 0x80, RZ ;  /* 0x0000008003037810 */ /* 0x000fc60007ffe0ff */
[----:B------:R0:W-:Y:S04]  /*cfe0*/  STG.E.U16 desc[UR4][R4.64], R2 ;  /* 0x0000000204007986 */ /* 0x0001e8000c101504 */
.L_x_1487:
        /* <DEDUP_REMOVED lines=407> */
.L_x_1520:
        /* <DEDUP_REMOVED lines=53> */
.L_x_1530:
        /* <DEDUP_REMOVED lines=169> */
.L_x_1529:
[----:B------:R-:W-:Y:S02]  /*f740*/  MOV R14, R6 ;  /* 0x00000006000e7202 */ /* 0x000fe40000000f00 */
[----:B------:R-:W-:-:S07]  /*f750*/  MOV R15, R7 ;  /* 0x00000007000f7202 */ /* 0x000fce0000000f00 */
.L_x_1528:
[----:B------:R-:W-:Y:S05]  /*f760*/  BSYNC B5 ;  /* 0x0000000000057941 */ /* 0x000fea0003800000 */
.L_x_1527:
        /* <DEDUP_REMOVED lines=94> */
.L_x_1532:
[----:B------:R-:W-:Y:S05]  /*fd50*/  BSYNC B5 ;  /* 0x0000000000057941 */ /* 0x000fea0003800000 */
.L_x_1531:
[----:B------:R-:W-:-:S04]  /*fd60*/  ISETP.NE.U32.AND P1, PT, R46, RZ, PT ;  /* 0x000000ff2e00720c */ /* 0x000fc80003f25070 */
[----:B------:R-:W-:-:S13]  /*fd70*/  ISETP.NE.OR.EX P0, PT, R44, RZ, P0, P1 ;  /* 0x000000ff2c00720c */ /* 0x000fda0000705710 */
[----:B------:R-:W-:Y:S05]  /*fd80*/  @!P0 BREAK B2 ;  /* 0x0000000000028942 */ /* 0x000fea0003800000 */
[----:B------:R-:W-:Y:S05]  /*fd90*/  @!P0 BRA `(.L_x_1524) ;  /* 0x0000000000d48947 */ /* 0x000fea0003800000 */
.L_x_1526:
[----:B------:R-:W-:Y:S05]  /*fda0*/  BSYNC B2 ;  /* 0x0000000000027941 */ /* 0x000fea0003800000 */
.L_x_1525:
[----:B------:R-:W-:Y:S01]  /*fdb0*/  BSSY B2, `(.L_x_1533) ;  /* 0x0000031000027945 */ /* 0x000fe20003800000 */
.L_x_1534:
        /* <DEDUP_REMOVED lines=49> */
.L_x_1533:
[----:B------:R-:W-:Y:S02]  /*100d0*/  MOV R14, R6 ;  /* 0x00000006000e7202 */ /* 0x000fe40000000f00 */
[----:B------:R-:W-:-:S07]  /*100e0*/  MOV R15, R7 ;  /* 0x00000007000f7202 */ /* 0x000fce0000000f00 */
.L_x_1524:
[----:B------:R-:W-:Y:S05]  /*100f0*/  BSYNC B3 ;  /* 0x0000000000037941 */ /* 0x000fea0003800000 */
.L_x_1523:
        /* <DEDUP_REMOVED lines=39> */
.L_x_1522:
[----:B------:R-:W-:Y:S05]  /*10370*/  BSYNC B4 ;  /* 0x0000000000047941 */ /* 0x000fea0003800000 */
.L_x_1521:
[----:B------:R-:W-:Y:S02]  /*10380*/  F2FP.F16.F32.PACK_AB R2, RZ, R2 ;  /* 0x00000002ff02723e */ /* 0x000fe400000000ff */
[----:B------:R-:W-:-:S03]  /*10390*/  IADD3 R3, R3, 0x80, RZ ;  /* 0x0000008003037810 */ /* 0x000fc60007ffe0ff */
[----:B------:R2:W-:Y:S04]  /*103a0*/  STG.E.U16 desc[UR4][R4.64], R2 ;  /* 0x0000000204007986 */ /* 0x0005e8000c101504 */
.L_x_1503:
        /* <DEDUP_REMOVED lines=408> */
.L_x_1536:
        /* <DEDUP_REMOVED lines=53> */
.L_x_1546:
        /* <DEDUP_REMOVED lines=169> */
.L_x_1545:
[----:B------:R-:W-:Y:S02]  /*12b10*/  MOV R14, R6 ;  /* 0x00000006000e7202 */ /* 0x000fe40000000f00 */
[----:B------:R-:W-:-:S07]  /*12b20*/  MOV R15, R7 ;  /* 0x00000007000f7202 */ /* 0x000fce0000000f00 */
.L_x_1544:
[----:B------:R-:W-:Y:S05]  /*12b30*/  BSYNC B5 ;  /* 0x0000000000057941 */ /* 0x000fea0003800000 */
.L_x_1543:
        /* <DEDUP_REMOVED lines=94> */
.L_x_1548:
[----:B------:R-:W-:Y:S05]  /*13120*/  BSYNC B5 ;  /* 0x0000000000057941 */ /* 0x000fea0003800000 */
.L_x_1547:
[----:B------:R-:W-:-:S04]  /*13130*/  ISETP.NE.U32.AND P1, PT, R46, RZ, PT ;  /* 0x000000ff2e00720c */ /* 0x000fc80003f25070 */
[----:B------:R-:W-:-:S13]  /*13140*/  ISETP.NE.OR.EX P0, PT, R44, RZ, P0, P1 ;  /* 0x000000ff2c00720c */ /* 0x000fda0000705710 */
[----:B------:R-:W-:Y:S05]  /*13150*/  @!P0 BREAK B2 ;  /* 0x0000000000028942 */ /* 0x000fea0003800000 */
[----:B------:R-:W-:Y:S05]  /*13160*/  @!P0 BRA `(.L_x_1540) ;  /* 0x0000000000d48947 */ /* 0x000fea0003800000 */
.L_x_1542:
[----:B------:R-:W-:Y:S05]  /*13170*/  BSYNC B2 ;  /* 0x0000000000027941 */ /* 0x000fea0003800000 */
.L_x_1541:
[----:B------:R-:W-:Y:S01]  /*13180*/  BSSY B2, `(.L_x_1549) ;  /* 0x0000031000027945 */ /* 0x000fe20003800000 */
.L_x_1550:
        /* <DEDUP_REMOVED lines=49> */
.L_x_1549:
[----:B------:R-:W-:Y:S02]  /*134a0*/  MOV R14, R6 ;  /* 0x00000006000e7202 */ /* 0x000fe40000000f00 */
[----:B------:R-:W-:-:S07]  /*134b0*/  MOV R15, R7 ;  /* 0x00000007000f7202 */ /* 0x000fce0000000f00 */
.L_x_1540:
[----:B------:R-:W-:Y:S05]  /*134c0*/  BSYNC B3 ;  /* 0x0000000000037941 */ /* 0x000fea0003800000 */
.L_x_1539:
        /* <DEDUP_REMOVED lines=39> */
.L_x_1538:
[----:B------:R-:W-:Y:S05]  /*13740*/  BSYNC B4 ;  /* 0x0000000000047941 */ /* 0x000fea0003800000 */
.L_x_1537:
[----:B------:R-:W-:Y:S02]  /*13750*/  F2FP.F16.F32.PACK_AB R2, RZ, R2 ;  /* 0x00000002ff02723e */ /* 0x000fe400000000ff */
[----:B------:R-:W-:-:S03]  /*13760*/  IADD3 R3, R3, 0x80, RZ ;  /* 0x0000008003037810 */ /* 0x000fc60007ffe0ff */
[----:B------:R1:W-:Y:S04]  /*13770*/  STG.E.U16 desc[UR4][R4.64], R2 ;  /* 0x0000000204007986 */ /* 0x0003e8000c101504 */
.L_x_1519:
[----:B------:R-:W-:-:S13]  /*13780*/  ISETP.GE.AND P0, PT, R3, UR8, PT ;  /* 0x0000000803007c0c */ /* 0x000fda000bf06270 */
[----:B------:R-:W-:Y:S05]  /*13790*/  @P0 BREAK B0 ;  /* 0x0000000000000942 */ /* 0x000fea0003800000 */
[----:B------:R-:W-:Y:S05]  /*137a0*/  @P0 BRA `(.L_x_1535) ;  /* 0x0000003000ec0947 */ /* 0x000fea0003800000 */
[----:B------:R-:W-:Y:S05]  /*137b0*/  BSYNC B0 ;  /* 0x0000000000007941 */ /* 0x000fea0003800000 */
.L_x_1470:
        /* <DEDUP_REMOVED lines=405> */
.L_x_1551:
        /* <DEDUP_REMOVED lines=53> */
.L_x_1561:
        /* <DEDUP_REMOVED lines=169> */
.L_x_1560:
[----:B------:R-:W-:Y:S02]  /*15ef0*/  MOV R14, R6 ;  /* 0x00000006000e7202 */ /* 0x000fe40000000f00 */
[----:B------:R-:W-:-:S07]  /*15f00*/  MOV R15, R7 ;  /* 0x00000007000f7202 */ /* 0x000fce0000000f00 */
.L_x_1559:
[----:B------:R-:W-:Y:S05]  /*15f10*/  BSYNC B5 ;  /* 0x0000000000057941 */ /* 0x000fea0003800000 */
.L_x_1558:
        /* <DEDUP_REMOVED lines=94> */
.L_x_1563:
[----:B------:R-:W-:Y:S05]  /*16500*/  BSYNC B5 ;  /* 0x0000000000057941 */ /* 0x000fea0003800000 */
.L_x_1562:
[----:B------:R-:W-:-:S04]  /*16510*/  ISETP.NE.U32.AND P1, PT, R46, RZ, PT ;  /* 0x000000ff2e00720c */ /* 0x000fc80003f25070 */
[----:B------:R-:W-:-:S13]  /*16520*/  ISETP.NE.OR.EX P0, PT, R44, RZ, P0, P1 ;  /* 0x000000ff2c00720c */ /* 0x000fda0000705710 */
[----:B------:R-:W-:Y:S05]  /*16530*/  @!P0 BREAK B2 ;  /* 0x0000000000028942 */ /* 0x000fea0003800000 */
[----:B------:R-:W-:Y:S05]  /*16540*/  @!P0 BRA `(.L_x_1555) ;  /* 0x0000000000d48947 */ /* 0x000fea0003800000 */
.L_x_1557:
[----:B------:R-:W-:Y:S05]  /*16550*/  BSYNC B2 ;  /* 0x0000000000027941 */ /* 0x000fea0003800000 */
.L_x_1556:
[----:B------:R-:W-:Y:S01]  /*16560*/  BSSY B2, `(.L_x_1564) ;  /* 0x0000031000027945 */ /* 0x000fe20003800000 */
.L_x_1565:
        /* <DEDUP_REMOVED lines=49> */
.L_x_1564:
[----:B------:R-:W-:Y:S02]  /*16880*/  MOV R14, R6 ;  /* 0x00000006000e7202 */ /* 0x000fe40000000f00 */
[----:B------:R-:W-:-:S07]  /*16890*/  MOV R15, R7 ;  /* 0x00000007000f7202 */ /* 0x000fce0000000f00 */
.L_x_1555:
[----:B------:R-:W-:Y:S05]  /*168a0*/  BSYNC B3 ;  /* 0x0000000000037941 */ /* 0x000fea0003800000 */
.L_x_1554:
        /* <DEDUP_REMOVED lines=39> */
.L_x_1553:
[----:B------:R-:W-:Y:S05]  /*16b20*/  BSYNC B4 ;  /* 0x0000000000047941 */ /* 0x000fea0003800000 */
.L_x_1552:
[----:B------:R-:W-:Y:S02]  /*16b30*/  F2FP.F16.F32.PACK_AB R2, RZ, R2 ;  /* 0x00000002ff02723e */ /* 0x000fe400000000ff */
[----:B------:R-:W-:-:S03]  /*16b40*/  IADD3 R3, R3, 0x80, RZ ;  /* 0x0000008003037810 */ /* 0x000fc60007ffe0ff */
[----:B------:R3:W-:Y:S04]  /*16b50*/  STG.E.U16 desc[UR4][R4.64], R2 ;  /* 0x0000000204007986 */ /* 0x0007e8000c101504 */
.L_x_1535:
[----:B------:R-:W-:Y:S05]  /*16b60*/  BSYNC B1 ;  /* 0x0000000000017941 */ /* 0x000fea0003800000 */
.L_x_1469:
        /* <DEDUP_REMOVED lines=408> */
.L_x_1566:
        /* <DEDUP_REMOVED lines=55> */
.L_x_1576:
        /* <DEDUP_REMOVED lines=78> */
[----:B------:R1:W5:Y:S01]  /*18d40*/  LDG.E.U16.CONSTANT R24, desc[UR4][R24.64] ;  /* 0x0000000418187981 */ /* 0x000362000c1e9500 */
[----:B------:R-:W-:Y:S01]  /*18d50*/  IMAD R13, R13, UR6, RZ ;  /* 0x000000060d0d7c24 */ /* 0x000fe2000f8e02ff */
[----:B------:R-:W-:Y:S01]  /*18d60*/  LEA.HI.X R19, R26, R35, R19, 0x1, P1 ;  /* 0x000000231a137211 */ /* 0x000fe200008f0c13 */
[----:B------:R-:W-:Y:S01]  /*18d70*/  IMAD.WIDE.U32 R26, R6, UR6, RZ ;  /* 0x00000006061a7c25 */ /* 0x000fe2000f8e00ff */
[----:B------:R1:W5:Y:S03]  /*18d80*/  LDG.E.U16.CONSTANT R30, desc[UR4][R22.64] ;  /* 0x00000004161e7981 */ /* 0x000366000c1e9500 */
[C---:B------:R-:W-:Y:S01]  /*18d90*/  IMAD.WIDE.U32 R28, R16.reuse, UR6, RZ ;  /* 0x00000006101c7c25 */ /* 0x040fe2000f8e00ff */
[----:B------:R1:W5:Y:S03]  /*18da0*/  LDG.E.U16.CONSTANT R31, desc[UR4][R18.64] ;  /* 0x00000004121f7981 */ /* 0x000366000c1e9500 */
[----:B0-----:R-:W-:Y:S01]  /*18db0*/  IMAD R41, R16, UR7, R17 ;  /* 0x0000000710297c24 */ /* 0x001fe2000f8e0211 */
[----:B------:R-:W-:Y:S01]  /*18dc0*/  LEA R16, P1, R26, R33, 0x1 ;  /* 0x000000211a107211 */ /* 0x000fe200078208ff */
[C---:B-1----:R-:W-:Y:S01]  /*18dd0*/  IMAD R25, R12.reuse, UR7, R13 ;  /* 0x000000070c197c24 */ /* 0x042fe2000f8e020d */
[----:B------:R-:W-:Y:S01]  /*18de0*/  IADD3 R17, R27, R7, RZ ;  /* 0x000000071b117210 */ /* 0x000fe20007ffe0ff */
[----:B------:R-:W-:-:S04]  /*18df0*/  IMAD.WIDE.U32 R22, R12, UR6, RZ ;  /* 0x000000060c167c25 */ /* 0x000fc8000f8e00ff */
[----:B------:R-:W-:Y:S01]  /*18e00*/  IMAD R19, R15, UR6, RZ ;  /* 0x000000060f137c24 */ /* 0x000fe2000f8e02ff */
        /* <DEDUP_REMOVED lines=32> */
[----:B------:R-:W-:Y:S02]  /*19010*/  LEA.HI.X R7, R20, R35, R7, 0x1, P2 ;  /* 0x0000002314077211 */ /* 0x000fe400010f0c07 */
[----:B------:R-:W-:-:S03]  /*19020*/  IADD3 R11, R11, R23, RZ ;  /* 0x000000170b0b7210 */ /* 0x000fc60007ffe0ff */
[----:B------:R1:W5:Y:S01]  /*19030*/  LDG.E.U16.CONSTANT R6, desc[UR4][R6.64] ;  /* 0x0000000406067981 */ /* 0x000362000c1e9500 */
[----:B------:R-:W-:-:S05]  /*19040*/  LEA.HI.X R13, R10, R35, R11, 0x1, P1 ;  /* 0x000000230a0d7211 */ /* 0x000fca00008f0c0b */
[----:B------:R-:W5:Y:S01]  /*19050*/  LDG.E.U16.CONSTANT R12, desc[UR4][R12.64] ;  /* 0x000000040c0c7981 */ /* 0x000f62000c1e9500 */
        /* <DEDUP_REMOVED lines=12> */
[----:B------:R-:W-:Y:S01]  /*19120*/  FADD.FTZ R0, R0, R15 ;  /* 0x0000000f00007221 */ /* 0x000fe20000010000 */
[----:B0-----:R-:W-:-:S03]  /*19130*/  HADD2.F32 R5, -RZ, R44.H0_H0 ;  /* 0x2000002cff057230 */ /* 0x001fc60000004100 */
[----:B------:R-:W-:-:S04]  /*19140*/  FADD.FTZ R0, R0, R11 ;  /* 0x0000000b00007221 */ /* 0x000fc80000010000 */
[----:B------:R-:W-:Y:S01]  /*19150*/  FADD.FTZ R0, R0, R5 ;  /* 0x0000000500007221 */ /* 0x000fe20000010000 */
[----:B-1----:R-:W-:-:S05]  /*19160*/  HADD2.F32 R7, -RZ, R40.H0_H0 ;  /* 0x20000028ff077230 */ /* 0x002fca0000004100 */
        /* <DEDUP_REMOVED lines=9> */
[----:B------:R-:W-:Y:S02]  /*19200*/  HADD2.F32 R5, -RZ, R18.H0_H0 ;  /* 0x20000012ff057230 */ /* 0x000fe40000004100 */
[----:B------:R-:W-:-:S05]  /*19210*/  HADD2.F32 R7, -RZ, R22.H0_H0 ;  /* 0x20000016ff077230 */ /* 0x000fca0000004100 */
[----:B------:R-:W-:Y:S01]  /*19220*/  FADD.FTZ R0, R0, R7 ;  /* 0x0000000700007221 */ /* 0x000fe20000010000 */
[----:B------:R-:W-:-:S03]  /*19230*/  HADD2.F32 R7, -RZ, R14.H0_H0 ;  /* 0x2000000eff077230 */ /* 0x000fc60000004100 */
        /* <DEDUP_REMOVED lines=8> */
[----:B------:R-:W-:Y:S06]  /*192c0*/  @!P1 BRA `(.L_x_1576) ;  /* 0xfffffff400649947 */ /* 0x000fec000383ffff */
[----:B------:R-:W-:Y:S05]  /*192d0*/  BSYNC B5 ;  /* 0x0000000000057941 */ /* 0x000fea0003800000 */
.L_x_1575:
[----:B------:R-:W-:Y:S02]  /*192e0*/  MOV R12, R8 ;  /* 0x00000008000c7202 */ /* 0x000fe40000000f00 */
[----:B------:R-:W-:-:S07]  /*192f0*/  MOV R13, R9 ;  /* 0x00000009000d7202 */ /* 0x000fce0000000f00 */
.L_x_1574:
[----:B------:R-:W-:Y:S05]  /*19300*/  BSYNC B4 ;  /* 0x0000000000047941 */ /* 0x000fea0003800000 */
.L_x_1573:
        /* <DEDUP_REMOVED lines=52> */
[----:B------:R-:W-:Y:S01]  /*19650*/  IMAD R7, R7, UR8, RZ ;  /* 0x0000000807077c24 */ /* 0x000fe2000f8e02ff */
[----:B------:R-:W-:Y:S01]  /*19660*/  LEA.HI.X R13, R22, R35, R11, 0x1, P0 ;  /* 0x00000023160d7211 */ /* 0x000fe200000f0c0b */
[C---:B------:R-:W-:Y:S01]  /*19670*/  IMAD.WIDE.U32 R22, R4.reuse, UR8, RZ ;  /* 0x0000000804167c25 */ /* 0x040fe2000f8e00ff */
[----:B------:R-:W-:Y:S01]  /*19680*/  IADD3 R5, R21, R25, RZ ;  /* 0x0000001915057210 */ /* 0x000fe20007ffe0ff */
[----:B------:R-:W5:Y:S02]  /*19690*/  LDG.E.U16.CONSTANT R16, desc[UR4][R16.64] ;  /* 0x0000000410107981 */ /* 0x000f64000c1e9500 */
[----:B------:R-:W-:Y:S01]  /*196a0*/  IMAD R15, R4, UR9, R15 ;  /* 0x00000009040f7c24 */ /* 0x000fe2000f8e020f */
[----:B------:R-:W-:Y:S01]  /*196b0*/  LEA.HI.X R11, R20, R35, R5, 0x1, P1 ;  /* 0x00000023140b7211 */ /* 0x000fe200008f0c05 */
[----:B------:R-:W-:Y:S01]  /*196c0*/  IMAD.WIDE.U32 R20, R6, UR8, RZ ;  /* 0x0000000806147c25 */ /* 0x000fe2000f8e00ff */
[----:B------:R-:W-:Y:S01]  /*196d0*/  LEA R4, P0, R22, R33, 0x1 ;  /* 0x0000002116047211 */ /* 0x000fe200078008ff */
[----:B------:R4:W5:Y:S01]  /*196e0*/  LDG.E.U16.CONSTANT R12, desc[UR4][R12.64] ;  /* 0x000000040c0c7981 */ /* 0x000962000c1e9500 */
[----:B------:R-:W-:Y:S01]  /*196f0*/  IADD3 R5, R23, R15, RZ ;  /* 0x0000000f17057210 */ /* 0x000fe20007ffe0ff */
[----:B------:R-:W-:-:S02]  /*19700*/  IMAD R7, R6, UR9, R7 ;  /* 0x0000000906077c24 */ /* 0x000fc4000f8e0207 */
[----:B------:R-:W5:Y:S01]  /*19710*/  LDG.E.U16.CONSTANT R10, desc[UR4][R10.64] ;  /* 0x000000040a0a7981 */ /* 0x000f62000c1e9500 */
        /* <DEDUP_REMOVED lines=8> */
[----:B------:R-:W-:Y:S01]  /*197a0*/  IADD3.X R36, RZ, R36, RZ, P2, !PT ;  /* 0x00000024ff247210 */ /* 0x000fe200017fe4ff */
[----:B--2---:R-:W-:-:S05]  /*197b0*/  HADD2.F32 R15, -RZ, R0.H0_H0 ;  /* 0x20000000ff0f7230 */ /* 0x004fca0000004100 */
[----:B------:R-:W-:Y:S01]  /*197c0*/  FADD.FTZ R15, R34, R15 ;  /* 0x0000000f220f7221 */ /* 0x000fe20000010000 */
[----:B---3--:R-:W-:-:S05]  /*197d0*/  HADD2.F32 R14, -RZ, R14.H0_H0 ;  /* 0x2000000eff0e7230 */ /* 0x008fca0000004100 */
[----:B------:R-:W-:Y:S01]  /*197e0*/  FADD.FTZ R14, R15, R14 ;  /* 0x0000000e0f0e7221 */ /* 0x000fe20000010000 */
[----:B----4-:R-:W-:-:S05]  /*197f0*/  HADD2.F32 R13, -RZ, R18.H0_H0 ;  /* 0x20000012ff0d7230 */ /* 0x010fca0000004100 */
[----:B------:R-:W-:Y:S01]  /*19800*/  FADD.FTZ R13, R14, R13 ;  /* 0x0000000d0e0d7221 */ /* 0x000fe20000010000 */
[----:B-----5:R-:W-:-:S05]  /*19810*/  HADD2.F32 R16, -RZ, R16.H0_H0 ;  /* 0x20000010ff107230 */ /* 0x020fca0000004100 */
[----:B------:R-:W-:Y:S01]  /*19820*/  FADD.FTZ R13, R13, R16 ;  /* 0x000000100d0d7221 */ /* 0x000fe20000010000 */
[----:B------:R-:W-:Y:S02]  /*19830*/  HADD2.F32 R12, -RZ, R12.H0_H0 ;  /* 0x2000000cff0c7230 */ /* 0x000fe40000004100 */
[----:B0-----:R-:W-:-:S03]  /*19840*/  HADD2.F32 R5, -RZ, R10.H0_H0 ;  /* 0x2000000aff057230 */ /* 0x001fc60000004100 */
[----:B------:R-:W-:-:S04]  /*19850*/  FADD.FTZ R12, R13, R12 ;  /* 0x0000000c0d0c7221 */ /* 0x000fc80000010000 */
[----:B------:R-:W-:Y:S01]  /*19860*/  FADD.FTZ R5, R12, R5 ;  /* 0x000000050c057221 */ /* 0x000fe20000010000 */
[----:B------:R-:W-:Y:S01]  /*19870*/  HADD2.F32 R4, -RZ, R4.H0_H0 ;  /* 0x20000004ff047230 */ /* 0x000fe20000004100 */
[----:B------:R-:W-:-:S04]  /*19880*/  IADD3 R12, P1, R8, 0x40, RZ ;  /* 0x00000040080c7810 */ /* 0x000fc80007f3e0ff */
[----:B------:R-:W-:Y:S01]  /*19890*/  FADD.FTZ R4, R5, R4 ;  /* 0x0000000405047221 */ /* 0x000fe20000010000 */
[----:B------:R-:W-:Y:S01]  /*198a0*/  IADD3.X R13, RZ, R9, RZ, P1, !PT ;  /* 0x00000009ff0d7210 */ /* 0x000fe20000ffe4ff */
[----:B------:R-:W-:Y:S01]  /*198b0*/  HADD2.F32 R7, -RZ, R6.H0_H0 ;  /* 0x20000006ff077230 */ /* 0x000fe20000004100 */
[----:B------:R-:W-:Y:S02]  /*198c0*/  MOV R8, R12 ;  /* 0x0000000c00087202 */ /* 0x000fe40000000f00 */
[----:B------:R-:W-:Y:S02]  /*198d0*/  MOV R9, R13 ;  /* 0x0000000d00097202 */ /* 0x000fe40000000f00 */
[----:B------:R-:W-:-:S07]  /*198e0*/  FADD.FTZ R34, R4, R7 ;  /* 0x0000000704227221 */ /* 0x000fce0000010000 */
.L_x_1578:
[----:B------:R-:W-:Y:S05]  /*198f0*/  BSYNC B4 ;  /* 0x0000000000047941 */ /* 0x000fea0003800000 */
.L_x_1577:
[----:B------:R-:W-:-:S04]  /*19900*/  ISETP.NE.U32.AND P1, PT, R37, RZ, PT ;  /* 0x000000ff2500720c */ /* 0x000fc80003f25070 */
[----:B------:R-:W-:-:S13]  /*19910*/  ISETP.NE.OR.EX P0, PT, R36, RZ, P0, P1 ;  /* 0x000000ff2400720c */ /* 0x000fda0000705710 */
[----:B------:R-:W-:Y:S05]  /*19920*/  @!P0 BREAK B3 ;  /* 0x0000000000038942 */ /* 0x000fea0003800000 */
[----:B------:R-:W-:Y:S05]  /*19930*/  @!P0 BRA `(.L_x_1570) ;  /* 0x0000000000d08947 */ /* 0x000fea0003800000 */
.L_x_1572:
[----:B------:R-:W-:Y:S05]  /*19940*/  BSYNC B3 ;  /* 0x0000000000037941 */ /* 0x000fea0003800000 */
.L_x_1571:
[----:B------:R-:W-:Y:S01]  /*19950*/  BSSY B3, `(.L_x_1579) ;  /* 0x0000030000037945 */ /* 0x000fe20003800000 */
.L_x_1580:
        /* <DEDUP_REMOVED lines=48> */
.L_x_1579:
[----:B------:R-:W-:Y:S02]  /*19c60*/  MOV R12, R8 ;  /* 0x00000008000c7202 */ /* 0x000fe40000000f00 */
[----:B------:R-:W-:-:S07]  /*19c70*/  MOV R13, R9 ;  /* 0x00000009000d7202 */ /* 0x000fce0000000f00 */
.L_x_1570:
[----:B------:R-:W-:Y:S05]  /*19c80*/  BSYNC B1 ;  /* 0x0000000000017941 */ /* 0x000fea0003800000 */
.L_x_1569:
        /* <DEDUP_REMOVED lines=39> */
.L_x_1568:
[----:B------:R-:W-:Y:S05]  /*19f00*/  BSYNC B2 ;  /* 0x0000000000027941 */ /* 0x000fea0003800000 */
.L_x_1567:
[----:B------:R-:W-:Y:S05]  /*19f10*/  WARPSYNC.ALL ;  /* 0x0000000000007948 */ /* 0x000fea0003800000 */
[----:B------:R-:W-:-:S05]  /*19f20*/  F2FP.F16.F32.PACK_AB R34, RZ, R34 ;  /* 0x00000022ff22723e */ /* 0x000fca00000000ff */
[----:B------:R-:W-:Y:S01]  /*19f30*/  STG.E.U16 desc[UR4][R2.64], R34 ;  /* 0x0000002202007986 */ /* 0x000fe2000c101504 */
[----:B------:R-:W-:Y:S05]  /*19f40*/  EXIT ;  /* 0x000000000000794d */ /* 0x000fea0003800000 */
.L_x_1581:
        /* <DEDUP_REMOVED lines=11> */
.L_x_18540:


//--------------------- .text._ZN2at6native73_GLOBAL__N__c8866d80_35_SparseBinaryOpIntersectionKernel_cu_f5210f67_363612apply_kernelILi128ELi8EZNS1_29binary_op_intersection_kernelINS1_9RhsProjOpEblEEvRNS_14TensorIteratorEllRKNS_6TensorEbEUliE_EEviT1_ --------------------------
	.section	.text._ZN2at6native73_GLOBAL__N__c8866d80_35_SparseBinaryOpIntersectionKernel_cu_f5210f67_363612apply_kernelILi128ELi8EZNS1_29binary_op_intersection_kernelINS1_9RhsProjOpEblEEvRNS_14TensorIteratorEllRKNS_6TensorEbEUliE_EEviT1_,"ax",@progbits
	.align	128
.text._ZN2at6native73_GLOBAL__N__c8866d80_35_SparseBinaryOpIntersectionKernel_cu_f5210f67_363612apply_kernelILi128ELi8EZNS1_29binary_op_intersection_kernelINS1_9RhsProjOpEblEEvRNS_14TensorIteratorEllRKNS_6TensorEbEUliE_EEviT1_:
        .type           _ZN2at6native73_GLOBAL__N__c8866d80_35_SparseBinaryOpIntersectionKernel_cu_f5210f67_363612apply_kernelILi128ELi8EZNS1_29binary_op_intersection_kernelINS1_9RhsProjOpEblEEvRNS_14TensorIteratorEllRKNS_6TensorEbEUliE_EEviT1_,@function
        .size           _ZN2at6native73_GLOBAL__N__c8866d80_35_SparseBinaryOpIntersectionKernel_cu_f5210f67_363612apply_kernelILi128ELi8EZNS1_29binary_op_intersection_kernelINS1_9RhsProjOpEblEEvRNS_14TensorIteratorEllRKNS_6TensorEbEUliE_EEviT1_,(.L_x_18541 - _ZN2at6native73_GLOBAL__N__c8866d80_35_SparseBinaryOpIntersectionKernel_cu_f5210f67_363612apply_kernelILi128ELi8EZNS1_29binary_op_intersection_kernelINS1_9RhsProjOpEblEEvRNS_14TensorIteratorEllRKNS_6TensorEbEUliE_EEviT1_)
        .other          _ZN2at6native73_GLOBAL__N__c8866d80_35_SparseBinaryOpIntersectionKernel_cu_f5210f67_363612apply_kernelILi128ELi8EZNS1_29binary_op_intersection_kernelINS1_9RhsProjOpEblEEvRNS_14TensorIteratorEllRKNS_6TensorEbEUliE_EEviT1_,@"STO_CUDA_ENTRY STV_DEFAULT"
_ZN2at6native73_GLOBAL__N__c8866d80_35_SparseBinaryOpIntersectionKernel_cu_f5210f67_363612apply_kernelILi128ELi8EZNS1_29binary_op_intersection_kernelINS1_9RhsProjOpEblEEvRNS_14TensorIteratorEllRKNS_6TensorEbEUliE_EEviT1_:
[----:B------:R-:W-:Y:S01]  /*0000*/  LDC R1, c[0x0][0x28] ;  /* 0x00000a00ff017b82 */ /* 0x000fe20000000800 */
[----:B------:R-:W0:Y:S01]  /*0010*/  S2R R0, SR_CTAID.X ;  /* 0x0000000000007919 */ /* 0x000e220000002500 */
[----:B------:R-:W-:Y:S01]  /*0020*/  ULDC UR10, c[0x0][0x210] ;  /* 0x00008400000a7ab9 */ /* 0x000fe20000000800 */
[----:B------:R-:W-:Y:S01]  /*0030*/  ULDC.64 UR4, c[0x0][0x208] ;  /* 0x0000820000047ab9 */ /* 0x000fe20000000a00 */
[----:B------:R-:W-:Y:S01]  /*0040*/  ULDC.64 UR6, c[0x0][0x5e8] ;  /* 0x00017a0000067ab9 */ /* 0x000fe20000000a00 */
[----:B------:R-:W0:Y:S01]  /*0050*/  S2R R3, SR_TID.X ;  /* 0x0000000000037919 */ /* 0x000e220000002100 */
[----:B------:R-:W-:Y:S01]  /*0060*/  ULDC.64 UR8, c[0x0][0x5b8] ;  /* 0x00016e0000087ab9 */ /* 0x000fe20000000a00 */
        /* <DEDUP_REMOVED lines=8> */
[----:B------:R-:W-:Y:S02]  /*00f0*/  CS2R R4, SRZ ;  /* 0x0000000000047805 */ /* 0x000fe4000001ff00 */
        /* <DEDUP_REMOVED lines=374> */
[----:B------:R-:W-:Y:S01]  /*1860*/  ISETP.NE.AND P0, PT, R12, 0x18, PT ;  /* 0x000000180c00780c */ /* 0x000fe20003f05270 */
[----:B------:R-:W-:Y:S01]  /*1870*/  HFMA2.MMA R8, -RZ, RZ, 0, 0 ;  /* 0x00000000ff087435 */ /* 0x000fe200000001ff */
[----:B------:R-:W-:Y:S01]  /*1880*/  ULDC.64 UR12, c[0x0][0x330] ;  /* 0x0000cc00000c7ab9 */ /* 0x000fe20000000a00 */
[----:B------:R-:W-:Y:S01]  /*1890*/  ULDC UR11, c[0x0][0x338] ;  /* 0x0000ce00000b7ab9 */ /* 0x000fe20000000800 */
[----:B------:R-:W-:-:S07]  /*18a0*/  ULDC.64 UR14, c[0x0][0x580] ;  /* 0x00016000000e7ab9 */ /* 0x000fce0000000a00 */
        /* <DEDUP_REMOVED lines=8> */
[----:B------:R-:W-:-:S03]  /*1930*/  ULDC UR12, c[0x0][0x57c] ;  /* 0x00015f00000c7ab9 */ /* 0x000fc60000000800 */
[----:B------:R-:W2:Y:S01]  /*1940*/  @P0 LDC R8, c[0x0][0x588] ;  /* 0x00016200ff080b82 */ /* 0x000ea20000000800 */
[C---:B------:R-:W-:Y:S02]  /*1950*/  IMAD R4, R9.reuse, UR11, R4 ;  /* 0x0000000b09047c24 */ /* 0x040fe4000f8e0204 */
[C---:B------:R-:W-:Y:S02]  /*1960*/  IMAD R6, R9.reuse, UR12, R6 ;  /* 0x0000000c09067c24 */ /* 0x040fe4000f8e0206 */
[C---:B------:R-:W-:Y:S02]  /*1970*/  IMAD R5, R9.reuse, UR14, R5 ;  /* 0x0000000e09057c24 */ /* 0x040fe4000f8e0205 */
[----:B------:R-:W-:Y:S01]  /*1980*/  IMAD R2, R9, UR15, R2 ;  /* 0x0000000f09027c24 */ /* 0x000fe2000f8e0202 */
[----:B------:R-:W3:Y:S01]  /*1990*/  @P0 LDC R16, c[0x0][0x594] ;  /* 0x00016500ff100b82 */ /* 0x000ee20000000800 */
[----:B0-----:R-:W-:-:S05]  /*19a0*/  @P0 IMAD.HI.U32 R14, R13, R14, R12 ;  /* 0x0000000e0d0e0227 */ /* 0x001fca00078e000c */
[----:B------:R-:W-:Y:S02]  /*19b0*/  @P0 SHF.R.U32.HI R14, RZ, R15, R14 ;  /* 0x0000000fff0e0219 */ /* 0x000fe4000001160e */
[----:B------:R-:W0:Y:S02]  /*19c0*/  @P0 LDC.64 R10, c[0x0][0x598] ;  /* 0x00016600ff0a0b82 */ /* 0x000e240000000a00 */
[----:B------:R-:W-:-:S05]  /*19d0*/  @P0 IADD3 R12, -R14, RZ, RZ ;  /* 0x000000ff0e0c0210 */ /* 0x000fca0007ffe1ff */
[----:B-1----:R-:W-:-:S04]  /*19e0*/  @P0 IMAD R13, R12, R17, R13 ;  /* 0x000000110c0d0224 */ /* 0x002fc800078e020d */
[C---:B--2---:R-:W-:Y:S02]  /*19f0*/  @P0 IMAD R4, R13.reuse, R8, R4 ;  /* 0x000000080d040224 */ /* 0x044fe400078e0204 */
[C---:B---3--:R-:W-:Y:S02]  /*1a00*/  @P0 IMAD R6, R13.reuse, R16, R6 ;  /* 0x000000100d060224 */ /* 0x048fe400078e0206 */
[C---:B0-----:R-:W-:Y:S02]  /*1a10*/  @P0 IMAD R5, R13.reuse, R10, R5 ;  /* 0x0000000a0d050224 */ /* 0x041fe400078e0205 */
[----:B------:R-:W-:-:S07]  /*1a20*/  @P0 IMAD R2, R13, R11, R2 ;  /* 0x0000000b0d020224 */ /* 0x000fce00078e0202 */
.L_x_1584:
[----:B------:R-:W-:Y:S01]  /*1a30*/  ULDC.64 UR12, c[0x0][0x5c8] ;  /* 0x00017200000c7ab9 */ /* 0x000fe20000000a00 */
[----:B------:R-:W-:Y:S01]  /*1a40*/  ULDC.U8 UR11, c[0x0][0x5e0] ;  /* 0x00017800000b7ab9 */ /* 0x000fe20000000000 */
[----:B------:R-:W-:Y:S01]  /*1a50*/  IADD3 R8, P0, R2, UR12, RZ ;  /* 0x0000000c02087c10 */ /* 0x000fe2000ff1e0ff */
[----:B------:R-:W-:-:S03]  /*1a60*/  ULDC.64 UR14, c[0x0][0x5d8] ;  /* 0x00017600000e7ab9 */ /* 0x000fc60000000a00 */
        /* <DEDUP_REMOVED lines=20> */
[C---:B------:R-:W-:Y:S01]  /*1bb0*/  IADD3 R2, P1, R11.reuse, -0x1, RZ ;  /* 0xffffffff0b027810 */ /* 0x040fe20007f3e0ff */
[----:B------:R-:W-:Y:S01]  /*1bc0*/  BSSY B2, `(.L_x_1587) ;  /* 0x0000041000027945 */ /* 0x000fe20003800000 */
[----:B------:R-:W-:Y:S01]  /*1bd0*/  HFMA2.MMA R21, -RZ, RZ, 0, 0 ;  /* 0x00000000ff157435 */ /* 0x000fe200000001ff */
[----:B------:R-:W-:Y:S02]  /*1be0*/  LOP3.LUT R18, R11, 0x3, RZ, 0xc0, !PT ;  /* 0x000000030b127812 */ /* 0x000fe400078ec0ff */
[----:B------:R-:W-:Y:S02]  /*1bf0*/  ISETP.GE.U32.AND P0, PT, R2, 0x3, PT ;  /* 0x000000030200780c */ /* 0x000fe40003f06070 */
[----:B------:R-:W-:-:S04]  /*1c00*/  IADD3.X R2, R19, -0x1, RZ, P1, !PT ;  /* 0xffffffff13027810 */ /* 0x000fc80000ffe4ff */
[----:B------:R-:W-:Y:S02]  /*1c10*/  ISETP.GE.U32.AND.EX P0, PT, R2, RZ, PT, P0 ;  /* 0x000000ff0200720c */ /* 0x000fe40003f06100 */
[----:B------:R-:W-:-:S11]  /*1c20*/  MOV R2, R8 ;  /* 0x0000000800027202 */ /* 0x000fd60000000f00 */
[----:B------:R-:W-:Y:S05]  /*1c30*/  @!P0 BRA `(.L_x_1588) ;  /* 0x0000000000e48947 */ /* 0x000fea0003800000 */
[----:B------:R-:W-:Y:S01]  /*1c40*/  IADD3 R20, P0, R18, -R11, RZ ;  /* 0x8000000b12147210 */ /* 0x000fe20007f1e0ff */
[----:B------:R-:W-:Y:S01]  /*1c50*/  BSSY B3, `(.L_x_1588) ;  /* 0x0000037000037945 */ /* 0x000fe20003800000 */
[----:B------:R-:W-:Y:S02]  /*1c60*/  MOV R21, RZ ;  /* 0x000000ff00157202 */ /* 0x000fe40000000f00 */
[----:B------:R-:W-:-:S09]  /*1c70*/  IADD3.X R19, RZ, ~R19, RZ, P0, !PT ;  /* 0x80000013ff137210 */ /* 0x000fd200007fe4ff */
.L_x_1589:
[----:B------:R-:W2:Y:S04]  /*1c80*/  LDG.E.64.CONSTANT R14, desc[UR4][R2.64] ;  /* 0x00000004020e7981 */ /* 0x000ea8000c1e9b00 */
[----:B------:R-:W3:Y:S04]  /*1c90*/  LDG.E.64.CONSTANT R16, desc[UR4][R2.64+0x8] ;  /* 0x0000080402107981 */ /* 0x000ee8000c1e9b00 */
[----:B------:R-:W4:Y:S04]  /*1ca0*/  LDG.E.64.CONSTANT R10, desc[UR4][R2.64+0x10] ;  /* 0x00001004020a7981 */ /* 0x000f28000c1e9b00 */
[----:B------:R-:W5:Y:S01]  /*1cb0*/  LDG.E.64.CONSTANT R8, desc[UR4][R2.64+0x18] ;  /* 0x0000180402087981 */ /* 0x000f62000c1e9b00 */
[----:B------:R-:W-:Y:S01]  /*1cc0*/  MOV R7, RZ ;  /* 0x000000ff00077202 */ /* 0x000fe20000000f00 */
[----:B--2---:R-:W-:-:S02]  /*1cd0*/  IMAD R15, R15, UR6, RZ ;  /* 0x000000060f0f7c24 */ /* 0x004fc4000f8e02ff */
[----:B------:R-:W-:-:S04]  /*1ce0*/  IMAD.WIDE.U32 R12, R14, UR6, R6 ;  /* 0x000000060e0c7c25 */ /* 0x000fc8000f8e0006 */
[----:B------:R-:W-:Y:S01]  /*1cf0*/  IMAD R23, R14, UR7, R15 ;  /* 0x000000070e177c24 */ /* 0x000fe2000f8e020f */
[----:B------:R-:W-:Y:S01]  /*1d00*/  IADD3 R12, P0, R12, UR8, RZ ;  /* 0x000000080c0c7c10 */ /* 0x000fe2000ff1e0ff */
[----:B---3--:R-:W-:Y:S02]  /*1d10*/  IMAD R17, R17, UR6, RZ ;  /* 0x0000000611117c24 */ /* 0x008fe4000f8e02ff */
[----:B------:R-:W-:Y:S01]  /*1d20*/  IMAD.WIDE.U32 R14, R16, UR6, R6 ;  /* 0x00000006100e7c25 */ /* 0x000fe2000f8e0006 */
[----:B------:R-:W-:-:S03]  /*1d30*/  IADD3.X R13, R13, UR9, R23, P0, !PT ;  /* 0x000000090d0d7c10 */ /* 0x000fc600087fe417 */
[----:B------:R-:W-:Y:S01]  /*1d40*/  IMAD R23, R16, UR7, R17 ;  /* 0x0000000710177c24 */ /* 0x000fe2000f8e0211 */
[----:B------:R-:W-:Y:S01]  /*1d50*/  IADD3 R14, P0, R14, UR8, RZ ;  /* 0x000000080e0e7c10 */ /* 0x000fe2000ff1e0ff */
[----:B----4-:R-:W-:Y:S01]  /*1d60*/  IMAD R11, R11, UR6, RZ ;  /* 0x000000060b0b7c24 */ /* 0x010fe2000f8e02ff */
[----:B------:R-:W2:Y:S01]  /*1d70*/  LDG.E.U8.CONSTANT R12, desc[UR4][R12.64] ;  /* 0x000000040c0c7981 */ /* 0x000ea2000c1e9100 */
[----:B------:R-:W-:Y:S01]  /*1d80*/  IMAD.WIDE.U32 R16, R10, UR6, R6 ;  /* 0x000000060a107c25 */ /* 0x000fe2000f8e0006 */
[----:B------:R-:W-:-:S03]  /*1d90*/  IADD3.X R15, R15, UR9, R23, P0, !PT ;  /* 0x000000090f0f7c10 */ /* 0x000fc600087fe417 */
[----:B------:R-:W-:Y:S01]  /*1da0*/  IMAD R11, R10, UR7, R11 ;  /* 0x000000070a0b7c24 */ /* 0x000fe2000f8e020b */
[----:B------:R-:W-:Y:S01]  /*1db0*/  IADD3 R10, P0, R16, UR8, RZ ;  /* 0x00000008100a7c10 */ /* 0x000fe2000ff1e0ff */
[----:B------:R-:W3:Y:S01]  /*1dc0*/  LDG.E.U8.CONSTANT R14, desc[UR4][R14.64] ;  /* 0x000000040e0e7981 */ /* 0x000ee2000c1e9100 */
[----:B-----5:R-:W-:Y:S02]  /*1dd0*/  IMAD.WIDE.U32 R22, R8, UR6, R6 ;  /* 0x0000000608167c25 */ /* 0x020fe4000f8e0006 */
[----:B------:R-:W-:Y:S02]  /*1de0*/  IADD3.X R11, R17, UR9, R11, P0, !PT ;  /* 0x00000009110b7c10 */ /* 0x000fe400087fe40b */
[----:B------:R-:W-:-:S03]  /*1df0*/  IMAD R7, R9, UR6, RZ ;  /* 0x0000000609077c24 */ /* 0x000fc6000f8e02ff */
[----:B------:R-:W4:Y:S01]  /*1e00*/  LDG.E.U8.CONSTANT R10, desc[UR4][R10.64] ;  /* 0x000000040a0a7981 */ /* 0x000f22000c1e9100 */
[----:B------:R-:W-:Y:S01]  /*1e10*/  IMAD R7, R8, UR7, R7 ;  /* 0x0000000708077c24 */ /* 0x000fe2000f8e0207 */
[----:B------:R-:W-:-:S04]  /*1e20*/  IADD3 R8, P0, R22, UR8, RZ ;  /* 0x0000000816087c10 */ /* 0x000fc8000ff1e0ff */
[----:B------:R-:W-:-:S05]  /*1e30*/  IADD3.X R9, R23, UR9, R7, P0, !PT ;  /* 0x0000000917097c10 */ /* 0x000fca00087fe407 */
[----:B------:R-:W5:Y:S01]  /*1e40*/  LDG.E.U8.CONSTANT R8, desc[UR4][R8.64] ;  /* 0x0000000408087981 */ /* 0x000f62000c1e9100 */
[----:B--2---:R-:W-:-:S04]  /*1e50*/  ISETP.NE.AND P0, PT, R12, RZ, PT ;  /* 0x000000ff0c00720c */ /* 0x004fc80003f05270 */
[----:B------:R-:W-:Y:S02]  /*1e60*/  SEL R12, RZ, 0xffffffff, !P0 ;  /* 0xffffffffff0c7807 */ /* 0x000fe40004000000 */
[----:B---3--:R-:W-:Y:S02]  /*1e70*/  ISETP.NE.AND P1, PT, R14, RZ, PT ;  /* 0x000000ff0e00720c */ /* 0x008fe40003f25270 */
[----:B------:R-:W-:Y:S02]  /*1e80*/  ISETP.NE.AND P0, PT, R21, R12, PT ;  /* 0x0000000c1500720c */ /* 0x000fe40003f05270 */
[----:B------:R-:W-:Y:S02]  /*1e90*/  SEL R12, RZ, 0xffffffff, !P1 ;  /* 0xffffffffff0c7807 */ /* 0x000fe40004800000 */
[----:B----4-:R-:W-:Y:S02]  /*1ea0*/  ISETP.NE.AND P1, PT, R10, RZ, PT ;  /* 0x000000ff0a00720c */ /* 0x010fe40003f25270 */
[----:B------:R-:W-:-:S02]  /*1eb0*/  SEL R7, RZ, 0x1, !P0 ;  /* 0x00000001ff077807 */ /* 0x000fc40004000000 */
[----:B------:R-:W-:Y:S02]  /*1ec0*/  SEL R10, RZ, 0xffffffff, !P1 ;  /* 0xffffffffff0a7807 */ /* 0x000fe40004800000 */
[----:B------:R-:W-:Y:S02]  /*1ed0*/  IADD3 R20, P1, R20, 0x4, RZ ;  /* 0x0000000414147810 */ /* 0x000fe40007f3e0ff */
[----:B------:R-:W-:Y:S02]  /*1ee0*/  ISETP.NE.AND P0, PT, R7, R12, PT ;  /* 0x0000000c0700720c */ /* 0x000fe40003f05270 */
[----:B------:R-:W-:Y:S02]  /*1ef0*/  IADD3.X R19, RZ, R19, RZ, P1, !PT ;  /* 0x00000013ff137210 */ /* 0x000fe40000ffe4ff */
[----:B------:R-:W-:Y:S02]  /*1f00*/  ISETP.NE.U32.AND P1, PT, R20, RZ, PT ;  /* 0x000000ff1400720c */ /* 0x000fe40003f25070 */
[----:B------:R-:W-:-:S02]  /*1f10*/  SEL R7, RZ, 0x1, !P0 ;  /* 0x00000001ff077807 */ /* 0x000fc40004000000 */
[----:B------:R-:W-:Y:S02]  /*1f20*/  ISETP.NE.AND.EX P1, PT, R19, RZ, PT, P1 ;  /* 0x000000ff1300720c */ /* 0x000fe40003f25310 */
[----:B-----5:R-:W-:Y:S02]  /*1f30*/  ISETP.NE.AND P2, PT, R8, RZ, PT ;  /* 0x000000ff0800720c */ /* 0x020fe40003f45270 */
[----:B------:R-:W-:Y:S02]  /*1f40*/  ISETP.NE.AND P0, PT, R7, R10, PT ;  /* 0x0000000a0700720c */ /* 0x000fe40003f05270 */
[----:B------:R-:W-:Y:S02]  /*1f50*/  SEL R8, RZ, 0xffffffff, !P2 ;  /* 0xffffffffff087807 */ /* 0x000fe40005000000 */
[----:B------:R-:W-:Y:S02]  /*1f60*/  SEL R7, RZ, 0x1, !P0 ;  /* 0x00000001ff077807 */ /* 0x000fe40004000000 */
[----:B------:R-:W-:-:S02]  /*1f70*/  IADD3 R2, P2, R2, 0x20, RZ ;  /* 0x0000002002027810 */ /* 0x000fc40007f5e0ff */
[----:B------:R-:W-:-:S03]  /*1f80*/  ISETP.NE.AND P0, PT, R7, R8, PT ;  /* 0x000000080700720c */ /* 0x000fc60003f05270 */
[----:B------:R-:W-:Y:S01]  /*1f90*/  IMAD.X R3, RZ, RZ, R3, P2 ;  /* 0x000000ffff037224 */ /* 0x000fe200010e0603 */
[----:B------:R-:W-:Y:S01]  /*1fa0*/  SEL R21, RZ, 0x1, !P0 ;  /* 0x00000001ff157807 */ /* 0x000fe20004000000 */
[----:B------:R-:W-:Y:S08]  /*1fb0*/  @P1 BRA `(.L_x_1589) ;  /* 0xfffffffc00301947 */ /* 0x000ff0000383ffff */
[----:B------:R-:W-:Y:S05]  /*1fc0*/  BSYNC B3 ;  /* 0x0000000000037941 */ /* 0x000fea0003800000 */
.L_x_1588:
[----:B------:R-:W-:Y:S05]  /*1fd0*/  BSYNC B2 ;  /* 0x0000000000027941 */ /* 0x000fea0003800000 */
.L_x_1587:
[----:B------:R-:W-:Y:S01]  /*1fe0*/  ISETP.NE.U32.AND P1, PT, R18, RZ, PT ;  /* 0x000000ff1200720c */ /* 0x000fe20003f25070 */
[----:B------:R-:W-:Y:S01]  /*1ff0*/  BSSY B2, `(.L_x_1590) ;  /* 0x000002d000027945 */ /* 0x000fe20003800000 */
[----:B------:R-:W-:Y:S02]  /*2000*/  MOV R10, R2 ;  /* 0x00000002000a7202 */ /* 0x000fe40000000f00 */
[----:B------:R-:W-:Y:S02]  /*2010*/  ISETP.NE.AND.EX P1, PT, RZ, RZ, PT, P1 ;  /* 0x000000ffff00720c */ /* 0x000fe40003f25310 */
[----:B------:R-:W-:-:S11]  /*2020*/  MOV R11, R3 ;  /* 0x00000003000b7202 */ /* 0x000fd60000000f00 */
[----:B------:R-:W-:Y:S05]  /*2030*/  @!P1 BRA `(.L_x_1591) ;  /* 0x0000000000a09947 */ /* 0x000fea0003800000 */
[----:B------:R-:W2:Y:S01]  /*2040*/  LDG.E.64.CONSTANT R12, desc[UR4][R10.64] ;  /* 0x000000040a0c7981 */ /* 0x000ea2000c1e9b00 */
[----:B------:R-:W2:Y:S01]  /*2050*/  LDC.64 R8, c[0x0][0x5e8] ;  /* 0x00017a00ff087b82 */ /* 0x000ea20000000a00 */
[----:B------:R-:W-:-:S07]  /*2060*/  HFMA2.MMA R7, -RZ, RZ, 0, 0 ;  /* 0x00000000ff077435 */ /* 0x000fce00000001ff */
[----:B------:R-:W0:Y:S01]  /*2070*/  LDC.64 R2, c[0x0][0x5b8] ;  /* 0x00016e00ff027b82 */ /* 0x000e220000000a00 */
[-C--:B--2---:R-:W-:Y:S02]  /*2080*/  IMAD R13, R13, R8.reuse, RZ ;  /* 0x000000080d0d7224 */ /* 0x084fe400078e02ff */
[----:B------:R-:W-:-:S04]  /*2090*/  IMAD.WIDE.U32 R14, R12, R8, R6 ;  /* 0x000000080c0e7225 */ /* 0x000fc800078e0006 */
[----:B------:R-:W-:Y:S01]  /*20a0*/  IMAD R13, R12, R9, R13 ;  /* 0x000000090c0d7224 */ /* 0x000fe200078e020d */
[----:B0-----:R-:W-:-:S04]  /*20b0*/  IADD3 R12, P0, R14, R2, RZ ;  /* 0x000000020e0c7210 */ /* 0x001fc80007f1e0ff */
[----:B------:R-:W-:-:S05]  /*20c0*/  IADD3.X R13, R3, R15, R13, P0, !PT ;  /* 0x0000000f030d7210 */ /* 0x000fca00007fe40d */
[----:B------:R-:W2:Y:S01]  /*20d0*/  LDG.E.U8.CONSTANT R12, desc[UR4][R12.64] ;  /* 0x000000040c0c7981 */ /* 0x000ea2000c1e9100 */
[----:B------:R-:W-:-:S04]  /*20e0*/  ISETP.NE.U32.AND P1, PT, R18, 0x1, PT ;  /* 0x000000011200780c */ /* 0x000fc80003f25070 */
[----:B------:R-:W-:Y:S02]  /*20f0*/  ISETP.NE.AND.EX P1, PT, RZ, RZ, PT, P1 ;  /* 0x000000ffff00720c */ /* 0x000fe40003f25310 */
[----:B--2---:R-:W-:-:S04]  /*2100*/  ISETP.NE.AND P0, PT, R12, RZ, PT ;  /* 0x000000ff0c00720c */ /* 0x004fc80003f05270 */
[----:B------:R-:W-:-:S04]  /*2110*/  SEL R14, RZ, 0xffffffff, !P0 ;  /* 0xffffffffff0e7807 */ /* 0x000fc80004000000 */
[----:B------:R-:W-:-:S03]  /*2120*/  ISETP.NE.AND P0, PT, R21, R14, PT ;  /* 0x0000000e1500720c */ /* 0x000fc60003f05270 */
[----:B------:R-:W-:Y:S10]  /*2130*/  @!P1 BRA `(.L_x_1591) ;  /* 0x0000000000609947 */ /* 0x000ff40003800000 */
[----:B------:R-:W-:Y:S01]  /*2140*/  ISETP.NE.U32.AND P1, PT, R18, 0x2, PT ;  /* 0x000000021200780c */ /* 0x000fe20003f25070 */
[----:B------:R-:W2:Y:S03]  /*2150*/  LDG.E.64.CONSTANT R12, desc[UR4][R10.64+0x8] ;  /* 0x000008040a0c7981 */ /* 0x000ea6000c1e9b00 */
[----:B------:R-:W-:-:S13]  /*2160*/  ISETP.NE.AND.EX P1, PT, RZ, RZ, PT, P1 ;  /* 0x000000ffff00720c */ /* 0x000fda0003f25310 */
[----:B------:R-:W3:Y:S01]  /*2170*/  @P1 LDG.E.64.CONSTANT R14, desc[UR4][R10.64+0x10] ;  /* 0x000010040a0e1981 */ /* 0x000ee2000c1e9b00 */
[-C--:B--2---:R-:W-:Y:S02]  /*2180*/  IMAD R13, R13, R8.reuse, RZ ;  /* 0x000000080d0d7224 */ /* 0x084fe400078e02ff */
[----:B------:R-:W-:-:S04]  /*2190*/  IMAD.WIDE.U32 R16, R12, R8, R6 ;  /* 0x000000080c107225 */ /* 0x000fc800078e0006 */
[----:B------:R-:W-:Y:S01]  /*21a0*/  IMAD R13, R12, R9, R13 ;  /* 0x000000090c0d7224 */ /* 0x000fe200078e020d */
[----:B------:R-:W-:-:S04]  /*21b0*/  IADD3 R12, P2, R16, R2, RZ ;  /* 0x00000002100c7210 */ /* 0x000fc80007f5e0ff */
[----:B------:R-:W-:Y:S01]  /*21c0*/  IADD3.X R13, R3, R17, R13, P2, !PT ;  /* 0x00000011030d7210 */ /* 0x000fe200017fe40d */
[----:B---3--:R-:W-:-:S04]  /*21d0*/  @P1 IMAD R15, R15, R8, RZ ;  /* 0x000000080f0f1224 */ /* 0x008fc800078e02ff */
[----:B------:R-:W2:Y:S01]  /*21e0*/  LDG.E.U8.CONSTANT R12, desc[UR4][R12.64] ;  /* 0x000000040c0c7981 */ /* 0x000ea2000c1e9100 */
[----:B------:R-:W-:-:S04]  /*21f0*/  @P1 IMAD.WIDE.U32 R6, R14, R8, R6 ;  /* 0x000000080e061225 */ /* 0x000fc800078e0006 */
[----:B------:R-:W-:Y:S01]  /*2200*/  @P1 IMAD R15, R14, R9, R15 ;  /* 0x000000090e0f1224 */ /* 0x000fe200078e020f */
[----:B------:R-:W-:-:S04]  /*2210*/  @P1 IADD3 R2, P2, R6, R2, RZ ;  /* 0x0000000206021210 */ /* 0x000fc80007f5e0ff */
[----:B------:R-:W-:-:S05]  /*2220*/  @P1 IADD3.X R3, R3, R7, R15, P2, !PT ;  /* 0x0000000703031210 */ /* 0x000fca00017fe40f */
[----:B------:R-:W3:Y:S01]  /*2230*/  @P1 LDG.E.U8.CONSTANT R2, desc[UR4][R2.64] ;  /* 0x0000000402021981 */ /* 0x000ee2000c1e9100 */
[----:B------:R-:W-:Y:S02]  /*2240*/  SEL R6, RZ, 0x1, !P0 ;  /* 0x00000001ff067807 */ /* 0x000fe40004000000 */
[----:B--2---:R-:W-:-:S04]  /*2250*/  ISETP.NE.AND P2, PT, R12, RZ, PT ;  /* 0x000000ff0c00720c */ /* 0x004fc80003f45270 */
[----:B------:R-:W-:-:S04]  /*2260*/  SEL R7, RZ, 0xffffffff, !P2 ;  /* 0xffffffffff077807 */ /* 0x000fc80005000000 */
[----:B------:R-:W-:Y:S02]  /*2270*/  ISETP.NE.AND P0, PT, R6, R7, PT ;  /* 0x000000070600720c */ /* 0x000fe40003f05270 */
[----:B---3--:R-:W-:Y:S02]  /*2280*/  @P1 ISETP.NE.AND P2, PT, R2, RZ, PT ;  /* 0x000000ff0200120c */ /* 0x008fe40003f45270 */
[----:B------:R-:W-:Y:S02]  /*2290*/  @P1 SEL R6, RZ, 0x1, !P0 ;  /* 0x00000001ff061807 */ /* 0x000fe40004000000 */
[----:B------:R-:W-:-:S04]  /*22a0*/  @P1 SEL R7, RZ, 0xffffffff, !P2 ;  /* 0xffffffffff071807 */ /* 0x000fc80005000000 */
[----:B------:R-:W-:-:S13]  /*22b0*/  @P1 ISETP.NE.AND P0, PT, R6, R7, PT ;  /* 0x000000070600120c */ /* 0x000fda0003f05270 */
.L_x_1591:
[----:B------:R-:W-:Y:S05]  /*22c0*/  BSYNC B2 ;  /* 0x0000000000027941 */ /* 0x000fea0003800000 */
.L_x_1590:
[----:B------:R-:W-:-:S07]  /*22d0*/  SEL R7, RZ, 0x1, !P0 ;  /* 0x00000001ff077807 */ /* 0x000fce0004000000 */
.L_x_1586:
[----:B------:R-:W-:Y:S05]  /*22e0*/  BSYNC B1 ;  /* 0x0000000000017941 */ /* 0x000fea0003800000 */
.L_x_1585:
[----:B------:R0:W-:Y:S01]  /*22f0*/  STG.E.U8 desc[UR4][R4.64], R7 ;  /* 0x0000000704007986 */ /* 0x0001e2000c101104 */
[----:B------:R-:W-:-:S07]  /*2300*/  IADD3 R3, R0, 0x80, RZ ;  /* 0x0000008000037810 */ /* 0x000fce0007ffe0ff */
.L_x_1583:
[----:B------:R-:W-:Y:S05]  /*2310*/  BSYNC B0 ;  /* 0x0000000000007941 */ /* 0x000fea0003800000 */
.L_x_1582:
[----:B------:R-:W-:Y:S01]  /*2320*/  ISETP.GE.AND P0, PT, R3, UR10, PT ;  /* 0x0000000a03007c0c */ /* 0x000fe2000bf06270 */
[----:B------:R-:W-:Y:S01]  /*2330*/  BSSY B1, `(.L_x_1592) ;  /* 0x0000ce8000017945 */ /* 0x000fe20003800000 */
[----:B------:R-:W-:Y:S01]  /*2340*/  ULDC.64 UR6, c[0x0][0x5e8] ;  /* 0x00017a0000067ab9 */ /* 0x000fe20000000a00 */
[----:B------:R-:W-:Y:S02]  /*2350*/  ULDC.64 UR8, c[0x0][0x5b8] ;  /* 0x00016e0000087ab9 */ /* 0x000fe40000000a00 */
[----:B------:R-:W-:Y:S08]  /*2360*/  BSSY B0, `(.L_x_1593) ;  /* 0x0000ac0000007945 */ /* 0x000ff00003800000 */
[----:B------:R-:W-:Y:S05]  /*2370*/  @P0 BRA `(.L_x_1594) ;  /* 0x0000004400200947 */ /* 0x000fea0003800000 */
[----:B------:R-:W1:Y:S01]  /*2380*/  LDC R6, c[0x0][0x218] ;  /* 0x00008600ff067b82 */ /* 0x000e620000000800 */
[----:B------:R-:W-:Y:S01]  /*2390*/  HFMA2.MMA R0, -RZ, RZ, 0, 0 ;  /* 0x00000000ff007435 */ /* 0x000fe200000001ff */
[----:B0-----:R-:W-:Y:S02]  /*23a0*/  MOV R7, RZ ;  /* 0x000000ff00077202 */ /* 0x001fe40000000f00 */
        /* <DEDUP_REMOVED lines=373> */
[----:B------:R-:W-:Y:S01]  /*3b00*/  ULDC.64 UR12, c[0x0][0x330] ;  /* 0x0000cc00000c7ab9 */ /* 0x000fe20000000a00 */
[----:B------:R-:W-:Y:S01]  /*3b10*/  MOV R10, RZ ;  /* 0x000000ff000a7202 */ /* 0x000fe20000000f00 */
[----:B------:R-:W-:Y:S01]  /*3b20*/  ULDC UR11, c[0x0][0x338] ;  /* 0x0000ce00000b7ab9 */ /* 0x000fe20000000800 */
[----:B------:R-:W-:-:S03]  /*3b30*/  ULDC.64 UR14, c[0x0][0x580] ;  /* 0x00016000000e7ab9 */ /* 0x000fc60000000a00 */
        /* <DEDUP_REMOVED lines=8> */
[----:B------:R-:W-:-:S03]  /*3bc0*/  ULDC UR12, c[0x0][0x57c] ;  /* 0x00015f00000c7ab9 */ /* 0x000fc60000000800 */
[C---:B------:R-:W-:Y:S02]  /*3bd0*/  IMAD R4, R11.reuse, UR11, R4 ;  /* 0x0000000b0b047c24 */ /* 0x040fe4000f8e0204 */
[C---:B------:R-:W-:Y:S01]  /*3be0*/  IMAD R8, R11.reuse, UR12, R8 ;  /* 0x0000000c0b087c24 */ /* 0x040fe2000f8e0208 */
[----:B------:R-:W2:Y:S01]  /*3bf0*/  @P0 LDC R2, c[0x0][0x588] ;  /* 0x00016200ff020b82 */ /* 0x000ea20000000800 */
[C---:B------:R-:W-:Y:S02]  /*3c00*/  IMAD R5, R11.reuse, UR14, R5 ;  /* 0x0000000e0b057c24 */ /* 0x040fe4000f8e0205 */
[----:B------:R-:W-:-:S05]  /*3c10*/  IMAD R0, R11, UR15, R0 ;  /* 0x0000000f0b007c24 */ /* 0x000fca000f8e0200 */
        /* <DEDUP_REMOVED lines=10> */
.L_x_1595:
        /* <DEDUP_REMOVED lines=21> */
[----:B------:R-:W-:Y:S02]  /*3e10*/  IADD3.X R5, RZ, UR13, RZ, P1, !PT ;  /* 0x0000000dff057c10 */ /* 0x000fe40008ffe4ff */
[----:B------:R-:W-:-:S09]  /*3e20*/  LEA.HI.X R10, R10, UR15, R11, 0x3, P2 ;  /* 0x0000000f0a0a7c11 */ /* 0x000fd200090f1c0b */
[----:B------:R-:W-:Y:S05]  /*3e30*/  @!P0 BRA `(.L_x_1597) ;  /* 0x0000000400cc8947 */ /* 0x000fea0003800000 */
[----:B------:R-:W-:Y:S01]  /*3e40*/  IADD3 R0, P1, R9, -0x1, RZ ;  /* 0xffffffff09007810 */ /* 0x000fe20007f3e0ff */
[----:B------:R-:W-:Y:S01]  /*3e50*/  BSSY B3, `(.L_x_1598) ;  /* 0x0000041000037945 */ /* 0x000fe20003800000 */
[----:B------:R-:W-:Y:S01]  /*3e60*/  HFMA2.MMA R21, -RZ, RZ, 0, 0 ;  /* 0x00000000ff157435 */ /* 0x000fe200000001ff */
[----:B------:R-:W-:Y:S02]  /*3e70*/  MOV R7, R10 ;  /* 0x0000000a00077202 */ /* 0x000fe40000000f00 */
[----:B------:R-:W-:Y:S02]  /*3e80*/  ISETP.GE.U32.AND P0, PT, R0, 0x3, PT ;  /* 0x000000030000780c */ /* 0x000fe40003f06070 */
[----:B------:R-:W-:-:S04]  /*3e90*/  IADD3.X R0, R2, -0x1, RZ, P1, !PT ;  /* 0xffffffff02007810 */ /* 0x000fc80000ffe4ff */
[----:B------:R-:W-:Y:S02]  /*3ea0*/  ISETP.GE.U32.AND.EX P0, PT, R0, RZ, PT, P0 ;  /* 0x000000ff0000720c */ /* 0x000fe40003f06100 */
[----:B------:R-:W-:-:S11]  /*3eb0*/  LOP3.LUT R0, R9, 0x3, RZ, 0xc0, !PT ;  /* 0x0000000309007812 */ /* 0x000fd600078ec0ff */
[----:B------:R-:W-:Y:S05]  /*3ec0*/  @!P0 BRA `(.L_x_1599) ;  /* 0x0000000000e48947 */ /* 0x000fea0003800000 */
[----:B------:R-:W-:Y:S01]  /*3ed0*/  IADD3 R20, P0, R0, -R9, RZ ;  /* 0x8000000900147210 */ /* 0x000fe20007f1e0ff */
[----:B------:R-:W-:Y:S01]  /*3ee0*/  BSSY B4, `(.L_x_1599) ;  /* 0x0000037000047945 */ /* 0x000fe20003800000 */
[----:B------:R-:W-:Y:S02]  /*3ef0*/  IMAD.MOV.U32 R21, RZ, RZ, RZ ;  /* 0x000000ffff157224 */ /* 0x000fe400078e00ff */
[----:B------:R-:W-:-:S09]  /*3f00*/  IADD3.X R2, RZ, ~R2, RZ, P0, !PT ;  /* 0x80000002ff027210 */ /* 0x000fd200007fe4ff */
.L_x_1600:
        /* <DEDUP_REMOVED lines=48> */
[----:B------:R-:W-:Y:S02]  /*4210*/  ISETP.NE.AND P0, PT, R9, R10, PT ;  /* 0x0000000a0900720c */ /* 0x000fe40003f05270 */
[----:B------:R-:W-:Y:S02]  /*4220*/  IADD3.X R7, RZ, R7, RZ, P2, !PT ;  /* 0x00000007ff077210 */ /* 0x000fe400017fe4ff */
[----:B------:R-:W-:Y:S01]  /*4230*/  SEL R21, RZ, 0x1, !P0 ;  /* 0x00000001ff157807 */ /* 0x000fe20004000000 */
[----:B------:R-:W-:Y:S08]  /*4240*/  @P1 BRA `(.L_x_1600) ;  /* 0xfffffffc00301947 */ /* 0x000ff0000383ffff */
[----:B------:R-:W-:Y:S05]  /*4250*/  BSYNC B4 ;  /* 0x0000000000047941 */ /* 0x000fea0003800000 */
.L_x_1599:
[----:B------:R-:W-:Y:S05]  /*4260*/  BSYNC B3 ;  /* 0x0000000000037941 */ /* 0x000fea0003800000 */
.L_x_1598:
        /* <DEDUP_REMOVED lines=8> */
[----:B------:R-:W-:-:S07]  /*42f0*/  IMAD.MOV.U32 R9, RZ, RZ, RZ ;  /* 0x000000ffff097224 */ /* 0x000fce00078e00ff */
        /* <DEDUP_REMOVED lines=37> */
.L_x_1602:
[----:B------:R-:W-:Y:S05]  /*4550*/  BSYNC B3 ;  /* 0x0000000000037941 */ /* 0x000fea0003800000 */
.L_x_1601:
[----:B------:R-:W-:-:S07]  /*4560*/  SEL R7, RZ, 0x1, !P0 ;  /* 0x00000001ff077807 */ /* 0x000fce0004000000 */
.L_x_1597:
[----:B------:R-:W-:Y:S05]  /*4570*/  BSYNC B2 ;  /* 0x0000000000027941 */ /* 0x000fea0003800000 */
.L_x_1596:
[----:B------:R0:W-:Y:S01]  /*4580*/  STG.E.U8 desc[UR4][R4.64], R7 ;  /* 0x0000000704007986 */ /* 0x0001e2000c101104 */
[----:B------:R-:W-:-:S04]  /*4590*/  IADD3 R3, R3, 0x80, RZ ;  /* 0x0000008003037810 */ /* 0x000fc80007ffe0ff */
[----:B------:R-:W-:-:S13]  /*45a0*/  ISETP.GE.AND P0, PT, R3, UR10, PT ;  /* 0x0000000a03007c0c */ /* 0x000fda000bf06270 */
[----:B0-----:R-:W-:Y:S05]  /*45b0*/  @P0 BRA `(.L_x_1603) ;  /* 0x0000004400280947 */ /* 0x001fea0003800000 */
[----:B------:R-:W0:Y:S01]  /*45c0*/  LDC R6, c[0x0][0x218] ;  /* 0x00008600ff067b82 */ /* 0x000e220000000800 */
[----:B------:R-:W-:Y:S01]  /*45d0*/  HFMA2.MMA R7, -RZ, RZ, 0, 0 ;  /* 0x00000000ff077435 */ /* 0x000fe200000001ff */
[----:B------:R-:W-:Y:S01]  /*45e0*/  MOV R0, RZ ;  /* 0x000000ff00007202 */ /* 0x000fe20000000f00 */
[----:B------:R-:W-:Y:S01]  /*45f0*/  HFMA2.MMA R8, -RZ, RZ, 0, 0 ;  /* 0x00000000ff087435 */ /* 0x000fe200000001ff */
[----:B------:R-:W-:Y:S02]  /*4600*/  CS2R R4, SRZ ;  /* 0x0000000000047805 */ /* 0x000fe4000001ff00 */
        /* <DEDUP_REMOVED lines=399> */
.L_x_1604:
[----:B------:R-:W-:Y:S01]  /*5f00*/  ULDC.64 UR12, c[0x0][0x5c8] ;  /* 0x00017200000c7ab9 */ /* 0x000fe20000000a00 */
[----:B------:R-:W-:Y:S01]  /*5f10*/  ULDC.U8 UR11, c[0x0][0x5e0] ;  /* 0x00017800000b7ab9 */ /* 0x000fe20000000000 */
[----:B------:R-:W-:Y:S01]  /*5f20*/  IADD3 R12, P0, R0, UR12, RZ ;  /* 0x0000000c000c7c10 */ /* 0x000fe2000ff1e0ff */
[----:B------:R-:W-:-:S03]  /*5f30*/  ULDC.64 UR14, c[0x0][0x5d8] ;  /* 0x00017600000e7ab9 */ /* 0x000fc60000000a00 */
        /* <DEDUP_REMOVED lines=32> */
[----:B------:R-:W-:-:S09]  /*6140*/  IADD3.X R2, RZ, ~R2, RZ, P0, !PT ;  /* 0x80000002ff027210 */ /* 0x000fd200007fe4ff */
.L_x_1609:
[----:B------:R-:W2:Y:S04]  /*6150*/  LDG.E.64.CONSTANT R16, desc[UR4][R6.64] ;  /* 0x0000000406107981 */ /* 0x000ea8000c1e9b00 */
[----:B------:R-:W3:Y:S04]  /*6160*/  LDG.E.64.CONSTANT R18, desc[UR4][R6.64+0x8] ;  /* 0x0000080406127981 */ /* 0x000ee8000c1e9b00 */
[----:B------:R-:W4:Y:S04]  /*6170*/  LDG.E.64.CONSTANT R12, desc[UR4][R6.64+0x10] ;  /* 0x00001004060c7981 */ /* 0x000f28000c1e9b00 */
[----:B------:R-:W5:Y:S01]  /*6180*/  LDG.E.64.CONSTANT R10, desc[UR4][R6.64+0x18] ;  /* 0x00001804060a7981 */ /* 0x000f62000c1e9b00 */
[----:B------:R-:W-:Y:S01]  /*6190*/  MOV R9, RZ ;  /* 0x000000ff00097202 */ /* 0x000fe20000000f00 */
[----:B------:R-:W-:Y:S01]  /*61a0*/  ULDC.64 UR12, c[0x0][0x5e8] ;  /* 0x00017a00000c7ab9 */ /* 0x000fe20000000a00 */
[----:B------:R-:W-:Y:S01]  /*61b0*/  ULDC.64 UR14, c[0x0][0x5b8] ;  /* 0x00016e00000e7ab9 */ /* 0x000fe20000000a00 */
        /* <DEDUP_REMOVED lines=33> */
[----:B------:R-:W-:-:S03]  /*63d0*/  ISETP.NE.AND P0, PT, R9, R14, PT ;  /* 0x0000000e0900720c */ /* 0x000fc60003f05270 */
[----:B------:R-:W-:Y:S01]  /*63e0*/  IMAD.X R2, RZ, RZ, R2, P1 ;  /* 0x000000ffff027224 */ /* 0x000fe200008e0602 */
[----:B------:R-:W-:Y:S02]  /*63f0*/  ISETP.NE.U32.AND P1, PT, R20, RZ, PT ;  /* 0x000000ff1400720c */ /* 0x000fe40003f25070 */
[----:B------:R-:W-:Y:S02]  /*6400*/  SEL R9, RZ, 0x1, !P0 ;  /* 0x00000001ff097807 */ /* 0x000fe40004000000 */
[----:B------:R-:W-:Y:S02]  /*6410*/  ISETP.NE.AND.EX P1, PT, R2, RZ, PT, P1 ;  /* 0x000000ff0200720c */ /* 0x000fe40003f25310 */
[----:B-----5:R-:W-:Y:S02]  /*6420*/  ISETP.NE.AND P2, PT, R10, RZ, PT ;  /* 0x000000ff0a00720c */ /* 0x020fe40003f45270 */
[----:B------:R-:W-:Y:S02]  /*6430*/  ISETP.NE.AND P0, PT, R9, R12, PT ;  /* 0x0000000c0900720c */ /* 0x000fe40003f05270 */
[----:B------:R-:W-:-:S02]  /*6440*/  SEL R10, RZ, 0xffffffff, !P2 ;  /* 0xffffffffff0a7807 */ /* 0x000fc40005000000 */
[----:B------:R-:W-:Y:S02]  /*6450*/  SEL R9, RZ, 0x1, !P0 ;  /* 0x00000001ff097807 */ /* 0x000fe40004000000 */
[----:B------:R-:W-:Y:S02]  /*6460*/  IADD3 R6, P2, R6, 0x20, RZ ;  /* 0x0000002006067810 */ /* 0x000fe40007f5e0ff */
[----:B------:R-:W-:Y:S02]  /*6470*/  ISETP.NE.AND P0, PT, R9, R10, PT ;  /* 0x0000000a0900720c */ /* 0x000fe40003f05270 */
[----:B------:R-:W-:Y:S02]  /*6480*/  IADD3.X R7, RZ, R7, RZ, P2, !PT ;  /* 0x00000007ff077210 */ /* 0x000fe400017fe4ff */
[----:B------:R-:W-:Y:S01]  /*6490*/  SEL R21, RZ, 0x1, !P0 ;  /* 0x00000001ff157807 */ /* 0x000fe20004000000 */
[----:B------:R-:W-:Y:S08]  /*64a0*/  @P1 BRA `(.L_x_1609) ;  /* 0xfffffffc00281947 */ /* 0x000ff0000383ffff */
[----:B------:R-:W-:Y:S05]  /*64b0*/  BSYNC B4 ;  /* 0x0000000000047941 */ /* 0x000fea0003800000 */
.L_x_1608:
[----:B------:R-:W-:Y:S05]  /*64c0*/  BSYNC B3 ;  /* 0x0000000000037941 */ /* 0x000fea0003800000 */
.L_x_1607:
        /* <DEDUP_REMOVED lines=46> */
.L_x_1611:
[----:B------:R-:W-:Y:S05]  /*67b0*/  BSYNC B3 ;  /* 0x0000000000037941 */ /* 0x000fea0003800000 */
.L_x_1610:
[----:B------:R-:W-:-:S07]  /*67c0*/  SEL R7, RZ, 0x1, !P0 ;  /* 0x00000001ff077807 */ /* 0x000fce0004000000 */
.L_x_1606:
[----:B------:R-:W-:Y:S05]  /*67d0*/  BSYNC B2 ;  /* 0x0000000000027941 */ /* 0x000fea0003800000 */
.L_x_1605:
[----:B------:R1:W-:Y:S01]  /*67e0*/  STG.E.U8 desc[UR4][R4.64], R7 ;  /* 0x0000000704007986 */ /* 0x0003e2000c101104 */
[----:B------:R-:W-:-:S07]  /*67f0*/  IADD3 R3, R3, 0x80, RZ ;  /* 0x0000008003037810 */ /* 0x000fce0007ffe0ff */
.L_x_1594:
[----:B------:R-:W-:-:S13]  /*6800*/  ISETP.GE.AND P0, PT, R3, UR10, PT ;  /* 0x0000000a03007c0c */ /* 0x000fda000bf06270 */
[----:B------:R-:W-:Y:S05]  /*6810*/  @P0 BRA `(.L_x_1612) ;  /* 0x0000004400280947 */ /* 0x000fea0003800000 */
[----:B------:R-:W2:Y:S01]  /*6820*/  LDC R6, c[0x0][0x218] ;  /* 0x00008600ff067b82 */ /* 0x000ea20000000800 */
[----:B------:R-:W-:Y:S01]  /*6830*/  HFMA2.MMA R8, -RZ, RZ, 0, 0 ;  /* 0x00000000ff087435 */ /* 0x000fe200000001ff */
[----:B01----:R-:W-:Y:S01]  /*6840*/  MOV R7, RZ ;  /* 0x000000ff00077202 */ /* 0x003fe20000000f00 */
[----:B------:R-:W-:Y:S01]  /*6850*/  IMAD.MOV.U32 R0, RZ, RZ, RZ ;  /* 0x000000ffff007224 */ /* 0x000fe200078e00ff */
[----:B------:R-:W-:Y:S02]  /*6860*/  CS2R R4, SRZ ;  /* 0x0000000000047805 */ /* 0x000fe4000001ff00 */
        /* <DEDUP_REMOVED lines=378> */
[----:B------:R-:W-:Y:S01]  /*8010*/  @P0 IMAD.MOV.U32 R14, RZ, RZ, RZ ;  /* 0x000000ffff0e0224 */ /* 0x000fe200078e00ff */
        /* <DEDUP_REMOVED lines=20> */
.L_x_1613:
        /* <DEDUP_REMOVED lines=26> */
[----:B------:R-:W-:Y:S01]  /*8300*/  MOV R7, R10 ;  /* 0x0000000a00077202 */ /* 0x000fe20000000f00 */
[----:B------:R-:W-:Y:S01]  /*8310*/  IMAD.MOV.U32 R21, RZ, RZ, RZ ;  /* 0x000000ffff157224 */ /* 0x000fe200078e00ff */
[----:B------:R-:W-:Y:S02]  /*8320*/  ISETP.GE.U32.AND P0, PT, R0, 0x3, PT ;  /* 0x000000030000780c */ /* 0x000fe40003f06070 */
[----:B------:R-:W-:-:S04]  /*8330*/  IADD3.X R0, R2, -0x1, RZ, P1, !PT ;  /* 0xffffffff02007810 */ /* 0x000fc80000ffe4ff */
[----:B------:R-:W-:Y:S02]  /*8340*/  ISETP.GE.U32.AND.EX P0, PT, R0, RZ, PT, P0 ;  /* 0x000000ff0000720c */ /* 0x000fe40003f06100 */
[----:B------:R-:W-:-:S11]  /*8350*/  LOP3.LUT R0, R9, 0x3, RZ, 0xc0, !PT ;  /* 0x0000000309007812 */ /* 0x000fd600078ec0ff */
[----:B------:R-:W-:Y:S05]  /*8360*/  @!P0 BRA `(.L_x_1617) ;  /* 0x0000000000ec8947 */ /* 0x000fea0003800000 */
[----:B------:R-:W-:Y:S01]  /*8370*/  IADD3 R20, P0, R0, -R9, RZ ;  /* 0x8000000900147210 */ /* 0x000fe20007f1e0ff */
[----:B------:R-:W-:Y:S01]  /*8380*/  HFMA2.MMA R21, -RZ, RZ, 0, 0 ;  /* 0x00000000ff157435 */ /* 0x000fe200000001ff */
[----:B------:R-:W-:Y:S02]  /*8390*/  BSSY B4, `(.L_x_1617) ;  /* 0x0000038000047945 */ /* 0x000fe40003800000 */
[----:B------:R-:W-:-:S09]  /*83a0*/  IADD3.X R2, RZ, ~R2, RZ, P0, !PT ;  /* 0x80000002ff027210 */ /* 0x000fd200007fe4ff */
.L_x_1618:
        /* <DEDUP_REMOVED lines=55> */
.L_x_1617:
[----:B------:R-:W-:Y:S05]  /*8720*/  BSYNC B3 ;  /* 0x0000000000037941 */ /* 0x000fea0003800000 */
.L_x_1616:
[----:B------:R-:W-:Y:S01]  /*8730*/  ISETP.NE.U32.AND P1, PT, R0, RZ, PT ;  /* 0x000000ff0000720c */ /* 0x000fe20003f25070 */
[----:B------:R-:W-:Y:S01]  /*8740*/  BSSY B3, `(.L_x_1619) ;  /* 0x000002d000037945 */ /* 0x000fe20003800000 */
[----:B------:R-:W-:Y:S01]  /*8750*/  MOV R12, R6 ;  /* 0x00000006000c7202 */ /* 0x000fe20000000f00 */
[----:B------:R-:W-:Y:S01]  /*8760*/  IMAD.MOV.U32 R13, RZ, RZ, R7 ;  /* 0x000000ffff0d7224 */ /* 0x000fe200078e0007 */
[----:B------:R-:W-:-:S13]  /*8770*/  ISETP.NE.AND.EX P1, PT, RZ, RZ, PT, P1 ;  /* 0x000000ffff00720c */ /* 0x000fda0003f25310 */
        /* <DEDUP_REMOVED lines=41> */
.L_x_1620:
[----:B------:R-:W-:Y:S05]  /*8a10*/  BSYNC B3 ;  /* 0x0000000000037941 */ /* 0x000fea0003800000 */
.L_x_1619:
[----:B------:R-:W-:-:S07]  /*8a20*/  SEL R7, RZ, 0x1, !P0 ;  /* 0x00000001ff077807 */ /* 0x000fce0004000000 */
.L_x_1615:
[----:B------:R-:W-:Y:S05]  /*8a30*/  BSYNC B2 ;  /* 0x0000000000027941 */ /* 0x000fea0003800000 */
.L_x_1614:
[----:B------:R0:W-:Y:S01]  /*8a40*/  STG.E.U8 desc[UR4][R4.64], R7 ;  /* 0x0000000704007986 */ /* 0x0001e2000c101104 */
[----:B------:R-:W-:-:S07]  /*8a50*/  IADD3 R3, R3, 0x80, RZ ;  /* 0x0000008003037810 */ /* 0x000fce0007ffe0ff */
.L_x_1603:
[----:B------:R-:W-:-:S13]  /*8a60*/  ISETP.GE.AND P0, PT, R3, UR10, PT ;  /* 0x0000000a03007c0c */ /* 0x000fda000bf06270 */
[----:B------:R-:W-:Y:S05]  /*8a70*/  @P0 BRA `(.L_x_1621) ;  /* 0x00000044002c0947 */ /* 0x000fea0003800000 */
[----:B------:R-:W1:Y:S01]  /*8a80*/  LDC R6, c[0x0][0x218] ;  /* 0x00008600ff067b82 */ /* 0x000e620000000800 */
[----:B------:R-:W-:Y:S01]  /*8a90*/  HFMA2.MMA R0, -RZ, RZ, 0, 0 ;  /* 0x00000000ff007435 */ /* 0x000fe200000001ff */
[----:B0-----:R-:W-:Y:S02]  /*8aa0*/  MOV R7, RZ ;  /* 0x000000ff00077202 */ /* 0x001fe40000000f00 */
[----:B------:R-:W-:Y:S02]  /*8ab0*/  CS2R R4, SRZ ;  /* 0x0000000000047805 */ /* 0x000fe4000001ff00 */
        /* <DEDUP_REMOVED lines=393> */
[----:B------:R-:W0:Y:S03]  /*a350*/  @P0 LDC.64 R12, c[0x0][0x598] ;  /* 0x00016600ff0c0b82 */ /* 0x000e260000000a00 */
[----:B------:R-:W-:-:S04]  /*a360*/  @P0 IMAD.MOV R14, RZ, RZ, -R16 ;  /* 0x000000ffff0e0224 */ /* 0x000fc800078e0a10 */
[----:B-1----:R-:W-:-:S04]  /*a370*/  @P0 IMAD R15, R19, R14, R15 ;  /* 0x0000000e130f0224 */ /* 0x002fc800078e020f */
[C---:B--2---:R-:W-:Y:S02]  /*a380*/  @P0 IMAD R4, R15.reuse, R2, R4 ;  /* 0x000000020f040224 */ /* 0x044fe400078e0204 */
[C---:B---3--:R-:W-:Y:S02]  /*a390*/  @P0 IMAD R8, R15.reuse, R6, R8 ;  /* 0x000000060f080224 */ /* 0x048fe400078e0208 */
[C---:B0-----:R-:W-:Y:S02]  /*a3a0*/  @P0 IMAD R5, R15.reuse, R12, R5 ;  /* 0x0000000c0f050224 */ /* 0x041fe400078e0205 */
[----:B------:R-:W-:-:S07]  /*a3b0*/  @P0 IMAD R0, R15, R13, R0 ;  /* 0x0000000d0f000224 */ /* 0x000fce00078e0200 */
.L_x_1622:
        /* <DEDUP_REMOVED lines=37> */
.L_x_1627:
[----:B------:R-:W2:Y:S04]  /*a610*/  LDG.E.64.CONSTANT R16, desc[UR4][R6.64] ;  /* 0x0000000406107981 */ /* 0x000ea8000c1e9b00 */
[----:B------:R-:W3:Y:S04]  /*a620*/  LDG.E.64.CONSTANT R18, desc[UR4][R6.64+0x8] ;  /* 0x0000080406127981 */ /* 0x000ee8000c1e9b00 */
[----:B------:R-:W4:Y:S04]  /*a630*/  LDG.E.64.CONSTANT R12, desc[UR4][R6.64+0x10] ;  /* 0x00001004060c7981 */ /* 0x000f28000c1e9b00 */
[----:B------:R-:W5:Y:S01]  /*a640*/  LDG.E.64.CONSTANT R10, desc[UR4][R6.64+0x18] ;  /* 0x00001804060a7981 */ /* 0x000f62000c1e9b00 */
[----:B------:R-:W-:Y:S01]  /*a650*/  IMAD.MOV.U32 R9, RZ, RZ, RZ ;  /* 0x000000ffff097224 */ /* 0x000fe200078e00ff */
        /* <DEDUP_REMOVED lines=50> */
.L_x_1626:
[----:B------:R-:W-:Y:S05]  /*a980*/  BSYNC B3 ;  /* 0x0000000000037941 */ /* 0x000fea0003800000 */
.L_x_1625:
        /* <DEDUP_REMOVED lines=46> */
.L_x_1629:
[----:B------:R-:W-:Y:S05]  /*ac70*/  BSYNC B3 ;  /* 0x0000000000037941 */ /* 0x000fea0003800000 */
.L_x_1628:
[----:B------:R-:W-:-:S07]  /*ac80*/  SEL R7, RZ, 0x1, !P0 ;  /* 0x00000001ff077807 */ /* 0x000fce0004000000 */
.L_x_1624:
[----:B------:R-:W-:Y:S05]  /*ac90*/  BSYNC B2 ;  /* 0x0000000000027941 */ /* 0x000fea0003800000 */
.L_x_1623:
[----:B------:R2:W-:Y:S01]  /*aca0*/  STG.E.U8 desc[UR4][R4.64], R7 ;  /* 0x0000000704007986 */ /* 0x0005e2000c101104 */
[----:B------:R-:W-:-:S07]  /*acb0*/  IADD3 R3, R3, 0x80, RZ ;  /* 0x0000008003037810 */ /* 0x000fce0007ffe0ff */
.L_x_1612:
[----:B------:R-:W-:-:S13]  /*acc0*/  ISETP.GE.AND P0, PT, R3, UR10, PT ;  /* 0x0000000a03007c0c */ /* 0x000fda000bf06270 */
[----:B------:R-:W-:Y:S05]  /*acd0*/  @P0 BREAK B0 ;  /* 0x0000000000000942 */ /* 0x000fea0003800000 */
[----:B------:R-:W-:Y:S05]  /*ace0*/  @P0 BRA `(.L_x_1630) ;  /* 0x0000004400300947 */ /* 0x000fea0003800000 */
[----:B------:R-:W3:Y:S01]  /*acf0*/  LDC R6, c[0x0][0x218] ;  /* 0x00008600ff067b82 */ /* 0x000ee20000000800 */
[----:B------:R-:W-:Y:S01]  /*ad00*/  HFMA2.MMA R8, -RZ, RZ, 0, 0 ;  /* 0x00000000ff087435 */ /* 0x000fe200000001ff */
[----:B012---:R-:W-:Y:S01]  /*ad10*/  MOV R7, RZ ;  /* 0x000000ff00077202 */ /* 0x007fe20000000f00 */
[----:B------:R-:W-:Y:S01]  /*ad20*/  IMAD.MOV.U32 R0, RZ, RZ, RZ ;  /* 0x000000ffff007224 */ /* 0x000fe200078e00ff */
[----:B------:R-:W-:Y:S02]  /*ad30*/  CS2R R4, SRZ ;  /* 0x0000000000047805 */ /* 0x000fe4000001ff00 */
        /* <DEDUP_REMOVED lines=371> */
[----:B------:R-:W-:Y:S01]  /*c470*/  IMAD.MOV.U32 R10, RZ, RZ, RZ ;  /* 0x000000ffff0a7224 */ /* 0x000fe200078e00ff */
[----:B------:R-:W-:Y:S01]  /*c480*/  ULDC.64 UR12, c[0x0][0x330] ;  /* 0x0000cc00000c7ab9 */ /* 0x000fe20000000a00 */
[----:B------:R-:W-:Y:S01]  /*c490*/  ULDC UR11, c[0x0][0x338] ;  /* 0x0000ce00000b7ab9 */ /* 0x000fe20000000800 */
[----:B------:R-:W-:Y:S01]  /*c4a0*/  ULDC.64 UR14, c[0x0][0x580] ;  /* 0x00016000000e7ab9 */ /* 0x000fe20000000a00 */
[----:B------:R-:W-:-:S05]  /*c4b0*/  IMAD.HI.U32 R14, R11, UR13, R10 ;  /* 0x0000000d0b0e7c27 */ /* 0x000fca000f8e000a */
[----:B------:R-:W-:Y:S01]  /*c4c0*/  SHF.R.U32.HI R15, RZ, UR11, R14 ;  /* 0x0000000bff0f7c19 */ /* 0x000fe2000801160e */
[----:B------:R-:W-:Y:S02]  /*c4d0*/  ULDC UR11, c[0x0][0x570] ;  /* 0x00015c00000b7ab9 */ /* 0x000fe40000000800 */
[----:B------:R-:W0:Y:S01]  /*c4e0*/  @P0 LDC.64 R16, c[0x0][0x340] ;  /* 0x0000d000ff100b82 */ /* 0x000e220000000a00 */
[----:B------:R-:W-:Y:S02]  /*c4f0*/  @P0 MOV R14, RZ ;  /* 0x000000ff000e0202 */ /* 0x000fe40000000f00 */
        /* <DEDUP_REMOVED lines=19> */
.L_x_1631:
        /* <DEDUP_REMOVED lines=37> */
.L_x_1636:
        /* <DEDUP_REMOVED lines=55> */
.L_x_1635:
[----:B------:R-:W-:Y:S05]  /*cbf0*/  BSYNC B3 ;  /* 0x0000000000037941 */ /* 0x000fea0003800000 */
.L_x_1634:
        /* <DEDUP_REMOVED lines=46> */
.L_x_1638:
[----:B------:R-:W-:Y:S05]  /*cee0*/  BSYNC B3 ;  /* 0x0000000000037941 */ /* 0x000fea0003800000 */
.L_x_1637:
[----:B------:R-:W-:-:S07]  /*cef0*/  SEL R7, RZ, 0x1, !P0 ;  /* 0x00000001ff077807 */ /* 0x000fce0004000000 */
.L_x_1633:
[----:B------:R-:W-:Y:S05]  /*cf00*/  BSYNC B2 ;  /* 0x0000000000027941 */ /* 0x000fea0003800000 */
.L_x_1632:
[----:B------:R1:W-:Y:S01]  /*cf10*/  STG.E.U8 desc[UR4][R4.64], R7 ;  /* 0x0000000704007986 */ /* 0x0003e2000c101104 */
[----:B------:R-:W-:-:S07]  /*cf20*/  IADD3 R3, R3, 0x80, RZ ;  /* 0x0000008003037810 */ /* 0x000fce0007ffe0ff */
.L_x_1621:
[----:B------:R-:W-:-:S13]  /*cf30*/  ISETP.GE.AND P0, PT, R3, UR10, PT ;  /* 0x0000000a03007c0c */ /* 0x000fda000bf06270 */
[----:B------:R-:W-:Y:S05]  /*cf40*/  @P0 BREAK B0 ;  /* 0x0000000000000942 */ /* 0x000fea0003800000 */
[----:B------:R-:W-:Y:S05]  /*cf50*/  @P0 BRA `(.L_x_1630) ;  /* 0x0000002000940947 */ /* 0x000fea0003800000 */
[----:B------:R-:W-:Y:S05]  /*cf60*/  BSYNC B0 ;  /* 0x0000000000007941 */ /* 0x000fea0003800000 */
.L_x_1593:
[----:B------:R-:W2:Y:S01]  /*cf70*/  LDC R6, c[0x0][0x218] ;  /* 0x00008600ff067b82 */ /* 0x000ea20000000800 */
[----:B01----:R-:W-:Y:S01]  /*cf80*/  HFMA2.MMA R7, -RZ, RZ, 0, 0 ;  /* 0x00000000ff077435 */ /* 0x003fe200000001ff */
[----:B------:R-:W-:Y:S01]  /*cf90*/  MOV R0, RZ ;  /* 0x000000ff00007202 */ /* 0x000fe20000000f00 */
[----:B------:R-:W-:Y:S01]  /*cfa0*/  HFMA2.MMA R8, -RZ, RZ, 0, 0 ;  /* 0x00000000ff087435 */ /* 0x000fe200000001ff */
        /* <DEDUP_REMOVED lines=400> */
.L_x_1639:
        /* <DEDUP_REMOVED lines=37> */
.L_x_1644:
        /* <DEDUP_REMOVED lines=55> */
.L_x_1643:
[----:B------:R-:W-:Y:S05]  /*ee70*/  BSYNC B3 ;  /* 0x0000000000037941 */ /* 0x000fea0003800000 */
.L_x_1642:
        /* <DEDUP_REMOVED lines=46> */
.L_x_1646:
[----:B------:R-:W-:Y:S05]  /*f160*/  BSYNC B3 ;  /* 0x0000000000037941 */ /* 0x000fea0003800000 */
.L_x_1645:
[----:B------:R-:W-:-:S07]  /*f170*/  SEL R7, RZ, 0x1, !P0 ;  /* 0x00000001ff077807 */ /* 0x000fce0004000000 */
.L_x_1641:
[----:B------:R-:W-:Y:S05]  /*f180*/  BSYNC B2 ;  /* 0x0000000000027941 */ /* 0x000fea0003800000 */
.L_x_1640:
[----:B------:R3:W-:Y:S01]  /*f190*/  STG.E.U8 desc[UR4][R4.64], R7 ;  /* 0x0000000704007986 */ /* 0x0007e2000c101104 */
[----:B------:R-:W-:-:S07]  /*f1a0*/  IADD3 R3, R3, 0x80, RZ ;  /* 0x0000008003037810 */ /* 0x000fce0007ffe0ff */
.L_x_1630:
[----:B------:R-:W-:Y:S05]  /*f1b0*/  BSYNC B1 ;  /* 0x0000000000017941 */ /* 0x000fea0003800000 */
.L_x_1592:
        /* <DEDUP_REMOVED lines=381> */
[----:B------:R-:W-:-:S07]  /*10990*/  ULDC UR7, c[0x0][0x57c] ;  /* 0x00015f0000077ab9 */ /* 0x000fce0000000800 */
        /* <DEDUP_REMOVED lines=9> */
[----:B------:R-:W2:Y:S01]  /*10a30*/  @P0 LDC R14, c[0x0][0x588] ;  /* 0x00016200ff0e0b82 */ /* 0x000ea20000000800 */
[C---:B------:R-:W-:Y:S02]  /*10a40*/  IMAD R2, R7.reuse, UR6, R2 ;  /* 0x0000000607027c24 */ /* 0x040fe4000f8e0202 */
[C---:B------:R-:W-:Y:S02]  /*10a50*/  IMAD R0, R7.reuse, UR7, R0 ;  /* 0x0000000707007c24 */ /* 0x040fe4000f8e0200 */
[C---:B------:R-:W-:Y:S02]  /*10a60*/  IMAD R5, R7.reuse, UR8, R5 ;  /* 0x0000000807057c24 */ /* 0x040fe4000f8e0205 */
[----:B------:R-:W-:Y:S01]  /*10a70*/  IMAD R4, R7, UR9, R4 ;  /* 0x0000000907047c24 */ /* 0x000fe2000f8e0204 */
[----:B------:R-:W3:Y:S01]  /*10a80*/  @P0 LDC.64 R8, c[0x0][0x598] ;  /* 0x00016600ff080b82 */ /* 0x000ee20000000a00 */
[----:B0-----:R-:W-:-:S05]  /*10a90*/  @P0 IMAD.HI.U32 R6, R11, R12, R10 ;  /* 0x0000000c0b060227 */ /* 0x001fca00078e000a */
[----:B------:R-:W-:Y:S02]  /*10aa0*/  @P0 SHF.R.U32.HI R6, RZ, R13, R6 ;  /* 0x0000000dff060219 */ /* 0x000fe40000011606 */
[----:B------:R-:W0:Y:S03]  /*10ab0*/  @P0 LDC R12, c[0x0][0x594] ;  /* 0x00016500ff0c0b82 */ /* 0x000e260000000800 */
[----:B------:R-:W-:-:S04]  /*10ac0*/  @P0 IMAD.MOV R10, RZ, RZ, -R6 ;  /* 0x000000ffff0a0224 */ /* 0x000fc800078e0a06 */
[----:B-1----:R-:W-:-:S04]  /*10ad0*/  @P0 IMAD R11, R15, R10, R11 ;  /* 0x0000000a0f0b0224 */ /* 0x002fc800078e020b */
[C---:B--2---:R-:W-:Y:S02]  /*10ae0*/  @P0 IMAD R2, R11.reuse, R14, R2 ;  /* 0x0000000e0b020224 */ /* 0x044fe400078e0202 */
[C---:B---3--:R-:W-:Y:S02]  /*10af0*/  @P0 IMAD R5, R11.reuse, R8, R5 ;  /* 0x000000080b050224 */ /* 0x048fe400078e0205 */
[C---:B------:R-:W-:Y:S02]  /*10b00*/  @P0 IMAD R4, R11.reuse, R9, R4 ;  /* 0x000000090b040224 */ /* 0x040fe400078e0204 */
[----:B0-----:R-:W-:-:S07]  /*10b10*/  @P0 IMAD R0, R11, R12, R0 ;  /* 0x0000000c0b000224 */ /* 0x001fce00078e0200 */
.L_x_1647:
[----:B------:R-:W-:Y:S01]  /*10b20*/  ULDC.64 UR6, c[0x0][0x5c8] ;  /* 0x0001720000067ab9 */ /* 0x000fe20000000a00 */
[----:B------:R-:W-:Y:S01]  /*10b30*/  ULDC.64 UR8, c[0x0][0x5d8] ;  /* 0x0001760000087ab9 */ /* 0x000fe20000000a00 */
[----:B------:R-:W-:-:S04]  /*10b40*/  IADD3 R6, P0, R4, UR6, RZ ;  /* 0x0000000604067c10 */ /* 0x000fc8000ff1e0ff */
        /* <DEDUP_REMOVED lines=9> */
[----:B------:R-:W-:Y:S01]  /*10be0*/  BSSY B1, `(.L_x_1648) ;  /* 0x0000081000017945 */ /* 0x000fe20003800000 */
[----:B------:R-:W-:-:S04]  /*10bf0*/  IADD3 R2, P2, R2, UR6, RZ ;  /* 0x0000000602027c10 */ /* 0x000fc8000ff5e0ff */
[----:B------:R-:W-:Y:S01]  /*10c00*/  IADD3.X R3, RZ, UR7, RZ, P2, !PT ;  /* 0x00000007ff037c10 */ /* 0x000fe200097fe4ff */
[----:B------:R-:W-:Y:S01]  /*10c10*/  ULDC.64 UR6, c[0x0][0x5e8] ;  /* 0x00017a0000067ab9 */ /* 0x000fe20000000a00 */
[----:B--2---:R-:W-:-:S04]  /*10c20*/  ISETP.GT.U32.AND P0, PT, R6, RZ, PT ;  /* 0x000000ff0600720c */ /* 0x004fc80003f04070 */
[----:B------:R-:W-:-:S04]  /*10c30*/  ISETP.GT.AND.EX P0, PT, R7, RZ, !P1, P0 ;  /* 0x000000ff0700720c */ /* 0x000fc80004f04300 */
[----:B------:R-:W-:Y:S02]  /*10c40*/  SEL R17, R6, 0x1, !P0 ;  /* 0x0000000106117807 */ /* 0x000fe40004000000 */
[----:B------:R-:W-:Y:S02]  /*10c50*/  SEL R16, R7, RZ, !P0 ;  /* 0x000000ff07107207 */ /* 0x000fe40004000000 */
[----:B------:R-:W-:Y:S02]  /*10c60*/  ISETP.GE.U32.AND P1, PT, R17, 0x1, PT ;  /* 0x000000011100780c */ /* 0x000fe40003f26070 */
[----:B---3--:R-:W-:Y:S02]  /*10c70*/  LEA R6, P3, R4, UR8, 0x3 ;  /* 0x0000000804067c11 */ /* 0x008fe4000f8618ff */
[----:B------:R-:W-:Y:S02]  /*10c80*/  ISETP.GE.AND.EX P1, PT, R16, RZ, PT, P1 ;  /* 0x000000ff1000720c */ /* 0x000fe40003f26310 */
[----:B------:R-:W-:Y:S01]  /*10c90*/  LEA.HI.X R5, R4, UR9, R5, 0x3, P3 ;  /* 0x0000000904057c11 */ /* 0x000fe200098f1c05 */
[----:B------:R-:W-:Y:S01]  /*10ca0*/  ULDC.64 UR8, c[0x0][0x5b8] ;  /* 0x00016e0000087ab9 */ /* 0x000fe20000000a00 */
[----:B------:R-:W-:-:S09]  /*10cb0*/  PLOP3.LUT P0, PT, PT, PT, PT, 0x8, 0x0 ;  /* 0x000000000000781c */ /* 0x000fd20003f0e170 */
        /* <DEDUP_REMOVED lines=14> */
.L_x_1652:
[----:B------:R-:W2:Y:S04]  /*10da0*/  LDG.E.64.CONSTANT R14, desc[UR4][R4.64] ;  /* 0x00000004040e7981 */ /* 0x000ea8000c1e9b00 */
[----:B------:R-:W3:Y:S04]  /*10db0*/  LDG.E.64.CONSTANT R18, desc[UR4][R4.64+0x8] ;  /* 0x0000080404127981 */ /* 0x000ee8000c1e9b00 */
[----:B------:R-:W4:Y:S04]  /*10dc0*/  LDG.E.64.CONSTANT R12, desc[UR4][R4.64+0x10] ;  /* 0x00001004040c7981 */ /* 0x000f28000c1e9b00 */
[----:B------:R-:W5:Y:S01]  /*10dd0*/  LDG.E.64.CONSTANT R8, desc[UR4][R4.64+0x18] ;  /* 0x0000180404087981 */ /* 0x000f62000c1e9b00 */
[----:B------:R-:W-:Y:S01]  /*10de0*/  MOV R7, RZ ;  /* 0x000000ff00077202 */ /* 0x000fe20000000f00 */
[----:B------:R-:W-:-:S02]  /*10df0*/  IMAD.MOV.U32 R6, RZ, RZ, R0 ;  /* 0x000000ffff067224 */ /* 0x000fc400078e0000 */
[----:B--2---:R-:W-:Y:S02]  /*10e00*/  IMAD R15, R15, UR6, RZ ;  /* 0x000000060f0f7c24 */ /* 0x004fe4000f8e02ff */
        /* <DEDUP_REMOVED lines=17> */
[----:B------:R-:W-:Y:S01]  /*10f20*/  IMAD R9, R9, UR6, RZ ;  /* 0x0000000609097c24 */ /* 0x000fe2000f8e02ff */
[----:B------:R-:W-:Y:S02]  /*10f30*/  IADD3 R6, P0, R6, UR8, RZ ;  /* 0x0000000806067c10 */ /* 0x000fe4000ff1e0ff */
[----:B------:R-:W4:Y:S01]  /*10f40*/  LDG.E.U8.CONSTANT R12, desc[UR4][R12.64] ;  /* 0x000000040c0c7981 */ /* 0x000f22000c1e9100 */
[----:B------:R-:W-:-:S05]  /*10f50*/  IMAD R9, R8, UR7, R9 ;  /* 0x0000000708097c24 */ /* 0x000fca000f8e0209 */
[----:B------:R-:W-:-:S05]  /*10f60*/  IADD3.X R7, R7, UR9, R9, P0, !PT ;  /* 0x0000000907077c10 */ /* 0x000fca00087fe409 */
[----:B------:R-:W5:Y:S01]  /*10f70*/  LDG.E.U8.CONSTANT R6, desc[UR4][R6.64] ;  /* 0x0000000406067981 */ /* 0x000f62000c1e9100 */
[----:B--2---:R-:W-:-:S04]  /*10f80*/  ISETP.NE.AND P0, PT, R20, RZ, PT ;  /* 0x000000ff1400720c */ /* 0x004fc80003f05270 */
[----:B------:R-:W-:Y:S02]  /*10f90*/  SEL R8, RZ, 0xffffffff, !P0 ;  /* 0xffffffffff087807 */ /* 0x000fe40004000000 */
[----:B---3--:R-:W-:Y:S02]  /*10fa0*/  ISETP.NE.AND P1, PT, R14, RZ, PT ;  /* 0x000000ff0e00720c */ /* 0x008fe40003f25270 */
[----:B------:R-:W-:Y:S02]  /*10fb0*/  ISETP.NE.AND P0, PT, R11, R8, PT ;  /* 0x000000080b00720c */ /* 0x000fe40003f05270 */
[----:B------:R-:W-:Y:S02]  /*10fc0*/  SEL R9, RZ, 0xffffffff, !P1 ;  /* 0xffffffffff097807 */ /* 0x000fe40004800000 */
[----:B------:R-:W-:Y:S02]  /*10fd0*/  SEL R8, RZ, 0x1, !P0 ;  /* 0x00000001ff087807 */ /* 0x000fe40004000000 */
[----:B----4-:R-:W-:-:S02]  /*10fe0*/  ISETP.NE.AND P1, PT, R12, RZ, PT ;  /* 0x000000ff0c00720c */ /* 0x010fc40003f25270 */
[----:B------:R-:W-:Y:S02]  /*10ff0*/  ISETP.NE.AND P0, PT, R8, R9, PT ;  /* 0x000000090800720c */ /* 0x000fe40003f05270 */
[----:B------:R-:W-:Y:S02]  /*11000*/  SEL R9, RZ, 0xffffffff, !P1 ;  /* 0xffffffffff097807 */ /* 0x000fe40004800000 */
[----:B------:R-:W-:-:S04]  /*11010*/  IADD3 R17, P1, R17, 0x4, RZ ;  /* 0x0000000411117810 */ /* 0x000fc80007f3e0ff */
[----:B------:R-:W-:Y:S02]  /*11020*/  IADD3.X R16, RZ, R16, RZ, P1, !PT ;  /* 0x00000010ff107210 */ /* 0x000fe40000ffe4ff */
[----:B------:R-:W-:Y:S02]  /*11030*/  ISETP.NE.U32.AND P1, PT, R17, RZ, PT ;  /* 0x000000ff1100720c */ /* 0x000fe40003f25070 */
[----:B------:R-:W-:Y:S02]  /*11040*/  SEL R8, RZ, 0x1, !P0 ;  /* 0x00000001ff087807 */ /* 0x000fe40004000000 */
[----:B------:R-:W-:Y:S02]  /*11050*/  ISETP.NE.AND.EX P1, PT, R16, RZ, PT, P1 ;  /* 0x000000ff1000720c */ /* 0x000fe40003f25310 */
[----:B-----5:R-:W-:Y:S02]  /*11060*/  ISETP.NE.AND P2, PT, R6, RZ, PT ;  /* 0x000000ff0600720c */ /* 0x020fe40003f45270 */
[----:B------:R-:W-:-:S02]  /*11070*/  ISETP.NE.AND P0, PT, R8, R9, PT ;  /* 0x000000090800720c */ /* 0x000fc40003f05270 */
[----:B------:R-:W-:Y:S02]  /*11080*/  SEL R7, RZ, 0xffffffff, !P2 ;  /* 0xffffffffff077807 */ /* 0x000fe40005000000 */
[----:B------:R-:W-:Y:S02]  /*11090*/  SEL R6, RZ, 0x1, !P0 ;  /* 0x00000001ff067807 */ /* 0x000fe40004000000 */
[----:B------:R-:W-:Y:S02]  /*110a0*/  IADD3 R4, P2, R4, 0x20, RZ ;  /* 0x0000002004047810 */ /* 0x000fe40007f5e0ff */
[----:B------:R-:W-:Y:S02]  /*110b0*/  ISETP.NE.AND P0, PT, R6, R7, PT ;  /* 0x000000070600720c */ /* 0x000fe40003f05270 */
[----:B------:R-:W-:Y:S02]  /*110c0*/  IADD3.X R5, RZ, R5, RZ, P2, !PT ;  /* 0x00000005ff057210 */ /* 0x000fe400017fe4ff */
[----:B------:R-:W-:Y:S01]  /*110d0*/  SEL R11, RZ, 0x1, !P0 ;  /* 0x00000001ff0b7807 */ /* 0x000fe20004000000 */
[----:B------:R-:W-:Y:S08]  /*110e0*/  @P1 BRA `(.L_x_1652) ;  /* 0xfffffffc002c1947 */ /* 0x000ff0000383ffff */
[----:B------:R-:W-:Y:S05]  /*110f0*/  BSYNC B3 ;  /* 0x0000000000037941 */ /* 0x000fea0003800000 */
.L_x_1651:
[----:B------:R-:W-:Y:S05]  /*11100*/  BSYNC B2 ;  /* 0x0000000000027941 */ /* 0x000fea0003800000 */
.L_x_1650:
[----:B------:R-:W-:Y:S02]  /*11110*/  ISETP.NE.U32.AND P1, PT, R10, RZ, PT ;  /* 0x000000ff0a00720c */ /* 0x000fe40003f25070 */
[----:B------:R-:W-:Y:S02]  /*11120*/  MOV R12, R4 ;  /* 0x00000004000c7202 */ /* 0x000fe40000000f00 */
[----:B------:R-:W-:Y:S02]  /*11130*/  ISETP.NE.AND.EX P1, PT, RZ, RZ, PT, P1 ;  /* 0x000000ffff00720c */ /* 0x000fe40003f25310 */
[----:B------:R-:W-:-:S11]  /*11140*/  MOV R13, R5 ;  /* 0x00000005000d7202 */ /* 0x000fd60000000f00 */
[----:B------:R-:W-:Y:S05]  /*11150*/  @!P1 BRA `(.L_x_1649) ;  /* 0x0000000000a49947 */ /* 0x000fea0003800000 */
[----:B------:R-:W2:Y:S01]  /*11160*/  LDG.E.64.CONSTANT R14, desc[UR4][R12.64] ;  /* 0x000000040c0e7981 */ /* 0x000ea2000c1e9b00 */
[----:B------:R-:W2:Y:S01]  /*11170*/  LDC.64 R6, c[0x0][0x5e8] ;  /* 0x00017a00ff067b82 */ /* 0x000ea20000000a00 */
[----:B------:R-:W-:Y:S01]  /*11180*/  HFMA2.MMA R9, -RZ, RZ, 0, 0 ;  /* 0x00000000ff097435 */ /* 0x000fe200000001ff */
[----:B------:R-:W-:-:S06]  /*11190*/  MOV R8, R0 ;  /* 0x0000000000087202 */ /* 0x000fcc0000000f00 */
        /* <DEDUP_REMOVED lines=13> */
[----:B------:R-:W-:Y:S02]  /*11270*/  ISETP.NE.U32.AND P1, PT, R10, 0x2, PT ;  /* 0x000000020a00780c */ /* 0x000fe40003f25070 */
[----:B------:R-:W2:Y:S02]  /*11280*/  LDG.E.64.CONSTANT R10, desc[UR4][R12.64+0x8] ;  /* 0x000008040c0a7981 */ /* 0x000ea4000c1e9b00 */
        /* <DEDUP_REMOVED lines=22> */
.L_x_1649:
[----:B------:R-:W-:Y:S05]  /*113f0*/  BSYNC B1 ;  /* 0x0000000000017941 */ /* 0x000fea0003800000 */
.L_x_1648:
[----:B------:R-:W-:-:S05]  /*11400*/  SEL R5, RZ, 0x1, !P0 ;  /* 0x00000001ff057807 */ /* 0x000fca0004000000 */
[----:B------:R-:W-:Y:S01]  /*11410*/  STG.E.U8 desc[UR4][R2.64], R5 ;  /* 0x0000000502007986 */ /* 0x000fe2000c101104 */
[----:B------:R-:W-:Y:S05]  /*11420*/  EXIT ;  /* 0x000000000000794d */ /* 0x000fea0003800000 */
.L_x_1653:
        /* <DEDUP_REMOVED lines=13> */
.L_x_18541:


//--------------------- .text._ZN2at6native73_GLOBAL__N__c8866d80_35_SparseBinaryOpIntersectionKernel_cu_f5210f67_363612apply_kernelILi128ELi8EZNS1_29binary_op_intersection_kernelINS1_9RhsProjOpEN3c107complexIfEElEEvRNS_14TensorIteratorEllRKNS_6TensorEbEUliE_EEviT1_ --------------------------
	.section	.text._ZN2at6native73_GLOBAL__N__c8866d80_35_SparseBinaryOpIntersectionKernel_cu_f5210f67_363612apply_kernelILi128ELi8EZNS1_29binary_op_intersection_kernelINS1_9RhsProjOpEN3c107complexIfEElEEvRNS_14TensorIteratorEllRKNS_6TensorEbEUliE_EEviT1_,"ax",@progbits
	.align	128
.text._ZN2at6native73_GLOBAL__N__c8866d80_35_SparseBinaryOpIntersectionKernel_cu_f5210f67_363612apply_kernelILi128ELi8EZNS1_29binary_op_intersection_kernelINS1_9RhsProjOpEN3c107complexIfEElEEvRNS_14TensorIteratorEllRKNS_6TensorEbEUliE_EEviT1_:
        .type           _ZN2at6native73_GLOBAL__N__c8866d80_35_SparseBinaryOpIntersectionKernel_cu_f5210f67_363612apply_kernelILi128ELi8EZNS1_29binary_op_intersection_kernelINS1_9RhsProjOpEN3c107complexIfEElEEvRNS_14TensorIteratorEllRKNS_6TensorEbEUliE_EEviT1_,@function
        .size           _ZN2at6native73_GLOBAL__N__c8866d80_35_SparseBinaryOpIntersectionKernel_cu_f5210f67_363612apply_kernelILi128ELi8EZNS1_29binary_op_intersection_kernelINS1_9RhsProjOpEN3c107complexIfEElEEvRNS_14TensorIteratorEllRKNS_6TensorEbEUliE_EEviT1_,(.L_x_18542 - _ZN2at6native73_GLOBAL__N__c8866d80_35_SparseBinaryOpIntersectionKernel_cu_f5210f67_363612apply_kernelILi128ELi8EZNS1_29binary_op_intersection_kernelINS1_9RhsProjOpEN3c107complexIfEElEEvRNS_14TensorIteratorEllRKNS_6TensorEbEUliE_EEviT1_)
        .other          _ZN2at6native73_GLOBAL__N__c8866d80_35_SparseBinaryOpIntersectionKernel_cu_f5210f67_363612apply_kernelILi128ELi8EZNS1_29binary_op_intersection_kernelINS1_9RhsProjOpEN3c107complexIfEElEEvRNS_14TensorIteratorEllRKNS_6TensorEbEUliE_EEviT1_,@"STO_CUDA_ENTRY STV_DEFAULT"
_ZN2at6native73_GLOBAL__N__c8866d80_35_SparseBinaryOpIntersectionKernel_cu_f5210f67_363612apply_kernelILi128ELi8EZNS1_29binary_op_intersection_kernelINS1_9RhsProjOpEN3c107complexIfEElEEvRNS_14TensorIteratorEllRKNS_6TensorEbEUliE_EEviT1_:
        /* <DEDUP_REMOVED lines=420> */
.L_x_1656:
        /* <DEDUP_REMOVED lines=14> */
[----:B------:R-:W-:-:S04]  /*1b20*/  IADD3 R0, P2, R0, UR12, RZ ;  /* 0x0000000c00007c10 */ /* 0x000fc8000ff5e0ff */
[----:B------:R-:W-:Y:S02]  /*1b30*/  IADD3.X R2, RZ, UR13, RZ, P2, !PT ;  /* 0x0000000dff027c10 */ /* 0x000fe400097fe4ff */
[----:B--2---:R-:W-:-:S04]  /*1b40*/  ISETP.GT.U32.AND P1, PT, R6, RZ, PT ;  /* 0x000000ff0600720c */ /* 0x004fc80003f24070 */
[C---:B------:R-:W-:Y:S02]  /*1b50*/  ISETP.GT.AND.EX P0, PT, R7.reuse, RZ, !P0, P1 ;  /* 0x000000ff0700720c */ /* 0x040fe40004704310 */
[----:B------:R-:W-:Y:S02]  /*1b60*/  IADD3 R8, P1, R8, UR10, RZ ;  /* 0x0000000a08087c10 */ /* 0x000fe4000ff3e0ff */
[----:B------:R-:W-:Y:S02]  /*1b70*/  SEL R11, R6, 0x1, !P0 ;  /* 0x00000001060b7807 */ /* 0x000fe40004000000 */
[----:B------:R-:W-:Y:S02]  /*1b80*/  SEL R10, R7, RZ, !P0 ;  /* 0x000000ff070a7207 */ /* 0x000fe40004000000 */
[----:B------:R-:W-:Y:S02]  /*1b90*/  CS2R R6, SRZ ;  /* 0x0000000000067805 */ /* 0x000fe4000001ff00 */
[----:B------:R-:W-:-:S02]  /*1ba0*/  ISETP.GE.U32.AND P0, PT, R11, 0x1, PT ;  /* 0x000000010b00780c */ /* 0x000fc40003f06070 */
[----:B---3--:R-:W-:Y:S02]  /*1bb0*/  LEA R16, P3, R4, UR14, 0x3 ;  /* 0x0000000e04107c11 */ /* 0x008fe4000f8618ff */
[----:B------:R-:W-:Y:S02]  /*1bc0*/  ISETP.GE.AND.EX P0, PT, R10, RZ, PT, P0 ;  /* 0x000000ff0a00720c */ /* 0x000fe40003f06300 */
[----:B------:R-:W-:Y:S02]  /*1bd0*/  LEA.HI.X R17, R4, UR15, R5, 0x3, P3 ;  /* 0x0000000f04117c11 */ /* 0x000fe400098f1c05 */
[----:B------:R-:W-:-:S09]  /*1be0*/  IADD3.X R9, RZ, UR11, RZ, P1, !PT ;  /* 0x0000000bff097c10 */ /* 0x000fd20008ffe4ff */
[----:B------:R-:W-:Y:S05]  /*1bf0*/  @!P0 BRA `(.L_x_1658) ;  /* 0x0000001800048947 */ /* 0x000fea0003800000 */
[----:B------:R-:W-:Y:S01]  /*1c00*/  IADD3 R4, P1, R11, -0x1, RZ ;  /* 0xffffffff0b047810 */ /* 0x000fe20007f3e0ff */
[----:B------:R-:W-:Y:S01]  /*1c10*/  BSSY B0, `(.L_x_1659) ;  /* 0x0000158000007945 */ /* 0x000fe20003800000 */
[----:B------:R-:W-:Y:S02]  /*1c20*/  CS2R R6, SRZ ;  /* 0x0000000000067805 */ /* 0x000fe4000001ff00 */
[----:B------:R-:W-:Y:S02]  /*1c30*/  ISETP.GE.U32.AND P0, PT, R4, 0x3, PT ;  /* 0x000000030400780c */ /* 0x000fe40003f06070 */
[----:B------:R-:W-:-:S04]  /*1c40*/  IADD3.X R4, R10, -0x1, RZ, P1, !PT ;  /* 0xffffffff0a047810 */ /* 0x000fc80000ffe4ff */
[----:B------:R-:W-:Y:S02]  /*1c50*/  ISETP.GE.U32.AND.EX P0, PT, R4, RZ, PT, P0 ;  /* 0x000000ff0400720c */ /* 0x000fe40003f06100 */
[----:B------:R-:W-:-:S11]  /*1c60*/  LOP3.LUT R4, R11, 0x3, RZ, 0xc0, !PT ;  /* 0x000000030b047812 */ /* 0x000fd600078ec0ff */
[----:B------:R-:W-:Y:S05]  /*1c70*/  @!P0 BRA `(.L_x_1660) ;  /* 0x0000001400448947 */ /* 0x000fea0003800000 */
[----:B------:R-:W-:Y:S01]  /*1c80*/  IADD3 R48, P0, -R4, R11, RZ ;  /* 0x0000000b04307210 */ /* 0x000fe20007f1e1ff */
[----:B------:R-:W-:Y:S01]  /*1c90*/  BSSY B3, `(.L_x_1661) ;  /* 0x000011c000037945 */ /* 0x000fe20003800000 */
[----:B------:R-:W-:Y:S01]  /*1ca0*/  HFMA2.MMA R7, -RZ, RZ, 0, 0 ;  /* 0x00000000ff077435 */ /* 0x000fe200000001ff */
[----:B------:R-:W-:Y:S02]  /*1cb0*/  MOV R52, R16 ;  /* 0x0000001000347202 */ /* 0x000fe40000000f00 */
[----:B------:R-:W-:Y:S02]  /*1cc0*/  IADD3.X R5, R10, -0x1, RZ, P0, !PT ;  /* 0xffffffff0a057810 */ /* 0x000fe400007fe4ff */
[----:B------:R-:W-:Y:S02]  /*1cd0*/  ISETP.GT.U32.AND P0, PT, R48, RZ, PT ;  /* 0x000000ff3000720c */ /* 0x000fe40003f04070 */
[----:B------:R-:W-:Y:S02]  /*1ce0*/  MOV R53, R17 ;  /* 0x0000001100357202 */ /* 0x000fe40000000f00 */
[----:B------:R-:W-:-:S13]  /*1cf0*/  ISETP.GT.AND.EX P0, PT, R5, RZ, PT, P0 ;  /* 0x000000ff0500720c */ /* 0x000fda0003f04300 */
[----:B------:R-:W-:Y:S05]  /*1d00*/  @!P0 BRA `(.L_x_1662) ;  /* 0x0000001000508947 */ /* 0x000fea0003800000 */
[----:B------:R-:W-:Y:S01]  /*1d10*/  ISETP.GT.U32.AND P1, PT, R48, 0xc, PT ;  /* 0x0000000c3000780c */ /* 0x000fe20003f24070 */
[----:B------:R-:W-:Y:S01]  /*1d20*/  BSSY B4, `(.L_x_1663) ;  /* 0x00000b1000047945 */ /* 0x000fe20003800000 */
[----:B------:R-:W-:Y:S02]  /*1d30*/  PLOP3.LUT P0, PT, PT, PT, PT, 0x80, 0x0 ;  /* 0x000000000000781c */ /* 0x000fe40003f0f070 */
[----:B------:R-:W-:-:S13]  /*1d40*/  ISETP.GT.AND.EX P1, PT, R5, RZ, PT, P1 ;  /* 0x000000ff0500720c */ /* 0x000fda0003f24310 */
[----:B------:R-:W-:Y:S05]  /*1d50*/  @!P1 BRA `(.L_x_1664) ;  /* 0x0000000800b49947 */ /* 0x000fea0003800000 */
[----:B------:R-:W-:Y:S01]  /*1d60*/  BSSY B5, `(.L_x_1665) ;  /* 0x00000aa000057945 */ /* 0x000fe20003800000 */
[----:B------:R-:W-:-:S13]  /*1d70*/  PLOP3.LUT P0, PT, PT, PT, PT, 0x8, 0x0 ;  /* 0x000000000000781c */ /* 0x000fda0003f0e170 */
.L_x_1666:
        /* <DEDUP_REMOVED lines=18> */
[----:B---3--:R-:W-:Y:S02]  /*1ea0*/  IMAD R29, R29, UR10, RZ ;  /* 0x0000000a1d1d7c24 */ /* 0x008fe4000f8e02ff */
[----:B------:R-:W-:-:S04]  /*1eb0*/  IMAD.WIDE.U32 R42, R30, UR10, RZ ;  /* 0x0000000a1e2a7c25 */ /* 0x000fc8000f8e00ff */
[----:B------:R-:W-:Y:S02]  /*1ec0*/  IMAD R31, R30, UR11, R31 ;  /* 0x0000000b1e1f7c24 */ /* 0x000fe4000f8e021f */
[----:B------:R-:W-:-:S04]  /*1ed0*/  IMAD.WIDE.U32 R38, R28, UR10, RZ ;  /* 0x0000000a1c267c25 */ /* 0x000fc8000f8e00ff */
[----:B------:R-:W-:Y:S02]  /*1ee0*/  IMAD R45, R28, UR11, R29 ;  /* 0x0000000b1c2d7c24 */ /* 0x000fe4000f8e021d */
[----:B----4-:R-:W-:Y:S01]  /*1ef0*/  IMAD R47, R33, UR10, RZ ;  /* 0x0000000a212f7c24 */ /* 0x010fe2000f8e02ff */
[----:B------:R-:W-:Y:S01]  /*1f00*/  IADD3 R29, R43, R31, RZ ;  /* 0x0000001f2b1d7210 */ /* 0x000fe20007ffe0ff */
[----:B-----5:R-:W-:Y:S01]  /*1f10*/  IMAD R37, R37, UR10, RZ ;  /* 0x0000000a25257c24 */ /* 0x020fe2000f8e02ff */
[----:B------:R-:W-:Y:S01]  /*1f20*/  IADD3 R31, R39, R45, RZ ;  /* 0x0000002d271f7210 */ /* 0x000fe20007ffe0ff */
[----:B------:R-:W-:Y:S01]  /*1f30*/  IMAD R45, R35, UR10, RZ ;  /* 0x0000000a232d7c24 */ /* 0x000fe2000f8e02ff */
[-C--:B------:R-:W-:Y:S01]  /*1f40*/  LEA R30, P2, R38, R0.reuse, 0x3 ;  /* 0x00000000261e7211 */ /* 0x080fe200078418ff */
[----:B------:R-:W-:Y:S01]  /*1f50*/  IMAD R47, R32, UR11, R47 ;  /* 0x0000000b202f7c24 */ /* 0x000fe2000f8e022f */
[----:B------:R-:W-:Y:S01]  /*1f60*/  LEA R28, P1, R42, R0, 0x3 ;  /* 0x000000002a1c7211 */ /* 0x000fe200078218ff */
[----:B------:R-:W-:Y:S01]  /*1f70*/  IMAD.WIDE.U32 R32, R32, UR10, RZ ;  /* 0x0000000a20207c25 */ /* 0x000fe2000f8e00ff */
[----:B------:R-:W-:-:S03]  /*1f80*/  LEA.HI.X R31, R38, R2, R31, 0x3, P2 ;  /* 0x00000002261f7211 */ /* 0x000fc600010f1c1f */
[----:B------:R-:W-:Y:S02]  /*1f90*/  IMAD R43, R41, UR10, RZ ;  /* 0x0000000a292b7c24 */ /* 0x000fe4000f8e02ff */
[----:B------:R-:W-:Y:S01]  /*1fa0*/  IMAD R41, R36, UR11, R37 ;  /* 0x0000000b24297c24 */ /* 0x000fe2000f8e0225 */
[----:B------:R-:W-:Y:S01]  /*1fb0*/  LEA.HI.X R29, R42, R2, R29, 0x3, P1 ;  /* 0x000000022a1d7211 */ /* 0x000fe200008f1c1d */
[----:B------:R-:W-:Y:S01]  /*1fc0*/  IMAD R45, R34, UR11, R45 ;  /* 0x0000000b222d7c24 */ /* 0x000fe2000f8e022d */
[----:B------:R-:W-:Y:S01]  /*1fd0*/  IADD3 R33, R33, R47, RZ ;  /* 0x0000002f21217210 */ /* 0x000fe20007ffe0ff */
[----:B------:R-:W-:Y:S01]  /*1fe0*/  IMAD.WIDE.U32 R36, R36, UR10, RZ ;  /* 0x0000000a24247c25 */ /* 0x000fe2000f8e00ff */
[----:B------:R-:W2:Y:S03]  /*1ff0*/  LDG.E.64.CONSTANT R30, desc[UR4][R30.64] ;  /* 0x000000041e1e7981 */ /* 0x000ea6000c1e9b00 */
[----:B------:R-:W-:-:S04]  /*2000*/  IMAD.WIDE.U32 R34, R34, UR10, RZ ;  /* 0x0000000a22227c25 */ /* 0x000fc8000f8e00ff */
[----:B------:R-:W-:-:S04]  /*2010*/  IMAD.WIDE.U32 R38, R40, UR10, RZ ;  /* 0x0000000a28267c25 */ /* 0x000fc8000f8e00ff */
[----:B------:R-:W-:Y:S01]  /*2020*/  IMAD R43, R40, UR11, R43 ;  /* 0x0000000b282b7c24 */ /* 0x000fe2000f8e022b */
[-C--:B------:R-:W-:Y:S01]  /*2030*/  LEA R40, P1, R32, R0.reuse, 0x3 ;  /* 0x0000000020287211 */ /* 0x080fe200078218ff */
[----:B------:R-:W-:Y:S01]  /*2040*/  IMAD R11, R11, UR10, RZ ;  /* 0x0000000a0b0b7c24 */ /* 0x000fe2000f8e02ff */
[----:B------:R-:W-:Y:S01]  /*2050*/  IADD3 R37, R37, R41, RZ ;  /* 0x0000002925257210 */ /* 0x000fe20007ffe0ff */
[----:B------:R-:W3:Y:S01]  /*2060*/  LDG.E.64.CONSTANT R28, desc[UR4][R28.64] ;  /* 0x000000041c1c7981 */ /* 0x000ee2000c1e9b00 */
[-C--:B------:R-:W-:Y:S02]  /*2070*/  LEA R42, P2, R34, R0.reuse, 0x3 ;  /* 0x00000000222a7211 */ /* 0x080fe400078418ff */
[-C--:B------:R-:W-:Y:S02]  /*2080*/  LEA R44, P3, R36, R0.reuse, 0x3 ;  /* 0x00000000242c7211 */ /* 0x080fe400078618ff */
[----:B------:R-:W-:Y:S02]  /*2090*/  LEA R46, P4, R38, R0, 0x3 ;  /* 0x00000000262e7211 */ /* 0x000fe400078818ff */
[----:B------:R-:W-:-:S02]  /*20a0*/  IADD3 R35, R35, R45, RZ ;  /* 0x0000002d23237210 */ /* 0x000fc40007ffe0ff */
[----:B------:R-:W-:Y:S02]  /*20b0*/  IADD3 R39, R39, R43, RZ ;  /* 0x0000002b27277210 */ /* 0x000fe40007ffe0ff */
[-C--:B------:R-:W-:Y:S01]  /*20c0*/  LEA.HI.X R41, R32, R2.reuse, R33, 0x3, P1 ;  /* 0x0000000220297211 */ /* 0x080fe200008f1c21 */
[----:B------:R-:W-:Y:S01]  /*20d0*/  IMAD R33, R51, UR10, RZ ;  /* 0x0000000a33217c24 */ /* 0x000fe2000f8e02ff */
[-C--:B------:R-:W-:Y:S01]  /*20e0*/  LEA.HI.X R43, R34, R2.reuse, R35, 0x3, P2 ;  /* 0x00000002222b7211 */ /* 0x080fe200010f1c23 */
[----:B------:R-:W-:Y:S01]  /*20f0*/  IMAD.WIDE.U32 R34, R10, UR10, RZ ;  /* 0x0000000a0a227c25 */ /* 0x000fe2000f8e00ff */
[-C--:B------:R-:W-:Y:S02]  /*2100*/  LEA.HI.X R45, R36, R2.reuse, R37, 0x3, P3 ;  /* 0x00000002242d7211 */ /* 0x080fe400018f1c25 */
[----:B------:R-:W-:Y:S01]  /*2110*/  LEA.HI.X R47, R38, R2, R39, 0x3, P4 ;  /* 0x00000002262f7211 */ /* 0x000fe200020f1c27 */
[C---:B------:R-:W-:Y:S01]  /*2120*/  IMAD.WIDE.U32 R36, R50.reuse, UR10, RZ ;  /* 0x0000000a32247c25 */ /* 0x040fe2000f8e00ff */
[----:B------:R-:W4:Y:S03]  /*2130*/  LDG.E.64.CONSTANT R40, desc[UR4][R40.64] ;  /* 0x0000000428287981 */ /* 0x000f26000c1e9b00 */
[----:B------:R-:W-:Y:S01]  /*2140*/  IMAD R33, R50, UR11, R33 ;  /* 0x0000000b32217c24 */ /* 0x000fe2000f8e0221 */
[-C--:B------:R-:W-:Y:S01]  /*2150*/  LEA R32, P2, R34, R0.reuse, 0x3 ;  /* 0x0000000022207211 */ /* 0x080fe200078418ff */
[----:B------:R-:W-:Y:S01]  /*2160*/  IMAD R39, R10, UR11, R11 ;  /* 0x0000000b0a277c24 */ /* 0x000fe2000f8e020b */
[----:B------:R-:W5:Y:S01]  /*2170*/  LDG.E.64.CONSTANT R42, desc[UR4][R42.64] ;  /* 0x000000042a2a7981 */ /* 0x000f62000c1e9b00 */
[----:B------:R-:W-:Y:S01]  /*2180*/  IMAD R11, R13, UR10, RZ ;  /* 0x0000000a0d0b7c24 */ /* 0x000fe2000f8e02ff */
[----:B------:R-:W-:-:S02]  /*2190*/  LEA R10, P1, R36, R0, 0x3 ;  /* 0x00000000240a7211 */ /* 0x000fc400078218ff */
[----:B------:R-:W-:Y:S01]  /*21a0*/  IADD3 R33, R37, R33, RZ ;  /* 0x0000002125217210 */ /* 0x000fe20007ffe0ff */
[----:B------:R-:W5:Y:S01]  /*21b0*/  LDG.E.64.CONSTANT R44, desc[UR4][R44.64] ;  /* 0x000000042c2c7981 */ /* 0x000f62000c1e9b00 */
[----:B------:R-:W-:Y:S01]  /*21c0*/  IADD3 R13, R35, R39, RZ ;  /* 0x00000027230d7210 */ /* 0x000fe20007ffe0ff */
[C---:B------:R-:W-:Y:S02]  /*21d0*/  IMAD.WIDE.U32 R38, R12.reuse, UR10, RZ ;  /* 0x0000000a0c267c25 */ /* 0x040fe4000f8e00ff */
[----:B------:R-:W5:Y:S02]  /*21e0*/  LDG.E.64.CONSTANT R46, desc[UR4][R46.64] ;  /* 0x000000042e2e7981 */ /* 0x000f64000c1e9b00 */
[----:B------:R-:W-:Y:S01]  /*21f0*/  IMAD R35, R12, UR11, R11 ;  /* 0x0000000b0c237c24 */ /* 0x000fe2000f8e020b */
[-C--:B------:R-:W-:Y:S01]  /*2200*/  LEA.HI.X R11, R36, R2.reuse, R33, 0x3, P1 ;  /* 0x00000002240b7211 */ /* 0x080fe200008f1c21 */
[----:B------:R-:W-:Y:S01]  /*2210*/  IMAD R37, R15, UR10, RZ ;  /* 0x0000000a0f257c24 */ /* 0x000fe2000f8e02ff */
[----:B------:R-:W-:Y:S01]  /*2220*/  LEA.HI.X R33, R34, R2, R13, 0x3, P2 ;  /* 0x0000000222217211 */ /* 0x000fe200010f1c0d */
[----:B------:R-:W-:Y:S01]  /*2230*/  IMAD R15, R17, UR10, RZ ;  /* 0x0000000a110f7c24 */ /* 0x000fe2000f8e02ff */
[----:B------:R-:W-:Y:S01]  /*2240*/  IADD3 R13, R39, R35, RZ ;  /* 0x00000023270d7210 */ /* 0x000fe20007ffe0ff */
[----:B------:R-:W-:Y:S01]  /*2250*/  IMAD.WIDE.U32 R34, R14, UR10, RZ ;  /* 0x0000000a0e227c25 */ /* 0x000fe2000f8e00ff */
[----:B------:R-:W-:Y:S01]  /*2260*/  LEA R12, P1, R38, R0, 0x3 ;  /* 0x00000000260c7211 */ /* 0x000fe200078218ff */
[----:B------:R-:W5:Y:S02]  /*2270*/  LDG.E.64.CONSTANT R10, desc[UR4][R10.64] ;  /* 0x000000040a0a7981 */ /* 0x000f64000c1e9b00 */
[----:B------:R-:W-:Y:S01]  /*2280*/  IMAD R17, R14, UR11, R37 ;  /* 0x0000000b0e117c24 */ /* 0x000fe2000f8e0225 */
[----:B------:R-:W-:Y:S01]  /*2290*/  LEA.HI.X R13, R38, R2, R13, 0x3, P1 ;  /* 0x00000002260d7211 */ /* 0x000fe200008f1c0d */
[C---:B------:R-:W-:Y:S01]  /*22a0*/  IMAD.WIDE.U32 R36, R16.reuse, UR10, RZ ;  /* 0x0000000a10247c25 */ /* 0x040fe2000f8e00ff */
[----:B------:R-:W5:Y:S02]  /*22b0*/  LDG.E.64.CONSTANT R32, desc[UR4][R32.64] ;  /* 0x0000000420207981 */ /* 0x000f64000c1e9b00 */
[----:B------:R-:W-:Y:S01]  /*22c0*/  IADD3 R17, R35, R17, RZ ;  /* 0x0000001123117210 */ /* 0x000fe20007ffe0ff */
[----:B------:R-:W-:Y:S01]  /*22d0*/  IMAD R39, R16, UR11, R15 ;  /* 0x0000000b10277c24 */ /* 0x000fe2000f8e020f */
[-C--:B------:R-:W-:Y:S01]  /*22e0*/  LEA R16, P1, R34, R0.reuse, 0x3 ;  /* 0x0000000022107211 */ /* 0x080fe200078218ff */
[----:B------:R-:W-:Y:S01]  /*22f0*/  IMAD R15, R19, UR10, RZ ;  /* 0x0000000a130f7c24 */ /* 0x000fe2000f8e02ff */
[----:B------:R-:W-:Y:S01]  /*2300*/  LEA R14, P2, R36, R0, 0x3 ;  /* 0x00000000240e7211 */ /* 0x000fe200078418ff */
[----:B------:R-:W-:Y:S01]  /*2310*/  IMAD R23, R23, UR10, RZ ;  /* 0x0000000a17177c24 */ /* 0x000fe2000f8e02ff */
[----:B------:R-:W-:Y:S01]  /*2320*/  IADD3 R19, R37, R39, RZ ;  /* 0x0000002725137210 */ /* 0x000fe20007ffe0ff */
[----:B------:R-:W-:Y:S01]  /*2330*/  IMAD R37, R18, UR11, R15 ;  /* 0x0000000b12257c24 */ /* 0x000fe2000f8e020f */
[-C--:B------:R-:W-:Y:S01]  /*2340*/  LEA.HI.X R17, R34, R2.reuse, R17, 0x3, P1 ;  /* 0x0000000222117211 */ /* 0x080fe200008f1c11 */
[----:B------:R-:W-:Y:S01]  /*2350*/  IMAD.WIDE.U32 R34, R18, UR10, RZ ;  /* 0x0000000a12227c25 */ /* 0x000fe2000f8e00ff */
[----:B------:R-:W-:Y:S01]  /*2360*/  LEA.HI.X R15, R36, R2, R19, 0x3, P2 ;  /* 0x00000002240f7211 */ /* 0x000fe200010f1c13 */
[----:B------:R-:W5:Y:S03]  /*2370*/  LDG.E.64.CONSTANT R12, desc[UR4][R12.64] ;  /* 0x000000040c0c7981 */ /* 0x000f66000c1e9b00 */
[----:B------:R-:W-:Y:S01]  /*2380*/  IADD3 R19, R35, R37, RZ ;  /* 0x0000002523137210 */ /* 0x000fe20007ffe0ff */
[----:B------:R-:W-:Y:S01]  /*2390*/  IMAD R37, R21, UR10, RZ ;  /* 0x0000000a15257c24 */ /* 0x000fe2000f8e02ff */
[----:B------:R-:W-:Y:S01]  /*23a0*/  LEA R18, P1, R34, R0, 0x3 ;  /* 0x0000000022127211 */ /* 0x000fe200078218ff */
[----:B------:R-:W-:Y:S01]  /*23b0*/  IMAD R23, R22, UR11, R23 ;  /* 0x0000000b16177c24 */ /* 0x000fe2000f8e0217 */
[----:B------:R-:W5:Y:S01]  /*23c0*/  LDG.E.64.CONSTANT R16, desc[UR4][R16.64] ;  /* 0x0000000410107981 */ /* 0x000f62000c1e9b00 */
[----:B------:R-:W-:Y:S01]  /*23d0*/  IMAD R37, R20, UR11, R37 ;  /* 0x0000000b14257c24 */ /* 0x000fe2000f8e0225 */
[----:B------:R-:W-:Y:S01]  /*23e0*/  LEA.HI.X R19, R34, R2, R19, 0x3, P1 ;  /* 0x0000000222137211 */ /* 0x000fe200008f1c13 */
[----:B------:R-:W-:Y:S01]  /*23f0*/  IMAD.WIDE.U32 R20, R20, UR10, RZ ;  /* 0x0000000a14147c25 */ /* 0x000fe2000f8e00ff */
[----:B------:R-:W5:Y:S03]  /*2400*/  LDG.E.64.CONSTANT R14, desc[UR4][R14.64] ;  /* 0x000000040e0e7981 */ /* 0x000f66000c1e9b00 */
[----:B------:R-:W-:Y:S01]  /*2410*/  IMAD.WIDE.U32 R34, R22, UR10, RZ ;  /* 0x0000000a16227c25 */ /* 0x000fe2000f8e00ff */
[----:B------:R-:W-:Y:S01]  /*2420*/  IADD3 R37, R21, R37, RZ ;  /* 0x0000002515257210 */ /* 0x000fe20007ffe0ff */
[----:B------:R-:W5:Y:S01]  /*2430*/  LDG.E.64.CONSTANT R18, desc[UR4][R18.64] ;  /* 0x0000000412127981 */ /* 0x000f62000c1e9b00 */
[----:B------:R-:W-:-:S02]  /*2440*/  LEA R36, P1, R20, R0, 0x3 ;  /* 0x0000000014247211 */ /* 0x000fc400078218ff */
[----:B------:R-:W-:Y:S01]  /*2450*/  IADD3 R21, R35, R23, RZ ;  /* 0x0000001723157210 */ /* 0x000fe20007ffe0ff */
[----:B------:R-:W-:Y:S01]  /*2460*/  IMAD R35, R25, UR10, RZ ;  /* 0x0000000a19237c24 */ /* 0x000fe2000f8e02ff */
[----:B------:R-:W-:Y:S01]  /*2470*/  LEA.HI.X R37, R20, R2, R37, 0x3, P1 ;  /* 0x0000000214257211 */ /* 0x000fe200008f1c25 */
[----:B------:R-:W-:Y:S01]  /*2480*/  IMAD R27, R27, UR10, RZ ;  /* 0x0000000a1b1b7c24 */ /* 0x000fe2000f8e02ff */
[----:B------:R-:W-:Y:S01]  /*2490*/  LEA R20, P1, R34, R0, 0x3 ;  /* 0x0000000022147211 */ /* 0x000fe200078218ff */
[C---:B------:R-:W-:Y:S02]  /*24a0*/  IMAD R35, R24.reuse, UR11, R35 ;  /* 0x0000000b18237c24 */ /* 0x040fe4000f8e0223 */
[----:B------:R-:W-:Y:S01]  /*24b0*/  IMAD.WIDE.U32 R24, R24, UR10, RZ ;  /* 0x0000000a18187c25 */ /* 0x000fe2000f8e00ff */
[----:B------:R-:W-:Y:S01]  /*24c0*/  LEA.HI.X R21, R34, R2, R21, 0x3, P1 ;  /* 0x0000000222157211 */ /* 0x000fe200008f1c15 */
[----:B------:R-:W5:Y:S02]  /*24d0*/  LDG.E.64.CONSTANT R36, desc[UR4][R36.64] ;  /* 0x0000000424247981 */ /* 0x000f64000c1e9b00 */
[----:B------:R-:W-:Y:S01]  /*24e0*/  IMAD.WIDE.U32 R22, R26, UR10, RZ ;  /* 0x0000000a1a167c25 */ /* 0x000fe2000f8e00ff */
[----:B------:R-:W-:-:S02]  /*24f0*/  LEA R34, P1, R24, R0, 0x3 ;  /* 0x0000000018227211 */ /* 0x000fc400078218ff */
[----:B------:R-:W-:Y:S01]  /*2500*/  IADD3 R35, R25, R35, RZ ;  /* 0x0000002319237210 */ /* 0x000fe20007ffe0ff */
[----:B------:R-:W-:Y:S01]  /*2510*/  IMAD R27, R26, UR11, R27 ;  /* 0x0000000b1a1b7c24 */ /* 0x000fe2000f8e021b */
[----:B------:R-:W5:Y:S02]  /*2520*/  LDG.E.64.CONSTANT R20, desc[UR4][R20.64] ;  /* 0x0000000414147981 */ /* 0x000f64000c1e9b00 */
[----:B------:R-:W-:Y:S02]  /*2530*/  LEA.HI.X R35, R24, R2, R35, 0x3, P1 ;  /* 0x0000000218237211 */ /* 0x000fe400008f1c23 */
[C---:B------:R-:W-:Y:S02]  /*2540*/  LEA R24, P1, R22.reuse, R0, 0x3 ;  /* 0x0000000016187211 */ /* 0x040fe400078218ff */
[----:B------:R-:W-:Y:S02]  /*2550*/  IADD3 R23, R23, R27, RZ ;  /* 0x0000001b17177210 */ /* 0x000fe40007ffe0ff */
[----:B------:R-:W5:Y:S02]  /*2560*/  LDG.E.64.CONSTANT R34, desc[UR4][R34.64] ;  /* 0x0000000422227981 */ /* 0x000f64000c1e9b00 */
[----:B------:R-:W-:-:S06]  /*2570*/  LEA.HI.X R25, R22, R2, R23, 0x3, P1 ;  /* 0x0000000216197211 */ /* 0x000fcc00008f1c17 */
[----:B------:R-:W5:Y:S01]  /*2580*/  LDG.E.64.CONSTANT R24, desc[UR4][R24.64] ;  /* 0x0000000418187981 */ /* 0x000f62000c1e9b00 */
[----:B------:R-:W-:-:S04]  /*2590*/  IADD3 R48, P1, R48, -0x10, RZ ;  /* 0xfffffff030307810 */ /* 0x000fc80007f3e0ff */
[----:B------:R-:W-:Y:S02]  /*25a0*/  IADD3.X R5, R5, -0x1, RZ, P1, !PT ;  /* 0xffffffff05057810 */ /* 0x000fe40000ffe4ff */
[----:B------:R-:W-:-:S04]  /*25b0*/  ISETP.GT.U32.AND P1, PT, R48, 0xc, PT ;  /* 0x0000000c3000780c */ /* 0x000fc80003f24070 */
[----:B------:R-:W-:Y:S02]  /*25c0*/  ISETP.GT.AND.EX P1, PT, R5, RZ, PT, P1 ;  /* 0x000000ff0500720c */ /* 0x000fe40003f24310 */
[----:B------:R-:W-:-:S04]  /*25d0*/  IADD3 R52, P2, R52, 0x80, RZ ;  /* 0x0000008034347810 */ /* 0x000fc80007f5e0ff */
[----:B------:R-:W-:Y:S01]  /*25e0*/  IADD3.X R53, RZ, R53, RZ, P2, !PT ;  /* 0x00000035ff357210 */ /* 0x000fe200017fe4ff */
[----:B---3--:R-:W-:Y:S01]  /*25f0*/  FADD.FTZ R23, R28, R6 ;  /* 0x000000061c177221 */ /* 0x008fe20000010000 */
[----:B------:R-:W-:-:S03]  /*2600*/  FADD.FTZ R6, R29, R7 ;  /* 0x000000071d067221 */ /* 0x000fc60000010000 */
[----:B--2---:R-:W-:Y:S01]  /*2610*/  FADD.FTZ R23, R23, R30 ;  /* 0x0000001e17177221 */ /* 0x004fe20000010000 */
[----:B------:R-:W-:-:S03]  /*2620*/  FADD.FTZ R6, R6, R31 ;  /* 0x0000001f06067221 */ /* 0x000fc60000010000 */
[----:B----4-:R-:W-:Y:S01]  /*2630*/  FADD.FTZ R23, R23, R40 ;  /* 0x0000002817177221 */ /* 0x010fe20000010000 */
[----:B------:R-:W-:-:S03]  /*2640*/  FADD.FTZ R6, R6, R41 ;  /* 0x0000002906067221 */ /* 0x000fc60000010000 */
[----:B-----5:R-:W-:Y:S01]  /*2650*/  FADD.FTZ R23, R23, R42 ;  /* 0x0000002a17177221 */ /* 0x020fe20000010000 */
        /* <DEDUP_REMOVED lines=26> */
[----:B------:R-:W-:Y:S05]  /*2800*/  BSYNC B5 ;  /* 0x0000000000057941 */ /* 0x000fea0003800000 */
.L_x_1665:
[----:B------:R-:W-:Y:S02]  /*2810*/  MOV R16, R52 ;  /* 0x0000003400107202 */ /* 0x000fe40000000f00 */
[----:B------:R-:W-:-:S07]  /*2820*/  MOV R17, R53 ;  /* 0x0000003500117202 */ /* 0x000fce0000000f00 */
.L_x_1664:
[----:B------:R-:W-:Y:S05]  /*2830*/  BSYNC B4 ;  /* 0x0000000000047941 */ /* 0x000fea0003800000 */
.L_x_1663:
[----:B------:R-:W-:Y:S01]  /*2840*/  ISETP.GT.U32.AND P1, PT, R48, 0x4, PT ;  /* 0x000000043000780c */ /* 0x000fe20003f24070 */
[----:B------:R-:W-:Y:S03]  /*2850*/  BSSY B4, `(.L_x_1667) ;  /* 0x000005b000047945 */ /* 0x000fe60003800000 */
        /* <DEDUP_REMOVED lines=17> */
[----:B------:R-:W-:Y:S01]  /*2970*/  IADD3 R23, R27, R15, RZ ;  /* 0x0000000f1b177210 */ /* 0x000fe20007ffe0ff */
[----:B----4-:R-:W-:Y:S01]  /*2980*/  IMAD R25, R25, UR10, RZ ;  /* 0x0000000a19197c24 */ /* 0x010fe2000f8e02ff */
[-C--:B------:R-:W-:Y:S01]  /*2990*/  LEA R22, P0, R26, R0.reuse, 0x3 ;  /* 0x000000001a167211 */ /* 0x080fe200078018ff */
[----:B-----5:R-:W-:Y:S01]  /*29a0*/  IMAD R27, R21, UR10, RZ ;  /* 0x0000000a151b7c24 */ /* 0x020fe2000f8e02ff */
[----:B------:R-:W-:Y:S01]  /*29b0*/  IADD3 R15, R29, R31, RZ ;  /* 0x0000001f1d0f7210 */ /* 0x000fe20007ffe0ff */
[----:B------:R-:W-:Y:S01]  /*29c0*/  IMAD R21, R24, UR11, R25 ;  /* 0x0000000b18157c24 */ /* 0x000fe2000f8e0219 */
[----:B------:R-:W-:Y:S01]  /*29d0*/  LEA R14, P1, R28, R0, 0x3 ;  /* 0x000000001c0e7211 */ /* 0x000fe200078218ff */
[----:B------:R-:W-:Y:S01]  /*29e0*/  IMAD.WIDE.U32 R24, R24, UR10, RZ ;  /* 0x0000000a18187c25 */ /* 0x000fe2000f8e00ff */
[-C--:B------:R-:W-:Y:S02]  /*29f0*/  LEA.HI.X R23, R26, R2.reuse, R23, 0x3, P0 ;  /* 0x000000021a177211 */ /* 0x080fe400000f1c17 */
[----:B------:R-:W-:Y:S01]  /*2a00*/  LEA.HI.X R15, R28, R2, R15, 0x3, P1 ;  /* 0x000000021c0f7211 */ /* 0x000fe200008f1c0f */
[----:B------:R-:W-:Y:S01]  /*2a10*/  IMAD R27, R20, UR11, R27 ;  /* 0x0000000b141b7c24 */ /* 0x000fe2000f8e021b */
[----:B------:R-:W-:Y:S01]  /*2a20*/  LEA R26, P0, R24, R0, 0x3 ;  /* 0x00000000181a7211 */ /* 0x000fe200078018ff */
[----:B------:R-:W-:Y:S01]  /*2a30*/  IMAD.WIDE.U32 R30, R20, UR10, RZ ;  /* 0x0000000a141e7c25 */ /* 0x000fe2000f8e00ff */
[----:B------:R-:W-:-:S02]  /*2a40*/  IADD3 R21, R25, R21, RZ ;  /* 0x0000001519157210 */ /* 0x000fc40007ffe0ff */
[----:B------:R-:W2:Y:S01]  /*2a50*/  LDG.E.64.CONSTANT R14, desc[UR4][R14.64] ;  /* 0x000000040e0e7981 */ /* 0x000ea2000c1e9b00 */
[----:B------:R-:W-:Y:S01]  /*2a60*/  IMAD R17, R17, UR10, RZ ;  /* 0x0000000a11117c24 */ /* 0x000fe2000f8e02ff */
        /* <DEDUP_REMOVED lines=8> */
[-C--:B------:R-:W-:Y:S02]  /*2af0*/  LEA R16, P2, R32, R0.reuse, 0x3 ;  /* 0x0000000020107211 */ /* 0x080fe400078418ff */
[----:B------:R-:W-:Y:S01]  /*2b00*/  IADD3 R17, R33, R17, RZ ;  /* 0x0000001121117210 */ /* 0x000fe20007ffe0ff */
[----:B------:R-:W-:Y:S01]  /*2b10*/  IMAD R25, R18, UR11, R35 ;  /* 0x0000000b12197c24 */ /* 0x000fe2000f8e0223 */
[----:B------:R-:W-:Y:S01]  /*2b20*/  LEA R24, P0, R28, R0, 0x3 ;  /* 0x000000001c187211 */ /* 0x000fe200078018ff */
[----:B------:R0:W3:Y:S01]  /*2b30*/  LDG.E.64.CONSTANT R18, desc[UR4][R22.64] ;  /* 0x0000000416127981 */ /* 0x0000e2000c1e9b00 */
[----:B------:R-:W-:Y:S01]  /*2b40*/  IMAD R13, R13, UR10, RZ ;  /* 0x0000000a0d0d7c24 */ /* 0x000fe2000f8e02ff */
[----:B------:R-:W-:Y:S01]  /*2b50*/  LEA.HI.X R17, R32, R2, R17, 0x3, P2 ;  /* 0x0000000220117211 */ /* 0x000fe200010f1c11 */
[C---:B------:R-:W-:Y:S01]  /*2b60*/  IMAD.WIDE.U32 R32, R12.reuse, UR10, RZ ;  /* 0x0000000a0c207c25 */ /* 0x040fe2000f8e00ff */
[----:B------:R-:W-:Y:S01]  /*2b70*/  IADD3 R25, R29, R25, RZ ;  /* 0x000000191d197210 */ /* 0x000fe20007ffe0ff */
[----:B------:R-:W4:Y:S02]  /*2b80*/  LDG.E.64.CONSTANT R20, desc[UR4][R20.64] ;  /* 0x0000000414147981 */ /* 0x000f24000c1e9b00 */
[----:B------:R-:W-:-:S02]  /*2b90*/  IMAD R31, R12, UR11, R13 ;  /* 0x0000000b0c1f7c24 */ /* 0x000fc4000f8e020d */
[----:B------:R3:W5:Y:S01]  /*2ba0*/  LDG.E.64.CONSTANT R12, desc[UR4][R26.64] ;  /* 0x000000041a0c7981 */ /* 0x000762000c1e9b00 */
[----:B------:R-:W-:Y:S01]  /*2bb0*/  IMAD R35, R11, UR10, RZ ;  /* 0x0000000a0b237c24 */ /* 0x000fe2000f8e02ff */
[----:B------:R-:W-:Y:S01]  /*2bc0*/  LEA.HI.X R25, R28, R2, R25, 0x3, P0 ;  /* 0x000000021c197211 */ /* 0x000fe200000f1c19 */
[----:B------:R-:W-:Y:S01]  /*2bd0*/  IMAD.WIDE.U32 R28, R10, UR10, RZ ;  /* 0x0000000a0a1c7c25 */ /* 0x000fe2000f8e00ff */
[----:B------:R-:W-:Y:S01]  /*2be0*/  LEA R30, P0, R32, R0, 0x3 ;  /* 0x00000000201e7211 */ /* 0x000fe200078018ff */
[----:B------:R-:W4:Y:S01]  /*2bf0*/  LDG.E.64.CONSTANT R16, desc[UR4][R16.64] ;  /* 0x0000000410107981 */ /* 0x000f22000c1e9b00 */
[----:B------:R-:W-:Y:S01]  /*2c00*/  IADD3 R11, R33, R31, RZ ;  /* 0x0000001f210b7210 */ /* 0x000fe20007ffe0ff */
[----:B0-----:R-:W-:Y:S02]  /*2c10*/  IMAD R23, R10, UR11, R35 ;  /* 0x0000000b0a177c24 */ /* 0x001fe4000f8e0223 */
[----:B------:R-:W4:Y:S01]  /*2c20*/  LDG.E.64.CONSTANT R24, desc[UR4][R24.64] ;  /* 0x0000000418187981 */ /* 0x000f22000c1e9b00 */
[----:B------:R-:W-:-:S02]  /*2c30*/  LEA.HI.X R31, R32, R2, R11, 0x3, P0 ;  /* 0x00000002201f7211 */ /* 0x000fc400000f1c0b */
[C---:B------:R-:W-:Y:S02]  /*2c40*/  LEA R22, P0, R28.reuse, R0, 0x3 ;  /* 0x000000001c167211 */ /* 0x040fe400078018ff */
[----:B------:R-:W-:Y:S01]  /*2c50*/  IADD3 R23, R29, R23, RZ ;  /* 0x000000171d177210 */ /* 0x000fe20007ffe0ff */
[----:B------:R-:W4:Y:S03]  /*2c60*/  LDG.E.64.CONSTANT R10, desc[UR4][R30.64] ;  /* 0x000000041e0a7981 */ /* 0x000f26000c1e9b00 */
[----:B------:R-:W-:-:S06]  /*2c70*/  LEA.HI.X R23, R28, R2, R23, 0x3, P0 ;  /* 0x000000021c177211 */ /* 0x000fcc00000f1c17 */
[----:B------:R-:W4:Y:S01]  /*2c80*/  LDG.E.64.CONSTANT R22, desc[UR4][R22.64] ;  /* 0x0000000416167981 */ /* 0x000f22000c1e9b00 */
[----:B------:R-:W-:Y:S02]  /*2c90*/  IADD3 R48, P2, R48, -0x8, RZ ;  /* 0xfffffff830307810 */ /* 0x000fe40007f5e0ff */
[----:B------:R-:W-:Y:S02]  /*2ca0*/  PLOP3.LUT P0, PT, PT, PT, PT, 0x8, 0x0 ;  /* 0x000000000000781c */ /* 0x000fe40003f0e170 */
[----:B------:R-:W-:Y:S01]  /*2cb0*/  IADD3.X R5, R5, -0x1, RZ, P2, !PT ;  /* 0xffffffff05057810 */ /* 0x000fe200017fe4ff */
[----:B---3--:R-:W-:Y:S01]  /*2cc0*/  FADD.FTZ R27, R6, R18 ;  /* 0x00000012061b7221 */ /* 0x008fe20000010000 */
[----:B------:R-:W-:-:S03]  /*2cd0*/  FADD.FTZ R6, R7, R19 ;  /* 0x0000001307067221 */ /* 0x000fc60000010000 */
[----:B--2---:R-:W-:Y:S01]  /*2ce0*/  FADD.FTZ R27, R27, R14 ;  /* 0x0000000e1b1b7221 */ /* 0x004fe20000010000 */
[----:B------:R-:W-:-:S03]  /*2cf0*/  FADD.FTZ R6, R6, R15 ;  /* 0x0000000f06067221 */ /* 0x000fc60000010000 */
[----:B-----5:R-:W-:Y:S01]  /*2d00*/  FADD.FTZ R27, R27, R12 ;  /* 0x0000000c1b1b7221 */ /* 0x020fe20000010000 */
[----:B------:R-:W-:-:S03]  /*2d10*/  FADD.FTZ R6, R6, R13 ;  /* 0x0000000d06067221 */ /* 0x000fc60000010000 */
[----:B----4-:R-:W-:Y:S01]  /*2d20*/  FADD.FTZ R27, R27, R20 ;  /* 0x000000141b1b7221 */ /* 0x010fe20000010000 */
[----:B------:R-:W-:-:S03]  /*2d30*/  FADD.FTZ R6, R6, R21 ;  /* 0x0000001506067221 */ /* 0x000fc60000010000 */
[----:B------:R-:W-:Y:S01]  /*2d40*/  FADD.FTZ R27, R27, R16 ;  /* 0x000000101b1b7221 */ /* 0x000fe20000010000 */
[----:B------:R-:W-:Y:S01]  /*2d50*/  FADD.FTZ R6, R6, R17 ;  /* 0x0000001106067221 */ /* 0x000fe20000010000 */
[----:B------:R-:W-:Y:S02]  /*2d60*/  IADD3 R16, P1, R52, 0x40, RZ ;  /* 0x0000004034107810 */ /* 0x000fe40007f3e0ff */
[----:B------:R-:W-:Y:S01]  /*2d70*/  FADD.FTZ R27, R27, R24 ;  /* 0x000000181b1b7221 */ /* 0x000fe20000010000 */
[----:B------:R-:W-:Y:S01]  /*2d80*/  FADD.FTZ R6, R6, R25 ;  /* 0x0000001906067221 */ /* 0x000fe20000010000 */
[----:B------:R-:W-:Y:S02]  /*2d90*/  IADD3.X R17, RZ, R53, RZ, P1, !PT ;  /* 0x00000035ff117210 */ /* 0x000fe40000ffe4ff */
[----:B------:R-:W-:Y:S01]  /*2da0*/  FADD.FTZ R27, R27, R10 ;  /* 0x0000000a1b1b7221 */ /* 0x000fe20000010000 */
[----:B------:R-:W-:Y:S01]  /*2db0*/  FADD.FTZ R10, R6, R11 ;  /* 0x0000000b060a7221 */ /* 0x000fe20000010000 */
[----:B------:R-:W-:-:S02]  /*2dc0*/  MOV R52, R16 ;  /* 0x0000001000347202 */ /* 0x000fc40000000f00 */
[----:B------:R-:W-:Y:S01]  /*2dd0*/  MOV R53, R17 ;  /* 0x0000001100357202 */ /* 0x000fe20000000f00 */
[----:B------:R-:W-:Y:S01]  /*2de0*/  FADD.FTZ R6, R27, R22 ;  /* 0x000000161b067221 */ /* 0x000fe20000010000 */
[----:B------:R-:W-:-:S07]  /*2df0*/  FADD.FTZ R7, R10, R23 ;  /* 0x000000170a077221 */ /* 0x000fce0000010000 */
.L_x_1668:
[----:B------:R-:W-:Y:S05]  /*2e00*/  BSYNC B4 ;  /* 0x0000000000047941 */ /* 0x000fea0003800000 */
.L_x_1667:
[----:B------:R-:W-:-:S04]  /*2e10*/  ISETP.NE.U32.AND P1, PT, R48, RZ, PT ;  /* 0x000000ff3000720c */ /* 0x000fc80003f25070 */
[----:B------:R-:W-:-:S13]  /*2e20*/  ISETP.NE.OR.EX P0, PT, R5, RZ, P0, P1 ;  /* 0x000000ff0500720c */ /* 0x000fda0000705710 */
[----:B------:R-:W-:Y:S05]  /*2e30*/  @!P0 BREAK B3 ;  /* 0x0000000000038942 */ /* 0x000fea0003800000 */
[----:B------:R-:W-:Y:S05]  /*2e40*/  @!P0 BRA `(.L_x_1660) ;  /* 0x0000000000d08947 */ /* 0x000fea0003800000 */
.L_x_1662:
[----:B------:R-:W-:Y:S05]  /*2e50*/  BSYNC B3 ;  /* 0x0000000000037941 */ /* 0x000fea0003800000 */
.L_x_1661:
[----:B------:R-:W-:Y:S01]  /*2e60*/  BSSY B3, `(.L_x_1669) ;  /* 0x0000030000037945 */ /* 0x000fe20003800000 */
.L_x_1670:
        /* <DEDUP_REMOVED lines=15> */
[----:B------:R-:W-:Y:S01]  /*2f60*/  IMAD.WIDE.U32 R20, R18, UR6, RZ ;  /* 0x0000000612147c25 */ /* 0x000fe2000f8e00ff */
[-C--:B------:R-:W-:Y:S01]  /*2f70*/  LEA R16, P0, R14, R0.reuse, 0x3 ;  /* 0x000000000e107211 */ /* 0x080fe200078018ff */
[----:B------:R-:W2:Y:S01]  /*2f80*/  LDG.E.64.CONSTANT R12, desc[UR4][R12.64] ;  /* 0x000000040c0c7981 */ /* 0x000ea2000c1e9b00 */
[----:B------:R-:W-:Y:S01]  /*2f90*/  IADD3 R17, R15, R17, RZ ;  /* 0x000000110f117210 */ /* 0x000fe20007ffe0ff */
[----:B------:R-:W-:Y:S01]  /*2fa0*/  IMAD R19, R18, UR7, R19 ;  /* 0x0000000712137c24 */ /* 0x000fe2000f8e0213 */
[----:B------:R-:W-:Y:S01]  /*2fb0*/  LEA R18, P1, R20, R0, 0x3 ;  /* 0x0000000014127211 */ /* 0x000fe200078218ff */
[----:B------:R-:W-:Y:S01]  /*2fc0*/  IMAD R15, R10, UR7, R11 ;  /* 0x000000070a0f7c24 */ /* 0x000fe2000f8e020b */
[----:B------:R-:W-:Y:S01]  /*2fd0*/  LEA.HI.X R17, R14, R2, R17, 0x3, P0 ;  /* 0x000000020e117211 */ /* 0x000fe200000f1c11 */
[----:B------:R-:W-:Y:S01]  /*2fe0*/  IMAD.WIDE.U32 R10, R10, UR6, RZ ;  /* 0x000000060a0a7c25 */ /* 0x000fe2000f8e00ff */
[----:B------:R-:W-:-:S04]  /*2ff0*/  IADD3 R19, R21, R19, RZ ;  /* 0x0000001315137210 */ /* 0x000fc80007ffe0ff */
[----:B------:R-:W-:Y:S01]  /*3000*/  LEA.HI.X R19, R20, R2, R19, 0x3, P1 ;  /* 0x0000000214137211 */ /* 0x000fe200008f1c13 */
[----:B------:R-:W3:Y:S01]  /*3010*/  LDG.E.64.CONSTANT R16, desc[UR4][R16.64] ;  /* 0x0000000410107981 */ /* 0x000ee2000c1e9b00 */
[C---:B------:R-:W-:Y:S02]  /*3020*/  LEA R14, P0, R10.reuse, R0, 0x3 ;  /* 0x000000000a0e7211 */ /* 0x040fe400078018ff */
[----:B------:R-:W-:Y:S02]  /*3030*/  IADD3 R15, R11, R15, RZ ;  /* 0x0000000f0b0f7210 */ /* 0x000fe40007ffe0ff */
[----:B------:R-:W4:Y:S02]  /*3040*/  LDG.E.64.CONSTANT R18, desc[UR4][R18.64] ;  /* 0x0000000412127981 */ /* 0x000f24000c1e9b00 */
[----:B------:R-:W-:-:S06]  /*3050*/  LEA.HI.X R15, R10, R2, R15, 0x3, P0 ;  /* 0x000000020a0f7211 */ /* 0x000fcc00000f1c0f */
[----:B------:R-:W5:Y:S01]  /*3060*/  LDG.E.64.CONSTANT R14, desc[UR4][R14.64] ;  /* 0x000000040e0e7981 */ /* 0x000f62000c1e9b00 */
[----:B------:R-:W-:-:S04]  /*3070*/  IADD3 R48, P0, R48, -0x4, RZ ;  /* 0xfffffffc30307810 */ /* 0x000fc80007f1e0ff */
[----:B------:R-:W-:Y:S02]  /*3080*/  IADD3.X R5, R5, -0x1, RZ, P0, !PT ;  /* 0xffffffff05057810 */ /* 0x000fe400007fe4ff */
[----:B------:R-:W-:-:S04]  /*3090*/  ISETP.NE.U32.AND P0, PT, R48, RZ, PT ;  /* 0x000000ff3000720c */ /* 0x000fc80003f05070 */
[----:B------:R-:W-:Y:S02]  /*30a0*/  ISETP.NE.AND.EX P0, PT, R5, RZ, PT, P0 ;  /* 0x000000ff0500720c */ /* 0x000fe40003f05300 */
[----:B------:R-:W-:-:S04]  /*30b0*/  IADD3 R52, P1, R52, 0x20, RZ ;  /* 0x0000002034347810 */ /* 0x000fc80007f3e0ff */
[----:B------:R-:W-:Y:S01]  /*30c0*/  IADD3.X R53, RZ, R53, RZ, P1, !PT ;  /* 0x00000035ff357210 */ /* 0x000fe20000ffe4ff */
[----:B--2---:R-:W-:Y:S01]  /*30d0*/  FADD.FTZ R11, R12, R6 ;  /* 0x000000060c0b7221 */ /* 0x004fe20000010000 */
[----:B------:R-:W-:-:S03]  /*30e0*/  FADD.FTZ R6, R13, R7 ;  /* 0x000000070d067221 */ /* 0x000fc60000010000 */
[----:B---3--:R-:W-:Y:S01]  /*30f0*/  FADD.FTZ R11, R11, R16 ;  /* 0x000000100b0b7221 */ /* 0x008fe20000010000 */
[----:B------:R-:W-:-:S03]  /*3100*/  FADD.FTZ R6, R6, R17 ;  /* 0x0000001106067221 */ /* 0x000fc60000010000 */
[----:B----4-:R-:W-:Y:S01]  /*3110*/  FADD.FTZ R11, R11, R18 ;  /* 0x000000120b0b7221 */ /* 0x010fe20000010000 */
[----:B------:R-:W-:-:S03]  /*3120*/  FADD.FTZ R10, R6, R19 ;  /* 0x00000013060a7221 */ /* 0x000fc60000010000 */
[----:B-----5:R-:W-:Y:S01]  /*3130*/  FADD.FTZ R6, R11, R14 ;  /* 0x0000000e0b067221 */ /* 0x020fe20000010000 */
[----:B------:R-:W-:Y:S01]  /*3140*/  FADD.FTZ R7, R10, R15 ;  /* 0x0000000f0a077221 */ /* 0x000fe20000010000 */
[----:B------:R-:W-:Y:S06]  /*3150*/  @P0 BRA `(.L_x_1670) ;  /* 0xfffffffc00440947 */ /* 0x000fec000383ffff */
[----:B------:R-:W-:Y:S05]  /*3160*/  BSYNC B3 ;  /* 0x0000000000037941 */ /* 0x000fea0003800000 */
.L_x_1669:
[----:B------:R-:W-:Y:S02]  /*3170*/  MOV R16, R52 ;  /* 0x0000003400107202 */ /* 0x000fe40000000f00 */
[----:B------:R-:W-:-:S07]  /*3180*/  MOV R17, R53 ;  /* 0x0000003500117202 */ /* 0x000fce0000000f00 */
.L_x_1660:
[----:B------:R-:W-:Y:S05]  /*3190*/  BSYNC B0 ;  /* 0x0000000000007941 */ /* 0x000fea0003800000 */
.L_x_1659:
        /* <DEDUP_REMOVED lines=10> */
[----:B------:R-:W-:-:S06]  /*3240*/  LEA.HI.X R11, R12, R2, R5, 0x3, P0 ;  /* 0x000000020c0b7211 */ /* 0x000fcc00000f1c05 */
[----:B------:R-:W2:Y:S01]  /*3250*/  LDG.E.64.CONSTANT R10, desc[UR4][R10.64] ;  /* 0x000000040a0a7981 */ /* 0x000ea2000c1e9b00 */
[----:B------:R-:W-:-:S04]  /*3260*/  ISETP.NE.U32.AND P0, PT, R4, 0x1, PT ;  /* 0x000000010400780c */ /* 0x000fc80003f05070 */
[----:B------:R-:W-:Y:S01]  /*3270*/  ISETP.NE.AND.EX P0, PT, RZ, RZ, PT, P0 ;  /* 0x000000ffff00720c */ /* 0x000fe20003f05300 */
[----:B--2---:R-:W-:Y:S01]  /*3280*/  FADD.FTZ R6, R6, R10 ;  /* 0x0000000a06067221 */ /* 0x004fe20000010000 */
[----:B------:R-:W-:-:S11]  /*3290*/  FADD.FTZ R7, R7, R11 ;  /* 0x0000000b07077221 */ /* 0x000fd60000010000 */
[----:B------:R-:W-:Y:S05]  /*32a0*/  @!P0 BRA `(.L_x_1658) ;  /* 0x0000000000588947 */ /* 0x000fea0003800000 */
[----:B------:R-:W-:Y:S02]  /*32b0*/  ISETP.NE.U32.AND P0, PT, R4, 0x2, PT ;  /* 0x000000020400780c */ /* 0x000fe40003f05070 */
[----:B------:R-:W2:Y:S02]  /*32c0*/  LDG.E.64.CONSTANT R4, desc[UR4][R16.64+0x8] ;  /* 0x0000080410047981 */ /* 0x000ea4000c1e9b00 */
        /* <DEDUP_REMOVED lines=12> */
[----:B------:R-:W-:Y:S02]  /*3390*/  @P0 IADD3 R11, R15, R11, RZ ;  /* 0x0000000b0f0b0210 */ /* 0x000fe40007ffe0ff */
[----:B------:R-:W2:Y:S02]  /*33a0*/  LDG.E.64.CONSTANT R4, desc[UR4][R4.64] ;  /* 0x0000000404047981 */ /* 0x000ea4000c1e9b00 */
[----:B------:R-:W-:-:S06]  /*33b0*/  @P0 LEA.HI.X R11, R14, R2, R11, 0x3, P1 ;  /* 0x000000020e0b0211 */ /* 0x000fcc00008f1c0b */
[----:B------:R-:W3:Y:S01]  /*33c0*/  @P0 LDG.E.64.CONSTANT R10, desc[UR4][R10.64] ;  /* 0x000000040a0a0981 */ /* 0x000ee2000c1e9b00 */
[----:B--2---:R-:W-:Y:S01]  /*33d0*/  FADD.FTZ R6, R6, R4 ;  /* 0x0000000406067221 */ /* 0x004fe20000010000 */
[----:B------:R-:W-:-:S03]  /*33e0*/  FADD.FTZ R7, R7, R5 ;  /* 0x0000000507077221 */ /* 0x000fc60000010000 */
[----:B---3--:R-:W-:Y:S01]  /*33f0*/  @P0 FADD.FTZ R6, R6, R10 ;  /* 0x0000000a06060221 */ /* 0x008fe20000010000 */
[----:B------:R-:W-:-:S07]  /*3400*/  @P0 FADD.FTZ R7, R7, R11 ;  /* 0x0000000b07070221 */ /* 0x000fce0000010000 */
.L_x_1658:
[----:B------:R-:W-:Y:S05]  /*3410*/  BSYNC B1 ;  /* 0x0000000000017941 */ /* 0x000fea0003800000 */
.L_x_1657:
[----:B------:R0:W-:Y:S01]  /*3420*/  STG.E.64 desc[UR4][R8.64], R6 ;  /* 0x0000000608007986 */ /* 0x0001e2000c101b04 */
[----:B------:R-:W-:-:S07]  /*3430*/  IADD3 R3, R3, 0x80, RZ ;  /* 0x0000008003037810 */ /* 0x000fce0007ffe0ff */
.L_x_1655:
[----:B------:R-:W-:Y:S05]  /*3440*/  BSYNC B2 ;  /* 0x0000000000027941 */ /* 0x000fea0003800000 */
.L_x_1654:
[----:B------:R-:W-:Y:S05]  /*3450*/  WARPSYNC.ALL ;  /* 0x0000000000007948 */ /* 0x000fea0003800000 */
        /* <DEDUP_REMOVED lines=410> */
.L_x_1674:
        /* <DEDUP_REMOVED lines=52> */
.L_x_1684:
        /* <DEDUP_REMOVED lines=169> */
.L_x_1683:
[----:B------:R-:W-:Y:S02]  /*5bd0*/  MOV R16, R52 ;  /* 0x0000003400107202 */ /* 0x000fe40000000f00 */
[----:B------:R-:W-:-:S07]  /*5be0*/  MOV R17, R53 ;  /* 0x0000003500117202 */ /* 0x000fce0000000f00 */
.L_x_1682:
[----:B------:R-:W-:Y:S05]  /*5bf0*/  BSYNC B5 ;  /* 0x0000000000057941 */ /* 0x000fea0003800000 */
.L_x_1681:
        /* <DEDUP_REMOVED lines=92> */
.L_x_1686:
[----:B------:R-:W-:Y:S05]  /*61c0*/  BSYNC B5 ;  /* 0x0000000000057941 */ /* 0x000fea0003800000 */
.L_x_1685:
[----:B------:R-:W-:-:S04]  /*61d0*/  ISETP.NE.U32.AND P1, PT, R48, RZ, PT ;  /* 0x000000ff3000720c */ /* 0x000fc80003f25070 */
[----:B------:R-:W-:-:S13]  /*61e0*/  ISETP.NE.OR.EX P0, PT, R5, RZ, P0, P1 ;  /* 0x000000ff0500720c */ /* 0x000fda0000705710 */
[----:B------:R-:W-:Y:S05]  /*61f0*/  @!P0 BREAK B2 ;  /* 0x0000000000028942 */ /* 0x000fea0003800000 */
[----:B------:R-:W-:Y:S05]  /*6200*/  @!P0 BRA `(.L_x_1678) ;  /* 0x0000000000d08947 */ /* 0x000fea0003800000 */
.L_x_1680:
[----:B------:R-:W-:Y:S05]  /*6210*/  BSYNC B2 ;  /* 0x0000000000027941 */ /* 0x000fea0003800000 */
.L_x_1679:
[----:B------:R-:W-:Y:S01]  /*6220*/  BSSY B2, `(.L_x_1687) ;  /* 0x0000030000027945 */ /* 0x000fe20003800000 */
.L_x_1688:
        /* <DEDUP_REMOVED lines=48> */
.L_x_1687:
[----:B------:R-:W-:Y:S02]  /*6530*/  MOV R16, R52 ;  /* 0x0000003400107202 */ /* 0x000fe40000000f00 */
[----:B------:R-:W-:-:S07]  /*6540*/  MOV R17, R53 ;  /* 0x0000003500117202 */ /* 0x000fce0000000f00 */
.L_x_1678:
[----:B------:R-:W-:Y:S05]  /*6550*/  BSYNC B3 ;  /* 0x0000000000037941 */ /* 0x000fea0003800000 */
.L_x_1677:
        /* <DEDUP_REMOVED lines=39> */
.L_x_1676:
[----:B------:R-:W-:Y:S05]  /*67d0*/  BSYNC B4 ;  /* 0x0000000000047941 */ /* 0x000fea0003800000 */
.L_x_1675:
[----:B------:R0:W-:Y:S01]  /*67e0*/  STG.E.64 desc[UR4][R8.64], R6 ;  /* 0x0000000608007986 */ /* 0x0001e2000c101b04 */
[----:B------:R-:W-:-:S04]  /*67f0*/  IADD3 R3, R3, 0x80, RZ ;  /* 0x0000008003037810 */ /* 0x000fc80007ffe0ff */
        /* <DEDUP_REMOVED lines=407> */
.L_x_1690:
        /* <DEDUP_REMOVED lines=52> */
.L_x_1700:
        /* <DEDUP_REMOVED lines=169> */
.L_x_1699:
[----:B------:R-:W-:Y:S02]  /*8f40*/  MOV R16, R52 ;  /* 0x0000003400107202 */ /* 0x000fe40000000f00 */
[----:B------:R-:W-:-:S07]  /*8f50*/  MOV R17, R53 ;  /* 0x0000003500117202 */ /* 0x000fce0000000f00 */
.L_x_1698:
[----:B------:R-:W-:Y:S05]  /*8f60*/  BSYNC B5 ;  /* 0x0000000000057941 */ /* 0x000fea0003800000 */
.L_x_1697:
        /* <DEDUP_REMOVED lines=92> */
.L_x_1702:
[----:B------:R-:W-:Y:S05]  /*9530*/  BSYNC B5 ;  /* 0x0000000000057941 */ /* 0x000fea0003800000 */
.L_x_1701:
[----:B------:R-:W-:-:S04]  /*9540*/  ISETP.NE.U32.AND P1, PT, R48, RZ, PT ;  /* 0x000000ff3000720c */ /* 0x000fc80003f25070 */
[----:B------:R-:W-:-:S13]  /*9550*/  ISETP.NE.OR.EX P0, PT, R5, RZ, P0, P1 ;  /* 0x000000ff0500720c */ /* 0x000fda0000705710 */
[----:B------:R-:W-:Y:S05]  /*9560*/  @!P0 BREAK B2 ;  /* 0x0000000000028942 */ /* 0x000fea0003800000 */
[----:B------:R-:W-:Y:S05]  /*9570*/  @!P0 BRA `(.L_x_1694) ;  /* 0x0000000000d48947 */ /* 0x000fea0003800000 */
.L_x_1696:
[----:B------:R-:W-:Y:S05]  /*9580*/  BSYNC B2 ;  /* 0x0000000000027941 */ /* 0x000fea0003800000 */
.L_x_1695:
[----:B------:R-:W-:Y:S01]  /*9590*/  BSSY B2, `(.L_x_1703) ;  /* 0x0000031000027945 */ /* 0x000fe20003800000 */
.L_x_1704:
[----:B------:R-:W2:Y:S01]  /*95a0*/  LDG.E.64.CONSTANT R12, desc[UR4][R52.64] ;  /* 0x00000004340c7981 */ /* 0x000ea2000c1e9b00 */
[----:B------:R-:W-:-:S03]  /*95b0*/  ULDC.64 UR10, c[0x0][0x5e8] ;  /* 0x00017a00000a7ab9 */ /* 0x000fc60000000a00 */
[----:B------:R-:W3:Y:S04]  /*95c0*/  LDG.E.64.CONSTANT R16, desc[UR4][R52.64+0x8] ;  /* 0x0000080434107981 */ /* 0x000ee8000c1e9b00 */
[----:B------:R-:W4:Y:S04]  /*95d0*/  LDG.E.64.CONSTANT R20, desc[UR4][R52.64+0x10] ;  /* 0x0000100434147981 */ /* 0x000f28000c1e9b00 */
[----:B------:R-:W5:Y:S01]  /*95e0*/  LDG.E.64.CONSTANT R10, desc[UR4][R52.64+0x18] ;  /* 0x00001804340a7981 */ /* 0x000f62000c1e9b00 */
[----:B--2---:R-:W-:Y:S02]  /*95f0*/  IMAD R13, R13, UR10, RZ ;  /* 0x0000000a0d0d7c24 */ /* 0x004fe4000f8e02ff */
[----:B------:R-:W-:-:S04]  /*9600*/  IMAD.WIDE.U32 R14, R12, UR10, RZ ;  /* 0x0000000a0c0e7c25 */ /* 0x000fc8000f8e00ff */
[----:B------:R-:W-:Y:S01]  /*9610*/  IMAD R13, R12, UR11, R13 ;  /* 0x0000000b0c0d7c24 */ /* 0x000fe2000f8e020d */
[----:B------:R-:W-:Y:S01]  /*9620*/  LEA R12, P0, R14, R0, 0x3 ;  /* 0x000000000e0c7211 */ /* 0x000fe200078018ff */
[----:B---3--:R-:W-:Y:S02]  /*9630*/  IMAD R17, R17, UR10, RZ ;  /* 0x0000000a11117c24 */ /* 0x008fe4000f8e02ff */
[----:B------:R-:W-:Y:S01]  /*9640*/  IMAD.WIDE.U32 R18, R16, UR10, RZ ;  /* 0x0000000a10127c25 */ /* 0x000fe2000f8e00ff */
[----:B------:R-:W-:-:S03]  /*9650*/  IADD3 R13, R15, R13, RZ ;  /* 0x0000000d0f0d7210 */ /* 0x000fc60007ffe0ff */
[----:B------:R-:W-:Y:S01]  /*9660*/  IMAD R15, R16, UR11, R17 ;  /* 0x0000000b100f7c24 */ /* 0x000fe2000f8e0211 */
[----:B------:R-:W-:Y:S01]  /*9670*/  LEA.HI.X R13, R14, R2, R13, 0x3, P0 ;  /* 0x000000020e0d7211 */ /* 0x000fe200000f1c0d */
[----:B----4-:R-:W-:Y:S01]  /*9680*/  IMAD R21, R21, UR10, RZ ;  /* 0x0000000a15157c24 */ /* 0x010fe2000f8e02ff */
[----:B------:R-:W-:Y:S01]  /*9690*/  LEA R14, P0, R18, R0, 0x3 ;  /* 0x00000000120e7211 */ /* 0x000fe200078018ff */
[C---:B------:R-:W-:Y:S01]  /*96a0*/  IMAD.WIDE.U32 R16, R20.reuse, UR10, RZ ;  /* 0x0000000a14107c25 */ /* 0x040fe2000f8e00ff */
[----:B------:R-:W-:Y:S02]  /*96b0*/  IADD3 R15, R19, R15, RZ ;  /* 0x0000000f130f7210 */ /* 0x000fe40007ffe0ff */
[----:B------:R-:W2:Y:S01]  /*96c0*/  LDG.E.64.CONSTANT R12, desc[UR4][R12.64] ;  /* 0x000000040c0c7981 */ /* 0x000ea2000c1e9b00 */
[----:B------:R-:W-:Y:S01]  /*96d0*/  IMAD R21, R20, UR11, R21 ;  /* 0x0000000b14157c24 */ /* 0x000fe2000f8e0215 */
[----:B------:R-:W-:Y:S01]  /*96e0*/  LEA.HI.X R15, R18, R2, R15, 0x3, P0 ;  /* 0x00000002120f7211 */ /* 0x000fe200000f1c0f */
[----:B-----5:R-:W-:Y:S01]  /*96f0*/  IMAD R11, R11, UR10, RZ ;  /* 0x0000000a0b0b7c24 */ /* 0x020fe2000f8e02ff */
[----:B------:R-:W-:Y:S01]  /*9700*/  LEA R20, P1, R16, R0, 0x3 ;  /* 0x0000000010147211 */ /* 0x000fe200078218ff */
[----:B------:R-:W-:Y:S01]  /*9710*/  IMAD.WIDE.U32 R18, R10, UR10, RZ ;  /* 0x0000000a0a127c25 */ /* 0x000fe2000f8e00ff */
[----:B------:R-:W-:-:S02]  /*9720*/  IADD3 R21, R17, R21, RZ ;  /* 0x0000001511157210 */ /* 0x000fc40007ffe0ff */
[----:B------:R-:W3:Y:S01]  /*9730*/  LDG.E.64.CONSTANT R14, desc[UR4][R14.64] ;  /* 0x000000040e0e7981 */ /* 0x000ee2000c1e9b00 */
[----:B------:R-:W-:Y:S01]  /*9740*/  IMAD R11, R10, UR11, R11 ;  /* 0x0000000b0a0b7c24 */ /* 0x000fe2000f8e020b */
[----:B------:R-:W-:Y:S02]  /*9750*/  LEA.HI.X R21, R16, R2, R21, 0x3, P1 ;  /* 0x0000000210157211 */ /* 0x000fe400008f1c15 */
[C---:B------:R-:W-:Y:S02]  /*9760*/  LEA R10, P0, R18.reuse, R0, 0x3 ;  /* 0x00000000120a7211 */ /* 0x040fe400078018ff */
[----:B------:R-:W-:Y:S02]  /*9770*/  IADD3 R11, R19, R11, RZ ;  /* 0x0000000b130b7210 */ /* 0x000fe40007ffe0ff */
[----:B------:R-:W4:Y:S02]  /*9780*/  LDG.E.64.CONSTANT R20, desc[UR4][R20.64] ;  /* 0x0000000414147981 */ /* 0x000f24000c1e9b00 */
[----:B------:R-:W-:-:S05]  /*9790*/  LEA.HI.X R11, R18, R2, R11, 0x3, P0 ;  /* 0x00000002120b7211 */ /* 0x000fca00000f1c0b */
[----:B------:R0:W5:Y:S01]  /*97a0*/  LDG.E.64.CONSTANT R18, desc[UR4][R10.64] ;  /* 0x000000040a127981 */ /* 0x000162000c1e9b00 */
        /* <DEDUP_REMOVED lines=11> */
[----:B0-----:R-:W-:-:S03]  /*9860*/  FADD.FTZ R10, R6, R21 ;  /* 0x00000015060a7221 */ /* 0x001fc60000010000 */
[----:B-----5:R-:W-:Y:S01]  /*9870*/  FADD.FTZ R6, R17, R18 ;  /* 0x0000001211067221 */ /* 0x020fe20000010000 */
[----:B------:R-:W-:Y:S01]  /*9880*/  FADD.FTZ R7, R10, R19 ;  /* 0x000000130a077221 */ /* 0x000fe20000010000 */
[----:B------:R-:W-:Y:S06]  /*9890*/  @P0 BRA `(.L_x_1704) ;  /* 0xfffffffc00400947 */ /* 0x000fec000383ffff */
[----:B------:R-:W-:Y:S05]  /*98a0*/  BSYNC B2 ;  /* 0x0000000000027941 */ /* 0x000fea0003800000 */
.L_x_1703:
[----:B------:R-:W-:Y:S02]  /*98b0*/  MOV R16, R52 ;  /* 0x0000003400107202 */ /* 0x000fe40000000f00 */
[----:B------:R-:W-:-:S07]  /*98c0*/  MOV R17, R53 ;  /* 0x0000003500117202 */ /* 0x000fce0000000f00 */
.L_x_1694:
[----:B------:R-:W-:Y:S05]  /*98d0*/  BSYNC B3 ;  /* 0x0000000000037941 */ /* 0x000fea0003800000 */
.L_x_1693:
        /* <DEDUP_REMOVED lines=39> */
.L_x_1692:
[----:B------:R-:W-:Y:S05]  /*9b50*/  BSYNC B4 ;  /* 0x0000000000047941 */ /* 0x000fea0003800000 */
.L_x_1691:
[----:B------:R1:W-:Y:S01]  /*9b60*/  STG.E.64 desc[UR4][R8.64], R6 ;  /* 0x0000000608007986 */ /* 0x0003e2000c101b04 */
[----:B------:R-:W-:-:S07]  /*9b70*/  IADD3 R3, R3, 0x80, RZ ;  /* 0x0000008003037810 */ /* 0x000fce0007ffe0ff */
.L_x_1673:
        /* <DEDUP_REMOVED lines=407> */
.L_x_1706:
        /* <DEDUP_REMOVED lines=52> */
.L_x_1716:
        /* <DEDUP_REMOVED lines=169> */
.L_x_1715:
[----:B------:R-:W-:Y:S02]  /*c2c0*/  MOV R16, R52 ;  /* 0x0000003400107202 */ /* 0x000fe40000000f00 */
[----:B------:R-:W-:-:S07]  /*c2d0*/  MOV R17, R53 ;  /* 0x0000003500117202 */ /* 0x000fce0000000f00 */
.L_x_1714:
[----:B------:R-:W-:Y:S05]  /*c2e0*/  BSYNC B5 ;  /* 0x0000000000057941 */ /* 0x000fea0003800000 */
.L_x_1713:
        /* <DEDUP_REMOVED lines=92> */
.L_x_1718:
[----:B------:R-:W-:Y:S05]  /*c8b0*/  BSYNC B5 ;  /* 0x0000000000057941 */ /* 0x000fea0003800000 */
.L_x_1717:
[----:B------:R-:W-:-:S04]  /*c8c0*/  ISETP.NE.U32.AND P1, PT, R48, RZ, PT ;  /* 0x000000ff3000720c */ /* 0x000fc80003f25070 */
[----:B------:R-:W-:-:S13]  /*c8d0*/  ISETP.NE.OR.EX P0, PT, R5, RZ, P0, P1 ;  /* 0x000000ff0500720c */ /* 0x000fda0000705710 */
[----:B------:R-:W-:Y:S05]  /*c8e0*/  @!P0 BREAK B2 ;  /* 0x0000000000028942 */ /* 0x000fea0003800000 */
[----:B------:R-:W-:Y:S05]  /*c8f0*/  @!P0 BRA `(.L_x_1710) ;  /* 0x0000000000d48947 */ /* 0x000fea0003800000 */
.L_x_1712:
[----:B------:R-:W-:Y:S05]  /*c900*/  BSYNC B2 ;  /* 0x0000000000027941 */ /* 0x000fea0003800000 */
.L_x_1711:
[----:B------:R-:W-:Y:S01]  /*c910*/  BSSY B2, `(.L_x_1719) ;  /* 0x0000031000027945 */ /* 0x000fe20003800000 */
.L_x_1720:
        /* <DEDUP_REMOVED lines=49> */
.L_x_1719:
[----:B------:R-:W-:Y:S02]  /*cc30*/  MOV R16, R52 ;  /* 0x0000003400107202 */ /* 0x000fe40000000f00 */
[----:B------:R-:W-:-:S07]  /*cc40*/  MOV R17, R53 ;  /* 0x0000003500117202 */ /* 0x000fce0000000f00 */
.L_x_1710:
[----:B------:R-:W-:Y:S05]  /*cc50*/  BSYNC B3 ;  /* 0x0000000000037941 */ /* 0x000fea0003800000 */
.L_x_1709:
        /* <DEDUP_REMOVED lines=39> */
.L_x_1708:
[----:B------:R-:W-:Y:S05]  /*ced0*/  BSYNC B4 ;  /* 0x0000000000047941 */ /* 0x000fea0003800000 */
.L_x_1707:
[----:B------:R0:W-:Y:S01]  /*cee0*/  STG.E.64 desc[UR4][R8.64], R6 ;  /* 0x0000000608007986 */ /* 0x0001e2000c101b04 */
[----:B------:R-:W-:-:S07]  /*cef0*/  IADD3 R3, R3, 0x80, RZ ;  /* 0x0000008003037810 */ /* 0x000fce0007ffe0ff */
.L_x_1689:
        /* <DEDUP_REMOVED lines=407> */
.L_x_1722:
        /* <DEDUP_REMOVED lines=52> */
.L_x_1732:
        /* <DEDUP_REMOVED lines=169> */
.L_x_1731:
[----:B------:R-:W-:Y:S02]  /*f640*/  MOV R16, R52 ;  /* 0x0000003400107202 */ /* 0x000fe40000000f00 */
[----:B------:R-:W-:-:S07]  /*f650*/  MOV R17, R53 ;  /* 0x0000003500117202 */ /* 0x000fce0000000f00 */
.L_x_1730:
[----:B------:R-:W-:Y:S05]  /*f660*/  BSYNC B5 ;  /* 0x0000000000057941 */ /* 0x000fea0003800000 */
.L_x_1729:
        /* <DEDUP_REMOVED lines=92> */
.L_x_1734:
[----:B------:R-:W-:Y:S05]  /*fc30*/  BSYNC B5 ;  /* 0x0000000000057941 */ /* 0x000fea0003800000 */
.L_x_1733:
[----:B------:R-:W-:-:S04]  /*fc40*/  ISETP.NE.U32.AND P1, PT, R48, RZ, PT ;  /* 0x000000ff3000720c */ /* 0x000fc80003f25070 */
[----:B------:R-:W-:-:S13]  /*fc50*/  ISETP.NE.OR.EX P0, PT, R5, RZ, P0, P1 ;  /* 0x000000ff0500720c */ /* 0x000fda0000705710 */
[----:B------:R-:W-:Y:S05]  /*fc60*/  @!P0 BREAK B2 ;  /* 0x0000000000028942 */ /* 0x000fea0003800000 */
[----:B------:R-:W-:Y:S05]  /*fc70*/  @!P0 BRA `(.L_x_1726) ;  /* 0x0000000000d48947 */ /* 0x000fea0003800000 */
.L_x_1728:
[----:B------:R-:W-:Y:S05]  /*fc80*/  BSYNC B2 ;  /* 0x0000000000027941 */ /* 0x000fea0003800000 */
.L_x_1727:
[----:B------:R-:W-:Y:S01]  /*fc90*/  BSSY B2, `(.L_x_1735) ;  /* 0x0000031000027945 */ /* 0x000fe20003800000 */
.L_x_1736:
        /* <DEDUP_REMOVED lines=49> */
.L_x_1735:
[----:B------:R-:W-:Y:S02]  /*ffb0*/  MOV R16, R52 ;  /* 0x0000003400107202 */ /* 0x000fe40000000f00 */
[----:B------:R-:W-:-:S07]  /*ffc0*/  MOV R17, R53 ;  /* 0x0000003500117202 */ /* 0x000fce0000000f00 */
.L_x_1726:
[----:B------:R-:W-:Y:S05]  /*ffd0*/  BSYNC B3 ;  /* 0x0000000000037941 */ /* 0x000fea0003800000 */
.L_x_1725:
        /* <DEDUP_REMOVED lines=39> */
.L_x_1724:
[----:B------:R-:W-:Y:S05]  /*10250*/  BSYNC B4 ;  /* 0x0000000000047941 */ /* 0x000fea0003800000 */
.L_x_1723:
[----:B------:R2:W-:Y:S01]  /*10260*/  STG.E.64 desc[UR4][R8.64], R6 ;  /* 0x0000000608007986 */ /* 0x0005e2000c101b04 */
[----:B------:R-:W-:-:S07]  /*10270*/  IADD3 R3, R3, 0x80, RZ ;  /* 0x0000008003037810 */ /* 0x000fce0007ffe0ff */
.L_x_1705:
        /* <DEDUP_REMOVED lines=408> */
.L_x_1738:
        /* <DEDUP_REMOVED lines=52> */
.L_x_1748:
        /* <DEDUP_REMOVED lines=169> */
.L_x_1747:
[----:B------:R-:W-:Y:S02]  /*129d0*/  MOV R16, R52 ;  /* 0x0000003400107202 */ /* 0x000fe40000000f00 */
[----:B------:R-:W-:-:S07]  /*129e0*/  MOV R17, R53 ;  /* 0x0000003500117202 */ /* 0x000fce0000000f00 */
.L_x_1746:
[----:B------:R-:W-:Y:S05]  /*129f0*/  BSYNC B5 ;  /* 0x0000000000057941 */ /* 0x000fea0003800000 */
.L_x_1745:
        /* <DEDUP_REMOVED lines=92> */
.L_x_1750:
[----:B------:R-:W-:Y:S05]  /*12fc0*/  BSYNC B5 ;  /* 0x0000000000057941 */ /* 0x000fea0003800000 */
.L_x_1749:
[----:B------:R-:W-:-:S04]  /*12fd0*/  ISETP.NE.U32.AND P1, PT, R48, RZ, PT ;  /* 0x000000ff3000720c */ /* 0x000fc80003f25070 */
[----:B------:R-:W-:-:S13]  /*12fe0*/  ISETP.NE.OR.EX P0, PT, R5, RZ, P0, P1 ;  /* 0x000000ff0500720c */ /* 0x000fda0000705710 */
[----:B------:R-:W-:Y:S05]  /*12ff0*/  @!P0 BREAK B2 ;  /* 0x0000000000028942 */ /* 0x000fea0003800000 */
[----:B------:R-:W-:Y:S05]  /*13000*/  @!P0 BRA `(.L_x_1742) ;  /* 0x0000000000d48947 */ /* 0x000fea0003800000 */
.L_x_1744:
[----:B------:R-:W-:Y:S05]  /*13010*/  BSYNC B2 ;  /* 0x0000000000027941 */ /* 0x000fea0003800000 */
.L_x_1743:
[----:B------:R-:W-:Y:S01]  /*13020*/  BSSY B2, `(.L_x_1751) ;  /* 0x0000031000027945 */ /* 0x000fe20003800000 */
.L_x_1752:
        /* <DEDUP_REMOVED lines=49> */
.L_x_1751:
[----:B------:R-:W-:Y:S02]  /*13340*/  MOV R16, R52 ;  /* 0x0000003400107202 */ /* 0x000fe40000000f00 */
[----:B------:R-:W-:-:S07]  /*13350*/  MOV R17, R53 ;  /* 0x0000003500117202 */ /* 0x000fce0000000f00 */
.L_x_1742:
[----:B------:R-:W-:Y:S05]  /*13360*/  BSYNC B3 ;  /* 0x0000000000037941 */ /* 0x000fea0003800000 */
.L_x_1741:
        /* <DEDUP_REMOVED lines=39> */
.L_x_1740:
[----:B------:R-:W-:Y:S05]  /*135e0*/  BSYNC B4 ;  /* 0x0000000000047941 */ /* 0x000fea0003800000 */
.L_x_1739:
[----:B------:R1:W-:Y:S01]  /*135f0*/  STG.E.64 desc[UR4][R8.64], R6 ;  /* 0x0000000608007986 */ /* 0x0003e2000c101b04 */
[----:B------:R-:W-:-:S07]  /*13600*/  IADD3 R3, R3, 0x80, RZ ;  /* 0x0000008003037810 */ /* 0x000fce0007ffe0ff */
.L_x_1721:
[----:B------:R-:W-:-:S13]  /*13610*/  ISETP.GE.AND P0, PT, R3, UR8, PT ;  /* 0x0000000803007c0c */ /* 0x000fda000bf06270 */
[----:B------:R-:W-:Y:S05]  /*13620*/  @P0 BREAK B0 ;  /* 0x0000000000000942 */ /* 0x000fea0003800000 */
[----:B------:R-:W-:Y:S05]  /*13630*/  @P0 BRA `(.L_x_1737) ;  /* 0x0000003000dc0947 */ /* 0x000fea0003800000 */
[----:B------:R-:W-:Y:S05]  /*13640*/  BSYNC B0 ;  /* 0x0000000000007941 */ /* 0x000fea0003800000 */
.L_x_1672:
        /* <DEDUP_REMOVED lines=405> */
.L_x_1753:
        /* <DEDUP_REMOVED lines=52> */
.L_x_1763:
        /* <DEDUP_REMOVED lines=169> */
.L_x_1762:
[----:B------:R-:W-:Y:S02]  /*15d70*/  MOV R16, R52 ;  /* 0x0000003400107202 */ /* 0x000fe40000000f00 */
[----:B------:R-:W-:-:S07]  /*15d80*/  MOV R17, R53 ;  /* 0x0000003500117202 */ /* 0x000fce0000000f00 */
.L_x_1761:
[----:B------:R-:W-:Y:S05]  /*15d90*/  BSYNC B5 ;  /* 0x0000000000057941 */ /* 0x000fea0003800000 */
.L_x_1760:
        /* <DEDUP_REMOVED lines=92> */
.L_x_1765:
[----:B------:R-:W-:Y:S05]  /*16360*/  BSYNC B5 ;  /* 0x0000000000057941 */ /* 0x000fea0003800000 */
.L_x_1764:
[----:B------:R-:W-:-:S04]  /*16370*/  ISETP.NE.U32.AND P1, PT, R48, RZ, PT ;  /* 0x000000ff3000720c */ /* 0x000fc80003f25070 */
[----:B------:R-:W-:-:S13]  /*16380*/  ISETP.NE.OR.EX P0, PT, R5, RZ, P0, P1 ;  /* 0x000000ff0500720c */ /* 0x000fda0000705710 */
[----:B------:R-:W-:Y:S05]  /*16390*/  @!P0 BREAK B2 ;  /* 0x0000000000028942 */ /* 0x000fea0003800000 */
[----:B------:R-:W-:Y:S05]  /*163a0*/  @!P0 BRA `(.L_x_1757) ;  /* 0x0000000000d48947 */ /* 0x000fea0003800000 */
.L_x_1759:
[----:B------:R-:W-:Y:S05]  /*163b0*/  BSYNC B2 ;  /* 0x0000000000027941 */ /* 0x000fea0003800000 */
.L_x_1758:
[----:B------:R-:W-:Y:S01]  /*163c0*/  BSSY B2, `(.L_x_1766) ;  /* 0x0000031000027945 */ /* 0x000fe20003800000 */
.L_x_1767:
        /* <DEDUP_REMOVED lines=49> */
.L_x_1766:
[----:B------:R-:W-:Y:S02]  /*166e0*/  MOV R16, R52 ;  /* 0x0000003400107202 */ /* 0x000fe40000000f00 */
[----:B------:R-:W-:-:S07]  /*166f0*/  MOV R17, R53 ;  /* 0x0000003500117202 */ /* 0x000fce0000000f00 */
.L_x_1757:
[----:B------:R-:W-:Y:S05]  /*16700*/  BSYNC B3 ;  /* 0x0000000000037941 */ /* 0x000fea0003800000 */
.L_x_1756:
        /* <DEDUP_REMOVED lines=39> */
.L_x_1755:
[----:B------:R-:W-:Y:S05]  /*16980*/  BSYNC B4 ;  /* 0x0000000000047941 */ /* 0x000fea0003800000 */
.L_x_1754:
[----:B------:R3:W-:Y:S01]  /*16990*/  STG.E.64 desc[UR4][R8.64], R6 ;  /* 0x0000000608007986 */ /* 0x0007e2000c101b04 */
[----:B------:R-:W-:-:S07]  /*169a0*/  IADD3 R3, R3, 0x80, RZ ;  /* 0x0000008003037810 */ /* 0x000fce0007ffe0ff */
.L_x_1737:
[----:B------:R-:W-:Y:S05]  /*169b0*/  BSYNC B1 ;  /* 0x0000000000017941 */ /* 0x000fea0003800000 */
.L_x_1671:
[----:B------:R-:W-:Y:S05]  /*169c0*/  WARPSYNC.ALL ;  /* 0x0000000000007948 */ /* 0x000fea0003800000 */
[----:B------:R-:W-:-:S13]  /*169d0*/  ISETP.GE.AND P0, PT, R3, UR8, PT ;  /* 0x0000000803007c0c */ /* 0x000fda000bf06270 */
[----:B------:R-:W-:Y:S05]  /*169e0*/  @P0 EXIT ;  /* 0x000000000000094d */ /* 0x000fea0003800000 */
[----:B------:R-:W4:Y:S01]  /*169f0*/  LDC R5, c[0x0][0x218] ;  /* 0x00008600ff057b82 */ /* 0x000f220000000800 */
[----:B------:R-:W-:Y:S01]  /*16a00*/  HFMA2.MMA R4, -RZ, RZ, 0, 0 ;  /* 0x00000000ff047435 */ /* 0x000fe200000001ff */
[----:B------:R-:W-:Y:S01]  /*16a10*/  MOV R2, RZ ;  /* 0x000000ff00027202 */ /* 0x000fe20000000f00 */
[----:B------:R-:W-:Y:S01]  /*16a20*/  HFMA2.MMA R0, -RZ, RZ, 0, 0 ;  /* 0x00000000ff007435 */ /* 0x000fe200000001ff */
[----:B0123--:R-:W-:Y:S02]  /*16a30*/  MOV R6, RZ ;  /* 0x000000ff00067202 */ /* 0x00ffe40000000f00 */
        /* <DEDUP_REMOVED lines=400> */
.L_x_1768:
        /* <DEDUP_REMOVED lines=15> */
[----:B------:R-:W-:Y:S02]  /*18430*/  CS2R R10, SRZ ;  /* 0x00000000000a7805 */ /* 0x000fe4000001ff00 */
        /* <DEDUP_REMOVED lines=11> */
[----:B------:R-:W-:Y:S01]  /*184f0*/  ULDC.64 UR6, c[0x0][0x5e8] ;  /* 0x00017a0000067ab9 */ /* 0x000fe20000000a00 */
[----:B------:R-:W-:-:S07]  /*18500*/  IADD3.X R2, RZ, UR9, RZ, P2, !PT ;  /* 0x00000009ff027c10 */ /* 0x000fce00097fe4ff */
        /* <DEDUP_REMOVED lines=25> */
.L_x_1778:
        /* <DEDUP_REMOVED lines=24> */
[----:B------:R-:W-:Y:S01]  /*18820*/  LEA R12, P1, R16, R0, 0x3 ;  /* 0x00000000100c7211 */ /* 0x000fe200078218ff */
[----:B-----5:R-:W-:Y:S01]  /*18830*/  IMAD R25, R25, UR6, RZ ;  /* 0x0000000619197c24 */ /* 0x020fe2000f8e02ff */
[----:B------:R-:W-:Y:S01]  /*18840*/  IADD3 R13, R17, R13, RZ ;  /* 0x0000000d110d7210 */ /* 0x000fe20007ffe0ff */
[----:B------:R-:W-:Y:S02]  /*18850*/  IMAD R19, R19, UR6, RZ ;  /* 0x0000000613137c24 */ /* 0x000fe4000f8e02ff */
[----:B------:R-:W-:Y:S01]  /*18860*/  IMAD R23, R36, UR7, R23 ;  /* 0x0000000724177c24 */ /* 0x000fe2000f8e0217 */
[----:B------:R-:W-:Y:S01]  /*18870*/  LEA.HI.X R13, R16, R2, R13, 0x3, P1 ;  /* 0x00000002100d7211 */ /* 0x000fe200008f1c0d */
[----:B------:R-:W-:Y:S01]  /*18880*/  IMAD.WIDE.U32 R36, R36, UR6, RZ ;  /* 0x0000000624247c25 */ /* 0x000fe2000f8e00ff */
[----:B------:R-:W-:-:S03]  /*18890*/  LEA R14, P2, R22, R0, 0x3 ;  /* 0x00000000160e7211 */ /* 0x000fc600078418ff */
[----:B------:R-:W-:-:S04]  /*188a0*/  IMAD.WIDE.U32 R16, R24, UR6, RZ ;  /* 0x0000000618107c25 */ /* 0x000fc8000f8e00ff */
[----:B------:R-:W-:Y:S02]  /*188b0*/  IMAD R25, R24, UR7, R25 ;  /* 0x0000000718197c24 */ /* 0x000fe4000f8e0219 */
[----:B------:R-:W-:Y:S01]  /*188c0*/  IMAD.WIDE.U32 R26, R18, UR6, RZ ;  /* 0x00000006121a7c25 */ /* 0x000fe2000f8e00ff */
[----:B------:R-:W-:Y:S01]  /*188d0*/  LEA.HI.X R15, R22, R2, R15, 0x3, P2 ;  /* 0x00000002160f7211 */ /* 0x000fe200010f1c0f */
[----:B------:R-:W2:Y:S02]  /*188e0*/  LDG.E.64.CONSTANT R12, desc[UR4][R12.64] ;  /* 0x000000040c0c7981 */ /* 0x000ea4000c1e9b00 */
[----:B------:R-:W-:Y:S01]  /*188f0*/  IMAD R19, R18, UR7, R19 ;  /* 0x0000000712137c24 */ /* 0x000fe2000f8e0213 */
[-C--:B------:R-:W-:Y:S02]  /*18900*/  LEA R18, P1, R36, R0.reuse, 0x3 ;  /* 0x0000000024127211 */ /* 0x080fe400078218ff */
[----:B------:R-:W-:Y:S01]  /*18910*/  IADD3 R23, R37, R23, RZ ;  /* 0x0000001725177210 */ /* 0x000fe20007ffe0ff */
[----:B------:R-:W-:Y:S01]  /*18920*/  IMAD R33, R33, UR6, RZ ;  /* 0x0000000621217c24 */ /* 0x000fe2000f8e02ff */
[-C--:B------:R-:W-:Y:S01]  /*18930*/  LEA R22, P2, R16, R0.reuse, 0x3 ;  /* 0x0000000010167211 */ /* 0x080fe200078418ff */
[----:B------:R-:W-:Y:S01]  /*18940*/  IMAD R29, R29, UR6, RZ ;  /* 0x000000061d1d7c24 */ /* 0x000fe2000f8e02ff */
[----:B------:R-:W-:Y:S01]  /*18950*/  IADD3 R25, R17, R25, RZ ;  /* 0x0000001911197210 */ /* 0x000fe20007ffe0ff */
[----:B------:R-:W3:Y:S01]  /*18960*/  LDG.E.64.CONSTANT R14, desc[UR4][R14.64] ;  /* 0x000000040e0e7981 */ /* 0x000ee2000c1e9b00 */
[----:B------:R-:W-:-:S02]  /*18970*/  LEA R24, P3, R26, R0, 0x3 ;  /* 0x000000001a187211 */ /* 0x000fc400078618ff */
[----:B------:R-:W-:Y:S01]  /*18980*/  IADD3 R17, R27, R19, RZ ;  /* 0x000000131b117210 */ /* 0x000fe20007ffe0ff */
[----:B------:R-:W-:Y:S01]  /*18990*/  IMAD R27, R43, UR6, RZ ;  /* 0x000000062b1b7c24 */ /* 0x000fe2000f8e02ff */
[-C--:B------:R-:W-:Y:S02]  /*189a0*/  LEA.HI.X R19, R36, R2.reuse, R23, 0x3, P1 ;  /* 0x0000000224137211 */ /* 0x080fe400008f1c17 */
[-C--:B------:R-:W-:Y:S01]  /*189b0*/  LEA.HI.X R23, R16, R2.reuse, R25, 0x3, P2 ;  /* 0x0000000210177211 */ /* 0x080fe200010f1c19 */
[----:B------:R-:W-:Y:S01]  /*189c0*/  IMAD R33, R32, UR7, R33 ;  /* 0x0000000720217c24 */ /* 0x000fe2000f8e0221 */
[----:B------:R-:W-:Y:S01]  /*189d0*/  LEA.HI.X R25, R26, R2, R17, 0x3, P3 ;  /* 0x000000021a197211 */ /* 0x000fe200018f1c11 */
[----:B------:R-:W-:Y:S01]  /*189e0*/  IMAD.WIDE.U32 R16, R32, UR6, RZ ;  /* 0x0000000620107c25 */ /* 0x000fe2000f8e00ff */
[----:B------:R-:W4:Y:S03]  /*189f0*/  LDG.E.64.CONSTANT R18, desc[UR4][R18.64] ;  /* 0x0000000412127981 */ /* 0x000f26000c1e9b00 */
[----:B------:R-:W-:Y:S01]  /*18a00*/  IMAD R27, R42, UR7, R27 ;  /* 0x000000072a1b7c24 */ /* 0x000fe2000f8e021b */
[----:B------:R-:W5:Y:S01]  /*18a10*/  LDG.E.64.CONSTANT R22, desc[UR4][R22.64] ;  /* 0x0000000416167981 */ /* 0x000f62000c1e9b00 */
[----:B------:R-:W-:-:S04]  /*18a20*/  IMAD.WIDE.U32 R36, R28, UR6, RZ ;  /* 0x000000061c247c25 */ /* 0x000fc8000f8e00ff */
[----:B------:R-:W-:Y:S01]  /*18a30*/  IMAD R29, R28, UR7, R29 ;  /* 0x000000071c1d7c24 */ /* 0x000fe2000f8e021d */
[----:B------:R-:W5:Y:S01]  /*18a40*/  LDG.E.64.CONSTANT R24, desc[UR4][R24.64] ;  /* 0x0000000418187981 */ /* 0x000f62000c1e9b00 */
[----:B------:R-:W-:Y:S01]  /*18a50*/  IMAD.WIDE.U32 R42, R42, UR6, RZ ;  /* 0x000000062a2a7c25 */ /* 0x000fe2000f8e00ff */
[-C--:B------:R-:W-:Y:S02]  /*18a60*/  LEA R28, P2, R16, R0.reuse, 0x3 ;  /* 0x00000000101c7211 */ /* 0x080fe400078418ff */
[----:B------:R-:W-:Y:S01]  /*18a70*/  IADD3 R33, R17, R33, RZ ;  /* 0x0000002111217210 */ /* 0x000fe20007ffe0ff */
[----:B------:R-:W-:Y:S01]  /*18a80*/  IMAD R47, R47, UR6, RZ ;  /* 0x000000062f2f7c24 */ /* 0x000fe2000f8e02ff */
[-C--:B------:R-:W-:Y:S02]  /*18a90*/  LEA R32, P3, R36, R0.reuse, 0x3 ;  /* 0x0000000024207211 */ /* 0x080fe400078618ff */
[----:B------:R-:W-:Y:S01]  /*18aa0*/  IADD3 R17, R37, R29, RZ ;  /* 0x0000001d25117210 */ /* 0x000fe20007ffe0ff */
[----:B------:R-:W-:Y:S01]  /*18ab0*/  IMAD R41, R41, UR6, RZ ;  /* 0x0000000629297c24 */ /* 0x000fe2000f8e02ff */
[----:B------:R-:W-:-:S02]  /*18ac0*/  LEA R26, P1, R42, R0, 0x3 ;  /* 0x000000002a1a7211 */ /* 0x000fc400078218ff */
[----:B------:R-:W-:Y:S01]  /*18ad0*/  IADD3 R27, R43, R27, RZ ;  /* 0x0000001b2b1b7210 */ /* 0x000fe20007ffe0ff */
[----:B------:R-:W-:Y:S01]  /*18ae0*/  IMAD R37, R49, UR6, RZ ;  /* 0x0000000631257c24 */ /* 0x000fe2000f8e02ff */
[-C--:B------:R-:W-:Y:S01]  /*18af0*/  LEA.HI.X R29, R16, R2.reuse, R33, 0x3, P2 ;  /* 0x00000002101d7211 */ /* 0x080fe200010f1c21 */
[----:B------:R-:W-:Y:S01]  /*18b00*/  IMAD R47, R46, UR7, R47 ;  /* 0x000000072e2f7c24 */ /* 0x000fe2000f8e022f */
[-C--:B------:R-:W-:Y:S01]  /*18b10*/  LEA.HI.X R33, R36, R2.reuse, R17, 0x3, P3 ;  /* 0x0000000224217211 */ /* 0x080fe200018f1c11 */
[----:B------:R-:W-:Y:S01]  /*18b20*/  IMAD.WIDE.U32 R16, R46, UR6, RZ ;  /* 0x000000062e107c25 */ /* 0x000fe2000f8e00ff */
[----:B------:R-:W-:Y:S02]  /*18b30*/  LEA.HI.X R27, R42, R2, R27, 0x3, P1 ;  /* 0x000000022a1b7211 */ /* 0x000fe400008f1c1b */
[----:B------:R-:W5:Y:S01]  /*18b40*/  LDG.E.64.CONSTANT R28, desc[UR4][R28.64] ;  /* 0x000000041c1c7981 */ /* 0x000f62000c1e9b00 */
[----:B------:R-:W-:-:S04]  /*18b50*/  IMAD.WIDE.U32 R42, R40, UR6, RZ ;  /* 0x00000006282a7c25 */ /* 0x000fc8000f8e00ff */
[----:B------:R-:W-:Y:S02]  /*18b60*/  IMAD R41, R40, UR7, R41 ;  /* 0x0000000728297c24 */ /* 0x000fe4000f8e0229 */
[C---:B------:R-:W-:Y:S01]  /*18b70*/  IMAD R37, R48.reuse, UR7, R37 ;  /* 0x0000000730257c24 */ /* 0x040fe2000f8e0225 */
[----:B------:R-:W-:Y:S01]  /*18b80*/  IADD3 R47, R17, R47, RZ ;  /* 0x0000002f112f7210 */ /* 0x000fe20007ffe0ff */
[----:B------:R-:W-:Y:S01]  /*18b90*/  IMAD.WIDE.U32 R48, R48, UR6, RZ ;  /* 0x0000000630307c25 */ /* 0x000fe2000f8e00ff */
[-C--:B------:R-:W-:Y:S01]  /*18ba0*/  LEA R40, P2, R16, R0.reuse, 0x3 ;  /* 0x0000000010287211 */ /* 0x080fe200078418ff */
[----:B------:R-:W5:Y:S01]  /*18bb0*/  LDG.E.64.CONSTANT R26, desc[UR4][R26.64] ;  /* 0x000000041a1a7981 */ /* 0x000f62000c1e9b00 */
[-C--:B------:R-:W-:Y:S02]  /*18bc0*/  LEA R46, P3, R42, R0.reuse, 0x3 ;  /* 0x000000002a2e7211 */ /* 0x080fe400078618ff */
[----:B------:R-:W-:Y:S01]  /*18bd0*/  IADD3 R17, R43, R41, RZ ;  /* 0x000000292b117210 */ /* 0x000fe20007ffe0ff */
[----:B------:R-:W-:Y:S01]  /*18be0*/  IMAD R43, R45, UR6, RZ ;  /* 0x000000062d2b7c24 */ /* 0x000fe2000f8e02ff */
[----:B------:R-:W-:Y:S01]  /*18bf0*/  LEA R36, P1, R48, R0, 0x3 ;  /* 0x0000000030247211 */ /* 0x000fe200078218ff */
[----:B------:R-:W-:Y:S01]  /*18c00*/  IMAD R21, R21, UR6, RZ ;  /* 0x0000000615157c24 */ /* 0x000fe2000f8e02ff */
[----:B------:R-:W-:Y:S01]  /*18c10*/  IADD3 R37, R49, R37, RZ ;  /* 0x0000002531257210 */ /* 0x000fe20007ffe0ff */
[----:B------:R-:W5:Y:S01]  /*18c20*/  LDG.E.64.CONSTANT R32, desc[UR4][R32.64] ;  /* 0x0000000420207981 */ /* 0x000f62000c1e9b00 */
[----:B------:R-:W-:-:S02]  /*18c30*/  LEA.HI.X R41, R16, R2, R47, 0x3, P2 ;  /* 0x0000000210297211 */ /* 0x000fc400010f1c2f */
[-C--:B------:R-:W-:Y:S01]  /*18c40*/  LEA.HI.X R47, R42, R2.reuse, R17, 0x3, P3 ;  /* 0x000000022a2f7211 */ /* 0x080fe200018f1c11 */
[----:B------:R-:W-:Y:S01]  /*18c50*/  IMAD R17, R44, UR7, R43 ;  /* 0x000000072c117c24 */ /* 0x000fe2000f8e022b */
[----:B------:R-:W-:Y:S01]  /*18c60*/  LEA.HI.X R37, R48, R2, R37, 0x3, P1 ;  /* 0x0000000230257211 */ /* 0x000fe200008f1c25 */
[C---:B------:R-:W-:Y:S01]  /*18c70*/  IMAD.WIDE.U32 R42, R20.reuse, UR6, RZ ;  /* 0x00000006142a7c25 */ /* 0x040fe2000f8e00ff */
[----:B------:R-:W5:Y:S03]  /*18c80*/  LDG.E.64.CONSTANT R40, desc[UR4][R40.64] ;  /* 0x0000000428287981 */ /* 0x000f66000c1e9b00 */
[----:B------:R-:W-:Y:S01]  /*18c90*/  IMAD R21, R20, UR7, R21 ;  /* 0x0000000714157c24 */ /* 0x000fe2000f8e0215 */
[----:B------:R-:W5:Y:S01]  /*18ca0*/  LDG.E.64.CONSTANT R36, desc[UR4][R36.64] ;  /* 0x0000000424247981 */ /* 0x000f62000c1e9b00 */
[----:B------:R-:W-:-:S03]  /*18cb0*/  IMAD.WIDE.U32 R44, R44, UR6, RZ ;  /* 0x000000062c2c7c25 */ /* 0x000fc6000f8e00ff */
[----:B------:R-:W-:Y:S01]  /*18cc0*/  IADD3 R21, R43, R21, RZ ;  /* 0x000000152b157210 */ /* 0x000fe20007ffe0ff */
[----:B------:R-:W-:Y:S01]  /*18cd0*/  IMAD R43, R31, UR6, RZ ;  /* 0x000000061f2b7c24 */ /* 0x000fe2000f8e02ff */
[-C--:B------:R-:W-:Y:S01]  /*18ce0*/  LEA R16, P1, R44, R0.reuse, 0x3 ;  /* 0x000000002c107211 */ /* 0x080fe200078218ff */
[----:B------:R-:W-:Y:S01]  /*18cf0*/  IMAD R49, R39, UR6, RZ ;  /* 0x0000000627317c24 */ /* 0x000fe2000f8e02ff */
[----:B------:R-:W-:Y:S01]  /*18d00*/  IADD3 R17, R45, R17, RZ ;  /* 0x000000112d117210 */ /* 0x000fe20007ffe0ff */
[----:B------:R-:W-:Y:S01]  /*18d10*/  IMAD R45, R35, UR6, RZ ;  /* 0x00000006232d7c24 */ /* 0x000fe2000f8e02ff */
[----:B------:R-:W-:Y:S01]  /*18d20*/  LEA R20, P2, R42, R0, 0x3 ;  /* 0x000000002a147211 */ /* 0x000fe200078418ff */
[----:B------:R-:W-:Y:S01]  /*18d30*/  IMAD R43, R30, UR7, R43 ;  /* 0x000000071e2b7c24 */ /* 0x000fe2000f8e022b */
[-C--:B------:R-:W-:Y:S01]  /*18d40*/  LEA.HI.X R17, R44, R2.reuse, R17, 0x3, P1 ;  /* 0x000000022c117211 */ /* 0x080fe200008f1c11 */
[----:B------:R-:W-:Y:S01]  /*18d50*/  IMAD.WIDE.U32 R30, R30, UR6, RZ ;  /* 0x000000061e1e7c25 */ /* 0x000fe2000f8e00ff */
[----:B------:R-:W5:Y:S01]  /*18d60*/  LDG.E.64.CONSTANT R46, desc[UR4][R46.64] ;  /* 0x000000042e2e7981 */ /* 0x000f62000c1e9b00 */
[----:B------:R-:W-:-:S02]  /*18d70*/  LEA.HI.X R21, R42, R2, R21, 0x3, P2 ;  /* 0x000000022a157211 */ /* 0x000fc400010f1c15 */
[----:B------:R-:W-:Y:S01]  /*18d80*/  IMAD R45, R34, UR7, R45 ;  /* 0x00000007222d7c24 */ /* 0x000fe2000f8e022d */
[-C--:B------:R-:W-:Y:S01]  /*18d90*/  LEA R42, P1, R30, R0.reuse, 0x3 ;  /* 0x000000001e2a7211 */ /* 0x080fe200078218ff */
[----:B------:R-:W-:Y:S01]  /*18da0*/  IMAD.WIDE.U32 R34, R34, UR6, RZ ;  /* 0x0000000622227c25 */ /* 0x000fe2000f8e00ff */
[----:B------:R-:W-:Y:S01]  /*18db0*/  IADD3 R43, R31, R43, RZ ;  /* 0x0000002b1f2b7210 */ /* 0x000fe20007ffe0ff */
[----:B------:R-:W5:Y:S02]  /*18dc0*/  LDG.E.64.CONSTANT R16, desc[UR4][R16.64] ;  /* 0x0000000410107981 */ /* 0x000f64000c1e9b00 */
[----:B------:R-:W-:Y:S01]  /*18dd0*/  IMAD R49, R38, UR7, R49 ;  /* 0x0000000726317c24 */ /* 0x000fe2000f8e0231 */
[----:B------:R-:W-:Y:S01]  /*18de0*/  LEA R44, P2, R34, R0, 0x3 ;  /* 0x00000000222c7211 */ /* 0x000fe200078418ff */
[----:B------:R-:W-:Y:S01]  /*18df0*/  IMAD.WIDE.U32 R38, R38, UR6, RZ ;  /* 0x0000000626267c25 */ /* 0x000fe2000f8e00ff */
[----:B------:R-:W-:Y:S01]  /*18e00*/  IADD3 R45, R35, R45, RZ ;  /* 0x0000002d232d7210 */ /* 0x000fe20007ffe0ff */
[----:B------:R-:W5:Y:S01]  /*18e10*/  LDG.E.64.CONSTANT R20, desc[UR4][R20.64] ;  /* 0x0000000414147981 */ /* 0x000f62000c1e9b00 */
[----:B------:R-:W-:-:S02]  /*18e20*/  LEA.HI.X R43, R30, R2, R43, 0x3, P1 ;  /* 0x000000021e2b7211 */ /* 0x000fc400008f1c2b */
[----:B------:R-:W-:Y:S02]  /*18e30*/  LEA.HI.X R45, R34, R2, R45, 0x3, P2 ;  /* 0x00000002222d7211 */ /* 0x000fe400010f1c2d */
[C---:B------:R-:W-:Y:S02]  /*18e40*/  LEA R30, P1, R38.reuse, R0, 0x3 ;  /* 0x00000000261e7211 */ /* 0x040fe400078218ff */
[----:B------:R-:W-:Y:S01]  /*18e50*/  IADD3 R49, R39, R49, RZ ;  /* 0x0000003127317210 */ /* 0x000fe20007ffe0ff */
[----:B------:R-:W5:Y:S03]  /*18e60*/  LDG.E.64.CONSTANT R42, desc[UR4][R42.64] ;  /* 0x000000042a2a7981 */ /* 0x000f66000c1e9b00 */
[----:B------:R-:W-:Y:S01]  /*18e70*/  LEA.HI.X R31, R38, R2, R49, 0x3, P1 ;  /* 0x00000002261f7211 */ /* 0x000fe200008f1c31 */
[----:B------:R-:W5:Y:S05]  /*18e80*/  LDG.E.64.CONSTANT R44, desc[UR4][R44.64] ;  /* 0x000000042c2c7981 */ /* 0x000f6a000c1e9b00 */
[----:B------:R-:W5:Y:S01]  /*18e90*/  LDG.E.64.CONSTANT R30, desc[UR4][R30.64] ;  /* 0x000000041e1e7981 */ /* 0x000f62000c1e9b00 */
[----:B------:R-:W-:-:S04]  /*18ea0*/  IADD3 R5, P1, R5, -0x10, RZ ;  /* 0xfffffff005057810 */ /* 0x000fc80007f3e0ff */
[----:B------:R-:W-:Y:S02]  /*18eb0*/  IADD3.X R4, R4, -0x1, RZ, P1, !PT ;  /* 0xffffffff04047810 */ /* 0x000fe40000ffe4ff */
[----:B------:R-:W-:-:S04]  /*18ec0*/  ISETP.GT.U32.AND P1, PT, R5, 0xc, PT ;  /* 0x0000000c0500780c */ /* 0x000fc80003f24070 */
[----:B------:R-:W-:Y:S01]  /*18ed0*/  ISETP.GT.AND.EX P1, PT, R4, RZ, PT, P1 ;  /* 0x000000ff0400720c */ /* 0x000fe20003f24310 */
[----:B--2---:R-:W-:Y:S01]  /*18ee0*/  FADD.FTZ R35, R12, R10 ;  /* 0x0000000a0c237221 */ /* 0x004fe20000010000 */
[----:B------:R-:W-:-:S04]  /*18ef0*/  FADD.FTZ R10, R13, R11 ;  /* 0x0000000b0d0a7221 */ /* 0x000fc80000010000 */
[----:B---3--:R-:W-:Y:S01]  /*18f00*/  FADD.FTZ R10, R10, R15 ;  /* 0x0000000f0a0a7221 */ /* 0x008fe20000010000 */
        /* <DEDUP_REMOVED lines=23> */
[----:B------:R-:W-:Y:S02]  /*19080*/  IADD3 R12, P2, R8, 0x80, RZ ;  /* 0x00000080080c7810 */ /* 0x000fe40007f5e0ff */
[----:B------:R-:W-:Y:S01]  /*19090*/  FADD.FTZ R10, R10, R43 ;  /* 0x0000002b0a0a7221 */ /* 0x000fe20000010000 */
[----:B------:R-:W-:-:S03]  /*190a0*/  FADD.FTZ R35, R35, R42 ;  /* 0x0000002a23237221 */ /* 0x000fc60000010000 */
[----:B------:R-:W-:Y:S01]  /*190b0*/  FADD.FTZ R8, R10, R45 ;  /* 0x0000002d0a087221 */ /* 0x000fe20000010000 */
[----:B------:R-:W-:Y:S01]  /*190c0*/  FADD.FTZ R35, R35, R44 ;  /* 0x0000002c23237221 */ /* 0x000fe20000010000 */
[----:B------:R-:W-:Y:S02]  /*190d0*/  IADD3.X R9, RZ, R9, RZ, P2, !PT ;  /* 0x00000009ff097210 */ /* 0x000fe400017fe4ff */
[----:B------:R-:W-:Y:S01]  /*190e0*/  FADD.FTZ R11, R8, R31 ;  /* 0x0000001f080b7221 */ /* 0x000fe20000010000 */
[----:B------:R-:W-:Y:S01]  /*190f0*/  FADD.FTZ R10, R35, R30 ;  /* 0x0000001e230a7221 */ /* 0x000fe20000010000 */
[----:B------:R-:W-:Y:S01]  /*19100*/  MOV R8, R12 ;  /* 0x0000000c00087202 */ /* 0x000fe20000000f00 */
[----:B------:R-:W-:Y:S06]  /*19110*/  @P1 BRA `(.L_x_1778) ;  /* 0xfffffff400601947 */ /* 0x000fec000383ffff */
[----:B------:R-:W-:Y:S05]  /*19120*/  BSYNC B5 ;  /* 0x0000000000057941 */ /* 0x000fea0003800000 */
.L_x_1777:
[----:B------:R-:W-:Y:S02]  /*19130*/  MOV R16, R12 ;  /* 0x0000000c00107202 */ /* 0x000fe40000000f00 */
[----:B------:R-:W-:-:S07]  /*19140*/  MOV R17, R9 ;  /* 0x0000000900117202 */ /* 0x000fce0000000f00 */
.L_x_1776:
[----:B------:R-:W-:Y:S05]  /*19150*/  BSYNC B4 ;  /* 0x0000000000047941 */ /* 0x000fea0003800000 */
.L_x_1775:
        /* <DEDUP_REMOVED lines=21> */
[C---:B------:R-:W-:Y:S01]  /*192b0*/  LEA R24, P0, R28.reuse, R0, 0x3 ;  /* 0x000000001c187211 */ /* 0x040fe200078018ff */
[----:B-----5:R-:W-:Y:S01]  /*192c0*/  IMAD R35, R15, UR8, RZ ;  /* 0x000000080f237c24 */ /* 0x020fe2000f8e02ff */
[----:B------:R-:W-:Y:S01]  /*192d0*/  IADD3 R21, R31, R33, RZ ;  /* 0x000000211f157210 */ /* 0x000fe20007ffe0ff */
[----:B------:R-:W-:Y:S01]  /*192e0*/  IMAD R31, R23, UR8, RZ ;  /* 0x00000008171f7c24 */ /* 0x000fe2000f8e02ff */
[----:B------:R-:W-:Y:S01]  /*192f0*/  LEA.HI.X R25, R28, R2, R25, 0x3, P0 ;  /* 0x000000021c197211 */ /* 0x000fe200000f1c19 */
[----:B------:R-:W-:Y:S01]  /*19300*/  IMAD R23, R26, UR9, R27 ;  /* 0x000000091a177c24 */ /* 0x000fe2000f8e021b */
[----:B------:R-:W-:Y:S01]  /*19310*/  LEA R20, P1, R30, R0, 0x3 ;  /* 0x000000001e147211 */ /* 0x000fe200078218ff */
[----:B------:R-:W-:-:S03]  /*19320*/  IMAD.WIDE.U32 R28, R26, UR8, RZ ;  /* 0x000000081a1c7c25 */ /* 0x000fc6000f8e00ff */
[----:B------:R-:W-:Y:S01]  /*19330*/  LEA.HI.X R21, R30, R2, R21, 0x3, P1 ;  /* 0x000000021e157211 */ /* 0x000fe200008f1c15 */
[----:B------:R-:W-:Y:S01]  /*19340*/  IMAD R15, R22, UR9, R31 ;  /* 0x00000009160f7c24 */ /* 0x000fe2000f8e021f */
[-C--:B------:R-:W-:Y:S01]  /*19350*/  LEA R26, P0, R28, R0.reuse, 0x3 ;  /* 0x000000001c1a7211 */ /* 0x080fe200078018ff */
[----:B------:R-:W-:Y:S01]  /*19360*/  IMAD.WIDE.U32 R32, R22, UR8, RZ ;  /* 0x0000000816207c25 */ /* 0x000fe2000f8e00ff */
[----:B------:R-:W-:Y:S02]  /*19370*/  IADD3 R23, R29, R23, RZ ;  /* 0x000000171d177210 */ /* 0x000fe40007ffe0ff */
[----:B------:R-:W2:Y:S01]  /*19380*/  LDG.E.64.CONSTANT R20, desc[UR4][R20.64] ;  /* 0x0000000414147981 */ /* 0x000ea2000c1e9b00 */
[----:B------:R-:W-:Y:S01]  /*19390*/  IMAD R27, R14, UR9, R35 ;  /* 0x000000090e1b7c24 */ /* 0x000fe2000f8e0223 */
[----:B------:R-:W-:Y:S01]  /*193a0*/  LEA R22, P1, R32, R0, 0x3 ;  /* 0x0000000020167211 */ /* 0x000fe200078218ff */
[----:B------:R-:W-:-:S04]  /*193b0*/  IMAD.WIDE.U32 R34, R14, UR8, RZ ;  /* 0x000000080e227c25 */ /* 0x000fc8000f8e00ff */
[----:B------:R-:W-:Y:S01]  /*193c0*/  IMAD R37, R19, UR8, RZ ;  /* 0x0000000813257c24 */ /* 0x000fe2000f8e02ff */
[----:B------:R-:W-:Y:S01]  /*193d0*/  IADD3 R19, R33, R15, RZ ;  /* 0x0000000f21137210 */ /* 0x000fe20007ffe0ff */
[----:B------:R-:W-:Y:S01]  /*193e0*/  IMAD.WIDE.U32 R30, R18, UR8, RZ ;  /* 0x00000008121e7c25 */ /* 0x000fe2000f8e00ff */
[----:B------:R-:W-:Y:S02]  /*193f0*/  IADD3 R15, R35, R27, RZ ;  /* 0x0000001b230f7210 */ /* 0x000fe40007ffe0ff */
[-C--:B------:R-:W-:Y:S01]  /*19400*/  LEA.HI.X R27, R28, R2.reuse, R23, 0x3, P0 ;  /* 0x000000021c1b7211 */ /* 0x080fe200000f1c17 */
[----:B------:R-:W-:Y:S01]  /*19410*/  IMAD R29, R18, UR9, R37 ;  /* 0x00000009121d7c24 */ /* 0x000fe2000f8e0225 */
[----:B------:R-:W-:Y:S01]  /*19420*/  LEA.HI.X R23, R32, R2, R19, 0x3, P1 ;  /* 0x0000000220177211 */ /* 0x000fe200008f1c13 */
[----:B------:R-:W-:Y:S01]  /*19430*/  IMAD R17, R17, UR8, RZ ;  /* 0x0000000811117c24 */ /* 0x000fe2000f8e02ff */
[----:B------:R-:W3:Y:S01]  /*19440*/  LDG.E.64.CONSTANT R18, desc[UR4][R24.64] ;  /* 0x0000000418127981 */ /* 0x000ee2000c1e9b00 */
[----:B------:R-:W-:-:S02]  /*19450*/  LEA R14, P2, R34, R0, 0x3 ;  /* 0x00000000220e7211 */ /* 0x000fc400078418ff */
[----:B------:R-:W-:Y:S01]  /*19460*/  IMAD R33, R16, UR9, R17 ;  /* 0x0000000910217c24 */ /* 0x000fe2000f8e0211 */
[----:B------:R-:W-:Y:S01]  /*19470*/  LEA R28, P0, R30, R0, 0x3 ;  /* 0x000000001e1c7211 */ /* 0x000fe200078018ff */
[----:B------:R-:W-:Y:S01]  /*19480*/  IMAD R37, R13, UR8, RZ ;  /* 0x000000080d257c24 */ /* 0x000fe2000f8e02ff */
[-C--:B------:R-:W-:Y:S01]  /*19490*/  LEA.HI.X R15, R34, R2.reuse, R15, 0x3, P2 ;  /* 0x00000002220f7211 */ /* 0x080fe200010f1c0f */
[----:B------:R-:W-:Y:S01]  /*194a0*/  IMAD.WIDE.U32 R34, R16, UR8, RZ ;  /* 0x0000000810227c25 */ /* 0x000fe2000f8e00ff */
[----:B------:R-:W-:Y:S01]  /*194b0*/  IADD3 R29, R31, R29, RZ ;  /* 0x0000001d1f1d7210 */ /* 0x000fe20007ffe0ff */
[----:B------:R-:W4:Y:S02]  /*194c0*/  LDG.E.64.CONSTANT R16, desc[UR4][R26.64] ;  /* 0x000000041a107981 */ /* 0x000f24000c1e9b00 */
[----:B------:R-:W-:Y:S01]  /*194d0*/  IMAD R37, R12, UR9, R37 ;  /* 0x000000090c257c24 */ /* 0x000fe2000f8e0225 */
[----:B------:R-:W-:Y:S01]  /*194e0*/  LEA.HI.X R29, R30, R2, R29, 0x3, P0 ;  /* 0x000000021e1d7211 */ /* 0x000fe200000f1c1d */
[----:B------:R-:W5:Y:S01]  /*194f0*/  LDG.E.64.CONSTANT R22, desc[UR4][R22.64] ;  /* 0x0000000416167981 */ /* 0x000f62000c1e9b00 */
[----:B------:R-:W-:Y:S01]  /*19500*/  IMAD.WIDE.U32 R30, R12, UR8, RZ ;  /* 0x000000080c1e7c25 */ /* 0x000fe2000f8e00ff */
[----:B------:R-:W-:-:S02]  /*19510*/  LEA R32, P0, R34, R0, 0x3 ;  /* 0x0000000022207211 */ /* 0x000fc400078018ff */
[----:B------:R-:W-:Y:S01]  /*19520*/  IADD3 R13, R35, R33, RZ ;  /* 0x00000021230d7210 */ /* 0x000fe20007ffe0ff */
[----:B------:R-:W5:Y:S01]  /*19530*/  LDG.E.64.CONSTANT R14, desc[UR4][R14.64] ;  /* 0x000000040e0e7981 */ /* 0x000f62000c1e9b00 */
[----:B------:R-:W-:Y:S02]  /*19540*/  IADD3 R31, R31, R37, RZ ;  /* 0x000000251f1f7210 */ /* 0x000fe40007ffe0ff */
[----:B------:R-:W-:Y:S02]  /*19550*/  LEA.HI.X R33, R34, R2, R13, 0x3, P0 ;  /* 0x0000000222217211 */ /* 0x000fe400000f1c0d */
[C---:B------:R-:W-:Y:S01]  /*19560*/  LEA R34, P0, R30.reuse, R0, 0x3 ;  /* 0x000000001e227211 */ /* 0x040fe200078018ff */
[----:B------:R-:W5:Y:S03]  /*19570*/  LDG.E.64.CONSTANT R12, desc[UR4][R28.64] ;  /* 0x000000041c0c7981 */ /* 0x000f66000c1e9b00 */
[----:B------:R-:W-:Y:S01]  /*19580*/  LEA.HI.X R35, R30, R2, R31, 0x3, P0 ;  /* 0x000000021e237211 */ /* 0x000fe200000f1c1f */
[----:B------:R-:W5:Y:S04]  /*19590*/  LDG.E.64.CONSTANT R24, desc[UR4][R32.64] ;  /* 0x0000000420187981 */ /* 0x000f68000c1e9b00 */
[----:B------:R-:W5:Y:S01]  /*195a0*/  LDG.E.64.CONSTANT R26, desc[UR4][R34.64] ;  /* 0x00000004221a7981 */ /* 0x000f62000c1e9b00 */
[----:B------:R-:W-:-:S02]  /*195b0*/  IADD3 R5, P2, R5, -0x8, RZ ;  /* 0xfffffff805057810 */ /* 0x000fc40007f5e0ff */
[----:B------:R-:W-:Y:S02]  /*195c0*/  PLOP3.LUT P0, PT, PT, PT, PT, 0x8, 0x0 ;  /* 0x000000000000781c */ /* 0x000fe40003f0e170 */
[----:B------:R-:W-:Y:S01]  /*195d0*/  IADD3.X R4, R4, -0x1, RZ, P2, !PT ;  /* 0xffffffff04047810 */ /* 0x000fe200017fe4ff */
[----:B---3--:R-:W-:Y:S01]  /*195e0*/  FADD.FTZ R31, R10, R18 ;  /* 0x000000120a1f7221 */ /* 0x008fe20000010000 */
[----:B------:R-:W-:-:S03]  /*195f0*/  FADD.FTZ R10, R11, R19 ;  /* 0x000000130b0a7221 */ /* 0x000fc60000010000 */
[----:B--2---:R-:W-:Y:S01]  /*19600*/  FADD.FTZ R31, R31, R20 ;  /* 0x000000141f1f7221 */ /* 0x004fe20000010000 */
[----:B------:R-:W-:-:S04]  /*19610*/  FADD.FTZ R10, R10, R21 ;  /* 0x000000150a0a7221 */ /* 0x000fc80000010000 */
[----:B----4-:R-:W-:Y:S01]  /*19620*/  FADD.FTZ R10, R10, R17 ;  /* 0x000000110a0a7221 */ /* 0x010fe20000010000 */
[----:B------:R-:W-:-:S03]  /*19630*/  FADD.FTZ R31, R31, R16 ;  /* 0x000000101f1f7221 */ /* 0x000fc60000010000 */
[----:B-----5:R-:W-:Y:S01]  /*19640*/  FADD.FTZ R10, R10, R23 ;  /* 0x000000170a0a7221 */ /* 0x020fe20000010000 */
        /* <DEDUP_REMOVED lines=10> */
[----:B------:R-:W-:Y:S01]  /*196f0*/  FADD.FTZ R11, R8, R27 ;  /* 0x0000001b080b7221 */ /* 0x000fe20000010000 */
[----:B------:R-:W-:Y:S01]  /*19700*/  FADD.FTZ R10, R31, R26 ;  /* 0x0000001a1f0a7221 */ /* 0x000fe20000010000 */
[----:B------:R-:W-:-:S07]  /*19710*/  MOV R8, R16 ;  /* 0x0000001000087202 */ /* 0x000fce0000000f00 */
.L_x_1780:
[----:B------:R-:W-:Y:S05]  /*19720*/  BSYNC B4 ;  /* 0x0000000000047941 */ /* 0x000fea0003800000 */
.L_x_1779:
[----:B------:R-:W-:-:S04]  /*19730*/  ISETP.NE.U32.AND P1, PT, R5, RZ, PT ;  /* 0x000000ff0500720c */ /* 0x000fc80003f25070 */
[----:B------:R-:W-:-:S13]  /*19740*/  ISETP.NE.OR.EX P0, PT, R4, RZ, P0, P1 ;  /* 0x000000ff0400720c */ /* 0x000fda0000705710 */
[----:B------:R-:W-:Y:S05]  /*19750*/  @!P0 BREAK B3 ;  /* 0x0000000000038942 */ /* 0x000fea0003800000 */
[----:B------:R-:W-:Y:S05]  /*19760*/  @!P0 BRA `(.L_x_1772) ;  /* 0x0000000000d08947 */ /* 0x000fea0003800000 */
.L_x_1774:
[----:B------:R-:W-:Y:S05]  /*19770*/  BSYNC B3 ;  /* 0x0000000000037941 */ /* 0x000fea0003800000 */
.L_x_1773:
[----:B------:R-:W-:Y:S01]  /*19780*/  BSSY B3, `(.L_x_1781) ;  /* 0x0000030000037945 */ /* 0x000fe20003800000 */
.L_x_1782:
        /* <DEDUP_REMOVED lines=48> */
.L_x_1781:
[----:B------:R-:W-:Y:S02]  /*19a90*/  MOV R16, R8 ;  /* 0x0000000800107202 */ /* 0x000fe40000000f00 */
[----:B------:R-:W-:-:S07]  /*19aa0*/  MOV R17, R9 ;  /* 0x0000000900117202 */ /* 0x000fce0000000f00 */
.L_x_1772:
[----:B------:R-:W-:Y:S05]  /*19ab0*/  BSYNC B1 ;  /* 0x0000000000017941 */ /* 0x000fea0003800000 */
.L_x_1771:
        /* <DEDUP_REMOVED lines=39> */
.L_x_1770:
[----:B------:R-:W-:Y:S05]  /*19d30*/  BSYNC B2 ;  /* 0x0000000000027941 */ /* 0x000fea0003800000 */
.L_x_1769:
[----:B------:R-:W-:Y:S05]  /*19d40*/  WARPSYNC.ALL ;  /* 0x0000000000007948 */ /* 0x000fea0003800000 */
[----:B------:R-:W-:Y:S01]  /*19d50*/  STG.E.64 desc[UR4][R6.64], R10 ;  /* 0x0000000a06007986 */ /* 0x000fe2000c101b04 */
[----:B------:R-:W-:Y:S05]  /*19d60*/  EXIT ;  /* 0x000000000000794d */ /* 0x000fea0003800000 */
.L_x_1783:
        /* <DEDUP_REMOVED lines=9> */
.L_x_18542:


//--------------------- .text._ZN2at6native73_GLOBAL__N__c8866d80_35_SparseBinaryOpIntersectionKernel_cu_f5210f67_363612apply_kernelILi128ELi8EZNS1_29binary_op_intersection_kernelINS1_9RhsProjOpEN3c107complexIdEElEEvRNS_14TensorIteratorEllRKNS_6TensorEbEUliE_EEviT1_ --------------------------
	.section	.text._ZN2at6native73_GLOBAL__N__c8866d80_35_SparseBinaryOpIntersectionKernel_cu_f5210f67_363612apply_kernelILi128ELi8EZNS1_29binary_op_intersection_kernelINS1_9RhsProjOpEN3c107complexIdEElEEvRNS_14TensorIteratorEllRKNS_6TensorEbEUliE_EEviT1_,"ax",@progbits
	.align	128
.text._ZN2at6native73_GLOBAL__N__c8866d80_35_SparseBinaryOpIntersectionKernel_cu_f5210f67_363612apply_kernelILi128ELi8EZNS1_29binary_op_intersection_kernelINS1_9RhsProjOpEN3c107complexIdEElEEvRNS_14TensorIteratorEllRKNS_6TensorEbEUliE_EEviT1_:
        .type           _ZN2at6native73_GLOBAL__N__c8866d80_35_SparseBinaryOpIntersectionKernel_cu_f5210f67_363612apply_kernelILi128ELi8EZNS1_29binary_op_intersection_kernelINS1_9RhsProjOpEN3c107complexIdEElEEvRNS_14TensorIteratorEllRKNS_6TensorEbEUliE_EEviT1_,@function
        .size           _ZN2at6native73_GLOBAL__N__c8866d80_35_SparseBinaryOpIntersectionKernel_cu_f5210f67_363612apply_kernelILi128ELi8EZNS1_29binary_op_intersection_kernelINS1_9RhsProjOpEN3c107complexIdEElEEvRNS_14TensorIteratorEllRKNS_6TensorEbEUliE_EEviT1_,(.L_x_18543 - _ZN2at6native73_GLOBAL__N__c8866d80_35_SparseBinaryOpIntersectionKernel_cu_f5210f67_363612apply_kernelILi128ELi8EZNS1_29binary_op_intersection_kernelINS1_9RhsProjOpEN3c107complexIdEElEEvRNS_14TensorIteratorEllRKNS_6TensorEbEUliE_EEviT1_)
        .other          _ZN2at6native73_GLOBAL__N__c8866d80_35_SparseBinaryOpIntersectionKernel_cu_f5210f67_363612apply_kernelILi128ELi8EZNS1_29binary_op_intersection_kernelINS1_9RhsProjOpEN3c107complexIdEElEEvRNS_14TensorIteratorEllRKNS_6TensorEbEUliE_EEviT1_,@"STO_CUDA_ENTRY STV_DEFAULT"
_ZN2at6native73_GLOBAL__N__c8866d80_35_SparseBinaryOpIntersectionKernel_cu_f5210f67_363612apply_kernelILi128ELi8EZNS1_29binary_op_intersection_kernelINS1_9RhsProjOpEN3c107complexIdEElEEvRNS_14TensorIteratorEllRKNS_6TensorEbEUliE_EEviT1_:
        /* <DEDUP_REMOVED lines=419> */
.L_x_1786:
        /* <DEDUP_REMOVED lines=10> */
[----:B------:R-:W-:-:S05]  /*1ad0*/  ULDC.64 UR10, c[0x0][0x5a0] ;  /* 0x00016800000a7ab9 */ /* 0x000fca0000000a00 */
[----:B------:R-:W3:Y:S01]  /*1ae0*/  LDG.E.64.CONSTANT R2, desc[UR4][R2.64] ;  /* 0x0000000402027981 */ /* 0x000ee2000c1e9b00 */
[----:B------:R-:W-:Y:S01]  /*1af0*/  ISETP.NE.AND P0, PT, RZ, UR9, PT ;  /* 0x00000009ff007c0c */ /* 0x000fe2000bf05270 */
[----:B------:R-:W-:Y:S01]  /*1b00*/  BSSY B1, `(.L_x_1787) ;  /* 0x0000192000017945 */ /* 0x000fe20003800000 */
[----:B------:R-:W-:Y:S02]  /*1b10*/  IADD3 R0, P3, R0, UR12, RZ ;  /* 0x0000000c00007c10 */ /* 0x000fe4000ff7e0ff */
[----:B------:R-:W-:Y:S02]  /*1b20*/  CS2R R44, SRZ ;  /* 0x00000000002c7805 */ /* 0x000fe4000001ff00 */
        /* <DEDUP_REMOVED lines=11> */
[----:B------:R-:W-:-:S07]  /*1be0*/  IADD3.X R2, RZ, UR13, RZ, P3, !PT ;  /* 0x0000000dff027c10 */ /* 0x000fce0009ffe4ff */
[----:B------:R-:W-:Y:S05]  /*1bf0*/  @!P0 BRA `(.L_x_1788) ;  /* 0x0000001800088947 */ /* 0x000fea0003800000 */
        /* <DEDUP_REMOVED lines=12> */
[----:B------:R-:W-:Y:S02]  /*1cc0*/  MOV R54, R12 ;  /* 0x0000000c00367202 */ /* 0x000fe40000000f00 */
[----:B------:R-:W-:Y:S02]  /*1cd0*/  IADD3.X R48, R48, -0x1, RZ, P0, !PT ;  /* 0xffffffff30307810 */ /* 0x000fe400007fe4ff */
[----:B------:R-:W-:Y:S02]  /*1ce0*/  ISETP.GT.U32.AND P0, PT, R3, RZ, PT ;  /* 0x000000ff0300720c */ /* 0x000fe40003f04070 */
[----:B------:R-:W-:-:S02]  /*1cf0*/  MOV R55, R13 ;  /* 0x0000000d00377202 */ /* 0x000fc40000000f00 */
        /* <DEDUP_REMOVED lines=9> */
.L_x_1796:
        /* <DEDUP_REMOVED lines=29> */
[----:B------:R-:W2:Y:S01]  /*1f60*/  LDG.E.128.CONSTANT R8, desc[UR4][R8.64] ;  /* 0x0000000408087981 */ /* 0x000ea2000c1e9d00 */
[----:B------:R-:W-:Y:S01]  /*1f70*/  IMAD R23, R12, UR11, R15 ;  /* 0x0000000b0c177c24 */ /* 0x000fe2000f8e020f */
[----:B------:R-:W-:Y:S01]  /*1f80*/  LEA.HI.X R15, R20, R2, R13, 0x4, P1 ;  /* 0x00000002140f7211 */ /* 0x000fe200008f240d */
[----:B-----5:R-:W-:Y:S01]  /*1f90*/  IMAD R25, R17, UR10, RZ ;  /* 0x0000000a11197c24 */ /* 0x020fe2000f8e02ff */
[----:B------:R-:W-:Y:S01]  /*1fa0*/  LEA R28, P1, R18, R0, 0x4 ;  /* 0x00000000121c7211 */ /* 0x000fe200078220ff */
[----:B------:R-:W-:Y:S01]  /*1fb0*/  IMAD.WIDE.U32 R20, R16, UR10, RZ ;  /* 0x0000000a10147c25 */ /* 0x000fe2000f8e00ff */
[----:B------:R-:W-:-:S02]  /*1fc0*/  IADD3 R17, R19, R23, RZ ;  /* 0x0000001713117210 */ /* 0x000fc40007ffe0ff */
[----:B------:R-:W3:Y:S01]  /*1fd0*/  LDG.E.128.CONSTANT R12, desc[UR4][R14.64] ;  /* 0x000000040e0c7981 */ /* 0x000ee2000c1e9d00 */
[----:B------:R-:W-:Y:S01]  /*1fe0*/  IMAD R25, R16, UR11, R25 ;  /* 0x0000000b10197c24 */ /* 0x000fe2000f8e0219 */
[----:B------:R-:W-:Y:S01]  /*1ff0*/  LEA.HI.X R29, R18, R2, R17, 0x4, P1 ;  /* 0x00000002121d7211 */ /* 0x000fe200008f2411 */
[----:B------:R-:W-:Y:S01]  /*2000*/  IMAD R27, R5, UR10, RZ ;  /* 0x0000000a051b7c24 */ /* 0x000fe2000f8e02ff */
[----:B------:R-:W-:Y:S01]  /*2010*/  LEA R22, P1, R20, R0, 0x4 ;  /* 0x0000000014167211 */ /* 0x000fe200078220ff */
[----:B------:R-:W-:Y:S02]  /*2020*/  IMAD.IADD R5, R21, 0x1, R25 ;  /* 0x0000000115057824 */ /* 0x000fe400078e0219 */
[----:B------:R-:W4:Y:S01]  /*2030*/  LDG.E.128.CONSTANT R16, desc[UR4][R28.64] ;  /* 0x000000041c107981 */ /* 0x000f22000c1e9d00 */
[----:B------:R-:W-:Y:S02]  /*2040*/  IMAD.WIDE.U32 R24, R4, UR10, RZ ;  /* 0x0000000a04187c25 */ /* 0x000fe4000f8e00ff */
[----:B------:R-:W-:-:S02]  /*2050*/  LEA.HI.X R23, R20, R2, R5, 0x4, P1 ;  /* 0x0000000214177211 */ /* 0x000fc400008f2405 */
[----:B------:R-:W-:-:S04]  /*2060*/  IMAD R5, R4, UR11, R27 ;  /* 0x0000000b04057c24 */ /* 0x000fc8000f8e021b */
[----:B------:R-:W5:Y:S01]  /*2070*/  LDG.E.128.CONSTANT R20, desc[UR4][R22.64] ;  /* 0x0000000416147981 */ /* 0x000f62000c1e9d00 */
[C---:B------:R-:W-:Y:S02]  /*2080*/  LEA R26, P1, R24.reuse, R0, 0x4 ;  /* 0x00000000181a7211 */ /* 0x040fe400078220ff */
[----:B------:R-:W-:Y:S01]  /*2090*/  IADD3 R5, R25, R5, RZ ;  /* 0x0000000519057210 */ /* 0x000fe20007ffe0ff */
[----:B------:R-:W5:Y:S03]  /*20a0*/  LDG.E.64.CONSTANT R28, desc[UR4][R54.64+0x68] ;  /* 0x00006804361c7981 */ /* 0x000f66000c1e9b00 */
[----:B------:R-:W-:-:S06]  /*20b0*/  LEA.HI.X R27, R24, R2, R5, 0x4, P1 ;  /* 0x00000002181b7211 */ /* 0x000fcc00008f2405 */
[----:B------:R-:W5:Y:S01]  /*20c0*/  LDG.E.128.CONSTANT R24, desc[UR4][R26.64] ;  /* 0x000000041a187981 */ /* 0x000f62000c1e9d00 */
[----:B------:R-:W-:-:S04]  /*20d0*/  IMAD R5, R7, UR10, RZ ;  /* 0x0000000a07057c24 */ /* 0x000fc8000f8e02ff */
[C---:B------:R-:W-:Y:S02]  /*20e0*/  IMAD R5, R6.reuse, UR11, R5 ;  /* 0x0000000b06057c24 */ /* 0x040fe4000f8e0205 */
[----:B------:R-:W-:-:S05]  /*20f0*/  IMAD.WIDE.U32 R6, R6, UR10, RZ ;  /* 0x0000000a06067c25 */ /* 0x000fca000f8e00ff */
[----:B------:R-:W-:Y:S02]  /*2100*/  IADD3 R5, R7, R5, RZ ;  /* 0x0000000507057210 */ /* 0x000fe40007ffe0ff */
[----:B------:R-:W-:-:S04]  /*2110*/  LEA R4, P1, R6, R0, 0x4 ;  /* 0x0000000006047211 */ /* 0x000fc800078220ff */
[----:B------:R-:W-:-:S06]  /*2120*/  LEA.HI.X R5, R6, R2, R5, 0x4, P1 ;  /* 0x0000000206057211 */ /* 0x000fcc00008f2405 */
[----:B------:R-:W5:Y:S01]  /*2130*/  LDG.E.128.CONSTANT R4, desc[UR4][R4.64] ;  /* 0x0000000404047981 */ /* 0x000f62000c1e9d00 */
[----:B------:R-:W-:-:S04]  /*2140*/  IMAD R31, R31, UR10, RZ ;  /* 0x0000000a1f1f7c24 */ /* 0x000fc8000f8e02ff */
[----:B------:R-:W-:Y:S01]  /*2150*/  IMAD R31, R30, UR11, R31 ;  /* 0x0000000b1e1f7c24 */ /* 0x000fe2000f8e021f */
[----:B--2---:R-:W-:Y:S02]  /*2160*/  DADD R8, R8, R44 ;  /* 0x0000000008087229 */ /* 0x004fe4000000002c */
[----:B------:R-:W-:-:S06]  /*2170*/  DADD R10, R10, R46 ;  /* 0x000000000a0a7229 */ /* 0x000fcc000000002e */
[----:B---3--:R-:W-:Y:S02]  /*2180*/  DADD R8, R8, R12 ;  /* 0x0000000008087229 */ /* 0x008fe4000000000c */
[----:B------:R-:W-:-:S06]  /*2190*/  DADD R10, R10, R14 ;  /* 0x000000000a0a7229 */ /* 0x000fcc000000000e */
[----:B----4-:R-:W-:Y:S02]  /*21a0*/  DADD R8, R8, R16 ;  /* 0x0000000008087229 */ /* 0x010fe40000000010 */
[----:B------:R-:W-:-:S06]  /*21b0*/  DADD R10, R10, R18 ;  /* 0x000000000a0a7229 */ /* 0x000fcc0000000012 */
[----:B-----5:R-:W-:Y:S01]  /*21c0*/  DADD R20, R8, R20 ;  /* 0x0000000008147229 */ /* 0x020fe20000000014 */
[----:B------:R-:W-:Y:S01]  /*21d0*/  IMAD R9, R41, UR10, RZ ;  /* 0x0000000a29097c24 */ /* 0x000fe2000f8e02ff */
[----:B------:R-:W-:Y:S01]  /*21e0*/  DADD R22, R10, R22 ;  /* 0x000000000a167229 */ /* 0x000fe20000000016 */
[----:B------:R-:W-:-:S04]  /*21f0*/  IMAD.WIDE.U32 R10, R40, UR10, RZ ;  /* 0x0000000a280a7c25 */ /* 0x000fc8000f8e00ff */
[----:B------:R-:W-:Y:S01]  /*2200*/  IMAD R9, R40, UR11, R9 ;  /* 0x0000000b28097c24 */ /* 0x000fe2000f8e0209 */
[----:B------:R-:W-:-:S04]  /*2210*/  LEA R8, P1, R10, R0, 0x4 ;  /* 0x000000000a087211 */ /* 0x000fc800078220ff */
[----:B------:R-:W-:Y:S01]  /*2220*/  IADD3 R9, R11, R9, RZ ;  /* 0x000000090b097210 */ /* 0x000fe20007ffe0ff */
[----:B------:R-:W-:Y:S02]  /*2230*/  IMAD R11, R61, UR10, RZ ;  /* 0x0000000a3d0b7c24 */ /* 0x000fe4000f8e02ff */
[----:B------:R-:W-:Y:S02]  /*2240*/  IMAD R13, R59, UR10, RZ ;  /* 0x0000000a3b0d7c24 */ /* 0x000fe4000f8e02ff */
[----:B------:R-:W-:Y:S01]  /*2250*/  IMAD R11, R60, UR11, R11 ;  /* 0x0000000b3c0b7c24 */ /* 0x000fe2000f8e020b */
[----:B------:R-:W-:Y:S01]  /*2260*/  LEA.HI.X R9, R10, R2, R9, 0x4, P1 ;  /* 0x000000020a097211 */ /* 0x000fe200008f2409 */
[----:B------:R-:W-:-:S04]  /*2270*/  IMAD.WIDE.U32 R60, R60, UR10, RZ ;  /* 0x0000000a3c3c7c25 */ /* 0x000fc8000f8e00ff */
[----:B------:R-:W-:Y:S01]  /*2280*/  IMAD.WIDE.U32 R14, R58, UR10, RZ ;  /* 0x0000000a3a0e7c25 */ /* 0x000fe2000f8e00ff */
[----:B------:R-:W-:-:S03]  /*2290*/  LEA R12, P1, R60, R0, 0x4 ;  /* 0x000000003c0c7211 */ /* 0x000fc600078220ff */
[----:B------:R-:W-:Y:S01]  /*22a0*/  IMAD R59, R58, UR11, R13 ;  /* 0x0000000b3a3b7c24 */ /* 0x000fe2000f8e020d */
[----:B------:R-:W-:Y:S01]  /*22b0*/  IADD3 R13, R61, R11, RZ ;  /* 0x0000000b3d0d7210 */ /* 0x000fe20007ffe0ff */
[----:B------:R-:W-:Y:S01]  /*22c0*/  IMAD R17, R43, UR10, RZ ;  /* 0x0000000a2b117c24 */ /* 0x000fe2000f8e02ff */
[----:B------:R-:W2:Y:S01]  /*22d0*/  LDG.E.128.CONSTANT R8, desc[UR4][R8.64] ;  /* 0x0000000408087981 */ /* 0x000ea2000c1e9d00 */
[----:B------:R-:W-:Y:S02]  /*22e0*/  LEA R16, P2, R14, R0, 0x4 ;  /* 0x000000000e107211 */ /* 0x000fe400078420ff */
[----:B------:R-:W-:Y:S02]  /*22f0*/  IADD3 R15, R15, R59, RZ ;  /* 0x0000003b0f0f7210 */ /* 0x000fe40007ffe0ff */
[----:B------:R-:W-:Y:S01]  /*2300*/  LEA.HI.X R13, R60, R2, R13, 0x4, P1 ;  /* 0x000000023c0d7211 */ /* 0x000fe200008f240d */
[----:B------:R-:W-:-:S04]  /*2310*/  IMAD.WIDE.U32 R18, R42, UR10, RZ ;  /* 0x0000000a2a127c25 */ /* 0x000fc8000f8e00ff */
[----:B------:R-:W-:Y:S01]  /*2320*/  IMAD R43, R42, UR11, R17 ;  /* 0x0000000b2a2b7c24 */ /* 0x000fe2000f8e0211 */
[----:B------:R-:W-:Y:S02]  /*2330*/  LEA.HI.X R17, R14, R2, R15, 0x4, P2 ;  /* 0x000000020e117211 */ /* 0x000fe400010f240f */
[----:B------:R-:W3:Y:S01]  /*2340*/  LDG.E.128.CONSTANT R12, desc[UR4][R12.64] ;  /* 0x000000040c0c7981 */ /* 0x000ee2000c1e9d00 */
[----:B------:R-:W-:Y:S01]  /*2350*/  DADD R40, R20, R24 ;  /* 0x0000000014287229 */ /* 0x000fe20000000018 */
[----:B------:R-:W-:Y:S01]  /*2360*/  IADD3 R19, R19, R43, RZ ;  /* 0x0000002b13137210 */ /* 0x000fe20007ffe0ff */
[----:B------:R-:W-:Y:S01]  /*2370*/  DADD R56, R22, R26 ;  /* 0x0000000016387229 */ /* 0x000fe2000000001a */
[----:B------:R-:W-:Y:S01]  /*2380*/  LEA R20, P1, R18, R0, 0x4 ;  /* 0x0000000012147211 */ /* 0x000fe200078220ff */
[----:B------:R-:W-:-:S03]  /*2390*/  IMAD R23, R39, UR10, RZ ;  /* 0x0000000a27177c24 */ /* 0x000fc6000f8e02ff */
[----:B------:R-:W-:Y:S01]  /*23a0*/  LEA.HI.X R21, R18, R2, R19, 0x4, P1 ;  /* 0x0000000212157211 */ /* 0x000fe200008f2413 */
[----:B------:R-:W-:Y:S01]  /*23b0*/  IMAD R27, R35, UR10, RZ ;  /* 0x0000000a231b7c24 */ /* 0x000fe2000f8e02ff */
[----:B------:R-:W4:Y:S01]  /*23c0*/  LDG.E.128.CONSTANT R16, desc[UR4][R16.64] ;  /* 0x0000000410107981 */ /* 0x000f22000c1e9d00 */
[C---:B------:R-:W-:Y:S02]  /*23d0*/  IMAD R23, R38.reuse, UR11, R23 ;  /* 0x0000000b26177c24 */ /* 0x040fe4000f8e0217 */
[----:B------:R-:W-:-:S04]  /*23e0*/  IMAD.WIDE.U32 R24, R38, UR10, RZ ;  /* 0x0000000a26187c25 */ /* 0x000fc8000f8e00ff */
[----:B------:R-:W-:Y:S01]  /*23f0*/  IMAD R43, R34, UR11, R27 ;  /* 0x0000000b222b7c24 */ /* 0x000fe2000f8e021b */
[----:B------:R-:W-:Y:S01]  /*2400*/  LEA R26, P1, R24, R0, 0x4 ;  /* 0x00000000181a7211 */ /* 0x000fe200078220ff */
[----:B------:R-:W-:Y:S01]  /*2410*/  IMAD.WIDE.U32 R34, R34, UR10, RZ ;  /* 0x0000000a22227c25 */ /* 0x000fe2000f8e00ff */
[----:B------:R-:W-:Y:S02]  /*2420*/  IADD3 R27, R25, R23, RZ ;  /* 0x00000017191b7210 */ /* 0x000fe40007ffe0ff */
[----:B------:R-:W5:Y:S01]  /*2430*/  LDG.E.128.CONSTANT R20, desc[UR4][R20.64] ;  /* 0x0000000414147981 */ /* 0x000f62000c1e9d00 */
[----:B------:R-:W-:Y:S01]  /*2440*/  IMAD.IADD R25, R35, 0x1, R43 ;  /* 0x0000000123197824 */ /* 0x000fe200078e022b */
[----:B------:R-:W-:Y:S02]  /*2450*/  LEA.HI.X R27, R24, R2, R27, 0x4, P1 ;  /* 0x00000002181b7211 */ /* 0x000fe400008f241b */
[----:B------:R-:W-:Y:S01]  /*2460*/  LEA R60, P2, R34, R0, 0x4 ;  /* 0x00000000223c7211 */ /* 0x000fe200078420ff */
[----:B------:R-:W-:-:S03]  /*2470*/  IMAD.WIDE.U32 R38, R30, UR10, RZ ;  /* 0x0000000a1e267c25 */ /* 0x000fc6000f8e00ff */
[----:B------:R-:W-:Y:S01]  /*2480*/  LEA.HI.X R61, R34, R2, R25, 0x4, P2 ;  /* 0x00000002223d7211 */ /* 0x000fe200010f2419 */
[----:B------:R-:W-:Y:S01]  /*2490*/  IMAD R43, R29, UR10, RZ ;  /* 0x0000000a1d2b7c24 */ /* 0x000fe2000f8e02ff */
[----:B------:R-:W5:Y:S01]  /*24a0*/  LDG.E.128.CONSTANT R24, desc[UR4][R26.64] ;  /* 0x000000041a187981 */ /* 0x000f62000c1e9d00 */
[----:B------:R-:W-:Y:S02]  /*24b0*/  IADD3 R29, R39, R31, RZ ;  /* 0x0000001f271d7210 */ /* 0x000fe40007ffe0ff */
[----:B------:R-:W-:Y:S01]  /*24c0*/  LEA R58, P1, R38, R0, 0x4 ;  /* 0x00000000263a7211 */ /* 0x000fe200078220ff */
[----:B------:R-:W-:-:S04]  /*24d0*/  IMAD.WIDE.U32 R34, R28, UR10, RZ ;  /* 0x0000000a1c227c25 */ /* 0x000fc8000f8e00ff */
[----:B------:R-:W-:Y:S01]  /*24e0*/  IMAD R43, R28, UR11, R43 ;  /* 0x0000000b1c2b7c24 */ /* 0x000fe2000f8e022b */
[----:B------:R-:W-:Y:S01]  /*24f0*/  LEA.HI.X R59, R38, R2, R29, 0x4, P1 ;  /* 0x00000002263b7211 */ /* 0x000fe200008f241d */
[----:B------:R-:W-:Y:S01]  /*2500*/  IMAD R39, R33, UR10, RZ ;  /* 0x0000000a21277c24 */ /* 0x000fe2000f8e02ff */
[----:B------:R-:W5:Y:S01]  /*2510*/  LDG.E.128.CONSTANT R28, desc[UR4][R60.64] ;  /* 0x000000043c1c7981 */ /* 0x000f62000c1e9d00 */
[----:B------:R-:W-:Y:S02]  /*2520*/  LEA R38, P1, R34, R0, 0x4 ;  /* 0x0000000022267211 */ /* 0x000fe400078220ff */
[----:B------:R-:W-:Y:S01]  /*2530*/  IADD3 R33, R35, R43, RZ ;  /* 0x0000002b23217210 */ /* 0x000fe20007ffe0ff */
[C---:B------:R-:W-:Y:S02]  /*2540*/  IMAD R43, R32.reuse, UR11, R39 ;  /* 0x0000000b202b7c24 */ /* 0x040fe4000f8e0227 */
[----:B------:R-:W-:Y:S01]  /*2550*/  IMAD.WIDE.U32 R44, R32, UR10, RZ ;  /* 0x0000000a202c7c25 */ /* 0x000fe2000f8e00ff */
[----:B------:R-:W-:-:S02]  /*2560*/  LEA.HI.X R39, R34, R2, R33, 0x4, P1 ;  /* 0x0000000222277211 */ /* 0x000fc400008f2421 */
[----:B------:R-:W5:Y:S01]  /*2570*/  LDG.E.128.CONSTANT R32, desc[UR4][R58.64] ;  /* 0x000000043a207981 */ /* 0x000f62000c1e9d00 */
[----:B------:R-:W-:Y:S01]  /*2580*/  IMAD R47, R37, UR10, RZ ;  /* 0x0000000a252f7c24 */ /* 0x000fe2000f8e02ff */
[----:B------:R-:W-:Y:S02]  /*2590*/  IADD3 R37, R45, R43, RZ ;  /* 0x0000002b2d257210 */ /* 0x000fe40007ffe0ff */
[----:B------:R-:W-:Y:S01]  /*25a0*/  LEA R42, P1, R44, R0, 0x4 ;  /* 0x000000002c2a7211 */ /* 0x000fe200078220ff */
[C---:B------:R-:W-:Y:S02]  /*25b0*/  IMAD R45, R36.reuse, UR11, R47 ;  /* 0x0000000b242d7c24 */ /* 0x040fe4000f8e022f */
[----:B------:R-:W-:Y:S01]  /*25c0*/  IMAD.WIDE.U32 R46, R36, UR10, RZ ;  /* 0x0000000a242e7c25 */ /* 0x000fe2000f8e00ff */
[----:B------:R-:W-:Y:S02]  /*25d0*/  LEA.HI.X R43, R44, R2, R37, 0x4, P1 ;  /* 0x000000022c2b7211 */ /* 0x000fe400008f2425 */
[----:B------:R-:W5:Y:S01]  /*25e0*/  LDG.E.128.CONSTANT R36, desc[UR4][R38.64] ;  /* 0x0000000426247981 */ /* 0x000f62000c1e9d00 */
[----:B------:R-:W-:Y:S01]  /*25f0*/  DADD R4, R40, R4 ;  /* 0x0000000028047229 */ /* 0x000fe20000000004 */
[----:B------:R-:W-:-:S02]  /*2600*/  IADD3 R45, R47, R45, RZ ;  /* 0x0000002d2f2d7210 */ /* 0x000fc40007ffe0ff */
[C---:B------:R-:W-:Y:S01]  /*2610*/  LEA R44, P1, R46.reuse, R0, 0x4 ;  /* 0x000000002e2c7211 */ /* 0x040fe200078220ff */
[----:B------:R-:W5:Y:S03]  /*2620*/  LDG.E.128.CONSTANT R40, desc[UR4][R42.64] ;  /* 0x000000042a287981 */ /* 0x000f66000c1e9d00 */
[----:B------:R-:W-:-:S06]  /*2630*/  LEA.HI.X R45, R46, R2, R45, 0x4, P1 ;  /* 0x000000022e2d7211 */ /* 0x000fcc00008f242d */
[----:B------:R-:W5:Y:S01]  /*2640*/  LDG.E.128.CONSTANT R44, desc[UR4][R44.64] ;  /* 0x000000042c2c7981 */ /* 0x000f62000c1e9d00 */
[----:B------:R-:W-:Y:S01]  /*2650*/  DADD R6, R56, R6 ;  /* 0x0000000038067229 */ /* 0x000fe20000000006 */
[----:B------:R-:W-:-:S04]  /*2660*/  IADD3 R3, P1, R3, -0x10, RZ ;  /* 0xfffffff003037810 */ /* 0x000fc80007f3e0ff */
[----:B------:R-:W-:Y:S02]  /*2670*/  IADD3.X R48, R48, -0x1, RZ, P1, !PT ;  /* 0xffffffff30307810 */ /* 0x000fe40000ffe4ff */
[----:B------:R-:W-:-:S04]  /*2680*/  ISETP.GT.U32.AND P1, PT, R3, 0xc, PT ;  /* 0x0000000c0300780c */ /* 0x000fc80003f24070 */
[----:B------:R-:W-:Y:S02]  /*2690*/  ISETP.GT.AND.EX P1, PT, R48, RZ, PT, P1 ;  /* 0x000000ff3000720c */ /* 0x000fe40003f24310 */
[----:B------:R-:W-:-:S04]  /*26a0*/  IADD3 R54, P2, R54, 0x80, RZ ;  /* 0x0000008036367810 */ /* 0x000fc80007f5e0ff */
[----:B------:R-:W-:Y:S01]  /*26b0*/  IADD3.X R55, RZ, R55, RZ, P2, !PT ;  /* 0x00000037ff377210 */ /* 0x000fe200017fe4ff */
[----:B--2---:R-:W-:Y:S02]  /*26c0*/  DADD R4, R4, R8 ;  /* 0x0000000004047229 */ /* 0x004fe40000000008 */
[----:B------:R-:W-:-:S06]  /*26d0*/  DADD R6, R6, R10 ;  /* 0x0000000006067229 */ /* 0x000fcc000000000a */
[----:B---3--:R-:W-:Y:S02]  /*26e0*/  DADD R4, R4, R12 ;  /* 0x0000000004047229 */ /* 0x008fe4000000000c */
[----:B------:R-:W-:-:S06]  /*26f0*/  DADD R6, R6, R14 ;  /* 0x0000000006067229 */ /* 0x000fcc000000000e */
[----:B----4-:R-:W-:Y:S02]  /*2700*/  DADD R4, R4, R16 ;  /* 0x0000000004047229 */ /* 0x010fe40000000010 */
[----:B------:R-:W-:-:S06]  /*2710*/  DADD R6, R6, R18 ;  /* 0x0000000006067229 */ /* 0x000fcc0000000012 */
[----:B-----5:R-:W-:Y:S02]  /*2720*/  DADD R4, R4, R20 ;  /* 0x0000000004047229 */ /* 0x020fe40000000014 */
        /* <DEDUP_REMOVED lines=14> */
[----:B------:R-:W-:Y:S05]  /*2810*/  BSYNC B5 ;  /* 0x0000000000057941 */ /* 0x000fea0003800000 */
.L_x_1795:
[----:B------:R-:W-:Y:S02]  /*2820*/  MOV R12, R54 ;  /* 0x00000036000c7202 */ /* 0x000fe40000000f00 */
[----:B------:R-:W-:-:S07]  /*2830*/  MOV R13, R55 ;  /* 0x00000037000d7202 */ /* 0x000fce0000000f00 */
.L_x_1794:
[----:B------:R-:W-:Y:S05]  /*2840*/  BSYNC B4 ;  /* 0x0000000000047941 */ /* 0x000fea0003800000 */
.L_x_1793:
        /* <DEDUP_REMOVED lines=18> */
[----:B------:R-:W-:Y:S02]  /*2970*/  IMAD.IADD R5, R11, 0x1, R5 ;  /* 0x000000010b057824 */ /* 0x000fe400078e0205 */
[----:B------:R-:W-:-:S03]  /*2980*/  IMAD.WIDE.U32 R18, R6, UR10, RZ ;  /* 0x0000000a06127c25 */ /* 0x000fc6000f8e00ff */
[----:B------:R-:W-:Y:S01]  /*2990*/  LEA.HI.X R5, R10, R2, R5, 0x4, P0 ;  /* 0x000000020a057211 */ /* 0x000fe200000f2405 */
[----:B------:R-:W-:Y:S01]  /*29a0*/  IMAD R7, R6, UR11, R7 ;  /* 0x0000000b06077c24 */ /* 0x000fe2000f8e0207 */
[----:B------:R-:W-:Y:S01]  /*29b0*/  LEA R10, P0, R18, R0, 0x4 ;  /* 0x00000000120a7211 */ /* 0x000fe200078020ff */
[----:B----4-:R-:W-:Y:S02]  /*29c0*/  IMAD R11, R9, UR10, RZ ;  /* 0x0000000a090b7c24 */ /* 0x010fe4000f8e02ff */
        /* <DEDUP_REMOVED lines=14> */
[C---:B------:R-:W-:Y:S01]  /*2ab0*/  IMAD.WIDE.U32 R22, R16.reuse, UR10, RZ ;  /* 0x0000000a10167c25 */ /* 0x040fe2000f8e00ff */
[----:B------:R-:W-:Y:S01]  /*2ac0*/  IADD3 R17, R19, R27, RZ ;  /* 0x0000001b13117210 */ /* 0x000fe20007ffe0ff */
[----:B------:R0:W4:Y:S02]  /*2ad0*/  LDG.E.128.CONSTANT R12, desc[UR4][R30.64] ;  /* 0x000000041e0c7981 */ /* 0x000124000c1e9d00 */
[----:B------:R-:W-:Y:S01]  /*2ae0*/  IMAD R19, R16, UR11, R33 ;  /* 0x0000000b10137c24 */ /* 0x000fe2000f8e0221 */
[----:B------:R-:W-:Y:S01]  /*2af0*/  LEA.HI.X R33, R18, R2, R17, 0x4, P0 ;  /* 0x0000000212217211 */ /* 0x000fe200000f2411 */
[----:B------:R-:W-:Y:S01]  /*2b00*/  IMAD R35, R21, UR10, RZ ;  /* 0x0000000a15237c24 */ /* 0x000fe2000f8e02ff */
[----:B------:R-:W-:Y:S01]  /*2b10*/  LEA R34, P0, R22, R0, 0x4 ;  /* 0x0000000016227211 */ /* 0x000fe200078020ff */
[----:B------:R-:W-:Y:S01]  /*2b20*/  IMAD.WIDE.U32 R26, R20, UR10, RZ ;  /* 0x0000000a141a7c25 */ /* 0x000fe2000f8e00ff */
[----:B------:R-:W-:-:S02]  /*2b30*/  IADD3 R21, R23, R19, RZ ;  /* 0x0000001317157210 */ /* 0x000fc40007ffe0ff */
[----:B------:R1:W5:Y:S01]  /*2b40*/  LDG.E.128.CONSTANT R16, desc[UR4][R32.64] ;  /* 0x0000000420107981 */ /* 0x000362000c1e9d00 */
[----:B------:R-:W-:Y:S01]  /*2b50*/  IMAD R23, R20, UR11, R35 ;  /* 0x0000000b14177c24 */ /* 0x000fe2000f8e0223 */
[----:B------:R-:W-:Y:S01]  /*2b60*/  LEA.HI.X R35, R22, R2, R21, 0x4, P0 ;  /* 0x0000000216237211 */ /* 0x000fe200000f2415 */
[----:B------:R-:W-:Y:S01]  /*2b70*/  IMAD R37, R25, UR10, RZ ;  /* 0x0000000a19257c24 */ /* 0x000fe2000f8e02ff */
[----:B------:R-:W-:Y:S01]  /*2b80*/  LEA R36, P0, R26, R0, 0x4 ;  /* 0x000000001a247211 */ /* 0x000fe200078020ff */
[C---:B0-----:R-:W-:Y:S01]  /*2b90*/  IMAD.WIDE.U32 R30, R24.reuse, UR10, RZ ;  /* 0x0000000a181e7c25 */ /* 0x041fe2000f8e00ff */
[----:B------:R-:W-:Y:S02]  /*2ba0*/  IADD3 R25, R27, R23, RZ ;  /* 0x000000171b197210 */ /* 0x000fe40007ffe0ff */
[----:B------:R-:W5:Y:S01]  /*2bb0*/  LDG.E.128.CONSTANT R20, desc[UR4][R34.64] ;  /* 0x0000000422147981 */ /* 0x000f62000c1e9d00 */
[----:B------:R-:W-:Y:S01]  /*2bc0*/  IMAD R27, R24, UR11, R37 ;  /* 0x0000000b181b7c24 */ /* 0x000fe2000f8e0225 */
[----:B------:R-:W-:Y:S01]  /*2bd0*/  LEA.HI.X R37, R26, R2, R25, 0x4, P0 ;  /* 0x000000021a257211 */ /* 0x000fe200000f2419 */
[----:B------:R-:W-:Y:S01]  /*2be0*/  IMAD R39, R29, UR10, RZ ;  /* 0x0000000a1d277c24 */ /* 0x000fe2000f8e02ff */
[----:B------:R-:W-:Y:S01]  /*2bf0*/  LEA R38, P0, R30, R0, 0x4 ;  /* 0x000000001e267211 */ /* 0x000fe200078020ff */
[----:B-1----:R-:W-:Y:S01]  /*2c00*/  IMAD.WIDE.U32 R32, R28, UR10, RZ ;  /* 0x0000000a1c207c25 */ /* 0x002fe2000f8e00ff */
[----:B------:R-:W-:-:S02]  /*2c10*/  IADD3 R29, R31, R27, RZ ;  /* 0x0000001b1f1d7210 */ /* 0x000fc40007ffe0ff */
[----:B------:R-:W5:Y:S01]  /*2c20*/  LDG.E.128.CONSTANT R24, desc[UR4][R36.64] ;  /* 0x0000000424187981 */ /* 0x000f62000c1e9d00 */
[----:B------:R-:W-:Y:S01]  /*2c30*/  IMAD R31, R28, UR11, R39 ;  /* 0x0000000b1c1f7c24 */ /* 0x000fe2000f8e0227 */
[----:B------:R-:W-:Y:S02]  /*2c40*/  LEA.HI.X R39, R30, R2, R29, 0x4, P0 ;  /* 0x000000021e277211 */ /* 0x000fe400000f241d */
[C---:B------:R-:W-:Y:S02]  /*2c50*/  LEA R40, P0, R32.reuse, R0, 0x4 ;  /* 0x0000000020287211 */ /* 0x040fe400078020ff */
[----:B------:R-:W-:Y:S02]  /*2c60*/  IADD3 R33, R33, R31, RZ ;  /* 0x0000001f21217210 */ /* 0x000fe40007ffe0ff */
[----:B------:R-:W5:Y:S02]  /*2c70*/  LDG.E.128.CONSTANT R28, desc[UR4][R38.64] ;  /* 0x00000004261c7981 */ /* 0x000f64000c1e9d00 */
[----:B------:R-:W-:-:S05]  /*2c80*/  LEA.HI.X R41, R32, R2, R33, 0x4, P0 ;  /* 0x0000000220297211 */ /* 0x000fca00000f2421 */
[----:B------:R-:W5:Y:S01]  /*2c90*/  LDG.E.128.CONSTANT R32, desc[UR4][R40.64] ;  /* 0x0000000428207981 */ /* 0x000f62000c1e9d00 */
[----:B------:R-:W-:Y:S02]  /*2ca0*/  IADD3 R3, P2, R3, -0x8, RZ ;  /* 0xfffffff803037810 */ /* 0x000fe40007f5e0ff */
[----:B------:R-:W-:Y:S02]  /*2cb0*/  PLOP3.LUT P0, PT, PT, PT, PT, 0x8, 0x0 ;  /* 0x000000000000781c */ /* 0x000fe40003f0e170 */
[----:B------:R-:W-:Y:S01]  /*2cc0*/  IADD3.X R48, R48, -0x1, RZ, P2, !PT ;  /* 0xffffffff30307810 */ /* 0x000fe200017fe4ff */
[----:B--2---:R-:W-:Y:S02]  /*2cd0*/  DADD R4, R44, R4 ;  /* 0x000000002c047229 */ /* 0x004fe40000000004 */
[----:B------:R-:W-:-:S06]  /*2ce0*/  DADD R6, R46, R6 ;  /* 0x000000002e067229 */ /* 0x000fcc0000000006 */
[----:B---3--:R-:W-:Y:S02]  /*2cf0*/  DADD R4, R4, R8 ;  /* 0x0000000004047229 */ /* 0x008fe40000000008 */
[----:B------:R-:W-:-:S06]  /*2d00*/  DADD R6, R6, R10 ;  /* 0x0000000006067229 */ /* 0x000fcc000000000a */
[----:B----4-:R-:W-:Y:S02]  /*2d10*/  DADD R4, R4, R12 ;  /* 0x0000000004047229 */ /* 0x010fe4000000000c */
[----:B------:R-:W-:Y:S01]  /*2d20*/  DADD R6, R6, R14 ;  /* 0x0000000006067229 */ /* 0x000fe2000000000e */
[----:B------:R-:W-:-:S04]  /*2d30*/  IADD3 R12, P1, R54, 0x40, RZ ;  /* 0x00000040360c7810 */ /* 0x000fc80007f3e0ff */
[----:B------:R-:W-:Y:S01]  /*2d40*/  MOV R54, R12 ;  /* 0x0000000c00367202 */ /* 0x000fe20000000f00 */
[----:B-----5:R-:W-:Y:S01]  /*2d50*/  DADD R4, R4, R16 ;  /* 0x0000000004047229 */ /* 0x020fe20000000010 */
[----:B------:R-:W-:Y:S01]  /*2d60*/  IMAD.X R13, RZ, RZ, R55, P1 ;  /* 0x000000ffff0d7224 */ /* 0x000fe200008e0637 */
[----:B------:R-:W-:-:S04]  /*2d70*/  DADD R6, R6, R18 ;  /* 0x0000000006067229 */ /* 0x000fc80000000012 */
[----:B------:R-:W-:Y:S02]  /*2d80*/  MOV R55, R13 ;  /* 0x0000000d00377202 */ /* 0x000fe40000000f00 */
        /* <DEDUP_REMOVED lines=8> */
.L_x_1798:
[----:B------:R-:W-:Y:S05]  /*2e10*/  BSYNC B4 ;  /* 0x0000000000047941 */ /* 0x000fea0003800000 */
.L_x_1797:
[----:B------:R-:W-:-:S04]  /*2e20*/  ISETP.NE.U32.AND P1, PT, R3, RZ, PT ;  /* 0x000000ff0300720c */ /* 0x000fc80003f25070 */
[----:B------:R-:W-:-:S13]  /*2e30*/  ISETP.NE.OR.EX P0, PT, R48, RZ, P0, P1 ;  /* 0x000000ff3000720c */ /* 0x000fda0000705710 */
[----:B------:R-:W-:Y:S05]  /*2e40*/  @!P0 BREAK B3 ;  /* 0x0000000000038942 */ /* 0x000fea0003800000 */
[----:B------:R-:W-:Y:S05]  /*2e50*/  @!P0 BRA `(.L_x_1790) ;  /* 0x0000000000d08947 */ /* 0x000fea0003800000 */
.L_x_1792:
[----:B------:R-:W-:Y:S05]  /*2e60*/  BSYNC B3 ;  /* 0x0000000000037941 */ /* 0x000fea0003800000 */
.L_x_1791:
[----:B------:R-:W-:Y:S01]  /*2e70*/  BSSY B3, `(.L_x_1799) ;  /* 0x0000030000037945 */ /* 0x000fe20003800000 */
.L_x_1800:
        /* <DEDUP_REMOVED lines=9> */
[----:B----4-:R-:W-:Y:S01]  /*2f10*/  IMAD.WIDE.U32 R16, R14, UR6, RZ ;  /* 0x000000060e107c25 */ /* 0x010fe2000f8e00ff */
[----:B------:R-:W-:-:S03]  /*2f20*/  IADD3 R7, R7, R5, RZ ;  /* 0x0000000507077210 */ /* 0x000fc60007ffe0ff */
[----:B------:R-:W-:-:S04]  /*2f30*/  IMAD.WIDE.U32 R4, R10, UR6, RZ ;  /* 0x000000060a047c25 */ /* 0x000fc8000f8e00ff */
[----:B------:R-:W-:Y:S01]  /*2f40*/  IMAD R11, R10, UR7, R9 ;  /* 0x000000070a0b7c24 */ /* 0x000fe2000f8e0209 */
[----:B------:R-:W-:Y:S01]  /*2f50*/  LEA.HI.X R9, R6, R2, R7, 0x4, P0 ;  /* 0x0000000206097211 */ /* 0x000fe200000f2407 */
[----:B------:R-:W-:Y:S01]  /*2f60*/  IMAD R7, R15, UR6, RZ ;  /* 0x000000060f077c24 */ /* 0x000fe2000f8e02ff */
[----:B------:R-:W-:Y:S02]  /*2f70*/  LEA R6, P0, R4, R0, 0x4 ;  /* 0x0000000004067211 */ /* 0x000fe400078020ff */
[----:B------:R-:W-:Y:S01]  /*2f80*/  IADD3 R5, R5, R11, RZ ;  /* 0x0000000b05057210 */ /* 0x000fe20007ffe0ff */
[----:B------:R-:W-:Y:S01]  /*2f90*/  IMAD R19, R14, UR7, R7 ;  /* 0x000000070e137c24 */ /* 0x000fe2000f8e0207 */
[----:B------:R-:W2:Y:S01]  /*2fa0*/  LDG.E.128.CONSTANT R8, desc[UR4][R8.64] ;  /* 0x0000000408087981 */ /* 0x000ea2000c1e9d00 */
[----:B-----5:R-:W-:Y:S01]  /*2fb0*/  IMAD R13, R13, UR6, RZ ;  /* 0x000000060d0d7c24 */ /* 0x020fe2000f8e02ff */
[----:B------:R-:W-:Y:S01]  /*2fc0*/  LEA.HI.X R7, R4, R2, R5, 0x4, P0 ;  /* 0x0000000204077211 */ /* 0x000fe200000f2405 */
[----:B------:R-:W-:Y:S01]  /*2fd0*/  IMAD.WIDE.U32 R14, R12, UR6, RZ ;  /* 0x000000060c0e7c25 */ /* 0x000fe2000f8e00ff */
[----:B------:R-:W-:-:S02]  /*2fe0*/  LEA R18, P0, R16, R0, 0x4 ;  /* 0x0000000010127211 */ /* 0x000fc400078020ff */
[----:B------:R-:W-:Y:S01]  /*2ff0*/  IADD3 R19, R17, R19, RZ ;  /* 0x0000001311137210 */ /* 0x000fe20007ffe0ff */
[----:B------:R-:W-:Y:S01]  /*3000*/  IMAD R13, R12, UR7, R13 ;  /* 0x000000070c0d7c24 */ /* 0x000fe2000f8e020d */
[----:B------:R-:W3:Y:S02]  /*3010*/  LDG.E.128.CONSTANT R4, desc[UR4][R6.64] ;  /* 0x0000000406047981 */ /* 0x000ee4000c1e9d00 */
[----:B------:R-:W-:Y:S02]  /*3020*/  LEA.HI.X R19, R16, R2, R19, 0x4, P0 ;  /* 0x0000000210137211 */ /* 0x000fe400000f2413 */
[C---:B------:R-:W-:Y:S02]  /*3030*/  LEA R12, P0, R14.reuse, R0, 0x4 ;  /* 0x000000000e0c7211 */ /* 0x040fe400078020ff */
[----:B------:R-:W-:Y:S02]  /*3040*/  IADD3 R13, R15, R13, RZ ;  /* 0x0000000d0f0d7210 */ /* 0x000fe40007ffe0ff */
[----:B------:R-:W4:Y:S02]  /*3050*/  LDG.E.128.CONSTANT R16, desc[UR4][R18.64] ;  /* 0x0000000412107981 */ /* 0x000f24000c1e9d00 */
[----:B------:R-:W-:-:S06]  /*3060*/  LEA.HI.X R13, R14, R2, R13, 0x4, P0 ;  /* 0x000000020e0d7211 */ /* 0x000fcc00000f240d */
[----:B------:R-:W5:Y:S01]  /*3070*/  LDG.E.128.CONSTANT R12, desc[UR4][R12.64] ;  /* 0x000000040c0c7981 */ /* 0x000f62000c1e9d00 */
[----:B------:R-:W-:Y:S02]  /*3080*/  IADD3 R3, P0, R3, -0x4, RZ ;  /* 0xfffffffc03037810 */ /* 0x000fe40007f1e0ff */
[----:B------:R-:W-:Y:S02]  /*3090*/  IADD3 R54, P1, R54, 0x20, RZ ;  /* 0x0000002036367810 */ /* 0x000fe40007f3e0ff */
[----:B------:R-:W-:Y:S02]  /*30a0*/  IADD3.X R48, R48, -0x1, RZ, P0, !PT ;  /* 0xffffffff30307810 */ /* 0x000fe400007fe4ff */
[----:B------:R-:W-:Y:S02]  /*30b0*/  ISETP.NE.U32.AND P0, PT, R3, RZ, PT ;  /* 0x000000ff0300720c */ /* 0x000fe40003f05070 */
[----:B------:R-:W-:Y:S02]  /*30c0*/  IADD3.X R55, RZ, R55, RZ, P1, !PT ;  /* 0x00000037ff377210 */ /* 0x000fe40000ffe4ff */
[----:B------:R-:W-:Y:S01]  /*30d0*/  ISETP.NE.AND.EX P0, PT, R48, RZ, PT, P0 ;  /* 0x000000ff3000720c */ /* 0x000fe20003f05300 */
[----:B--2---:R-:W-:-:S02]  /*30e0*/  DADD R8, R8, R44 ;  /* 0x0000000008087229 */ /* 0x004fc4000000002c */
[----:B------:R-:W-:-:S06]  /*30f0*/  DADD R10, R10, R46 ;  /* 0x000000000a0a7229 */ /* 0x000fcc000000002e */
[----:B---3--:R-:W-:Y:S02]  /*3100*/  DADD R4, R8, R4 ;  /* 0x0000000008047229 */ /* 0x008fe40000000004 */
[----:B------:R-:W-:-:S06]  /*3110*/  DADD R6, R10, R6 ;  /* 0x000000000a067229 */ /* 0x000fcc0000000006 */
[----:B----4-:R-:W-:Y:S02]  /*3120*/  DADD R4, R4, R16 ;  /* 0x0000000004047229 */ /* 0x010fe40000000010 */
[----:B------:R-:W-:-:S06]  /*3130*/  DADD R6, R6, R18 ;  /* 0x0000000006067229 */ /* 0x000fcc0000000012 */
[----:B-----5:R-:W-:Y:S02]  /*3140*/  DADD R44, R4, R12 ;  /* 0x00000000042c7229 */ /* 0x020fe4000000000c */
[----:B------:R-:W-:Y:S01]  /*3150*/  DADD R46, R6, R14 ;  /* 0x00000000062e7229 */ /* 0x000fe2000000000e */
[----:B------:R-:W-:Y:S10]  /*3160*/  @P0 BRA `(.L_x_1800) ;  /* 0xfffffffc00440947 */ /* 0x000ff4000383ffff */
[----:B------:R-:W-:Y:S05]  /*3170*/  BSYNC B3 ;  /* 0x0000000000037941 */ /* 0x000fea0003800000 */
.L_x_1799:
[----:B------:R-:W-:Y:S01]  /*3180*/  IMAD.MOV.U32 R12, RZ, RZ, R54 ;  /* 0x000000ffff0c7224 */ /* 0x000fe200078e0036 */
[----:B------:R-:W-:-:S07]  /*3190*/  MOV R13, R55 ;  /* 0x00000037000d7202 */ /* 0x000fce0000000f00 */
.L_x_1790:
[----:B------:R-:W-:Y:S05]  /*31a0*/  BSYNC B0 ;  /* 0x0000000000007941 */ /* 0x000fea0003800000 */
.L_x_1789:
        /* <DEDUP_REMOVED lines=11> */
[----:B------:R-:W2:Y:S01]  /*3260*/  LDG.E.128.CONSTANT R4, desc[UR4][R4.64] ;  /* 0x0000000404047981 */ /* 0x000ea2000c1e9d00 */
[----:B------:R-:W-:-:S04]  /*3270*/  ISETP.NE.U32.AND P0, PT, R49, 0x1, PT ;  /* 0x000000013100780c */ /* 0x000fc80003f05070 */
[----:B------:R-:W-:Y:S01]  /*3280*/  ISETP.NE.AND.EX P0, PT, RZ, RZ, PT, P0 ;  /* 0x000000ffff00720c */ /* 0x000fe20003f05300 */
[----:B--2---:R-:W-:Y:S02]  /*3290*/  DADD R44, R44, R4 ;  /* 0x000000002c2c7229 */ /* 0x004fe40000000004 */
[----:B------:R-:W-:-:S10]  /*32a0*/  DADD R46, R46, R6 ;  /* 0x000000002e2e7229 */ /* 0x000fd40000000006 */
        /* <DEDUP_REMOVED lines=16> */
[----:B------:R-:W2:Y:S02]  /*33b0*/  LDG.E.128.CONSTANT R4, desc[UR4][R4.64] ;  /* 0x0000000404047981 */ /* 0x000ea4000c1e9d00 */
[----:B------:R-:W-:-:S06]  /*33c0*/  @P0 LEA.HI.X R9, R10, R2, R3, 0x4, P1 ;  /* 0x000000020a090211 */ /* 0x000fcc00008f2403 */
[----:B------:R-:W3:Y:S01]  /*33d0*/  @P0 LDG.E.128.CONSTANT R8, desc[UR4][R8.64] ;  /* 0x0000000408080981 */ /* 0x000ee2000c1e9d00 */
[----:B--2---:R-:W-:Y:S02]  /*33e0*/  DADD R44, R44, R4 ;  /* 0x000000002c2c7229 */ /* 0x004fe40000000004 */
[----:B------:R-:W-:-:S06]  /*33f0*/  DADD R46, R46, R6 ;  /* 0x000000002e2e7229 */ /* 0x000fcc0000000006 */
[----:B---3--:R-:W-:Y:S02]  /*3400*/  @P0 DADD R44, R44, R8 ;  /* 0x000000002c2c0229 */ /* 0x008fe40000000008 */
[----:B------:R-:W-:-:S11]  /*3410*/  @P0 DADD R46, R46, R10 ;  /* 0x000000002e2e0229 */ /* 0x000fd6000000000a */
.L_x_1788:
[----:B------:R-:W-:Y:S05]  /*3420*/  BSYNC B1 ;  /* 0x0000000000017941 */ /* 0x000fea0003800000 */
.L_x_1787:
[----:B------:R0:W-:Y:S01]  /*3430*/  STG.E.128 desc[UR4][R52.64], R44 ;  /* 0x0000002c34007986 */ /* 0x0001e2000c101d04 */
[----:B------:R-:W-:-:S07]  /*3440*/  IADD3 R51, R51, 0x80, RZ ;  /* 0x0000008033337810 */ /* 0x000fce0007ffe0ff */
.L_x_1785:
[----:B------:R-:W-:Y:S05]  /*3450*/  BSYNC B2 ;  /* 0x0000000000027941 */ /* 0x000fea0003800000 */
.L_x_1784:
[----:B------:R-:W-:Y:S05]  /*3460*/  WARPSYNC.ALL ;  /* 0x0000000000007948 */ /* 0x000fea0003800000 */
[----:B------:R-:W-:Y:S01]  /*3470*/  ISETP.GE.AND P0, PT, R51, UR8, PT ;  /* 0x0000000833007c0c */ /* 0x000fe2000bf06270 */
[----:B------:R-:W-:Y:S01]  /*3480*/  BSSY B1, `(.L_x_1801) ;  /* 0x000135a000017945 */ /* 0x000fe20003800000 */
[----:B------:R-:W-:-:S03]  /*3490*/  ULDC.64 UR6, c[0x0][0x5e8] ;  /* 0x00017a0000067ab9 */ /* 0x000fc60000000a00 */
[----:B------:R-:W-:Y:S08]  /*34a0*/  BSSY B0, `(.L_x_1802) ;  /* 0x0001020000007945 */ /* 0x000ff00003800000 */
[----:B------:R-:W-:Y:S05]  /*34b0*/  @P0 BRA `(.L_x_1803) ;  /* 0x0000006400bc0947 */ /* 0x000fea0003800000 */
[----:B------:R-:W1:Y:S01]  /*34c0*/  LDC R8, c[0x0][0x218] ;  /* 0x00008600ff087b82 */ /* 0x000e620000000800 */
[----:B0-----:R-:W-:Y:S01]  /*34d0*/  HFMA2.MMA R52, -RZ, RZ, 0, 0 ;  /* 0x00000000ff347435 */ /* 0x001fe200000001ff */
[----:B------:R-:W-:Y:S02]  /*34e0*/  CS2R R2, SRZ ;  /* 0x0000000000027805 */ /* 0x000fe4000001ff00 */
        /* <DEDUP_REMOVED lines=401> */
.L_x_1804:
        /* <DEDUP_REMOVED lines=54> */
.L_x_1814:
        /* <DEDUP_REMOVED lines=40> */
[----:B------:R-:W-:Y:S02]  /*53e0*/  LEA R22, P1, R20, R0, 0x4 ;  /* 0x0000000014167211 */ /* 0x000fe400078220ff */
[----:B------:R-:W-:Y:S01]  /*53f0*/  IADD3 R5, R21, R25, RZ ;  /* 0x0000001915057210 */ /* 0x000fe20007ffe0ff */
        /* <DEDUP_REMOVED lines=37> */
[----:B------:R-:W-:Y:S01]  /*5650*/  IMAD R59, R58, UR11, R13 ;  /* 0x0000000b3a3b7c24 */ /* 0x000fe2000f8e020d */
[----:B------:R-:W-:Y:S01]  /*5660*/  LEA R12, P1, R60, R0, 0x4 ;  /* 0x000000003c0c7211 */ /* 0x000fe200078220ff */
[----:B------:R-:W-:Y:S01]  /*5670*/  IMAD.WIDE.U32 R14, R58, UR10, RZ ;  /* 0x0000000a3a0e7c25 */ /* 0x000fe2000f8e00ff */
[----:B------:R-:W-:Y:S02]  /*5680*/  IADD3 R13, R61, R11, RZ ;  /* 0x0000000b3d0d7210 */ /* 0x000fe40007ffe0ff */
[----:B------:R-:W2:Y:S01]  /*5690*/  LDG.E.128.CONSTANT R8, desc[UR4][R8.64] ;  /* 0x0000000408087981 */ /* 0x000ea2000c1e9d00 */
[----:B------:R-:W-:Y:S01]  /*56a0*/  IMAD R17, R43, UR10, RZ ;  /* 0x0000000a2b117c24 */ /* 0x000fe2000f8e02ff */
[----:B------:R-:W-:Y:S01]  /*56b0*/  LEA.HI.X R13, R60, R2, R13, 0x4, P1 ;  /* 0x000000023c0d7211 */ /* 0x000fe200008f240d */
[----:B------:R-:W-:Y:S01]  /*56c0*/  IMAD.IADD R15, R15, 0x1, R59 ;  /* 0x000000010f0f7824 */ /* 0x000fe200078e023b */
[----:B------:R-:W-:Y:S01]  /*56d0*/  LEA R16, P2, R14, R0, 0x4 ;  /* 0x000000000e107211 */ /* 0x000fe200078420ff */
[----:B------:R-:W-:-:S04]  /*56e0*/  IMAD.WIDE.U32 R18, R42, UR10, RZ ;  /* 0x0000000a2a127c25 */ /* 0x000fc8000f8e00ff */
[----:B------:R-:W-:Y:S01]  /*56f0*/  IMAD R43, R42, UR11, R17 ;  /* 0x0000000b2a2b7c24 */ /* 0x000fe2000f8e0211 */
[----:B------:R-:W-:Y:S02]  /*5700*/  LEA.HI.X R17, R14, R2, R15, 0x4, P2 ;  /* 0x000000020e117211 */ /* 0x000fe400010f240f */
[----:B------:R-:W3:Y:S01]  /*5710*/  LDG.E.128.CONSTANT R12, desc[UR4][R12.64] ;  /* 0x000000040c0c7981 */ /* 0x000ee2000c1e9d00 */
[----:B------:R-:W-:Y:S01]  /*5720*/  DADD R40, R20, R24 ;  /* 0x0000000014287229 */ /* 0x000fe20000000018 */
[----:B------:R-:W-:Y:S01]  /*5730*/  IADD3 R19, R19, R43, RZ ;  /* 0x0000002b13137210 */ /* 0x000fe20007ffe0ff */
[----:B------:R-:W-:Y:S01]  /*5740*/  DADD R56, R22, R26 ;  /* 0x0000000016387229 */ /* 0x000fe2000000001a */
[C---:B------:R-:W-:Y:S01]  /*5750*/  LEA R20, P1, R18.reuse, R0, 0x4 ;  /* 0x0000000012147211 */ /* 0x040fe200078220ff */
[----:B------:R-:W-:Y:S02]  /*5760*/  IMAD R23, R39, UR10, RZ ;  /* 0x0000000a27177c24 */ /* 0x000fe4000f8e02ff */
[----:B------:R-:W-:Y:S01]  /*5770*/  IMAD R27, R35, UR10, RZ ;  /* 0x0000000a231b7c24 */ /* 0x000fe2000f8e02ff */
[----:B------:R-:W-:Y:S01]  /*5780*/  LEA.HI.X R21, R18, R2, R19, 0x4, P1 ;  /* 0x0000000212157211 */ /* 0x000fe200008f2413 */
[C---:B------:R-:W-:Y:S01]  /*5790*/  IMAD R23, R38.reuse, UR11, R23 ;  /* 0x0000000b26177c24 */ /* 0x040fe2000f8e0217 */
[----:B------:R-:W4:Y:S01]  /*57a0*/  LDG.E.128.CONSTANT R16, desc[UR4][R16.64] ;  /* 0x0000000410107981 */ /* 0x000f22000c1e9d00 */
[----:B------:R-:W-:-:S04]  /*57b0*/  IMAD.WIDE.U32 R24, R38, UR10, RZ ;  /* 0x0000000a26187c25 */ /* 0x000fc8000f8e00ff */
[----:B------:R-:W-:Y:S01]  /*57c0*/  IMAD R43, R34, UR11, R27 ;  /* 0x0000000b222b7c24 */ /* 0x000fe2000f8e021b */
[----:B------:R-:W-:Y:S01]  /*57d0*/  LEA R26, P1, R24, R0, 0x4 ;  /* 0x00000000181a7211 */ /* 0x000fe200078220ff */
[----:B------:R-:W-:Y:S01]  /*57e0*/  IMAD.WIDE.U32 R34, R34, UR10, RZ ;  /* 0x0000000a22227c25 */ /* 0x000fe2000f8e00ff */
[----:B------:R-:W-:Y:S02]  /*57f0*/  IADD3 R27, R25, R23, RZ ;  /* 0x00000017191b7210 */ /* 0x000fe40007ffe0ff */
[----:B------:R-:W5:Y:S02]  /*5800*/  LDG.E.128.CONSTANT R20, desc[UR4][R20.64] ;  /* 0x0000000414147981 */ /* 0x000f64000c1e9d00 */
[----:B------:R-:W-:Y:S02]  /*5810*/  IADD3 R25, R35, R43, RZ ;  /* 0x0000002b23197210 */ /* 0x000fe40007ffe0ff */
        /* <DEDUP_REMOVED lines=37> */
[----:B------:R-:W-:-:S05]  /*5a70*/  IADD3 R54, P2, R54, 0x80, RZ ;  /* 0x0000008036367810 */ /* 0x000fca0007f5e0ff */
[----:B------:R-:W-:Y:S01]  /*5a80*/  IMAD.X R55, RZ, RZ, R55, P2 ;  /* 0x000000ffff377224 */ /* 0x000fe200010e0637 */
        /* <DEDUP_REMOVED lines=22> */
.L_x_1813:
[----:B------:R-:W-:Y:S02]  /*5bf0*/  MOV R12, R54 ;  /* 0x00000036000c7202 */ /* 0x000fe40000000f00 */
[----:B------:R-:W-:-:S07]  /*5c00*/  MOV R13, R55 ;  /* 0x00000037000d7202 */ /* 0x000fce0000000f00 */
.L_x_1812:
[----:B------:R-:W-:Y:S05]  /*5c10*/  BSYNC B5 ;  /* 0x0000000000057941 */ /* 0x000fea0003800000 */
.L_x_1811:
        /* <DEDUP_REMOVED lines=52> */
[----:B------:R-:W-:Y:S02]  /*5f60*/  IMAD.IADD R25, R27, 0x1, R23 ;  /* 0x000000011b197824 */ /* 0x000fe400078e0217 */
[----:B------:R-:W5:Y:S01]  /*5f70*/  LDG.E.128.CONSTANT R20, desc[UR4][R34.64] ;  /* 0x0000000422147981 */ /* 0x000f62000c1e9d00 */
[----:B0-----:R-:W-:-:S04]  /*5f80*/  IMAD.WIDE.U32 R30, R24, UR10, RZ ;  /* 0x0000000a181e7c25 */ /* 0x001fc8000f8e00ff */
[----:B------:R-:W-:Y:S01]  /*5f90*/  IMAD R27, R24, UR11, R37 ;  /* 0x0000000b181b7c24 */ /* 0x000fe2000f8e0225 */
[----:B------:R-:W-:Y:S01]  /*5fa0*/  LEA.HI.X R37, R26, R2, R25, 0x4, P0 ;  /* 0x000000021a257211 */ /* 0x000fe200000f2419 */
[----:B------:R-:W-:Y:S01]  /*5fb0*/  IMAD R39, R29, UR10, RZ ;  /* 0x0000000a1d277c24 */ /* 0x000fe2000f8e02ff */
[----:B------:R-:W-:Y:S02]  /*5fc0*/  LEA R38, P0, R30, R0, 0x4 ;  /* 0x000000001e267211 */ /* 0x000fe400078020ff */
[----:B------:R-:W-:Y:S02]  /*5fd0*/  IADD3 R29, R31, R27, RZ ;  /* 0x0000001b1f1d7210 */ /* 0x000fe40007ffe0ff */
[----:B------:R-:W5:Y:S01]  /*5fe0*/  LDG.E.128.CONSTANT R24, desc[UR4][R36.64] ;  /* 0x0000000424187981 */ /* 0x000f62000c1e9d00 */
[----:B-1----:R-:W-:-:S04]  /*5ff0*/  IMAD.WIDE.U32 R32, R28, UR10, RZ ;  /* 0x0000000a1c207c25 */ /* 0x002fc8000f8e00ff */
        /* <DEDUP_REMOVED lines=21> */
[----:B------:R-:W-:Y:S01]  /*6150*/  DADD R6, R6, R26 ;  /* 0x0000000006067229 */ /* 0x000fe2000000001a */
[----:B------:R-:W-:-:S05]  /*6160*/  IADD3 R12, P1, R54, 0x40, RZ ;  /* 0x00000040360c7810 */ /* 0x000fca0007f3e0ff */
[----:B------:R-:W-:Y:S02]  /*6170*/  DADD R4, R4, R28 ;  /* 0x0000000004047229 */ /* 0x000fe4000000001c */
[----:B------:R-:W-:Y:S01]  /*6180*/  DADD R6, R6, R30 ;  /* 0x0000000006067229 */ /* 0x000fe2000000001e */
[----:B------:R-:W-:Y:S02]  /*6190*/  IADD3.X R13, RZ, R55, RZ, P1, !PT ;  /* 0x00000037ff0d7210 */ /* 0x000fe40000ffe4ff */
[----:B------:R-:W-:-:S03]  /*61a0*/  MOV R54, R12 ;  /* 0x0000000c00367202 */ /* 0x000fc60000000f00 */
[----:B------:R-:W-:Y:S02]  /*61b0*/  DADD R44, R4, R32 ;  /* 0x00000000042c7229 */ /* 0x000fe40000000020 */
[----:B------:R-:W-:Y:S01]  /*61c0*/  DADD R46, R6, R34 ;  /* 0x00000000062e7229 */ /* 0x000fe20000000022 */
[----:B------:R-:W-:-:S10]  /*61d0*/  MOV R55, R13 ;  /* 0x0000000d00377202 */ /* 0x000fd40000000f00 */
.L_x_1816:
[----:B------:R-:W-:Y:S05]  /*61e0*/  BSYNC B5 ;  /* 0x0000000000057941 */ /* 0x000fea0003800000 */
.L_x_1815:
[----:B------:R-:W-:-:S04]  /*61f0*/  ISETP.NE.U32.AND P1, PT, R3, RZ, PT ;  /* 0x000000ff0300720c */ /* 0x000fc80003f25070 */
[----:B------:R-:W-:-:S13]  /*6200*/  ISETP.NE.OR.EX P0, PT, R48, RZ, P0, P1 ;  /* 0x000000ff3000720c */ /* 0x000fda0000705710 */
[----:B------:R-:W-:Y:S05]  /*6210*/  @!P0 BREAK B2 ;  /* 0x0000000000028942 */ /* 0x000fea0003800000 */
[----:B------:R-:W-:Y:S05]  /*6220*/  @!P0 BRA `(.L_x_1808) ;  /* 0x0000000000d08947 */ /* 0x000fea0003800000 */
.L_x_1810:
[----:B------:R-:W-:Y:S05]  /*6230*/  BSYNC B2 ;  /* 0x0000000000027941 */ /* 0x000fea0003800000 */
.L_x_1809:
[----:B------:R-:W-:Y:S01]  /*6240*/  BSSY B2, `(.L_x_1817) ;  /* 0x0000030000027945 */ /* 0x000fe20003800000 */
.L_x_1818:
        /* <DEDUP_REMOVED lines=21> */
[----:B------:R-:W-:Y:S01]  /*63a0*/  IMAD.IADD R19, R17, 0x1, R19 ;  /* 0x0000000111137824 */ /* 0x000fe200078e0213 */
[----:B------:R-:W-:Y:S01]  /*63b0*/  LEA R18, P0, R16, R0, 0x4 ;  /* 0x0000000010127211 */ /* 0x000fe200078020ff */
[----:B------:R-:W-:-:S03]  /*63c0*/  IMAD.WIDE.U32 R14, R12, UR6, RZ ;  /* 0x000000060c0e7c25 */ /* 0x000fc6000f8e00ff */
[----:B------:R-:W3:Y:S01]  /*63d0*/  LDG.E.128.CONSTANT R4, desc[UR4][R6.64] ;  /* 0x0000000406047981 */ /* 0x000ee2000c1e9d00 */
[----:B------:R-:W-:Y:S01]  /*63e0*/  IMAD R13, R12, UR7, R13 ;  /* 0x000000070c0d7c24 */ /* 0x000fe2000f8e020d */
        /* <DEDUP_REMOVED lines=22> */
.L_x_1817:
[----:B------:R-:W-:Y:S02]  /*6550*/  MOV R12, R54 ;  /* 0x00000036000c7202 */ /* 0x000fe40000000f00 */
[----:B------:R-:W-:-:S07]  /*6560*/  MOV R13, R55 ;  /* 0x00000037000d7202 */ /* 0x000fce0000000f00 */
.L_x_1808:
[----:B------:R-:W-:Y:S05]  /*6570*/  BSYNC B3 ;  /* 0x0000000000037941 */ /* 0x000fea0003800000 */
.L_x_1807:
        /* <DEDUP_REMOVED lines=39> */
.L_x_1806:
[----:B------:R-:W-:Y:S05]  /*67f0*/  BSYNC B4 ;  /* 0x0000000000047941 */ /* 0x000fea0003800000 */
.L_x_1805:
[----:B------:R0:W-:Y:S01]  /*6800*/  STG.E.128 desc[UR4][R52.64], R44 ;  /* 0x0000002c34007986 */ /* 0x0001e2000c101d04 */
[----:B------:R-:W-:-:S05]  /*6810*/  VIADD R51, R51, 0x80 ;  /* 0x0000008033337836 */ /* 0x000fca0000000000 */
        /* <DEDUP_REMOVED lines=406> */
.L_x_1820:
        /* <DEDUP_REMOVED lines=26> */
[----:B------:R-:W-:Y:S01]  /*8320*/  IMAD.X R2, RZ, RZ, UR13, P3 ;  /* 0x0000000dff027e24 */ /* 0x000fe200098e06ff */
[----:B------:R-:W-:-:S09]  /*8330*/  IADD3.X R53, RZ, UR11, RZ, P1, !PT ;  /* 0x0000000bff357c10 */ /* 0x000fd20008ffe4ff */
        /* <DEDUP_REMOVED lines=26> */
.L_x_1830:
        /* <DEDUP_REMOVED lines=54> */
[----:B------:R-:W-:-:S04]  /*8840*/  IMAD.WIDE.U32 R6, R6, UR10, RZ ;  /* 0x0000000a06067c25 */ /* 0x000fc8000f8e00ff */
[----:B------:R-:W-:Y:S01]  /*8850*/  IMAD.IADD R5, R7, 0x1, R5 ;  /* 0x0000000107057824 */ /* 0x000fe200078e0205 */
        /* <DEDUP_REMOVED lines=60> */
[----:B------:R-:W-:-:S03]  /*8c20*/  IMAD.WIDE.U32 R34, R28, UR10, RZ ;  /* 0x0000000a1c227c25 */ /* 0x000fc6000f8e00ff */
[----:B------:R-:W-:Y:S01]  /*8c30*/  LEA.HI.X R59, R38, R2, R29, 0x4, P1 ;  /* 0x00000002263b7211 */ /* 0x000fe200008f241d */
[----:B------:R-:W-:Y:S02]  /*8c40*/  IMAD R43, R28, UR11, R43 ;  /* 0x0000000b1c2b7c24 */ /* 0x000fe4000f8e022b */
[----:B------:R-:W5:Y:S01]  /*8c50*/  LDG.E.128.CONSTANT R28, desc[UR4][R60.64] ;  /* 0x000000043c1c7981 */ /* 0x000f62000c1e9d00 */
[----:B------:R-:W-:Y:S01]  /*8c60*/  IMAD R39, R33, UR10, RZ ;  /* 0x0000000a21277c24 */ /* 0x000fe2000f8e02ff */
[----:B------:R-:W-:Y:S01]  /*8c70*/  LEA R38, P1, R34, R0, 0x4 ;  /* 0x0000000022267211 */ /* 0x000fe200078220ff */
[----:B------:R-:W-:Y:S02]  /*8c80*/  IMAD.IADD R33, R35, 0x1, R43 ;  /* 0x0000000123217824 */ /* 0x000fe400078e022b */
        /* <DEDUP_REMOVED lines=46> */
.L_x_1829:
[----:B------:R-:W-:Y:S02]  /*8f70*/  MOV R12, R54 ;  /* 0x00000036000c7202 */ /* 0x000fe40000000f00 */
[----:B------:R-:W-:-:S07]  /*8f80*/  MOV R13, R55 ;  /* 0x00000037000d7202 */ /* 0x000fce0000000f00 */
.L_x_1828:
[----:B------:R-:W-:Y:S05]  /*8f90*/  BSYNC B5 ;  /* 0x0000000000057941 */ /* 0x000fea0003800000 */
.L_x_1827:
        /* <DEDUP_REMOVED lines=31> */
[----:B------:R-:W-:-:S02]  /*9190*/  IMAD.IADD R13, R15, 0x1, R23 ;  /* 0x000000010f0d7824 */ /* 0x000fc400078e0217 */
[----:B------:R-:W-:Y:S01]  /*91a0*/  IMAD.WIDE.U32 R18, R12, UR10, RZ ;  /* 0x0000000a0c127c25 */ /* 0x000fe2000f8e00ff */
[----:B------:R-:W3:Y:S02]  /*91b0*/  LDG.E.128.CONSTANT R8, desc[UR4][R10.64] ;  /* 0x000000040a087981 */ /* 0x000ee4000c1e9d00 */
[----:B------:R-:W-:Y:S01]  /*91c0*/  LEA.HI.X R31, R14, R2, R13, 0x4, P0 ;  /* 0x000000020e1f7211 */ /* 0x000fe200000f240d */
[----:B------:R-:W-:Y:S01]  /*91d0*/  IMAD R27, R12, UR11, R27 ;  /* 0x0000000b0c1b7c24 */ /* 0x000fe2000f8e021b */
[----:B------:R-:W-:Y:S01]  /*91e0*/  LEA R32, P0, R18, R0, 0x4 ;  /* 0x0000000012207211 */ /* 0x000fe200078020ff */
[----:B------:R-:W-:Y:S02]  /*91f0*/  IMAD R33, R17, UR10, RZ ;  /* 0x0000000a11217c24 */ /* 0x000fe4000f8e02ff */
[----:B------:R0:W4:Y:S01]  /*9200*/  LDG.E.128.CONSTANT R12, desc[UR4][R30.64] ;  /* 0x000000041e0c7981 */ /* 0x000122000c1e9d00 */
[----:B------:R-:W-:Y:S01]  /*9210*/  IADD3 R17, R19, R27, RZ ;  /* 0x0000001b13117210 */ /* 0x000fe20007ffe0ff */
[----:B------:R-:W-:-:S04]  /*9220*/  IMAD.WIDE.U32 R22, R16, UR10, RZ ;  /* 0x0000000a10167c25 */ /* 0x000fc8000f8e00ff */
[----:B------:R-:W-:Y:S01]  /*9230*/  IMAD R19, R16, UR11, R33 ;  /* 0x0000000b10137c24 */ /* 0x000fe2000f8e0221 */
[----:B------:R-:W-:Y:S01]  /*9240*/  LEA.HI.X R33, R18, R2, R17, 0x4, P0 ;  /* 0x0000000212217211 */ /* 0x000fe200000f2411 */
[----:B------:R-:W-:Y:S01]  /*9250*/  IMAD R35, R21, UR10, RZ ;  /* 0x0000000a15237c24 */ /* 0x000fe2000f8e02ff */
[----:B------:R-:W-:Y:S02]  /*9260*/  LEA R34, P0, R22, R0, 0x4 ;  /* 0x0000000016227211 */ /* 0x000fe400078020ff */
[----:B------:R-:W-:Y:S02]  /*9270*/  IADD3 R21, R23, R19, RZ ;  /* 0x0000001317157210 */ /* 0x000fe40007ffe0ff */
[----:B------:R1:W5:Y:S01]  /*9280*/  LDG.E.128.CONSTANT R16, desc[UR4][R32.64] ;  /* 0x0000000420107981 */ /* 0x000362000c1e9d00 */
[----:B------:R-:W-:-:S04]  /*9290*/  IMAD.WIDE.U32 R26, R20, UR10, RZ ;  /* 0x0000000a141a7c25 */ /* 0x000fc8000f8e00ff */
[----:B------:R-:W-:Y:S01]  /*92a0*/  IMAD R23, R20, UR11, R35 ;  /* 0x0000000b14177c24 */ /* 0x000fe2000f8e0223 */
[----:B------:R-:W-:Y:S01]  /*92b0*/  LEA.HI.X R35, R22, R2, R21, 0x4, P0 ;  /* 0x0000000216237211 */ /* 0x000fe200000f2415 */
[----:B------:R-:W-:Y:S01]  /*92c0*/  IMAD R37, R25, UR10, RZ ;  /* 0x0000000a19257c24 */ /* 0x000fe2000f8e02ff */
[----:B------:R-:W-:Y:S02]  /*92d0*/  LEA R36, P0, R26, R0, 0x4 ;  /* 0x000000001a247211 */ /* 0x000fe400078020ff */
[----:B------:R-:W-:Y:S02]  /*92e0*/  IADD3 R25, R27, R23, RZ ;  /* 0x000000171b197210 */ /* 0x000fe40007ffe0ff */
        /* <DEDUP_REMOVED lines=28> */
[----:B------:R-:W-:Y:S01]  /*94b0*/  DADD R6, R6, R22 ;  /* 0x0000000006067229 */ /* 0x000fe20000000016 */
[----:B------:R-:W-:-:S05]  /*94c0*/  IADD3 R12, P1, R54, 0x40, RZ ;  /* 0x00000040360c7810 */ /* 0x000fca0007f3e0ff */
[----:B------:R-:W-:Y:S02]  /*94d0*/  DADD R4, R4, R24 ;  /* 0x0000000004047229 */ /* 0x000fe40000000018 */
[----:B------:R-:W-:Y:S01]  /*94e0*/  DADD R6, R6, R26 ;  /* 0x0000000006067229 */ /* 0x000fe2000000001a */
[----:B------:R-:W-:-:S05]  /*94f0*/  IADD3.X R13, RZ, R55, RZ, P1, !PT ;  /* 0x00000037ff0d7210 */ /* 0x000fca0000ffe4ff */
[----:B------:R-:W-:Y:S02]  /*9500*/  DADD R4, R4, R28 ;  /* 0x0000000004047229 */ /* 0x000fe4000000001c */
[----:B------:R-:W-:Y:S01]  /*9510*/  DADD R6, R6, R30 ;  /* 0x0000000006067229 */ /* 0x000fe2000000001e */
[----:B------:R-:W-:Y:S01]  /*9520*/  MOV R54, R12 ;  /* 0x0000000c00367202 */ /* 0x000fe20000000f00 */
[----:B------:R-:W-:-:S04]  /*9530*/  IMAD.MOV.U32 R55, RZ, RZ, R13 ;  /* 0x000000ffff377224 */ /* 0x000fc800078e000d */
[----:B------:R-:W-:Y:S02]  /*9540*/  DADD R44, R4, R32 ;  /* 0x00000000042c7229 */ /* 0x000fe40000000020 */
[----:B------:R-:W-:-:S11]  /*9550*/  DADD R46, R6, R34 ;  /* 0x00000000062e7229 */ /* 0x000fd60000000022 */
.L_x_1832:
[----:B------:R-:W-:Y:S05]  /*9560*/  BSYNC B5 ;  /* 0x0000000000057941 */ /* 0x000fea0003800000 */
.L_x_1831:
[----:B------:R-:W-:-:S04]  /*9570*/  ISETP.NE.U32.AND P1, PT, R49, RZ, PT ;  /* 0x000000ff3100720c */ /* 0x000fc80003f25070 */
[----:B------:R-:W-:-:S13]  /*9580*/  ISETP.NE.OR.EX P0, PT, R3, RZ, P0, P1 ;  /* 0x000000ff0300720c */ /* 0x000fda0000705710 */
[----:B------:R-:W-:Y:S05]  /*9590*/  @!P0 BREAK B2 ;  /* 0x0000000000028942 */ /* 0x000fea0003800000 */
[----:B------:R-:W-:Y:S05]  /*95a0*/  @!P0 BRA `(.L_x_1824) ;  /* 0x0000000000d48947 */ /* 0x000fea0003800000 */
.L_x_1826:
[----:B------:R-:W-:Y:S05]  /*95b0*/  BSYNC B2 ;  /* 0x0000000000027941 */ /* 0x000fea0003800000 */
.L_x_1825:
[----:B------:R-:W-:Y:S01]  /*95c0*/  BSSY B2, `(.L_x_1833) ;  /* 0x0000031000027945 */ /* 0x000fe20003800000 */
.L_x_1834:
        /* <DEDUP_REMOVED lines=49> */
.L_x_1833:
[----:B------:R-:W-:Y:S02]  /*98e0*/  MOV R12, R54 ;  /* 0x00000036000c7202 */ /* 0x000fe40000000f00 */
[----:B------:R-:W-:-:S07]  /*98f0*/  MOV R13, R55 ;  /* 0x00000037000d7202 */ /* 0x000fce0000000f00 */
.L_x_1824:
[----:B------:R-:W-:Y:S05]  /*9900*/  BSYNC B3 ;  /* 0x0000000000037941 */ /* 0x000fea0003800000 */
.L_x_1823:
        /* <DEDUP_REMOVED lines=39> */
.L_x_1822:
[----:B------:R-:W-:Y:S05]  /*9b80*/  BSYNC B4 ;  /* 0x0000000000047941 */ /* 0x000fea0003800000 */
.L_x_1821:
[----:B------:R1:W-:Y:S01]  /*9b90*/  STG.E.128 desc[UR4][R52.64], R44 ;  /* 0x0000002c34007986 */ /* 0x0003e2000c101d04 */
[----:B------:R-:W-:-:S07]  /*9ba0*/  IADD3 R51, R51, 0x80, RZ ;  /* 0x0000008033337810 */ /* 0x000fce0007ffe0ff */
.L_x_1803:
[----:B------:R-:W-:-:S13]  /*9bb0*/  ISETP.GE.AND P0, PT, R51, UR8, PT ;  /* 0x0000000833007c0c */ /* 0x000fda000bf06270 */
[----:B------:R-:W-:Y:S05]  /*9bc0*/  @P0 BRA `(.L_x_1835) ;  /* 0x0000006400c00947 */ /* 0x000fea0003800000 */
[----:B------:R-:W2:Y:S01]  /*9bd0*/  LDC R8, c[0x0][0x218] ;  /* 0x00008600ff087b82 */ /* 0x000ea20000000800 */
[----:B01----:R-:W-:Y:S01]  /*9be0*/  HFMA2.MMA R52, -RZ, RZ, 0, 0 ;  /* 0x00000000ff347435 */ /* 0x003fe200000001ff */
[----:B------:R-:W-:Y:S02]  /*9bf0*/  CS2R R2, SRZ ;  /* 0x0000000000027805 */ /* 0x000fe4000001ff00 */
        /* <DEDUP_REMOVED lines=401> */
.L_x_1836:
        /* <DEDUP_REMOVED lines=54> */
.L_x_1846:
        /* <DEDUP_REMOVED lines=41> */
[----:B------:R-:W4:Y:S01]  /*bb00*/  LDG.E.128.CONSTANT R16, desc[UR4][R28.64] ;  /* 0x000000041c107981 */ /* 0x000f22000c1e9d00 */
[----:B------:R-:W-:-:S04]  /*bb10*/  IADD3 R5, R21, R25, RZ ;  /* 0x0000001915057210 */ /* 0x000fc80007ffe0ff */
[----:B------:R-:W-:Y:S01]  /*bb20*/  LEA.HI.X R23, R20, R2, R5, 0x4, P1 ;  /* 0x0000000214177211 */ /* 0x000fe200008f2405 */
[----:B------:R-:W5:Y:S05]  /*bb30*/  LDG.E.64.CONSTANT R28, desc[UR4][R54.64+0x68] ;  /* 0x00006804361c7981 */ /* 0x000f6a000c1e9b00 */
[----:B------:R-:W5:Y:S01]  /*bb40*/  LDG.E.128.CONSTANT R20, desc[UR4][R22.64] ;  /* 0x0000000416147981 */ /* 0x000f62000c1e9d00 */
[----:B------:R-:W-:-:S04]  /*bb50*/  IMAD.WIDE.U32 R24, R4, UR10, RZ ;  /* 0x0000000a04187c25 */ /* 0x000fc8000f8e00ff */
[----:B------:R-:W-:Y:S01]  /*bb60*/  IMAD R5, R4, UR11, R27 ;  /* 0x0000000b04057c24 */ /* 0x000fe2000f8e021b */
[----:B------:R-:W-:-:S04]  /*bb70*/  LEA R26, P1, R24, R0, 0x4 ;  /* 0x00000000181a7211 */ /* 0x000fc800078220ff */
[----:B------:R-:W-:-:S04]  /*bb80*/  IADD3 R5, R25, R5, RZ ;  /* 0x0000000519057210 */ /* 0x000fc80007ffe0ff */
        /* <DEDUP_REMOVED lines=54> */
[----:B------:R-:W-:-:S04]  /*bef0*/  IMAD.WIDE.U32 R34, R34, UR10, RZ ;  /* 0x0000000a22227c25 */ /* 0x000fc8000f8e00ff */
[----:B------:R-:W-:Y:S02]  /*bf00*/  IMAD.IADD R27, R25, 0x1, R23 ;  /* 0x00000001191b7824 */ /* 0x000fe400078e0217 */
[----:B------:R-:W5:Y:S01]  /*bf10*/  LDG.E.128.CONSTANT R20, desc[UR4][R20.64] ;  /* 0x0000000414147981 */ /* 0x000f62000c1e9d00 */
        /* <DEDUP_REMOVED lines=62> */
.L_x_1845:
[----:B------:R-:W-:Y:S01]  /*c300*/  MOV R12, R54 ;  /* 0x00000036000c7202 */ /* 0x000fe20000000f00 */
[----:B------:R-:W-:-:S07]  /*c310*/  IMAD.MOV.U32 R13, RZ, RZ, R55 ;  /* 0x000000ffff0d7224 */ /* 0x000fce00078e0037 */
.L_x_1844:
[----:B------:R-:W-:Y:S05]  /*c320*/  BSYNC B5 ;  /* 0x0000000000057941 */ /* 0x000fea0003800000 */
.L_x_1843:
        /* <DEDUP_REMOVED lines=64> */
[C---:B------:R-:W-:Y:S01]  /*c730*/  LEA R40, P0, R32.reuse, R0, 0x4 ;  /* 0x0000000020287211 */ /* 0x040fe200078020ff */
[----:B------:R-:W-:Y:S02]  /*c740*/  IMAD.IADD R33, R33, 0x1, R31 ;  /* 0x0000000121217824 */ /* 0x000fe400078e021f */
[----:B------:R-:W5:Y:S03]  /*c750*/  LDG.E.128.CONSTANT R28, desc[UR4][R38.64] ;  /* 0x00000004261c7981 */ /* 0x000f66000c1e9d00 */
        /* <DEDUP_REMOVED lines=12> */
[----:B------:R-:W-:Y:S01]  /*c820*/  IADD3.X R13, RZ, R55, RZ, P1, !PT ;  /* 0x00000037ff0d7210 */ /* 0x000fe20000ffe4ff */
[----:B-----5:R-:W-:Y:S01]  /*c830*/  DADD R4, R4, R16 ;  /* 0x0000000004047229 */ /* 0x020fe20000000010 */
[----:B------:R-:W-:Y:S01]  /*c840*/  MOV R54, R12 ;  /* 0x0000000c00367202 */ /* 0x000fe20000000f00 */
[----:B------:R-:W-:Y:S01]  /*c850*/  DADD R6, R6, R18 ;  /* 0x0000000006067229 */ /* 0x000fe20000000012 */
[----:B------:R-:W-:-:S05]  /*c860*/  MOV R55, R13 ;  /* 0x0000000d00377202 */ /* 0x000fca0000000f00 */
        /* <DEDUP_REMOVED lines=8> */
.L_x_1848:
[----:B------:R-:W-:Y:S05]  /*c8f0*/  BSYNC B5 ;  /* 0x0000000000057941 */ /* 0x000fea0003800000 */
.L_x_1847:
[----:B------:R-:W-:-:S04]  /*c900*/  ISETP.NE.U32.AND P1, PT, R49, RZ, PT ;  /* 0x000000ff3100720c */ /* 0x000fc80003f25070 */
[----:B------:R-:W-:-:S13]  /*c910*/  ISETP.NE.OR.EX P0, PT, R3, RZ, P0, P1 ;  /* 0x000000ff0300720c */ /* 0x000fda0000705710 */
[----:B------:R-:W-:Y:S05]  /*c920*/  @!P0 BREAK B2 ;  /* 0x0000000000028942 */ /* 0x000fea0003800000 */
[----:B------:R-:W-:Y:S05]  /*c930*/  @!P0 BRA `(.L_x_1840) ;  /* 0x0000000000d48947 */ /* 0x000fea0003800000 */
.L_x_1842:
[----:B------:R-:W-:Y:S05]  /*c940*/  BSYNC B2 ;  /* 0x0000000000027941 */ /* 0x000fea0003800000 */
.L_x_1841:
[----:B------:R-:W-:Y:S01]  /*c950*/  BSSY B2, `(.L_x_1849) ;  /* 0x0000031000027945 */ /* 0x000fe20003800000 */
.L_x_1850:
        /* <DEDUP_REMOVED lines=36> */
[----:B------:R-:W-:Y:S01]  /*cba0*/  ISETP.NE.U32.AND P0, PT, R49, RZ, PT ;  /* 0x000000ff3100720c */ /* 0x000fe20003f05070 */
[----:B------:R-:W-:-:S03]  /*cbb0*/  IMAD.X R55, RZ, RZ, R55, P1 ;  /* 0x000000ffff377224 */ /* 0x000fc600008e0637 */
[----:B------:R-:W-:Y:S01]  /*cbc0*/  ISETP.NE.AND.EX P0, PT, R3, RZ, PT, P0 ;  /* 0x000000ff0300720c */ /* 0x000fe20003f05300 */
[----:B--2---:R-:W-:Y:S02]  /*cbd0*/  DADD R8, R8, R44 ;  /* 0x0000000008087229 */ /* 0x004fe4000000002c */
        /* <DEDUP_REMOVED lines=9> */
.L_x_1849:
[----:B------:R-:W-:Y:S02]  /*cc70*/  MOV R12, R54 ;  /* 0x00000036000c7202 */ /* 0x000fe40000000f00 */
[----:B------:R-:W-:-:S07]  /*cc80*/  MOV R13, R55 ;  /* 0x00000037000d7202 */ /* 0x000fce0000000f00 */
.L_x_1840:
[----:B------:R-:W-:Y:S05]  /*cc90*/  BSYNC B3 ;  /* 0x0000000000037941 */ /* 0x000fea0003800000 */
.L_x_1839:
        /* <DEDUP_REMOVED lines=39> */
.L_x_1838:
[----:B------:R-:W-:Y:S05]  /*cf10*/  BSYNC B4 ;  /* 0x0000000000047941 */ /* 0x000fea0003800000 */
.L_x_1837:
[----:B------:R0:W-:Y:S01]  /*cf20*/  STG.E.128 desc[UR4][R52.64], R44 ;  /* 0x0000002c34007986 */ /* 0x0001e2000c101d04 */
[----:B------:R-:W-:-:S07]  /*cf30*/  IADD3 R51, R51, 0x80, RZ ;  /* 0x0000008033337810 */ /* 0x000fce0007ffe0ff */
.L_x_1819:
[----:B------:R-:W-:-:S13]  /*cf40*/  ISETP.GE.AND P0, PT, R51, UR8, PT ;  /* 0x0000000833007c0c */ /* 0x000fda000bf06270 */
[----:B------:R-:W-:Y:S05]  /*cf50*/  @P0 BRA `(.L_x_1851) ;  /* 0x0000006400c40947 */ /* 0x000fea0003800000 */
[----:B------:R-:W1:Y:S01]  /*cf60*/  LDC R8, c[0x0][0x218] ;  /* 0x00008600ff087b82 */ /* 0x000e620000000800 */
[----:B------:R-:W-:Y:S02]  /*cf70*/  CS2R R2, SRZ ;  /* 0x0000000000027805 */ /* 0x000fe4000001ff00 */
[----:B------:R-:W-:Y:S01]  /*cf80*/  MOV R0, RZ ;  /* 0x000000ff00007202 */ /* 0x000fe20000000f00 */
[----:B0-----:R-:W-:Y:S01]  /*cf90*/  IMAD.MOV.U32 R52, RZ, RZ, RZ ;  /* 0x000000ffff347224 */ /* 0x001fe200078e00ff */
[----:B-1----:R-:W-:-:S13]  /*cfa0*/  ISETP.NE.AND P0, PT, R8, RZ, PT ;  /* 0x000000ff0800720c */ /* 0x002fda0003f05270 */
[----:B------:R-:W-:Y:S05]  /*cfb0*/  @!P0 BRA `(.L_x_1852) ;  /* 0x0000001800388947 */ /* 0x000fea0003800000 */
        /* <DEDUP_REMOVED lines=398> */
.L_x_1852:
        /* <DEDUP_REMOVED lines=41> */
[----:B------:R-:W-:Y:S01]  /*eb30*/  MOV R54, R12 ;  /* 0x0000000c00367202 */ /* 0x000fe20000000f00 */
[----:B------:R-:W-:Y:S01]  /*eb40*/  IMAD.MOV.U32 R55, RZ, RZ, R13 ;  /* 0x000000ffff377224 */ /* 0x000fe200078e000d */
        /* <DEDUP_REMOVED lines=11> */
.L_x_1862:
        /* <DEDUP_REMOVED lines=81> */
[----:B------:R-:W-:-:S04]  /*f110*/  IMAD.WIDE.U32 R14, R58, UR10, RZ ;  /* 0x0000000a3a0e7c25 */ /* 0x000fc8000f8e00ff */
[----:B------:R-:W-:Y:S02]  /*f120*/  IMAD.IADD R13, R61, 0x1, R11 ;  /* 0x000000013d0d7824 */ /* 0x000fe400078e020b */
[----:B------:R-:W2:Y:S01]  /*f130*/  LDG.E.128.CONSTANT R8, desc[UR4][R8.64] ;  /* 0x0000000408087981 */ /* 0x000ea2000c1e9d00 */
[----:B------:R-:W-:Y:S01]  /*f140*/  IMAD R17, R43, UR10, RZ ;  /* 0x0000000a2b117c24 */ /* 0x000fe2000f8e02ff */
[----:B------:R-:W-:Y:S02]  /*f150*/  IADD3 R15, R15, R59, RZ ;  /* 0x0000003b0f0f7210 */ /* 0x000fe40007ffe0ff */
[----:B------:R-:W-:Y:S02]  /*f160*/  LEA.HI.X R13, R60, R2, R13, 0x4, P1 ;  /* 0x000000023c0d7211 */ /* 0x000fe400008f240d */
        /* <DEDUP_REMOVED lines=47> */
[----:B------:R-:W-:Y:S01]  /*f460*/  IMAD.IADD R45, R47, 0x1, R45 ;  /* 0x000000012f2d7824 */ /* 0x000fe200078e022d */
[C---:B------:R-:W-:Y:S01]  /*f470*/  LEA R44, P1, R46.reuse, R0, 0x4 ;  /* 0x000000002e2c7211 */ /* 0x040fe200078220ff */
[----:B------:R-:W-:Y:S01]  /*f480*/  DADD R4, R40, R4 ;  /* 0x0000000028047229 */ /* 0x000fe20000000004 */
[----:B------:R-:W5:Y:S02]  /*f490*/  LDG.E.128.CONSTANT R40, desc[UR4][R42.64] ;  /* 0x000000042a287981 */ /* 0x000f64000c1e9d00 */
        /* <DEDUP_REMOVED lines=31> */
.L_x_1861:
[----:B------:R-:W-:Y:S02]  /*f690*/  MOV R12, R54 ;  /* 0x00000036000c7202 */ /* 0x000fe40000000f00 */
[----:B------:R-:W-:-:S07]  /*f6a0*/  MOV R13, R55 ;  /* 0x00000037000d7202 */ /* 0x000fce0000000f00 */
.L_x_1860:
[----:B------:R-:W-:Y:S05]  /*f6b0*/  BSYNC B5 ;  /* 0x0000000000057941 */ /* 0x000fea0003800000 */
.L_x_1859:
        /* <DEDUP_REMOVED lines=45> */
[----:B------:R-:W-:-:S02]  /*f990*/  IMAD.IADD R21, R23, 0x1, R19 ;  /* 0x0000000117157824 */ /* 0x000fc400078e0213 */
        /* <DEDUP_REMOVED lines=46> */
.L_x_1864:
[----:B------:R-:W-:Y:S05]  /*fc80*/  BSYNC B5 ;  /* 0x0000000000057941 */ /* 0x000fea0003800000 */
.L_x_1863:
[----:B------:R-:W-:-:S04]  /*fc90*/  ISETP.NE.U32.AND P1, PT, R49, RZ, PT ;  /* 0x000000ff3100720c */ /* 0x000fc80003f25070 */
[----:B------:R-:W-:-:S13]  /*fca0*/  ISETP.NE.OR.EX P0, PT, R3, RZ, P0, P1 ;  /* 0x000000ff0300720c */ /* 0x000fda0000705710 */
[----:B------:R-:W-:Y:S05]  /*fcb0*/  @!P0 BREAK B2 ;  /* 0x0000000000028942 */ /* 0x000fea0003800000 */
[----:B------:R-:W-:Y:S05]  /*fcc0*/  @!P0 BRA `(.L_x_1856) ;  /* 0x0000000000d48947 */ /* 0x000fea0003800000 */
.L_x_1858:
[----:B------:R-:W-:Y:S05]  /*fcd0*/  BSYNC B2 ;  /* 0x0000000000027941 */ /* 0x000fea0003800000 */
.L_x_1857:
[----:B------:R-:W-:Y:S01]  /*fce0*/  BSSY B2, `(.L_x_1865) ;  /* 0x0000031000027945 */ /* 0x000fe20003800000 */
.L_x_1866:
        /* <DEDUP_REMOVED lines=16> */
[----:B------:R-:W-:Y:S01]  /*fdf0*/  LEA R6, P0, R4, R0, 0x4 ;  /* 0x0000000004067211 */ /* 0x000fe200078020ff */
[----:B------:R-:W-:Y:S02]  /*fe00*/  IMAD.IADD R5, R5, 0x1, R11 ;  /* 0x0000000105057824 */ /* 0x000fe400078e020b */
        /* <DEDUP_REMOVED lines=31> */
.L_x_1865:
[----:B------:R-:W-:Y:S02]  /*10000*/  MOV R12, R54 ;  /* 0x00000036000c7202 */ /* 0x000fe40000000f00 */
[----:B------:R-:W-:-:S07]  /*10010*/  MOV R13, R55 ;  /* 0x00000037000d7202 */ /* 0x000fce0000000f00 */
.L_x_1856:
[----:B------:R-:W-:Y:S05]  /*10020*/  BSYNC B3 ;  /* 0x0000000000037941 */ /* 0x000fea0003800000 */
.L_x_1855:
        /* <DEDUP_REMOVED lines=30> */
[----:B------:R-:W-:Y:S01]  /*10210*/  @P0 LEA R8, P1, R10, R0, 0x4 ;  /* 0x000000000a080211 */ /* 0x000fe200078220ff */
[----:B------:R-:W-:-:S03]  /*10220*/  @P0 IMAD.IADD R3, R11, 0x1, R7 ;  /* 0x000000010b030824 */ /* 0x000fc600078e0207 */
[----:B------:R-:W2:Y:S02]  /*10230*/  LDG.E.128.CONSTANT R4, desc[UR4][R4.64] ;  /* 0x0000000404047981 */ /* 0x000ea4000c1e9d00 */
[----:B------:R-:W-:-:S06]  /*10240*/  @P0 LEA.HI.X R9, R10, R2, R3, 0x4, P1 ;  /* 0x000000020a090211 */ /* 0x000fcc00008f2403 */
[----:B------:R-:W3:Y:S01]  /*10250*/  @P0 LDG.E.128.CONSTANT R8, desc[UR4][R8.64] ;  /* 0x0000000408080981 */ /* 0x000ee2000c1e9d00 */
[----:B--2---:R-:W-:Y:S02]  /*10260*/  DADD R44, R44, R4 ;  /* 0x000000002c2c7229 */ /* 0x004fe40000000004 */
[----:B------:R-:W-:-:S06]  /*10270*/  DADD R46, R46, R6 ;  /* 0x000000002e2e7229 */ /* 0x000fcc0000000006 */
[----:B---3--:R-:W-:Y:S02]  /*10280*/  @P0 DADD R44, R44, R8 ;  /* 0x000000002c2c0229 */ /* 0x008fe40000000008 */
[----:B------:R-:W-:-:S11]  /*10290*/  @P0 DADD R46, R46, R10 ;  /* 0x000000002e2e0229 */ /* 0x000fd6000000000a */
.L_x_1854:
[----:B------:R-:W-:Y:S05]  /*102a0*/  BSYNC B4 ;  /* 0x0000000000047941 */ /* 0x000fea0003800000 */
.L_x_1853:
[----:B------:R2:W-:Y:S01]  /*102b0*/  STG.E.128 desc[UR4][R52.64], R44 ;  /* 0x0000002c34007986 */ /* 0x0005e2000c101d04 */
[----:B------:R-:W-:-:S07]  /*102c0*/  IADD3 R51, R51, 0x80, RZ ;  /* 0x0000008033337810 */ /* 0x000fce0007ffe0ff */
.L_x_1835:
[----:B------:R-:W-:-:S13]  /*102d0*/  ISETP.GE.AND P0, PT, R51, UR8, PT ;  /* 0x0000000833007c0c */ /* 0x000fda000bf06270 */
[----:B------:R-:W-:Y:S05]  /*102e0*/  @P0 BREAK B0 ;  /* 0x0000000000000942 */ /* 0x000fea0003800000 */
[----:B------:R-:W-:Y:S05]  /*102f0*/  @P0 BRA `(.L_x_1867) ;  /* 0x0000006400c80947 */ /* 0x000fea0003800000 */
[----:B------:R-:W3:Y:S01]  /*10300*/  LDC R8, c[0x0][0x218] ;  /* 0x00008600ff087b82 */ /* 0x000ee20000000800 */
[----:B012---:R-:W-:Y:S01]  /*10310*/  HFMA2.MMA R52, -RZ, RZ, 0, 0 ;  /* 0x00000000ff347435 */ /* 0x007fe200000001ff */
[----:B------:R-:W-:Y:S02]  /*10320*/  CS2R R2, SRZ ;  /* 0x0000000000027805 */ /* 0x000fe4000001ff00 */
        /* <DEDUP_REMOVED lines=401> */
.L_x_1868:
        /* <DEDUP_REMOVED lines=54> */
.L_x_1878:
        /* <DEDUP_REMOVED lines=47> */
[----:B------:R-:W-:Y:S01]  /*12290*/  IMAD.IADD R5, R25, 0x1, R5 ;  /* 0x0000000119057824 */ /* 0x000fe200078e0205 */
[C---:B------:R-:W-:Y:S02]  /*122a0*/  LEA R26, P1, R24.reuse, R0, 0x4 ;  /* 0x00000000181a7211 */ /* 0x040fe400078220ff */
[----:B------:R-:W5:Y:S02]  /*122b0*/  LDG.E.64.CONSTANT R28, desc[UR4][R54.64+0x68] ;  /* 0x00006804361c7981 */ /* 0x000f64000c1e9b00 */
        /* <DEDUP_REMOVED lines=64> */
[----:B------:R-:W-:Y:S01]  /*126c0*/  IMAD.IADD R29, R39, 0x1, R31 ;  /* 0x00000001271d7824 */ /* 0x000fe200078e021f */
        /* <DEDUP_REMOVED lines=54> */
.L_x_1877:
[----:B------:R-:W-:Y:S02]  /*12a30*/  MOV R12, R54 ;  /* 0x00000036000c7202 */ /* 0x000fe40000000f00 */
[----:B------:R-:W-:-:S07]  /*12a40*/  MOV R13, R55 ;  /* 0x00000037000d7202 */ /* 0x000fce0000000f00 */
.L_x_1876:
[----:B------:R-:W-:Y:S05]  /*12a50*/  BSYNC B5 ;  /* 0x0000000000057941 */ /* 0x000fea0003800000 */
.L_x_1875:
        /* <DEDUP_REMOVED lines=24> */
[----:B------:R-:W-:Y:S02]  /*12be0*/  IMAD.IADD R9, R19, 0x1, R7 ;  /* 0x0000000113097824 */ /* 0x000fe400078e0207 */
[C---:B------:R-:W-:Y:S01]  /*12bf0*/  IMAD R23, R8.reuse, UR11, R11 ;  /* 0x0000000b08177c24 */ /* 0x040fe2000f8e020b */
[----:B------:R-:W2:Y:S01]  /*12c00*/  LDG.E.128.CONSTANT R4, desc[UR4][R4.64] ;  /* 0x0000000404047981 */ /* 0x000ea2000c1e9d00 */
[----:B------:R-:W-:Y:S01]  /*12c10*/  IMAD.WIDE.U32 R14, R8, UR10, RZ ;  /* 0x0000000a080e7c25 */ /* 0x000fe2000f8e00ff */
[----:B------:R-:W-:-:S03]  /*12c20*/  LEA.HI.X R11, R18, R2, R9, 0x4, P0 ;  /* 0x00000002120b7211 */ /* 0x000fc600000f2409 */
[----:B-----5:R-:W-:Y:S01]  /*12c30*/  IMAD R27, R13, UR10, RZ ;  /* 0x0000000a0d1b7c24 */ /* 0x020fe2000f8e02ff */
[----:B------:R-:W-:Y:S02]  /*12c40*/  LEA R30, P0, R14, R0, 0x4 ;  /* 0x000000000e1e7211 */ /* 0x000fe400078020ff */
[----:B------:R-:W-:Y:S01]  /*12c50*/  IADD3 R13, R15, R23, RZ ;  /* 0x000000170f0d7210 */ /* 0x000fe20007ffe0ff */
[----:B------:R-:W3:Y:S01]  /*12c60*/  LDG.E.128.CONSTANT R8, desc[UR4][R10.64] ;  /* 0x000000040a087981 */ /* 0x000ee2000c1e9d00 */
[----:B------:R-:W-:Y:S02]  /*12c70*/  IMAD.WIDE.U32 R18, R12, UR10, RZ ;  /* 0x0000000a0c127c25 */ /* 0x000fe4000f8e00ff */
[----:B------:R-:W-:Y:S02]  /*12c80*/  LEA.HI.X R31, R14, R2, R13, 0x4, P0 ;  /* 0x000000020e1f7211 */ /* 0x000fe400000f240d */
[----:B------:R-:W-:Y:S01]  /*12c90*/  IMAD R27, R12, UR11, R27 ;  /* 0x0000000b0c1b7c24 */ /* 0x000fe2000f8e021b */
[----:B------:R-:W-:Y:S01]  /*12ca0*/  LEA R32, P0, R18, R0, 0x4 ;  /* 0x0000000012207211 */ /* 0x000fe200078020ff */
[----:B------:R-:W-:Y:S01]  /*12cb0*/  IMAD R33, R17, UR10, RZ ;  /* 0x0000000a11217c24 */ /* 0x000fe2000f8e02ff */
[----:B------:R0:W4:Y:S02]  /*12cc0*/  LDG.E.128.CONSTANT R12, desc[UR4][R30.64] ;  /* 0x000000041e0c7981 */ /* 0x000124000c1e9d00 */
        /* <DEDUP_REMOVED lines=48> */
[----:B------:R-:W-:Y:S01]  /*12fd0*/  IADD3.X R13, RZ, R55, RZ, P1, !PT ;  /* 0x00000037ff0d7210 */ /* 0x000fe20000ffe4ff */
[----:B------:R-:W-:-:S04]  /*12fe0*/  IMAD.MOV.U32 R54, RZ, RZ, R12 ;  /* 0x000000ffff367224 */ /* 0x000fc800078e000c */
[----:B------:R-:W-:Y:S02]  /*12ff0*/  DADD R44, R4, R32 ;  /* 0x00000000042c7229 */ /* 0x000fe40000000020 */
[----:B------:R-:W-:Y:S01]  /*13000*/  DADD R46, R6, R34 ;  /* 0x00000000062e7229 */ /* 0x000fe20000000022 */
[----:B------:R-:W-:-:S10]  /*13010*/  MOV R55, R13 ;  /* 0x0000000d00377202 */ /* 0x000fd40000000f00 */
.L_x_1880:
[----:B------:R-:W-:Y:S05]  /*13020*/  BSYNC B5 ;  /* 0x0000000000057941 */ /* 0x000fea0003800000 */
.L_x_1879:
[----:B------:R-:W-:-:S04]  /*13030*/  ISETP.NE.U32.AND P1, PT, R49, RZ, PT ;  /* 0x000000ff3100720c */ /* 0x000fc80003f25070 */
[----:B------:R-:W-:-:S13]  /*13040*/  ISETP.NE.OR.EX P0, PT, R3, RZ, P0, P1 ;  /* 0x000000ff0300720c */ /* 0x000fda0000705710 */
[----:B------:R-:W-:Y:S05]  /*13050*/  @!P0 BREAK B2 ;  /* 0x0000000000028942 */ /* 0x000fea0003800000 */
[----:B------:R-:W-:Y:S05]  /*13060*/  @!P0 BRA `(.L_x_1872) ;  /* 0x0000000000d48947 */ /* 0x000fea0003800000 */
.L_x_1874:
[----:B------:R-:W-:Y:S05]  /*13070*/  BSYNC B2 ;  /* 0x0000000000027941 */ /* 0x000fea0003800000 */
.L_x_1873:
[----:B------:R-:W-:Y:S01]  /*13080*/  BSSY B2, `(.L_x_1881) ;  /* 0x0000031000027945 */ /* 0x000fe20003800000 */
.L_x_1882:
        /* <DEDUP_REMOVED lines=49> */
.L_x_1881:
[----:B------:R-:W-:Y:S01]  /*133a0*/  MOV R12, R54 ;  /* 0x00000036000c7202 */ /* 0x000fe20000000f00 */
[----:B------:R-:W-:-:S07]  /*133b0*/  IMAD.MOV.U32 R13, RZ, RZ, R55 ;  /* 0x000000ffff0d7224 */ /* 0x000fce00078e0037 */
.L_x_1872:
[----:B------:R-:W-:Y:S05]  /*133c0*/  BSYNC B3 ;  /* 0x0000000000037941 */ /* 0x000fea0003800000 */
.L_x_1871:
        /* <DEDUP_REMOVED lines=39> */
.L_x_1870:
[----:B------:R-:W-:Y:S05]  /*13640*/  BSYNC B4 ;  /* 0x0000000000047941 */ /* 0x000fea0003800000 */
.L_x_1869:
[----:B------:R1:W-:Y:S01]  /*13650*/  STG.E.128 desc[UR4][R52.64], R44 ;  /* 0x0000002c34007986 */ /* 0x0003e2000c101d04 */
[----:B------:R-:W-:-:S07]  /*13660*/  IADD3 R51, R51, 0x80, RZ ;  /* 0x0000008033337810 */ /* 0x000fce0007ffe0ff */
.L_x_1851:
[----:B------:R-:W-:-:S13]  /*13670*/  ISETP.GE.AND P0, PT, R51, UR8, PT ;  /* 0x0000000833007c0c */ /* 0x000fda000bf06270 */
[----:B------:R-:W-:Y:S05]  /*13680*/  @P0 BREAK B0 ;  /* 0x0000000000000942 */ /* 0x000fea0003800000 */
[----:B------:R-:W-:Y:S05]  /*13690*/  @P0 BRA `(.L_x_1867) ;  /* 0x0000003000e00947 */ /* 0x000fea0003800000 */
[----:B------:R-:W-:Y:S05]  /*136a0*/  BSYNC B0 ;  /* 0x0000000000007941 */ /* 0x000fea0003800000 */
.L_x_1802:
        /* <DEDUP_REMOVED lines=404> */
.L_x_1883:
        /* <DEDUP_REMOVED lines=54> */
.L_x_1893:
        /* <DEDUP_REMOVED lines=41> */
[----:B------:R-:W4:Y:S02]  /*155e0*/  LDG.E.128.CONSTANT R16, desc[UR4][R28.64] ;  /* 0x000000041c107981 */ /* 0x000f24000c1e9d00 */
        /* <DEDUP_REMOVED lines=40> */
[----:B------:R-:W-:Y:S02]  /*15870*/  IADD3 R13, R61, R11, RZ ;  /* 0x0000000b3d0d7210 */ /* 0x000fe40007ffe0ff */
        /* <DEDUP_REMOVED lines=10> */
[----:B------:R-:W-:Y:S01]  /*15920*/  IMAD.IADD R19, R19, 0x1, R43 ;  /* 0x0000000113137824 */ /* 0x000fe200078e022b */
[C---:B------:R-:W-:Y:S01]  /*15930*/  LEA R20, P1, R18.reuse, R0, 0x4 ;  /* 0x0000000012147211 */ /* 0x040fe200078220ff */
[----:B------:R-:W-:Y:S01]  /*15940*/  DADD R56, R22, R26 ;  /* 0x0000000016387229 */ /* 0x000fe2000000001a */
[----:B------:R-:W-:Y:S02]  /*15950*/  IMAD R23, R39, UR10, RZ ;  /* 0x0000000a27177c24 */ /* 0x000fe4000f8e02ff */
[----:B------:R-:W-:Y:S01]  /*15960*/  LEA.HI.X R21, R18, R2, R19, 0x4, P1 ;  /* 0x0000000212157211 */ /* 0x000fe200008f2413 */
[----:B------:R-:W-:Y:S01]  /*15970*/  IMAD R27, R35, UR10, RZ ;  /* 0x0000000a231b7c24 */ /* 0x000fe2000f8e02ff */
[----:B------:R-:W4:Y:S01]  /*15980*/  LDG.E.128.CONSTANT R16, desc[UR4][R16.64] ;  /* 0x0000000410107981 */ /* 0x000f22000c1e9d00 */
[----:B------:R-:W-:-:S02]  /*15990*/  IMAD R23, R38, UR11, R23 ;  /* 0x0000000b26177c24 */ /* 0x000fc4000f8e0217 */
        /* <DEDUP_REMOVED lines=68> */
.L_x_1892:
[----:B------:R-:W-:Y:S01]  /*15de0*/  IMAD.MOV.U32 R12, RZ, RZ, R54 ;  /* 0x000000ffff0c7224 */ /* 0x000fe200078e0036 */
[----:B------:R-:W-:-:S07]  /*15df0*/  MOV R13, R55 ;  /* 0x00000037000d7202 */ /* 0x000fce0000000f00 */
.L_x_1891:
[----:B------:R-:W-:Y:S05]  /*15e00*/  BSYNC B5 ;  /* 0x0000000000057941 */ /* 0x000fea0003800000 */
.L_x_1890:
        /* <DEDUP_REMOVED lines=59> */
[----:B------:R-:W-:-:S02]  /*161c0*/  IMAD.IADD R29, R31, 0x1, R27 ;  /* 0x000000011f1d7824 */ /* 0x000fc400078e021b */
        /* <DEDUP_REMOVED lines=32> */
.L_x_1895:
[----:B------:R-:W-:Y:S05]  /*163d0*/  BSYNC B5 ;  /* 0x0000000000057941 */ /* 0x000fea0003800000 */
.L_x_1894:
[----:B------:R-:W-:-:S04]  /*163e0*/  ISETP.NE.U32.AND P1, PT, R49, RZ, PT ;  /* 0x000000ff3100720c */ /* 0x000fc80003f25070 */
[----:B------:R-:W-:-:S13]  /*163f0*/  ISETP.NE.OR.EX P0, PT, R3, RZ, P0, P1 ;  /* 0x000000ff0300720c */ /* 0x000fda0000705710 */
[----:B------:R-:W-:Y:S05]  /*16400*/  @!P0 BREAK B2 ;  /* 0x0000000000028942 */ /* 0x000fea0003800000 */
[----:B------:R-:W-:Y:S05]  /*16410*/  @!P0 BRA `(.L_x_1887) ;  /* 0x0000000000d48947 */ /* 0x000fea0003800000 */
.L_x_1889:
[----:B------:R-:W-:Y:S05]  /*16420*/  BSYNC B2 ;  /* 0x0000000000027941 */ /* 0x000fea0003800000 */
.L_x_1888:
[----:B------:R-:W-:Y:S01]  /*16430*/  BSSY B2, `(.L_x_1896) ;  /* 0x0000031000027945 */ /* 0x000fe20003800000 */
.L_x_1897:
        /* <DEDUP_REMOVED lines=27> */
[----:B------:R-:W-:Y:S01]  /*165f0*/  LEA.HI.X R19, R16, R2, R19, 0x4, P0 ;  /* 0x0000000210137211 */ /* 0x000fe200000f2413 */
[----:B------:R-:W-:Y:S01]  /*16600*/  IMAD.IADD R13, R15, 0x1, R13 ;  /* 0x000000010f0d7824 */ /* 0x000fe200078e020d */
[----:B------:R-:W-:-:S04]  /*16610*/  LEA R12, P0, R14, R0, 0x4 ;  /* 0x000000000e0c7211 */ /* 0x000fc800078020ff */
[----:B------:R-:W4:Y:S01]  /*16620*/  LDG.E.128.CONSTANT R16, desc[UR4][R18.64] ;  /* 0x0000000412107981 */ /* 0x000f22000c1e9d00 */
        /* <DEDUP_REMOVED lines=18> */
.L_x_1896:
[----:B------:R-:W-:Y:S02]  /*16750*/  MOV R12, R54 ;  /* 0x00000036000c7202 */ /* 0x000fe40000000f00 */
[----:B------:R-:W-:-:S07]  /*16760*/  MOV R13, R55 ;  /* 0x00000037000d7202 */ /* 0x000fce0000000f00 */
.L_x_1887:
[----:B------:R-:W-:Y:S05]  /*16770*/  BSYNC B3 ;  /* 0x0000000000037941 */ /* 0x000fea0003800000 */
.L_x_1886:
        /* <DEDUP_REMOVED lines=39> */
.L_x_1885:
[----:B------:R-:W-:Y:S05]  /*169f0*/  BSYNC B4 ;  /* 0x0000000000047941 */ /* 0x000fea0003800000 */
.L_x_1884:
[----:B------:R3:W-:Y:S01]  /*16a00*/  STG.E.128 desc[UR4][R52.64], R44 ;  /* 0x0000002c34007986 */ /* 0x0007e2000c101d04 */
[----:B------:R-:W-:-:S07]  /*16a10*/  IADD3 R51, R51, 0x80, RZ ;  /* 0x0000008033337810 */ /* 0x000fce0007ffe0ff */
.L_x_1867:
[----:B------:R-:W-:Y:S05]  /*16a20*/  BSYNC B1 ;  /* 0x0000000000017941 */ /* 0x000fea0003800000 */
.L_x_1801:
[----:B------:R-:W-:Y:S05]  /*16a30*/  WARPSYNC.ALL ;  /* 0x0000000000007948 */ /* 0x000fea0003800000 */
[----:B------:R-:W-:-:S13]  /*16a40*/  ISETP.GE.AND P0, PT, R51, UR8, PT ;  /* 0x0000000833007c0c */ /* 0x000fda000bf06270 */
[----:B------:R-:W-:Y:S05]  /*16a50*/  @P0 EXIT ;  /* 0x000000000000094d */ /* 0x000fea0003800000 */
[----:B------:R-:W4:Y:S01]  /*16a60*/  LDC R8, c[0x0][0x218] ;  /* 0x00008600ff087b82 */ /* 0x000f220000000800 */
[----:B------:R-:W-:Y:S01]  /*16a70*/  CS2R R2, SRZ ;  /* 0x0000000000027805 */ /* 0x000fe2000001ff00 */
[----:B------:R-:W-:Y:S01]  /*16a80*/  IMAD.MOV.U32 R0, RZ, RZ, RZ ;  /* 0x000000ffff007224 */ /* 0x000fe200078e00ff */
[----:B------:R-:W-:Y:S02]  /*16a90*/  MOV R50, RZ ;  /* 0x000000ff00327202 */ /* 0x000fe40000000f00 */
[----:B----4-:R-:W-:-:S13]  /*16aa0*/  ISETP.NE.AND P0, PT, R8, RZ, PT ;  /* 0x000000ff0800720c */ /* 0x010fda0003f05270 */
[----:B------:R-:W-:Y:S05]  /*16ab0*/  @!P0 BRA `(.L_x_1898) ;  /* 0x0000001800388947 */ /* 0x000fea0003800000 */
        /* <DEDUP_REMOVED lines=386> */
[----:B------:R-:W-:-:S08]  /*182e0*/  ULDC.64 UR8, c[0x0][0x598] ;  /* 0x0001660000087ab9 */ /* 0x000fd00000000a00 */
        /* <DEDUP_REMOVED lines=11> */
.L_x_1898:
[----:B------:R-:W-:Y:S01]  /*183a0*/  ULDC.64 UR6, c[0x0][0x5c8] ;  /* 0x0001720000067ab9 */ /* 0x000fe20000000a00 */
[----:B------:R-:W-:Y:S01]  /*183b0*/  ULDC.64 UR10, c[0x0][0x5d8] ;  /* 0x00017600000a7ab9 */ /* 0x000fe20000000a00 */
[----:B------:R-:W-:Y:S01]  /*183c0*/  IADD3 R4, P0, R3, UR6, RZ ;  /* 0x0000000603047c10 */ /* 0x000fe2000ff1e0ff */
[----:B------:R-:W-:-:S03]  /*183d0*/  ULDC.64 UR8, c[0x0][0x5b8] ;  /* 0x00016e0000087ab9 */ /* 0x000fc60000000a00 */
[----:B------:R-:W-:Y:S01]  /*183e0*/  IADD3.X R5, RZ, UR7, RZ, P0, !PT ;  /* 0x00000007ff057c10 */ /* 0x000fe200087fe4ff */
[----:B------:R-:W-:-:S05]  /*183f0*/  ULDC.64 UR6, c[0x0][0x5c0] ;  /* 0x0001700000067ab9 */ /* 0x000fca0000000a00 */
[----:B------:R-:W4:Y:S01]  /*18400*/  LDG.E.64.CONSTANT R4, desc[UR4][R4.64] ;  /* 0x0000000404047981 */ /* 0x000f22000c1e9b00 */
[----:B------:R-:W-:Y:S01]  /*18410*/  IADD3 R2, P0, R2, UR6, RZ ;  /* 0x0000000602027c10 */ /* 0x000fe2000ff1e0ff */
[----:B------:R-:W-:-:S03]  /*18420*/  ULDC.U8 UR6, c[0x0][0x5e0] ;  /* 0x0001780000067ab9 */ /* 0x000fc60000000000 */
[----:B------:R-:W-:-:S06]  /*18430*/  IADD3.X R3, RZ, UR7, RZ, P0, !PT ;  /* 0x00000007ff037c10 */ /* 0x000fcc00087fe4ff */
[----:B------:R-:W5:Y:S01]  /*18440*/  LDG.E.64.CONSTANT R2, desc[UR4][R2.64] ;  /* 0x0000000402027981 */ /* 0x000f62000c1e9b00 */
[----:B------:R-:W-:Y:S01]  /*18450*/  ISETP.NE.AND P1, PT, RZ, UR6, PT ;  /* 0x00000006ff007c0c */ /* 0x000fe2000bf25270 */
[----:B------:R-:W-:Y:S01]  /*18460*/  ULDC.64 UR6, c[0x0][0x5a0] ;  /* 0x0001680000067ab9 */ /* 0x000fe20000000a00 */
[----:B------:R-:W-:Y:S01]  /*18470*/  IADD3 R0, P3, R0, UR8, RZ ;  /* 0x0000000800007c10 */ /* 0x000fe2000ff7e0ff */
[----:B------:R-:W-:Y:S01]  /*18480*/  BSSY B2, `(.L_x_1899) ;  /* 0x0000192000027945 */ /* 0x000fe20003800000 */
[----:B------:R-:W-:Y:S02]  /*18490*/  CS2R R6, SRZ ;  /* 0x0000000000067805 */ /* 0x000fe4000001ff00 */
[----:B----4-:R-:W-:-:S04]  /*184a0*/  ISETP.GT.U32.AND P0, PT, R4, RZ, PT ;  /* 0x000000ff0400720c */ /* 0x010fc80003f04070 */
[C---:B------:R-:W-:Y:S02]  /*184b0*/  ISETP.GT.AND.EX P0, PT, R5.reuse, RZ, !P1, P0 ;  /* 0x000000ff0500720c */ /* 0x040fe40004f04300 */
[----:B------:R-:W-:Y:S02]  /*184c0*/  IADD3 R50, P1, R50, UR6, RZ ;  /* 0x0000000632327c10 */ /* 0x000fe4000ff3e0ff */
[----:B------:R-:W-:Y:S02]  /*184d0*/  SEL R8, R4, 0x1, !P0 ;  /* 0x0000000104087807 */ /* 0x000fe40004000000 */
[----:B------:R-:W-:Y:S02]  /*184e0*/  SEL R48, R5, RZ, !P0 ;  /* 0x000000ff05307207 */ /* 0x000fe40004000000 */
[----:B------:R-:W-:Y:S02]  /*184f0*/  CS2R R4, SRZ ;  /* 0x0000000000047805 */ /* 0x000fe4000001ff00 */
[----:B------:R-:W-:-:S02]  /*18500*/  ISETP.GE.U32.AND P0, PT, R8, 0x1, PT ;  /* 0x000000010800780c */ /* 0x000fc40003f06070 */
[----:B-----5:R-:W-:Y:S02]  /*18510*/  LEA R16, P2, R2, UR10, 0x3 ;  /* 0x0000000a02107c11 */ /* 0x020fe4000f8418ff */
[----:B------:R-:W-:Y:S02]  /*18520*/  ISETP.GE.AND.EX P0, PT, R48, RZ, PT, P0 ;  /* 0x000000ff3000720c */ /* 0x000fe40003f06300 */
[----:B------:R-:W-:Y:S01]  /*18530*/  LEA.HI.X R17, R2, UR11, R3, 0x3, P2 ;  /* 0x0000000b02117c11 */ /* 0x000fe200090f1c03 */
[----:B------:R-:W-:Y:S01]  /*18540*/  ULDC.64 UR10, c[0x0][0x5e8] ;  /* 0x00017a00000a7ab9 */ /* 0x000fe20000000a00 */
[----:B------:R-:W-:Y:S01]  /*18550*/  IADD3.X R51, RZ, UR7, RZ, P1, !PT ;  /* 0x00000007ff337c10 */ /* 0x000fe20008ffe4ff */
[----:B------:R-:W-:Y:S01]  /*18560*/  ULDC.64 UR6, c[0x0][0x5e8] ;  /* 0x00017a0000067ab9 */ /* 0x000fe20000000a00 */
        /* <DEDUP_REMOVED lines=13> */
[----:B------:R-:W-:Y:S01]  /*18640*/  CS2R R6, SRZ ;  /* 0x0000000000067805 */ /* 0x000fe2000001ff00 */
[----:B0123--:R-:W-:Y:S01]  /*18650*/  IMAD.MOV.U32 R52, RZ, RZ, R16 ;  /* 0x000000ffff347224 */ /* 0x00ffe200078e0010 */
        /* <DEDUP_REMOVED lines=12> */
.L_x_1908:
        /* <DEDUP_REMOVED lines=26> */
[----:B------:R-:W-:Y:S01]  /*188c0*/  LEA R20, P1, R10, R0, 0x4 ;  /* 0x000000000a147211 */ /* 0x000fe200078220ff */
[----:B------:R-:W2:Y:S01]  /*188d0*/  LDG.E.128.CONSTANT R24, desc[UR4][R24.64] ;  /* 0x0000000418187981 */ /* 0x000ea2000c1e9d00 */
[----:B------:R-:W-:Y:S01]  /*188e0*/  IADD3 R9, R11, R17, RZ ;  /* 0x000000110b097210 */ /* 0x000fe20007ffe0ff */
[----:B------:R-:W-:-:S03]  /*188f0*/  IMAD R15, R14, UR7, R15 ;  /* 0x000000070e0f7c24 */ /* 0x000fc6000f8e020f */
[----:B------:R-:W-:Y:S02]  /*18900*/  LEA.HI.X R21, R10, R2, R9, 0x4, P1 ;  /* 0x000000020a157211 */ /* 0x000fe400008f2409 */
[----:B------:R-:W-:Y:S02]  /*18910*/  LEA R14, P1, R12, R0, 0x4 ;  /* 0x000000000c0e7211 */ /* 0x000fe400078220ff */
[----:B------:R-:W-:Y:S01]  /*18920*/  IADD3 R11, R13, R15, RZ ;  /* 0x0000000f0d0b7210 */ /* 0x000fe20007ffe0ff */
[C---:B------:R-:W-:Y:S01]  /*18930*/  IMAD R19, R8.reuse, UR7, R19 ;  /* 0x0000000708137c24 */ /* 0x040fe2000f8e0213 */
[----:B------:R-:W3:Y:S01]  /*18940*/  LDG.E.128.CONSTANT R20, desc[UR4][R20.64] ;  /* 0x0000000414147981 */ /* 0x000ee2000c1e9d00 */
[----:B------:R-:W-:Y:S01]  /*18950*/  IMAD.WIDE.U32 R8, R8, UR6, RZ ;  /* 0x0000000608087c25 */ /* 0x000fe2000f8e00ff */
[----:B------:R-:W-:Y:S02]  /*18960*/  LEA.HI.X R15, R12, R2, R11, 0x4, P1 ;  /* 0x000000020c0f7211 */ /* 0x000fe400008f240b */
[----:B------:R-:W4:Y:S01]  /*18970*/  LDG.E.64.CONSTANT R10, desc[UR4][R52.64+0x68] ;  /* 0x00006804340a7981 */ /* 0x000f22000c1e9b00 */
[----:B------:R-:W-:-:S02]  /*18980*/  LEA R16, P1, R8, R0, 0x4 ;  /* 0x0000000008107211 */ /* 0x000fc400078220ff */
[----:B------:R-:W-:Y:S01]  /*18990*/  IADD3 R9, R9, R19, RZ ;  /* 0x0000001309097210 */ /* 0x000fe20007ffe0ff */
[----:B------:R-:W5:Y:S03]  /*189a0*/  LDG.E.128.CONSTANT R12, desc[UR4][R14.64] ;  /* 0x000000040e0c7981 */ /* 0x000f66000c1e9d00 */
[----:B------:R-:W-:Y:S02]  /*189b0*/  LEA.HI.X R17, R8, R2, R9, 0x4, P1 ;  /* 0x0000000208117211 */ /* 0x000fe400008f2409 */
[----:B------:R-:W4:Y:S04]  /*189c0*/  LDG.E.64.CONSTANT R8, desc[UR4][R52.64+0x70] ;  /* 0x0000700434087981 */ /* 0x000f28000c1e9b00 */
[----:B------:R-:W4:Y:S01]  /*189d0*/  LDG.E.128.CONSTANT R16, desc[UR4][R16.64] ;  /* 0x0000000410107981 */ /* 0x000f22000c1e9d00 */
[----:B------:R-:W-:-:S04]  /*189e0*/  IMAD R45, R45, UR6, RZ ;  /* 0x000000062d2d7c24 */ /* 0x000fc8000f8e02ff */
[C---:B------:R-:W-:Y:S02]  /*189f0*/  IMAD R47, R44.reuse, UR7, R45 ;  /* 0x000000072c2f7c24 */ /* 0x040fe4000f8e022d */
[----:B------:R-:W-:-:S05]  /*18a00*/  IMAD.WIDE.U32 R44, R44, UR6, RZ ;  /* 0x000000062c2c7c25 */ /* 0x000fca000f8e00ff */
[----:B------:R-:W-:Y:S02]  /*18a10*/  IADD3 R45, R45, R47, RZ ;  /* 0x0000002f2d2d7210 */ /* 0x000fe40007ffe0ff */
[----:B------:R-:W-:-:S04]  /*18a20*/  LEA R46, P1, R44, R0, 0x4 ;  /* 0x000000002c2e7211 */ /* 0x000fc800078220ff */
[----:B------:R-:W-:-:S06]  /*18a30*/  LEA.HI.X R47, R44, R2, R45, 0x4, P1 ;  /* 0x000000022c2f7211 */ /* 0x000fcc00008f242d */
[----:B------:R-:W4:Y:S01]  /*18a40*/  LDG.E.128.CONSTANT R44, desc[UR4][R46.64] ;  /* 0x000000042e2c7981 */ /* 0x000f22000c1e9d00 */
[----:B--2---:R-:W-:Y:S02]  /*18a50*/  DADD R24, R24, R4 ;  /* 0x0000000018187229 */ /* 0x004fe40000000004 */
[----:B------:R-:W-:Y:S01]  /*18a60*/  DADD R26, R26, R6 ;  /* 0x000000001a1a7229 */ /* 0x000fe20000000006 */
[----:B------:R-:W-:-:S05]  /*18a70*/  IMAD R7, R43, UR6, RZ ;  /* 0x000000062b077c24 */ /* 0x000fca000f8e02ff */
[----:B---3--:R-:W-:Y:S02]  /*18a80*/  DADD R20, R24, R20 ;  /* 0x0000000018147229 */ /* 0x008fe40000000014 */
[----:B------:R-:W-:Y:S01]  /*18a90*/  DADD R22, R26, R22 ;  /* 0x000000001a167229 */ /* 0x000fe20000000016 */
[----:B------:R-:W-:-:S04]  /*18aa0*/  IMAD.WIDE.U32 R4, R42, UR6, RZ ;  /* 0x000000062a047c25 */ /* 0x000fc8000f8e00ff */
[----:B------:R-:W-:Y:S01]  /*18ab0*/  IMAD R7, R42, UR7, R7 ;  /* 0x000000072a077c24 */ /* 0x000fe2000f8e0207 */
[----:B-----5:R-:W-:Y:S01]  /*18ac0*/  DADD R12, R20, R12 ;  /* 0x00000000140c7229 */ /* 0x020fe2000000000c */
[----:B------:R-:W-:Y:S01]  /*18ad0*/  LEA R54, P1, R4, R0, 0x4 ;  /* 0x0000000004367211 */ /* 0x000fe200078220ff */
[----:B------:R-:W-:Y:S02]  /*18ae0*/  DADD R14, R22, R14 ;  /* 0x00000000160e7229 */ /* 0x000fe4000000000e */
[----:B------:R-:W-:Y:S01]  /*18af0*/  IADD3 R5, R5, R7, RZ ;  /* 0x0000000705057210 */ /* 0x000fe20007ffe0ff */
[----:B------:R-:W-:Y:S02]  /*18b00*/  IMAD R21, R41, UR6, RZ ;  /* 0x0000000629157c24 */ /* 0x000fe4000f8e02ff */
[----:B------:R-:W-:Y:S01]  /*18b10*/  IMAD.WIDE.U32 R6, R40, UR6, RZ ;  /* 0x0000000628067c25 */ /* 0x000fe2000f8e00ff */
[----:B------:R-:W-:Y:S01]  /*18b20*/  LEA.HI.X R55, R4, R2, R5, 0x4, P1 ;  /* 0x0000000204377211 */ /* 0x000fe200008f2405 */
[----:B----4-:R-:W-:-:S02]  /*18b30*/  DADD R4, R12, R16 ;  /* 0x000000000c047229 */ /* 0x010fc40000000010 */
[----:B------:R-:W-:Y:S01]  /*18b40*/  IMAD R21, R40, UR7, R21 ;  /* 0x0000000728157c24 */ /* 0x000fe2000f8e0215 */
[----:B------:R-:W-:Y:S01]  /*18b50*/  DADD R56, R14, R18 ;  /* 0x000000000e387229 */ /* 0x000fe20000000012 */
[----:B------:R-:W-:Y:S01]  /*18b60*/  IMAD R17, R39, UR6, RZ ;  /* 0x0000000627117c24 */ /* 0x000fe2000f8e02ff */
[----:B------:R-:W-:Y:S01]  /*18b70*/  LEA R40, P1, R6, R0, 0x4 ;  /* 0x0000000006287211 */ /* 0x000fe200078220ff */
[----:B------:R-:W-:Y:S02]  /*18b80*/  IMAD.IADD R15, R7, 0x1, R21 ;  /* 0x00000001070f7824 */ /* 0x000fe400078e0215 */
[----:B------:R-:W-:-:S04]  /*18b90*/  IMAD.WIDE.U32 R12, R38, UR6, RZ ;  /* 0x00000006260c7c25 */ /* 0x000fc8000f8e00ff */
[----:B------:R-:W-:Y:S01]  /*18ba0*/  IMAD R17, R38, UR7, R17 ;  /* 0x0000000726117c24 */ /* 0x000fe2000f8e0211 */
[----:B------:R-:W-:Y:S02]  /*18bb0*/  LEA.HI.X R41, R6, R2, R15, 0x4, P1 ;  /* 0x0000000206297211 */ /* 0x000fe400008f240f */
[----:B------:R-:W-:Y:S02]  /*18bc0*/  LEA R38, P2, R12, R0, 0x4 ;  /* 0x000000000c267211 */ /* 0x000fe400078420ff */
[----:B------:R-:W-:Y:S01]  /*18bd0*/  IADD3 R7, R13, R17, RZ ;  /* 0x000000110d077210 */ /* 0x000fe20007ffe0ff */
[----:B------:R-:W-:Y:S01]  /*18be0*/  IMAD R13, R35, UR6, RZ ;  /* 0x00000006230d7c24 */ /* 0x000fe2000f8e02ff */
[----:B------:R-:W2:Y:S01]  /*18bf0*/  LDG.E.128.CONSTANT R40, desc[UR4][R40.64] ;  /* 0x0000000428287981 */ /* 0x000ea2000c1e9d00 */
[----:B------:R-:W-:Y:S01]  /*18c00*/  IMAD.WIDE.U32 R14, R34, UR6, RZ ;  /* 0x00000006220e7c25 */ /* 0x000fe2000f8e00ff */
[----:B------:R-:W-:-:S03]  /*18c10*/  LEA.HI.X R39, R12, R2, R7, 0x4, P2 ;  /* 0x000000020c277211 */ /* 0x000fc600010f2407 */
[----:B------:R-:W-:Y:S02]  /*18c20*/  IMAD R17, R34, UR7, R13 ;  /* 0x0000000722117c24 */ /* 0x000fe4000f8e020d */
[----:B------:R-:W-:Y:S01]  /*18c30*/  IMAD R19, R37, UR6, RZ ;  /* 0x0000000625137c24 */ /* 0x000fe2000f8e02ff */
[----:B------:R-:W-:Y:S01]  /*18c40*/  LEA R34, P1, R14, R0, 0x4 ;  /* 0x000000000e227211 */ /* 0x000fe200078220ff */
[----:B------:R-:W-:Y:S01]  /*18c50*/  IMAD.WIDE.U32 R6, R36, UR6, RZ ;  /* 0x0000000624067c25 */ /* 0x000fe2000f8e00ff */
[----:B------:R-:W-:-:S03]  /*18c60*/  IADD3 R15, R15, R17, RZ ;  /* 0x000000110f0f7210 */ /* 0x000fc60007ffe0ff */
[----:B------:R-:W-:Y:S02]  /*18c70*/  IMAD R19, R36, UR7, R19 ;  /* 0x0000000724137c24 */ /* 0x000fe4000f8e0213 */
[----:B------:R-:W-:Y:S01]  /*18c80*/  IMAD R21, R33, UR6, RZ ;  /* 0x0000000621157c24 */ /* 0x000fe2000f8e02ff */
[----:B------:R-:W3:Y:S01]  /*18c90*/  LDG.E.128.CONSTANT R36, desc[UR4][R38.64] ;  /* 0x0000000426247981 */ /* 0x000ee2000c1e9d00 */
[----:B------:R-:W-:Y:S01]  /*18ca0*/  LEA.HI.X R35, R14, R2, R15, 0x4, P1 ;  /* 0x000000020e237211 */ /* 0x000fe200008f240f */
[----:B------:R-:W-:Y:S01]  /*18cb0*/  IMAD.WIDE.U32 R12, R32, UR6, RZ ;  /* 0x00000006200c7c25 */ /* 0x000fe2000f8e00ff */
[----:B------:R-:W-:-:S03]  /*18cc0*/  LEA R18, P1, R6, R0, 0x4 ;  /* 0x0000000006127211 */ /* 0x000fc600078220ff */
[----:B------:R-:W-:Y:S01]  /*18cd0*/  IMAD R21, R32, UR7, R21 ;  /* 0x0000000720157c24 */ /* 0x000fe2000f8e0215 */
[----:B------:R-:W-:Y:S01]  /*18ce0*/  IADD3 R15, R7, R19, RZ ;  /* 0x00000013070f7210 */ /* 0x000fe20007ffe0ff */
[----:B------:R-:W4:Y:S01]  /*18cf0*/  LDG.E.128.CONSTANT R32, desc[UR4][R34.64] ;  /* 0x0000000422207981 */ /* 0x000f22000c1e9d00 */
[----:B------:R-:W-:Y:S02]  /*18d00*/  LEA R24, P2, R12, R0, 0x4 ;  /* 0x000000000c187211 */ /* 0x000fe400078420ff */
[----:B------:R-:W-:Y:S01]  /*18d10*/  IADD3 R7, R13, R21, RZ ;  /* 0x000000150d077210 */ /* 0x000fe20007ffe0ff */
[----:B------:R-:W-:Y:S01]  /*18d20*/  IMAD R13, R31, UR6, RZ ;  /* 0x000000061f0d7c24 */ /* 0x000fe2000f8e02ff */
[-C--:B------:R-:W-:Y:S01]  /*18d30*/  LEA.HI.X R19, R6, R2.reuse, R15, 0x4, P1 ;  /* 0x0000000206137211 */ /* 0x080fe200008f240f */
[----:B------:R-:W-:Y:S01]  /*18d40*/  IMAD R17, R29, UR6, RZ ;  /* 0x000000061d117c24 */ /* 0x000fe2000f8e02ff */
[----:B------:R-:W-:Y:S01]  /*18d50*/  LEA.HI.X R25, R12, R2, R7, 0x4, P2 ;  /* 0x000000020c197211 */ /* 0x000fe200010f2407 */
[----:B------:R-:W-:-:S02]  /*18d60*/  IMAD R21, R30, UR7, R13 ;  /* 0x000000071e157c24 */ /* 0x000fc4000f8e020d */
[----:B------:R-:W-:-:S03]  /*18d70*/  IMAD.WIDE.U32 R12, R30, UR6, RZ ;  /* 0x000000061e0c7c25 */ /* 0x000fc6000f8e00ff */
[----:B------:R-:W5:Y:S01]  /*18d80*/  LDG.E.128.CONSTANT R24, desc[UR4][R24.64] ;  /* 0x0000000418187981 */ /* 0x000f62000c1e9d00 */
[C---:B------:R-:W-:Y:S02]  /*18d90*/  IMAD R17, R28.reuse, UR7, R17 ;  /* 0x000000071c117c24 */ /* 0x040fe4000f8e0211 */
[----:B------:R-:W-:Y:S02]  /*18da0*/  IMAD.WIDE.U32 R6, R28, UR6, RZ ;  /* 0x000000061c067c25 */ /* 0x000fe4000f8e00ff */
[----:B------:R-:W5:Y:S01]  /*18db0*/  LDG.E.128.CONSTANT R28, desc[UR4][R18.64] ;  /* 0x00000004121c7981 */ /* 0x000f62000c1e9d00 */
[----:B------:R-:W-:Y:S01]  /*18dc0*/  LEA R20, P1, R12, R0, 0x4 ;  /* 0x000000000c147211 */ /* 0x000fe200078220ff */
[----:B------:R-:W-:Y:S01]  /*18dd0*/  IMAD R23, R59, UR6, RZ ;  /* 0x000000063b177c24 */ /* 0x000fe2000f8e02ff */
[----:B------:R-:W-:Y:S01]  /*18de0*/  IADD3 R13, R13, R21, RZ ;  /* 0x000000150d0d7210 */ /* 0x000fe20007ffe0ff */
[----:B------:R-:W-:-:S03]  /*18df0*/  IMAD.WIDE.U32 R14, R58, UR6, RZ ;  /* 0x000000063a0e7c25 */ /* 0x000fc6000f8e00ff */
[----:B------:R-:W-:Y:S01]  /*18e00*/  LEA.HI.X R21, R12, R2, R13, 0x4, P1 ;  /* 0x000000020c157211 */ /* 0x000fe200008f240d */
[----:B------:R-:W-:Y:S01]  /*18e10*/  IMAD R23, R58, UR7, R23 ;  /* 0x000000073a177c24 */ /* 0x000fe2000f8e0217 */
[-C--:B------:R-:W-:Y:S02]  /*18e20*/  LEA R16, P1, R6, R0.reuse, 0x4 ;  /* 0x0000000006107211 */ /* 0x080fe400078220ff */
[----:B------:R-:W-:Y:S02]  /*18e30*/  IADD3 R17, R7, R17, RZ ;  /* 0x0000001107117210 */ /* 0x000fe40007ffe0ff */
[----:B------:R-:W-:Y:S01]  /*18e40*/  IADD3 R7, R15, R23, RZ ;  /* 0x000000170f077210 */ /* 0x000fe20007ffe0ff */
[----:B------:R-:W-:Y:S01]  /*18e50*/  IMAD R11, R11, UR6, RZ ;  /* 0x000000060b0b7c24 */ /* 0x000fe2000f8e02ff */
[----:B------:R-:W-:Y:S01]  /*18e60*/  LEA R12, P2, R14, R0, 0x4 ;  /* 0x000000000e0c7211 */ /* 0x000fe200078420ff */
[----:B------:R-:W5:Y:S01]  /*18e70*/  LDG.E.128.CONSTANT R20, desc[UR4][R20.64] ;  /* 0x0000000414147981 */ /* 0x000f62000c1e9d00 */
[-C--:B------:R-:W-:Y:S01]  /*18e80*/  LEA.HI.X R17, R6, R2.reuse, R17, 0x4, P1 ;  /* 0x0000000206117211 */ /* 0x080fe200008f2411 */
[----:B------:R-:W-:Y:S01]  /*18e90*/  IMAD R11, R10, UR7, R11 ;  /* 0x000000070a0b7c24 */ /* 0x000fe2000f8e020b */
[----:B------:R-:W-:Y:S01]  /*18ea0*/  LEA.HI.X R13, R14, R2, R7, 0x4, P2 ;  /* 0x000000020e0d7211 */ /* 0x000fe200010f2407 */
[----:B------:R-:W-:-:S03]  /*18eb0*/  IMAD.WIDE.U32 R6, R10, UR6, RZ ;  /* 0x000000060a067c25 */ /* 0x000fc6000f8e00ff */
[----:B------:R-:W5:Y:S01]  /*18ec0*/  LDG.E.128.CONSTANT R16, desc[UR4][R16.64] ;  /* 0x0000000410107981 */ /* 0x000f62000c1e9d00 */
[----:B------:R-:W-:Y:S01]  /*18ed0*/  IMAD R9, R9, UR6, RZ ;  /* 0x0000000609097c24 */ /* 0x000fe2000f8e02ff */
[----:B------:R-:W-:Y:S01]  /*18ee0*/  LEA R10, P1, R6, R0, 0x4 ;  /* 0x00000000060a7211 */ /* 0x000fe200078220ff */
[----:B------:R-:W-:Y:S02]  /*18ef0*/  IMAD.IADD R7, R7, 0x1, R11 ;  /* 0x0000000107077824 */ /* 0x000fe400078e020b */
[C---:B------:R-:W-:Y:S02]  /*18f00*/  IMAD R15, R8.reuse, UR7, R9 ;  /* 0x00000007080f7c24 */ /* 0x040fe4000f8e0209 */
[----:B------:R-:W-:Y:S01]  /*18f10*/  IMAD.WIDE.U32 R8, R8, UR6, RZ ;  /* 0x0000000608087c25 */ /* 0x000fe2000f8e00ff */
[----:B------:R-:W-:-:S04]  /*18f20*/  LEA.HI.X R11, R6, R2, R7, 0x4, P1 ;  /* 0x00000002060b7211 */ /* 0x000fc800008f2407 */
[----:B------:R-:W-:Y:S02]  /*18f30*/  IADD3 R7, R9, R15, RZ ;  /* 0x0000000f09077210 */ /* 0x000fe40007ffe0ff */
[----:B------:R-:W5:Y:S01]  /*18f40*/  LDG.E.128.CONSTANT R12, desc[UR4][R12.64] ;  /* 0x000000040c0c7981 */ /* 0x000f62000c1e9d00 */
[----:B------:R-:W-:-:S04]  /*18f50*/  LEA R6, P1, R8, R0, 0x4 ;  /* 0x0000000008067211 */ /* 0x000fc800078220ff */
[----:B------:R-:W-:Y:S02]  /*18f60*/  LEA.HI.X R7, R8, R2, R7, 0x4, P1 ;  /* 0x0000000208077211 */ /* 0x000fe400008f2407 */
[----:B------:R-:W5:Y:S01]  /*18f70*/  LDG.E.128.CONSTANT R8, desc[UR4][R10.64] ;  /* 0x000000040a087981 */ /* 0x000f62000c1e9d00 */
[----:B------:R-:W-:-:S03]  /*18f80*/  DADD R58, R4, R44 ;  /* 0x00000000043a7229 */ /* 0x000fc6000000002c */
[----:B------:R-:W5:Y:S01]  /*18f90*/  LDG.E.128.CONSTANT R4, desc[UR4][R6.64] ;  /* 0x0000000406047981 */ /* 0x000f62000c1e9d00 */
[----:B------:R-:W-:-:S03]  /*18fa0*/  DADD R56, R56, R46 ;  /* 0x0000000038387229 */ /* 0x000fc6000000002e */
[----:B------:R-:W5:Y:S01]  /*18fb0*/  LDG.E.128.CONSTANT R44, desc[UR4][R54.64] ;  /* 0x00000004362c7981 */ /* 0x000f62000c1e9d00 */
        /* <DEDUP_REMOVED lines=30> */
.L_x_1907:
[----:B------:R-:W-:Y:S02]  /*191a0*/  MOV R16, R52 ;  /* 0x0000003400107202 */ /* 0x000fe40000000f00 */
[----:B------:R-:W-:-:S07]  /*191b0*/  MOV R17, R53 ;  /* 0x0000003500117202 */ /* 0x000fce0000000f00 */
.L_x_1906:
[----:B------:R-:W-:Y:S05]  /*191c0*/  BSYNC B4 ;  /* 0x0000000000047941 */ /* 0x000fea0003800000 */
.L_x_1905:
        /* <DEDUP_REMOVED lines=39> */
[----:B------:R0:W4:Y:S01]  /*19440*/  LDG.E.128.CONSTANT R16, desc[UR4][R34.64] ;  /* 0x0000000422107981 */ /* 0x000122000c1e9d00 */
        /* <DEDUP_REMOVED lines=52> */
.L_x_1910:
[----:B------:R-:W-:Y:S05]  /*19790*/  BSYNC B4 ;  /* 0x0000000000047941 */ /* 0x000fea0003800000 */
.L_x_1909:
[----:B------:R-:W-:-:S04]  /*197a0*/  ISETP.NE.U32.AND P1, PT, R3, RZ, PT ;  /* 0x000000ff0300720c */ /* 0x000fc80003f25070 */
[----:B------:R-:W-:-:S13]  /*197b0*/  ISETP.NE.OR.EX P0, PT, R48, RZ, P0, P1 ;  /* 0x000000ff3000720c */ /* 0x000fda0000705710 */
[----:B------:R-:W-:Y:S05]  /*197c0*/  @!P0 BREAK B3 ;  /* 0x0000000000038942 */ /* 0x000fea0003800000 */
[----:B------:R-:W-:Y:S05]  /*197d0*/  @!P0 BRA `(.L_x_1902) ;  /* 0x0000000000d08947 */ /* 0x000fea0003800000 */
.L_x_1904:
[----:B------:R-:W-:Y:S05]  /*197e0*/  BSYNC B3 ;  /* 0x0000000000037941 */ /* 0x000fea0003800000 */
.L_x_1903:
[----:B------:R-:W-:Y:S01]  /*197f0*/  BSSY B3, `(.L_x_1911) ;  /* 0x0000030000037945 */ /* 0x000fe20003800000 */
.L_x_1912:
        /* <DEDUP_REMOVED lines=48> */
.L_x_1911:
[----:B------:R-:W-:Y:S02]  /*19b00*/  MOV R16, R52 ;  /* 0x0000003400107202 */ /* 0x000fe40000000f00 */
[----:B------:R-:W-:-:S07]  /*19b10*/  MOV R17, R53 ;  /* 0x0000003500117202 */ /* 0x000fce0000000f00 */
.L_x_1902:
[----:B------:R-:W-:Y:S05]  /*19b20*/  BSYNC B1 ;  /* 0x0000000000017941 */ /* 0x000fea0003800000 */
.L_x_1901:
[----:B------:R-:W-:-:S04]  /*19b30*/  ISETP.NE.U32.AND P0, PT, R49, RZ, PT ;  /* 0x000000ff3100720c */ /* 0x000fc80003f05070 */
[----:B------:R-:W-:-:S13]  /*19b40*/  ISETP.NE.AND.EX P0, PT, RZ, RZ, PT, P0 ;  /* 0x000000ffff00720c */ /* 0x000fda0003f05300 */
[----:B------:R-:W-:Y:S05]  /*19b50*/  @!P0 BRA `(.L_x_1900) ;  /* 0x0000000000908947 */ /* 0x000fea0003800000 */
[----:B------:R-:W4:Y:S01]  /*19b60*/  LDG.E.64.CONSTANT R8, desc[UR4][R16.64] ;  /* 0x0000000410087981 */ /* 0x000f22000c1e9b00 */
[----:B------:R-:W4:Y:S02]  /*19b70*/  LDC.64 R18, c[0x0][0x5e8] ;  /* 0x00017a00ff127b82 */ /* 0x000f240000000a00 */
[-C--:B----4-:R-:W-:Y:S02]  /*19b80*/  IMAD R3, R9, R18.reuse, RZ ;  /* 0x0000001209037224 */ /* 0x090fe400078e02ff */
[----:B------:R-:W-:-:S04]  /*19b90*/  IMAD.WIDE.U32 R10, R8, R18, RZ ;  /* 0x00000012080a7225 */ /* 0x000fc800078e00ff */
[----:B------:R-:W-:Y:S01]  /*19ba0*/  IMAD R3, R8, R19, R3 ;  /* 0x0000001308037224 */ /* 0x000fe200078e0203 */
[----:B------:R-:W-:-:S04]  /*19bb0*/  LEA R8, P0, R10, R0, 0x4 ;  /* 0x000000000a087211 */ /* 0x000fc800078020ff */
[----:B------:R-:W-:-:S04]  /*19bc0*/  IADD3 R3, R11, R3, RZ ;  /* 0x000000030b037210 */ /* 0x000fc80007ffe0ff */
[----:B------:R-:W-:-:S06]  /*19bd0*/  LEA.HI.X R9, R10, R2, R3, 0x4, P0 ;  /* 0x000000020a097211 */ /* 0x000fcc00000f2403 */
[----:B------:R-:W4:Y:S01]  /*19be0*/  LDG.E.128.CONSTANT R8, desc[UR4][R8.64] ;  /* 0x0000000408087981 */ /* 0x000f22000c1e9d00 */
[----:B------:R-:W-:-:S04]  /*19bf0*/  ISETP.NE.U32.AND P0, PT, R49, 0x1, PT ;  /* 0x000000013100780c */ /* 0x000fc80003f05070 */
[----:B------:R-:W-:Y:S01]  /*19c00*/  ISETP.NE.AND.EX P0, PT, RZ, RZ, PT, P0 ;  /* 0x000000ffff00720c */ /* 0x000fe20003f05300 */
[----:B----4-:R-:W-:Y:S02]  /*19c10*/  DADD R4, R4, R8 ;  /* 0x0000000004047229 */ /* 0x010fe40000000008 */
[----:B------:R-:W-:-:S10]  /*19c20*/  DADD R6, R6, R10 ;  /* 0x0000000006067229 */ /* 0x000fd4000000000a */
[----:B------:R-:W-:Y:S05]  /*19c30*/  @!P0 BRA `(.L_x_1900) ;  /* 0x0000000000588947 */ /* 0x000fea0003800000 */
[----:B------:R-:W-:Y:S01]  /*19c40*/  ISETP.NE.U32.AND P0, PT, R49, 0x2, PT ;  /* 0x000000023100780c */ /* 0x000fe20003f05070 */
[----:B------:R-:W4:Y:S03]  /*19c50*/  LDG.E.64.CONSTANT R8, desc[UR4][R16.64+0x8] ;  /* 0x0000080410087981 */ /* 0x000f26000c1e9b00 */
[----:B------:R-:W-:-:S13]  /*19c60*/  ISETP.NE.AND.EX P0, PT, RZ, RZ, PT, P0 ;  /* 0x000000ffff00720c */ /* 0x000fda0003f05300 */
[----:B------:R-:W5:Y:S01]  /*19c70*/  @P0 LDG.E.64.CONSTANT R10, desc[UR4][R16.64+0x10] ;  /* 0x00001004100a0981 */ /* 0x000f62000c1e9b00 */
[-C--:B----4-:R-:W-:Y:S02]  /*19c80*/  IMAD R3, R9, R18.reuse, RZ ;  /* 0x0000001209037224 */ /* 0x090fe400078e02ff */
[----:B------:R-:W-:-:S04]  /*19c90*/  IMAD.WIDE.U32 R12, R8, R18, RZ ;  /* 0x00000012080c7225 */ /* 0x000fc800078e00ff */
[----:B------:R-:W-:Y:S01]  /*19ca0*/  IMAD R3, R8, R19, R3 ;  /* 0x0000001308037224 */ /* 0x000fe200078e0203 */
[----:B------:R-:W-:-:S04]  /*19cb0*/  LEA R8, P1, R12, R0, 0x4 ;  /* 0x000000000c087211 */ /* 0x000fc800078220ff */
[----:B------:R-:W-:Y:S01]  /*19cc0*/  IADD3 R3, R13, R3, RZ ;  /* 0x000000030d037210 */ /* 0x000fe20007ffe0ff */
[-C--:B-----5:R-:W-:Y:S02]  /*19cd0*/  @P0 IMAD R9, R11, R18.reuse, RZ ;  /* 0x000000120b090224 */ /* 0x0a0fe400078e02ff */
[----:B------:R-:W-:-:S04]  /*19ce0*/  @P0 IMAD.WIDE.U32 R14, R10, R18, RZ ;  /* 0x000000120a0e0225 */ /* 0x000fc800078e00ff */
[----:B------:R-:W-:Y:S01]  /*19cf0*/  @P0 IMAD R11, R10, R19, R9 ;  /* 0x000000130a0b0224 */ /* 0x000fe200078e0209 */
[----:B------:R-:W-:Y:S02]  /*19d00*/  LEA.HI.X R9, R12, R2, R3, 0x4, P1 ;  /* 0x000000020c097211 */ /* 0x000fe400008f2403 */
[C---:B------:R-:W-:Y:S02]  /*19d10*/  @P0 LEA R12, P1, R14.reuse, R0, 0x4 ;  /* 0x000000000e0c0211 */ /* 0x040fe400078220ff */
[----:B------:R-:W-:Y:S02]  /*19d20*/  @P0 IADD3 R3, R15, R11, RZ ;  /* 0x0000000b0f030210 */ /* 0x000fe40007ffe0ff */
[----:B------:R-:W4:Y:S02]  /*19d30*/  LDG.E.128.CONSTANT R8, desc[UR4][R8.64] ;  /* 0x0000000408087981 */ /* 0x000f24000c1e9d00 */
[----:B------:R-:W-:-:S06]  /*19d40*/  @P0 LEA.HI.X R13, R14, R2, R3, 0x4, P1 ;  /* 0x000000020e0d0211 */ /* 0x000fcc00008f2403 */
[----:B------:R-:W5:Y:S01]  /*19d50*/  @P0 LDG.E.128.CONSTANT R12, desc[UR4][R12.64] ;  /* 0x000000040c0c0981 */ /* 0x000f62000c1e9d00 */
[----:B----4-:R-:W-:Y:S02]  /*19d60*/  DADD R4, R4, R8 ;  /* 0x0000000004047229 */ /* 0x010fe40000000008 */
[----:B------:R-:W-:-:S06]  /*19d70*/  DADD R6, R6, R10 ;  /* 0x0000000006067229 */ /* 0x000fcc000000000a */
[----:B-----5:R-:W-:Y:S02]  /*19d80*/  @P0 DADD R4, R4, R12 ;  /* 0x0000000004040229 */ /* 0x020fe4000000000c */
[----:B------:R-:W-:-:S11]  /*19d90*/  @P0 DADD R6, R6, R14 ;  /* 0x0000000006060229 */ /* 0x000fd6000000000e */
.L_x_1900:
[----:B------:R-:W-:Y:S05]  /*19da0*/  BSYNC B2 ;  /* 0x0000000000027941 */ /* 0x000fea0003800000 */
.L_x_1899:
[----:B------:R-:W-:Y:S05]  /*19db0*/  WARPSYNC.ALL ;  /* 0x0000000000007948 */ /* 0x000fea0003800000 */
[----:B------:R-:W-:Y:S01]  /*19dc0*/  STG.E.128 desc[UR4][R50.64], R4 ;  /* 0x0000000432007986 */ /* 0x000fe2000c101d04 */
[----:B------:R-:W-:Y:S05]  /*19dd0*/  EXIT ;  /* 0x000000000000794d */ /* 0x000fea0003800000 */
.L_x_1913:
        /* <DEDUP_REMOVED lines=10> */
.L_x_18543:


//--------------------- .text._ZN2at6native73_GLOBAL__N__c8866d80_35_SparseBinaryOpIntersectionKernel_cu_f5210f67_363612apply_kernelILi128ELi8EZNS1_29binary_op_intersection_kernelINS1_9RhsProjOpEflEEvRNS_14TensorIteratorEllRKNS_6TensorEbEUliE_EEviT1_ --------------------------
	.section	.text._ZN2at6native73_GLOBAL__N__c8866d80_35_SparseBinaryOpIntersectionKernel_cu_f5210f67_363612apply_kernelILi128ELi8EZNS1_29binary_op_intersection_kernelINS1_9RhsProjOpEflEEvRNS_14TensorIteratorEllRKNS_6TensorEbEUliE_EEviT1_,"ax",@progbits
	.align	128
.text._ZN2at6native73_GLOBAL__N__c8866d80_35_SparseBinaryOpIntersectionKernel_cu_f5210f67_363612apply_kernelILi128ELi8EZNS1_29binary_op_intersection_kernelINS1_9RhsProjOpEflEEvRNS_14TensorIteratorEllRKNS_6TensorEbEUliE_EEviT1_:
        .type           _ZN2at6native73_GLOBAL__N__c8866d80_35_SparseBinaryOpIntersectionKernel_cu_f5210f67_363612apply_kernelILi128ELi8EZNS1_29binary_op_intersection_kernelINS1_9RhsProjOpEflEEvRNS_14TensorIteratorEllRKNS_6TensorEbEUliE_EEviT1_,@function
        .size           _ZN2at6native73_GLOBAL__N__c8866d80_35_SparseBinaryOpIntersectionKernel_cu_f5210f67_363612apply_kernelILi128ELi8EZNS1_29binary_op_intersection_kernelINS1_9RhsProjOpEflEEvRNS_14TensorIteratorEllRKNS_6TensorEbEUliE_EEviT1_,(.L_x_18544 - _ZN2at6native73_GLOBAL__N__c8866d80_35_SparseBinaryOpIntersectionKernel_cu_f5210f67_363612apply_kernelILi128ELi8EZNS1_29binary_op_intersection_kernelINS1_9RhsProjOpEflEEvRNS_14TensorIteratorEllRKNS_6TensorEbEUliE_EEviT1_)
        .other          _ZN2at6native73_GLOBAL__N__c8866d80_35_SparseBinaryOpIntersectionKernel_cu_f5210f67_363612apply_kernelILi128ELi8EZNS1_29binary_op_intersection_kernelINS1_9RhsProjOpEflEEvRNS_14TensorIteratorEllRKNS_6TensorEbEUliE_EEviT1_,@"STO_CUDA_ENTRY STV_DEFAULT"
_ZN2at6native73_GLOBAL__N__c8866d80_35_SparseBinaryOpIntersectionKernel_cu_f5210f67_363612apply_kernelILi128ELi8EZNS1_29binary_op_intersection_kernelINS1_9RhsProjOpEflEEvRNS_14TensorIteratorEllRKNS_6TensorEbEUliE_EEviT1_:
        /* <DEDUP_REMOVED lines=419> */
.L_x_1916:
        /* <DEDUP_REMOVED lines=53> */
.L_x_1926:
        /* <DEDUP_REMOVED lines=35> */
[----:B------:R-:W2:Y:S01]  /*1fb0*/  LDG.E.CONSTANT R32, desc[UR4][R32.64] ;  /* 0x0000000420207981 */ /* 0x000ea2000c1e9900 */
        /* <DEDUP_REMOVED lines=8> */
[----:B------:R0:W3:Y:S02]  /*2040*/  LDG.E.CONSTANT R34, desc[UR4][R34.64] ;  /* 0x0000000422227981 */ /* 0x0000e4000c1e9900 */
[----:B------:R-:W-:-:S02]  /*2050*/  IMAD R11, R10, UR11, R11 ;  /* 0x0000000b0a0b7c24 */ /* 0x000fc4000f8e020b */
[----:B------:R-:W-:Y:S01]  /*2060*/  IMAD R39, R8, UR11, R9 ;  /* 0x0000000b08277c24 */ /* 0x000fe2000f8e0209 */
[----:B------:R-:W-:Y:S01]  /*2070*/  LEA.HI.X R7, R38, R45, R7, 0x2, P1 ;  /* 0x0000002d26077211 */ /* 0x000fe200008f1407 */
[----:B------:R-:W-:Y:S01]  /*2080*/  IMAD.WIDE.U32 R8, R8, UR10, RZ ;  /* 0x0000000a08087c25 */ /* 0x000fe2000f8e00ff */
[C---:B------:R-:W-:Y:S01]  /*2090*/  LEA R38, P2, R36.reuse, R43, 0x2 ;  /* 0x0000002b24267211 */ /* 0x040fe200078410ff */
[----:B------:R-:W4:Y:S02]  /*20a0*/  LDG.E.CONSTANT R40, desc[UR4][R40.64] ;  /* 0x0000000428287981 */ /* 0x000f24000c1e9900 */
[----:B0-----:R-:W-:Y:S01]  /*20b0*/  IMAD R35, R13, UR10, RZ ;  /* 0x0000000a0d237c24 */ /* 0x001fe2000f8e02ff */
[----:B------:R-:W-:Y:S01]  /*20c0*/  IADD3 R13, R37, R11, RZ ;  /* 0x0000000b250d7210 */ /* 0x000fe20007ffe0ff */
[----:B------:R0:W5:Y:S01]  /*20d0*/  LDG.E.CONSTANT R33, desc[UR4][R6.64] ;  /* 0x0000000406217981 */ /* 0x000162000c1e9900 */
        /* <DEDUP_REMOVED lines=8> */
[----:B------:R-:W5:Y:S03]  /*2160*/  LDG.E.CONSTANT R38, desc[UR4][R38.64] ;  /* 0x0000000426267981 */ /* 0x000f66000c1e9900 */
[----:B------:R-:W-:Y:S01]  /*2170*/  IMAD.WIDE.U32 R8, R12, UR10, RZ ;  /* 0x0000000a0c087c25 */ /* 0x000fe2000f8e00ff */
[----:B------:R-:W-:-:S03]  /*2180*/  IADD3 R7, R7, R15, RZ ;  /* 0x0000000f07077210 */ /* 0x000fc60007ffe0ff */
[----:B------:R-:W-:Y:S01]  /*2190*/  IMAD R15, R17, UR10, RZ ;  /* 0x0000000a110f7c24 */ /* 0x000fe2000f8e02ff */
[----:B------:R-:W-:Y:S02]  /*21a0*/  LEA R12, P1, R8, R43, 0x2 ;  /* 0x0000002b080c7211 */ /* 0x000fe400078210ff */
[----:B------:R-:W-:Y:S01]  /*21b0*/  IADD3 R9, R9, R35, RZ ;  /* 0x0000002309097210 */ /* 0x000fe20007ffe0ff */
[C---:B------:R-:W-:Y:S01]  /*21c0*/  IMAD R15, R16.reuse, UR11, R15 ;  /* 0x0000000b100f7c24 */ /* 0x040fe2000f8e020f */
[----:B------:R0:W5:Y:S01]  /*21d0*/  LDG.E.CONSTANT R35, desc[UR4][R10.64] ;  /* 0x000000040a237981 */ /* 0x000162000c1e9900 */
[----:B------:R-:W-:Y:S01]  /*21e0*/  IMAD.WIDE.U32 R16, R16, UR10, RZ ;  /* 0x0000000a10107c25 */ /* 0x000fe2000f8e00ff */
[----:B------:R-:W-:Y:S02]  /*21f0*/  LEA.HI.X R13, R8, R45, R9, 0x2, P1 ;  /* 0x0000002d080d7211 */ /* 0x000fe400008f1409 */
[----:B------:R-:W-:Y:S01]  /*2200*/  LEA R8, P1, R6, R43, 0x2 ;  /* 0x0000002b06087211 */ /* 0x000fe200078210ff */
[----:B------:R-:W-:-:S02]  /*2210*/  IMAD R37, R19, UR10, RZ ;  /* 0x0000000a13257c24 */ /* 0x000fc4000f8e02ff */
[----:B------:R1:W5:Y:S01]  /*2220*/  LDG.E.CONSTANT R36, desc[UR4][R12.64] ;  /* 0x000000040c247981 */ /* 0x000362000c1e9900 */
        /* <DEDUP_REMOVED lines=9> */
[----:B------:R0:W5:Y:S02]  /*22c0*/  LDG.E.CONSTANT R19, desc[UR4][R8.64] ;  /* 0x0000000408137981 */ /* 0x000164000c1e9900 */
[----:B------:R-:W-:Y:S02]  /*22d0*/  IMAD R21, R20, UR11, R15 ;  /* 0x0000000b14157c24 */ /* 0x000fe4000f8e020f */
[----:B------:R-:W-:Y:S01]  /*22e0*/  IMAD R17, R23, UR10, RZ ;  /* 0x0000000a17117c24 */ /* 0x000fe2000f8e02ff */
[----:B------:R-:W-:-:S02]  /*22f0*/  LEA.HI.X R11, R16, R45, R11, 0x2, P1 ;  /* 0x0000002d100b7211 */ /* 0x000fc400008f140b */
[----:B------:R-:W-:Y:S01]  /*2300*/  LEA.HI.X R15, R6, R45, R7, 0x2, P2 ;  /* 0x0000002d060f7211 */ /* 0x000fe200010f1407 */
[----:B------:R-:W-:Y:S01]  /*2310*/  IMAD.WIDE.U32 R6, R22, UR10, RZ ;  /* 0x0000000a16067c25 */ /* 0x000fe2000f8e00ff */
[----:B0-----:R-:W-:Y:S01]  /*2320*/  LEA R8, P1, R12, R43, 0x2 ;  /* 0x0000002b0c087211 */ /* 0x001fe200078210ff */
[----:B------:R0:W5:Y:S01]  /*2330*/  LDG.E.CONSTANT R18, desc[UR4][R10.64] ;  /* 0x000000040a127981 */ /* 0x000162000c1e9900 */
[----:B------:R-:W-:Y:S01]  /*2340*/  IADD3 R9, R13, R21, RZ ;  /* 0x000000150d097210 */ /* 0x000fe20007ffe0ff */
[----:B------:R-:W-:Y:S02]  /*2350*/  IMAD R17, R22, UR11, R17 ;  /* 0x0000000b16117c24 */ /* 0x000fe4000f8e0211 */
[----:B------:R-:W-:Y:S01]  /*2360*/  IMAD R23, R27, UR10, RZ ;  /* 0x0000000a1b177c24 */ /* 0x000fe2000f8e02ff */
[----:B------:R-:W-:Y:S01]  /*2370*/  LEA.HI.X R9, R12, R45, R9, 0x2, P1 ;  /* 0x0000002d0c097211 */ /* 0x000fe200008f1409 */
[----:B------:R1:W5:Y:S01]  /*2380*/  LDG.E.CONSTANT R20, desc[UR4][R14.64] ;  /* 0x000000040e147981 */ /* 0x000362000c1e9900 */
[----:B------:R-:W-:-:S02]  /*2390*/  LEA R12, P1, R6, R43, 0x2 ;  /* 0x0000002b060c7211 */ /* 0x000fc400078210ff */
[----:B------:R-:W-:Y:S01]  /*23a0*/  IADD3 R7, R7, R17, RZ ;  /* 0x0000001107077210 */ /* 0x000fe20007ffe0ff */
[----:B------:R-:W-:Y:S01]  /*23b0*/  IMAD R17, R25, UR10, RZ ;  /* 0x0000000a19117c24 */ /* 0x000fe2000f8e02ff */
[----:B------:R1:W5:Y:S02]  /*23c0*/  LDG.E.CONSTANT R21, desc[UR4][R8.64] ;  /* 0x0000000408157981 */ /* 0x000364000c1e9900 */
[----:B------:R-:W-:Y:S01]  /*23d0*/  LEA.HI.X R13, R6, R45, R7, 0x2, P1 ;  /* 0x0000002d060d7211 */ /* 0x000fe200008f1407 */
[C---:B------:R-:W-:Y:S02]  /*23e0*/  IMAD R7, R24.reuse, UR11, R17 ;  /* 0x0000000b18077c24 */ /* 0x040fe4000f8e0211 */
[----:B------:R-:W-:Y:S02]  /*23f0*/  IMAD.WIDE.U32 R24, R24, UR10, RZ ;  /* 0x0000000a18187c25 */ /* 0x000fe4000f8e00ff */
[----:B------:R1:W5:Y:S02]  /*2400*/  LDG.E.CONSTANT R22, desc[UR4][R12.64] ;  /* 0x000000040c167981 */ /* 0x000364000c1e9900 */
[----:B------:R-:W-:Y:S01]  /*2410*/  IMAD.WIDE.U32 R16, R26, UR10, RZ ;  /* 0x0000000a1a107c25 */ /* 0x000fe2000f8e00ff */
[----:B0-----:R-:W-:-:S03]  /*2420*/  LEA R10, P1, R24, R43, 0x2 ;  /* 0x0000002b180a7211 */ /* 0x001fc600078210ff */
[----:B------:R-:W-:Y:S02]  /*2430*/  IMAD R23, R26, UR11, R23 ;  /* 0x0000000b1a177c24 */ /* 0x000fe4000f8e0217 */
[----:B-1----:R-:W-:Y:S01]  /*2440*/  IMAD R15, R29, UR10, RZ ;  /* 0x0000000a1d0f7c24 */ /* 0x002fe2000f8e02ff */
[----:B------:R-:W-:Y:S01]  /*2450*/  IADD3 R11, R25, R7, RZ ;  /* 0x00000007190b7210 */ /* 0x000fe20007ffe0ff */
[----:B------:R-:W-:Y:S01]  /*2460*/  IMAD.WIDE.U32 R8, R28, UR10, RZ ;  /* 0x0000000a1c087c25 */ /* 0x000fe2000f8e00ff */
[----:B------:R-:W-:Y:S02]  /*2470*/  IADD3 R7, R17, R23, RZ ;  /* 0x0000001711077210 */ /* 0x000fe40007ffe0ff */
[----:B------:R-:W-:Y:S01]  /*2480*/  LEA R6, P2, R16, R43, 0x2 ;  /* 0x0000002b10067211 */ /* 0x000fe200078410ff */
[----:B------:R-:W-:Y:S01]  /*2490*/  IMAD R15, R28, UR11, R15 ;  /* 0x0000000b1c0f7c24 */ /* 0x000fe2000f8e020f */
[-C--:B------:R-:W-:Y:S01]  /*24a0*/  LEA.HI.X R11, R24, R45.reuse, R11, 0x2, P1 ;  /* 0x0000002d180b7211 */ /* 0x080fe200008f140b */
[----:B------:R-:W-:Y:S01]  /*24b0*/  IMAD R17, R31, UR10, RZ ;  /* 0x0000000a1f117c24 */ /* 0x000fe2000f8e02ff */
[----:B------:R-:W-:Y:S01]  /*24c0*/  LEA.HI.X R7, R16, R45, R7, 0x2, P2 ;  /* 0x0000002d10077211 */ /* 0x000fe200010f1407 */
[----:B------:R-:W-:Y:S01]  /*24d0*/  IMAD.WIDE.U32 R12, R30, UR10, RZ ;  /* 0x0000000a1e0c7c25 */ /* 0x000fe2000f8e00ff */
[----:B------:R-:W-:Y:S01]  /*24e0*/  LEA R14, P1, R8, R43, 0x2 ;  /* 0x0000002b080e7211 */ /* 0x000fe200078210ff */
[----:B------:R-:W5:Y:S01]  /*24f0*/  LDG.E.CONSTANT R10, desc[UR4][R10.64] ;  /* 0x000000040a0a7981 */ /* 0x000f62000c1e9900 */
[----:B------:R-:W-:Y:S01]  /*2500*/  IADD3 R9, R9, R15, RZ ;  /* 0x0000000f09097210 */ /* 0x000fe20007ffe0ff */
[----:B------:R-:W-:-:S02]  /*2510*/  IMAD R17, R30, UR11, R17 ;  /* 0x0000000b1e117c24 */ /* 0x000fc4000f8e0211 */
[----:B------:R-:W5:Y:S01]  /*2520*/  LDG.E.CONSTANT R7, desc[UR4][R6.64] ;  /* 0x0000000406077981 */ /* 0x000f62000c1e9900 */
[----:B------:R-:W-:Y:S02]  /*2530*/  LEA.HI.X R15, R8, R45, R9, 0x2, P1 ;  /* 0x0000002d080f7211 */ /* 0x000fe400008f1409 */
[C---:B------:R-:W-:Y:S02]  /*2540*/  LEA R8, P1, R12.reuse, R43, 0x2 ;  /* 0x0000002b0c087211 */ /* 0x040fe400078210ff */
[----:B------:R-:W-:Y:S01]  /*2550*/  IADD3 R9, R13, R17, RZ ;  /* 0x000000110d097210 */ /* 0x000fe20007ffe0ff */
[----:B------:R-:W5:Y:S03]  /*2560*/  LDG.E.CONSTANT R14, desc[UR4][R14.64] ;  /* 0x000000040e0e7981 */ /* 0x000f66000c1e9900 */
[----:B------:R-:W-:-:S05]  /*2570*/  LEA.HI.X R9, R12, R45, R9, 0x2, P1 ;  /* 0x0000002d0c097211 */ /* 0x000fca00008f1409 */
[----:B------:R-:W5:Y:S01]  /*2580*/  LDG.E.CONSTANT R8, desc[UR4][R8.64] ;  /* 0x0000000408087981 */ /* 0x000f62000c1e9900 */
[----:B------:R-:W-:-:S04]  /*2590*/  IADD3 R46, P1, R46, 0x10, RZ ;  /* 0x000000102e2e7810 */ /* 0x000fc80007f3e0ff */
[----:B------:R-:W-:Y:S02]  /*25a0*/  IADD3.X R44, RZ, R44, RZ, P1, !PT ;  /* 0x0000002cff2c7210 */ /* 0x000fe40000ffe4ff */
[----:B------:R-:W-:-:S04]  /*25b0*/  ISETP.GE.U32.AND P1, PT, R46, -0xc, PT ;  /* 0xfffffff42e00780c */ /* 0x000fc80003f26070 */
[----:B------:R-:W-:Y:S02]  /*25c0*/  ISETP.GE.AND.EX P1, PT, R44, -0x1, PT, P1 ;  /* 0xffffffff2c00780c */ /* 0x000fe40003f26310 */
[----:B------:R-:W-:-:S04]  /*25d0*/  IADD3 R2, P2, R2, 0x80, RZ ;  /* 0x0000008002027810 */ /* 0x000fc80007f5e0ff */
[----:B------:R-:W-:Y:S01]  /*25e0*/  IADD3.X R3, RZ, R3, RZ, P2, !PT ;  /* 0x00000003ff037210 */ /* 0x000fe200017fe4ff */
[----:B--2---:R-:W-:-:S04]  /*25f0*/  FADD.FTZ R47, R32, R47 ;  /* 0x0000002f202f7221 */ /* 0x004fc80000010000 */
[----:B---3--:R-:W-:-:S04]  /*2600*/  FADD.FTZ R47, R47, R34 ;  /* 0x000000222f2f7221 */ /* 0x008fc80000010000 */
[----:B----4-:R-:W-:-:S04]  /*2610*/  FADD.FTZ R40, R47, R40 ;  /* 0x000000282f287221 */ /* 0x010fc80000010000 */
[----:B-----5:R-:W-:-:S04]  /*2620*/  FADD.FTZ R40, R40, R33 ;  /* 0x0000002128287221 */ /* 0x020fc80000010000 */
        /* <DEDUP_REMOVED lines=13> */
[----:B------:R-:W-:Y:S05]  /*2700*/  BSYNC B5 ;  /* 0x0000000000057941 */ /* 0x000fea0003800000 */
.L_x_1925:
[----:B------:R-:W-:Y:S02]  /*2710*/  MOV R10, R2 ;  /* 0x00000002000a7202 */ /* 0x000fe40000000f00 */
[----:B------:R-:W-:-:S07]  /*2720*/  MOV R11, R3 ;  /* 0x00000003000b7202 */ /* 0x000fce0000000f00 */
.L_x_1924:
[----:B------:R-:W-:Y:S05]  /*2730*/  BSYNC B4 ;  /* 0x0000000000047941 */ /* 0x000fea0003800000 */
.L_x_1923:
        /* <DEDUP_REMOVED lines=34> */
[----:B------:R-:W-:Y:S02]  /*2960*/  IMAD R27, R14, UR11, R27 ;  /* 0x0000000b0e1b7c24 */ /* 0x000fe4000f8e021b */
[----:B------:R-:W-:Y:S01]  /*2970*/  IMAD R13, R13, UR10, RZ ;  /* 0x0000000a0d0d7c24 */ /* 0x000fe2000f8e02ff */
[----:B------:R-:W-:Y:S01]  /*2980*/  LEA.HI.X R19, R20, R45, R15, 0x2, P0 ;  /* 0x0000002d14137211 */ /* 0x000fe200000f140f */
[----:B------:R-:W-:Y:S01]  /*2990*/  IMAD R11, R11, UR10, RZ ;  /* 0x0000000a0b0b7c24 */ /* 0x000fe2000f8e02ff */
[----:B------:R-:W-:Y:S01]  /*29a0*/  LEA R26, P0, R24, R43, 0x2 ;  /* 0x0000002b181a7211 */ /* 0x000fe200078010ff */
[----:B------:R-:W-:Y:S01]  /*29b0*/  IMAD R13, R12, UR11, R13 ;  /* 0x0000000b0c0d7c24 */ /* 0x000fe2000f8e020d */
[----:B------:R-:W-:Y:S01]  /*29c0*/  IADD3 R20, R25, R27, RZ ;  /* 0x0000001b19147210 */ /* 0x000fe20007ffe0ff */
[----:B------:R0:W2:Y:S03]  /*29d0*/  LDG.E.CONSTANT R14, desc[UR4][R22.64] ;  /* 0x00000004160e7981 */ /* 0x0000a6000c1e9900 */
[----:B------:R-:W-:Y:S01]  /*29e0*/  LEA.HI.X R27, R24, R45, R20, 0x2, P0 ;  /* 0x0000002d181b7211 */ /* 0x000fe200000f1414 */
[----:B------:R-:W-:Y:S01]  /*29f0*/  IMAD.WIDE.U32 R24, R12, UR10, RZ ;  /* 0x0000000a0c187c25 */ /* 0x000fe2000f8e00ff */
[----:B------:R1:W3:Y:S03]  /*2a00*/  LDG.E.CONSTANT R15, desc[UR4][R16.64] ;  /* 0x00000004100f7981 */ /* 0x0002e6000c1e9900 */
[C---:B------:R-:W-:Y:S01]  /*2a10*/  IMAD.WIDE.U32 R20, R10.reuse, UR10, RZ ;  /* 0x0000000a0a147c25 */ /* 0x040fe2000f8e00ff */
[----:B------:R-:W4:Y:S03]  /*2a20*/  LDG.E.CONSTANT R18, desc[UR4][R18.64] ;  /* 0x0000000412127981 */ /* 0x000f26000c1e9900 */
[----:B0-----:R-:W-:Y:S01]  /*2a30*/  IMAD R23, R10, UR11, R11 ;  /* 0x0000000b0a177c24 */ /* 0x001fe2000f8e020b */
[----:B------:R-:W-:Y:S01]  /*2a40*/  IADD3 R11, R25, R13, RZ ;  /* 0x0000000d190b7210 */ /* 0x000fe20007ffe0ff */
[----:B------:R-:W-:Y:S01]  /*2a50*/  IMAD R25, R9, UR10, RZ ;  /* 0x0000000a09197c24 */ /* 0x000fe2000f8e02ff */
[-C--:B------:R-:W-:Y:S01]  /*2a60*/  LEA R12, P0, R24, R43.reuse, 0x2 ;  /* 0x0000002b180c7211 */ /* 0x080fe200078010ff */
[----:B------:R-:W5:Y:S01]  /*2a70*/  LDG.E.CONSTANT R22, desc[UR4][R26.64] ;  /* 0x000000041a167981 */ /* 0x000f62000c1e9900 */
[----:B------:R-:W-:Y:S01]  /*2a80*/  LEA R10, P1, R20, R43, 0x2 ;  /* 0x0000002b140a7211 */ /* 0x000fe200078210ff */
[----:B-1----:R-:W-:Y:S01]  /*2a90*/  IMAD.WIDE.U32 R16, R8, UR10, RZ ;  /* 0x0000000a08107c25 */ /* 0x002fe2000f8e00ff */
[----:B------:R-:W-:-:S02]  /*2aa0*/  IADD3 R9, R21, R23, RZ ;  /* 0x0000001715097210 */ /* 0x000fc40007ffe0ff */
[-C--:B------:R-:W-:Y:S01]  /*2ab0*/  LEA.HI.X R13, R24, R45.reuse, R11, 0x2, P0 ;  /* 0x0000002d180d7211 */ /* 0x080fe200000f140b */
[----:B------:R-:W-:Y:S01]  /*2ac0*/  IMAD R25, R8, UR11, R25 ;  /* 0x0000000b08197c24 */ /* 0x000fe2000f8e0219 */
[----:B------:R-:W-:Y:S01]  /*2ad0*/  LEA.HI.X R11, R20, R45, R9, 0x2, P1 ;  /* 0x0000002d140b7211 */ /* 0x000fe200008f1409 */
[----:B------:R-:W-:Y:S01]  /*2ae0*/  IMAD R9, R7, UR10, RZ ;  /* 0x0000000a07097c24 */ /* 0x000fe2000f8e02ff */
[----:B------:R-:W-:Y:S01]  /*2af0*/  LEA R8, P0, R16, R43, 0x2 ;  /* 0x0000002b10087211 */ /* 0x000fe200078010ff */
[C---:B------:R-:W-:Y:S01]  /*2b00*/  IMAD.WIDE.U32 R20, R6.reuse, UR10, RZ ;  /* 0x0000000a06147c25 */ /* 0x040fe2000f8e00ff */
[----:B------:R-:W-:Y:S01]  /*2b10*/  IADD3 R7, R17, R25, RZ ;  /* 0x0000001911077210 */ /* 0x000fe20007ffe0ff */
[----:B------:R-:W5:Y:S02]  /*2b20*/  LDG.E.CONSTANT R12, desc[UR4][R12.64] ;  /* 0x000000040c0c7981 */ /* 0x000f64000c1e9900 */
[----:B------:R-:W-:Y:S01]  /*2b30*/  IMAD R17, R6, UR11, R9 ;  /* 0x0000000b06117c24 */ /* 0x000fe2000f8e0209 */
[----:B------:R-:W-:Y:S01]  /*2b40*/  LEA.HI.X R9, R16, R45, R7, 0x2, P0 ;  /* 0x0000002d10097211 */ /* 0x000fe200000f1407 */
[----:B------:R0:W5:Y:S01]  /*2b50*/  LDG.E.CONSTANT R11, desc[UR4][R10.64] ;  /* 0x000000040a0b7981 */ /* 0x000162000c1e9900 */
[----:B------:R-:W-:-:S02]  /*2b60*/  LEA R6, P0, R20, R43, 0x2 ;  /* 0x0000002b14067211 */ /* 0x000fc400078010ff */
[----:B------:R-:W-:Y:S02]  /*2b70*/  IADD3 R7, R21, R17, RZ ;  /* 0x0000001115077210 */ /* 0x000fe40007ffe0ff */
[----:B------:R-:W5:Y:S02]  /*2b80*/  LDG.E.CONSTANT R9, desc[UR4][R8.64] ;  /* 0x0000000408097981 */ /* 0x000f64000c1e9900 */
[----:B------:R-:W-:-:S05]  /*2b90*/  LEA.HI.X R7, R20, R45, R7, 0x2, P0 ;  /* 0x0000002d14077211 */ /* 0x000fca00000f1407 */
[----:B------:R-:W5:Y:S01]  /*2ba0*/  LDG.E.CONSTANT R6, desc[UR4][R6.64] ;  /* 0x0000000406067981 */ /* 0x000f62000c1e9900 */
[----:B0-----:R-:W-:Y:S02]  /*2bb0*/  IADD3 R10, P1, R2, 0x40, RZ ;  /* 0x00000040020a7810 */ /* 0x001fe40007f3e0ff */
[----:B------:R-:W-:Y:S02]  /*2bc0*/  IADD3 R46, P2, R46, 0x8, RZ ;  /* 0x000000082e2e7810 */ /* 0x000fe40007f5e0ff */
[----:B------:R-:W-:Y:S02]  /*2bd0*/  PLOP3.LUT P0, PT, PT, PT, PT, 0x8, 0x0 ;  /* 0x000000000000781c */ /* 0x000fe40003f0e170 */
[----:B------:R-:W-:Y:S02]  /*2be0*/  IADD3.X R44, RZ, R44, RZ, P2, !PT ;  /* 0x0000002cff2c7210 */ /* 0x000fe400017fe4ff */
[----:B------:R-:W-:Y:S01]  /*2bf0*/  MOV R2, R10 ;  /* 0x0000000a00027202 */ /* 0x000fe20000000f00 */
[----:B--2---:R-:W-:-:S04]  /*2c00*/  FADD.FTZ R14, R47, R14 ;  /* 0x0000000e2f0e7221 */ /* 0x004fc80000010000 */
[----:B---3--:R-:W-:-:S04]  /*2c10*/  FADD.FTZ R15, R14, R15 ;  /* 0x0000000f0e0f7221 */ /* 0x008fc80000010000 */
[----:B----4-:R-:W-:-:S04]  /*2c20*/  FADD.FTZ R15, R15, R18 ;  /* 0x000000120f0f7221 */ /* 0x010fc80000010000 */
[----:B-----5:R-:W-:-:S04]  /*2c30*/  FADD.FTZ R15, R15, R22 ;  /* 0x000000160f0f7221 */ /* 0x020fc80000010000 */
[----:B------:R-:W-:-:S04]  /*2c40*/  FADD.FTZ R12, R15, R12 ;  /* 0x0000000c0f0c7221 */ /* 0x000fc80000010000 */
[----:B------:R-:W-:Y:S01]  /*2c50*/  FADD.FTZ R12, R12, R11 ;  /* 0x0000000b0c0c7221 */ /* 0x000fe20000010000 */
[----:B------:R-:W-:-:S03]  /*2c60*/  IADD3.X R11, RZ, R3, RZ, P1, !PT ;  /* 0x00000003ff0b7210 */ /* 0x000fc60000ffe4ff */
[----:B------:R-:W-:Y:S01]  /*2c70*/  FADD.FTZ R9, R12, R9 ;  /* 0x000000090c097221 */ /* 0x000fe20000010000 */
[----:B------:R-:W-:-:S03]  /*2c80*/  MOV R3, R11 ;  /* 0x0000000b00037202 */ /* 0x000fc60000000f00 */
[----:B------:R-:W-:-:S07]  /*2c90*/  FADD.FTZ R47, R9, R6 ;  /* 0x00000006092f7221 */ /* 0x000fce0000010000 */
.L_x_1928:
[----:B------:R-:W-:Y:S05]  /*2ca0*/  BSYNC B4 ;  /* 0x0000000000047941 */ /* 0x000fea0003800000 */
.L_x_1927:
[----:B------:R-:W-:-:S04]  /*2cb0*/  ISETP.NE.U32.AND P1, PT, R46, RZ, PT ;  /* 0x000000ff2e00720c */ /* 0x000fc80003f25070 */
[----:B------:R-:W-:-:S13]  /*2cc0*/  ISETP.NE.OR.EX P0, PT, R44, RZ, P0, P1 ;  /* 0x000000ff2c00720c */ /* 0x000fda0000705710 */
[----:B------:R-:W-:Y:S05]  /*2cd0*/  @!P0 BREAK B3 ;  /* 0x0000000000038942 */ /* 0x000fea0003800000 */
[----:B------:R-:W-:Y:S05]  /*2ce0*/  @!P0 BRA `(.L_x_1920) ;  /* 0x0000000000c08947 */ /* 0x000fea0003800000 */
.L_x_1922:
[----:B------:R-:W-:Y:S05]  /*2cf0*/  BSYNC B3 ;  /* 0x0000000000037941 */ /* 0x000fea0003800000 */
.L_x_1921:
[----:B------:R-:W-:Y:S01]  /*2d00*/  BSSY B3, `(.L_x_1929) ;  /* 0x000002c000037945 */ /* 0x000fe20003800000 */
.L_x_1930:
        /* <DEDUP_REMOVED lines=19> */
[----:B------:R-:W2:Y:S02]  /*2e40*/  LDG.E.CONSTANT R6, desc[UR4][R6.64] ;  /* 0x0000000406067981 */ /* 0x000ea4000c1e9900 */
[C---:B------:R-:W-:Y:S01]  /*2e50*/  IMAD R19, R8.reuse, UR7, R17 ;  /* 0x0000000708137c24 */ /* 0x040fe2000f8e0211 */
[----:B------:R-:W-:Y:S01]  /*2e60*/  IADD3 R9, R15, R9, RZ ;  /* 0x000000090f097210 */ /* 0x000fe20007ffe0ff */
[----:B------:R-:W-:Y:S01]  /*2e70*/  IMAD.WIDE.U32 R16, R8, UR6, RZ ;  /* 0x0000000608107c25 */ /* 0x000fe2000f8e00ff */
[----:B------:R-:W-:Y:S02]  /*2e80*/  LEA R8, P1, R14, R43, 0x2 ;  /* 0x0000002b0e087211 */ /* 0x000fe400078210ff */
[----:B------:R-:W-:-:S02]  /*2e90*/  LEA.HI.X R13, R10, R45, R13, 0x2, P0 ;  /* 0x0000002d0a0d7211 */ /* 0x000fc400000f140d */
[----:B------:R-:W-:Y:S02]  /*2ea0*/  LEA.HI.X R9, R14, R45, R9, 0x2, P1 ;  /* 0x0000002d0e097211 */ /* 0x000fe400008f1409 */
[----:B------:R-:W-:Y:S01]  /*2eb0*/  LEA R10, P0, R16, R43, 0x2 ;  /* 0x0000002b100a7211 */ /* 0x000fe200078010ff */
[----:B------:R-:W3:Y:S01]  /*2ec0*/  LDG.E.CONSTANT R12, desc[UR4][R12.64] ;  /* 0x000000040c0c7981 */ /* 0x000ee2000c1e9900 */
[----:B------:R-:W-:-:S03]  /*2ed0*/  IADD3 R19, R17, R19, RZ ;  /* 0x0000001311137210 */ /* 0x000fc60007ffe0ff */
[----:B------:R-:W4:Y:S01]  /*2ee0*/  LDG.E.CONSTANT R8, desc[UR4][R8.64] ;  /* 0x0000000408087981 */ /* 0x000f22000c1e9900 */
[----:B------:R-:W-:-:S05]  /*2ef0*/  LEA.HI.X R11, R16, R45, R19, 0x2, P0 ;  /* 0x0000002d100b7211 */ /* 0x000fca00000f1413 */
[----:B------:R-:W5:Y:S01]  /*2f00*/  LDG.E.CONSTANT R10, desc[UR4][R10.64] ;  /* 0x000000040a0a7981 */ /* 0x000f62000c1e9900 */
[----:B------:R-:W-:-:S04]  /*2f10*/  IADD3 R46, P0, R46, 0x4, RZ ;  /* 0x000000042e2e7810 */ /* 0x000fc80007f1e0ff */
[----:B------:R-:W-:Y:S02]  /*2f20*/  IADD3.X R44, RZ, R44, RZ, P0, !PT ;  /* 0x0000002cff2c7210 */ /* 0x000fe400007fe4ff */
[----:B------:R-:W-:-:S04]  /*2f30*/  ISETP.NE.U32.AND P0, PT, R46, RZ, PT ;  /* 0x000000ff2e00720c */ /* 0x000fc80003f05070 */
[----:B------:R-:W-:Y:S02]  /*2f40*/  ISETP.NE.AND.EX P0, PT, R44, RZ, PT, P0 ;  /* 0x000000ff2c00720c */ /* 0x000fe40003f05300 */
[----:B------:R-:W-:-:S04]  /*2f50*/  IADD3 R2, P1, R2, 0x20, RZ ;  /* 0x0000002002027810 */ /* 0x000fc80007f3e0ff */
[----:B------:R-:W-:Y:S01]  /*2f60*/  IADD3.X R3, RZ, R3, RZ, P1, !PT ;  /* 0x00000003ff037210 */ /* 0x000fe20000ffe4ff */
[----:B--2---:R-:W-:-:S04]  /*2f70*/  FADD.FTZ R47, R6, R47 ;  /* 0x0000002f062f7221 */ /* 0x004fc80000010000 */
[----:B---3--:R-:W-:-:S04]  /*2f80*/  FADD.FTZ R47, R47, R12 ;  /* 0x0000000c2f2f7221 */ /* 0x008fc80000010000 */
[----:B----4-:R-:W-:-:S04]  /*2f90*/  FADD.FTZ R47, R47, R8 ;  /* 0x000000082f2f7221 */ /* 0x010fc80000010000 */
[----:B-----5:R-:W-:Y:S01]  /*2fa0*/  FADD.FTZ R47, R47, R10 ;  /* 0x0000000a2f2f7221 */ /* 0x020fe20000010000 */
[----:B------:R-:W-:Y:S06]  /*2fb0*/  @P0 BRA `(.L_x_1930) ;  /* 0xfffffffc00540947 */ /* 0x000fec000383ffff */
[----:B------:R-:W-:Y:S05]  /*2fc0*/  BSYNC B3 ;  /* 0x0000000000037941 */ /* 0x000fea0003800000 */
.L_x_1929:
[----:B------:R-:W-:Y:S02]  /*2fd0*/  MOV R10, R2 ;  /* 0x00000002000a7202 */ /* 0x000fe40000000f00 */
[----:B------:R-:W-:-:S07]  /*2fe0*/  MOV R11, R3 ;  /* 0x00000003000b7202 */ /* 0x000fce0000000f00 */
.L_x_1920:
[----:B------:R-:W-:Y:S05]  /*2ff0*/  BSYNC B0 ;  /* 0x0000000000007941 */ /* 0x000fea0003800000 */
.L_x_1919:
        /* <DEDUP_REMOVED lines=13> */
[----:B------:R-:W2:Y:S01]  /*30d0*/  LDG.E.CONSTANT R2, desc[UR4][R2.64] ;  /* 0x0000000402027981 */ /* 0x000ea2000c1e9900 */
[----:B------:R-:W-:-:S04]  /*30e0*/  ISETP.NE.U32.AND P0, PT, R42, 0x1, PT ;  /* 0x000000012a00780c */ /* 0x000fc80003f05070 */
[----:B------:R-:W-:Y:S01]  /*30f0*/  ISETP.NE.AND.EX P0, PT, RZ, RZ, PT, P0 ;  /* 0x000000ffff00720c */ /* 0x000fe20003f05300 */
[----:B--2---:R-:W-:-:S12]  /*3100*/  FADD.FTZ R47, R47, R2 ;  /* 0x000000022f2f7221 */ /* 0x004fd80000010000 */
        /* <DEDUP_REMOVED lines=16> */
[----:B------:R-:W2:Y:S03]  /*3210*/  LDG.E.CONSTANT R2, desc[UR4][R2.64] ;  /* 0x0000000402027981 */ /* 0x000ea6000c1e9900 */
[----:B------:R-:W-:-:S05]  /*3220*/  @P0 LEA.HI.X R7, R10, R45, R7, 0x2, P1 ;  /* 0x0000002d0a070211 */ /* 0x000fca00008f1407 */
[----:B------:R-:W3:Y:S01]  /*3230*/  @P0 LDG.E.CONSTANT R6, desc[UR4][R6.64] ;  /* 0x0000000406060981 */ /* 0x000ee2000c1e9900 */
[----:B--2---:R-:W-:-:S04]  /*3240*/  FADD.FTZ R47, R47, R2 ;  /* 0x000000022f2f7221 */ /* 0x004fc80000010000 */
[----:B---3--:R-:W-:-:S07]  /*3250*/  @P0 FADD.FTZ R47, R47, R6 ;  /* 0x000000062f2f0221 */ /* 0x008fce0000010000 */
.L_x_1918:
[----:B------:R-:W-:Y:S05]  /*3260*/  BSYNC B1 ;  /* 0x0000000000017941 */ /* 0x000fea0003800000 */
.L_x_1917:
[----:B------:R0:W-:Y:S01]  /*3270*/  STG.E desc[UR4][R4.64], R47 ;  /* 0x0000002f04007986 */ /* 0x0001e2000c101904 */
[----:B------:R-:W-:-:S07]  /*3280*/  IADD3 R3, R0, 0x80, RZ ;  /* 0x0000008000037810 */ /* 0x000fce0007ffe0ff */
.L_x_1915:
[----:B------:R-:W-:Y:S05]  /*3290*/  BSYNC B2 ;  /* 0x0000000000027941 */ /* 0x000fea0003800000 */
.L_x_1914:
        /* <DEDUP_REMOVED lines=411> */
.L_x_1934:
        /* <DEDUP_REMOVED lines=53> */
.L_x_1944:
        /* <DEDUP_REMOVED lines=153> */
.L_x_1943:
[----:B------:R-:W-:Y:S02]  /*5930*/  MOV R12, R6 ;  /* 0x00000006000c7202 */ /* 0x000fe40000000f00 */
[----:B------:R-:W-:-:S07]  /*5940*/  MOV R13, R7 ;  /* 0x00000007000d7202 */ /* 0x000fce0000000f00 */
.L_x_1942:
[----:B------:R-:W-:Y:S05]  /*5950*/  BSYNC B5 ;  /* 0x0000000000057941 */ /* 0x000fea0003800000 */
.L_x_1941:
        /* <DEDUP_REMOVED lines=86> */
.L_x_1946:
[----:B------:R-:W-:Y:S05]  /*5ec0*/  BSYNC B5 ;  /* 0x0000000000057941 */ /* 0x000fea0003800000 */
.L_x_1945:
[----:B------:R-:W-:-:S04]  /*5ed0*/  ISETP.NE.U32.AND P1, PT, R44, RZ, PT ;  /* 0x000000ff2c00720c */ /* 0x000fc80003f25070 */
[----:B------:R-:W-:-:S13]  /*5ee0*/  ISETP.NE.OR.EX P0, PT, R2, RZ, P0, P1 ;  /* 0x000000ff0200720c */ /* 0x000fda0000705710 */
[----:B------:R-:W-:Y:S05]  /*5ef0*/  @!P0 BREAK B2 ;  /* 0x0000000000028942 */ /* 0x000fea0003800000 */
[----:B------:R-:W-:Y:S05]  /*5f00*/  @!P0 BRA `(.L_x_1938) ;  /* 0x0000000000c08947 */ /* 0x000fea0003800000 */
.L_x_1940:
[----:B------:R-:W-:Y:S05]  /*5f10*/  BSYNC B2 ;  /* 0x0000000000027941 */ /* 0x000fea0003800000 */
.L_x_1939:
[----:B------:R-:W-:Y:S01]  /*5f20*/  BSSY B2, `(.L_x_1947) ;  /* 0x000002c000027945 */ /* 0x000fe20003800000 */
.L_x_1948:
        /* <DEDUP_REMOVED lines=44> */
.L_x_1947:
[----:B------:R-:W-:Y:S02]  /*61f0*/  MOV R12, R6 ;  /* 0x00000006000c7202 */ /* 0x000fe40000000f00 */
[----:B------:R-:W-:-:S07]  /*6200*/  MOV R13, R7 ;  /* 0x00000007000d7202 */ /* 0x000fce0000000f00 */
.L_x_1938:
[----:B------:R-:W-:Y:S05]  /*6210*/  BSYNC B3 ;  /* 0x0000000000037941 */ /* 0x000fea0003800000 */
.L_x_1937:
        /* <DEDUP_REMOVED lines=38> */
.L_x_1936:
[----:B------:R-:W-:Y:S05]  /*6480*/  BSYNC B4 ;  /* 0x0000000000047941 */ /* 0x000fea0003800000 */
.L_x_1935:
[----:B------:R0:W-:Y:S01]  /*6490*/  STG.E desc[UR4][R4.64], R49 ;  /* 0x0000003104007986 */ /* 0x0001e2000c101904 */
        /* <DEDUP_REMOVED lines=408> */
.L_x_1950:
        /* <DEDUP_REMOVED lines=53> */
.L_x_1960:
        /* <DEDUP_REMOVED lines=153> */
.L_x_1959:
[----:B------:R-:W-:Y:S02]  /*8b00*/  MOV R12, R6 ;  /* 0x00000006000c7202 */ /* 0x000fe40000000f00 */
[----:B------:R-:W-:-:S07]  /*8b10*/  MOV R13, R7 ;  /* 0x00000007000d7202 */ /* 0x000fce0000000f00 */
.L_x_1958:
[----:B------:R-:W-:Y:S05]  /*8b20*/  BSYNC B5 ;  /* 0x0000000000057941 */ /* 0x000fea0003800000 */
.L_x_1957:
        /* <DEDUP_REMOVED lines=86> */
.L_x_1962:
[----:B------:R-:W-:Y:S05]  /*9090*/  BSYNC B5 ;  /* 0x0000000000057941 */ /* 0x000fea0003800000 */
.L_x_1961:
[----:B------:R-:W-:-:S04]  /*90a0*/  ISETP.NE.U32.AND P1, PT, R44, RZ, PT ;  /* 0x000000ff2c00720c */ /* 0x000fc80003f25070 */
[----:B------:R-:W-:-:S13]  /*90b0*/  ISETP.NE.OR.EX P0, PT, R2, RZ, P0, P1 ;  /* 0x000000ff0200720c */ /* 0x000fda0000705710 */
[----:B------:R-:W-:Y:S05]  /*90c0*/  @!P0 BREAK B2 ;  /* 0x0000000000028942 */ /* 0x000fea0003800000 */
[----:B------:R-:W-:Y:S05]  /*90d0*/  @!P0 BRA `(.L_x_1954) ;  /* 0x0000000000c48947 */ /* 0x000fea0003800000 */
.L_x_1956:
[----:B------:R-:W-:Y:S05]  /*90e0*/  BSYNC B2 ;  /* 0x0000000000027941 */ /* 0x000fea0003800000 */
.L_x_1955:
[----:B------:R-:W-:Y:S01]  /*90f0*/  BSSY B2, `(.L_x_1963) ;  /* 0x000002d000027945 */ /* 0x000fe20003800000 */
.L_x_1964:
        /* <DEDUP_REMOVED lines=23> */
[----:B------:R-:W2:Y:S01]  /*9270*/  LDG.E.CONSTANT R12, desc[UR4][R12.64] ;  /* 0x000000040c0c7981 */ /* 0x000ea2000c1e9900 */
[----:B------:R-:W-:Y:S01]  /*9280*/  IADD3 R21, R15, R21, RZ ;  /* 0x000000150f157210 */ /* 0x000fe20007ffe0ff */
[----:B------:R-:W-:Y:S02]  /*9290*/  IMAD R9, R8, UR11, R9 ;  /* 0x0000000b08097c24 */ /* 0x000fe4000f8e0209 */
[----:B------:R-:W3:Y:S01]  /*92a0*/  LDG.E.CONSTANT R10, desc[UR4][R10.64] ;  /* 0x000000040a0a7981 */ /* 0x000ee2000c1e9900 */
[----:B------:R-:W-:Y:S02]  /*92b0*/  LEA.HI.X R17, R14, R47, R21, 0x2, P0 ;  /* 0x0000002f0e117211 */ /* 0x000fe400000f1415 */
[C---:B------:R-:W-:Y:S02]  /*92c0*/  LEA R8, P0, R18.reuse, R45, 0x2 ;  /* 0x0000002d12087211 */ /* 0x040fe400078010ff */
[----:B------:R-:W-:Y:S01]  /*92d0*/  IADD3 R9, R19, R9, RZ ;  /* 0x0000000913097210 */ /* 0x000fe20007ffe0ff */
[----:B------:R-:W4:Y:S03]  /*92e0*/  LDG.E.CONSTANT R16, desc[UR4][R16.64] ;  /* 0x0000000410107981 */ /* 0x000f26000c1e9900 */
        /* <DEDUP_REMOVED lines=14> */
.L_x_1963:
[----:B------:R-:W-:Y:S02]  /*93d0*/  MOV R12, R6 ;  /* 0x00000006000c7202 */ /* 0x000fe40000000f00 */
[----:B------:R-:W-:-:S07]  /*93e0*/  MOV R13, R7 ;  /* 0x00000007000d7202 */ /* 0x000fce0000000f00 */
.L_x_1954:
[----:B------:R-:W-:Y:S05]  /*93f0*/  BSYNC B3 ;  /* 0x0000000000037941 */ /* 0x000fea0003800000 */
.L_x_1953:
        /* <DEDUP_REMOVED lines=38> */
.L_x_1952:
[----:B------:R-:W-:Y:S05]  /*9660*/  BSYNC B4 ;  /* 0x0000000000047941 */ /* 0x000fea0003800000 */
.L_x_1951:
[----:B------:R1:W-:Y:S01]  /*9670*/  STG.E desc[UR4][R4.64], R49 ;  /* 0x0000003104007986 */ /* 0x0003e2000c101904 */
[----:B------:R-:W-:-:S07]  /*9680*/  IADD3 R3, R3, 0x80, RZ ;  /* 0x0000008003037810 */ /* 0x000fce0007ffe0ff */
.L_x_1933:
        /* <DEDUP_REMOVED lines=407> */
.L_x_1966:
        /* <DEDUP_REMOVED lines=53> */
.L_x_1976:
        /* <DEDUP_REMOVED lines=153> */
.L_x_1975:
[----:B------:R-:W-:Y:S02]  /*bce0*/  MOV R12, R6 ;  /* 0x00000006000c7202 */ /* 0x000fe40000000f00 */
[----:B------:R-:W-:-:S07]  /*bcf0*/  MOV R13, R7 ;  /* 0x00000007000d7202 */ /* 0x000fce0000000f00 */
.L_x_1974:
[----:B------:R-:W-:Y:S05]  /*bd00*/  BSYNC B5 ;  /* 0x0000000000057941 */ /* 0x000fea0003800000 */
.L_x_1973:
        /* <DEDUP_REMOVED lines=86> */
.L_x_1978:
[----:B------:R-:W-:Y:S05]  /*c270*/  BSYNC B5 ;  /* 0x0000000000057941 */ /* 0x000fea0003800000 */
.L_x_1977:
[----:B------:R-:W-:-:S04]  /*c280*/  ISETP.NE.U32.AND P1, PT, R44, RZ, PT ;  /* 0x000000ff2c00720c */ /* 0x000fc80003f25070 */
[----:B------:R-:W-:-:S13]  /*c290*/  ISETP.NE.OR.EX P0, PT, R2, RZ, P0, P1 ;  /* 0x000000ff0200720c */ /* 0x000fda0000705710 */
[----:B------:R-:W-:Y:S05]  /*c2a0*/  @!P0 BREAK B2 ;  /* 0x0000000000028942 */ /* 0x000fea0003800000 */
[----:B------:R-:W-:Y:S05]  /*c2b0*/  @!P0 BRA `(.L_x_1970) ;  /* 0x0000000000c48947 */ /* 0x000fea0003800000 */
.L_x_1972:
[----:B------:R-:W-:Y:S05]  /*c2c0*/  BSYNC B2 ;  /* 0x0000000000027941 */ /* 0x000fea0003800000 */
.L_x_1971:
[----:B------:R-:W-:Y:S01]  /*c2d0*/  BSSY B2, `(.L_x_1979) ;  /* 0x000002d000027945 */ /* 0x000fe20003800000 */
.L_x_1980:
        /* <DEDUP_REMOVED lines=45> */
.L_x_1979:
[----:B------:R-:W-:Y:S02]  /*c5b0*/  MOV R12, R6 ;  /* 0x00000006000c7202 */ /* 0x000fe40000000f00 */
[----:B------:R-:W-:-:S07]  /*c5c0*/  MOV R13, R7 ;  /* 0x00000007000d7202 */ /* 0x000fce0000000f00 */
.L_x_1970:
[----:B------:R-:W-:Y:S05]  /*c5d0*/  BSYNC B3 ;  /* 0x0000000000037941 */ /* 0x000fea0003800000 */
.L_x_1969:
        /* <DEDUP_REMOVED lines=38> */
.L_x_1968:
[----:B------:R-:W-:Y:S05]  /*c840*/  BSYNC B4 ;  /* 0x0000000000047941 */ /* 0x000fea0003800000 */
.L_x_1967:
[----:B------:R0:W-:Y:S01]  /*c850*/  STG.E desc[UR4][R4.64], R49 ;  /* 0x0000003104007986 */ /* 0x0001e2000c101904 */
[----:B------:R-:W-:-:S07]  /*c860*/  IADD3 R3, R3, 0x80, RZ ;  /* 0x0000008003037810 */ /* 0x000fce0007ffe0ff */
.L_x_1949:
        /* <DEDUP_REMOVED lines=407> */
.L_x_1982:
        /* <DEDUP_REMOVED lines=53> */
.L_x_1992:
        /* <DEDUP_REMOVED lines=153> */
.L_x_1991:
[----:B------:R-:W-:Y:S02]  /*eec0*/  MOV R12, R6 ;  /* 0x00000006000c7202 */ /* 0x000fe40000000f00 */
[----:B------:R-:W-:-:S07]  /*eed0*/  MOV R13, R7 ;  /* 0x00000007000d7202 */ /* 0x000fce0000000f00 */
.L_x_1990:
[----:B------:R-:W-:Y:S05]  /*eee0*/  BSYNC B5 ;  /* 0x0000000000057941 */ /* 0x000fea0003800000 */
.L_x_1989:
        /* <DEDUP_REMOVED lines=86> */
.L_x_1994:
[----:B------:R-:W-:Y:S05]  /*f450*/  BSYNC B5 ;  /* 0x0000000000057941 */ /* 0x000fea0003800000 */
.L_x_1993:
[----:B------:R-:W-:-:S04]  /*f460*/  ISETP.NE.U32.AND P1, PT, R44, RZ, PT ;  /* 0x000000ff2c00720c */ /* 0x000fc80003f25070 */
[----:B------:R-:W-:-:S13]  /*f470*/  ISETP.NE.OR.EX P0, PT, R2, RZ, P0, P1 ;  /* 0x000000ff0200720c */ /* 0x000fda0000705710 */
[----:B------:R-:W-:Y:S05]  /*f480*/  @!P0 BREAK B2 ;  /* 0x0000000000028942 */ /* 0x000fea0003800000 */
[----:B------:R-:W-:Y:S05]  /*f490*/  @!P0 BRA `(.L_x_1986) ;  /* 0x0000000000c48947 */ /* 0x000fea0003800000 */
.L_x_1988:
[----:B------:R-:W-:Y:S05]  /*f4a0*/  BSYNC B2 ;  /* 0x0000000000027941 */ /* 0x000fea0003800000 */
.L_x_1987:
[----:B------:R-:W-:Y:S01]  /*f4b0*/  BSSY B2, `(.L_x_1995) ;  /* 0x000002d000027945 */ /* 0x000fe20003800000 */
.L_x_1996:
        /* <DEDUP_REMOVED lines=45> */
.L_x_1995:
[----:B------:R-:W-:Y:S02]  /*f790*/  MOV R12, R6 ;  /* 0x00000006000c7202 */ /* 0x000fe40000000f00 */
[----:B------:R-:W-:-:S07]  /*f7a0*/  MOV R13, R7 ;  /* 0x00000007000d7202 */ /* 0x000fce0000000f00 */
.L_x_1986:
[----:B------:R-:W-:Y:S05]  /*f7b0*/  BSYNC B3 ;  /* 0x0000000000037941 */ /* 0x000fea0003800000 */
.L_x_1985:
        /* <DEDUP_REMOVED lines=38> */
.L_x_1984:
[----:B------:R-:W-:Y:S05]  /*fa20*/  BSYNC B4 ;  /* 0x0000000000047941 */ /* 0x000fea0003800000 */
.L_x_1983:
[----:B------:R2:W-:Y:S01]  /*fa30*/  STG.E desc[UR4][R4.64], R49 ;  /* 0x0000003104007986 */ /* 0x0005e2000c101904 */
[----:B------:R-:W-:-:S07]  /*fa40*/  IADD3 R3, R3, 0x80, RZ ;  /* 0x0000008003037810 */ /* 0x000fce0007ffe0ff */
.L_x_1965:
        /* <DEDUP_REMOVED lines=408> */
.L_x_1998:
        /* <DEDUP_REMOVED lines=53> */
.L_x_2008:
        /* <DEDUP_REMOVED lines=153> */
.L_x_2007:
[----:B------:R-:W-:Y:S02]  /*120b0*/  MOV R12, R6 ;  /* 0x00000006000c7202 */ /* 0x000fe40000000f00 */
[----:B------:R-:W-:-:S07]  /*120c0*/  MOV R13, R7 ;  /* 0x00000007000d7202 */ /* 0x000fce0000000f00 */
.L_x_2006:
[----:B------:R-:W-:Y:S05]  /*120d0*/  BSYNC B5 ;  /* 0x0000000000057941 */ /* 0x000fea0003800000 */
.L_x_2005:
        /* <DEDUP_REMOVED lines=86> */
.L_x_2010:
[----:B------:R-:W-:Y:S05]  /*12640*/  BSYNC B5 ;  /* 0x0000000000057941 */ /* 0x000fea0003800000 */
.L_x_2009:
[----:B------:R-:W-:-:S04]  /*12650*/  ISETP.NE.U32.AND P1, PT, R44, RZ, PT ;  /* 0x000000ff2c00720c */ /* 0x000fc80003f25070 */
[----:B------:R-:W-:-:S13]  /*12660*/  ISETP.NE.OR.EX P0, PT, R2, RZ, P0, P1 ;  /* 0x000000ff0200720c */ /* 0x000fda0000705710 */
[----:B------:R-:W-:Y:S05]  /*12670*/  @!P0 BREAK B2 ;  /* 0x0000000000028942 */ /* 0x000fea0003800000 */
[----:B------:R-:W-:Y:S05]  /*12680*/  @!P0 BRA `(.L_x_2002) ;  /* 0x0000000000c48947 */ /* 0x000fea0003800000 */
.L_x_2004:
[----:B------:R-:W-:Y:S05]  /*12690*/  BSYNC B2 ;  /* 0x0000000000027941 */ /* 0x000fea0003800000 */
.L_x_2003:
[----:B------:R-:W-:Y:S01]  /*126a0*/  BSSY B2, `(.L_x_2011) ;  /* 0x000002d000027945 */ /* 0x000fe20003800000 */
.L_x_2012:
        /* <DEDUP_REMOVED lines=45> */
.L_x_2011:
[----:B------:R-:W-:Y:S02]  /*12980*/  MOV R12, R6 ;  /* 0x00000006000c7202 */ /* 0x000fe40000000f00 */
[----:B------:R-:W-:-:S07]  /*12990*/  MOV R13, R7 ;  /* 0x00000007000d7202 */ /* 0x000fce0000000f00 */
.L_x_2002:
[----:B------:R-:W-:Y:S05]  /*129a0*/  BSYNC B3 ;  /* 0x0000000000037941 */ /* 0x000fea0003800000 */
.L_x_2001:
        /* <DEDUP_REMOVED lines=38> */
.L_x_2000:
[----:B------:R-:W-:Y:S05]  /*12c10*/  BSYNC B4 ;  /* 0x0000000000047941 */ /* 0x000fea0003800000 */
.L_x_1999:
[----:B------:R1:W-:Y:S01]  /*12c20*/  STG.E desc[UR4][R4.64], R49 ;  /* 0x0000003104007986 */ /* 0x0003e2000c101904 */
[----:B------:R-:W-:-:S07]  /*12c30*/  IADD3 R3, R3, 0x80, RZ ;  /* 0x0000008003037810 */ /* 0x000fce0007ffe0ff */
.L_x_1981:
[----:B------:R-:W-:-:S13]  /*12c40*/  ISETP.GE.AND P0, PT, R3, UR8, PT ;  /* 0x0000000803007c0c */ /* 0x000fda000bf06270 */
[----:B------:R-:W-:Y:S05]  /*12c50*/  @P0 BREAK B0 ;  /* 0x0000000000000942 */ /* 0x000fea0003800000 */
[----:B------:R-:W-:Y:S05]  /*12c60*/  @P0 BRA `(.L_x_1997) ;  /* 0x0000003000740947 */ /* 0x000fea0003800000 */
[----:B------:R-:W-:Y:S05]  /*12c70*/  BSYNC B0 ;  /* 0x0000000000007941 */ /* 0x000fea0003800000 */
.L_x_1932:
        /* <DEDUP_REMOVED lines=405> */
.L_x_2013:
        /* <DEDUP_REMOVED lines=53> */
.L_x_2023:
        /* <DEDUP_REMOVED lines=153> */
.L_x_2022:
[----:B------:R-:W-:Y:S02]  /*152b0*/  MOV R12, R6 ;  /* 0x00000006000c7202 */ /* 0x000fe40000000f00 */
[----:B------:R-:W-:-:S07]  /*152c0*/  MOV R13, R7 ;  /* 0x00000007000d7202 */ /* 0x000fce0000000f00 */
.L_x_2021:
[----:B------:R-:W-:Y:S05]  /*152d0*/  BSYNC B5 ;  /* 0x0000000000057941 */ /* 0x000fea0003800000 */
.L_x_2020:
        /* <DEDUP_REMOVED lines=86> */
.L_x_2025:
[----:B------:R-:W-:Y:S05]  /*15840*/  BSYNC B5 ;  /* 0x0000000000057941 */ /* 0x000fea0003800000 */
.L_x_2024:
[----:B------:R-:W-:-:S04]  /*15850*/  ISETP.NE.U32.AND P1, PT, R44, RZ, PT ;  /* 0x000000ff2c00720c */ /* 0x000fc80003f25070 */
[----:B------:R-:W-:-:S13]  /*15860*/  ISETP.NE.OR.EX P0, PT, R2, RZ, P0, P1 ;  /* 0x000000ff0200720c */ /* 0x000fda0000705710 */
[----:B------:R-:W-:Y:S05]  /*15870*/  @!P0 BREAK B2 ;  /* 0x0000000000028942 */ /* 0x000fea0003800000 */
[----:B------:R-:W-:Y:S05]  /*15880*/  @!P0 BRA `(.L_x_2017) ;  /* 0x0000000000c48947 */ /* 0x000fea0003800000 */
.L_x_2019:
[----:B------:R-:W-:Y:S05]  /*15890*/  BSYNC B2 ;  /* 0x0000000000027941 */ /* 0x000fea0003800000 */
.L_x_2018:
[----:B------:R-:W-:Y:S01]  /*158a0*/  BSSY B2, `(.L_x_2026) ;  /* 0x000002d000027945 */ /* 0x000fe20003800000 */
.L_x_2027:
        /* <DEDUP_REMOVED lines=45> */
.L_x_2026:
[----:B------:R-:W-:Y:S02]  /*15b80*/  MOV R12, R6 ;  /* 0x00000006000c7202 */ /* 0x000fe40000000f00 */
[----:B------:R-:W-:-:S07]  /*15b90*/  MOV R13, R7 ;  /* 0x00000007000d7202 */ /* 0x000fce0000000f00 */
.L_x_2017:
[----:B------:R-:W-:Y:S05]  /*15ba0*/  BSYNC B3 ;  /* 0x0000000000037941 */ /* 0x000fea0003800000 */
.L_x_2016:
        /* <DEDUP_REMOVED lines=38> */
.L_x_2015:
[----:B------:R-:W-:Y:S05]  /*15e10*/  BSYNC B4 ;  /* 0x0000000000047941 */ /* 0x000fea0003800000 */
.L_x_2014:
[----:B------:R3:W-:Y:S01]  /*15e20*/  STG.E desc[UR4][R4.64], R49 ;  /* 0x0000003104007986 */ /* 0x0007e2000c101904 */
[----:B------:R-:W-:-:S07]  /*15e30*/  IADD3 R3, R3, 0x80, RZ ;  /* 0x0000008003037810 */ /* 0x000fce0007ffe0ff */
.L_x_1997:
[----:B------:R-:W-:Y:S05]  /*15e40*/  BSYNC B1 ;  /* 0x0000000000017941 */ /* 0x000fea0003800000 */
.L_x_1931:
        /* <DEDUP_REMOVED lines=408> */
.L_x_2028:
        /* <DEDUP_REMOVED lines=55> */
.L_x_2038:
        /* <DEDUP_REMOVED lines=28> */
[----:B------:R0:W2:Y:S02]  /*17d00*/  LDG.E.CONSTANT R40, desc[UR4][R40.64] ;  /* 0x0000000428287981 */ /* 0x0000a4000c1e9900 */
        /* <DEDUP_REMOVED lines=11> */
[----:B------:R-:W-:Y:S01]  /*17dc0*/  LEA R44, P1, R26, R33, 0x2 ;  /* 0x000000211a2c7211 */ /* 0x000fe200078210ff */
[----:B------:R-:W3:Y:S01]  /*17dd0*/  LDG.E.CONSTANT R36, desc[UR4][R46.64] ;  /* 0x000000042e247981 */ /* 0x000ee2000c1e9900 */
[----:B------:R-:W-:Y:S01]  /*17de0*/  IADD3 R27, R27, R45, RZ ;  /* 0x0000002d1b1b7210 */ /* 0x000fe20007ffe0ff */
[----:B------:R-:W-:Y:S02]  /*17df0*/  IMAD R39, R38, UR7, R39 ;  /* 0x0000000726277c24 */ /* 0x000fe4000f8e0227 */
[----:B------:R-:W-:Y:S01]  /*17e00*/  IMAD R29, R29, UR6, RZ ;  /* 0x000000061d1d7c24 */ /* 0x000fe2000f8e02ff */
[----:B------:R-:W-:Y:S01]  /*17e10*/  LEA.HI.X R45, R26, R35, R27, 0x2, P1 ;  /* 0x000000231a2d7211 */ /* 0x000fe200008f141b */
[----:B------:R-:W-:Y:S01]  /*17e20*/  IMAD R25, R25, UR6, RZ ;  /* 0x0000000619197c24 */ /* 0x000fe2000f8e02ff */
[----:B------:R-:W-:Y:S01]  /*17e30*/  LEA R26, P1, R30, R33, 0x2 ;  /* 0x000000211e1a7211 */ /* 0x000fe200078210ff */
[----:B------:R1:W4:Y:S01]  /*17e40*/  LDG.E.CONSTANT R38, desc[UR4][R42.64] ;  /* 0x000000042a267981 */ /* 0x000322000c1e9900 */
[----:B------:R-:W-:Y:S01]  /*17e50*/  IADD3 R27, R31, R39, RZ ;  /* 0x000000271f1b7210 */ /* 0x000fe20007ffe0ff */
[----:B0-----:R-:W-:-:S02]  /*17e60*/  IMAD R41, R28, UR7, R29 ;  /* 0x000000071c297c24 */ /* 0x001fc4000f8e021d */
[----:B------:R-:W-:Y:S01]  /*17e70*/  IMAD.WIDE.U32 R28, R28, UR6, RZ ;  /* 0x000000061c1c7c25 */ /* 0x000fe2000f8e00ff */
[----:B------:R-:W-:Y:S01]  /*17e80*/  LEA.HI.X R27, R30, R35, R27, 0x2, P1 ;  /* 0x000000231e1b7211 */ /* 0x000fe200008f141b */
[----:B------:R-:W5:Y:S02]  /*17e90*/  LDG.E.CONSTANT R44, desc[UR4][R44.64] ;  /* 0x000000042c2c7981 */ /* 0x000f64000c1e9900 */
[----:B------:R-:W-:-:S04]  /*17ea0*/  IMAD.WIDE.U32 R30, R24, UR6, RZ ;  /* 0x00000006181e7c25 */ /* 0x000fc8000f8e00ff */
[----:B-1----:R-:W-:Y:S01]  /*17eb0*/  IMAD R43, R24, UR7, R25 ;  /* 0x00000007182b7c24 */ /* 0x002fe2000f8e0219 */
[----:B------:R-:W-:Y:S01]  /*17ec0*/  LEA R42, P1, R28, R33, 0x2 ;  /* 0x000000211c2a7211 */ /* 0x000fe200078210ff */
[----:B------:R0:W5:Y:S01]  /*17ed0*/  LDG.E.CONSTANT R39, desc[UR4][R26.64] ;  /* 0x000000041a277981 */ /* 0x000162000c1e9900 */
[----:B------:R-:W-:Y:S01]  /*17ee0*/  IADD3 R25, R29, R41, RZ ;  /* 0x000000291d197210 */ /* 0x000fe20007ffe0ff */
[----:B------:R-:W-:Y:S01]  /*17ef0*/  IMAD R41, R23, UR6, RZ ;  /* 0x0000000617297c24 */ /* 0x000fe2000f8e02ff */
[----:B------:R-:W-:Y:S02]  /*17f00*/  LEA R24, P2, R30, R33, 0x2 ;  /* 0x000000211e187211 */ /* 0x000fe400078410ff */
        /* <DEDUP_REMOVED lines=9> */
[----:B------:R-:W5:Y:S02]  /*17fa0*/  LDG.E.CONSTANT R42, desc[UR4][R42.64] ;  /* 0x000000042a2a7981 */ /* 0x000f64000c1e9900 */
[----:B------:R-:W-:Y:S01]  /*17fb0*/  IMAD R29, R18, UR7, R23 ;  /* 0x00000007121d7c24 */ /* 0x000fe2000f8e0217 */
[----:B------:R-:W-:Y:S01]  /*17fc0*/  LEA.HI.X R23, R28, R35, R19, 0x2, P1 ;  /* 0x000000231c177211 */ /* 0x000fe200008f1413 */
[----:B------:R-:W-:Y:S01]  /*17fd0*/  IMAD R5, R5, UR6, RZ ;  /* 0x0000000605057c24 */ /* 0x000fe2000f8e02ff */
[----:B------:R-:W-:Y:S01]  /*17fe0*/  LEA R18, P1, R26, R33, 0x2 ;  /* 0x000000211a127211 */ /* 0x000fe200078210ff */
[----:B------:R-:W-:Y:S01]  /*17ff0*/  IMAD R17, R17, UR6, RZ ;  /* 0x0000000611117c24 */ /* 0x000fe2000f8e02ff */
[----:B------:R-:W-:Y:S01]  /*18000*/  IADD3 R19, R27, R29, RZ ;  /* 0x0000001d1b137210 */ /* 0x000fe20007ffe0ff */
[----:B------:R-:W-:Y:S01]  /*18010*/  IMAD R5, R4, UR7, R5 ;  /* 0x0000000704057c24 */ /* 0x000fe2000f8e0205 */
[----:B------:R0:W5:Y:S01]  /*18020*/  LDG.E.CONSTANT R24, desc[UR4][R24.64] ;  /* 0x0000000418187981 */ /* 0x000162000c1e9900 */
[----:B------:R-:W-:Y:S01]  /*18030*/  IMAD R13, R13, UR6, RZ ;  /* 0x000000060d0d7c24 */ /* 0x000fe2000f8e02ff */
[----:B------:R-:W-:Y:S01]  /*18040*/  LEA.HI.X R19, R26, R35, R19, 0x2, P1 ;  /* 0x000000231a137211 */ /* 0x000fe200008f1413 */
[----:B------:R-:W-:Y:S01]  /*18050*/  IMAD.WIDE.U32 R26, R4, UR6, RZ ;  /* 0x00000006041a7c25 */ /* 0x000fe2000f8e00ff */
[----:B------:R1:W5:Y:S03]  /*18060*/  LDG.E.CONSTANT R30, desc[UR4][R22.64] ;  /* 0x00000004161e7981 */ /* 0x000366000c1e9900 */
[C---:B------:R-:W-:Y:S01]  /*18070*/  IMAD.WIDE.U32 R28, R16.reuse, UR6, RZ ;  /* 0x00000006101c7c25 */ /* 0x040fe2000f8e00ff */
[----:B------:R1:W5:Y:S03]  /*18080*/  LDG.E.CONSTANT R31, desc[UR4][R18.64] ;  /* 0x00000004121f7981 */ /* 0x000366000c1e9900 */
[----:B------:R-:W-:Y:S01]  /*18090*/  IMAD R41, R16, UR7, R17 ;  /* 0x0000000710297c24 */ /* 0x000fe2000f8e0211 */
[----:B------:R-:W-:Y:S01]  /*180a0*/  LEA R16, P1, R26, R33, 0x2 ;  /* 0x000000211a107211 */ /* 0x000fe200078210ff */
[C---:B0-----:R-:W-:Y:S01]  /*180b0*/  IMAD R25, R12.reuse, UR7, R13 ;  /* 0x000000070c197c24 */ /* 0x041fe2000f8e020d */
[----:B------:R-:W-:Y:S01]  /*180c0*/  IADD3 R17, R27, R5, RZ ;  /* 0x000000051b117210 */ /* 0x000fe20007ffe0ff */
[----:B-1----:R-:W-:-:S04]  /*180d0*/  IMAD.WIDE.U32 R22, R12, UR6, RZ ;  /* 0x000000060c167c25 */ /* 0x002fc8000f8e00ff */
        /* <DEDUP_REMOVED lines=9> */
[----:B------:R-:W5:Y:S01]  /*18170*/  LDG.E.CONSTANT R16, desc[UR4][R16.64] ;  /* 0x0000000410107981 */ /* 0x000f62000c1e9900 */
        /* <DEDUP_REMOVED lines=8> */
[----:B------:R-:W5:Y:S03]  /*18200*/  LDG.E.CONSTANT R18, desc[UR4][R18.64] ;  /* 0x0000000412127981 */ /* 0x000f66000c1e9900 */
[----:B------:R-:W-:Y:S01]  /*18210*/  IMAD R23, R7, UR6, RZ ;  /* 0x0000000607177c24 */ /* 0x000fe2000f8e02ff */
[----:B------:R0:W5:Y:S01]  /*18220*/  LDG.E.CONSTANT R22, desc[UR4][R4.64] ;  /* 0x0000000404167981 */ /* 0x000162000c1e9900 */
[----:B------:R-:W-:-:S02]  /*18230*/  IMAD R7, R20, UR7, R21 ;  /* 0x0000000714077c24 */ /* 0x000fc4000f8e0215 */
[----:B------:R-:W-:Y:S01]  /*18240*/  IMAD.WIDE.U32 R20, R20, UR6, RZ ;  /* 0x0000000614147c25 */ /* 0x000fe2000f8e00ff */
[----:B------:R-:W5:Y:S03]  /*18250*/  LDG.E.CONSTANT R15, desc[UR4][R14.64] ;  /* 0x000000040e0f7981 */ /* 0x000f66000c1e9900 */
[----:B------:R-:W-:Y:S01]  /*18260*/  IMAD R23, R6, UR7, R23 ;  /* 0x0000000706177c24 */ /* 0x000fe2000f8e0217 */
[----:B0-----:R-:W-:Y:S02]  /*18270*/  LEA R4, P1, R12, R33, 0x2 ;  /* 0x000000210c047211 */ /* 0x001fe400078210ff */
[----:B------:R-:W-:Y:S01]  /*18280*/  IADD3 R5, R13, R9, RZ ;  /* 0x000000090d057210 */ /* 0x000fe20007ffe0ff */
[----:B------:R-:W-:Y:S01]  /*18290*/  IMAD.WIDE.U32 R8, R6, UR6, RZ ;  /* 0x0000000606087c25 */ /* 0x000fe2000f8e00ff */
[----:B------:R-:W-:Y:S02]  /*182a0*/  LEA R6, P2, R20, R33, 0x2 ;  /* 0x0000002114067211 */ /* 0x000fe400078410ff */
[----:B------:R-:W-:-:S02]  /*182b0*/  IADD3 R7, R21, R7, RZ ;  /* 0x0000000715077210 */ /* 0x000fc40007ffe0ff */
[-C--:B------:R-:W-:Y:S02]  /*182c0*/  LEA.HI.X R5, R12, R35.reuse, R5, 0x2, P1 ;  /* 0x000000230c057211 */ /* 0x080fe400008f1405 */
[----:B------:R-:W-:Y:S02]  /*182d0*/  LEA.HI.X R7, R20, R35, R7, 0x2, P2 ;  /* 0x0000002314077211 */ /* 0x000fe400010f1407 */
[----:B------:R-:W-:Y:S01]  /*182e0*/  LEA R12, P1, R8, R33, 0x2 ;  /* 0x00000021080c7211 */ /* 0x000fe200078210ff */
[----:B------:R-:W5:Y:S01]  /*182f0*/  LDG.E.CONSTANT R4, desc[UR4][R4.64] ;  /* 0x0000000404047981 */ /* 0x000f62000c1e9900 */
[----:B------:R-:W-:-:S03]  /*18300*/  IADD3 R9, R9, R23, RZ ;  /* 0x0000001709097210 */ /* 0x000fc60007ffe0ff */
[----:B------:R-:W5:Y:S01]  /*18310*/  LDG.E.CONSTANT R7, desc[UR4][R6.64] ;  /* 0x0000000406077981 */ /* 0x000f62000c1e9900 */
[----:B------:R-:W-:-:S06]  /*18320*/  LEA.HI.X R13, R8, R35, R9, 0x2, P1 ;  /* 0x00000023080d7211 */ /* 0x000fcc00008f1409 */
        /* <DEDUP_REMOVED lines=8> */
[----:B----4-:R-:W-:-:S04]  /*183b0*/  FADD.FTZ R37, R37, R38 ;  /* 0x0000002625257221 */ /* 0x010fc80000010000 */
[----:B---3--:R-:W-:-:S04]  /*183c0*/  FADD.FTZ R37, R37, R36 ;  /* 0x0000002425257221 */ /* 0x008fc80000010000 */
        /* <DEDUP_REMOVED lines=15> */
.L_x_2037:
[----:B------:R-:W-:Y:S02]  /*184c0*/  MOV R8, R10 ;  /* 0x0000000a00087202 */ /* 0x000fe40000000f00 */
[----:B------:R-:W-:-:S07]  /*184d0*/  MOV R9, R11 ;  /* 0x0000000b00097202 */ /* 0x000fce0000000f00 */
.L_x_2036:
[----:B------:R-:W-:Y:S05]  /*184e0*/  BSYNC B4 ;  /* 0x0000000000047941 */ /* 0x000fea0003800000 */
.L_x_2035:
        /* <DEDUP_REMOVED lines=24> */
[----:B------:R-:W-:Y:S01]  /*18670*/  LEA R16, P1, R24, R33, 0x2 ;  /* 0x0000002118107211 */ /* 0x000fe200078210ff */
[----:B------:R-:W-:Y:S01]  /*18680*/  IMAD R19, R18, UR9, R19 ;  /* 0x0000000912137c24 */ /* 0x000fe2000f8e0213 */
[----:B------:R-:W-:Y:S01]  /*18690*/  LEA.HI.X R21, R22, R35, R21, 0x2, P0 ;  /* 0x0000002316157211 */ /* 0x000fe200000f1415 */
[----:B------:R-:W-:Y:S01]  /*186a0*/  IMAD.WIDE.U32 R22, R18, UR8, RZ ;  /* 0x0000000812167c25 */ /* 0x000fe2000f8e00ff */
[----:B------:R-:W-:-:S03]  /*186b0*/  IADD3 R17, R25, R27, RZ ;  /* 0x0000001b19117210 */ /* 0x000fc60007ffe0ff */
[----:B-----5:R-:W-:Y:S01]  /*186c0*/  IMAD R27, R15, UR8, RZ ;  /* 0x000000080f1b7c24 */ /* 0x020fe2000f8e02ff */
[----:B------:R-:W-:Y:S01]  /*186d0*/  LEA.HI.X R17, R24, R35, R17, 0x2, P1 ;  /* 0x0000002318117211 */ /* 0x000fe200008f1411 */
        /* <DEDUP_REMOVED lines=8> */
[----:B------:R0:W2:Y:S01]  /*18760*/  LDG.E.CONSTANT R14, desc[UR4][R20.64] ;  /* 0x00000004140e7981 */ /* 0x0000a2000c1e9900 */
[----:B------:R-:W-:Y:S01]  /*18770*/  IADD3 R23, R25, R23, RZ ;  /* 0x0000001719177210 */ /* 0x000fe20007ffe0ff */
[----:B------:R-:W-:-:S02]  /*18780*/  IMAD R13, R12, UR9, R13 ;  /* 0x000000090c0d7c24 */ /* 0x000fc4000f8e020d */
[----:B------:R1:W3:Y:S01]  /*18790*/  LDG.E.CONSTANT R15, desc[UR4][R16.64] ;  /* 0x00000004100f7981 */ /* 0x0002e2000c1e9900 */
[----:B------:R-:W-:Y:S01]  /*187a0*/  LEA.HI.X R23, R24, R35, R23, 0x2, P0 ;  /* 0x0000002318177211 */ /* 0x000fe200000f1417 */
[----:B------:R-:W-:Y:S02]  /*187b0*/  IMAD.WIDE.U32 R24, R12, UR8, RZ ;  /* 0x000000080c187c25 */ /* 0x000fe4000f8e00ff */
[----:B------:R-:W4:Y:S02]  /*187c0*/  LDG.E.CONSTANT R18, desc[UR4][R18.64] ;  /* 0x0000000412127981 */ /* 0x000f24000c1e9900 */
[C---:B------:R-:W-:Y:S01]  /*187d0*/  IMAD R27, R8.reuse, UR9, R9 ;  /* 0x00000009081b7c24 */ /* 0x040fe2000f8e0209 */
[----:B------:R-:W-:Y:S01]  /*187e0*/  IADD3 R9, R25, R13, RZ ;  /* 0x0000000d19097210 */ /* 0x000fe20007ffe0ff */
[----:B0-----:R-:W-:Y:S01]  /*187f0*/  IMAD.WIDE.U32 R20, R8, UR8, RZ ;  /* 0x0000000808147c25 */ /* 0x001fe2000f8e00ff */
[-C--:B------:R-:W-:Y:S01]  /*18800*/  LEA R12, P0, R24, R33.reuse, 0x2 ;  /* 0x00000021180c7211 */ /* 0x080fe200078010ff */
[----:B------:R-:W5:Y:S02]  /*18810*/  LDG.E.CONSTANT R22, desc[UR4][R22.64] ;  /* 0x0000000416167981 */ /* 0x000f64000c1e9900 */
[----:B------:R-:W-:Y:S01]  /*18820*/  IMAD R25, R5, UR8, RZ ;  /* 0x0000000805197c24 */ /* 0x000fe2000f8e02ff */
        /* <DEDUP_REMOVED lines=34> */
.L_x_2040:
[----:B------:R-:W-:Y:S05]  /*18a50*/  BSYNC B4 ;  /* 0x0000000000047941 */ /* 0x000fea0003800000 */
.L_x_2039:
[----:B------:R-:W-:-:S04]  /*18a60*/  ISETP.NE.U32.AND P1, PT, R34, RZ, PT ;  /* 0x000000ff2200720c */ /* 0x000fc80003f25070 */
[----:B------:R-:W-:-:S13]  /*18a70*/  ISETP.NE.OR.EX P0, PT, R32, RZ, P0, P1 ;  /* 0x000000ff2000720c */ /* 0x000fda0000705710 */
[----:B------:R-:W-:Y:S05]  /*18a80*/  @!P0 BREAK B3 ;  /* 0x0000000000038942 */ /* 0x000fea0003800000 */
[----:B------:R-:W-:Y:S05]  /*18a90*/  @!P0 BRA `(.L_x_2032) ;  /* 0x0000000000c08947 */ /* 0x000fea0003800000 */
.L_x_2034:
[----:B------:R-:W-:Y:S05]  /*18aa0*/  BSYNC B3 ;  /* 0x0000000000037941 */ /* 0x000fea0003800000 */
.L_x_2033:
[----:B------:R-:W-:Y:S01]  /*18ab0*/  BSSY B3, `(.L_x_2041) ;  /* 0x000002c000037945 */ /* 0x000fe20003800000 */
.L_x_2042:
        /* <DEDUP_REMOVED lines=44> */
.L_x_2041:
[----:B------:R-:W-:Y:S02]  /*18d80*/  MOV R8, R10 ;  /* 0x0000000a00087202 */ /* 0x000fe40000000f00 */
[----:B------:R-:W-:-:S07]  /*18d90*/  MOV R9, R11 ;  /* 0x0000000b00097202 */ /* 0x000fce0000000f00 */
.L_x_2032:
[----:B------:R-:W-:Y:S05]  /*18da0*/  BSYNC B1 ;  /* 0x0000000000017941 */ /* 0x000fea0003800000 */
.L_x_2031:
        /* <DEDUP_REMOVED lines=38> */
.L_x_2030:
[----:B------:R-:W-:Y:S05]  /*19010*/  BSYNC B2 ;  /* 0x0000000000027941 */ /* 0x000fea0003800000 */
.L_x_2029:
[----:B------:R-:W-:Y:S05]  /*19020*/  WARPSYNC.ALL ;  /* 0x0000000000007948 */ /* 0x000fea0003800000 */
[----:B------:R-:W-:Y:S01]  /*19030*/  STG.E desc[UR4][R2.64], R37 ;  /* 0x0000002502007986 */ /* 0x000fe2000c101904 */
[----:B------:R-:W-:Y:S05]  /*19040*/  EXIT ;  /* 0x000000000000794d */ /* 0x000fea0003800000 */
.L_x_2043:
        /* <DEDUP_REMOVED lines=11> */
.L_x_18544:


//--------------------- .text._ZN2at6native73_GLOBAL__N__c8866d80_35_SparseBinaryOpIntersectionKernel_cu_f5210f67_363612apply_kernelILi128ELi8EZNS1_29binary_op_intersection_kernelINS1_9RhsProjOpEdlEEvRNS_14TensorIteratorEllRKNS_6TensorEbEUliE_EEviT1_ --------------------------
	.section	.text._ZN2at6native73_GLOBAL__N__c8866d80_35_SparseBinaryOpIntersectionKernel_cu_f5210f67_363612apply_kernelILi128ELi8EZNS1_29binary_op_intersection_kernelINS1_9RhsProjOpEdlEEvRNS_14TensorIteratorEllRKNS_6TensorEbEUliE_EEviT1_,"ax",@progbits
	.align	128
.text._ZN2at6native73_GLOBAL__N__c8866d80_35_SparseBinaryOpIntersectionKernel_cu_f5210f67_363612apply_kernelILi128ELi8EZNS1_29binary_op_intersection_kernelINS1_9RhsProjOpEdlEEvRNS_14TensorIteratorEllRKNS_6TensorEbEUliE_EEviT1_:
        .type           _ZN2at6native73_GLOBAL__N__c8866d80_35_SparseBinaryOpIntersectionKernel_cu_f5210f67_363612apply_kernelILi128ELi8EZNS1_29binary_op_intersection_kernelINS1_9RhsProjOpEdlEEvRNS_14TensorIteratorEllRKNS_6TensorEbEUliE_EEviT1_,@function
        .size           _ZN2at6native73_GLOBAL__N__c8866d80_35_SparseBinaryOpIntersectionKernel_cu_f5210f67_363612apply_kernelILi128ELi8EZNS1_29binary_op_intersection_kernelINS1_9RhsProjOpEdlEEvRNS_14TensorIteratorEllRKNS_6TensorEbEUliE_EEviT1_,(.L_x_18545 - _ZN2at6native73_GLOBAL__N__c8866d80_35_SparseBinaryOpIntersectionKernel_cu_f5210f67_363612apply_kernelILi128ELi8EZNS1_29binary_op_intersection_kernelINS1_9RhsProjOpEdlEEvRNS_14TensorIteratorEllRKNS_6TensorEbEUliE_EEviT1_)
        .other          _ZN2at6native73_GLOBAL__N__c8866d80_35_SparseBinaryOpIntersectionKernel_cu_f5210f67_363612apply_kernelILi128ELi8EZNS1_29binary_op_intersection_kernelINS1_9RhsProjOpEdlEEvRNS_14TensorIteratorEllRKNS_6TensorEbEUliE_EEviT1_,@"STO_CUDA_ENTRY STV_DEFAULT"
_ZN2at6native73_GLOBAL__N__c8866d80_35_SparseBinaryOpIntersectionKernel_cu_f5210f67_363612apply_kernelILi128ELi8EZNS1_29binary_op_intersection_kernelINS1_9RhsProjOpEdlEEvRNS_14TensorIteratorEllRKNS_6TensorEbEUliE_EEviT1_:
        /* <DEDUP_REMOVED lines=25> */
[----:B------:R-:W-:-:S05]  /*0190*/  SHF.R.U32.HI R9, RZ, UR11, R8 ;  /* 0x0000000bff097c19 */ /* 0x000fca0008011608 */
        /* <DEDUP_REMOVED lines=394> */
.L_x_2046:
        /* <DEDUP_REMOVED lines=36> */
[----:B------:R-:W-:Y:S01]  /*1c80*/  IADD3 R48, P0, R4, -R13, RZ ;  /* 0x8000000d04307210 */ /* 0x000fe20007f1e0ff */
[----:B------:R-:W-:Y:S01]  /*1c90*/  BSSY B3, `(.L_x_2051) ;  /* 0x0000107000037945 */ /* 0x000fe20003800000 */
[----:B------:R-:W-:Y:S02]  /*1ca0*/  CS2R R10, SRZ ;  /* 0x00000000000a7805 */ /* 0x000fe4000001ff00 */
        /* <DEDUP_REMOVED lines=14> */
.L_x_2056:
        /* <DEDUP_REMOVED lines=24> */
[----:B------:R-:W-:-:S03]  /*1f10*/  IMAD.WIDE.U32 R12, R34, UR10, RZ ;  /* 0x0000000a220c7c25 */ /* 0x000fc6000f8e00ff */
[----:B------:R-:W-:Y:S01]  /*1f20*/  LEA.HI.X R37, R14, R2, R15, 0x3, P1 ;  /* 0x000000020e257211 */ /* 0x000fe200008f1c0f */
[----:B------:R-:W-:Y:S01]  /*1f30*/  IMAD R35, R34, UR11, R35 ;  /* 0x0000000b22237c24 */ /* 0x000fe2000f8e0223 */
[----:B------:R-:W-:Y:S01]  /*1f40*/  LEA R34, P1, R12, R0, 0x3 ;  /* 0x000000000c227211 */ /* 0x000fe200078218ff */
[----:B------:R-:W-:-:S03]  /*1f50*/  IMAD.WIDE.U32 R14, R32, UR10, RZ ;  /* 0x0000000a200e7c25 */ /* 0x000fc6000f8e00ff */
[----:B------:R-:W-:Y:S01]  /*1f60*/  IADD3 R13, R13, R35, RZ ;  /* 0x000000230d0d7210 */ /* 0x000fe20007ffe0ff */
[----:B------:R-:W2:Y:S01]  /*1f70*/  LDG.E.64.CONSTANT R36, desc[UR4][R36.64] ;  /* 0x0000000424247981 */ /* 0x000ea2000c1e9b00 */
[----:B------:R-:W-:Y:S02]  /*1f80*/  IMAD R33, R32, UR11, R33 ;  /* 0x0000000b20217c24 */ /* 0x000fe4000f8e0221 */
[----:B------:R-:W-:Y:S01]  /*1f90*/  LEA.HI.X R35, R12, R2, R13, 0x3, P1 ;  /* 0x000000020c237211 */ /* 0x000fe200008f1c0d */
[----:B-----5:R-:W-:Y:S01]  /*1fa0*/  IMAD R31, R31, UR10, RZ ;  /* 0x0000000a1f1f7c24 */ /* 0x020fe2000f8e02ff */
[----:B------:R-:W-:Y:S01]  /*1fb0*/  LEA R32, P1, R14, R0, 0x3 ;  /* 0x000000000e207211 */ /* 0x000fe200078218ff */
[C---:B------:R-:W-:Y:S01]  /*1fc0*/  IMAD.WIDE.U32 R12, R30.reuse, UR10, RZ ;  /* 0x0000000a1e0c7c25 */ /* 0x040fe2000f8e00ff */
[----:B------:R-:W-:Y:S02]  /*1fd0*/  IADD3 R15, R15, R33, RZ ;  /* 0x000000210f0f7210 */ /* 0x000fe40007ffe0ff */
[----:B------:R-:W3:Y:S01]  /*1fe0*/  LDG.E.64.CONSTANT R34, desc[UR4][R34.64] ;  /* 0x0000000422227981 */ /* 0x000ee2000c1e9b00 */
[----:B------:R-:W-:Y:S01]  /*1ff0*/  IMAD R31, R30, UR11, R31 ;  /* 0x0000000b1e1f7c24 */ /* 0x000fe2000f8e021f */
[----:B------:R-:W-:Y:S01]  /*2000*/  LEA.HI.X R33, R14, R2, R15, 0x3, P1 ;  /* 0x000000020e217211 */ /* 0x000fe200008f1c0f */
[----:B------:R-:W-:Y:S01]  /*2010*/  IMAD R29, R29, UR10, RZ ;  /* 0x0000000a1d1d7c24 */ /* 0x000fe2000f8e02ff */
[----:B------:R-:W-:Y:S01]  /*2020*/  LEA R30, P1, R12, R0, 0x3 ;  /* 0x000000000c1e7211 */ /* 0x000fe200078218ff */
[----:B------:R-:W-:Y:S01]  /*2030*/  IMAD.WIDE.U32 R14, R28, UR10, RZ ;  /* 0x0000000a1c0e7c25 */ /* 0x000fe2000f8e00ff */
[----:B------:R-:W-:-:S02]  /*2040*/  IADD3 R13, R13, R31, RZ ;  /* 0x0000001f0d0d7210 */ /* 0x000fc40007ffe0ff */
[----:B------:R-:W4:Y:S01]  /*2050*/  LDG.E.64.CONSTANT R32, desc[UR4][R32.64] ;  /* 0x0000000420207981 */ /* 0x000f22000c1e9b00 */
[----:B------:R-:W-:Y:S01]  /*2060*/  IMAD R29, R28, UR11, R29 ;  /* 0x0000000b1c1d7c24 */ /* 0x000fe2000f8e021d */
[----:B------:R-:W-:Y:S01]  /*2070*/  LEA.HI.X R31, R12, R2, R13, 0x3, P1 ;  /* 0x000000020c1f7211 */ /* 0x000fe200008f1c0d */
[----:B------:R-:W-:Y:S01]  /*2080*/  IMAD R27, R27, UR10, RZ ;  /* 0x0000000a1b1b7c24 */ /* 0x000fe2000f8e02ff */
[----:B------:R-:W-:Y:S01]  /*2090*/  LEA R28, P1, R14, R0, 0x3 ;  /* 0x000000000e1c7211 */ /* 0x000fe200078218ff */
[C---:B------:R-:W-:Y:S01]  /*20a0*/  IMAD.WIDE.U32 R12, R26.reuse, UR10, RZ ;  /* 0x0000000a1a0c7c25 */ /* 0x040fe2000f8e00ff */
[----:B------:R-:W-:Y:S02]  /*20b0*/  IADD3 R15, R15, R29, RZ ;  /* 0x0000001d0f0f7210 */ /* 0x000fe40007ffe0ff */
[----:B------:R-:W5:Y:S01]  /*20c0*/  LDG.E.64.CONSTANT R30, desc[UR4][R30.64] ;  /* 0x000000041e1e7981 */ /* 0x000f62000c1e9b00 */
[----:B------:R-:W-:Y:S01]  /*20d0*/  IMAD R27, R26, UR11, R27 ;  /* 0x0000000b1a1b7c24 */ /* 0x000fe2000f8e021b */
[----:B------:R-:W-:Y:S01]  /*20e0*/  LEA.HI.X R29, R14, R2, R15, 0x3, P1 ;  /* 0x000000020e1d7211 */ /* 0x000fe200008f1c0f */
[----:B------:R-:W-:Y:S01]  /*20f0*/  IMAD R25, R25, UR10, RZ ;  /* 0x0000000a19197c24 */ /* 0x000fe2000f8e02ff */
[----:B------:R-:W-:Y:S01]  /*2100*/  LEA R26, P1, R12, R0, 0x3 ;  /* 0x000000000c1a7211 */ /* 0x000fe200078218ff */
[----:B------:R-:W-:Y:S01]  /*2110*/  IMAD.WIDE.U32 R14, R24, UR10, RZ ;  /* 0x0000000a180e7c25 */ /* 0x000fe2000f8e00ff */
[----:B------:R-:W-:-:S02]  /*2120*/  IADD3 R13, R13, R27, RZ ;  /* 0x0000001b0d0d7210 */ /* 0x000fc40007ffe0ff */
[----:B------:R-:W5:Y:S01]  /*2130*/  LDG.E.64.CONSTANT R28, desc[UR4][R28.64] ;  /* 0x000000041c1c7981 */ /* 0x000f62000c1e9b00 */
        /* <DEDUP_REMOVED lines=11> */
[----:B------:R-:W-:-:S02]  /*21f0*/  IMAD.IADD R13, R13, 0x1, R23 ;  /* 0x000000010d0d7824 */ /* 0x000fc400078e0217 */
[----:B------:R-:W-:Y:S01]  /*2200*/  IMAD.WIDE.U32 R14, R20, UR10, RZ ;  /* 0x0000000a140e7c25 */ /* 0x000fe2000f8e00ff */
[----:B------:R-:W5:Y:S02]  /*2210*/  LDG.E.64.CONSTANT R24, desc[UR4][R24.64] ;  /* 0x0000000418187981 */ /* 0x000f64000c1e9b00 */
[----:B------:R-:W-:Y:S01]  /*2220*/  LEA.HI.X R23, R12, R2, R13, 0x3, P1 ;  /* 0x000000020c177211 */ /* 0x000fe200008f1c0d */
[----:B------:R-:W-:Y:S01]  /*2230*/  IMAD R21, R20, UR11, R21 ;  /* 0x0000000b14157c24 */ /* 0x000fe2000f8e0215 */
[----:B------:R-:W-:Y:S01]  /*2240*/  LEA R20, P1, R14, R0, 0x3 ;  /* 0x000000000e147211 */ /* 0x000fe200078218ff */
[----:B------:R-:W-:Y:S02]  /*2250*/  IMAD R19, R19, UR10, RZ ;  /* 0x0000000a13137c24 */ /* 0x000fe4000f8e02ff */
[C---:B------:R-:W-:Y:S01]  /*2260*/  IMAD.WIDE.U32 R12, R18.reuse, UR10, RZ ;  /* 0x0000000a120c7c25 */ /* 0x040fe2000f8e00ff */
[----:B------:R-:W-:Y:S01]  /*2270*/  IADD3 R15, R15, R21, RZ ;  /* 0x000000150f0f7210 */ /* 0x000fe20007ffe0ff */
[----:B------:R-:W5:Y:S02]  /*2280*/  LDG.E.64.CONSTANT R22, desc[UR4][R22.64] ;  /* 0x0000000416167981 */ /* 0x000f64000c1e9b00 */
        /* <DEDUP_REMOVED lines=43> */
[----:B------:R-:W-:-:S02]  /*2540*/  LEA.HI.X R47, R40, R2, R41, 0x3, P1 ;  /* 0x00000002282f7211 */ /* 0x000fc400008f1c29 */
[----:B------:R-:W-:Y:S01]  /*2550*/  LEA R40, P1, R44, R0, 0x3 ;  /* 0x000000002c287211 */ /* 0x000fe200078218ff */
[----:B------:R-:W-:-:S03]  /*2560*/  IMAD.IADD R41, R45, 0x1, R43 ;  /* 0x000000012d297824 */ /* 0x000fc600078e022b */
[----:B------:R-:W5:Y:S02]  /*2570*/  LDG.E.64.CONSTANT R46, desc[UR4][R46.64] ;  /* 0x000000042e2e7981 */ /* 0x000f64000c1e9b00 */
[----:B------:R-:W-:-:S06]  /*2580*/  LEA.HI.X R41, R44, R2, R41, 0x3, P1 ;  /* 0x000000022c297211 */ /* 0x000fcc00008f1c29 */
[----:B------:R-:W5:Y:S01]  /*2590*/  LDG.E.64.CONSTANT R40, desc[UR4][R40.64] ;  /* 0x0000000428287981 */ /* 0x000f62000c1e9b00 */
[----:B------:R-:W-:Y:S02]  /*25a0*/  IADD3 R48, P1, R48, 0x10, RZ ;  /* 0x0000001030307810 */ /* 0x000fe40007f3e0ff */
[----:B------:R-:W-:Y:S02]  /*25b0*/  IADD3 R8, P2, R8, 0x80, RZ ;  /* 0x0000008008087810 */ /* 0x000fe40007f5e0ff */
[----:B------:R-:W-:Y:S02]  /*25c0*/  IADD3.X R5, RZ, R5, RZ, P1, !PT ;  /* 0x00000005ff057210 */ /* 0x000fe40000ffe4ff */
[----:B------:R-:W-:Y:S02]  /*25d0*/  ISETP.GE.U32.AND P1, PT, R48, -0xc, PT ;  /* 0xfffffff43000780c */ /* 0x000fe40003f26070 */
[----:B------:R-:W-:Y:S02]  /*25e0*/  IADD3.X R9, RZ, R9, RZ, P2, !PT ;  /* 0x00000009ff097210 */ /* 0x000fe400017fe4ff */
[----:B------:R-:W-:Y:S01]  /*25f0*/  ISETP.GE.AND.EX P1, PT, R5, -0x1, PT, P1 ;  /* 0xffffffff0500780c */ /* 0x000fe20003f26310 */
[----:B--2---:R-:W-:-:S08]  /*2600*/  DADD R36, R36, R10 ;  /* 0x0000000024247229 */ /* 0x004fd0000000000a */
[----:B---3--:R-:W-:-:S08]  /*2610*/  DADD R34, R36, R34 ;  /* 0x0000000024227229 */ /* 0x008fd00000000022 */
[----:B----4-:R-:W-:-:S08]  /*2620*/  DADD R32, R34, R32 ;  /* 0x0000000022207229 */ /* 0x010fd00000000020 */
[----:B-----5:R-:W-:-:S08]  /*2630*/  DADD R30, R32, R30 ;  /* 0x00000000201e7229 */ /* 0x020fd0000000001e */
        /* <DEDUP_REMOVED lines=13> */
[----:B------:R-:W-:Y:S05]  /*2710*/  BSYNC B5 ;  /* 0x0000000000057941 */ /* 0x000fea0003800000 */
.L_x_2055:
[----:B------:R-:W-:Y:S02]  /*2720*/  MOV R16, R8 ;  /* 0x0000000800107202 */ /* 0x000fe40000000f00 */
[----:B------:R-:W-:-:S07]  /*2730*/  MOV R17, R9 ;  /* 0x0000000900117202 */ /* 0x000fce0000000f00 */
.L_x_2054:
[----:B------:R-:W-:Y:S05]  /*2740*/  BSYNC B4 ;  /* 0x0000000000047941 */ /* 0x000fea0003800000 */
.L_x_2053:
        /* <DEDUP_REMOVED lines=33> */
[----:B------:R-:W-:-:S02]  /*2960*/  IMAD.IADD R23, R29, 0x1, R33 ;  /* 0x000000011d177824 */ /* 0x000fc400078e0221 */
[----:B------:R0:W3:Y:S01]  /*2970*/  LDG.E.64.CONSTANT R20, desc[UR4][R30.64] ;  /* 0x000000041e147981 */ /* 0x0000e2000c1e9b00 */
[----:B------:R-:W-:Y:S02]  /*2980*/  IMAD.WIDE.U32 R26, R22, UR10, RZ ;  /* 0x0000000a161a7c25 */ /* 0x000fe4000f8e00ff */
[----:B------:R-:W-:Y:S02]  /*2990*/  LEA.HI.X R33, R28, R2, R23, 0x3, P0 ;  /* 0x000000021c217211 */ /* 0x000fe400000f1c17 */
[----:B------:R-:W-:Y:S01]  /*29a0*/  IMAD R35, R22, UR11, R35 ;  /* 0x0000000b16237c24 */ /* 0x000fe2000f8e0223 */
[----:B------:R-:W-:Y:S01]  /*29b0*/  LEA R34, P0, R26, R0, 0x3 ;  /* 0x000000001a227211 */ /* 0x000fe200078018ff */
[----:B------:R-:W-:Y:S01]  /*29c0*/  IMAD R37, R25, UR10, RZ ;  /* 0x0000000a19257c24 */ /* 0x000fe2000f8e02ff */
[----:B------:R1:W4:Y:S02]  /*29d0*/  LDG.E.64.CONSTANT R22, desc[UR4][R32.64] ;  /* 0x0000000420167981 */ /* 0x000324000c1e9b00 */
[----:B------:R-:W-:Y:S01]  /*29e0*/  IADD3 R25, R27, R35, RZ ;  /* 0x000000231b197210 */ /* 0x000fe20007ffe0ff */
[----:B------:R-:W-:-:S03]  /*29f0*/  IMAD.WIDE.U32 R28, R24, UR10, RZ ;  /* 0x0000000a181c7c25 */ /* 0x000fc6000f8e00ff */
[----:B------:R-:W-:Y:S01]  /*2a00*/  LEA.HI.X R35, R26, R2, R25, 0x3, P0 ;  /* 0x000000021a237211 */ /* 0x000fe200000f1c19 */
[----:B------:R-:W-:Y:S01]  /*2a10*/  IMAD R37, R24, UR11, R37 ;  /* 0x0000000b18257c24 */ /* 0x000fe2000f8e0225 */
[----:B0-----:R-:W-:Y:S01]  /*2a20*/  LEA R30, P0, R28, R0, 0x3 ;  /* 0x000000001c1e7211 */ /* 0x001fe200078018ff */
[----:B------:R-:W-:Y:S02]  /*2a30*/  IMAD R39, R19, UR10, RZ ;  /* 0x0000000a13277c24 */ /* 0x000fe4000f8e02ff */
[----:B------:R0:W5:Y:S01]  /*2a40*/  LDG.E.64.CONSTANT R24, desc[UR4][R34.64] ;  /* 0x0000000422187981 */ /* 0x000162000c1e9b00 */
[----:B------:R-:W-:Y:S01]  /*2a50*/  IADD3 R19, R29, R37, RZ ;  /* 0x000000251d137210 */ /* 0x000fe20007ffe0ff */
[----:B------:R-:W-:-:S03]  /*2a60*/  IMAD.WIDE.U32 R26, R18, UR10, RZ ;  /* 0x0000000a121a7c25 */ /* 0x000fc6000f8e00ff */
[----:B------:R-:W-:Y:S01]  /*2a70*/  LEA.HI.X R31, R28, R2, R19, 0x3, P0 ;  /* 0x000000021c1f7211 */ /* 0x000fe200000f1c13 */
[----:B------:R-:W-:Y:S01]  /*2a80*/  IMAD R39, R18, UR11, R39 ;  /* 0x0000000b12277c24 */ /* 0x000fe2000f8e0227 */
[----:B-1----:R-:W-:Y:S01]  /*2a90*/  LEA R32, P0, R26, R0, 0x3 ;  /* 0x000000001a207211 */ /* 0x002fe200078018ff */
[----:B------:R-:W-:Y:S02]  /*2aa0*/  IMAD R37, R17, UR10, RZ ;  /* 0x0000000a11257c24 */ /* 0x000fe4000f8e02ff */
[----:B------:R-:W5:Y:S01]  /*2ab0*/  LDG.E.64.CONSTANT R18, desc[UR4][R30.64] ;  /* 0x000000041e127981 */ /* 0x000f62000c1e9b00 */
[----:B------:R-:W-:Y:S01]  /*2ac0*/  IADD3 R17, R27, R39, RZ ;  /* 0x000000271b117210 */ /* 0x000fe20007ffe0ff */
[----:B------:R-:W-:-:S03]  /*2ad0*/  IMAD.WIDE.U32 R28, R16, UR10, RZ ;  /* 0x0000000a101c7c25 */ /* 0x000fc6000f8e00ff */
[----:B------:R-:W-:Y:S01]  /*2ae0*/  LEA.HI.X R33, R26, R2, R17, 0x3, P0 ;  /* 0x000000021a217211 */ /* 0x000fe200000f1c11 */
[----:B------:R-:W-:Y:S01]  /*2af0*/  IMAD R37, R16, UR11, R37 ;  /* 0x0000000b10257c24 */ /* 0x000fe2000f8e0225 */
[----:B0-----:R-:W-:Y:S01]  /*2b00*/  LEA R34, P0, R28, R0, 0x3 ;  /* 0x000000001c227211 */ /* 0x001fe200078018ff */
[----:B------:R-:W-:Y:S02]  /*2b10*/  IMAD R39, R13, UR10, RZ ;  /* 0x0000000a0d277c24 */ /* 0x000fe4000f8e02ff */
[----:B------:R-:W5:Y:S01]  /*2b20*/  LDG.E.64.CONSTANT R16, desc[UR4][R32.64] ;  /* 0x0000000420107981 */ /* 0x000f62000c1e9b00 */
[----:B------:R-:W-:Y:S01]  /*2b30*/  IADD3 R13, R29, R37, RZ ;  /* 0x000000251d0d7210 */ /* 0x000fe20007ffe0ff */
[----:B------:R-:W-:-:S03]  /*2b40*/  IMAD.WIDE.U32 R26, R12, UR10, RZ ;  /* 0x0000000a0c1a7c25 */ /* 0x000fc6000f8e00ff */
[----:B------:R-:W-:Y:S01]  /*2b50*/  LEA.HI.X R35, R28, R2, R13, 0x3, P0 ;  /* 0x000000021c237211 */ /* 0x000fe200000f1c0d */
[----:B------:R-:W-:Y:S01]  /*2b60*/  IMAD R39, R12, UR11, R39 ;  /* 0x0000000b0c277c24 */ /* 0x000fe2000f8e0227 */
[----:B------:R-:W-:-:S03]  /*2b70*/  LEA R28, P0, R26, R0, 0x3 ;  /* 0x000000001a1c7211 */ /* 0x000fc600078018ff */
[----:B------:R-:W5:Y:S01]  /*2b80*/  LDG.E.64.CONSTANT R12, desc[UR4][R34.64] ;  /* 0x00000004220c7981 */ /* 0x000f62000c1e9b00 */
[----:B------:R-:W-:-:S04]  /*2b90*/  IADD3 R27, R27, R39, RZ ;  /* 0x000000271b1b7210 */ /* 0x000fc80007ffe0ff */
[----:B------:R-:W-:-:S05]  /*2ba0*/  LEA.HI.X R29, R26, R2, R27, 0x3, P0 ;  /* 0x000000021a1d7211 */ /* 0x000fca00000f1c1b */
[----:B------:R-:W5:Y:S01]  /*2bb0*/  LDG.E.64.CONSTANT R26, desc[UR4][R28.64] ;  /* 0x000000041c1a7981 */ /* 0x000f62000c1e9b00 */
[----:B------:R-:W-:Y:S02]  /*2bc0*/  IADD3 R48, P2, R48, 0x8, RZ ;  /* 0x0000000830307810 */ /* 0x000fe40007f5e0ff */
[----:B------:R-:W-:Y:S02]  /*2bd0*/  PLOP3.LUT P0, PT, PT, PT, PT, 0x8, 0x0 ;  /* 0x000000000000781c */ /* 0x000fe40003f0e170 */
[----:B------:R-:W-:Y:S01]  /*2be0*/  IADD3.X R5, RZ, R5, RZ, P2, !PT ;  /* 0x00000005ff057210 */ /* 0x000fe200017fe4ff */
[----:B--2---:R-:W-:-:S08]  /*2bf0*/  DADD R14, R10, R14 ;  /* 0x000000000a0e7229 */ /* 0x004fd0000000000e */
[----:B---3--:R-:W-:-:S08]  /*2c00*/  DADD R14, R14, R20 ;  /* 0x000000000e0e7229 */ /* 0x008fd00000000014 */
[----:B----4-:R-:W-:-:S08]  /*2c10*/  DADD R14, R14, R22 ;  /* 0x000000000e0e7229 */ /* 0x010fd00000000016 */
[----:B-----5:R-:W-:-:S08]  /*2c20*/  DADD R14, R14, R24 ;  /* 0x000000000e0e7229 */ /* 0x020fd00000000018 */
[----:B------:R-:W-:-:S08]  /*2c30*/  DADD R14, R14, R18 ;  /* 0x000000000e0e7229 */ /* 0x000fd00000000012 */
[----:B------:R-:W-:Y:S01]  /*2c40*/  DADD R14, R14, R16 ;  /* 0x000000000e0e7229 */ /* 0x000fe20000000010 */
[----:B------:R-:W-:-:S07]  /*2c50*/  IADD3 R16, P1, R8, 0x40, RZ ;  /* 0x0000004008107810 */ /* 0x000fce0007f3e0ff */
[----:B------:R-:W-:Y:S01]  /*2c60*/  DADD R12, R14, R12 ;  /* 0x000000000e0c7229 */ /* 0x000fe2000000000c */
[----:B------:R-:W-:Y:S01]  /*2c70*/  IADD3.X R17, RZ, R9, RZ, P1, !PT ;  /* 0x00000009ff117210 */ /* 0x000fe20000ffe4ff */
[----:B------:R-:W-:-:S03]  /*2c80*/  IMAD.MOV.U32 R8, RZ, RZ, R16 ;  /* 0x000000ffff087224 */ /* 0x000fc600078e0010 */
[----:B------:R-:W-:-:S03]  /*2c90*/  MOV R9, R17 ;  /* 0x0000001100097202 */ /* 0x000fc60000000f00 */
[----:B------:R-:W-:-:S11]  /*2ca0*/  DADD R10, R12, R26 ;  /* 0x000000000c0a7229 */ /* 0x000fd6000000001a */
.L_x_2058:
[----:B------:R-:W-:Y:S05]  /*2cb0*/  BSYNC B4 ;  /* 0x0000000000047941 */ /* 0x000fea0003800000 */
.L_x_2057:
[----:B------:R-:W-:-:S04]  /*2cc0*/  ISETP.NE.U32.AND P1, PT, R48, RZ, PT ;  /* 0x000000ff3000720c */ /* 0x000fc80003f25070 */
[----:B------:R-:W-:-:S13]  /*2cd0*/  ISETP.NE.OR.EX P0, PT, R5, RZ, P0, P1 ;  /* 0x000000ff0500720c */ /* 0x000fda0000705710 */
[----:B------:R-:W-:Y:S05]  /*2ce0*/  @!P0 BREAK B3 ;  /* 0x0000000000038942 */ /* 0x000fea0003800000 */
[----:B------:R-:W-:Y:S05]  /*2cf0*/  @!P0 BRA `(.L_x_2050) ;  /* 0x0000000000c08947 */ /* 0x000fea0003800000 */
.L_x_2052:
[----:B------:R-:W-:Y:S05]  /*2d00*/  BSYNC B3 ;  /* 0x0000000000037941 */ /* 0x000fea0003800000 */
.L_x_2051:
[----:B------:R-:W-:Y:S01]  /*2d10*/  BSSY B3, `(.L_x_2059) ;  /* 0x000002c000037945 */ /* 0x000fe20003800000 */
.L_x_2060:
        /* <DEDUP_REMOVED lines=30> */
[----:B------:R-:W-:-:S06]  /*2f00*/  LEA.HI.X R13, R22, R2, R13, 0x3, P0 ;  /* 0x00000002160d7211 */ /* 0x000fcc00000f1c0d */
[----:B------:R-:W5:Y:S01]  /*2f10*/  LDG.E.64.CONSTANT R12, desc[UR4][R12.64] ;  /* 0x000000040c0c7981 */ /* 0x000f62000c1e9b00 */
[----:B------:R-:W-:Y:S02]  /*2f20*/  IADD3 R48, P0, R48, 0x4, RZ ;  /* 0x0000000430307810 */ /* 0x000fe40007f1e0ff */
[----:B------:R-:W-:Y:S02]  /*2f30*/  IADD3 R8, P1, R8, 0x20, RZ ;  /* 0x0000002008087810 */ /* 0x000fe40007f3e0ff */
[----:B------:R-:W-:Y:S02]  /*2f40*/  IADD3.X R5, RZ, R5, RZ, P0, !PT ;  /* 0x00000005ff057210 */ /* 0x000fe400007fe4ff */
[----:B------:R-:W-:Y:S02]  /*2f50*/  ISETP.NE.U32.AND P0, PT, R48, RZ, PT ;  /* 0x000000ff3000720c */ /* 0x000fe40003f05070 */
[----:B------:R-:W-:Y:S02]  /*2f60*/  IADD3.X R9, RZ, R9, RZ, P1, !PT ;  /* 0x00000009ff097210 */ /* 0x000fe40000ffe4ff */
[----:B------:R-:W-:Y:S01]  /*2f70*/  ISETP.NE.AND.EX P0, PT, R5, RZ, PT, P0 ;  /* 0x000000ff0500720c */ /* 0x000fe20003f05300 */
[----:B--2---:R-:W-:-:S08]  /*2f80*/  DADD R14, R14, R10 ;  /* 0x000000000e0e7229 */ /* 0x004fd0000000000a */
[----:B---3--:R-:W-:-:S08]  /*2f90*/  DADD R14, R14, R16 ;  /* 0x000000000e0e7229 */ /* 0x008fd00000000010 */
[----:B----4-:R-:W-:-:S08]  /*2fa0*/  DADD R14, R14, R20 ;  /* 0x000000000e0e7229 */ /* 0x010fd00000000014 */
[----:B-----5:R-:W-:Y:S01]  /*2fb0*/  DADD R10, R14, R12 ;  /* 0x000000000e0a7229 */ /* 0x020fe2000000000c */
[----:B------:R-:W-:Y:S10]  /*2fc0*/  @P0 BRA `(.L_x_2060) ;  /* 0xfffffffc00540947 */ /* 0x000ff4000383ffff */
[----:B------:R-:W-:Y:S05]  /*2fd0*/  BSYNC B3 ;  /* 0x0000000000037941 */ /* 0x000fea0003800000 */
.L_x_2059:
[----:B------:R-:W-:Y:S01]  /*2fe0*/  IMAD.MOV.U32 R16, RZ, RZ, R8 ;  /* 0x000000ffff107224 */ /* 0x000fe200078e0008 */
[----:B------:R-:W-:-:S07]  /*2ff0*/  MOV R17, R9 ;  /* 0x0000000900117202 */ /* 0x000fce0000000f00 */
.L_x_2050:
[----:B------:R-:W-:Y:S05]  /*3000*/  BSYNC B0 ;  /* 0x0000000000007941 */ /* 0x000fea0003800000 */
.L_x_2049:
        /* <DEDUP_REMOVED lines=14> */
[----:B--2---:R-:W-:-:S12]  /*30f0*/  DADD R10, R10, R8 ;  /* 0x000000000a0a7229 */ /* 0x004fd80000000008 */
        /* <DEDUP_REMOVED lines=10> */
[----:B---3--:R-:W-:-:S03]  /*31a0*/  @P0 IMAD R9, R9, R18, RZ ;  /* 0x0000001209090224 */ /* 0x008fc600078e02ff */
[----:B------:R-:W-:Y:S01]  /*31b0*/  LEA.HI.X R5, R12, R2, R5, 0x3, P1 ;  /* 0x000000020c057211 */ /* 0x000fe200008f1c05 */
[----:B------:R-:W-:-:S04]  /*31c0*/  @P0 IMAD.WIDE.U32 R14, R8, R18, RZ ;  /* 0x00000012080e0225 */ /* 0x000fc800078e00ff */
[----:B------:R-:W-:Y:S01]  /*31d0*/  @P0 IMAD R9, R8, R19, R9 ;  /* 0x0000001308090224 */ /* 0x000fe200078e0209 */
[----:B------:R-:W-:Y:S01]  /*31e0*/  @P0 LEA R8, P1, R14, R0, 0x3 ;  /* 0x000000000e080211 */ /* 0x000fe200078218ff */
[----:B------:R-:W2:Y:S03]  /*31f0*/  LDG.E.64.CONSTANT R4, desc[UR4][R4.64] ;  /* 0x0000000404047981 */ /* 0x000ea6000c1e9b00 */
[----:B------:R-:W-:-:S04]  /*3200*/  @P0 IADD3 R9, R15, R9, RZ ;  /* 0x000000090f090210 */ /* 0x000fc80007ffe0ff */
[----:B------:R-:W-:-:S06]  /*3210*/  @P0 LEA.HI.X R9, R14, R2, R9, 0x3, P1 ;  /* 0x000000020e090211 */ /* 0x000fcc00008f1c09 */
[----:B------:R-:W3:Y:S01]  /*3220*/  @P0 LDG.E.64.CONSTANT R8, desc[UR4][R8.64] ;  /* 0x0000000408080981 */ /* 0x000ee2000c1e9b00 */
[----:B--2---:R-:W-:-:S08]  /*3230*/  DADD R10, R10, R4 ;  /* 0x000000000a0a7229 */ /* 0x004fd00000000004 */
[----:B---3--:R-:W-:-:S11]  /*3240*/  @P0 DADD R10, R10, R8 ;  /* 0x000000000a0a0229 */ /* 0x008fd60000000008 */
.L_x_2048:
[----:B------:R-:W-:Y:S05]  /*3250*/  BSYNC B1 ;  /* 0x0000000000017941 */ /* 0x000fea0003800000 */
.L_x_2047:
[----:B------:R0:W-:Y:S01]  /*3260*/  STG.E.64 desc[UR4][R6.64], R10 ;  /* 0x0000000a06007986 */ /* 0x0001e2000c101b04 */
[----:B------:R-:W-:-:S07]  /*3270*/  IADD3 R3, R3, 0x80, RZ ;  /* 0x0000008003037810 */ /* 0x000fce0007ffe0ff */
.L_x_2045:
[----:B------:R-:W-:Y:S05]  /*3280*/  BSYNC B2 ;  /* 0x0000000000027941 */ /* 0x000fea0003800000 */
.L_x_2044:
        /* <DEDUP_REMOVED lines=9> */
[----:B------:R-:W-:Y:S01]  /*3320*/  IMAD.MOV.U32 R0, RZ, RZ, RZ ;  /* 0x000000ffff007224 */ /* 0x000fe200078e00ff */
        /* <DEDUP_REMOVED lines=401> */
.L_x_2064:
        /* <DEDUP_REMOVED lines=39> */
[----:B------:R-:W-:Y:S01]  /*4eb0*/  MOV R8, R16 ;  /* 0x0000001000087202 */ /* 0x000fe20000000f00 */
[----:B------:R-:W-:Y:S01]  /*4ec0*/  IMAD.X R5, RZ, RZ, ~R12, P0 ;  /* 0x000000ffff057224 */ /* 0x000fe200000e0e0c */
[----:B------:R-:W-:-:S04]  /*4ed0*/  MOV R9, R17 ;  /* 0x0000001100097202 */ /* 0x000fc80000000f00 */
        /* <DEDUP_REMOVED lines=11> */
.L_x_2074:
        /* <DEDUP_REMOVED lines=49> */
[----:B------:R-:W-:Y:S02]  /*52a0*/  IMAD.IADD R15, R15, 0x1, R29 ;  /* 0x000000010f0f7824 */ /* 0x000fe400078e021d */
[----:B------:R-:W-:Y:S01]  /*52b0*/  IMAD.WIDE.U32 R12, R26, UR10, RZ ;  /* 0x0000000a1a0c7c25 */ /* 0x000fe2000f8e00ff */
[----:B------:R-:W5:Y:S02]  /*52c0*/  LDG.E.64.CONSTANT R30, desc[UR4][R30.64] ;  /* 0x000000041e1e7981 */ /* 0x000f64000c1e9b00 */
[----:B------:R-:W-:Y:S01]  /*52d0*/  LEA.HI.X R29, R14, R2, R15, 0x3, P1 ;  /* 0x000000020e1d7211 */ /* 0x000fe200008f1c0f */
[----:B------:R-:W-:Y:S01]  /*52e0*/  IMAD R27, R26, UR11, R27 ;  /* 0x0000000b1a1b7c24 */ /* 0x000fe2000f8e021b */
[----:B------:R-:W-:Y:S01]  /*52f0*/  LEA R26, P1, R12, R0, 0x3 ;  /* 0x000000000c1a7211 */ /* 0x000fe200078218ff */
[----:B------:R-:W-:-:S02]  /*5300*/  IMAD R25, R25, UR10, RZ ;  /* 0x0000000a19197c24 */ /* 0x000fc4000f8e02ff */
[C---:B------:R-:W-:Y:S01]  /*5310*/  IMAD.WIDE.U32 R14, R24.reuse, UR10, RZ ;  /* 0x0000000a180e7c25 */ /* 0x040fe2000f8e00ff */
[----:B------:R-:W-:Y:S01]  /*5320*/  IADD3 R13, R13, R27, RZ ;  /* 0x0000001b0d0d7210 */ /* 0x000fe20007ffe0ff */
[----:B------:R-:W5:Y:S02]  /*5330*/  LDG.E.64.CONSTANT R28, desc[UR4][R28.64] ;  /* 0x000000041c1c7981 */ /* 0x000f64000c1e9b00 */
        /* <DEDUP_REMOVED lines=65> */
[C---:B------:R-:W-:Y:S02]  /*5750*/  LEA R40, P1, R44.reuse, R0, 0x3 ;  /* 0x000000002c287211 */ /* 0x040fe400078218ff */
[----:B------:R-:W-:Y:S02]  /*5760*/  IADD3 R41, R45, R43, RZ ;  /* 0x0000002b2d297210 */ /* 0x000fe40007ffe0ff */
        /* <DEDUP_REMOVED lines=27> */
.L_x_2073:
[----:B------:R-:W-:Y:S02]  /*5920*/  MOV R16, R8 ;  /* 0x0000000800107202 */ /* 0x000fe40000000f00 */
[----:B------:R-:W-:-:S07]  /*5930*/  MOV R17, R9 ;  /* 0x0000000900117202 */ /* 0x000fce0000000f00 */
.L_x_2072:
[----:B------:R-:W-:Y:S05]  /*5940*/  BSYNC B5 ;  /* 0x0000000000057941 */ /* 0x000fea0003800000 */
.L_x_2071:
[----:B------:R-:W-:Y:S01]  /*5950*/  IADD3 R12, P2, RZ, -R48, RZ ;  /* 0x80000030ff0c7210 */ /* 0x000fe20007f5e0ff */
[----:B------:R-:W-:Y:S03]  /*5960*/  BSSY B5, `(.L_x_2075) ;  /* 0x0000055000057945 */ /* 0x000fe60003800000 */
[----:B------:R-:W-:Y:S01]  /*5970*/  ISETP.GT.U32.AND P1, PT, R12, 0x4, PT ;  /* 0x000000040c00780c */ /* 0x000fe20003f24070 */
[----:B------:R-:W-:-:S05]  /*5980*/  IMAD.X R12, RZ, RZ, ~R5, P2 ;  /* 0x000000ffff0c7224 */ /* 0x000fca00010e0e05 */
        /* <DEDUP_REMOVED lines=29> */
[C---:B------:R-:W-:Y:S01]  /*5b60*/  IMAD.WIDE.U32 R26, R22.reuse, UR10, RZ ;  /* 0x0000000a161a7c25 */ /* 0x040fe2000f8e00ff */
[----:B------:R-:W-:Y:S01]  /*5b70*/  IADD3 R23, R29, R33, RZ ;  /* 0x000000211d177210 */ /* 0x000fe20007ffe0ff */
[----:B------:R0:W3:Y:S02]  /*5b80*/  LDG.E.64.CONSTANT R20, desc[UR4][R30.64] ;  /* 0x000000041e147981 */ /* 0x0000e4000c1e9b00 */
[----:B------:R-:W-:Y:S01]  /*5b90*/  IMAD R35, R22, UR11, R35 ;  /* 0x0000000b16237c24 */ /* 0x000fe2000f8e0223 */
[----:B------:R-:W-:Y:S01]  /*5ba0*/  LEA.HI.X R33, R28, R2, R23, 0x3, P0 ;  /* 0x000000021c217211 */ /* 0x000fe200000f1c17 */
[----:B------:R-:W-:Y:S01]  /*5bb0*/  IMAD R37, R25, UR10, RZ ;  /* 0x0000000a19257c24 */ /* 0x000fe2000f8e02ff */
[----:B------:R-:W-:Y:S01]  /*5bc0*/  LEA R34, P0, R26, R0, 0x3 ;  /* 0x000000001a227211 */ /* 0x000fe200078018ff */
[C---:B------:R-:W-:Y:S01]  /*5bd0*/  IMAD.WIDE.U32 R28, R24.reuse, UR10, RZ ;  /* 0x0000000a181c7c25 */ /* 0x040fe2000f8e00ff */
[----:B------:R-:W-:Y:S01]  /*5be0*/  IADD3 R25, R27, R35, RZ ;  /* 0x000000231b197210 */ /* 0x000fe20007ffe0ff */
[----:B------:R1:W4:Y:S02]  /*5bf0*/  LDG.E.64.CONSTANT R22, desc[UR4][R32.64] ;  /* 0x0000000420167981 */ /* 0x000324000c1e9b00 */
[----:B------:R-:W-:Y:S01]  /*5c00*/  IMAD R37, R24, UR11, R37 ;  /* 0x0000000b18257c24 */ /* 0x000fe2000f8e0225 */
[----:B------:R-:W-:Y:S01]  /*5c10*/  LEA.HI.X R35, R26, R2, R25, 0x3, P0 ;  /* 0x000000021a237211 */ /* 0x000fe200000f1c19 */
[----:B------:R-:W-:Y:S01]  /*5c20*/  IMAD R39, R19, UR10, RZ ;  /* 0x0000000a13277c24 */ /* 0x000fe2000f8e02ff */
[----:B0-----:R-:W-:Y:S01]  /*5c30*/  LEA R30, P0, R28, R0, 0x3 ;  /* 0x000000001c1e7211 */ /* 0x001fe200078018ff */
[C---:B------:R-:W-:Y:S01]  /*5c40*/  IMAD.WIDE.U32 R26, R18.reuse, UR10, RZ ;  /* 0x0000000a121a7c25 */ /* 0x040fe2000f8e00ff */
[----:B------:R-:W-:Y:S01]  /*5c50*/  IADD3 R19, R29, R37, RZ ;  /* 0x000000251d137210 */ /* 0x000fe20007ffe0ff */
[----:B------:R0:W5:Y:S02]  /*5c60*/  LDG.E.64.CONSTANT R24, desc[UR4][R34.64] ;  /* 0x0000000422187981 */ /* 0x000164000c1e9b00 */
[----:B------:R-:W-:Y:S01]  /*5c70*/  IMAD R39, R18, UR11, R39 ;  /* 0x0000000b12277c24 */ /* 0x000fe2000f8e0227 */
[----:B------:R-:W-:Y:S01]  /*5c80*/  LEA.HI.X R31, R28, R2, R19, 0x3, P0 ;  /* 0x000000021c1f7211 */ /* 0x000fe200000f1c13 */
[----:B------:R-:W-:Y:S01]  /*5c90*/  IMAD R37, R17, UR10, RZ ;  /* 0x0000000a11257c24 */ /* 0x000fe2000f8e02ff */
[----:B-1----:R-:W-:Y:S01]  /*5ca0*/  LEA R32, P0, R26, R0, 0x3 ;  /* 0x000000001a207211 */ /* 0x002fe200078018ff */
[C---:B------:R-:W-:Y:S01]  /*5cb0*/  IMAD.WIDE.U32 R28, R16.reuse, UR10, RZ ;  /* 0x0000000a101c7c25 */ /* 0x040fe2000f8e00ff */
[----:B------:R-:W-:Y:S01]  /*5cc0*/  IADD3 R17, R27, R39, RZ ;  /* 0x000000271b117210 */ /* 0x000fe20007ffe0ff */
[----:B------:R-:W5:Y:S02]  /*5cd0*/  LDG.E.64.CONSTANT R18, desc[UR4][R30.64] ;  /* 0x000000041e127981 */ /* 0x000f64000c1e9b00 */
[----:B------:R-:W-:Y:S01]  /*5ce0*/  IMAD R37, R16, UR11, R37 ;  /* 0x0000000b10257c24 */ /* 0x000fe2000f8e0225 */
[----:B------:R-:W-:Y:S01]  /*5cf0*/  LEA.HI.X R33, R26, R2, R17, 0x3, P0 ;  /* 0x000000021a217211 */ /* 0x000fe200000f1c11 */
[----:B------:R-:W-:Y:S01]  /*5d00*/  IMAD R39, R13, UR10, RZ ;  /* 0x0000000a0d277c24 */ /* 0x000fe2000f8e02ff */
[----:B0-----:R-:W-:Y:S01]  /*5d10*/  LEA R34, P0, R28, R0, 0x3 ;  /* 0x000000001c227211 */ /* 0x001fe200078018ff */
[C---:B------:R-:W-:Y:S01]  /*5d20*/  IMAD.WIDE.U32 R26, R12.reuse, UR10, RZ ;  /* 0x0000000a0c1a7c25 */ /* 0x040fe2000f8e00ff */
[----:B------:R-:W-:Y:S01]  /*5d30*/  IADD3 R13, R29, R37, RZ ;  /* 0x000000251d0d7210 */ /* 0x000fe20007ffe0ff */
[----:B------:R-:W5:Y:S02]  /*5d40*/  LDG.E.64.CONSTANT R16, desc[UR4][R32.64] ;  /* 0x0000000420107981 */ /* 0x000f64000c1e9b00 */
[----:B------:R-:W-:Y:S01]  /*5d50*/  IMAD R39, R12, UR11, R39 ;  /* 0x0000000b0c277c24 */ /* 0x000fe2000f8e0227 */
[----:B------:R-:W-:-:S02]  /*5d60*/  LEA.HI.X R35, R28, R2, R13, 0x3, P0 ;  /* 0x000000021c237211 */ /* 0x000fc400000f1c0d */
[C---:B------:R-:W-:Y:S01]  /*5d70*/  LEA R28, P0, R26.reuse, R0, 0x3 ;  /* 0x000000001a1c7211 */ /* 0x040fe200078018ff */
[----:B------:R-:W-:Y:S02]  /*5d80*/  IMAD.IADD R27, R27, 0x1, R39 ;  /* 0x000000011b1b7824 */ /* 0x000fe400078e0227 */
[----:B------:R-:W5:Y:S03]  /*5d90*/  LDG.E.64.CONSTANT R12, desc[UR4][R34.64] ;  /* 0x00000004220c7981 */ /* 0x000f66000c1e9b00 */
        /* <DEDUP_REMOVED lines=11> */
[----:B------:R-:W-:-:S04]  /*5e50*/  IADD3 R16, P1, R8, 0x40, RZ ;  /* 0x0000004008107810 */ /* 0x000fc80007f3e0ff */
[----:B------:R-:W-:-:S03]  /*5e60*/  IADD3.X R17, RZ, R9, RZ, P1, !PT ;  /* 0x00000009ff117210 */ /* 0x000fc60000ffe4ff */
[----:B------:R-:W-:Y:S01]  /*5e70*/  DADD R12, R14, R12 ;  /* 0x000000000e0c7229 */ /* 0x000fe2000000000c */
[----:B------:R-:W-:Y:S02]  /*5e80*/  MOV R8, R16 ;  /* 0x0000001000087202 */ /* 0x000fe40000000f00 */
[----:B------:R-:W-:-:S05]  /*5e90*/  MOV R9, R17 ;  /* 0x0000001100097202 */ /* 0x000fca0000000f00 */
[----:B------:R-:W-:-:S11]  /*5ea0*/  DADD R10, R12, R26 ;  /* 0x000000000c0a7229 */ /* 0x000fd6000000001a */
.L_x_2076:
[----:B------:R-:W-:Y:S05]  /*5eb0*/  BSYNC B5 ;  /* 0x0000000000057941 */ /* 0x000fea0003800000 */
.L_x_2075:
[----:B------:R-:W-:-:S04]  /*5ec0*/  ISETP.NE.U32.AND P1, PT, R48, RZ, PT ;  /* 0x000000ff3000720c */ /* 0x000fc80003f25070 */
[----:B------:R-:W-:-:S13]  /*5ed0*/  ISETP.NE.OR.EX P0, PT, R5, RZ, P0, P1 ;  /* 0x000000ff0500720c */ /* 0x000fda0000705710 */
[----:B------:R-:W-:Y:S05]  /*5ee0*/  @!P0 BREAK B2 ;  /* 0x0000000000028942 */ /* 0x000fea0003800000 */
[----:B------:R-:W-:Y:S05]  /*5ef0*/  @!P0 BRA `(.L_x_2068) ;  /* 0x0000000000c08947 */ /* 0x000fea0003800000 */
.L_x_2070:
[----:B------:R-:W-:Y:S05]  /*5f00*/  BSYNC B2 ;  /* 0x0000000000027941 */ /* 0x000fea0003800000 */
.L_x_2069:
[----:B------:R-:W-:Y:S01]  /*5f10*/  BSSY B2, `(.L_x_2077) ;  /* 0x000002c000027945 */ /* 0x000fe20003800000 */
.L_x_2078:
        /* <DEDUP_REMOVED lines=27> */
[----:B------:R-:W-:Y:S01]  /*60d0*/  LEA R12, P0, R22, R0, 0x3 ;  /* 0x00000000160c7211 */ /* 0x000fe200078018ff */
[----:B------:R-:W-:-:S03]  /*60e0*/  IMAD.IADD R13, R23, 0x1, R13 ;  /* 0x00000001170d7824 */ /* 0x000fc600078e020d */
        /* <DEDUP_REMOVED lines=15> */
.L_x_2077:
[----:B------:R-:W-:Y:S02]  /*61e0*/  MOV R16, R8 ;  /* 0x0000000800107202 */ /* 0x000fe40000000f00 */
[----:B------:R-:W-:-:S07]  /*61f0*/  MOV R17, R9 ;  /* 0x0000000900117202 */ /* 0x000fce0000000f00 */
.L_x_2068:
[----:B------:R-:W-:Y:S05]  /*6200*/  BSYNC B3 ;  /* 0x0000000000037941 */ /* 0x000fea0003800000 */
.L_x_2067:
        /* <DEDUP_REMOVED lines=36> */
.L_x_2066:
[----:B------:R-:W-:Y:S05]  /*6450*/  BSYNC B4 ;  /* 0x0000000000047941 */ /* 0x000fea0003800000 */
.L_x_2065:
[----:B------:R0:W-:Y:S01]  /*6460*/  STG.E.64 desc[UR4][R6.64], R10 ;  /* 0x0000000a06007986 */ /* 0x0001e2000c101b04 */
[----:B------:R-:W-:-:S05]  /*6470*/  VIADD R3, R3, 0x80 ;  /* 0x0000008003037836 */ /* 0x000fca0000000000 */
        /* <DEDUP_REMOVED lines=407> */
.L_x_2080:
        /* <DEDUP_REMOVED lines=53> */
.L_x_2090:
        /* <DEDUP_REMOVED lines=29> */
[----:B------:R-:W2:Y:S01]  /*8310*/  LDG.E.64.CONSTANT R36, desc[UR4][R36.64] ;  /* 0x0000000424247981 */ /* 0x000ea2000c1e9b00 */
[----:B------:R-:W-:Y:S02]  /*8320*/  IMAD.IADD R13, R13, 0x1, R35 ;  /* 0x000000010d0d7824 */ /* 0x000fe400078e0223 */
[----:B------:R-:W-:-:S03]  /*8330*/  IMAD R33, R32, UR11, R33 ;  /* 0x0000000b20217c24 */ /* 0x000fc6000f8e0221 */
[----:B------:R-:W-:Y:S01]  /*8340*/  LEA.HI.X R35, R12, R2, R13, 0x3, P1 ;  /* 0x000000020c237211 */ /* 0x000fe200008f1c0d */
[----:B-----5:R-:W-:Y:S01]  /*8350*/  IMAD R31, R31, UR10, RZ ;  /* 0x0000000a1f1f7c24 */ /* 0x020fe2000f8e02ff */
[----:B------:R-:W-:Y:S02]  /*8360*/  LEA R32, P1, R14, R0, 0x3 ;  /* 0x000000000e207211 */ /* 0x000fe400078218ff */
[----:B------:R-:W-:Y:S01]  /*8370*/  IADD3 R15, R15, R33, RZ ;  /* 0x000000210f0f7210 */ /* 0x000fe20007ffe0ff */
[----:B------:R-:W-:Y:S01]  /*8380*/  IMAD.WIDE.U32 R12, R30, UR10, RZ ;  /* 0x0000000a1e0c7c25 */ /* 0x000fe2000f8e00ff */
[----:B------:R-:W3:Y:S02]  /*8390*/  LDG.E.64.CONSTANT R34, desc[UR4][R34.64] ;  /* 0x0000000422227981 */ /* 0x000ee4000c1e9b00 */
[----:B------:R-:W-:Y:S01]  /*83a0*/  LEA.HI.X R33, R14, R2, R15, 0x3, P1 ;  /* 0x000000020e217211 */ /* 0x000fe200008f1c0f */
[----:B------:R-:W-:Y:S01]  /*83b0*/  IMAD R31, R30, UR11, R31 ;  /* 0x0000000b1e1f7c24 */ /* 0x000fe2000f8e021f */
[----:B------:R-:W-:Y:S01]  /*83c0*/  LEA R30, P1, R12, R0, 0x3 ;  /* 0x000000000c1e7211 */ /* 0x000fe200078218ff */
[----:B------:R-:W-:-:S03]  /*83d0*/  IMAD R29, R29, UR10, RZ ;  /* 0x0000000a1d1d7c24 */ /* 0x000fc6000f8e02ff */
[----:B------:R-:W-:Y:S01]  /*83e0*/  IADD3 R13, R13, R31, RZ ;  /* 0x0000001f0d0d7210 */ /* 0x000fe20007ffe0ff */
[----:B------:R-:W4:Y:S01]  /*83f0*/  LDG.E.64.CONSTANT R32, desc[UR4][R32.64] ;  /* 0x0000000420207981 */ /* 0x000f22000c1e9b00 */
[----:B------:R-:W-:Y:S02]  /*8400*/  IMAD.WIDE.U32 R14, R28, UR10, RZ ;  /* 0x0000000a1c0e7c25 */ /* 0x000fe4000f8e00ff */
[----:B------:R-:W-:Y:S02]  /*8410*/  LEA.HI.X R31, R12, R2, R13, 0x3, P1 ;  /* 0x000000020c1f7211 */ /* 0x000fe400008f1c0d */
[----:B------:R-:W-:Y:S01]  /*8420*/  IMAD R29, R28, UR11, R29 ;  /* 0x0000000b1c1d7c24 */ /* 0x000fe2000f8e021d */
[----:B------:R-:W-:Y:S01]  /*8430*/  LEA R28, P1, R14, R0, 0x3 ;  /* 0x000000000e1c7211 */ /* 0x000fe200078218ff */
[----:B------:R-:W-:Y:S02]  /*8440*/  IMAD R27, R27, UR10, RZ ;  /* 0x0000000a1b1b7c24 */ /* 0x000fe4000f8e02ff */
[----:B------:R-:W5:Y:S01]  /*8450*/  LDG.E.64.CONSTANT R30, desc[UR4][R30.64] ;  /* 0x000000041e1e7981 */ /* 0x000f62000c1e9b00 */
[----:B------:R-:W-:Y:S01]  /*8460*/  IADD3 R15, R15, R29, RZ ;  /* 0x0000001d0f0f7210 */ /* 0x000fe20007ffe0ff */
[----:B------:R-:W-:-:S03]  /*8470*/  IMAD.WIDE.U32 R12, R26, UR10, RZ ;  /* 0x0000000a1a0c7c25 */ /* 0x000fc6000f8e00ff */
[----:B------:R-:W-:Y:S01]  /*8480*/  LEA.HI.X R29, R14, R2, R15, 0x3, P1 ;  /* 0x000000020e1d7211 */ /* 0x000fe200008f1c0f */
[----:B------:R-:W-:Y:S01]  /*8490*/  IMAD R27, R26, UR11, R27 ;  /* 0x0000000b1a1b7c24 */ /* 0x000fe2000f8e021b */
[----:B------:R-:W-:Y:S01]  /*84a0*/  LEA R26, P1, R12, R0, 0x3 ;  /* 0x000000000c1a7211 */ /* 0x000fe200078218ff */
[----:B------:R-:W-:-:S03]  /*84b0*/  IMAD R25, R25, UR10, RZ ;  /* 0x0000000a19197c24 */ /* 0x000fc6000f8e02ff */
[----:B------:R-:W-:Y:S01]  /*84c0*/  IADD3 R13, R13, R27, RZ ;  /* 0x0000001b0d0d7210 */ /* 0x000fe20007ffe0ff */
[----:B------:R-:W5:Y:S01]  /*84d0*/  LDG.E.64.CONSTANT R28, desc[UR4][R28.64] ;  /* 0x000000041c1c7981 */ /* 0x000f62000c1e9b00 */
        /* <DEDUP_REMOVED lines=25> */
[----:B------:R-:W-:Y:S02]  /*8670*/  IMAD R17, R17, UR10, RZ ;  /* 0x0000000a11117c24 */ /* 0x000fe4000f8e02ff */
[----:B------:R-:W-:Y:S01]  /*8680*/  IMAD.IADD R13, R13, 0x1, R19 ;  /* 0x000000010d0d7824 */ /* 0x000fe200078e0213 */
[----:B------:R-:W5:Y:S01]  /*8690*/  LDG.E.64.CONSTANT R20, desc[UR4][R20.64] ;  /* 0x0000000414147981 */ /* 0x000f62000c1e9b00 */
        /* <DEDUP_REMOVED lines=14> */
[----:B------:R-:W-:-:S04]  /*8780*/  IMAD.WIDE.U32 R38, R46, UR10, RZ ;  /* 0x0000000a2e267c25 */ /* 0x000fc8000f8e00ff */
[----:B------:R-:W-:Y:S01]  /*8790*/  IMAD R49, R46, UR11, R15 ;  /* 0x0000000b2e317c24 */ /* 0x000fe2000f8e020f */
[----:B------:R-:W-:Y:S01]  /*87a0*/  LEA.HI.X R15, R12, R2, R13, 0x3, P1 ;  /* 0x000000020c0f7211 */ /* 0x000fe200008f1c0d */
[----:B------:R-:W-:Y:S01]  /*87b0*/  IMAD R41, R41, UR10, RZ ;  /* 0x0000000a29297c24 */ /* 0x000fe2000f8e02ff */
[----:B------:R-:W-:Y:S02]  /*87c0*/  LEA R12, P1, R38, R0, 0x3 ;  /* 0x00000000260c7211 */ /* 0x000fe400078218ff */
[----:B------:R-:W-:Y:S01]  /*87d0*/  IADD3 R13, R39, R49, RZ ;  /* 0x00000031270d7210 */ /* 0x000fe20007ffe0ff */
[----:B------:R-:W-:Y:S01]  /*87e0*/  IMAD.WIDE.U32 R46, R40, UR10, RZ ;  /* 0x0000000a282e7c25 */ /* 0x000fe2000f8e00ff */
[----:B------:R-:W5:Y:S02]  /*87f0*/  LDG.E.64.CONSTANT R14, desc[UR4][R14.64] ;  /* 0x000000040e0e7981 */ /* 0x000f64000c1e9b00 */
        /* <DEDUP_REMOVED lines=16> */
[----:B------:R-:W-:-:S04]  /*8900*/  LEA R40, P1, R44, R0, 0x3 ;  /* 0x000000002c287211 */ /* 0x000fc800078218ff */
[----:B------:R-:W-:Y:S01]  /*8910*/  IADD3 R41, R45, R43, RZ ;  /* 0x0000002b2d297210 */ /* 0x000fe20007ffe0ff */
[----:B------:R-:W5:Y:S03]  /*8920*/  LDG.E.64.CONSTANT R46, desc[UR4][R46.64] ;  /* 0x000000042e2e7981 */ /* 0x000f66000c1e9b00 */
[----:B------:R-:W-:-:S06]  /*8930*/  LEA.HI.X R41, R44, R2, R41, 0x3, P1 ;  /* 0x000000022c297211 */ /* 0x000fcc00008f1c29 */
[----:B------:R-:W5:Y:S01]  /*8940*/  LDG.E.64.CONSTANT R40, desc[UR4][R40.64] ;  /* 0x0000000428287981 */ /* 0x000f62000c1e9b00 */
[----:B------:R-:W-:-:S04]  /*8950*/  IADD3 R48, P1, R48, 0x10, RZ ;  /* 0x0000001030307810 */ /* 0x000fc80007f3e0ff */
[----:B------:R-:W-:Y:S02]  /*8960*/  IADD3.X R5, RZ, R5, RZ, P1, !PT ;  /* 0x00000005ff057210 */ /* 0x000fe40000ffe4ff */
[----:B------:R-:W-:-:S04]  /*8970*/  ISETP.GE.U32.AND P1, PT, R48, -0xc, PT ;  /* 0xfffffff43000780c */ /* 0x000fc80003f26070 */
[----:B------:R-:W-:Y:S02]  /*8980*/  ISETP.GE.AND.EX P1, PT, R5, -0x1, PT, P1 ;  /* 0xffffffff0500780c */ /* 0x000fe40003f26310 */
[----:B------:R-:W-:-:S05]  /*8990*/  IADD3 R8, P2, R8, 0x80, RZ ;  /* 0x0000008008087810 */ /* 0x000fca0007f5e0ff */
[----:B------:R-:W-:Y:S01]  /*89a0*/  IMAD.X R9, RZ, RZ, R9, P2 ;  /* 0x000000ffff097224 */ /* 0x000fe200010e0609 */
        /* <DEDUP_REMOVED lines=18> */
.L_x_2089:
[----:B------:R-:W-:Y:S02]  /*8ad0*/  MOV R16, R8 ;  /* 0x0000000800107202 */ /* 0x000fe40000000f00 */
[----:B------:R-:W-:-:S07]  /*8ae0*/  MOV R17, R9 ;  /* 0x0000000900117202 */ /* 0x000fce0000000f00 */
.L_x_2088:
[----:B------:R-:W-:Y:S05]  /*8af0*/  BSYNC B5 ;  /* 0x0000000000057941 */ /* 0x000fea0003800000 */
.L_x_2087:
        /* <DEDUP_REMOVED lines=47> */
[----:B------:R-:W-:-:S02]  /*8df0*/  IMAD.IADD R19, R29, 0x1, R37 ;  /* 0x000000011d137824 */ /* 0x000fc400078e0225 */
[----:B------:R0:W5:Y:S01]  /*8e00*/  LDG.E.64.CONSTANT R24, desc[UR4][R34.64] ;  /* 0x0000000422187981 */ /* 0x000162000c1e9b00 */
[----:B------:R-:W-:Y:S02]  /*8e10*/  IMAD.WIDE.U32 R26, R18, UR10, RZ ;  /* 0x0000000a121a7c25 */ /* 0x000fe4000f8e00ff */
[----:B------:R-:W-:Y:S02]  /*8e20*/  LEA.HI.X R31, R28, R2, R19, 0x3, P0 ;  /* 0x000000021c1f7211 */ /* 0x000fe400000f1c13 */
[----:B------:R-:W-:Y:S01]  /*8e30*/  IMAD R39, R18, UR11, R39 ;  /* 0x0000000b12277c24 */ /* 0x000fe2000f8e0227 */
[----:B-1----:R-:W-:Y:S01]  /*8e40*/  LEA R32, P0, R26, R0, 0x3 ;  /* 0x000000001a207211 */ /* 0x002fe200078018ff */
[----:B------:R-:W-:Y:S01]  /*8e50*/  IMAD R37, R17, UR10, RZ ;  /* 0x0000000a11257c24 */ /* 0x000fe2000f8e02ff */
[----:B------:R-:W5:Y:S02]  /*8e60*/  LDG.E.64.CONSTANT R18, desc[UR4][R30.64] ;  /* 0x000000041e127981 */ /* 0x000f64000c1e9b00 */
        /* <DEDUP_REMOVED lines=27> */
[----:B------:R-:W-:Y:S02]  /*9020*/  IADD3.X R17, RZ, R9, RZ, P1, !PT ;  /* 0x00000009ff117210 */ /* 0x000fe40000ffe4ff */
[----:B------:R-:W-:Y:S02]  /*9030*/  MOV R8, R16 ;  /* 0x0000001000087202 */ /* 0x000fe40000000f00 */
[----:B------:R-:W-:-:S03]  /*9040*/  MOV R9, R17 ;  /* 0x0000001100097202 */ /* 0x000fc60000000f00 */
[----:B------:R-:W-:-:S11]  /*9050*/  DADD R10, R12, R26 ;  /* 0x000000000c0a7229 */ /* 0x000fd6000000001a */
.L_x_2092:
[----:B------:R-:W-:Y:S05]  /*9060*/  BSYNC B5 ;  /* 0x0000000000057941 */ /* 0x000fea0003800000 */
.L_x_2091:
[----:B------:R-:W-:-:S04]  /*9070*/  ISETP.NE.U32.AND P1, PT, R48, RZ, PT ;  /* 0x000000ff3000720c */ /* 0x000fc80003f25070 */
[----:B------:R-:W-:-:S13]  /*9080*/  ISETP.NE.OR.EX P0, PT, R5, RZ, P0, P1 ;  /* 0x000000ff0500720c */ /* 0x000fda0000705710 */
[----:B------:R-:W-:Y:S05]  /*9090*/  @!P0 BREAK B2 ;  /* 0x0000000000028942 */ /* 0x000fea0003800000 */
[----:B------:R-:W-:Y:S05]  /*90a0*/  @!P0 BRA `(.L_x_2084) ;  /* 0x0000000000c48947 */ /* 0x000fea0003800000 */
.L_x_2086:
[----:B------:R-:W-:Y:S05]  /*90b0*/  BSYNC B2 ;  /* 0x0000000000027941 */ /* 0x000fea0003800000 */
.L_x_2085:
[----:B------:R-:W-:Y:S01]  /*90c0*/  BSSY B2, `(.L_x_2093) ;  /* 0x000002d000027945 */ /* 0x000fe20003800000 */
.L_x_2094:
        /* <DEDUP_REMOVED lines=17> */
[----:B------:R-:W-:Y:S01]  /*91e0*/  IADD3 R17, R21, R17, RZ ;  /* 0x0000001115117210 */ /* 0x000fe20007ffe0ff */
[----:B------:R-:W2:Y:S02]  /*91f0*/  LDG.E.64.CONSTANT R14, desc[UR4][R14.64] ;  /* 0x000000040e0e7981 */ /* 0x000ea4000c1e9b00 */
        /* <DEDUP_REMOVED lines=26> */
.L_x_2093:
[----:B------:R-:W-:Y:S02]  /*93a0*/  MOV R16, R8 ;  /* 0x0000000800107202 */ /* 0x000fe40000000f00 */
[----:B------:R-:W-:-:S07]  /*93b0*/  MOV R17, R9 ;  /* 0x0000000900117202 */ /* 0x000fce0000000f00 */
.L_x_2084:
[----:B------:R-:W-:Y:S05]  /*93c0*/  BSYNC B3 ;  /* 0x0000000000037941 */ /* 0x000fea0003800000 */
.L_x_2083:
        /* <DEDUP_REMOVED lines=36> */
.L_x_2082:
[----:B------:R-:W-:Y:S05]  /*9610*/  BSYNC B4 ;  /* 0x0000000000047941 */ /* 0x000fea0003800000 */
.L_x_2081:
[----:B------:R1:W-:Y:S01]  /*9620*/  STG.E.64 desc[UR4][R6.64], R10 ;  /* 0x0000000a06007986 */ /* 0x0003e2000c101b04 */
[----:B------:R-:W-:-:S07]  /*9630*/  IADD3 R3, R3, 0x80, RZ ;  /* 0x0000008003037810 */ /* 0x000fce0007ffe0ff */
.L_x_2063:
[----:B------:R-:W-:-:S13]  /*9640*/  ISETP.GE.AND P0, PT, R3, UR8, PT ;  /* 0x0000000803007c0c */ /* 0x000fda000bf06270 */
[----:B------:R-:W-:Y:S05]  /*9650*/  @P0 BRA `(.L_x_2095) ;  /* 0x0000006000d80947 */ /* 0x000fea0003800000 */
[----:B------:R-:W2:Y:S01]  /*9660*/  LDC R5, c[0x0][0x218] ;  /* 0x00008600ff057b82 */ /* 0x000ea20000000800 */
[----:B------:R-:W-:Y:S01]  /*9670*/  HFMA2.MMA R2, -RZ, RZ, 0, 0 ;  /* 0x00000000ff027435 */ /* 0x000fe200000001ff */
[----:B------:R-:W-:Y:S01]  /*9680*/  MOV R4, RZ ;  /* 0x000000ff00047202 */ /* 0x000fe20000000f00 */
[----:B01----:R-:W-:Y:S01]  /*9690*/  HFMA2.MMA R6, -RZ, RZ, 0, 0 ;  /* 0x00000000ff067435 */ /* 0x003fe200000001ff */
        /* <DEDUP_REMOVED lines=401> */
.L_x_2096:
        /* <DEDUP_REMOVED lines=53> */
.L_x_2106:
        /* <DEDUP_REMOVED lines=124> */
[----:B------:R-:W-:-:S04]  /*bac0*/  LEA R40, P1, R44, R0, 0x3 ;  /* 0x000000002c287211 */ /* 0x000fc800078218ff */
[----:B------:R-:W-:Y:S01]  /*bad0*/  IADD3 R41, R45, R43, RZ ;  /* 0x0000002b2d297210 */ /* 0x000fe20007ffe0ff */
[----:B------:R-:W5:Y:S03]  /*bae0*/  LDG.E.64.CONSTANT R46, desc[UR4][R46.64] ;  /* 0x000000042e2e7981 */ /* 0x000f66000c1e9b00 */
        /* <DEDUP_REMOVED lines=26> */
.L_x_2105:
[----:B------:R-:W-:Y:S02]  /*bc90*/  MOV R16, R8 ;  /* 0x0000000800107202 */ /* 0x000fe40000000f00 */
[----:B------:R-:W-:-:S07]  /*bca0*/  MOV R17, R9 ;  /* 0x0000000900117202 */ /* 0x000fce0000000f00 */
.L_x_2104:
[----:B------:R-:W-:Y:S05]  /*bcb0*/  BSYNC B5 ;  /* 0x0000000000057941 */ /* 0x000fea0003800000 */
.L_x_2103:
        /* <DEDUP_REMOVED lines=27> */
[----:B------:R-:W-:Y:S01]  /*be70*/  IMAD.WIDE.U32 R28, R20, UR10, RZ ;  /* 0x0000000a141c7c25 */ /* 0x000fe2000f8e00ff */
[----:B------:R-:W2:Y:S02]  /*be80*/  LDG.E.64.CONSTANT R14, desc[UR4][R14.64] ;  /* 0x000000040e0e7981 */ /* 0x000ea4000c1e9b00 */
[----:B------:R-:W-:Y:S01]  /*be90*/  LEA.HI.X R31, R26, R2, R21, 0x3, P0 ;  /* 0x000000021a1f7211 */ /* 0x000fe200000f1c15 */
[----:B------:R-:W-:Y:S01]  /*bea0*/  IMAD R33, R20, UR11, R33 ;  /* 0x0000000b14217c24 */ /* 0x000fe2000f8e0221 */
[----:B------:R-:W-:Y:S01]  /*beb0*/  LEA R32, P0, R28, R0, 0x3 ;  /* 0x000000001c207211 */ /* 0x000fe200078018ff */
[----:B-----5:R-:W-:-:S02]  /*bec0*/  IMAD R35, R23, UR10, RZ ;  /* 0x0000000a17237c24 */ /* 0x020fc4000f8e02ff */
[----:B------:R0:W3:Y:S01]  /*bed0*/  LDG.E.64.CONSTANT R20, desc[UR4][R30.64] ;  /* 0x000000041e147981 */ /* 0x0000e2000c1e9b00 */
[----:B------:R-:W-:Y:S01]  /*bee0*/  IADD3 R23, R29, R33, RZ ;  /* 0x000000211d177210 */ /* 0x000fe20007ffe0ff */
[----:B------:R-:W-:-:S03]  /*bef0*/  IMAD.WIDE.U32 R26, R22, UR10, RZ ;  /* 0x0000000a161a7c25 */ /* 0x000fc6000f8e00ff */
[----:B------:R-:W-:Y:S01]  /*bf00*/  LEA.HI.X R33, R28, R2, R23, 0x3, P0 ;  /* 0x000000021c217211 */ /* 0x000fe200000f1c17 */
[----:B------:R-:W-:Y:S01]  /*bf10*/  IMAD R35, R22, UR11, R35 ;  /* 0x0000000b16237c24 */ /* 0x000fe2000f8e0223 */
[----:B------:R-:W-:Y:S01]  /*bf20*/  LEA R34, P0, R26, R0, 0x3 ;  /* 0x000000001a227211 */ /* 0x000fe200078018ff */
[----:B------:R-:W-:Y:S02]  /*bf30*/  IMAD R37, R25, UR10, RZ ;  /* 0x0000000a19257c24 */ /* 0x000fe4000f8e02ff */
[----:B------:R1:W4:Y:S01]  /*bf40*/  LDG.E.64.CONSTANT R22, desc[UR4][R32.64] ;  /* 0x0000000420167981 */ /* 0x000322000c1e9b00 */
        /* <DEDUP_REMOVED lines=31> */
[----:B------:R-:W-:-:S03]  /*c140*/  PLOP3.LUT P0, PT, PT, PT, PT, 0x8, 0x0 ;  /* 0x000000000000781c */ /* 0x000fc60003f0e170 */
[----:B------:R-:W-:Y:S01]  /*c150*/  IMAD.X R5, RZ, RZ, R5, P2 ;  /* 0x000000ffff057224 */ /* 0x000fe200010e0605 */
        /* <DEDUP_REMOVED lines=12> */
.L_x_2108:
[----:B------:R-:W-:Y:S05]  /*c220*/  BSYNC B5 ;  /* 0x0000000000057941 */ /* 0x000fea0003800000 */
.L_x_2107:
[----:B------:R-:W-:-:S04]  /*c230*/  ISETP.NE.U32.AND P1, PT, R48, RZ, PT ;  /* 0x000000ff3000720c */ /* 0x000fc80003f25070 */
[----:B------:R-:W-:-:S13]  /*c240*/  ISETP.NE.OR.EX P0, PT, R5, RZ, P0, P1 ;  /* 0x000000ff0500720c */ /* 0x000fda0000705710 */
[----:B------:R-:W-:Y:S05]  /*c250*/  @!P0 BREAK B2 ;  /* 0x0000000000028942 */ /* 0x000fea0003800000 */
[----:B------:R-:W-:Y:S05]  /*c260*/  @!P0 BRA `(.L_x_2100) ;  /* 0x0000000000c48947 */ /* 0x000fea0003800000 */
.L_x_2102:
[----:B------:R-:W-:Y:S05]  /*c270*/  BSYNC B2 ;  /* 0x0000000000027941 */ /* 0x000fea0003800000 */
.L_x_2101:
[----:B------:R-:W-:Y:S01]  /*c280*/  BSSY B2, `(.L_x_2109) ;  /* 0x000002d000027945 */ /* 0x000fe20003800000 */
.L_x_2110:
        /* <DEDUP_REMOVED lines=36> */
[----:B------:R-:W-:Y:S01]  /*c4d0*/  ISETP.NE.U32.AND P0, PT, R48, RZ, PT ;  /* 0x000000ff3000720c */ /* 0x000fe20003f05070 */
[----:B------:R-:W-:-:S03]  /*c4e0*/  IMAD.X R9, RZ, RZ, R9, P1 ;  /* 0x000000ffff097224 */ /* 0x000fc600008e0609 */
[----:B------:R-:W-:Y:S01]  /*c4f0*/  ISETP.NE.AND.EX P0, PT, R5, RZ, PT, P0 ;  /* 0x000000ff0500720c */ /* 0x000fe20003f05300 */
[----:B--2---:R-:W-:-:S08]  /*c500*/  DADD R14, R14, R10 ;  /* 0x000000000e0e7229 */ /* 0x004fd0000000000a */
[----:B---3--:R-:W-:-:S08]  /*c510*/  DADD R14, R14, R16 ;  /* 0x000000000e0e7229 */ /* 0x008fd00000000010 */
[----:B----4-:R-:W-:-:S08]  /*c520*/  DADD R14, R14, R20 ;  /* 0x000000000e0e7229 */ /* 0x010fd00000000014 */
[----:B-----5:R-:W-:Y:S01]  /*c530*/  DADD R10, R14, R12 ;  /* 0x000000000e0a7229 */ /* 0x020fe2000000000c */
[----:B------:R-:W-:Y:S10]  /*c540*/  @P0 BRA `(.L_x_2110) ;  /* 0xfffffffc00500947 */ /* 0x000ff4000383ffff */
[----:B------:R-:W-:Y:S05]  /*c550*/  BSYNC B2 ;  /* 0x0000000000027941 */ /* 0x000fea0003800000 */
.L_x_2109:
[----:B------:R-:W-:Y:S02]  /*c560*/  MOV R16, R8 ;  /* 0x0000000800107202 */ /* 0x000fe40000000f00 */
[----:B------:R-:W-:-:S07]  /*c570*/  MOV R17, R9 ;  /* 0x0000000900117202 */ /* 0x000fce0000000f00 */
.L_x_2100:
[----:B------:R-:W-:Y:S05]  /*c580*/  BSYNC B3 ;  /* 0x0000000000037941 */ /* 0x000fea0003800000 */
.L_x_2099:
        /* <DEDUP_REMOVED lines=36> */
.L_x_2098:
[----:B------:R-:W-:Y:S05]  /*c7d0*/  BSYNC B4 ;  /* 0x0000000000047941 */ /* 0x000fea0003800000 */
.L_x_2097:
[----:B------:R0:W-:Y:S01]  /*c7e0*/  STG.E.64 desc[UR4][R6.64], R10 ;  /* 0x0000000a06007986 */ /* 0x0001e2000c101b04 */
[----:B------:R-:W-:-:S07]  /*c7f0*/  IADD3 R3, R3, 0x80, RZ ;  /* 0x0000008003037810 */ /* 0x000fce0007ffe0ff */
.L_x_2079:
[----:B------:R-:W-:-:S13]  /*c800*/  ISETP.GE.AND P0, PT, R3, UR8, PT ;  /* 0x0000000803007c0c */ /* 0x000fda000bf06270 */
        /* <DEDUP_REMOVED lines=406> */
.L_x_2112:
        /* <DEDUP_REMOVED lines=15> */
[----:B------:R-:W-:-:S03]  /*e260*/  CS2R R10, SRZ ;  /* 0x00000000000a7805 */ /* 0x000fc6000001ff00 */
        /* <DEDUP_REMOVED lines=37> */
.L_x_2122:
        /* <DEDUP_REMOVED lines=42> */
[----:B------:R-:W-:-:S02]  /*e760*/  IMAD.IADD R13, R13, 0x1, R31 ;  /* 0x000000010d0d7824 */ /* 0x000fc400078e021f */
[----:B------:R-:W-:Y:S01]  /*e770*/  IMAD.WIDE.U32 R14, R28, UR10, RZ ;  /* 0x0000000a1c0e7c25 */ /* 0x000fe2000f8e00ff */
[----:B------:R-:W4:Y:S02]  /*e780*/  LDG.E.64.CONSTANT R32, desc[UR4][R32.64] ;  /* 0x0000000420207981 */ /* 0x000f24000c1e9b00 */
        /* <DEDUP_REMOVED lines=54> */
[C---:B------:R-:W-:Y:S01]  /*eaf0*/  IMAD.WIDE.U32 R38, R46.reuse, UR10, RZ ;  /* 0x0000000a2e267c25 */ /* 0x040fe2000f8e00ff */
[----:B------:R-:W5:Y:S03]  /*eb00*/  LDG.E.64.CONSTANT R16, desc[UR4][R16.64] ;  /* 0x0000000410107981 */ /* 0x000f66000c1e9b00 */
        /* <DEDUP_REMOVED lines=52> */
.L_x_2121:
[----:B------:R-:W-:Y:S01]  /*ee50*/  MOV R16, R8 ;  /* 0x0000000800107202 */ /* 0x000fe20000000f00 */
[----:B------:R-:W-:-:S07]  /*ee60*/  IMAD.MOV.U32 R17, RZ, RZ, R9 ;  /* 0x000000ffff117224 */ /* 0x000fce00078e0009 */
.L_x_2120:
[----:B------:R-:W-:Y:S05]  /*ee70*/  BSYNC B5 ;  /* 0x0000000000057941 */ /* 0x000fea0003800000 */
.L_x_2119:
        /* <DEDUP_REMOVED lines=61> */
[----:B------:R-:W-:-:S02]  /*f250*/  IMAD.IADD R13, R29, 0x1, R37 ;  /* 0x000000011d0d7824 */ /* 0x000fc400078e0225 */
[----:B------:R-:W5:Y:S01]  /*f260*/  LDG.E.64.CONSTANT R16, desc[UR4][R32.64] ;  /* 0x0000000420107981 */ /* 0x000f62000c1e9b00 */
[----:B------:R-:W-:Y:S02]  /*f270*/  IMAD.WIDE.U32 R26, R12, UR10, RZ ;  /* 0x0000000a0c1a7c25 */ /* 0x000fe4000f8e00ff */
[----:B------:R-:W-:Y:S02]  /*f280*/  LEA.HI.X R35, R28, R2, R13, 0x3, P0 ;  /* 0x000000021c237211 */ /* 0x000fe400000f1c0d */
[----:B------:R-:W-:Y:S01]  /*f290*/  IMAD R39, R12, UR11, R39 ;  /* 0x0000000b0c277c24 */ /* 0x000fe2000f8e0227 */
[----:B------:R-:W-:Y:S02]  /*f2a0*/  LEA R28, P0, R26, R0, 0x3 ;  /* 0x000000001a1c7211 */ /* 0x000fe400078018ff */
[----:B------:R-:W5:Y:S02]  /*f2b0*/  LDG.E.64.CONSTANT R12, desc[UR4][R34.64] ;  /* 0x00000004220c7981 */ /* 0x000f64000c1e9b00 */
        /* <DEDUP_REMOVED lines=18> */
.L_x_2124:
[----:B------:R-:W-:Y:S05]  /*f3e0*/  BSYNC B5 ;  /* 0x0000000000057941 */ /* 0x000fea0003800000 */
.L_x_2123:
[----:B------:R-:W-:-:S04]  /*f3f0*/  ISETP.NE.U32.AND P1, PT, R48, RZ, PT ;  /* 0x000000ff3000720c */ /* 0x000fc80003f25070 */
[----:B------:R-:W-:-:S13]  /*f400*/  ISETP.NE.OR.EX P0, PT, R5, RZ, P0, P1 ;  /* 0x000000ff0500720c */ /* 0x000fda0000705710 */
[----:B------:R-:W-:Y:S05]  /*f410*/  @!P0 BREAK B2 ;  /* 0x0000000000028942 */ /* 0x000fea0003800000 */
[----:B------:R-:W-:Y:S05]  /*f420*/  @!P0 BRA `(.L_x_2116) ;  /* 0x0000000000c48947 */ /* 0x000fea0003800000 */
.L_x_2118:
[----:B------:R-:W-:Y:S05]  /*f430*/  BSYNC B2 ;  /* 0x0000000000027941 */ /* 0x000fea0003800000 */
.L_x_2117:
[----:B------:R-:W-:Y:S01]  /*f440*/  BSSY B2, `(.L_x_2125) ;  /* 0x000002d000027945 */ /* 0x000fe20003800000 */
.L_x_2126:
        /* <DEDUP_REMOVED lines=24> */
[----:B------:R-:W-:Y:S01]  /*f5d0*/  IMAD.WIDE.U32 R22, R12, UR10, RZ ;  /* 0x0000000a0c167c25 */ /* 0x000fe2000f8e00ff */
[----:B------:R-:W3:Y:S02]  /*f5e0*/  LDG.E.64.CONSTANT R16, desc[UR4][R16.64] ;  /* 0x0000000410107981 */ /* 0x000ee4000c1e9b00 */
[----:B------:R-:W-:Y:S01]  /*f5f0*/  LEA.HI.X R21, R18, R2, R21, 0x3, P0 ;  /* 0x0000000212157211 */ /* 0x000fe200000f1c15 */
[----:B------:R-:W-:Y:S01]  /*f600*/  IMAD R13, R12, UR11, R13 ;  /* 0x0000000b0c0d7c24 */ /* 0x000fe2000f8e020d */
[----:B------:R-:W-:-:S04]  /*f610*/  LEA R12, P0, R22, R0, 0x3 ;  /* 0x00000000160c7211 */ /* 0x000fc800078018ff */
[----:B------:R-:W-:Y:S01]  /*f620*/  IADD3 R13, R23, R13, RZ ;  /* 0x0000000d170d7210 */ /* 0x000fe20007ffe0ff */
[----:B------:R-:W4:Y:S03]  /*f630*/  LDG.E.64.CONSTANT R20, desc[UR4][R20.64] ;  /* 0x0000000414147981 */ /* 0x000f26000c1e9b00 */
        /* <DEDUP_REMOVED lines=14> */
.L_x_2125:
[----:B------:R-:W-:Y:S02]  /*f720*/  MOV R16, R8 ;  /* 0x0000000800107202 */ /* 0x000fe40000000f00 */
[----:B------:R-:W-:-:S07]  /*f730*/  MOV R17, R9 ;  /* 0x0000000900117202 */ /* 0x000fce0000000f00 */
.L_x_2116:
[----:B------:R-:W-:Y:S05]  /*f740*/  BSYNC B3 ;  /* 0x0000000000037941 */ /* 0x000fea0003800000 */
.L_x_2115:
        /* <DEDUP_REMOVED lines=30> */
[----:B------:R-:W2:Y:S02]  /*f930*/  LDG.E.64.CONSTANT R4, desc[UR4][R4.64] ;  /* 0x0000000404047981 */ /* 0x000ea4000c1e9b00 */
[----:B------:R-:W-:-:S05]  /*f940*/  @P0 IMAD.IADD R9, R15, 0x1, R9 ;  /* 0x000000010f090824 */ /* 0x000fca00078e0209 */
[----:B------:R-:W-:-:S06]  /*f950*/  @P0 LEA.HI.X R9, R14, R2, R9, 0x3, P1 ;  /* 0x000000020e090211 */ /* 0x000fcc00008f1c09 */
[----:B------:R-:W3:Y:S01]  /*f960*/  @P0 LDG.E.64.CONSTANT R8, desc[UR4][R8.64] ;  /* 0x0000000408080981 */ /* 0x000ee2000c1e9b00 */
[----:B--2---:R-:W-:-:S08]  /*f970*/  DADD R10, R10, R4 ;  /* 0x000000000a0a7229 */ /* 0x004fd00000000004 */
[----:B---3--:R-:W-:-:S11]  /*f980*/  @P0 DADD R10, R10, R8 ;  /* 0x000000000a0a0229 */ /* 0x008fd60000000008 */
.L_x_2114:
[----:B------:R-:W-:Y:S05]  /*f990*/  BSYNC B4 ;  /* 0x0000000000047941 */ /* 0x000fea0003800000 */
.L_x_2113:
[----:B------:R2:W-:Y:S01]  /*f9a0*/  STG.E.64 desc[UR4][R6.64], R10 ;  /* 0x0000000a06007986 */ /* 0x0005e2000c101b04 */
[----:B------:R-:W-:-:S07]  /*f9b0*/  IADD3 R3, R3, 0x80, RZ ;  /* 0x0000008003037810 */ /* 0x000fce0007ffe0ff */
.L_x_2095:
[----:B------:R-:W-:-:S13]  /*f9c0*/  ISETP.GE.AND P0, PT, R3, UR8, PT ;  /* 0x0000000803007c0c */ /* 0x000fda000bf06270 */
[----:B------:R-:W-:Y:S05]  /*f9d0*/  @P0 BREAK B0 ;  /* 0x0000000000000942 */ /* 0x000fea0003800000 */
[----:B------:R-:W-:Y:S05]  /*f9e0*/  @P0 BRA `(.L_x_2127) ;  /* 0x0000006000e00947 */ /* 0x000fea0003800000 */
[----:B------:R-:W3:Y:S01]  /*f9f0*/  LDC R5, c[0x0][0x218] ;  /* 0x00008600ff057b82 */ /* 0x000ee20000000800 */
        /* <DEDUP_REMOVED lines=404> */
.L_x_2128:
        /* <DEDUP_REMOVED lines=53> */
.L_x_2138:
        /* <DEDUP_REMOVED lines=39> */
[----:B------:R-:W-:Y:S01]  /*11900*/  LEA.HI.X R33, R14, R2, R15, 0x3, P1 ;  /* 0x000000020e217211 */ /* 0x000fe200008f1c0f */
[----:B------:R-:W-:Y:S01]  /*11910*/  IMAD R29, R29, UR10, RZ ;  /* 0x0000000a1d1d7c24 */ /* 0x000fe2000f8e02ff */
[----:B------:R-:W-:Y:S01]  /*11920*/  LEA R30, P1, R12, R0, 0x3 ;  /* 0x000000000c1e7211 */ /* 0x000fe200078218ff */
[C---:B------:R-:W-:Y:S01]  /*11930*/  IMAD.WIDE.U32 R14, R28.reuse, UR10, RZ ;  /* 0x0000000a1c0e7c25 */ /* 0x040fe2000f8e00ff */
[----:B------:R-:W-:Y:S02]  /*11940*/  IADD3 R13, R13, R31, RZ ;  /* 0x0000001f0d0d7210 */ /* 0x000fe40007ffe0ff */
[----:B------:R-:W4:Y:S01]  /*11950*/  LDG.E.64.CONSTANT R32, desc[UR4][R32.64] ;  /* 0x0000000420207981 */ /* 0x000f22000c1e9b00 */
        /* <DEDUP_REMOVED lines=78> */
[----:B------:R-:W-:Y:S02]  /*11e40*/  LEA.HI.X R47, R40, R2, R41, 0x3, P1 ;  /* 0x00000002282f7211 */ /* 0x000fe400008f1c29 */
[C---:B------:R-:W-:Y:S02]  /*11e50*/  LEA R40, P1, R44.reuse, R0, 0x3 ;  /* 0x000000002c287211 */ /* 0x040fe400078218ff */
[----:B------:R-:W-:Y:S02]  /*11e60*/  IADD3 R41, R45, R43, RZ ;  /* 0x0000002b2d297210 */ /* 0x000fe40007ffe0ff */
[----:B------:R-:W5:Y:S02]  /*11e70*/  LDG.E.64.CONSTANT R46, desc[UR4][R46.64] ;  /* 0x000000042e2e7981 */ /* 0x000f64000c1e9b00 */
[----:B------:R-:W-:-:S06]  /*11e80*/  LEA.HI.X R41, R44, R2, R41, 0x3, P1 ;  /* 0x000000022c297211 */ /* 0x000fcc00008f1c29 */
[----:B------:R-:W5:Y:S01]  /*11e90*/  LDG.E.64.CONSTANT R40, desc[UR4][R40.64] ;  /* 0x0000000428287981 */ /* 0x000f62000c1e9b00 */
[----:B------:R-:W-:Y:S02]  /*11ea0*/  IADD3 R48, P1, R48, 0x10, RZ ;  /* 0x0000001030307810 */ /* 0x000fe40007f3e0ff */
[----:B------:R-:W-:-:S03]  /*11eb0*/  IADD3 R8, P2, R8, 0x80, RZ ;  /* 0x0000008008087810 */ /* 0x000fc60007f5e0ff */
[----:B------:R-:W-:Y:S01]  /*11ec0*/  IMAD.X R5, RZ, RZ, R5, P1 ;  /* 0x000000ffff057224 */ /* 0x000fe200008e0605 */
        /* <DEDUP_REMOVED lines=21> */
.L_x_2137:
[----:B------:R-:W-:Y:S02]  /*12020*/  MOV R16, R8 ;  /* 0x0000000800107202 */ /* 0x000fe40000000f00 */
[----:B------:R-:W-:-:S07]  /*12030*/  MOV R17, R9 ;  /* 0x0000000900117202 */ /* 0x000fce0000000f00 */
.L_x_2136:
[----:B------:R-:W-:Y:S05]  /*12040*/  BSYNC B5 ;  /* 0x0000000000057941 */ /* 0x000fea0003800000 */
.L_x_2135:
        /* <DEDUP_REMOVED lines=40> */
[----:B------:R-:W-:-:S02]  /*122d0*/  IMAD.IADD R25, R27, 0x1, R35 ;  /* 0x000000011b197824 */ /* 0x000fc400078e0223 */
[----:B------:R1:W4:Y:S01]  /*122e0*/  LDG.E.64.CONSTANT R22, desc[UR4][R32.64] ;  /* 0x0000000420167981 */ /* 0x000322000c1e9b00 */
[----:B------:R-:W-:Y:S02]  /*122f0*/  IMAD.WIDE.U32 R28, R24, UR10, RZ ;  /* 0x0000000a181c7c25 */ /* 0x000fe4000f8e00ff */
[----:B------:R-:W-:Y:S02]  /*12300*/  LEA.HI.X R35, R26, R2, R25, 0x3, P0 ;  /* 0x000000021a237211 */ /* 0x000fe400000f1c19 */
[----:B------:R-:W-:Y:S01]  /*12310*/  IMAD R37, R24, UR11, R37 ;  /* 0x0000000b18257c24 */ /* 0x000fe2000f8e0225 */
[----:B0-----:R-:W-:Y:S01]  /*12320*/  LEA R30, P0, R28, R0, 0x3 ;  /* 0x000000001c1e7211 */ /* 0x001fe200078018ff */
[----:B------:R-:W-:Y:S01]  /*12330*/  IMAD R39, R19, UR10, RZ ;  /* 0x0000000a13277c24 */ /* 0x000fe2000f8e02ff */
[----:B------:R0:W5:Y:S02]  /*12340*/  LDG.E.64.CONSTANT R24, desc[UR4][R34.64] ;  /* 0x0000000422187981 */ /* 0x000164000c1e9b00 */
        /* <DEDUP_REMOVED lines=35> */
[----:B------:R-:W-:-:S03]  /*12580*/  MOV R8, R16 ;  /* 0x0000001000087202 */ /* 0x000fc60000000f00 */
[----:B------:R-:W-:Y:S02]  /*12590*/  IMAD.MOV.U32 R9, RZ, RZ, R17 ;  /* 0x000000ffff097224 */ /* 0x000fe400078e0011 */
[----:B------:R-:W-:-:S11]  /*125a0*/  DADD R10, R12, R26 ;  /* 0x000000000c0a7229 */ /* 0x000fd6000000001a */
.L_x_2140:
[----:B------:R-:W-:Y:S05]  /*125b0*/  BSYNC B5 ;  /* 0x0000000000057941 */ /* 0x000fea0003800000 */
.L_x_2139:
[----:B------:R-:W-:-:S04]  /*125c0*/  ISETP.NE.U32.AND P1, PT, R48, RZ, PT ;  /* 0x000000ff3000720c */ /* 0x000fc80003f25070 */
[----:B------:R-:W-:-:S13]  /*125d0*/  ISETP.NE.OR.EX P0, PT, R5, RZ, P0, P1 ;  /* 0x000000ff0500720c */ /* 0x000fda0000705710 */
[----:B------:R-:W-:Y:S05]  /*125e0*/  @!P0 BREAK B2 ;  /* 0x0000000000028942 */ /* 0x000fea0003800000 */
[----:B------:R-:W-:Y:S05]  /*125f0*/  @!P0 BRA `(.L_x_2132) ;  /* 0x0000000000c48947 */ /* 0x000fea0003800000 */
.L_x_2134:
[----:B------:R-:W-:Y:S05]  /*12600*/  BSYNC B2 ;  /* 0x0000000000027941 */ /* 0x000fea0003800000 */
.L_x_2133:
[----:B------:R-:W-:Y:S01]  /*12610*/  BSSY B2, `(.L_x_2141) ;  /* 0x000002d000027945 */ /* 0x000fe20003800000 */
.L_x_2142:
        /* <DEDUP_REMOVED lines=45> */
.L_x_2141:
[----:B------:R-:W-:Y:S01]  /*128f0*/  MOV R16, R8 ;  /* 0x0000000800107202 */ /* 0x000fe20000000f00 */
[----:B------:R-:W-:-:S07]  /*12900*/  IMAD.MOV.U32 R17, RZ, RZ, R9 ;  /* 0x000000ffff117224 */ /* 0x000fce00078e0009 */
.L_x_2132:
[----:B------:R-:W-:Y:S05]  /*12910*/  BSYNC B3 ;  /* 0x0000000000037941 */ /* 0x000fea0003800000 */
.L_x_2131:
        /* <DEDUP_REMOVED lines=36> */
.L_x_2130:
[----:B------:R-:W-:Y:S05]  /*12b60*/  BSYNC B4 ;  /* 0x0000000000047941 */ /* 0x000fea0003800000 */
.L_x_2129:
[----:B------:R1:W-:Y:S01]  /*12b70*/  STG.E.64 desc[UR4][R6.64], R10 ;  /* 0x0000000a06007986 */ /* 0x0003e2000c101b04 */
[----:B------:R-:W-:-:S07]  /*12b80*/  IADD3 R3, R3, 0x80, RZ ;  /* 0x0000008003037810 */ /* 0x000fce0007ffe0ff */
.L_x_2111:
[----:B------:R-:W-:-:S13]  /*12b90*/  ISETP.GE.AND P0, PT, R3, UR8, PT ;  /* 0x0000000803007c0c */ /* 0x000fda000bf06270 */
[----:B------:R-:W-:Y:S05]  /*12ba0*/  @P0 BREAK B0 ;  /* 0x0000000000000942 */ /* 0x000fea0003800000 */
[----:B------:R-:W-:Y:S05]  /*12bb0*/  @P0 BRA `(.L_x_2127) ;  /* 0x00000030006c0947 */ /* 0x000fea0003800000 */
[----:B------:R-:W-:Y:S05]  /*12bc0*/  BSYNC B0 ;  /* 0x0000000000007941 */ /* 0x000fea0003800000 */
.L_x_2062:
[----:B------:R-:W2:Y:S01]  /*12bd0*/  LDC R5, c[0x0][0x218] ;  /* 0x00008600ff057b82 */ /* 0x000ea20000000800 */
[----:B------:R-:W-:Y:S01]  /*12be0*/  HFMA2.MMA R2, -RZ, RZ, 0, 0 ;  /* 0x00000000ff027435 */ /* 0x000fe200000001ff */
[----:B------:R-:W-:Y:S01]  /*12bf0*/  MOV R4, RZ ;  /* 0x000000ff00047202 */ /* 0x000fe20000000f00 */
[----:B01----:R-:W-:Y:S01]  /*12c00*/  IMAD.MOV.U32 R6, RZ, RZ, RZ ;  /* 0x000000ffff067224 */ /* 0x003fe200078e00ff */
        /* <DEDUP_REMOVED lines=401> */
.L_x_2143:
        /* <DEDUP_REMOVED lines=38> */
[----:B------:R-:W-:Y:S01]  /*14780*/  CS2R R10, SRZ ;  /* 0x00000000000a7805 */ /* 0x000fe2000001ff00 */
[----:B------:R-:W-:Y:S01]  /*14790*/  IMAD.MOV.U32 R8, RZ, RZ, R16 ;  /* 0x000000ffff087224 */ /* 0x000fe200078e0010 */
        /* <DEDUP_REMOVED lines=13> */
.L_x_2153:
        /* <DEDUP_REMOVED lines=153> */
.L_x_2152:
[----:B------:R-:W-:Y:S02]  /*15200*/  MOV R16, R8 ;  /* 0x0000000800107202 */ /* 0x000fe40000000f00 */
[----:B------:R-:W-:-:S07]  /*15210*/  MOV R17, R9 ;  /* 0x0000000900117202 */ /* 0x000fce0000000f00 */
.L_x_2151:
[----:B------:R-:W-:Y:S05]  /*15220*/  BSYNC B5 ;  /* 0x0000000000057941 */ /* 0x000fea0003800000 */
.L_x_2150:
        /* <DEDUP_REMOVED lines=66> */
[C---:B------:R-:W-:Y:S02]  /*15650*/  LEA R28, P0, R26.reuse, R0, 0x3 ;  /* 0x000000001a1c7211 */ /* 0x040fe400078018ff */
[----:B------:R-:W-:Y:S01]  /*15660*/  IADD3 R27, R27, R39, RZ ;  /* 0x000000271b1b7210 */ /* 0x000fe20007ffe0ff */
        /* <DEDUP_REMOVED lines=13> */
[----:B------:R-:W-:Y:S01]  /*15740*/  MOV R8, R16 ;  /* 0x0000001000087202 */ /* 0x000fe20000000f00 */
[----:B------:R-:W-:Y:S02]  /*15750*/  IMAD.X R17, RZ, RZ, R9, P1 ;  /* 0x000000ffff117224 */ /* 0x000fe400008e0609 */
[----:B------:R-:W-:-:S03]  /*15760*/  DADD R12, R14, R12 ;  /* 0x000000000e0c7229 */ /* 0x000fc6000000000c */
[----:B------:R-:W-:-:S05]  /*15770*/  MOV R9, R17 ;  /* 0x0000001100097202 */ /* 0x000fca0000000f00 */
[----:B------:R-:W-:-:S11]  /*15780*/  DADD R10, R12, R26 ;  /* 0x000000000c0a7229 */ /* 0x000fd6000000001a */
.L_x_2155:
[----:B------:R-:W-:Y:S05]  /*15790*/  BSYNC B5 ;  /* 0x0000000000057941 */ /* 0x000fea0003800000 */
.L_x_2154:
[----:B------:R-:W-:-:S04]  /*157a0*/  ISETP.NE.U32.AND P1, PT, R48, RZ, PT ;  /* 0x000000ff3000720c */ /* 0x000fc80003f25070 */
[----:B------:R-:W-:-:S13]  /*157b0*/  ISETP.NE.OR.EX P0, PT, R5, RZ, P0, P1 ;  /* 0x000000ff0500720c */ /* 0x000fda0000705710 */
[----:B------:R-:W-:Y:S05]  /*157c0*/  @!P0 BREAK B2 ;  /* 0x0000000000028942 */ /* 0x000fea0003800000 */
[----:B------:R-:W-:Y:S05]  /*157d0*/  @!P0 BRA `(.L_x_2147) ;  /* 0x0000000000c48947 */ /* 0x000fea0003800000 */
.L_x_2149:
[----:B------:R-:W-:Y:S05]  /*157e0*/  BSYNC B2 ;  /* 0x0000000000027941 */ /* 0x000fea0003800000 */
.L_x_2148:
[----:B------:R-:W-:Y:S01]  /*157f0*/  BSSY B2, `(.L_x_2156) ;  /* 0x000002d000027945 */ /* 0x000fe20003800000 */
.L_x_2157:
        /* <DEDUP_REMOVED lines=34> */
[----:B------:R-:W-:-:S03]  /*15a20*/  IADD3 R8, P1, R8, 0x20, RZ ;  /* 0x0000002008087810 */ /* 0x000fc60007f3e0ff */
[----:B------:R-:W-:Y:S01]  /*15a30*/  IMAD.X R5, RZ, RZ, R5, P0 ;  /* 0x000000ffff057224 */ /* 0x000fe200000e0605 */
        /* <DEDUP_REMOVED lines=9> */
.L_x_2156:
[----:B------:R-:W-:Y:S02]  /*15ad0*/  MOV R16, R8 ;  /* 0x0000000800107202 */ /* 0x000fe40000000f00 */
[----:B------:R-:W-:-:S07]  /*15ae0*/  MOV R17, R9 ;  /* 0x0000000900117202 */ /* 0x000fce0000000f00 */
.L_x_2147:
[----:B------:R-:W-:Y:S05]  /*15af0*/  BSYNC B3 ;  /* 0x0000000000037941 */ /* 0x000fea0003800000 */
.L_x_2146:
        /* <DEDUP_REMOVED lines=36> */
.L_x_2145:
[----:B------:R-:W-:Y:S05]  /*15d40*/  BSYNC B4 ;  /* 0x0000000000047941 */ /* 0x000fea0003800000 */
.L_x_2144:
[----:B------:R3:W-:Y:S01]  /*15d50*/  STG.E.64 desc[UR4][R6.64], R10 ;  /* 0x0000000a06007986 */ /* 0x0007e2000c101b04 */
[----:B------:R-:W-:-:S07]  /*15d60*/  IADD3 R3, R3, 0x80, RZ ;  /* 0x0000008003037810 */ /* 0x000fce0007ffe0ff */
.L_x_2127:
[----:B------:R-:W-:Y:S05]  /*15d70*/  BSYNC B1 ;  /* 0x0000000000017941 */ /* 0x000fea0003800000 */
.L_x_2061:
[----:B------:R-:W-:Y:S05]  /*15d80*/  WARPSYNC.ALL ;  /* 0x0000000000007948 */ /* 0x000fea0003800000 */
[----:B------:R-:W-:-:S13]  /*15d90*/  ISETP.GE.AND P0, PT, R3, UR8, PT ;  /* 0x0000000803007c0c */ /* 0x000fda000bf06270 */
[----:B------:R-:W-:Y:S05]  /*15da0*/  @P0 EXIT ;  /* 0x000000000000094d */ /* 0x000fea0003800000 */
[----:B------:R-:W4:Y:S01]  /*15db0*/  LDC R5, c[0x0][0x218] ;  /* 0x00008600ff057b82 */ /* 0x000f220000000800 */
[----:B------:R-:W-:Y:S01]  /*15dc0*/  HFMA2.MMA R45, -RZ, RZ, 0, 0 ;  /* 0x00000000ff2d7435 */ /* 0x000fe200000001ff */
[----:B------:R-:W-:Y:S01]  /*15dd0*/  IMAD.MOV.U32 R2, RZ, RZ, RZ ;  /* 0x000000ffff027224 */ /* 0x000fe200078e00ff */
[----:B------:R-:W-:Y:S02]  /*15de0*/  MOV R0, RZ ;  /* 0x000000ff00007202 */ /* 0x000fe40000000f00 */
        /* <DEDUP_REMOVED lines=401> */
.L_x_2158:
        /* <DEDUP_REMOVED lines=14> */
[----:B------:R-:W-:Y:S03]  /*177e0*/  BSSY B2, `(.L_x_2159) ;  /* 0x0000174000027945 */ /* 0x000fe60003800000 */
[----:B------:R-:W-:Y:S02]  /*177f0*/  IADD3.X R47, RZ, UR9, RZ, P2, !PT ;  /* 0x00000009ff2f7c10 */ /* 0x000fe400097fe4ff */
[----:B--2---:R-:W-:-:S04]  /*17800*/  ISETP.GT.U32.AND P0, PT, R6, RZ, PT ;  /* 0x000000ff0600720c */ /* 0x004fc80003f04070 */
[C---:B------:R-:W-:Y:S02]  /*17810*/  ISETP.GT.AND.EX P0, PT, R7.reuse, RZ, !P1, P0 ;  /* 0x000000ff0700720c */ /* 0x040fe40004f04300 */
[----:B------:R-:W-:Y:S02]  /*17820*/  IADD3 R4, P1, R4, UR6, RZ ;  /* 0x0000000604047c10 */ /* 0x000fe4000ff3e0ff */
[----:B------:R-:W-:Y:S02]  /*17830*/  SEL R9, R6, 0x1, !P0 ;  /* 0x0000000106097807 */ /* 0x000fe40004000000 */
[----:B------:R-:W-:Y:S01]  /*17840*/  SEL R44, R7, RZ, !P0 ;  /* 0x000000ff072c7207 */ /* 0x000fe20004000000 */
[----:B------:R-:W-:Y:S01]  /*17850*/  IMAD.X R5, RZ, RZ, UR7, P1 ;  /* 0x00000007ff057e24 */ /* 0x000fe200088e06ff */
[----:B------:R-:W-:Y:S01]  /*17860*/  ISETP.GE.U32.AND P0, PT, R9, 0x1, PT ;  /* 0x000000010900780c */ /* 0x000fe20003f06070 */
[----:B------:R-:W-:Y:S01]  /*17870*/  ULDC.64 UR6, c[0x0][0x5e8] ;  /* 0x00017a0000067ab9 */ /* 0x000fe20000000a00 */
[----:B---3--:R-:W-:-:S02]  /*17880*/  LEA R14, P3, R2, UR10, 0x3 ;  /* 0x0000000a020e7c11 */ /* 0x008fc4000f8618ff */
[----:B------:R-:W-:Y:S02]  /*17890*/  ISETP.GE.AND.EX P0, PT, R44, RZ, PT, P0 ;  /* 0x000000ff2c00720c */ /* 0x000fe40003f06300 */
[----:B------:R-:W-:Y:S01]  /*178a0*/  LEA.HI.X R15, R2, UR11, R3, 0x3, P3 ;  /* 0x0000000b020f7c11 */ /* 0x000fe200098f1c03 */
[----:B------:R-:W-:Y:S01]  /*178b0*/  ULDC.64 UR10, c[0x0][0x5e8] ;  /* 0x00017a00000a7ab9 */ /* 0x000fe20000000a00 */
[----:B------:R-:W-:-:S09]  /*178c0*/  CS2R R2, SRZ ;  /* 0x0000000000027805 */ /* 0x000fd2000001ff00 */
        /* <DEDUP_REMOVED lines=26> */
.L_x_2168:
        /* <DEDUP_REMOVED lines=39> */
[----:B------:R-:W-:Y:S01]  /*17ce0*/  LEA R28, P1, R42, R45, 0x3 ;  /* 0x0000002d2a1c7211 */ /* 0x000fe200078218ff */
[----:B------:R-:W-:Y:S02]  /*17cf0*/  IMAD R31, R31, UR6, RZ ;  /* 0x000000061f1f7c24 */ /* 0x000fe4000f8e02ff */
[C---:B------:R-:W-:Y:S01]  /*17d00*/  IMAD.WIDE.U32 R36, R30.reuse, UR6, RZ ;  /* 0x000000061e247c25 */ /* 0x040fe2000f8e00ff */
[----:B------:R-:W-:Y:S01]  /*17d10*/  IADD3 R29, R43, R29, RZ ;  /* 0x0000001d2b1d7210 */ /* 0x000fe20007ffe0ff */
[----:B------:R-:W4:Y:S02]  /*17d20*/  LDG.E.64.CONSTANT R26, desc[UR4][R26.64] ;  /* 0x000000041a1a7981 */ /* 0x000f24000c1e9b00 */
        /* <DEDUP_REMOVED lines=108> */
.L_x_2167:
[----:B------:R-:W-:Y:S01]  /*183f0*/  IMAD.MOV.U32 R14, RZ, RZ, R6 ;  /* 0x000000ffff0e7224 */ /* 0x000fe200078e0006 */
[----:B------:R-:W-:-:S07]  /*18400*/  MOV R15, R7 ;  /* 0x00000007000f7202 */ /* 0x000fce0000000f00 */
.L_x_2166:
[----:B------:R-:W-:Y:S05]  /*18410*/  BSYNC B4 ;  /* 0x0000000000047941 */ /* 0x000fea0003800000 */
.L_x_2165:
        /* <DEDUP_REMOVED lines=54> */
[----:B------:R-:W-:-:S02]  /*18780*/  IMAD.IADD R13, R25, 0x1, R35 ;  /* 0x00000001190d7824 */ /* 0x000fc400078e0223 */
[----:B------:R-:W5:Y:S01]  /*18790*/  LDG.E.64.CONSTANT R14, desc[UR4][R26.64] ;  /* 0x000000041a0e7981 */ /* 0x000f62000c1e9b00 */
[----:B------:R-:W-:Y:S02]  /*187a0*/  IMAD.WIDE.U32 R22, R12, UR8, RZ ;  /* 0x000000080c167c25 */ /* 0x000fe4000f8e00ff */
[----:B------:R-:W-:Y:S02]  /*187b0*/  LEA.HI.X R29, R24, R47, R13, 0x3, P0 ;  /* 0x0000002f181d7211 */ /* 0x000fe400000f1c0d */
[----:B------:R-:W-:Y:S02]  /*187c0*/  IMAD R33, R12, UR9, R33 ;  /* 0x000000090c217c24 */ /* 0x000fe4000f8e0221 */
[----:B------:R-:W-:Y:S01]  /*187d0*/  IMAD R25, R11, UR8, RZ ;  /* 0x000000080b197c24 */ /* 0x000fe2000f8e02ff */
[----:B------:R-:W-:Y:S01]  /*187e0*/  LEA R24, P0, R22, R45, 0x3 ;  /* 0x0000002d16187211 */ /* 0x000fe200078018ff */
[----:B------:R-:W5:Y:S01]  /*187f0*/  LDG.E.64.CONSTANT R12, desc[UR4][R28.64] ;  /* 0x000000041c0c7981 */ /* 0x000f62000c1e9b00 */
[----:B------:R-:W-:Y:S01]  /*18800*/  IADD3 R11, R23, R33, RZ ;  /* 0x00000021170b7210 */ /* 0x000fe20007ffe0ff */
[----:B0-----:R-:W-:-:S04]  /*18810*/  IMAD.WIDE.U32 R30, R10, UR8, RZ ;  /* 0x000000080a1e7c25 */ /* 0x001fc8000f8e00ff */
[----:B------:R-:W-:Y:S01]  /*18820*/  IMAD R23, R10, UR9, R25 ;  /* 0x000000090a177c24 */ /* 0x000fe2000f8e0219 */
[----:B------:R-:W-:Y:S02]  /*18830*/  LEA.HI.X R25, R22, R47, R11, 0x3, P0 ;  /* 0x0000002f16197211 */ /* 0x000fe400000f1c0b */
[C---:B------:R-:W-:Y:S02]  /*18840*/  LEA R22, P0, R30.reuse, R45, 0x3 ;  /* 0x0000002d1e167211 */ /* 0x040fe400078018ff */
[----:B------:R-:W-:Y:S01]  /*18850*/  IADD3 R23, R31, R23, RZ ;  /* 0x000000171f177210 */ /* 0x000fe20007ffe0ff */
[----:B------:R-:W5:Y:S03]  /*18860*/  LDG.E.64.CONSTANT R10, desc[UR4][R24.64] ;  /* 0x00000004180a7981 */ /* 0x000f66000c1e9b00 */
[----:B------:R-:W-:-:S06]  /*18870*/  LEA.HI.X R23, R30, R47, R23, 0x3, P0 ;  /* 0x0000002f1e177211 */ /* 0x000fcc00000f1c17 */
        /* <DEDUP_REMOVED lines=16> */
.L_x_2170:
[----:B------:R-:W-:Y:S05]  /*18980*/  BSYNC B4 ;  /* 0x0000000000047941 */ /* 0x000fea0003800000 */
.L_x_2169:
[----:B------:R-:W-:-:S04]  /*18990*/  ISETP.NE.U32.AND P1, PT, R46, RZ, PT ;  /* 0x000000ff2e00720c */ /* 0x000fc80003f25070 */
[----:B------:R-:W-:-:S13]  /*189a0*/  ISETP.NE.OR.EX P0, PT, R44, RZ, P0, P1 ;  /* 0x000000ff2c00720c */ /* 0x000fda0000705710 */
[----:B------:R-:W-:Y:S05]  /*189b0*/  @!P0 BREAK B3 ;  /* 0x0000000000038942 */ /* 0x000fea0003800000 */
[----:B------:R-:W-:Y:S05]  /*189c0*/  @!P0 BRA `(.L_x_2162) ;  /* 0x0000000000c08947 */ /* 0x000fea0003800000 */
.L_x_2164:
[----:B------:R-:W-:Y:S05]  /*189d0*/  BSYNC B3 ;  /* 0x0000000000037941 */ /* 0x000fea0003800000 */
.L_x_2163:
[----:B------:R-:W-:Y:S01]  /*189e0*/  BSSY B3, `(.L_x_2171) ;  /* 0x000002c000037945 */ /* 0x000fe20003800000 */
.L_x_2172:
        /* <DEDUP_REMOVED lines=44> */
.L_x_2171:
[----:B------:R-:W-:Y:S02]  /*18cb0*/  MOV R14, R6 ;  /* 0x00000006000e7202 */ /* 0x000fe40000000f00 */
[----:B------:R-:W-:-:S07]  /*18cc0*/  MOV R15, R7 ;  /* 0x00000007000f7202 */ /* 0x000fce0000000f00 */
.L_x_2162:
[----:B------:R-:W-:Y:S05]  /*18cd0*/  BSYNC B1 ;  /* 0x0000000000017941 */ /* 0x000fea0003800000 */
.L_x_2161:
        /* <DEDUP_REMOVED lines=36> */
.L_x_2160:
[----:B------:R-:W-:Y:S05]  /*18f20*/  BSYNC B2 ;  /* 0x0000000000027941 */ /* 0x000fea0003800000 */
.L_x_2159:
[----:B------:R-:W-:Y:S05]  /*18f30*/  WARPSYNC.ALL ;  /* 0x0000000000007948 */ /* 0x000fea0003800000 */
[----:B------:R-:W-:Y:S01]  /*18f40*/  STG.E.64 desc[UR4][R4.64], R2 ;  /* 0x0000000204007986 */ /* 0x000fe2000c101b04 */
[----:B------:R-:W-:Y:S05]  /*18f50*/  EXIT ;  /* 0x000000000000794d */ /* 0x000fea0003800000 */
.L_x_2173:
        /* <DEDUP_REMOVED lines=10> */
.L_x_18545:


//--------------------- .text._ZN2at6native73_GLOBAL__N__c8866d80_35_SparseBinaryOpIntersectionKernel_cu_f5210f67_363612apply_kernelILi128ELi8EZNS1_29binary_op_intersection_kernelINS1_9RhsProjOpEslEEvRNS_14TensorIteratorEllRKNS_6TensorEbEUliE_EEviT1_ --------------------------
	.section	.text._ZN2at6native73_GLOBAL__N__c8866d80_35_SparseBinaryOpIntersectionKernel_cu_f5210f67_363612apply_kernelILi128ELi8EZNS1_29binary_op_intersection_kernelINS1_9RhsProjOpEslEEvRNS_14TensorIteratorEllRKNS_6TensorEbEUliE_EEviT1_,"ax",@progbits
	.align	128
.text._ZN2at6native73_GLOBAL__N__c8866d80_35_SparseBinaryOpIntersectionKernel_cu_f5210f67_363612apply_kernelILi128ELi8EZNS1_29binary_op_intersection_kernelINS1_9RhsProjOpEslEEvRNS_14TensorIteratorEllRKNS_6TensorEbEUliE_EEviT1_:
        .type           _ZN2at6native73_GLOBAL__N__c8866d80_35_SparseBinaryOpIntersectionKernel_cu_f5210f67_363612apply_kernelILi128ELi8EZNS1_29binary_op_intersection_kernelINS1_9RhsProjOpEslEEvRNS_14TensorIteratorEllRKNS_6TensorEbEUliE_EEviT1_,@function
        .size           _ZN2at6native73_GLOBAL__N__c8866d80_35_SparseBinaryOpIntersectionKernel_cu_f5210f67_363612apply_kernelILi128ELi8EZNS1_29binary_op_intersection_kernelINS1_9RhsProjOpEslEEvRNS_14TensorIteratorEllRKNS_6TensorEbEUliE_EEviT1_,(.L_x_18546 - _ZN2at6native73_GLOBAL__N__c8866d80_35_SparseBinaryOpIntersectionKernel_cu_f5210f67_363612apply_kernelILi128ELi8EZNS1_29binary_op_intersection_kernelINS1_9RhsProjOpEslEEvRNS_14TensorIteratorEllRKNS_6TensorEbEUliE_EEviT1_)
        .other          _ZN2at6native73_GLOBAL__N__c8866d80_35_SparseBinaryOpIntersectionKernel_cu_f5210f67_363612apply_kernelILi128ELi8EZNS1_29binary_op_intersection_kernelINS1_9RhsProjOpEslEEvRNS_14TensorIteratorEllRKNS_6TensorEbEUliE_EEviT1_,@"STO_CUDA_ENTRY STV_DEFAULT"
_ZN2at6native73_GLOBAL__N__c8866d80_35_SparseBinaryOpIntersectionKernel_cu_f5210f67_363612apply_kernelILi128ELi8EZNS1_29binary_op_intersection_kernelINS1_9RhsProjOpEslEEvRNS_14TensorIteratorEllRKNS_6TensorEbEUliE_EEviT1_:
        /* <DEDUP_REMOVED lines=8> */
[----:B------:R-:W-:Y:S01]  /*0080*/  ISETP.GE.AND P0, PT, R0, UR8, PT ;  /* 0x0000000800007c0c */ /* 0x000fe2000bf06270 */
[----:B------:R-:W-:-:S12]  /*0090*/  IMAD.MOV.U32 R3, RZ, RZ, R0 ;  /* 0x000000ffff037224 */ /* 0x000fd800078e0000 */
        /* <DEDUP_REMOVED lines=409> */
.L_x_2176:
        /* <DEDUP_REMOVED lines=38> */
[----:B------:R-:W-:Y:S01]  /*1c90*/  IMAD.MOV.U32 R43, RZ, RZ, RZ ;  /* 0x000000ffff2b7224 */ /* 0x000fe200078e00ff */
        /* <DEDUP_REMOVED lines=14> */
.L_x_2186:
        /* <DEDUP_REMOVED lines=23> */
[C---:B------:R-:W-:Y:S01]  /*1ef0*/  LEA R34, P2, R32.reuse, R39, 0x1 ;  /* 0x0000002720227211 */ /* 0x040fe200078408ff */
[----:B------:R-:W-:Y:S02]  /*1f00*/  IMAD.IADD R33, R33, 0x1, R47 ;  /* 0x0000000121217824 */ /* 0x000fe400078e022f */
[----:B----4-:R-:W-:Y:S01]  /*1f10*/  IMAD R27, R27, UR10, RZ ;  /* 0x0000000a1b1b7c24 */ /* 0x010fe2000f8e02ff */
[----:B------:R-:W-:Y:S01]  /*1f20*/  IADD3 R45, R45, R35, RZ ;  /* 0x000000232d2d7210 */ /* 0x000fe20007ffe0ff */
[----:B-----5:R-:W-:Y:S01]  /*1f30*/  IMAD R29, R29, UR10, RZ ;  /* 0x0000000a1d1d7c24 */ /* 0x020fe2000f8e02ff */
[----:B------:R-:W-:Y:S01]  /*1f40*/  LEA.HI.X R35, R32, R41, R33, 0x1, P2 ;  /* 0x0000002920237211 */ /* 0x000fe200010f0c21 */
[----:B------:R-:W-:Y:S01]  /*1f50*/  IMAD.WIDE.U32 R32, R26, UR10, RZ ;  /* 0x0000000a1a207c25 */ /* 0x000fe2000f8e00ff */
[----:B------:R-:W-:-:S03]  /*1f60*/  LEA R46, P1, R44, R39, 0x1 ;  /* 0x000000272c2e7211 */ /* 0x000fc600078208ff */
[----:B------:R-:W-:Y:S01]  /*1f70*/  IMAD R27, R26, UR11, R27 ;  /* 0x0000000b1a1b7c24 */ /* 0x000fe2000f8e021b */
[----:B------:R-:W-:Y:S01]  /*1f80*/  LEA.HI.X R47, R44, R41, R45, 0x1, P1 ;  /* 0x000000292c2f7211 */ /* 0x000fe200008f0c2d */
[----:B------:R-:W-:Y:S01]  /*1f90*/  IMAD R51, R28, UR11, R29 ;  /* 0x0000000b1c337c24 */ /* 0x000fe2000f8e021d */
[----:B------:R0:W2:Y:S01]  /*1fa0*/  LDG.E.U16.CONSTANT R44, desc[UR4][R34.64] ;  /* 0x00000004222c7981 */ /* 0x0000a2000c1e9500 */
[----:B------:R-:W-:Y:S01]  /*1fb0*/  IMAD.IADD R27, R33, 0x1, R27 ;  /* 0x00000001211b7824 */ /* 0x000fe200078e021b */
[----:B------:R-:W-:Y:S01]  /*1fc0*/  LEA R26, P1, R32, R39, 0x1 ;  /* 0x00000027201a7211 */ /* 0x000fe200078208ff */
[----:B------:R-:W-:Y:S01]  /*1fd0*/  IMAD R49, R31, UR10, RZ ;  /* 0x0000000a1f317c24 */ /* 0x000fe2000f8e02ff */
[----:B------:R1:W3:Y:S01]  /*1fe0*/  LDG.E.U16.CONSTANT R45, desc[UR4][R46.64] ;  /* 0x000000042e2d7981 */ /* 0x0002e2000c1e9500 */
[----:B------:R-:W-:Y:S01]  /*1ff0*/  IMAD.WIDE.U32 R28, R28, UR10, RZ ;  /* 0x0000000a1c1c7c25 */ /* 0x000fe2000f8e00ff */
[----:B------:R-:W-:-:S03]  /*2000*/  LEA.HI.X R27, R32, R41, R27, 0x1, P1 ;  /* 0x00000029201b7211 */ /* 0x000fc600008f0c1b */
[----:B0-----:R-:W-:Y:S01]  /*2010*/  IMAD R35, R37, UR10, RZ ;  /* 0x0000000a25237c24 */ /* 0x001fe2000f8e02ff */
[----:B------:R-:W-:Y:S01]  /*2020*/  LEA R34, P1, R28, R39, 0x1 ;  /* 0x000000271c227211 */ /* 0x000fe200078208ff */
[C---:B------:R-:W-:Y:S01]  /*2030*/  IMAD R49, R30.reuse, UR11, R49 ;  /* 0x0000000b1e317c24 */ /* 0x040fe2000f8e0231 */
[----:B------:R-:W-:Y:S01]  /*2040*/  IADD3 R29, R29, R51, RZ ;  /* 0x000000331d1d7210 */ /* 0x000fe20007ffe0ff */
[----:B------:R-:W-:Y:S01]  /*2050*/  IMAD.WIDE.U32 R30, R30, UR10, RZ ;  /* 0x0000000a1e1e7c25 */ /* 0x000fe2000f8e00ff */
[----:B------:R-:W4:Y:S03]  /*2060*/  LDG.E.U16.CONSTANT R26, desc[UR4][R26.64] ;  /* 0x000000041a1a7981 */ /* 0x000f26000c1e9500 */
[----:B------:R-:W-:-:S04]  /*2070*/  IMAD.WIDE.U32 R32, R36, UR10, RZ ;  /* 0x0000000a24207c25 */ /* 0x000fc8000f8e00ff */
[----:B------:R-:W-:Y:S01]  /*2080*/  IMAD R37, R36, UR11, R35 ;  /* 0x0000000b24257c24 */ /* 0x000fe2000f8e0223 */
[----:B------:R-:W-:Y:S01]  /*2090*/  LEA.HI.X R35, R28, R41, R29, 0x1, P1 ;  /* 0x000000291c237211 */ /* 0x000fe200008f0c1d */
[----:B------:R-:W-:Y:S01]  /*20a0*/  IMAD.IADD R49, R31, 0x1, R49 ;  /* 0x000000011f317824 */ /* 0x000fe200078e0231 */
        /* <DEDUP_REMOVED lines=9> */
[----:B------:R-:W5:Y:S02]  /*2140*/  LDG.E.U16.CONSTANT R34, desc[UR4][R34.64] ;  /* 0x0000000422227981 */ /* 0x000f64000c1e9500 */
[----:B------:R-:W-:-:S04]  /*2150*/  IMAD.WIDE.U32 R32, R6, UR10, RZ ;  /* 0x0000000a06207c25 */ /* 0x000fc8000f8e00ff */
[----:B-1----:R-:W-:Y:S01]  /*2160*/  IMAD R47, R8, UR11, R9 ;  /* 0x0000000b082f7c24 */ /* 0x002fe2000f8e0209 */
[----:B------:R-:W-:Y:S01]  /*2170*/  LEA R6, P2, R30, R39, 0x1 ;  /* 0x000000271e067211 */ /* 0x000fe200078408ff */
[----:B------:R-:W-:Y:S01]  /*2180*/  IMAD.IADD R9, R33, 0x1, R7 ;  /* 0x0000000121097824 */ /* 0x000fe200078e0207 */
[----:B------:R0:W5:Y:S01]  /*2190*/  LDG.E.U16.CONSTANT R46, desc[UR4][R28.64] ;  /* 0x000000041c2e7981 */ /* 0x000162000c1e9500 */
[----:B------:R-:W-:Y:S01]  /*21a0*/  IMAD R11, R11, UR10, RZ ;  /* 0x0000000a0b0b7c24 */ /* 0x000fe2000f8e02ff */
[----:B------:R-:W-:Y:S01]  /*21b0*/  IADD3 R7, R31, R47, RZ ;  /* 0x0000002f1f077210 */ /* 0x000fe20007ffe0ff */
[----:B------:R-:W-:Y:S01]  /*21c0*/  IMAD R13, R13, UR10, RZ ;  /* 0x0000000a0d0d7c24 */ /* 0x000fe2000f8e02ff */
[----:B------:R-:W-:Y:S01]  /*21d0*/  LEA R8, P1, R32, R39, 0x1 ;  /* 0x0000002720087211 */ /* 0x000fe200078208ff */
[----:B------:R-:W-:Y:S01]  /*21e0*/  IMAD R11, R10, UR11, R11 ;  /* 0x0000000b0a0b7c24 */ /* 0x000fe2000f8e020b */
[-C--:B------:R-:W-:Y:S01]  /*21f0*/  LEA.HI.X R7, R30, R41.reuse, R7, 0x1, P2 ;  /* 0x000000291e077211 */ /* 0x080fe200010f0c07 */
[----:B------:R-:W-:Y:S01]  /*2200*/  IMAD.WIDE.U32 R30, R12, UR10, RZ ;  /* 0x0000000a0c1e7c25 */ /* 0x000fe2000f8e00ff */
[----:B------:R-:W5:Y:S03]  /*2210*/  LDG.E.U16.CONSTANT R36, desc[UR4][R36.64] ;  /* 0x0000000424247981 */ /* 0x000f66000c1e9500 */
[----:B0-----:R-:W-:Y:S01]  /*2220*/  IMAD.WIDE.U32 R28, R10, UR10, RZ ;  /* 0x0000000a0a1c7c25 */ /* 0x001fe2000f8e00ff */
[----:B------:R-:W-:-:S03]  /*2230*/  LEA.HI.X R9, R32, R41, R9, 0x1, P1 ;  /* 0x0000002920097211 */ /* 0x000fc600008f0c09 */
[----:B------:R-:W-:Y:S01]  /*2240*/  IMAD R13, R12, UR11, R13 ;  /* 0x0000000b0c0d7c24 */ /* 0x000fe2000f8e020d */
[C---:B------:R-:W-:Y:S01]  /*2250*/  LEA R10, P1, R28.reuse, R39, 0x1 ;  /* 0x000000271c0a7211 */ /* 0x040fe200078208ff */
[----:B------:R-:W-:Y:S01]  /*2260*/  IMAD.IADD R11, R29, 0x1, R11 ;  /* 0x000000011d0b7824 */ /* 0x000fe200078e020b */
[----:B------:R0:W5:Y:S01]  /*2270*/  LDG.E.U16.CONSTANT R27, desc[UR4][R8.64] ;  /* 0x00000004081b7981 */ /* 0x000162000c1e9500 */
[----:B------:R-:W-:Y:S01]  /*2280*/  IMAD R15, R15, UR10, RZ ;  /* 0x0000000a0f0f7c24 */ /* 0x000fe2000f8e02ff */
[----:B------:R-:W-:Y:S01]  /*2290*/  IADD3 R13, R31, R13, RZ ;  /* 0x0000000d1f0d7210 */ /* 0x000fe20007ffe0ff */
[----:B------:R-:W-:Y:S01]  /*22a0*/  IMAD R31, R17, UR10, RZ ;  /* 0x0000000a111f7c24 */ /* 0x000fe2000f8e02ff */
[----:B------:R-:W-:Y:S01]  /*22b0*/  LEA.HI.X R11, R28, R41, R11, 0x1, P1 ;  /* 0x000000291c0b7211 */ /* 0x000fe200008f0c0b */
[----:B------:R-:W-:Y:S01]  /*22c0*/  IMAD R19, R19, UR10, RZ ;  /* 0x0000000a13137c24 */ /* 0x000fe2000f8e02ff */
[----:B------:R1:W5:Y:S01]  /*22d0*/  LDG.E.U16.CONSTANT R28, desc[UR4][R6.64] ;  /* 0x00000004061c7981 */ /* 0x000362000c1e9500 */
[----:B------:R-:W-:Y:S01]  /*22e0*/  IMAD R17, R14, UR11, R15 ;  /* 0x0000000b0e117c24 */ /* 0x000fe2000f8e020f */
[----:B------:R-:W-:Y:S01]  /*22f0*/  LEA R12, P1, R30, R39, 0x1 ;  /* 0x000000271e0c7211 */ /* 0x000fe200078208ff */
[----:B------:R-:W-:Y:S01]  /*2300*/  IMAD.WIDE.U32 R14, R14, UR10, RZ ;  /* 0x0000000a0e0e7c25 */ /* 0x000fe2000f8e00ff */
[----:B------:R1:W5:Y:S03]  /*2310*/  LDG.E.U16.CONSTANT R29, desc[UR4][R10.64] ;  /* 0x000000040a1d7981 */ /* 0x000366000c1e9500 */
[----:B0-----:R-:W-:-:S04]  /*2320*/  IMAD.WIDE.U32 R8, R16, UR10, RZ ;  /* 0x0000000a10087c25 */ /* 0x001fc8000f8e00ff */
[----:B-1----:R-:W-:Y:S02]  /*2330*/  IMAD R7, R16, UR11, R31 ;  /* 0x0000000b10077c24 */ /* 0x002fe4000f8e021f */
[C---:B------:R-:W-:Y:S02]  /*2340*/  IMAD R31, R18.reuse, UR11, R19 ;  /* 0x0000000b121f7c24 */ /* 0x040fe4000f8e0213 */
[----:B------:R-:W-:Y:S01]  /*2350*/  IMAD.WIDE.U32 R18, R18, UR10, RZ ;  /* 0x0000000a12127c25 */ /* 0x000fe2000f8e00ff */
[----:B------:R-:W-:Y:S02]  /*2360*/  LEA.HI.X R13, R30, R41, R13, 0x1, P1 ;  /* 0x000000291e0d7211 */ /* 0x000fe400008f0c0d */
[----:B------:R-:W-:Y:S01]  /*2370*/  IADD3 R7, R9, R7, RZ ;  /* 0x0000000709077210 */ /* 0x000fe20007ffe0ff */
[----:B------:R-:W-:Y:S01]  /*2380*/  IMAD.IADD R11, R15, 0x1, R17 ;  /* 0x000000010f0b7824 */ /* 0x000fe200078e0211 */
[-C--:B------:R-:W-:Y:S01]  /*2390*/  LEA R10, P1, R14, R39.reuse, 0x1 ;  /* 0x000000270e0a7211 */ /* 0x080fe200078208ff */
[----:B------:R-:W-:Y:S01]  /*23a0*/  IMAD.IADD R9, R19, 0x1, R31 ;  /* 0x0000000113097824 */ /* 0x000fe200078e021f */
[----:B------:R-:W-:Y:S01]  /*23b0*/  LEA R6, P2, R8, R39, 0x1 ;  /* 0x0000002708067211 */ /* 0x000fe200078408ff */
[----:B------:R-:W-:Y:S01]  /*23c0*/  IMAD R19, R21, UR10, RZ ;  /* 0x0000000a15137c24 */ /* 0x000fe2000f8e02ff */
[-C--:B------:R-:W-:Y:S01]  /*23d0*/  LEA.HI.X R11, R14, R41.reuse, R11, 0x1, P1 ;  /* 0x000000290e0b7211 */ /* 0x080fe200008f0c0b */
[C---:B------:R-:W-:Y:S01]  /*23e0*/  IMAD.WIDE.U32 R14, R20.reuse, UR10, RZ ;  /* 0x0000000a140e7c25 */ /* 0x040fe2000f8e00ff */
[----:B------:R0:W5:Y:S03]  /*23f0*/  LDG.E.U16.CONSTANT R16, desc[UR4][R12.64] ;  /* 0x000000040c107981 */ /* 0x000166000c1e9500 */
[----:B------:R-:W-:Y:S01]  /*2400*/  IMAD R19, R20, UR11, R19 ;  /* 0x0000000b14137c24 */ /* 0x000fe2000f8e0213 */
[----:B------:R-:W-:Y:S01]  /*2410*/  LEA.HI.X R7, R8, R41, R7, 0x1, P2 ;  /* 0x0000002908077211 */ /* 0x000fe200010f0c07 */
[----:B------:R-:W-:Y:S01]  /*2420*/  IMAD R21, R23, UR10, RZ ;  /* 0x0000000a17157c24 */ /* 0x000fe2000f8e02ff */
[C---:B------:R-:W-:Y:S01]  /*2430*/  LEA R8, P1, R18.reuse, R39, 0x1 ;  /* 0x0000002712087211 */ /* 0x040fe200078208ff */
[----:B------:R1:W5:Y:S01]  /*2440*/  LDG.E.U16.CONSTANT R17, desc[UR4][R10.64] ;  /* 0x000000040a117981 */ /* 0x000362000c1e9500 */
[----:B0-----:R-:W-:Y:S01]  /*2450*/  IADD3 R13, R15, R19, RZ ;  /* 0x000000130f0d7210 */ /* 0x001fe20007ffe0ff */
[----:B------:R-:W-:Y:S01]  /*2460*/  IMAD R15, R25, UR10, RZ ;  /* 0x0000000a190f7c24 */ /* 0x000fe2000f8e02ff */
[----:B------:R-:W-:-:S03]  /*2470*/  LEA.HI.X R9, R18, R41, R9, 0x1, P1 ;  /* 0x0000002912097211 */ /* 0x000fc600008f0c09 */
[----:B------:R-:W-:Y:S01]  /*2480*/  IMAD R15, R24, UR11, R15 ;  /* 0x0000000b180f7c24 */ /* 0x000fe2000f8e020f */
[----:B------:R-:W-:Y:S01]  /*2490*/  LEA R12, P1, R14, R39, 0x1 ;  /* 0x000000270e0c7211 */ /* 0x000fe200078208ff */
[----:B------:R-:W-:Y:S01]  /*24a0*/  IMAD.WIDE.U32 R24, R24, UR10, RZ ;  /* 0x0000000a18187c25 */ /* 0x000fe2000f8e00ff */
[----:B------:R0:W5:Y:S03]  /*24b0*/  LDG.E.U16.CONSTANT R18, desc[UR4][R6.64] ;  /* 0x0000000406127981 */ /* 0x000166000c1e9500 */
[C---:B------:R-:W-:Y:S01]  /*24c0*/  IMAD R21, R22.reuse, UR11, R21 ;  /* 0x0000000b16157c24 */ /* 0x040fe2000f8e0215 */
[----:B------:R0:W5:Y:S01]  /*24d0*/  LDG.E.U16.CONSTANT R8, desc[UR4][R8.64] ;  /* 0x0000000408087981 */ /* 0x000162000c1e9500 */
[----:B------:R-:W-:Y:S01]  /*24e0*/  IMAD.WIDE.U32 R22, R22, UR10, RZ ;  /* 0x0000000a16167c25 */ /* 0x000fe2000f8e00ff */
[----:B------:R-:W-:Y:S02]  /*24f0*/  LEA.HI.X R13, R14, R41, R13, 0x1, P1 ;  /* 0x000000290e0d7211 */ /* 0x000fe400008f0c0d */
[-C--:B-1----:R-:W-:Y:S01]  /*2500*/  LEA R10, P2, R24, R39.reuse, 0x1 ;  /* 0x00000027180a7211 */ /* 0x082fe200078408ff */
[----:B0-----:R-:W-:Y:S01]  /*2510*/  IMAD.IADD R7, R23, 0x1, R21 ;  /* 0x0000000117077824 */ /* 0x001fe200078e0215 */
[----:B------:R-:W-:Y:S01]  /*2520*/  LEA R6, P1, R22, R39, 0x1 ;  /* 0x0000002716067211 */ /* 0x000fe200078208ff */
[----:B------:R-:W5:Y:S01]  /*2530*/  LDG.E.U16.CONSTANT R12, desc[UR4][R12.64] ;  /* 0x000000040c0c7981 */ /* 0x000f62000c1e9500 */
[----:B------:R-:W-:-:S04]  /*2540*/  IADD3 R9, R25, R15, RZ ;  /* 0x0000000f19097210 */ /* 0x000fc80007ffe0ff */
[-C--:B------:R-:W-:Y:S02]  /*2550*/  LEA.HI.X R11, R24, R41.reuse, R9, 0x1, P2 ;  /* 0x00000029180b7211 */ /* 0x080fe400010f0c09 */
[----:B------:R-:W-:-:S03]  /*2560*/  LEA.HI.X R7, R22, R41, R7, 0x1, P1 ;  /* 0x0000002916077211 */ /* 0x000fc600008f0c07 */
[----:B------:R-:W5:Y:S04]  /*2570*/  LDG.E.U16.CONSTANT R10, desc[UR4][R10.64] ;  /* 0x000000040a0a7981 */ /* 0x000f68000c1e9500 */
[----:B------:R0:W5:Y:S01]  /*2580*/  LDG.E.U16.CONSTANT R6, desc[UR4][R6.64] ;  /* 0x0000000406067981 */ /* 0x000162000c1e9500 */
[----:B------:R-:W-:-:S04]  /*2590*/  IADD3 R42, P1, R42, 0x10, RZ ;  /* 0x000000102a2a7810 */ /* 0x000fc80007f3e0ff */
[----:B------:R-:W-:Y:S02]  /*25a0*/  IADD3.X R40, RZ, R40, RZ, P1, !PT ;  /* 0x00000028ff287210 */ /* 0x000fe40000ffe4ff */
[----:B------:R-:W-:-:S04]  /*25b0*/  ISETP.GE.U32.AND P1, PT, R42, -0xc, PT ;  /* 0xfffffff42a00780c */ /* 0x000fc80003f26070 */
[----:B------:R-:W-:Y:S02]  /*25c0*/  ISETP.GE.AND.EX P1, PT, R40, -0x1, PT, P1 ;  /* 0xffffffff2800780c */ /* 0x000fe40003f26310 */
[----:B--2---:R-:W-:Y:S02]  /*25d0*/  PRMT R9, R44, 0x9910, RZ ;  /* 0x000099102c097816 */ /* 0x004fe400000000ff */
[----:B---3--:R-:W-:-:S04]  /*25e0*/  PRMT R14, R45, 0x9910, RZ ;  /* 0x000099102d0e7816 */ /* 0x008fc800000000ff */
[----:B------:R-:W-:Y:S02]  /*25f0*/  IADD3 R43, R9, R43, R14 ;  /* 0x0000002b092b7210 */ /* 0x000fe40007ffe00e */
[----:B----4-:R-:W-:-:S05]  /*2600*/  PRMT R26, R26, 0x9910, RZ ;  /* 0x000099101a1a7816 */ /* 0x010fca00000000ff */
[----:B------:R-:W-:Y:S01]  /*2610*/  IMAD.MOV.U32 R9, RZ, RZ, R26 ;  /* 0x000000ffff097224 */ /* 0x000fe200078e001a */
[----:B-----5:R-:W-:-:S04]  /*2620*/  PRMT R34, R34, 0x9910, RZ ;  /* 0x0000991022227816 */ /* 0x020fc800000000ff */
[----:B------:R-:W-:Y:S02]  /*2630*/  MOV R14, R34 ;  /* 0x00000022000e7202 */ /* 0x000fe40000000f00 */
[----:B------:R-:W-:Y:S02]  /*2640*/  PRMT R46, R46, 0x9910, RZ ;  /* 0x000099102e2e7816 */ /* 0x000fe400000000ff */
[----:B------:R-:W-:-:S03]  /*2650*/  IADD3 R9, R14, R43, R9 ;  /* 0x0000002b0e097210 */ /* 0x000fc60007ffe009 */
[----:B------:R-:W-:Y:S01]  /*2660*/  IMAD.MOV.U32 R14, RZ, RZ, R46 ;  /* 0x000000ffff0e7224 */ /* 0x000fe200078e002e */
[----:B0-----:R-:W-:-:S04]  /*2670*/  PRMT R7, R36, 0x9910, RZ ;  /* 0x0000991024077816 */ /* 0x001fc800000000ff */
[----:B------:R-:W-:Y:S02]  /*2680*/  IADD3 R9, R14, R9, R7 ;  /* 0x000000090e097210 */ /* 0x000fe40007ffe007 */
[----:B------:R-:W-:Y:S02]  /*2690*/  PRMT R27, R27, 0x9910, RZ ;  /* 0x000099101b1b7816 */ /* 0x000fe400000000ff */
[----:B------:R-:W-:Y:S02]  /*26a0*/  PRMT R28, R28, 0x9910, RZ ;  /* 0x000099101c1c7816 */ /* 0x000fe400000000ff */
[----:B------:R-:W-:-:S03]  /*26b0*/  MOV R7, R27 ;  /* 0x0000001b00077202 */ /* 0x000fc60000000f00 */
[----:B------:R-:W-:Y:S01]  /*26c0*/  IMAD.MOV.U32 R14, RZ, RZ, R28 ;  /* 0x000000ffff0e7224 */ /* 0x000fe200078e001c */
[----:B------:R-:W-:-:S04]  /*26d0*/  PRMT R29, R29, 0x9910, RZ ;  /* 0x000099101d1d7816 */ /* 0x000fc800000000ff */
[----:B------:R-:W-:Y:S02]  /*26e0*/  IADD3 R9, R14, R9, R7 ;  /* 0x000000090e097210 */ /* 0x000fe40007ffe007 */
[----:B------:R-:W-:Y:S02]  /*26f0*/  MOV R7, R29 ;  /* 0x0000001d00077202 */ /* 0x000fe40000000f00 */
[----:B------:R-:W-:-:S05]  /*2700*/  PRMT R16, R16, 0x9910, RZ ;  /* 0x0000991010107816 */ /* 0x000fca00000000ff */
[----:B------:R-:W-:Y:S01]  /*2710*/  IMAD.MOV.U32 R14, RZ, RZ, R16 ;  /* 0x000000ffff0e7224 */ /* 0x000fe200078e0010 */
[----:B------:R-:W-:-:S04]  /*2720*/  PRMT R17, R17, 0x9910, RZ ;  /* 0x0000991011117816 */ /* 0x000fc800000000ff */
[----:B------:R-:W-:Y:S02]  /*2730*/  IADD3 R9, R14, R9, R7 ;  /* 0x000000090e097210 */ /* 0x000fe40007ffe007 */
[----:B------:R-:W-:Y:S02]  /*2740*/  MOV R7, R17 ;  /* 0x0000001100077202 */ /* 0x000fe40000000f00 */
[----:B------:R-:W-:-:S05]  /*2750*/  PRMT R18, R18, 0x9910, RZ ;  /* 0x0000991012127816 */ /* 0x000fca00000000ff */
[----:B------:R-:W-:Y:S01]  /*2760*/  IMAD.MOV.U32 R14, RZ, RZ, R18 ;  /* 0x000000ffff0e7224 */ /* 0x000fe200078e0012 */
[----:B------:R-:W-:Y:S02]  /*2770*/  PRMT R8, R8, 0x9910, RZ ;  /* 0x0000991008087816 */ /* 0x000fe400000000ff */
[----:B------:R-:W-:Y:S02]  /*2780*/  PRMT R12, R12, 0x9910, RZ ;  /* 0x000099100c0c7816 */ /* 0x000fe400000000ff */
[----:B------:R-:W-:Y:S02]  /*2790*/  IADD3 R14, R14, R9, R7 ;  /* 0x000000090e0e7210 */ /* 0x000fe40007ffe007 */
[----:B------:R-:W-:Y:S01]  /*27a0*/  MOV R7, R8 ;  /* 0x0000000800077202 */ /* 0x000fe20000000f00 */
[----:B------:R-:W-:Y:S01]  /*27b0*/  IMAD.MOV.U32 R8, RZ, RZ, R12 ;  /* 0x000000ffff087224 */ /* 0x000fe200078e000c */
[----:B------:R-:W-:Y:S02]  /*27c0*/  PRMT R10, R10, 0x9910, RZ ;  /* 0x000099100a0a7816 */ /* 0x000fe400000000ff */
[----:B------:R-:W-:-:S02]  /*27d0*/  PRMT R43, R6, 0x9910, RZ ;  /* 0x00009910062b7816 */ /* 0x000fc400000000ff */
[----:B------:R-:W-:Y:S01]  /*27e0*/  IADD3 R6, P2, R2, 0x80, RZ ;  /* 0x0000008002067810 */ /* 0x000fe20007f5e0ff */
[----:B------:R-:W-:Y:S01]  /*27f0*/  IMAD.MOV.U32 R2, RZ, RZ, R10 ;  /* 0x000000ffff027224 */ /* 0x000fe200078e000a */
[----:B------:R-:W-:Y:S02]  /*2800*/  IADD3 R7, R8, R14, R7 ;  /* 0x0000000e08077210 */ /* 0x000fe40007ffe007 */
[----:B------:R-:W-:Y:S02]  /*2810*/  IADD3.X R3, RZ, R3, RZ, P2, !PT ;  /* 0x00000003ff037210 */ /* 0x000fe400017fe4ff */
[----:B------:R-:W-:Y:S01]  /*2820*/  IADD3 R43, R2, R7, R43 ;  /* 0x00000007022b7210 */ /* 0x000fe20007ffe02b */
[----:B------:R-:W-:Y:S01]  /*2830*/  IMAD.MOV.U32 R2, RZ, RZ, R6 ;  /* 0x000000ffff027224 */ /* 0x000fe200078e0006 */
[----:B------:R-:W-:Y:S06]  /*2840*/  @!P1 BRA `(.L_x_2186) ;  /* 0xfffffff4004c9947 */ /* 0x000fec000383ffff */
[----:B------:R-:W-:Y:S05]  /*2850*/  BSYNC B5 ;  /* 0x0000000000057941 */ /* 0x000fea0003800000 */
.L_x_2185:
[----:B------:R-:W-:Y:S01]  /*2860*/  MOV R12, R6 ;  /* 0x00000006000c7202 */ /* 0x000fe20000000f00 */
[----:B------:R-:W-:-:S07]  /*2870*/  IMAD.MOV.U32 R13, RZ, RZ, R3 ;  /* 0x000000ffff0d7224 */ /* 0x000fce00078e0003 */
.L_x_2184:
[----:B------:R-:W-:Y:S05]  /*2880*/  BSYNC B4 ;  /* 0x0000000000047941 */ /* 0x000fea0003800000 */
.L_x_2183:
        /* <DEDUP_REMOVED lines=17> */
[----:B------:R-:W-:Y:S02]  /*29a0*/  IMAD R13, R12, UR11, R13 ;  /* 0x0000000b0c0d7c24 */ /* 0x000fe4000f8e020d */
[----:B---3--:R-:W-:Y:S01]  /*29b0*/  IMAD R15, R15, UR10, RZ ;  /* 0x0000000a0f0f7c24 */ /* 0x008fe2000f8e02ff */
[----:B------:R-:W-:Y:S01]  /*29c0*/  LEA R12, P0, R22, R39, 0x1 ;  /* 0x00000027160c7211 */ /* 0x000fe200078008ff */
[----:B------:R-:W-:Y:S02]  /*29d0*/  IMAD.IADD R13, R23, 0x1, R13 ;  /* 0x00000001170d7824 */ /* 0x000fe400078e020d */
[----:B------:R-:W-:-:S04]  /*29e0*/  IMAD.WIDE.U32 R24, R14, UR10, RZ ;  /* 0x0000000a0e187c25 */ /* 0x000fc8000f8e00ff */
[----:B------:R-:W-:Y:S02]  /*29f0*/  IMAD R15, R14, UR11, R15 ;  /* 0x0000000b0e0f7c24 */ /* 0x000fe4000f8e020f */
[----:B----4-:R-:W-:Y:S01]  /*2a00*/  IMAD R21, R21, UR10, RZ ;  /* 0x0000000a15157c24 */ /* 0x010fe2000f8e02ff */
[----:B------:R-:W-:Y:S01]  /*2a10*/  LEA.HI.X R13, R22, R41, R13, 0x1, P0 ;  /* 0x00000029160d7211 */ /* 0x000fe200000f0c0d */
[----:B-----5:R-:W-:Y:S01]  /*2a20*/  IMAD R27, R17, UR10, RZ ;  /* 0x0000000a111b7c24 */ /* 0x020fe2000f8e02ff */
[----:B------:R-:W-:Y:S01]  /*2a30*/  LEA R14, P0, R24, R39, 0x1 ;  /* 0x00000027180e7211 */ /* 0x000fe200078008ff */
[----:B------:R-:W-:Y:S01]  /*2a40*/  IMAD R19, R19, UR10, RZ ;  /* 0x0000000a13137c24 */ /* 0x000fe2000f8e02ff */
[----:B------:R-:W-:Y:S01]  /*2a50*/  IADD3 R15, R25, R15, RZ ;  /* 0x0000000f190f7210 */ /* 0x000fe20007ffe0ff */
[C---:B------:R-:W-:Y:S01]  /*2a60*/  IMAD R17, R20.reuse, UR11, R21 ;  /* 0x0000000b14117c24 */ /* 0x040fe2000f8e0215 */
[----:B------:R-:W2:Y:S01]  /*2a70*/  LDG.E.U16.CONSTANT R12, desc[UR4][R12.64] ;  /* 0x000000040c0c7981 */ /* 0x000ea2000c1e9500 */
[----:B------:R-:W-:Y:S01]  /*2a80*/  IMAD.WIDE.U32 R20, R20, UR10, RZ ;  /* 0x0000000a14147c25 */ /* 0x000fe2000f8e00ff */
[----:B------:R-:W-:-:S03]  /*2a90*/  LEA.HI.X R15, R24, R41, R15, 0x1, P0 ;  /* 0x00000029180f7211 */ /* 0x000fc600000f0c0f */
[----:B------:R-:W-:Y:S01]  /*2aa0*/  IMAD.WIDE.U32 R22, R18, UR10, RZ ;  /* 0x0000000a12167c25 */ /* 0x000fe2000f8e00ff */
[----:B------:R-:W-:-:S03]  /*2ab0*/  LEA R24, P0, R20, R39, 0x1 ;  /* 0x0000002714187211 */ /* 0x000fc600078008ff */
[----:B------:R-:W-:Y:S01]  /*2ac0*/  IMAD R25, R18, UR11, R19 ;  /* 0x0000000b12197c24 */ /* 0x000fe2000f8e0213 */
[----:B------:R0:W3:Y:S01]  /*2ad0*/  LDG.E.U16.CONSTANT R13, desc[UR4][R14.64] ;  /* 0x000000040e0d7981 */ /* 0x0000e2000c1e9500 */
[----:B------:R-:W-:Y:S02]  /*2ae0*/  IMAD.IADD R21, R21, 0x1, R17 ;  /* 0x0000000115157824 */ /* 0x000fe400078e0211 */
[C---:B------:R-:W-:Y:S02]  /*2af0*/  IMAD R27, R16.reuse, UR11, R27 ;  /* 0x0000000b101b7c24 */ /* 0x040fe4000f8e021b */
[----:B------:R-:W-:Y:S01]  /*2b00*/  IMAD.WIDE.U32 R18, R16, UR10, RZ ;  /* 0x0000000a10127c25 */ /* 0x000fe2000f8e00ff */
[----:B------:R-:W-:Y:S02]  /*2b10*/  IADD3 R17, R23, R25, RZ ;  /* 0x0000001917117210 */ /* 0x000fe40007ffe0ff */
[----:B------:R-:W-:Y:S01]  /*2b20*/  LEA.HI.X R25, R20, R41, R21, 0x1, P0 ;  /* 0x0000002914197211 */ /* 0x000fe200000f0c15 */
[----:B------:R-:W-:Y:S01]  /*2b30*/  IMAD.IADD R19, R19, 0x1, R27 ;  /* 0x0000000113137824 */ /* 0x000fe200078e021b */
[-C--:B------:R-:W-:Y:S01]  /*2b40*/  LEA R20, P0, R18, R39.reuse, 0x1 ;  /* 0x0000002712147211 */ /* 0x080fe200078008ff */
[----:B------:R-:W-:Y:S01]  /*2b50*/  IMAD R11, R11, UR10, RZ ;  /* 0x0000000a0b0b7c24 */ /* 0x000fe2000f8e02ff */
[----:B------:R-:W-:Y:S01]  /*2b60*/  LEA R16, P1, R22, R39, 0x1 ;  /* 0x0000002716107211 */ /* 0x000fe200078208ff */
[----:B0-----:R-:W-:Y:S01]  /*2b70*/  IMAD R15, R7, UR10, RZ ;  /* 0x0000000a070f7c24 */ /* 0x001fe2000f8e02ff */
[----:B------:R-:W-:Y:S01]  /*2b80*/  LEA.HI.X R21, R18, R41, R19, 0x1, P0 ;  /* 0x0000002912157211 */ /* 0x000fe200000f0c13 */
[C---:B------:R-:W-:Y:S01]  /*2b90*/  IMAD.WIDE.U32 R18, R10.reuse, UR10, RZ ;  /* 0x0000000a0a127c25 */ /* 0x040fe2000f8e00ff */
[----:B------:R-:W4:Y:S03]  /*2ba0*/  LDG.E.U16.CONSTANT R24, desc[UR4][R24.64] ;  /* 0x0000000418187981 */ /* 0x000f26000c1e9500 */
[----:B------:R-:W-:Y:S01]  /*2bb0*/  IMAD R11, R10, UR11, R11 ;  /* 0x0000000b0a0b7c24 */ /* 0x000fe2000f8e020b */
[----:B------:R-:W-:Y:S01]  /*2bc0*/  LEA R10, P0, R18, R39, 0x1 ;  /* 0x00000027120a7211 */ /* 0x000fe200078008ff */
[----:B------:R-:W5:Y:S03]  /*2bd0*/  LDG.E.U16.CONSTANT R20, desc[UR4][R20.64] ;  /* 0x0000000414147981 */ /* 0x000f66000c1e9500 */
[----:B------:R-:W-:Y:S01]  /*2be0*/  IADD3 R7, R19, R11, RZ ;  /* 0x0000000b13077210 */ /* 0x000fe20007ffe0ff */
[----:B------:R-:W-:Y:S01]  /*2bf0*/  IMAD R19, R9, UR10, RZ ;  /* 0x0000000a09137c24 */ /* 0x000fe2000f8e02ff */
[-C--:B------:R-:W-:Y:S01]  /*2c00*/  LEA.HI.X R17, R22, R41.reuse, R17, 0x1, P1 ;  /* 0x0000002916117211 */ /* 0x080fe200008f0c11 */
[----:B------:R-:W-:Y:S01]  /*2c10*/  IMAD R9, R6, UR11, R15 ;  /* 0x0000000b06097c24 */ /* 0x000fe2000f8e020f */
[----:B------:R-:W-:Y:S01]  /*2c20*/  LEA.HI.X R11, R18, R41, R7, 0x1, P0 ;  /* 0x00000029120b7211 */ /* 0x000fe200000f0c07 */
[----:B------:R-:W-:-:S02]  /*2c30*/  IMAD.WIDE.U32 R6, R6, UR10, RZ ;  /* 0x0000000a06067c25 */ /* 0x000fc4000f8e00ff */
[----:B------:R0:W5:Y:S02]  /*2c40*/  LDG.E.U16.CONSTANT R22, desc[UR4][R16.64] ;  /* 0x0000000410167981 */ /* 0x000164000c1e9500 */
[C---:B------:R-:W-:Y:S02]  /*2c50*/  IMAD R19, R8.reuse, UR11, R19 ;  /* 0x0000000b08137c24 */ /* 0x040fe4000f8e0213 */
[----:B------:R-:W-:Y:S01]  /*2c60*/  IMAD.WIDE.U32 R14, R8, UR10, RZ ;  /* 0x0000000a080e7c25 */ /* 0x000fe2000f8e00ff */
[----:B------:R-:W5:Y:S03]  /*2c70*/  LDG.E.U16.CONSTANT R10, desc[UR4][R10.64] ;  /* 0x000000040a0a7981 */ /* 0x000f66000c1e9500 */
[----:B------:R-:W-:Y:S01]  /*2c80*/  IMAD.IADD R9, R7, 0x1, R9 ;  /* 0x0000000107097824 */ /* 0x000fe200078e0209 */
[----:B------:R-:W-:Y:S02]  /*2c90*/  IADD3 R7, R15, R19, RZ ;  /* 0x000000130f077210 */ /* 0x000fe40007ffe0ff */
[----:B0-----:R-:W-:-:S02]  /*2ca0*/  LEA R16, P1, R14, R39, 0x1 ;  /* 0x000000270e107211 */ /* 0x001fc400078208ff */
[----:B------:R-:W-:Y:S02]  /*2cb0*/  LEA R8, P0, R6, R39, 0x1 ;  /* 0x0000002706087211 */ /* 0x000fe400078008ff */
[-C--:B------:R-:W-:Y:S02]  /*2cc0*/  LEA.HI.X R17, R14, R41.reuse, R7, 0x1, P1 ;  /* 0x000000290e117211 */ /* 0x080fe400008f0c07 */
[----:B------:R-:W-:-:S03]  /*2cd0*/  LEA.HI.X R9, R6, R41, R9, 0x1, P0 ;  /* 0x0000002906097211 */ /* 0x000fc600000f0c09 */
[----:B------:R-:W5:Y:S04]  /*2ce0*/  LDG.E.U16.CONSTANT R16, desc[UR4][R16.64] ;  /* 0x0000000410107981 */ /* 0x000f68000c1e9500 */
[----:B------:R0:W5:Y:S01]  /*2cf0*/  LDG.E.U16.CONSTANT R8, desc[UR4][R8.64] ;  /* 0x0000000408087981 */ /* 0x000162000c1e9500 */
[----:B------:R-:W-:Y:S02]  /*2d00*/  IADD3 R42, P2, R42, 0x8, RZ ;  /* 0x000000082a2a7810 */ /* 0x000fe40007f5e0ff */
[----:B------:R-:W-:-:S03]  /*2d10*/  PLOP3.LUT P0, PT, PT, PT, PT, 0x8, 0x0 ;  /* 0x000000000000781c */ /* 0x000fc60003f0e170 */
[----:B------:R-:W-:Y:S01]  /*2d20*/  IMAD.X R40, RZ, RZ, R40, P2 ;  /* 0x000000ffff287224 */ /* 0x000fe200010e0628 */
[----:B--2---:R-:W-:Y:S02]  /*2d30*/  PRMT R6, R12, 0x9910, RZ ;  /* 0x000099100c067816 */ /* 0x004fe400000000ff */
[----:B---3--:R-:W-:-:S04]  /*2d40*/  PRMT R7, R13, 0x9910, RZ ;  /* 0x000099100d077816 */ /* 0x008fc800000000ff */
[----:B------:R-:W-:Y:S02]  /*2d50*/  IADD3 R43, R7, R43, R6 ;  /* 0x0000002b072b7210 */ /* 0x000fe40007ffe006 */
[----:B----4-:R-:W-:-:S05]  /*2d60*/  PRMT R24, R24, 0x9910, RZ ;  /* 0x0000991018187816 */ /* 0x010fca00000000ff */
[----:B------:R-:W-:Y:S01]  /*2d70*/  IMAD.MOV.U32 R6, RZ, RZ, R24 ;  /* 0x000000ffff067224 */ /* 0x000fe200078e0018 */
[----:B-----5:R-:W-:Y:S02]  /*2d80*/  PRMT R20, R20, 0x9910, RZ ;  /* 0x0000991014147816 */ /* 0x020fe400000000ff */
[----:B------:R-:W-:-:S04]  /*2d90*/  PRMT R22, R22, 0x9910, RZ ;  /* 0x0000991016167816 */ /* 0x000fc800000000ff */
[----:B------:R-:W-:Y:S02]  /*2da0*/  MOV R7, R22 ;  /* 0x0000001600077202 */ /* 0x000fe40000000f00 */
[----:B------:R-:W-:Y:S02]  /*2db0*/  PRMT R10, R10, 0x9910, RZ ;  /* 0x000099100a0a7816 */ /* 0x000fe400000000ff */
[----:B0-----:R-:W-:Y:S01]  /*2dc0*/  IADD3 R9, R7, R43, R6 ;  /* 0x0000002b07097210 */ /* 0x001fe20007ffe006 */
[----:B------:R-:W-:Y:S01]  /*2dd0*/  IMAD.MOV.U32 R6, RZ, RZ, R20 ;  /* 0x000000ffff067224 */ /* 0x000fe200078e0014 */
[----:B------:R-:W-:Y:S02]  /*2de0*/  MOV R7, R10 ;  /* 0x0000000a00077202 */ /* 0x000fe40000000f00 */
[----:B------:R-:W-:Y:S02]  /*2df0*/  IADD3 R12, P1, R2, 0x40, RZ ;  /* 0x00000040020c7810 */ /* 0x000fe40007f3e0ff */
[----:B------:R-:W-:-:S02]  /*2e00*/  IADD3 R6, R7, R9, R6 ;  /* 0x0000000907067210 */ /* 0x000fc40007ffe006 */
[----:B------:R-:W-:Y:S02]  /*2e10*/  PRMT R16, R16, 0x9910, RZ ;  /* 0x0000991010107816 */ /* 0x000fe400000000ff */
[----:B------:R-:W-:Y:S02]  /*2e20*/  IADD3.X R13, RZ, R3, RZ, P1, !PT ;  /* 0x00000003ff0d7210 */ /* 0x000fe40000ffe4ff */
[----:B------:R-:W-:Y:S01]  /*2e30*/  PRMT R43, R8, 0x9910, RZ ;  /* 0x00009910082b7816 */ /* 0x000fe200000000ff */
[----:B------:R-:W-:Y:S02]  /*2e40*/  IMAD.MOV.U32 R2, RZ, RZ, R16 ;  /* 0x000000ffff027224 */ /* 0x000fe400078e0010 */
[----:B------:R-:W-:-:S03]  /*2e50*/  IMAD.MOV.U32 R3, RZ, RZ, R13 ;  /* 0x000000ffff037224 */ /* 0x000fc600078e000d */
[----:B------:R-:W-:Y:S02]  /*2e60*/  IADD3 R43, R2, R6, R43 ;  /* 0x00000006022b7210 */ /* 0x000fe40007ffe02b */
[----:B------:R-:W-:-:S07]  /*2e70*/  MOV R2, R12 ;  /* 0x0000000c00027202 */ /* 0x000fce0000000f00 */
.L_x_2188:
[----:B------:R-:W-:Y:S05]  /*2e80*/  BSYNC B4 ;  /* 0x0000000000047941 */ /* 0x000fea0003800000 */
.L_x_2187:
[----:B------:R-:W-:-:S04]  /*2e90*/  ISETP.NE.U32.AND P1, PT, R42, RZ, PT ;  /* 0x000000ff2a00720c */ /* 0x000fc80003f25070 */
[----:B------:R-:W-:-:S13]  /*2ea0*/  ISETP.NE.OR.EX P0, PT, R40, RZ, P0, P1 ;  /* 0x000000ff2800720c */ /* 0x000fda0000705710 */
[----:B------:R-:W-:Y:S05]  /*2eb0*/  @!P0 BREAK B3 ;  /* 0x0000000000038942 */ /* 0x000fea0003800000 */
[----:B------:R-:W-:Y:S05]  /*2ec0*/  @!P0 BRA `(.L_x_2180) ;  /* 0x0000000000c88947 */ /* 0x000fea0003800000 */
.L_x_2182:
[----:B------:R-:W-:Y:S05]  /*2ed0*/  BSYNC B3 ;  /* 0x0000000000037941 */ /* 0x000fea0003800000 */
.L_x_2181:
[----:B------:R-:W-:Y:S01]  /*2ee0*/  BSSY B3, `(.L_x_2189) ;  /* 0x000002e000037945 */ /* 0x000fe20003800000 */
.L_x_2190:
        /* <DEDUP_REMOVED lines=16> */
[----:B-----5:R-:W-:Y:S01]  /*2ff0*/  IMAD R7, R7, UR6, RZ ;  /* 0x0000000607077c24 */ /* 0x020fe2000f8e02ff */
[----:B------:R-:W2:Y:S01]  /*3000*/  LDG.E.U16.CONSTANT R10, desc[UR4][R10.64] ;  /* 0x000000040a0a7981 */ /* 0x000ea2000c1e9500 */
[----:B------:R-:W-:Y:S01]  /*3010*/  IMAD R17, R8, UR7, R9 ;  /* 0x0000000708117c24 */ /* 0x000fe2000f8e0209 */
[----:B------:R-:W-:Y:S01]  /*3020*/  LEA.HI.X R13, R16, R41, R15, 0x1, P0 ;  /* 0x00000029100d7211 */ /* 0x000fe200000f0c0f */
[----:B------:R-:W-:-:S02]  /*3030*/  IMAD R9, R6, UR7, R7 ;  /* 0x0000000706097c24 */ /* 0x000fc4000f8e0207 */
[----:B------:R-:W-:Y:S02]  /*3040*/  IMAD.WIDE.U32 R14, R8, UR6, RZ ;  /* 0x00000006080e7c25 */ /* 0x000fe4000f8e00ff */
[----:B------:R-:W3:Y:S02]  /*3050*/  LDG.E.U16.CONSTANT R12, desc[UR4][R12.64] ;  /* 0x000000040c0c7981 */ /* 0x000ee4000c1e9500 */
[----:B------:R-:W-:Y:S01]  /*3060*/  IMAD.WIDE.U32 R6, R6, UR6, RZ ;  /* 0x0000000606067c25 */ /* 0x000fe2000f8e00ff */
[----:B------:R-:W-:Y:S02]  /*3070*/  LEA R16, P1, R14, R39, 0x1 ;  /* 0x000000270e107211 */ /* 0x000fe400078208ff */
[----:B------:R-:W-:Y:S01]  /*3080*/  IADD3 R17, R15, R17, RZ ;  /* 0x000000110f117210 */ /* 0x000fe20007ffe0ff */
[----:B------:R-:W-:Y:S01]  /*3090*/  IMAD.IADD R9, R7, 0x1, R9 ;  /* 0x0000000107097824 */ /* 0x000fe200078e0209 */
[----:B------:R-:W-:Y:S02]  /*30a0*/  LEA R8, P0, R6, R39, 0x1 ;  /* 0x0000002706087211 */ /* 0x000fe400078008ff */
[----:B------:R-:W-:-:S02]  /*30b0*/  LEA.HI.X R17, R14, R41, R17, 0x1, P1 ;  /* 0x000000290e117211 */ /* 0x000fc400008f0c11 */
[----:B------:R-:W-:-:S03]  /*30c0*/  LEA.HI.X R9, R6, R41, R9, 0x1, P0 ;  /* 0x0000002906097211 */ /* 0x000fc600000f0c09 */
[----:B------:R-:W4:Y:S04]  /*30d0*/  LDG.E.U16.CONSTANT R16, desc[UR4][R16.64] ;  /* 0x0000000410107981 */ /* 0x000f28000c1e9500 */
[----:B------:R-:W5:Y:S01]  /*30e0*/  LDG.E.U16.CONSTANT R8, desc[UR4][R8.64] ;  /* 0x0000000408087981 */ /* 0x000f62000c1e9500 */
[----:B------:R-:W-:-:S04]  /*30f0*/  IADD3 R42, P0, R42, 0x4, RZ ;  /* 0x000000042a2a7810 */ /* 0x000fc80007f1e0ff */
[----:B------:R-:W-:Y:S02]  /*3100*/  IADD3.X R40, RZ, R40, RZ, P0, !PT ;  /* 0x00000028ff287210 */ /* 0x000fe400007fe4ff */
[----:B------:R-:W-:-:S04]  /*3110*/  ISETP.NE.U32.AND P0, PT, R42, RZ, PT ;  /* 0x000000ff2a00720c */ /* 0x000fc80003f05070 */
[----:B------:R-:W-:Y:S02]  /*3120*/  ISETP.NE.AND.EX P0, PT, R40, RZ, PT, P0 ;  /* 0x000000ff2800720c */ /* 0x000fe40003f05300 */
[----:B------:R-:W-:-:S05]  /*3130*/  IADD3 R2, P1, R2, 0x20, RZ ;  /* 0x0000002002027810 */ /* 0x000fca0007f3e0ff */
[----:B------:R-:W-:Y:S01]  /*3140*/  IMAD.X R3, RZ, RZ, R3, P1 ;  /* 0x000000ffff037224 */ /* 0x000fe200008e0603 */
[----:B--2---:R-:W-:Y:S02]  /*3150*/  PRMT R6, R10, 0x9910, RZ ;  /* 0x000099100a067816 */ /* 0x004fe400000000ff */
[----:B---3--:R-:W-:-:S04]  /*3160*/  PRMT R7, R12, 0x9910, RZ ;  /* 0x000099100c077816 */ /* 0x008fc800000000ff */
[----:B------:R-:W-:Y:S02]  /*3170*/  IADD3 R6, R7, R43, R6 ;  /* 0x0000002b07067210 */ /* 0x000fe40007ffe006 */
[----:B----4-:R-:W-:Y:S02]  /*3180*/  PRMT R7, R16, 0x9910, RZ ;  /* 0x0000991010077816 */ /* 0x010fe400000000ff */
[----:B-----5:R-:W-:-:S04]  /*3190*/  PRMT R43, R8, 0x9910, RZ ;  /* 0x00009910082b7816 */ /* 0x020fc800000000ff */
[----:B------:R-:W-:Y:S01]  /*31a0*/  IADD3 R43, R7, R6, R43 ;  /* 0x00000006072b7210 */ /* 0x000fe20007ffe02b */
[----:B------:R-:W-:Y:S06]  /*31b0*/  @P0 BRA `(.L_x_2190) ;  /* 0xfffffffc004c0947 */ /* 0x000fec000383ffff */
[----:B------:R-:W-:Y:S05]  /*31c0*/  BSYNC B3 ;  /* 0x0000000000037941 */ /* 0x000fea0003800000 */
.L_x_2189:
[----:B------:R-:W-:Y:S01]  /*31d0*/  MOV R12, R2 ;  /* 0x00000002000c7202 */ /* 0x000fe20000000f00 */
[----:B------:R-:W-:-:S07]  /*31e0*/  IMAD.MOV.U32 R13, RZ, RZ, R3 ;  /* 0x000000ffff0d7224 */ /* 0x000fce00078e0003 */
.L_x_2180:
[----:B------:R-:W-:Y:S05]  /*31f0*/  BSYNC B0 ;  /* 0x0000000000007941 */ /* 0x000fea0003800000 */
.L_x_2179:
        /* <DEDUP_REMOVED lines=14> */
[----:B--2---:R-:W-:-:S05]  /*32e0*/  PRMT R6, R2, 0x9910, RZ ;  /* 0x0000991002067816 */ /* 0x004fca00000000ff */
[----:B------:R-:W-:-:S06]  /*32f0*/  IMAD.IADD R43, R6, 0x1, R43 ;  /* 0x00000001062b7824 */ /* 0x000fcc00078e022b */
        /* <DEDUP_REMOVED lines=19> */
[----:B--2---:R-:W-:-:S05]  /*3430*/  PRMT R8, R2, 0x9910, RZ ;  /* 0x0000991002087816 */ /* 0x004fca00000000ff */
[----:B------:R-:W-:Y:S01]  /*3440*/  IMAD.IADD R43, R8, 0x1, R43 ;  /* 0x00000001082b7824 */ /* 0x000fe200078e022b */
[----:B---3--:R-:W-:-:S04]  /*3450*/  @P0 PRMT R9, R6, 0x9910, RZ ;  /* 0x0000991006090816 */ /* 0x008fc800000000ff */
[----:B------:R-:W-:-:S04]  /*3460*/  @P0 MOV R8, R9 ;  /* 0x0000000900080202 */ /* 0x000fc80000000f00 */
[----:B------:R-:W-:-:S07]  /*3470*/  @P0 IADD3 R43, R8, R43, RZ ;  /* 0x0000002b082b0210 */ /* 0x000fce0007ffe0ff */
.L_x_2178:
[----:B------:R-:W-:Y:S05]  /*3480*/  BSYNC B1 ;  /* 0x0000000000017941 */ /* 0x000fea0003800000 */
.L_x_2177:
[----:B------:R0:W-:Y:S01]  /*3490*/  STG.E.U16 desc[UR4][R4.64], R43 ;  /* 0x0000002b04007986 */ /* 0x0001e2000c101504 */
[----:B------:R-:W-:-:S07]  /*34a0*/  VIADD R3, R0, 0x80 ;  /* 0x0000008000037836 */ /* 0x000fce0000000000 */
.L_x_2175:
[----:B------:R-:W-:Y:S05]  /*34b0*/  BSYNC B2 ;  /* 0x0000000000027941 */ /* 0x000fea0003800000 */
.L_x_2174:
        /* <DEDUP_REMOVED lines=411> */
.L_x_2194:
        /* <DEDUP_REMOVED lines=26> */
[----:B------:R-:W-:-:S09]  /*5010*/  MOV R7, RZ ;  /* 0x000000ff00077202 */ /* 0x000fd20000000f00 */
[----:B------:R-:W-:Y:S05]  /*5020*/  @!P0 BRA `(.L_x_2196) ;  /* 0x0000001800208947 */ /* 0x000fea0003800000 */
[----:B------:R-:W-:Y:S01]  /*5030*/  IADD3 R4, P1, R9, -0x1, RZ ;  /* 0xffffffff09047810 */ /* 0x000fe20007f3e0ff */
[----:B------:R-:W-:Y:S01]  /*5040*/  BSSY B3, `(.L_x_2197) ;  /* 0x000015e000037945 */ /* 0x000fe20003800000 */
[----:B------:R-:W-:Y:S02]  /*5050*/  IMAD.MOV.U32 R7, RZ, RZ, RZ ;  /* 0x000000ffff077224 */ /* 0x000fe400078e00ff */
        /* <DEDUP_REMOVED lines=22> */
.L_x_2204:
        /* <DEDUP_REMOVED lines=23> */
[-C--:B------:R-:W-:Y:S01]  /*5330*/  LEA R46, P1, R40, R0.reuse, 0x1 ;  /* 0x00000000282e7211 */ /* 0x080fe200078208ff */
[----:B------:R-:W-:Y:S01]  /*5340*/  IMAD.IADD R35, R35, 0x1, R47 ;  /* 0x0000000123237824 */ /* 0x000fe200078e022f */
[C---:B------:R-:W-:Y:S01]  /*5350*/  LEA R42, P2, R34.reuse, R0, 0x1 ;  /* 0x00000000222a7211 */ /* 0x040fe200078408ff */
[----:B----4-:R-:W-:Y:S01]  /*5360*/  IMAD R9, R9, UR10, RZ ;  /* 0x0000000a09097c24 */ /* 0x010fe2000f8e02ff */
[----:B------:R-:W-:Y:S01]  /*5370*/  IADD3 R41, R41, R43, RZ ;  /* 0x0000002b29297210 */ /* 0x000fe20007ffe0ff */
[----:B-----5:R-:W-:Y:S01]  /*5380*/  IMAD R37, R37, UR10, RZ ;  /* 0x0000000a25257c24 */ /* 0x020fe2000f8e02ff */
[-C--:B------:R-:W-:Y:S01]  /*5390*/  LEA.HI.X R43, R34, R2.reuse, R35, 0x1, P2 ;  /* 0x00000002222b7211 */ /* 0x080fe200010f0c23 */
[----:B------:R-:W-:Y:S01]  /*53a0*/  IMAD R9, R8, UR11, R9 ;  /* 0x0000000b08097c24 */ /* 0x000fe2000f8e0209 */
[----:B------:R-:W-:Y:S01]  /*53b0*/  LEA.HI.X R47, R40, R2, R41, 0x1, P1 ;  /* 0x00000002282f7211 */ /* 0x000fe200008f0c29 */
[----:B------:R-:W-:-:S02]  /*53c0*/  IMAD.WIDE.U32 R40, R8, UR10, RZ ;  /* 0x0000000a08287c25 */ /* 0x000fc4000f8e00ff */
[----:B------:R0:W2:Y:S02]  /*53d0*/  LDG.E.U16.CONSTANT R8, desc[UR4][R42.64] ;  /* 0x000000042a087981 */ /* 0x0000a4000c1e9500 */
[----:B------:R-:W-:Y:S01]  /*53e0*/  IMAD R51, R36, UR11, R37 ;  /* 0x0000000b24337c24 */ /* 0x000fe2000f8e0225 */
[----:B------:R-:W-:Y:S01]  /*53f0*/  LEA R34, P1, R40, R0, 0x1 ;  /* 0x0000000028227211 */ /* 0x000fe200078208ff */
[----:B------:R-:W-:Y:S01]  /*5400*/  IMAD R49, R39, UR10, RZ ;  /* 0x0000000a27317c24 */ /* 0x000fe2000f8e02ff */
[----:B------:R-:W-:Y:S01]  /*5410*/  IADD3 R35, R41, R9, RZ ;  /* 0x0000000929237210 */ /* 0x000fe20007ffe0ff */
[----:B------:R-:W-:Y:S01]  /*5420*/  IMAD.WIDE.U32 R36, R36, UR10, RZ ;  /* 0x0000000a24247c25 */ /* 0x000fe2000f8e00ff */
[----:B------:R1:W3:Y:S02]  /*5430*/  LDG.E.U16.CONSTANT R9, desc[UR4][R46.64] ;  /* 0x000000042e097981 */ /* 0x0002e4000c1e9500 */
[----:B------:R-:W-:Y:S01]  /*5440*/  LEA.HI.X R35, R40, R2, R35, 0x1, P1 ;  /* 0x0000000228237211 */ /* 0x000fe200008f0c23 */
[----:B0-----:R-:W-:Y:S01]  /*5450*/  IMAD R43, R45, UR10, RZ ;  /* 0x0000000a2d2b7c24 */ /* 0x001fe2000f8e02ff */
[----:B------:R-:W-:Y:S01]  /*5460*/  LEA R42, P1, R36, R0, 0x1 ;  /* 0x00000000242a7211 */ /* 0x000fe200078208ff */
[----:B------:R-:W-:-:S02]  /*5470*/  IMAD R49, R38, UR11, R49 ;  /* 0x0000000b26317c24 */ /* 0x000fc4000f8e0231 */
[----:B------:R-:W-:Y:S01]  /*5480*/  IMAD.IADD R37, R37, 0x1, R51 ;  /* 0x0000000125257824 */ /* 0x000fe200078e0233 */
[----:B------:R-:W4:Y:S01]  /*5490*/  LDG.E.U16.CONSTANT R34, desc[UR4][R34.64] ;  /* 0x0000000422227981 */ /* 0x000f22000c1e9500 */
[----:B------:R-:W-:-:S04]  /*54a0*/  IMAD.WIDE.U32 R38, R38, UR10, RZ ;  /* 0x0000000a26267c25 */ /* 0x000fc8000f8e00ff */
[----:B------:R-:W-:Y:S01]  /*54b0*/  IMAD.WIDE.U32 R40, R44, UR10, RZ ;  /* 0x0000000a2c287c25 */ /* 0x000fe2000f8e00ff */
[----:B------:R-:W-:-:S03]  /*54c0*/  IADD3 R49, R39, R49, RZ ;  /* 0x0000003127317210 */ /* 0x000fc60007ffe0ff */
[----:B------:R-:W-:Y:S01]  /*54d0*/  IMAD R45, R44, UR11, R43 ;  /* 0x0000000b2c2d7c24 */ /* 0x000fe2000f8e022b */
[----:B------:R-:W-:Y:S01]  /*54e0*/  LEA.HI.X R43, R36, R2, R37, 0x1, P1 ;  /* 0x00000002242b7211 */ /* 0x000fe200008f0c25 */
[----:B------:R-:W-:Y:S01]  /*54f0*/  IMAD R15, R15, UR10, RZ ;  /* 0x0000000a0f0f7c24 */ /* 0x000fe2000f8e02ff */
[-C--:B------:R-:W-:Y:S01]  /*5500*/  LEA R44, P2, R38, R0.reuse, 0x1 ;  /* 0x00000000262c7211 */ /* 0x080fe200078408ff */
[----:B------:R-:W-:Y:S01]  /*5510*/  IMAD R17, R17, UR10, RZ ;  /* 0x0000000a11117c24 */ /* 0x000fe2000f8e02ff */
[----:B------:R-:W-:Y:S02]  /*5520*/  LEA R36, P1, R40, R0, 0x1 ;  /* 0x0000000028247211 */ /* 0x000fe400078208ff */
        /* <DEDUP_REMOVED lines=8> */
[-C--:B------:R-:W-:Y:S01]  /*55b0*/  LEA R14, P2, R38, R0.reuse, 0x1 ;  /* 0x00000000260e7211 */ /* 0x080fe200078408ff */
[----:B------:R-:W-:Y:S01]  /*55c0*/  IMAD R19, R19, UR10, RZ ;  /* 0x0000000a13137c24 */ /* 0x000fe2000f8e02ff */
[----:B------:R0:W5:Y:S01]  /*55d0*/  LDG.E.U16.CONSTANT R46, desc[UR4][R36.64] ;  /* 0x00000004242e7981 */ /* 0x000162000c1e9500 */
[----:B------:R-:W-:Y:S01]  /*55e0*/  IMAD.IADD R17, R41, 0x1, R15 ;  /* 0x0000000129117824 */ /* 0x000fe200078e020f */
        /* <DEDUP_REMOVED lines=11> */
[----:B------:R-:W-:Y:S01]  /*56a0*/  IMAD R23, R23, UR10, RZ ;  /* 0x0000000a17177c24 */ /* 0x000fe2000f8e02ff */
[----:B------:R-:W-:Y:S01]  /*56b0*/  IADD3 R19, R37, R19, RZ ;  /* 0x0000001325137210 */ /* 0x000fe20007ffe0ff */
[----:B------:R-:W-:Y:S01]  /*56c0*/  IMAD.IADD R21, R39, 0x1, R21 ;  /* 0x0000000127157824 */ /* 0x000fe200078e0215 */
[----:B------:R0:W5:Y:S01]  /*56d0*/  LDG.E.U16.CONSTANT R35, desc[UR4][R16.64] ;  /* 0x0000000410237981 */ /* 0x000162000c1e9500 */
        /* <DEDUP_REMOVED lines=16> */
[----:B------:R-:W-:Y:S01]  /*57e0*/  IMAD R27, R29, UR10, RZ ;  /* 0x0000000a1d1b7c24 */ /* 0x000fe2000f8e02ff */
[----:B------:R-:W-:Y:S01]  /*57f0*/  IADD3 R19, R23, R25, RZ ;  /* 0x0000001917137210 */ /* 0x000fe20007ffe0ff */
[----:B------:R0:W5:Y:S01]  /*5800*/  LDG.E.U16.CONSTANT R24, desc[UR4][R20.64] ;  /* 0x0000000414187981 */ /* 0x000162000c1e9500 */
[----:B------:R-:W-:Y:S01]  /*5810*/  LEA R14, P2, R16, R0, 0x1 ;  /* 0x00000000100e7211 */ /* 0x000fe200078408ff */
[----:B------:R-:W-:Y:S01]  /*5820*/  IMAD R27, R28, UR11, R27 ;  /* 0x0000000b1c1b7c24 */ /* 0x000fe2000f8e021b */
[-C--:B------:R-:W-:Y:S01]  /*5830*/  LEA.HI.X R19, R22, R2.reuse, R19, 0x1, P1 ;  /* 0x0000000216137211 */ /* 0x080fe200008f0c13 */
[----:B------:R-:W-:Y:S01]  /*5840*/  IMAD.WIDE.U32 R22, R28, UR10, RZ ;  /* 0x0000000a1c167c25 */ /* 0x000fe2000f8e00ff */
[----:B------:R-:W-:-:S02]  /*5850*/  LEA.HI.X R15, R16, R2, R15, 0x1, P2 ;  /* 0x00000002100f7211 */ /* 0x000fc400010f0c0f */
[C---:B------:R-:W-:Y:S01]  /*5860*/  LEA R16, P1, R26.reuse, R0, 0x1 ;  /* 0x000000001a107211 */ /* 0x040fe200078208ff */
[----:B------:R-:W-:Y:S01]  /*5870*/  IMAD R29, R31, UR10, RZ ;  /* 0x0000000a1f1d7c24 */ /* 0x000fe2000f8e02ff */
[----:B------:R-:W5:Y:S01]  /*5880*/  LDG.E.U16.CONSTANT R25, desc[UR4][R18.64] ;  /* 0x0000000412197981 */ /* 0x000f62000c1e9500 */
[----:B0-----:R-:W-:Y:S01]  /*5890*/  IADD3 R21, R23, R27, RZ ;  /* 0x0000001b17157210 */ /* 0x001fe20007ffe0ff */
[----:B------:R-:W-:Y:S01]  /*58a0*/  IMAD R23, R33, UR10, RZ ;  /* 0x0000000a21177c24 */ /* 0x000fe2000f8e02ff */
[----:B------:R-:W-:Y:S02]  /*58b0*/  LEA.HI.X R17, R26, R2, R17, 0x1, P1 ;  /* 0x000000021a117211 */ /* 0x000fe400008f0c11 */
[----:B------:R-:W-:Y:S01]  /*58c0*/  LEA R20, P1, R22, R0, 0x1 ;  /* 0x0000000016147211 */ /* 0x000fe200078208ff */
[----:B------:R0:W5:Y:S01]  /*58d0*/  LDG.E.U16.CONSTANT R26, desc[UR4][R14.64] ;  /* 0x000000040e1a7981 */ /* 0x000162000c1e9500 */
[----:B------:R-:W-:Y:S02]  /*58e0*/  IMAD R29, R30, UR11, R29 ;  /* 0x0000000b1e1d7c24 */ /* 0x000fe4000f8e021d */
[----:B------:R-:W-:Y:S01]  /*58f0*/  IMAD R23, R32, UR11, R23 ;  /* 0x0000000b20177c24 */ /* 0x000fe2000f8e0217 */
[----:B------:R-:W-:Y:S01]  /*5900*/  LEA.HI.X R21, R22, R2, R21, 0x1, P1 ;  /* 0x0000000216157211 */ /* 0x000fe200008f0c15 */
[----:B------:R-:W-:Y:S01]  /*5910*/  IMAD.WIDE.U32 R30, R30, UR10, RZ ;  /* 0x0000000a1e1e7c25 */ /* 0x000fe2000f8e00ff */
[----:B------:R1:W5:Y:S03]  /*5920*/  LDG.E.U16.CONSTANT R16, desc[UR4][R16.64] ;  /* 0x0000000410107981 */ /* 0x000366000c1e9500 */
[----:B------:R-:W-:Y:S01]  /*5930*/  IMAD.WIDE.U32 R32, R32, UR10, RZ ;  /* 0x0000000a20207c25 */ /* 0x000fe2000f8e00ff */
[----:B------:R-:W5:Y:S01]  /*5940*/  LDG.E.U16.CONSTANT R20, desc[UR4][R20.64] ;  /* 0x0000000414147981 */ /* 0x000f62000c1e9500 */
[----:B0-----:R-:W-:-:S02]  /*5950*/  LEA R14, P1, R30, R0, 0x1 ;  /* 0x000000001e0e7211 */ /* 0x001fc400078208ff */
[----:B------:R-:W-:Y:S02]  /*5960*/  IADD3 R15, R31, R29, RZ ;  /* 0x0000001d1f0f7210 */ /* 0x000fe40007ffe0ff */
[----:B------:R-:W-:Y:S01]  /*5970*/  LEA R18, P2, R32, R0, 0x1 ;  /* 0x0000000020127211 */ /* 0x000fe200078408ff */
[----:B-1----:R-:W-:Y:S01]  /*5980*/  IMAD.IADD R17, R33, 0x1, R23 ;  /* 0x0000000121117824 */ /* 0x002fe200078e0217 */
[----:B------:R-:W-:-:S04]  /*5990*/  LEA.HI.X R15, R30, R2, R15, 0x1, P1 ;  /* 0x000000021e0f7211 */ /* 0x000fc800008f0c0f */
[----:B------:R-:W-:Y:S01]  /*59a0*/  LEA.HI.X R19, R32, R2, R17, 0x1, P2 ;  /* 0x0000000220137211 */ /* 0x000fe200010f0c11 */
[----:B------:R-:W5:Y:S04]  /*59b0*/  LDG.E.U16.CONSTANT R14, desc[UR4][R14.64] ;  /* 0x000000040e0e7981 */ /* 0x000f68000c1e9500 */
[----:B------:R-:W5:Y:S01]  /*59c0*/  LDG.E.U16.CONSTANT R18, desc[UR4][R18.64] ;  /* 0x0000000412127981 */ /* 0x000f62000c1e9500 */
[----:B------:R-:W-:-:S04]  /*59d0*/  IADD3 R6, P1, R6, 0x10, RZ ;  /* 0x0000001006067810 */ /* 0x000fc80007f3e0ff */
[----:B------:R-:W-:Y:S02]  /*59e0*/  IADD3.X R5, RZ, R5, RZ, P1, !PT ;  /* 0x00000005ff057210 */ /* 0x000fe40000ffe4ff */
[----:B------:R-:W-:-:S04]  /*59f0*/  ISETP.GE.U32.AND P1, PT, R6, -0xc, PT ;  /* 0xfffffff40600780c */ /* 0x000fc80003f26070 */
[----:B------:R-:W-:Y:S02]  /*5a00*/  ISETP.GE.AND.EX P1, PT, R5, -0x1, PT, P1 ;  /* 0xffffffff0500780c */ /* 0x000fe40003f26310 */
[----:B------:R-:W-:-:S05]  /*5a10*/  IADD3 R12, P2, R12, 0x80, RZ ;  /* 0x000000800c0c7810 */ /* 0x000fca0007f5e0ff */
[----:B------:R-:W-:Y:S01]  /*5a20*/  IMAD.X R13, RZ, RZ, R13, P2 ;  /* 0x000000ffff0d7224 */ /* 0x000fe200010e060d */
[----:B--2---:R-:W-:Y:S02]  /*5a30*/  PRMT R17, R8, 0x9910, RZ ;  /* 0x0000991008117816 */ /* 0x004fe400000000ff */
[----:B---3--:R-:W-:Y:S02]  /*5a40*/  PRMT R8, R9, 0x9910, RZ ;  /* 0x0000991009087816 */ /* 0x008fe400000000ff */
[----:B------:R-:W-:-:S04]  /*5a50*/  MOV R9, R17 ;  /* 0x0000001100097202 */ /* 0x000fc80000000f00 */
[----:B------:R-:W-:Y:S02]  /*5a60*/  IADD3 R9, R9, R7, R8 ;  /* 0x0000000709097210 */ /* 0x000fe40007ffe008 */
[----:B----4-:R-:W-:-:S04]  /*5a70*/  PRMT R34, R34, 0x9910, RZ ;  /* 0x0000991022227816 */ /* 0x010fc800000000ff */
[----:B------:R-:W-:Y:S02]  /*5a80*/  MOV R7, R34 ;  /* 0x0000002200077202 */ /* 0x000fe40000000f00 */
[----:B-----5:R-:W-:-:S05]  /*5a90*/  PRMT R42, R42, 0x9910, RZ ;  /* 0x000099102a2a7816 */ /* 0x020fca00000000ff */
[----:B------:R-:W-:Y:S01]  /*5aa0*/  IMAD.MOV.U32 R8, RZ, RZ, R42 ;  /* 0x000000ffff087224 */ /* 0x000fe200078e002a */
[----:B------:R-:W-:-:S04]  /*5ab0*/  PRMT R46, R46, 0x9910, RZ ;  /* 0x000099102e2e7816 */ /* 0x000fc800000000ff */
[----:B------:R-:W-:Y:S02]  /*5ac0*/  IADD3 R9, R8, R9, R7 ;  /* 0x0000000908097210 */ /* 0x000fe40007ffe007 */
[----:B------:R-:W-:Y:S02]  /*5ad0*/  MOV R8, R46 ;  /* 0x0000002e00087202 */ /* 0x000fe40000000f00 */
[----:B------:R-:W-:-:S04]  /*5ae0*/  PRMT R44, R44, 0x9910, RZ ;  /* 0x000099102c2c7816 */ /* 0x000fc800000000ff */
[----:B------:R-:W-:-:S04]  /*5af0*/  MOV R7, R44 ;  /* 0x0000002c00077202 */ /* 0x000fc80000000f00 */
[----:B------:R-:W-:Y:S02]  /*5b00*/  IADD3 R9, R8, R9, R7 ;  /* 0x0000000908097210 */ /* 0x000fe40007ffe007 */
[----:B------:R-:W-:Y:S02]  /*5b10*/  PRMT R35, R35, 0x9910, RZ ;  /* 0x0000991023237816 */ /* 0x000fe400000000ff */
[----:B------:R-:W-:-:S03]  /*5b20*/  PRMT R36, R36, 0x9910, RZ ;  /* 0x0000991024247816 */ /* 0x000fc600000000ff */
[----:B------:R-:W-:Y:S01]  /*5b30*/  IMAD.MOV.U32 R7, RZ, RZ, R35 ;  /* 0x000000ffff077224 */ /* 0x000fe200078e0023 */
[----:B------:R-:W-:Y:S02]  /*5b40*/  MOV R8, R36 ;  /* 0x0000002400087202 */ /* 0x000fe40000000f00 */
[----:B------:R-:W-:Y:S02]  /*5b50*/  PRMT R37, R37, 0x9910, RZ ;  /* 0x0000991025257816 */ /* 0x000fe400000000ff */
[----:B------:R-:W-:Y:S02]  /*5b60*/  IADD3 R9, R8, R9, R7 ;  /* 0x0000000908097210 */ /* 0x000fe40007ffe007 */
[----:B------:R-:W-:Y:S02]  /*5b70*/  MOV R7, R37 ;  /* 0x0000002500077202 */ /* 0x000fe40000000f00 */
[----:B------:R-:W-:-:S05]  /*5b80*/  PRMT R24, R24, 0x9910, RZ ;  /* 0x0000991018187816 */ /* 0x000fca00000000ff */
[----:B------:R-:W-:Y:S01]  /*5b90*/  IMAD.MOV.U32 R8, RZ, RZ, R24 ;  /* 0x000000ffff087224 */ /* 0x000fe200078e0018 */
[----:B------:R-:W-:-:S04]  /*5ba0*/  PRMT R25, R25, 0x9910, RZ ;  /* 0x0000991019197816 */ /* 0x000fc800000000ff */
[----:B------:R-:W-:Y:S02]  /*5bb0*/  IADD3 R9, R8, R9, R7 ;  /* 0x0000000908097210 */ /* 0x000fe40007ffe007 */
[----:B------:R-:W-:Y:S02]  /*5bc0*/  PRMT R26, R26, 0x9910, RZ ;  /* 0x000099101a1a7816 */ /* 0x000fe400000000ff */
[----:B------:R-:W-:Y:S02]  /*5bd0*/  MOV R7, R25 ;  /* 0x0000001900077202 */ /* 0x000fe40000000f00 */
[----:B------:R-:W-:Y:S02]  /*5be0*/  MOV R8, R26 ;  /* 0x0000001a00087202 */ /* 0x000fe40000000f00 */
[----:B------:R-:W-:Y:S02]  /*5bf0*/  PRMT R16, R16, 0x9910, RZ ;  /* 0x0000991010107816 */ /* 0x000fe400000000ff */
[----:B------:R-:W-:-:S02]  /*5c00*/  IADD3 R9, R8, R9, R7 ;  /* 0x0000000908097210 */ /* 0x000fc40007ffe007 */
[----:B------:R-:W-:Y:S01]  /*5c10*/  PRMT R20, R20, 0x9910, RZ ;  /* 0x0000991014147816 */ /* 0x000fe200000000ff */
[----:B------:R-:W-:-:S03]  /*5c20*/  IMAD.MOV.U32 R7, RZ, RZ, R16 ;  /* 0x000000ffff077224 */ /* 0x000fc600078e0010 */
[----:B------:R-:W-:-:S04]  /*5c30*/  MOV R8, R20 ;  /* 0x0000001400087202 */ /* 0x000fc80000000f00 */
[----:B------:R-:W-:Y:S02]  /*5c40*/  IADD3 R9, R8, R9, R7 ;  /* 0x0000000908097210 */ /* 0x000fe40007ffe007 */
[----:B------:R-:W-:Y:S02]  /*5c50*/  PRMT R7, R14, 0x9910, RZ ;  /* 0x000099100e077816 */ /* 0x000fe400000000ff */
[----:B------:R-:W-:-:S04]  /*5c60*/  PRMT R8, R18, 0x9910, RZ ;  /* 0x0000991012087816 */ /* 0x000fc800000000ff */
[----:B------:R-:W-:Y:S01]  /*5c70*/  IADD3 R7, R8, R9, R7 ;  /* 0x0000000908077210 */ /* 0x000fe20007ffe007 */
[----:B------:R-:W-:Y:S06]  /*5c80*/  @!P1 BRA `(.L_x_2204) ;  /* 0xfffffff4004c9947 */ /* 0x000fec000383ffff */
[----:B------:R-:W-:Y:S05]  /*5c90*/  BSYNC B6 ;  /* 0x0000000000067941 */ /* 0x000fea0003800000 */
.L_x_2203:
[----:B------:R-:W-:Y:S02]  /*5ca0*/  MOV R16, R12 ;  /* 0x0000000c00107202 */ /* 0x000fe40000000f00 */
[----:B------:R-:W-:-:S07]  /*5cb0*/  MOV R17, R13 ;  /* 0x0000000d00117202 */ /* 0x000fce0000000f00 */
.L_x_2202:
[----:B------:R-:W-:Y:S05]  /*5cc0*/  BSYNC B5 ;  /* 0x0000000000057941 */ /* 0x000fea0003800000 */
.L_x_2201:
        /* <DEDUP_REMOVED lines=20> */
[----:B------:R-:W-:Y:S01]  /*5e10*/  IMAD.WIDE.U32 R30, R20, UR10, RZ ;  /* 0x0000000a141e7c25 */ /* 0x000fe2000f8e00ff */
[----:B------:R-:W-:-:S03]  /*5e20*/  IADD3 R19, R29, R19, RZ ;  /* 0x000000131d137210 */ /* 0x000fc60007ffe0ff */
        /* <DEDUP_REMOVED lines=20> */
[----:B------:R-:W-:Y:S01]  /*5f70*/  IMAD R17, R17, UR10, RZ ;  /* 0x0000000a11117c24 */ /* 0x000fe2000f8e02ff */
[----:B------:R-:W-:-:S02]  /*5f80*/  LEA R26, P0, R24, R0, 0x1 ;  /* 0x00000000181a7211 */ /* 0x000fc400078008ff */
[----:B------:R-:W-:Y:S01]  /*5f90*/  IADD3 R25, R25, R33, RZ ;  /* 0x0000002119197210 */ /* 0x000fe20007ffe0ff */
[----:B------:R-:W-:Y:S01]  /*5fa0*/  IMAD R17, R16, UR11, R17 ;  /* 0x0000000b10117c24 */ /* 0x000fe2000f8e0211 */
[----:B------:R-:W-:Y:S01]  /*5fb0*/  LEA R22, P1, R28, R0, 0x1 ;  /* 0x000000001c167211 */ /* 0x000fe200078208ff */
[----:B0-----:R-:W-:Y:S01]  /*5fc0*/  IMAD R21, R9, UR10, RZ ;  /* 0x0000000a09157c24 */ /* 0x001fe2000f8e02ff */
[-C--:B------:R-:W-:Y:S01]  /*5fd0*/  LEA.HI.X R27, R24, R2.reuse, R25, 0x1, P0 ;  /* 0x00000002181b7211 */ /* 0x080fe200000f0c19 */
[----:B------:R-:W-:Y:S01]  /*5fe0*/  IMAD.WIDE.U32 R24, R16, UR10, RZ ;  /* 0x0000000a10187c25 */ /* 0x000fe2000f8e00ff */
[----:B------:R-:W-:Y:S01]  /*5ff0*/  LEA.HI.X R23, R28, R2, R23, 0x1, P1 ;  /* 0x000000021c177211 */ /* 0x000fe200008f0c17 */
[----:B------:R-:W4:Y:S02]  /*6000*/  LDG.E.U16.CONSTANT R30, desc[UR4][R30.64] ;  /* 0x000000041e1e7981 */ /* 0x000f24000c1e9500 */
[----:B------:R-:W-:Y:S01]  /*6010*/  IMAD.IADD R9, R25, 0x1, R17 ;  /* 0x0000000119097824 */ /* 0x000fe200078e0211 */
[----:B------:R-:W-:Y:S01]  /*6020*/  LEA R16, P0, R24, R0, 0x1 ;  /* 0x0000000018107211 */ /* 0x000fe200078008ff */
[----:B------:R-:W-:Y:S01]  /*6030*/  IMAD R25, R15, UR10, RZ ;  /* 0x0000000a0f197c24 */ /* 0x000fe2000f8e02ff */
[----:B------:R0:W5:Y:S01]  /*6040*/  LDG.E.U16.CONSTANT R28, desc[UR4][R22.64] ;  /* 0x00000004161c7981 */ /* 0x000162000c1e9500 */
[----:B------:R-:W-:Y:S01]  /*6050*/  IMAD R15, R8, UR11, R21 ;  /* 0x0000000b080f7c24 */ /* 0x000fe2000f8e0215 */
[----:B------:R-:W-:Y:S01]  /*6060*/  LEA.HI.X R17, R24, R2, R9, 0x1, P0 ;  /* 0x0000000218117211 */ /* 0x000fe200000f0c09 */
[----:B------:R-:W-:Y:S01]  /*6070*/  IMAD.WIDE.U32 R8, R8, UR10, RZ ;  /* 0x0000000a08087c25 */ /* 0x000fe2000f8e00ff */
[----:B------:R-:W5:Y:S03]  /*6080*/  LDG.E.U16.CONSTANT R26, desc[UR4][R26.64] ;  /* 0x000000041a1a7981 */ /* 0x000f66000c1e9500 */
[C---:B------:R-:W-:Y:S01]  /*6090*/  IMAD R25, R14.reuse, UR11, R25 ;  /* 0x0000000b0e197c24 */ /* 0x040fe2000f8e0219 */
[----:B------:R-:W5:Y:S01]  /*60a0*/  LDG.E.U16.CONSTANT R16, desc[UR4][R16.64] ;  /* 0x0000000410107981 */ /* 0x000f62000c1e9500 */
[----:B------:R-:W-:Y:S01]  /*60b0*/  IMAD.WIDE.U32 R20, R14, UR10, RZ ;  /* 0x0000000a0e147c25 */ /* 0x000fe2000f8e00ff */
[----:B------:R-:W-:-:S02]  /*60c0*/  IADD3 R15, R9, R15, RZ ;  /* 0x0000000f090f7210 */ /* 0x000fc40007ffe0ff */
[-C--:B------:R-:W-:Y:S02]  /*60d0*/  LEA R14, P0, R8, R0.reuse, 0x1 ;  /* 0x00000000080e7211 */ /* 0x080fe400078008ff */
[----:B0-----:R-:W-:Y:S02]  /*60e0*/  LEA R22, P1, R20, R0, 0x1 ;  /* 0x0000000014167211 */ /* 0x001fe400078208ff */
[----:B------:R-:W-:Y:S02]  /*60f0*/  IADD3 R9, R21, R25, RZ ;  /* 0x0000001915097210 */ /* 0x000fe40007ffe0ff */
[-C--:B------:R-:W-:Y:S02]  /*6100*/  LEA.HI.X R15, R8, R2.reuse, R15, 0x1, P0 ;  /* 0x00000002080f7211 */ /* 0x080fe400000f0c0f */
[----:B------:R-:W-:-:S03]  /*6110*/  LEA.HI.X R23, R20, R2, R9, 0x1, P1 ;  /* 0x0000000214177211 */ /* 0x000fc600008f0c09 */
[----:B------:R-:W5:Y:S04]  /*6120*/  LDG.E.U16.CONSTANT R14, desc[UR4][R14.64] ;  /* 0x000000040e0e7981 */ /* 0x000f68000c1e9500 */
[----:B------:R-:W5:Y:S01]  /*6130*/  LDG.E.U16.CONSTANT R22, desc[UR4][R22.64] ;  /* 0x0000000416167981 */ /* 0x000f62000c1e9500 */
[----:B------:R-:W-:Y:S02]  /*6140*/  IADD3 R6, P2, R6, 0x8, RZ ;  /* 0x0000000806067810 */ /* 0x000fe40007f5e0ff */
[----:B------:R-:W-:Y:S02]  /*6150*/  PLOP3.LUT P0, PT, PT, PT, PT, 0x8, 0x0 ;  /* 0x000000000000781c */ /* 0x000fe40003f0e170 */
[----:B------:R-:W-:Y:S02]  /*6160*/  IADD3.X R5, RZ, R5, RZ, P2, !PT ;  /* 0x00000005ff057210 */ /* 0x000fe400017fe4ff */
[----:B--2---:R-:W-:-:S02]  /*6170*/  PRMT R8, R18, 0x9910, RZ ;  /* 0x0000991012087816 */ /* 0x004fc400000000ff */
[----:B---3--:R-:W-:-:S04]  /*6180*/  PRMT R9, R19, 0x9910, RZ ;  /* 0x0000991013097816 */ /* 0x008fc800000000ff */
[----:B------:R-:W-:Y:S02]  /*6190*/  IADD3 R9, R9, R7, R8 ;  /* 0x0000000709097210 */ /* 0x000fe40007ffe008 */
[----:B----4-:R-:W-:Y:S02]  /*61a0*/  PRMT R30, R30, 0x9910, RZ ;  /* 0x000099101e1e7816 */ /* 0x010fe400000000ff */
[----:B-----5:R-:W-:-:S03]  /*61b0*/  PRMT R28, R28, 0x9910, RZ ;  /* 0x000099101c1c7816 */ /* 0x020fc600000000ff */
[----:B------:R-:W-:Y:S01]  /*61c0*/  IMAD.MOV.U32 R7, RZ, RZ, R30 ;  /* 0x000000ffff077224 */ /* 0x000fe200078e001e */
[----:B------:R-:W-:Y:S02]  /*61d0*/  MOV R8, R28 ;  /* 0x0000001c00087202 */ /* 0x000fe40000000f00 */
[----:B------:R-:W-:Y:S02]  /*61e0*/  PRMT R26, R26, 0x9910, RZ ;  /* 0x000099101a1a7816 */ /* 0x000fe400000000ff */
[----:B------:R-:W-:Y:S02]  /*61f0*/  PRMT R16, R16, 0x9910, RZ ;  /* 0x0000991010107816 */ /* 0x000fe400000000ff */
[----:B------:R-:W-:Y:S02]  /*6200*/  IADD3 R9, R8, R9, R7 ;  /* 0x0000000908097210 */ /* 0x000fe40007ffe007 */
[----:B------:R-:W-:Y:S01]  /*6210*/  MOV R7, R26 ;  /* 0x0000001a00077202 */ /* 0x000fe20000000f00 */
[----:B------:R-:W-:Y:S01]  /*6220*/  IMAD.MOV.U32 R8, RZ, RZ, R16 ;  /* 0x000000ffff087224 */ /* 0x000fe200078e0010 */
[----:B------:R-:W-:-:S04]  /*6230*/  IADD3 R16, P1, R12, 0x40, RZ ;  /* 0x000000400c107810 */ /* 0x000fc80007f3e0ff */
[----:B------:R-:W-:Y:S02]  /*6240*/  IADD3 R9, R8, R9, R7 ;  /* 0x0000000908097210 */ /* 0x000fe40007ffe007 */
[----:B------:R-:W-:Y:S02]  /*6250*/  IADD3.X R17, RZ, R13, RZ, P1, !PT ;  /* 0x0000000dff117210 */ /* 0x000fe40000ffe4ff */
[----:B------:R-:W-:Y:S02]  /*6260*/  PRMT R7, R14, 0x9910, RZ ;  /* 0x000099100e077816 */ /* 0x000fe400000000ff */
[----:B------:R-:W-:Y:S01]  /*6270*/  PRMT R8, R22, 0x9910, RZ ;  /* 0x0000991016087816 */ /* 0x000fe200000000ff */
[----:B------:R-:W-:Y:S01]  /*6280*/  IMAD.MOV.U32 R12, RZ, RZ, R16 ;  /* 0x000000ffff0c7224 */ /* 0x000fe200078e0010 */
[----:B------:R-:W-:Y:S02]  /*6290*/  MOV R13, R17 ;  /* 0x00000011000d7202 */ /* 0x000fe40000000f00 */
[----:B------:R-:W-:-:S07]  /*62a0*/  IADD3 R7, R8, R9, R7 ;  /* 0x0000000908077210 */ /* 0x000fce0007ffe007 */
.L_x_2206:
[----:B------:R-:W-:Y:S05]  /*62b0*/  BSYNC B5 ;  /* 0x0000000000057941 */ /* 0x000fea0003800000 */
.L_x_2205:
[----:B------:R-:W-:-:S04]  /*62c0*/  ISETP.NE.U32.AND P1, PT, R6, RZ, PT ;  /* 0x000000ff0600720c */ /* 0x000fc80003f25070 */
[----:B------:R-:W-:-:S13]  /*62d0*/  ISETP.NE.OR.EX P0, PT, R5, RZ, P0, P1 ;  /* 0x000000ff0500720c */ /* 0x000fda0000705710 */
[----:B------:R-:W-:Y:S05]  /*62e0*/  @!P0 BREAK B2 ;  /* 0x0000000000028942 */ /* 0x000fea0003800000 */
[----:B------:R-:W-:Y:S05]  /*62f0*/  @!P0 BRA `(.L_x_2198) ;  /* 0x0000000000c88947 */ /* 0x000fea0003800000 */
.L_x_2200:
[----:B------:R-:W-:Y:S05]  /*6300*/  BSYNC B2 ;  /* 0x0000000000027941 */ /* 0x000fea0003800000 */
.L_x_2199:
[----:B------:R-:W-:Y:S01]  /*6310*/  BSSY B2, `(.L_x_2207) ;  /* 0x000002e000027945 */ /* 0x000fe20003800000 */
.L_x_2208:
        /* <DEDUP_REMOVED lines=24> */
[-C--:B------:R-:W-:Y:S02]  /*64a0*/  LEA R22, P1, R20, R0.reuse, 0x1 ;  /* 0x0000000014167211 */ /* 0x080fe400078208ff */
[----:B------:R-:W-:Y:S02]  /*64b0*/  IADD3 R23, R21, R23, RZ ;  /* 0x0000001715177210 */ /* 0x000fe40007ffe0ff */
[----:B------:R-:W-:Y:S02]  /*64c0*/  LEA R14, P0, R8, R0, 0x1 ;  /* 0x00000000080e7211 */ /* 0x000fe400078008ff */
[----:B------:R-:W-:-:S02]  /*64d0*/  IADD3 R15, R9, R15, RZ ;  /* 0x0000000f090f7210 */ /* 0x000fc40007ffe0ff */
[-C--:B------:R-:W-:Y:S02]  /*64e0*/  LEA.HI.X R23, R20, R2.reuse, R23, 0x1, P1 ;  /* 0x0000000214177211 */ /* 0x080fe400008f0c17 */
[----:B------:R-:W-:-:S03]  /*64f0*/  LEA.HI.X R15, R8, R2, R15, 0x1, P0 ;  /* 0x00000002080f7211 */ /* 0x000fc600000f0c0f */
[----:B------:R-:W4:Y:S04]  /*6500*/  LDG.E.U16.CONSTANT R22, desc[UR4][R22.64] ;  /* 0x0000000416167981 */ /* 0x000f28000c1e9500 */
[----:B------:R-:W5:Y:S01]  /*6510*/  LDG.E.U16.CONSTANT R14, desc[UR4][R14.64] ;  /* 0x000000040e0e7981 */ /* 0x000f62000c1e9500 */
[----:B------:R-:W-:-:S05]  /*6520*/  IADD3 R6, P0, R6, 0x4, RZ ;  /* 0x0000000406067810 */ /* 0x000fca0007f1e0ff */
[----:B------:R-:W-:Y:S01]  /*6530*/  IMAD.X R5, RZ, RZ, R5, P0 ;  /* 0x000000ffff057224 */ /* 0x000fe200000e0605 */
[----:B------:R-:W-:-:S04]  /*6540*/  ISETP.NE.U32.AND P0, PT, R6, RZ, PT ;  /* 0x000000ff0600720c */ /* 0x000fc80003f05070 */
[----:B------:R-:W-:Y:S02]  /*6550*/  ISETP.NE.AND.EX P0, PT, R5, RZ, PT, P0 ;  /* 0x000000ff0500720c */ /* 0x000fe40003f05300 */
[----:B------:R-:W-:-:S04]  /*6560*/  IADD3 R12, P1, R12, 0x20, RZ ;  /* 0x000000200c0c7810 */ /* 0x000fc80007f3e0ff */
[----:B------:R-:W-:Y:S02]  /*6570*/  IADD3.X R13, RZ, R13, RZ, P1, !PT ;  /* 0x0000000dff0d7210 */ /* 0x000fe40000ffe4ff */
        /* <DEDUP_REMOVED lines=8> */
.L_x_2207:
[----:B------:R-:W-:Y:S01]  /*6600*/  MOV R16, R12 ;  /* 0x0000000c00107202 */ /* 0x000fe20000000f00 */
[----:B------:R-:W-:-:S07]  /*6610*/  IMAD.MOV.U32 R17, RZ, RZ, R13 ;  /* 0x000000ffff117224 */ /* 0x000fce00078e000d */
.L_x_2198:
[----:B------:R-:W-:Y:S05]  /*6620*/  BSYNC B3 ;  /* 0x0000000000037941 */ /* 0x000fea0003800000 */
.L_x_2197:
        /* <DEDUP_REMOVED lines=14> */
[----:B--2---:R-:W-:-:S04]  /*6710*/  PRMT R6, R8, 0x9910, RZ ;  /* 0x0000991008067816 */ /* 0x004fc800000000ff */
[----:B------:R-:W-:-:S07]  /*6720*/  IADD3 R7, R6, R7, RZ ;  /* 0x0000000706077210 */ /* 0x000fce0007ffe0ff */
        /* <DEDUP_REMOVED lines=19> */
[----:B--2---:R-:W-:-:S04]  /*6860*/  PRMT R0, R4, 0x9910, RZ ;  /* 0x0000991004007816 */ /* 0x004fc800000000ff */
[----:B------:R-:W-:Y:S02]  /*6870*/  IADD3 R7, R0, R7, RZ ;  /* 0x0000000700077210 */ /* 0x000fe40007ffe0ff */
[----:B---3--:R-:W-:-:S05]  /*6880*/  @P0 PRMT R2, R8, 0x9910, RZ ;  /* 0x0000991008020816 */ /* 0x008fca00000000ff */
[----:B------:R-:W-:-:S05]  /*6890*/  @P0 IMAD.MOV.U32 R0, RZ, RZ, R2 ;  /* 0x000000ffff000224 */ /* 0x000fca00078e0002 */
[----:B------:R-:W-:-:S07]  /*68a0*/  @P0 IADD3 R7, R0, R7, RZ ;  /* 0x0000000700070210 */ /* 0x000fce0007ffe0ff */
.L_x_2196:
[----:B------:R-:W-:Y:S05]  /*68b0*/  BSYNC B4 ;  /* 0x0000000000047941 */ /* 0x000fea0003800000 */
.L_x_2195:
[----:B------:R0:W-:Y:S01]  /*68c0*/  STG.E.U16 desc[UR4][R10.64], R7 ;  /* 0x000000070a007986 */ /* 0x0001e2000c101504 */
[----:B------:R-:W-:-:S04]  /*68d0*/  IADD3 R3, R3, 0x80, RZ ;  /* 0x0000008003037810 */ /* 0x000fc80007ffe0ff */
[----:B------:R-:W-:-:S13]  /*68e0*/  ISETP.GE.AND P0, PT, R3, UR8, PT ;  /* 0x0000000803007c0c */ /* 0x000fda000bf06270 */
[----:B0-----:R-:W-:Y:S05]  /*68f0*/  @P0 BRA `(.L_x_2209) ;  /* 0x0000006400f00947 */ /* 0x001fea0003800000 */
[----:B------:R-:W0:Y:S01]  /*6900*/  LDC R5, c[0x0][0x218] ;  /* 0x00008600ff057b82 */ /* 0x000e220000000800 */
[----:B------:R-:W-:Y:S01]  /*6910*/  HFMA2.MMA R2, -RZ, RZ, 0, 0 ;  /* 0x00000000ff027435 */ /* 0x000fe200000001ff */
[----:B------:R-:W-:Y:S01]  /*6920*/  IMAD.MOV.U32 R4, RZ, RZ, RZ ;  /* 0x000000ffff047224 */ /* 0x000fe200078e00ff */
[----:B------:R-:W-:Y:S01]  /*6930*/  MOV R0, RZ ;  /* 0x000000ff00007202 */ /* 0x000fe20000000f00 */
        /* <DEDUP_REMOVED lines=401> */
.L_x_2210:
        /* <DEDUP_REMOVED lines=14> */
[----:B------:R-:W-:-:S05]  /*8330*/  IADD3 R0, P2, R0, UR12, RZ ;  /* 0x0000000c00007c10 */ /* 0x000fca000ff5e0ff */
        /* <DEDUP_REMOVED lines=25> */
[----:B------:R-:W-:Y:S02]  /*84d0*/  IMAD.MOV.U32 R13, RZ, RZ, R17 ;  /* 0x000000ffff0d7224 */ /* 0x000fe400078e0011 */
        /* <DEDUP_REMOVED lines=12> */
.L_x_2220:
        /* <DEDUP_REMOVED lines=22> */
[----:B------:R-:W-:Y:S01]  /*8700*/  IMAD R43, R42, UR11, R43 ;  /* 0x0000000b2a2b7c24 */ /* 0x000fe2000f8e022b */
[-C--:B------:R-:W-:Y:S01]  /*8710*/  LEA R46, P1, R40, R0.reuse, 0x1 ;  /* 0x00000000282e7211 */ /* 0x080fe200078208ff */
[----:B----4-:R-:W-:Y:S02]  /*8720*/  IMAD R9, R9, UR10, RZ ;  /* 0x0000000a09097c24 */ /* 0x010fe4000f8e02ff */
[----:B------:R-:W-:Y:S01]  /*8730*/  IMAD.IADD R41, R41, 0x1, R43 ;  /* 0x0000000129297824 */ /* 0x000fe200078e022b */
[----:B------:R-:W-:Y:S02]  /*8740*/  LEA R42, P2, R34, R0, 0x1 ;  /* 0x00000000222a7211 */ /* 0x000fe400078408ff */
[----:B------:R-:W-:Y:S01]  /*8750*/  IADD3 R35, R35, R47, RZ ;  /* 0x0000002f23237210 */ /* 0x000fe20007ffe0ff */
[----:B------:R-:W-:Y:S01]  /*8760*/  IMAD R9, R8, UR11, R9 ;  /* 0x0000000b08097c24 */ /* 0x000fe2000f8e0209 */
[-C--:B------:R-:W-:Y:S01]  /*8770*/  LEA.HI.X R47, R40, R2.reuse, R41, 0x1, P1 ;  /* 0x00000002282f7211 */ /* 0x080fe200008f0c29 */
[----:B------:R-:W-:Y:S01]  /*8780*/  IMAD.WIDE.U32 R40, R8, UR10, RZ ;  /* 0x0000000a08287c25 */ /* 0x000fe2000f8e00ff */
[----:B------:R-:W-:-:S03]  /*8790*/  LEA.HI.X R43, R34, R2, R35, 0x1, P2 ;  /* 0x00000002222b7211 */ /* 0x000fc600010f0c23 */
[----:B-----5:R-:W-:Y:S01]  /*87a0*/  IMAD R37, R37, UR10, RZ ;  /* 0x0000000a25257c24 */ /* 0x020fe2000f8e02ff */
[----:B------:R-:W-:Y:S01]  /*87b0*/  LEA R34, P1, R40, R0, 0x1 ;  /* 0x0000000028227211 */ /* 0x000fe200078208ff */
[----:B------:R0:W2:Y:S01]  /*87c0*/  LDG.E.U16.CONSTANT R8, desc[UR4][R42.64] ;  /* 0x000000042a087981 */ /* 0x0000a2000c1e9500 */
[----:B------:R-:W-:Y:S01]  /*87d0*/  IADD3 R35, R41, R9, RZ ;  /* 0x0000000929237210 */ /* 0x000fe20007ffe0ff */
[C---:B------:R-:W-:Y:S02]  /*87e0*/  IMAD R51, R36.reuse, UR11, R37 ;  /* 0x0000000b24337c24 */ /* 0x040fe4000f8e0225 */
[----:B------:R-:W-:Y:S01]  /*87f0*/  IMAD.WIDE.U32 R36, R36, UR10, RZ ;  /* 0x0000000a24247c25 */ /* 0x000fe2000f8e00ff */
[----:B------:R-:W-:Y:S01]  /*8800*/  LEA.HI.X R35, R40, R2, R35, 0x1, P1 ;  /* 0x0000000228237211 */ /* 0x000fe200008f0c23 */
[----:B------:R1:W3:Y:S02]  /*8810*/  LDG.E.U16.CONSTANT R9, desc[UR4][R46.64] ;  /* 0x000000042e097981 */ /* 0x0002e4000c1e9500 */
[----:B------:R-:W-:-:S02]  /*8820*/  IMAD R49, R39, UR10, RZ ;  /* 0x0000000a27317c24 */ /* 0x000fc4000f8e02ff */
[----:B0-----:R-:W-:Y:S01]  /*8830*/  IMAD R43, R45, UR10, RZ ;  /* 0x0000000a2d2b7c24 */ /* 0x001fe2000f8e02ff */
[----:B------:R-:W-:Y:S01]  /*8840*/  LEA R42, P1, R36, R0, 0x1 ;  /* 0x00000000242a7211 */ /* 0x000fe200078208ff */
[C---:B------:R-:W-:Y:S01]  /*8850*/  IMAD.WIDE.U32 R40, R44.reuse, UR10, RZ ;  /* 0x0000000a2c287c25 */ /* 0x040fe2000f8e00ff */
[----:B------:R-:W-:Y:S01]  /*8860*/  IADD3 R37, R37, R51, RZ ;  /* 0x0000003325257210 */ /* 0x000fe20007ffe0ff */
[----:B------:R-:W4:Y:S02]  /*8870*/  LDG.E.U16.CONSTANT R34, desc[UR4][R34.64] ;  /* 0x0000000422227981 */ /* 0x000f24000c1e9500 */
[----:B------:R-:W-:Y:S02]  /*8880*/  IMAD R45, R44, UR11, R43 ;  /* 0x0000000b2c2d7c24 */ /* 0x000fe4000f8e022b */
[C---:B------:R-:W-:Y:S02]  /*8890*/  IMAD R49, R38.reuse, UR11, R49 ;  /* 0x0000000b26317c24 */ /* 0x040fe4000f8e0231 */
[----:B------:R-:W-:Y:S01]  /*88a0*/  IMAD.WIDE.U32 R38, R38, UR10, RZ ;  /* 0x0000000a26267c25 */ /* 0x000fe2000f8e00ff */
[----:B------:R-:W-:-:S02]  /*88b0*/  LEA.HI.X R43, R36, R2, R37, 0x1, P1 ;  /* 0x00000002242b7211 */ /* 0x000fc400008f0c25 */
[-C--:B------:R-:W-:Y:S01]  /*88c0*/  LEA R36, P1, R40, R0.reuse, 0x1 ;  /* 0x0000000028247211 */ /* 0x080fe200078208ff */
[----:B------:R-:W-:Y:S01]  /*88d0*/  IMAD.IADD R49, R39, 0x1, R49 ;  /* 0x0000000127317824 */ /* 0x000fe200078e0231 */
[----:B------:R-:W-:Y:S01]  /*88e0*/  IADD3 R37, R41, R45, RZ ;  /* 0x0000002d29257210 */ /* 0x000fe20007ffe0ff */
[----:B------:R-:W-:Y:S01]  /*88f0*/  IMAD R15, R15, UR10, RZ ;  /* 0x0000000a0f0f7c24 */ /* 0x000fe2000f8e02ff */
[----:B------:R-:W-:Y:S01]  /*8900*/  LEA R44, P2, R38, R0, 0x1 ;  /* 0x00000000262c7211 */ /* 0x000fe200078408ff */
[----:B------:R-:W-:Y:S01]  /*8910*/  IMAD R17, R17, UR10, RZ ;  /* 0x0000000a11117c24 */ /* 0x000fe2000f8e02ff */
[-C--:B------:R-:W-:Y:S01]  /*8920*/  LEA.HI.X R37, R40, R2.reuse, R37, 0x1, P1 ;  /* 0x0000000228257211 */ /* 0x080fe200008f0c25 */
[----:B------:R-:W-:Y:S01]  /*8930*/  IMAD.WIDE.U32 R40, R14, UR10, RZ ;  /* 0x0000000a0e287c25 */ /* 0x000fe2000f8e00ff */
[----:B------:R-:W-:Y:S01]  /*8940*/  LEA.HI.X R45, R38, R2, R49, 0x1, P2 ;  /* 0x00000002262d7211 */ /* 0x000fe200010f0c31 */
[----:B------:R-:W5:Y:S02]  /*8950*/  LDG.E.U16.CONSTANT R42, desc[UR4][R42.64] ;  /* 0x000000042a2a7981 */ /* 0x000f64000c1e9500 */
[----:B------:R-:W-:-:S02]  /*8960*/  IMAD R15, R14, UR11, R15 ;  /* 0x0000000b0e0f7c24 */ /* 0x000fc4000f8e020f */
[C---:B------:R-:W-:Y:S01]  /*8970*/  IMAD.WIDE.U32 R38, R16.reuse, UR10, RZ ;  /* 0x0000000a10267c25 */ /* 0x040fe2000f8e00ff */
[----:B------:R0:W5:Y:S03]  /*8980*/  LDG.E.U16.CONSTANT R46, desc[UR4][R36.64] ;  /* 0x00000004242e7981 */ /* 0x000166000c1e9500 */
[----:B-1----:R-:W-:Y:S01]  /*8990*/  IMAD R47, R16, UR11, R17 ;  /* 0x0000000b102f7c24 */ /* 0x002fe2000f8e0211 */
[----:B------:R-:W-:Y:S01]  /*89a0*/  IADD3 R17, R41, R15, RZ ;  /* 0x0000000f29117210 */ /* 0x000fe20007ffe0ff */
[----:B------:R-:W-:Y:S01]  /*89b0*/  IMAD R19, R19, UR10, RZ ;  /* 0x0000000a13137c24 */ /* 0x000fe2000f8e02ff */
[-C--:B------:R-:W-:Y:S01]  /*89c0*/  LEA R14, P2, R38, R0.reuse, 0x1 ;  /* 0x00000000260e7211 */ /* 0x080fe200078408ff */
[----:B------:R-:W-:Y:S02]  /*89d0*/  IMAD.IADD R15, R39, 0x1, R47 ;  /* 0x00000001270f7824 */ /* 0x000fe400078e022f */
[----:B------:R-:W-:Y:S01]  /*89e0*/  IMAD R21, R21, UR10, RZ ;  /* 0x0000000a15157c24 */ /* 0x000fe2000f8e02ff */
[----:B------:R-:W-:Y:S01]  /*89f0*/  LEA R16, P1, R40, R0, 0x1 ;  /* 0x0000000028107211 */ /* 0x000fe200078208ff */
[----:B0-----:R-:W-:Y:S01]  /*8a00*/  IMAD.WIDE.U32 R36, R18, UR10, RZ ;  /* 0x0000000a12247c25 */ /* 0x001fe2000f8e00ff */
[----:B------:R-:W-:Y:S01]  /*8a10*/  LEA.HI.X R15, R38, R2, R15, 0x1, P2 ;  /* 0x00000002260f7211 */ /* 0x000fe200010f0c0f */
[----:B------:R-:W5:Y:S02]  /*8a20*/  LDG.E.U16.CONSTANT R44, desc[UR4][R44.64] ;  /* 0x000000042c2c7981 */ /* 0x000f64000c1e9500 */
[----:B------:R-:W-:-:S02]  /*8a30*/  IMAD R19, R18, UR11, R19 ;  /* 0x0000000b12137c24 */ /* 0x000fc4000f8e0213 */
[----:B------:R-:W-:Y:S01]  /*8a40*/  IMAD.WIDE.U32 R38, R20, UR10, RZ ;  /* 0x0000000a14267c25 */ /* 0x000fe2000f8e00ff */
[----:B------:R-:W-:-:S03]  /*8a50*/  LEA.HI.X R17, R40, R2, R17, 0x1, P1 ;  /* 0x0000000228117211 */ /* 0x000fc600008f0c11 */
[----:B------:R-:W-:Y:S01]  /*8a60*/  IMAD R21, R20, UR11, R21 ;  /* 0x0000000b14157c24 */ /* 0x000fe2000f8e0215 */
[C---:B------:R-:W-:Y:S01]  /*8a70*/  LEA R18, P1, R36.reuse, R0, 0x1 ;  /* 0x0000000024127211 */ /* 0x040fe200078208ff */
[----:B------:R-:W-:Y:S01]  /*8a80*/  IMAD R23, R23, UR10, RZ ;  /* 0x0000000a17177c24 */ /* 0x000fe2000f8e02ff */
[----:B------:R-:W-:Y:S01]  /*8a90*/  IADD3 R19, R37, R19, RZ ;  /* 0x0000001325137210 */ /* 0x000fe20007ffe0ff */
[----:B------:R-:W-:Y:S01]  /*8aa0*/  IMAD R27, R27, UR10, RZ ;  /* 0x0000000a1b1b7c24 */ /* 0x000fe2000f8e02ff */
[----:B------:R-:W-:Y:S01]  /*8ab0*/  IADD3 R21, R39, R21, RZ ;  /* 0x0000001527157210 */ /* 0x000fe20007ffe0ff */
[----:B------:R-:W-:Y:S01]  /*8ac0*/  IMAD R39, R25, UR10, RZ ;  /* 0x0000000a19277c24 */ /* 0x000fe2000f8e02ff */
[----:B------:R-:W-:Y:S01]  /*8ad0*/  LEA.HI.X R19, R36, R2, R19, 0x1, P1 ;  /* 0x0000000224137211 */ /* 0x000fe200008f0c13 */
[----:B------:R0:W5:Y:S01]  /*8ae0*/  LDG.E.U16.CONSTANT R35, desc[UR4][R16.64] ;  /* 0x0000000410237981 */ /* 0x000162000c1e9500 */
[----:B------:R-:W-:-:S03]  /*8af0*/  IMAD R25, R22, UR11, R23 ;  /* 0x0000000b16197c24 */ /* 0x000fc6000f8e0217 */
[----:B------:R1:W5:Y:S01]  /*8b00*/  LDG.E.U16.CONSTANT R36, desc[UR4][R14.64] ;  /* 0x000000040e247981 */ /* 0x000362000c1e9500 */
[----:B------:R-:W-:Y:S01]  /*8b10*/  LEA R20, P1, R38, R0, 0x1 ;  /* 0x0000000026147211 */ /* 0x000fe200078208ff */
[----:B------:R-:W-:Y:S02]  /*8b20*/  IMAD.WIDE.U32 R22, R22, UR10, RZ ;  /* 0x0000000a16167c25 */ /* 0x000fe4000f8e00ff */
[----:B------:R1:W5:Y:S02]  /*8b30*/  LDG.E.U16.CONSTANT R37, desc[UR4][R18.64] ;  /* 0x0000000412257981 */ /* 0x000364000c1e9500 */
        /* <DEDUP_REMOVED lines=8> */
[----:B------:R0:W5:Y:S01]  /*8bc0*/  LDG.E.U16.CONSTANT R24, desc[UR4][R20.64] ;  /* 0x0000000414187981 */ /* 0x000162000c1e9500 */
[----:B------:R-:W-:-:S02]  /*8bd0*/  LEA R14, P2, R16, R0, 0x1 ;  /* 0x00000000100e7211 */ /* 0x000fc400078408ff */
[----:B------:R-:W-:Y:S01]  /*8be0*/  IADD3 R17, R27, R39, RZ ;  /* 0x000000271b117210 */ /* 0x000fe20007ffe0ff */
[----:B------:R-:W-:Y:S01]  /*8bf0*/  IMAD R27, R29, UR10, RZ ;  /* 0x0000000a1d1b7c24 */ /* 0x000fe2000f8e02ff */
[-C--:B------:R-:W-:Y:S01]  /*8c00*/  LEA.HI.X R19, R22, R2.reuse, R19, 0x1, P1 ;  /* 0x0000000216137211 */ /* 0x080fe200008f0c13 */
[----:B------:R-:W-:Y:S01]  /*8c10*/  IMAD.WIDE.U32 R22, R28, UR10, RZ ;  /* 0x0000000a1c167c25 */ /* 0x000fe2000f8e00ff */
[----:B------:R-:W-:Y:S02]  /*8c20*/  LEA.HI.X R15, R16, R2, R15, 0x1, P2 ;  /* 0x00000002100f7211 */ /* 0x000fe400010f0c0f */
[----:B------:R-:W-:Y:S01]  /*8c30*/  LEA R16, P1, R26, R0, 0x1 ;  /* 0x000000001a107211 */ /* 0x000fe200078208ff */
[----:B------:R-:W-:Y:S01]  /*8c40*/  IMAD R27, R28, UR11, R27 ;  /* 0x0000000b1c1b7c24 */ /* 0x000fe2000f8e021b */
[----:B------:R-:W5:Y:S02]  /*8c50*/  LDG.E.U16.CONSTANT R25, desc[UR4][R18.64] ;  /* 0x0000000412197981 */ /* 0x000f64000c1e9500 */
[----:B------:R-:W-:Y:S01]  /*8c60*/  LEA.HI.X R17, R26, R2, R17, 0x1, P1 ;  /* 0x000000021a117211 */ /* 0x000fe200008f0c11 */
[----:B0-----:R-:W-:Y:S01]  /*8c70*/  IMAD.IADD R21, R23, 0x1, R27 ;  /* 0x0000000117157824 */ /* 0x001fe200078e021b */
[C---:B------:R-:W-:Y:S01]  /*8c80*/  LEA R20, P1, R22.reuse, R0, 0x1 ;  /* 0x0000000016147211 */ /* 0x040fe200078208ff */
[----:B------:R-:W-:Y:S01]  /*8c90*/  IMAD R29, R31, UR10, RZ ;  /* 0x0000000a1f1d7c24 */ /* 0x000fe2000f8e02ff */
[----:B------:R0:W5:Y:S01]  /*8ca0*/  LDG.E.U16.CONSTANT R26, desc[UR4][R14.64] ;  /* 0x000000040e1a7981 */ /* 0x000162000c1e9500 */
[----:B------:R-:W-:Y:S01]  /*8cb0*/  IMAD R23, R33, UR10, RZ ;  /* 0x0000000a21177c24 */ /* 0x000fe2000f8e02ff */
[----:B------:R-:W-:Y:S01]  /*8cc0*/  LEA.HI.X R21, R22, R2, R21, 0x1, P1 ;  /* 0x0000000216157211 */ /* 0x000fe200008f0c15 */
[----:B------:R-:W-:Y:S01]  /*8cd0*/  IMAD R29, R30, UR11, R29 ;  /* 0x0000000b1e1d7c24 */ /* 0x000fe2000f8e021d */
[----:B------:R1:W5:Y:S01]  /*8ce0*/  LDG.E.U16.CONSTANT R16, desc[UR4][R16.64] ;  /* 0x0000000410107981 */ /* 0x000362000c1e9500 */
[----:B------:R-:W-:-:S02]  /*8cf0*/  IMAD R23, R32, UR11, R23 ;  /* 0x0000000b20177c24 */ /* 0x000fc4000f8e0217 */
[----:B------:R-:W-:Y:S01]  /*8d00*/  IMAD.WIDE.U32 R30, R30, UR10, RZ ;  /* 0x0000000a1e1e7c25 */ /* 0x000fe2000f8e00ff */
[----:B------:R-:W5:Y:S03]  /*8d10*/  LDG.E.U16.CONSTANT R20, desc[UR4][R20.64] ;  /* 0x0000000414147981 */ /* 0x000f66000c1e9500 */
[----:B------:R-:W-:Y:S01]  /*8d20*/  IMAD.WIDE.U32 R32, R32, UR10, RZ ;  /* 0x0000000a20207c25 */ /* 0x000fe2000f8e00ff */
[-C--:B0-----:R-:W-:Y:S02]  /*8d30*/  LEA R14, P1, R30, R0.reuse, 0x1 ;  /* 0x000000001e0e7211 */ /* 0x081fe400078208ff */
[----:B------:R-:W-:Y:S02]  /*8d40*/  IADD3 R15, R31, R29, RZ ;  /* 0x0000001d1f0f7210 */ /* 0x000fe40007ffe0ff */
[----:B------:R-:W-:Y:S02]  /*8d50*/  LEA R18, P2, R32, R0, 0x1 ;  /* 0x0000000020127211 */ /* 0x000fe400078408ff */
[----:B-1----:R-:W-:-:S02]  /*8d60*/  IADD3 R17, R33, R23, RZ ;  /* 0x0000001721117210 */ /* 0x002fc40007ffe0ff */
[-C--:B------:R-:W-:Y:S02]  /*8d70*/  LEA.HI.X R15, R30, R2.reuse, R15, 0x1, P1 ;  /* 0x000000021e0f7211 */ /* 0x080fe400008f0c0f */
[----:B------:R-:W-:-:S03]  /*8d80*/  LEA.HI.X R19, R32, R2, R17, 0x1, P2 ;  /* 0x0000000220137211 */ /* 0x000fc600010f0c11 */
[----:B------:R-:W5:Y:S04]  /*8d90*/  LDG.E.U16.CONSTANT R14, desc[UR4][R14.64] ;  /* 0x000000040e0e7981 */ /* 0x000f68000c1e9500 */
[----:B------:R-:W5:Y:S01]  /*8da0*/  LDG.E.U16.CONSTANT R18, desc[UR4][R18.64] ;  /* 0x0000000412127981 */ /* 0x000f62000c1e9500 */
[----:B------:R-:W-:-:S04]  /*8db0*/  IADD3 R6, P1, R6, 0x10, RZ ;  /* 0x0000001006067810 */ /* 0x000fc80007f3e0ff */
[----:B------:R-:W-:Y:S02]  /*8dc0*/  IADD3.X R5, RZ, R5, RZ, P1, !PT ;  /* 0x00000005ff057210 */ /* 0x000fe40000ffe4ff */
[----:B------:R-:W-:-:S04]  /*8dd0*/  ISETP.GE.U32.AND P1, PT, R6, -0xc, PT ;  /* 0xfffffff40600780c */ /* 0x000fc80003f26070 */
[----:B------:R-:W-:Y:S02]  /*8de0*/  ISETP.GE.AND.EX P1, PT, R5, -0x1, PT, P1 ;  /* 0xffffffff0500780c */ /* 0x000fe40003f26310 */
[----:B------:R-:W-:-:S04]  /*8df0*/  IADD3 R12, P2, R12, 0x80, RZ ;  /* 0x000000800c0c7810 */ /* 0x000fc80007f5e0ff */
[----:B------:R-:W-:Y:S02]  /*8e00*/  IADD3.X R13, RZ, R13, RZ, P2, !PT ;  /* 0x0000000dff0d7210 */ /* 0x000fe400017fe4ff */
[----:B--2---:R-:W-:Y:S02]  /*8e10*/  PRMT R17, R8, 0x9910, RZ ;  /* 0x0000991008117816 */ /* 0x004fe400000000ff */
[----:B---3--:R-:W-:-:S03]  /*8e20*/  PRMT R8, R9, 0x9910, RZ ;  /* 0x0000991009087816 */ /* 0x008fc600000000ff */
[----:B------:R-:W-:Y:S01]  /*8e30*/  IMAD.MOV.U32 R9, RZ, RZ, R17 ;  /* 0x000000ffff097224 */ /* 0x000fe200078e0011 */
[----:B----4-:R-:W-:-:S04]  /*8e40*/  PRMT R34, R34, 0x9910, RZ ;  /* 0x0000991022227816 */ /* 0x010fc800000000ff */
[----:B------:R-:W-:Y:S02]  /*8e50*/  IADD3 R9, R9, R7, R8 ;  /* 0x0000000709097210 */ /* 0x000fe40007ffe008 */
[----:B------:R-:W-:Y:S02]  /*8e60*/  MOV R7, R34 ;  /* 0x0000002200077202 */ /* 0x000fe40000000f00 */
[----:B-----5:R-:W-:-:S04]  /*8e70*/  PRMT R42, R42, 0x9910, RZ ;  /* 0x000099102a2a7816 */ /* 0x020fc800000000ff */
[----:B------:R-:W-:Y:S02]  /*8e80*/  MOV R8, R42 ;  /* 0x0000002a00087202 */ /* 0x000fe40000000f00 */
[----:B------:R-:W-:Y:S02]  /*8e90*/  PRMT R46, R46, 0x9910, RZ ;  /* 0x000099102e2e7816 */ /* 0x000fe400000000ff */
[----:B------:R-:W-:Y:S02]  /*8ea0*/  IADD3 R9, R8, R9, R7 ;  /* 0x0000000908097210 */ /* 0x000fe40007ffe007 */
[----:B------:R-:W-:Y:S02]  /*8eb0*/  MOV R8, R46 ;  /* 0x0000002e00087202 */ /* 0x000fe40000000f00 */
[----:B------:R-:W-:-:S05]  /*8ec0*/  PRMT R44, R44, 0x9910, RZ ;  /* 0x000099102c2c7816 */ /* 0x000fca00000000ff */
[----:B------:R-:W-:-:S05]  /*8ed0*/  IMAD.MOV.U32 R7, RZ, RZ, R44 ;  /* 0x000000ffff077224 */ /* 0x000fca00078e002c */
        /* <DEDUP_REMOVED lines=8> */
[----:B------:R-:W-:-:S04]  /*8f60*/  PRMT R24, R24, 0x9910, RZ ;  /* 0x0000991018187816 */ /* 0x000fc800000000ff */
[----:B------:R-:W-:Y:S02]  /*8f70*/  MOV R8, R24 ;  /* 0x0000001800087202 */ /* 0x000fe40000000f00 */
[----:B------:R-:W-:Y:S02]  /*8f80*/  PRMT R25, R25, 0x9910, RZ ;  /* 0x0000991019197816 */ /* 0x000fe400000000ff */
[----:B------:R-:W-:Y:S02]  /*8f90*/  IADD3 R9, R8, R9, R7 ;  /* 0x0000000908097210 */ /* 0x000fe40007ffe007 */
[----:B------:R-:W-:Y:S01]  /*8fa0*/  PRMT R26, R26, 0x9910, RZ ;  /* 0x000099101a1a7816 */ /* 0x000fe200000000ff */
[----:B------:R-:W-:-:S03]  /*8fb0*/  IMAD.MOV.U32 R7, RZ, RZ, R25 ;  /* 0x000000ffff077224 */ /* 0x000fc600078e0019 */
[----:B------:R-:W-:Y:S02]  /*8fc0*/  MOV R8, R26 ;  /* 0x0000001a00087202 */ /* 0x000fe40000000f00 */
[----:B------:R-:W-:Y:S02]  /*8fd0*/  PRMT R16, R16, 0x9910, RZ ;  /* 0x0000991010107816 */ /* 0x000fe400000000ff */
[----:B------:R-:W-:Y:S02]  /*8fe0*/  PRMT R20, R20, 0x9910, RZ ;  /* 0x0000991014147816 */ /* 0x000fe400000000ff */
[----:B------:R-:W-:Y:S02]  /*8ff0*/  IADD3 R9, R8, R9, R7 ;  /* 0x0000000908097210 */ /* 0x000fe40007ffe007 */
[----:B------:R-:W-:Y:S01]  /*9000*/  MOV R7, R16 ;  /* 0x0000001000077202 */ /* 0x000fe20000000f00 */
[----:B------:R-:W-:-:S05]  /*9010*/  IMAD.MOV.U32 R8, RZ, RZ, R20 ;  /* 0x000000ffff087224 */ /* 0x000fca00078e0014 */
[----:B------:R-:W-:Y:S02]  /*9020*/  IADD3 R9, R8, R9, R7 ;  /* 0x0000000908097210 */ /* 0x000fe40007ffe007 */
[----:B------:R-:W-:Y:S02]  /*9030*/  PRMT R7, R14, 0x9910, RZ ;  /* 0x000099100e077816 */ /* 0x000fe400000000ff */
[----:B------:R-:W-:-:S04]  /*9040*/  PRMT R8, R18, 0x9910, RZ ;  /* 0x0000991012087816 */ /* 0x000fc800000000ff */
[----:B------:R-:W-:Y:S01]  /*9050*/  IADD3 R7, R8, R9, R7 ;  /* 0x0000000908077210 */ /* 0x000fe20007ffe007 */
[----:B------:R-:W-:Y:S06]  /*9060*/  @!P1 BRA `(.L_x_2220) ;  /* 0xfffffff4004c9947 */ /* 0x000fec000383ffff */
[----:B------:R-:W-:Y:S05]  /*9070*/  BSYNC B6 ;  /* 0x0000000000067941 */ /* 0x000fea0003800000 */
.L_x_2219:
[----:B------:R-:W-:Y:S01]  /*9080*/  IMAD.MOV.U32 R16, RZ, RZ, R12 ;  /* 0x000000ffff107224 */ /* 0x000fe200078e000c */
[----:B------:R-:W-:-:S07]  /*9090*/  MOV R17, R13 ;  /* 0x0000000d00117202 */ /* 0x000fce0000000f00 */
.L_x_2218:
[----:B------:R-:W-:Y:S05]  /*90a0*/  BSYNC B5 ;  /* 0x0000000000057941 */ /* 0x000fea0003800000 */
.L_x_2217:
        /* <DEDUP_REMOVED lines=27> */
[C---:B------:R-:W-:Y:S01]  /*9260*/  IMAD R23, R26.reuse, UR11, R27 ;  /* 0x0000000b1a177c24 */ /* 0x040fe2000f8e021b */
[----:B------:R-:W-:Y:S01]  /*9270*/  IADD3 R21, R31, R21, RZ ;  /* 0x000000151f157210 */ /* 0x000fe20007ffe0ff */
[----:B------:R-:W-:Y:S01]  /*9280*/  IMAD R25, R25, UR10, RZ ;  /* 0x0000000a19197c24 */ /* 0x000fe2000f8e02ff */
[----:B------:R-:W2:Y:S01]  /*9290*/  LDG.E.U16.CONSTANT R18, desc[UR4][R18.64] ;  /* 0x0000000412127981 */ /* 0x000ea2000c1e9500 */
[----:B------:R-:W-:Y:S01]  /*92a0*/  IMAD.WIDE.U32 R26, R26, UR10, RZ ;  /* 0x0000000a1a1a7c25 */ /* 0x000fe2000f8e00ff */
[----:B------:R-:W-:-:S03]  /*92b0*/  LEA.HI.X R21, R30, R2, R21, 0x1, P0 ;  /* 0x000000021e157211 */ /* 0x000fc600000f0c15 */
[----:B------:R-:W-:Y:S01]  /*92c0*/  IMAD.WIDE.U32 R28, R24, UR10, RZ ;  /* 0x0000000a181c7c25 */ /* 0x000fe2000f8e00ff */
[----:B------:R-:W-:Y:S02]  /*92d0*/  LEA R30, P0, R26, R0, 0x1 ;  /* 0x000000001a1e7211 */ /* 0x000fe400078008ff */
[----:B------:R-:W-:Y:S01]  /*92e0*/  IADD3 R27, R27, R23, RZ ;  /* 0x000000171b1b7210 */ /* 0x000fe20007ffe0ff */
[----:B------:R-:W-:Y:S01]  /*92f0*/  IMAD R31, R24, UR11, R25 ;  /* 0x0000000b181f7c24 */ /* 0x000fe2000f8e0219 */
[----:B------:R0:W3:Y:S01]  /*9300*/  LDG.E.U16.CONSTANT R19, desc[UR4][R20.64] ;  /* 0x0000000414137981 */ /* 0x0000e2000c1e9500 */
[C---:B------:R-:W-:Y:S02]  /*9310*/  IMAD R33, R22.reuse, UR11, R33 ;  /* 0x0000000b16217c24 */ /* 0x040fe4000f8e0221 */
[----:B------:R-:W-:-:S04]  /*9320*/  IMAD.WIDE.U32 R24, R22, UR10, RZ ;  /* 0x0000000a16187c25 */ /* 0x000fc8000f8e00ff */
[----:B------:R-:W-:Y:S01]  /*9330*/  IMAD.IADD R23, R29, 0x1, R31 ;  /* 0x000000011d177824 */ /* 0x000fe200078e021f */
[----:B------:R-:W-:Y:S01]  /*9340*/  LEA.HI.X R31, R26, R2, R27, 0x1, P0 ;  /* 0x000000021a1f7211 */ /* 0x000fe200000f0c1b */
[----:B------:R-:W-:Y:S01]  /*9350*/  IMAD R17, R17, UR10, RZ ;  /* 0x0000000a11117c24 */ /* 0x000fe2000f8e02ff */
[-C--:B------:R-:W-:Y:S02]  /*9360*/  LEA R26, P0, R24, R0.reuse, 0x1 ;  /* 0x00000000181a7211 */ /* 0x080fe400078008ff */
[----:B------:R-:W-:Y:S02]  /*9370*/  IADD3 R25, R25, R33, RZ ;  /* 0x0000002119197210 */ /* 0x000fe40007ffe0ff */
[----:B------:R-:W-:Y:S01]  /*9380*/  LEA R22, P1, R28, R0, 0x1 ;  /* 0x000000001c167211 */ /* 0x000fe200078208ff */
[----:B------:R-:W-:Y:S01]  /*9390*/  IMAD R17, R16, UR11, R17 ;  /* 0x0000000b10117c24 */ /* 0x000fe2000f8e0211 */
[-C--:B------:R-:W-:Y:S01]  /*93a0*/  LEA.HI.X R27, R24, R2.reuse, R25, 0x1, P0 ;  /* 0x00000002181b7211 */ /* 0x080fe200000f0c19 */
[----:B------:R-:W-:Y:S01]  /*93b0*/  IMAD.WIDE.U32 R24, R16, UR10, RZ ;  /* 0x0000000a10187c25 */ /* 0x000fe2000f8e00ff */
[----:B------:R-:W-:Y:S01]  /*93c0*/  LEA.HI.X R23, R28, R2, R23, 0x1, P1 ;  /* 0x000000021c177211 */ /* 0x000fe200008f0c17 */
[----:B------:R-:W4:Y:S02]  /*93d0*/  LDG.E.U16.CONSTANT R30, desc[UR4][R30.64] ;  /* 0x000000041e1e7981 */ /* 0x000f24000c1e9500 */
[----:B0-----:R-:W-:Y:S01]  /*93e0*/  IMAD R21, R9, UR10, RZ ;  /* 0x0000000a09157c24 */ /* 0x001fe2000f8e02ff */
[----:B------:R-:W-:Y:S01]  /*93f0*/  LEA R16, P0, R24, R0, 0x1 ;  /* 0x0000000018107211 */ /* 0x000fe200078008ff */
[----:B------:R0:W5:Y:S01]  /*9400*/  LDG.E.U16.CONSTANT R28, desc[UR4][R22.64] ;  /* 0x00000004161c7981 */ /* 0x000162000c1e9500 */
[----:B------:R-:W-:Y:S01]  /*9410*/  IADD3 R9, R25, R17, RZ ;  /* 0x0000001119097210 */ /* 0x000fe20007ffe0ff */
[----:B------:R-:W-:-:S02]  /*9420*/  IMAD R25, R15, UR10, RZ ;  /* 0x0000000a0f197c24 */ /* 0x000fc4000f8e02ff */
[----:B------:R-:W-:Y:S01]  /*9430*/  IMAD R15, R8, UR11, R21 ;  /* 0x0000000b080f7c24 */ /* 0x000fe2000f8e0215 */
[----:B------:R-:W-:Y:S01]  /*9440*/  LEA.HI.X R17, R24, R2, R9, 0x1, P0 ;  /* 0x0000000218117211 */ /* 0x000fe200000f0c09 */
[----:B------:R-:W-:Y:S01]  /*9450*/  IMAD.WIDE.U32 R8, R8, UR10, RZ ;  /* 0x0000000a08087c25 */ /* 0x000fe2000f8e00ff */
[----:B------:R-:W5:Y:S03]  /*9460*/  LDG.E.U16.CONSTANT R26, desc[UR4][R26.64] ;  /* 0x000000041a1a7981 */ /* 0x000f66000c1e9500 */
[C---:B------:R-:W-:Y:S01]  /*9470*/  IMAD R25, R14.reuse, UR11, R25 ;  /* 0x0000000b0e197c24 */ /* 0x040fe2000f8e0219 */
[----:B------:R-:W5:Y:S01]  /*9480*/  LDG.E.U16.CONSTANT R16, desc[UR4][R16.64] ;  /* 0x0000000410107981 */ /* 0x000f62000c1e9500 */
[----:B------:R-:W-:Y:S01]  /*9490*/  IMAD.WIDE.U32 R20, R14, UR10, RZ ;  /* 0x0000000a0e147c25 */ /* 0x000fe2000f8e00ff */
[----:B------:R-:W-:-:S03]  /*94a0*/  LEA R14, P0, R8, R0, 0x1 ;  /* 0x00000000080e7211 */ /* 0x000fc600078008ff */
[----:B------:R-:W-:Y:S01]  /*94b0*/  IMAD.IADD R15, R9, 0x1, R15 ;  /* 0x00000001090f7824 */ /* 0x000fe200078e020f */
        /* <DEDUP_REMOVED lines=13> */
[----:B-----5:R-:W-:Y:S02]  /*9590*/  PRMT R28, R28, 0x9910, RZ ;  /* 0x000099101c1c7816 */ /* 0x020fe400000000ff */
[----:B------:R-:W-:-:S03]  /*95a0*/  MOV R7, R30 ;  /* 0x0000001e00077202 */ /* 0x000fc60000000f00 */
[----:B------:R-:W-:Y:S01]  /*95b0*/  IMAD.MOV.U32 R8, RZ, RZ, R28 ;  /* 0x000000ffff087224 */ /* 0x000fe200078e001c */
[----:B------:R-:W-:Y:S02]  /*95c0*/  PRMT R26, R26, 0x9910, RZ ;  /* 0x000099101a1a7816 */ /* 0x000fe400000000ff */
[----:B------:R-:W-:Y:S02]  /*95d0*/  PRMT R16, R16, 0x9910, RZ ;  /* 0x0000991010107816 */ /* 0x000fe400000000ff */
[----:B------:R-:W-:Y:S02]  /*95e0*/  IADD3 R9, R8, R9, R7 ;  /* 0x0000000908097210 */ /* 0x000fe40007ffe007 */
[----:B------:R-:W-:Y:S02]  /*95f0*/  MOV R8, R16 ;  /* 0x0000001000087202 */ /* 0x000fe40000000f00 */
[----:B------:R-:W-:Y:S02]  /*9600*/  MOV R7, R26 ;  /* 0x0000001a00077202 */ /* 0x000fe40000000f00 */
[----:B------:R-:W-:-:S02]  /*9610*/  IADD3 R16, P1, R12, 0x40, RZ ;  /* 0x000000400c107810 */ /* 0x000fc40007f3e0ff */
[----:B------:R-:W-:-:S03]  /*9620*/  IADD3 R9, R8, R9, R7 ;  /* 0x0000000908097210 */ /* 0x000fc60007ffe007 */
[----:B------:R-:W-:Y:S01]  /*9630*/  IMAD.X R17, RZ, RZ, R13, P1 ;  /* 0x000000ffff117224 */ /* 0x000fe200008e060d */
[----:B------:R-:W-:Y:S02]  /*9640*/  PRMT R7, R14, 0x9910, RZ ;  /* 0x000099100e077816 */ /* 0x000fe400000000ff */
[----:B------:R-:W-:Y:S01]  /*9650*/  PRMT R8, R22, 0x9910, RZ ;  /* 0x0000991016087816 */ /* 0x000fe200000000ff */
[----:B------:R-:W-:Y:S01]  /*9660*/  IMAD.MOV.U32 R13, RZ, RZ, R17 ;  /* 0x000000ffff0d7224 */ /* 0x000fe200078e0011 */
[----:B------:R-:W-:Y:S02]  /*9670*/  MOV R12, R16 ;  /* 0x00000010000c7202 */ /* 0x000fe40000000f00 */
[----:B------:R-:W-:-:S07]  /*9680*/  IADD3 R7, R8, R9, R7 ;  /* 0x0000000908077210 */ /* 0x000fce0007ffe007 */
.L_x_2222:
[----:B------:R-:W-:Y:S05]  /*9690*/  BSYNC B5 ;  /* 0x0000000000057941 */ /* 0x000fea0003800000 */
.L_x_2221:
[----:B------:R-:W-:-:S04]  /*96a0*/  ISETP.NE.U32.AND P1, PT, R6, RZ, PT ;  /* 0x000000ff0600720c */ /* 0x000fc80003f25070 */
[----:B------:R-:W-:-:S13]  /*96b0*/  ISETP.NE.OR.EX P0, PT, R5, RZ, P0, P1 ;  /* 0x000000ff0500720c */ /* 0x000fda0000705710 */
[----:B------:R-:W-:Y:S05]  /*96c0*/  @!P0 BREAK B2 ;  /* 0x0000000000028942 */ /* 0x000fea0003800000 */
[----:B------:R-:W-:Y:S05]  /*96d0*/  @!P0 BRA `(.L_x_2214) ;  /* 0x0000000000cc8947 */ /* 0x000fea0003800000 */
.L_x_2216:
[----:B------:R-:W-:Y:S05]  /*96e0*/  BSYNC B2 ;  /* 0x0000000000027941 */ /* 0x000fea0003800000 */
.L_x_2215:
[----:B------:R-:W-:Y:S01]  /*96f0*/  BSSY B2, `(.L_x_2223) ;  /* 0x000002f000027945 */ /* 0x000fe20003800000 */
.L_x_2224:
        /* <DEDUP_REMOVED lines=15> */
[----:B------:R-:W-:Y:S02]  /*97f0*/  LEA R18, P0, R22, R0, 0x1 ;  /* 0x0000000016127211 */ /* 0x000fe400078008ff */
[----:B------:R-:W-:Y:S01]  /*9800*/  IADD3 R21, R23, R21, RZ ;  /* 0x0000001517157210 */ /* 0x000fe20007ffe0ff */
[----:B-----5:R-:W-:Y:S01]  /*9810*/  IMAD R23, R9, UR10, RZ ;  /* 0x0000000a09177c24 */ /* 0x020fe2000f8e02ff */
[----:B------:R-:W2:Y:S01]  /*9820*/  LDG.E.U16.CONSTANT R16, desc[UR4][R16.64] ;  /* 0x0000000410107981 */ /* 0x000ea2000c1e9500 */
[----:B------:R-:W-:Y:S01]  /*9830*/  IMAD R9, R14, UR11, R15 ;  /* 0x0000000b0e097c24 */ /* 0x000fe2000f8e020f */
[----:B------:R-:W-:Y:S01]  /*9840*/  LEA.HI.X R19, R22, R2, R21, 0x1, P0 ;  /* 0x0000000216137211 */ /* 0x000fe200000f0c15 */
[----:B------:R-:W-:-:S04]  /*9850*/  IMAD.WIDE.U32 R14, R14, UR10, RZ ;  /* 0x0000000a0e0e7c25 */ /* 0x000fc8000f8e00ff */
[C---:B------:R-:W-:Y:S01]  /*9860*/  IMAD R23, R8.reuse, UR11, R23 ;  /* 0x0000000b08177c24 */ /* 0x040fe2000f8e0217 */
[----:B------:R-:W3:Y:S01]  /*9870*/  LDG.E.U16.CONSTANT R18, desc[UR4][R18.64] ;  /* 0x0000000412127981 */ /* 0x000ee2000c1e9500 */
[----:B------:R-:W-:Y:S01]  /*9880*/  IMAD.WIDE.U32 R20, R8, UR10, RZ ;  /* 0x0000000a08147c25 */ /* 0x000fe2000f8e00ff */
[----:B------:R-:W-:-:S03]  /*9890*/  LEA R8, P0, R14, R0, 0x1 ;  /* 0x000000000e087211 */ /* 0x000fc600078008ff */
[----:B------:R-:W-:Y:S01]  /*98a0*/  IMAD.IADD R9, R15, 0x1, R9 ;  /* 0x000000010f097824 */ /* 0x000fe200078e0209 */
[----:B------:R-:W-:Y:S02]  /*98b0*/  LEA R22, P1, R20, R0, 0x1 ;  /* 0x0000000014167211 */ /* 0x000fe400078208ff */
        /* <DEDUP_REMOVED lines=19> */
.L_x_2223:
[----:B------:R-:W-:Y:S02]  /*99f0*/  MOV R16, R12 ;  /* 0x0000000c00107202 */ /* 0x000fe40000000f00 */
[----:B------:R-:W-:-:S07]  /*9a00*/  MOV R17, R13 ;  /* 0x0000000d00117202 */ /* 0x000fce0000000f00 */
.L_x_2214:
[----:B------:R-:W-:Y:S05]  /*9a10*/  BSYNC B3 ;  /* 0x0000000000037941 */ /* 0x000fea0003800000 */
.L_x_2213:
        /* <DEDUP_REMOVED lines=30> */
[C---:B------:R-:W-:Y:S01]  /*9c00*/  @P0 LEA R8, P1, R14.reuse, R0, 0x1 ;  /* 0x000000000e080211 */ /* 0x040fe200078208ff */
[----:B------:R-:W-:Y:S02]  /*9c10*/  @P0 IMAD.IADD R9, R15, 0x1, R9 ;  /* 0x000000010f090824 */ /* 0x000fe400078e0209 */
[----:B------:R-:W2:Y:S03]  /*9c20*/  LDG.E.U16.CONSTANT R4, desc[UR4][R4.64] ;  /* 0x0000000404047981 */ /* 0x000ea6000c1e9500 */
[----:B------:R-:W-:-:S05]  /*9c30*/  @P0 LEA.HI.X R9, R14, R2, R9, 0x1, P1 ;  /* 0x000000020e090211 */ /* 0x000fca00008f0c09 */
[----:B------:R-:W3:Y:S01]  /*9c40*/  @P0 LDG.E.U16.CONSTANT R8, desc[UR4][R8.64] ;  /* 0x0000000408080981 */ /* 0x000ee2000c1e9500 */
[----:B--2---:R-:W-:-:S04]  /*9c50*/  PRMT R0, R4, 0x9910, RZ ;  /* 0x0000991004007816 */ /* 0x004fc800000000ff */
[----:B------:R-:W-:Y:S02]  /*9c60*/  IADD3 R7, R0, R7, RZ ;  /* 0x0000000700077210 */ /* 0x000fe40007ffe0ff */
[----:B---3--:R-:W-:-:S04]  /*9c70*/  @P0 PRMT R2, R8, 0x9910, RZ ;  /* 0x0000991008020816 */ /* 0x008fc800000000ff */
[----:B------:R-:W-:-:S05]  /*9c80*/  @P0 MOV R0, R2 ;  /* 0x0000000200000202 */ /* 0x000fca0000000f00 */
[----:B------:R-:W-:-:S07]  /*9c90*/  @P0 IMAD.IADD R7, R0, 0x1, R7 ;  /* 0x0000000100070824 */ /* 0x000fce00078e0207 */
.L_x_2212:
[----:B------:R-:W-:Y:S05]  /*9ca0*/  BSYNC B4 ;  /* 0x0000000000047941 */ /* 0x000fea0003800000 */
.L_x_2211:
[----:B------:R1:W-:Y:S01]  /*9cb0*/  STG.E.U16 desc[UR4][R10.64], R7 ;  /* 0x000000070a007986 */ /* 0x0003e2000c101504 */
[----:B------:R-:W-:-:S07]  /*9cc0*/  IADD3 R3, R3, 0x80, RZ ;  /* 0x0000008003037810 */ /* 0x000fce0007ffe0ff */
.L_x_2193:
[----:B------:R-:W-:-:S13]  /*9cd0*/  ISETP.GE.AND P0, PT, R3, UR8, PT ;  /* 0x0000000803007c0c */ /* 0x000fda000bf06270 */
[----:B------:R-:W-:Y:S05]  /*9ce0*/  @P0 BRA `(.L_x_2225) ;  /* 0x0000006400f00947 */ /* 0x000fea0003800000 */
[----:B0-----:R-:W0:Y:S01]  /*9cf0*/  LDC R5, c[0x0][0x218] ;  /* 0x00008600ff057b82 */ /* 0x001e220000000800 */
[----:B------:R-:W-:Y:S01]  /*9d00*/  HFMA2.MMA R4, -RZ, RZ, 0, 0 ;  /* 0x00000000ff047435 */ /* 0x000fe200000001ff */
[----:B------:R-:W-:Y:S01]  /*9d10*/  IMAD.MOV.U32 R2, RZ, RZ, RZ ;  /* 0x000000ffff027224 */ /* 0x000fe200078e00ff */
[----:B-1----:R-:W-:Y:S01]  /*9d20*/  HFMA2.MMA R10, -RZ, RZ, 0, 0 ;  /* 0x00000000ff0a7435 */ /* 0x002fe200000001ff */
        /* <DEDUP_REMOVED lines=401> */
.L_x_2226:
        /* <DEDUP_REMOVED lines=21> */
[----:B------:R-:W-:Y:S01]  /*b790*/  IMAD.MOV.U32 R7, RZ, RZ, RZ ;  /* 0x000000ffff077224 */ /* 0x000fe200078e00ff */
        /* <DEDUP_REMOVED lines=16> */
[----:B------:R-:W-:Y:S01]  /*b8a0*/  IMAD.MOV.U32 R7, RZ, RZ, RZ ;  /* 0x000000ffff077224 */ /* 0x000fe200078e00ff */
        /* <DEDUP_REMOVED lines=14> */
.L_x_2236:
        /* <DEDUP_REMOVED lines=24> */
[----:B----4-:R-:W-:Y:S01]  /*bb10*/  IMAD R9, R9, UR10, RZ ;  /* 0x0000000a09097c24 */ /* 0x010fe2000f8e02ff */
[----:B------:R-:W-:Y:S02]  /*bb20*/  LEA R42, P2, R34, R0, 0x1 ;  /* 0x00000000222a7211 */ /* 0x000fe400078408ff */
[----:B------:R-:W-:Y:S02]  /*bb30*/  IADD3 R41, R41, R43, RZ ;  /* 0x0000002b29297210 */ /* 0x000fe40007ffe0ff */
[----:B------:R-:W-:Y:S01]  /*bb40*/  IADD3 R35, R35, R47, RZ ;  /* 0x0000002f23237210 */ /* 0x000fe20007ffe0ff */
[----:B------:R-:W-:Y:S01]  /*bb50*/  IMAD R9, R8, UR11, R9 ;  /* 0x0000000b08097c24 */ /* 0x000fe2000f8e0209 */
[-C--:B------:R-:W-:Y:S01]  /*bb60*/  LEA.HI.X R47, R40, R2.reuse, R41, 0x1, P1 ;  /* 0x00000002282f7211 */ /* 0x080fe200008f0c29 */
[----:B------:R-:W-:Y:S01]  /*bb70*/  IMAD.WIDE.U32 R40, R8, UR10, RZ ;  /* 0x0000000a08287c25 */ /* 0x000fe2000f8e00ff */
[----:B------:R-:W-:-:S03]  /*bb80*/  LEA.HI.X R43, R34, R2, R35, 0x1, P2 ;  /* 0x00000002222b7211 */ /* 0x000fc600010f0c23 */
[----:B-----5:R-:W-:Y:S01]  /*bb90*/  IMAD R37, R37, UR10, RZ ;  /* 0x0000000a25257c24 */ /* 0x020fe2000f8e02ff */
[----:B------:R-:W-:Y:S01]  /*bba0*/  LEA R34, P1, R40, R0, 0x1 ;  /* 0x0000000028227211 */ /* 0x000fe200078208ff */
[----:B------:R-:W-:Y:S01]  /*bbb0*/  IMAD.IADD R35, R41, 0x1, R9 ;  /* 0x0000000129237824 */ /* 0x000fe200078e0209 */
[----:B------:R0:W2:Y:S01]  /*bbc0*/  LDG.E.U16.CONSTANT R8, desc[UR4][R42.64] ;  /* 0x000000042a087981 */ /* 0x0000a2000c1e9500 */
[C---:B------:R-:W-:Y:S02]  /*bbd0*/  IMAD R51, R36.reuse, UR11, R37 ;  /* 0x0000000b24337c24 */ /* 0x040fe4000f8e0225 */
[----:B------:R-:W-:Y:S01]  /*bbe0*/  IMAD.WIDE.U32 R36, R36, UR10, RZ ;  /* 0x0000000a24247c25 */ /* 0x000fe2000f8e00ff */
[----:B------:R-:W-:Y:S01]  /*bbf0*/  LEA.HI.X R35, R40, R2, R35, 0x1, P1 ;  /* 0x0000000228237211 */ /* 0x000fe200008f0c23 */
[----:B------:R1:W3:Y:S02]  /*bc00*/  LDG.E.U16.CONSTANT R9, desc[UR4][R46.64] ;  /* 0x000000042e097981 */ /* 0x0002e4000c1e9500 */
[----:B------:R-:W-:-:S02]  /*bc10*/  IMAD R49, R39, UR10, RZ ;  /* 0x0000000a27317c24 */ /* 0x000fc4000f8e02ff */
[----:B0-----:R-:W-:Y:S01]  /*bc20*/  IMAD R43, R45, UR10, RZ ;  /* 0x0000000a2d2b7c24 */ /* 0x001fe2000f8e02ff */
[----:B------:R-:W-:Y:S01]  /*bc30*/  LEA R42, P1, R36, R0, 0x1 ;  /* 0x00000000242a7211 */ /* 0x000fe200078208ff */
[----:B------:R-:W-:Y:S01]  /*bc40*/  IMAD R49, R38, UR11, R49 ;  /* 0x0000000b26317c24 */ /* 0x000fe2000f8e0231 */
[----:B------:R-:W-:Y:S01]  /*bc50*/  IADD3 R37, R37, R51, RZ ;  /* 0x0000003325257210 */ /* 0x000fe20007ffe0ff */
[C---:B------:R-:W-:Y:S01]  /*bc60*/  IMAD.WIDE.U32 R40, R44.reuse, UR10, RZ ;  /* 0x0000000a2c287c25 */ /* 0x040fe2000f8e00ff */
[----:B------:R-:W4:Y:S03]  /*bc70*/  LDG.E.U16.CONSTANT R34, desc[UR4][R34.64] ;  /* 0x0000000422227981 */ /* 0x000f26000c1e9500 */
[----:B------:R-:W-:Y:S02]  /*bc80*/  IMAD R45, R44, UR11, R43 ;  /* 0x0000000b2c2d7c24 */ /* 0x000fe4000f8e022b */
[----:B------:R-:W-:Y:S01]  /*bc90*/  IMAD.WIDE.U32 R38, R38, UR10, RZ ;  /* 0x0000000a26267c25 */ /* 0x000fe2000f8e00ff */
[----:B------:R-:W-:-:S02]  /*bca0*/  LEA.HI.X R43, R36, R2, R37, 0x1, P1 ;  /* 0x00000002242b7211 */ /* 0x000fc400008f0c25 */
[-C--:B------:R-:W-:Y:S01]  /*bcb0*/  LEA R36, P1, R40, R0.reuse, 0x1 ;  /* 0x0000000028247211 */ /* 0x080fe200078208ff */
[----:B------:R-:W-:Y:S01]  /*bcc0*/  IMAD.IADD R37, R41, 0x1, R45 ;  /* 0x0000000129257824 */ /* 0x000fe200078e022d */
[----:B------:R-:W-:Y:S01]  /*bcd0*/  LEA R44, P2, R38, R0, 0x1 ;  /* 0x00000000262c7211 */ /* 0x000fe200078408ff */
[----:B------:R-:W-:Y:S01]  /*bce0*/  IMAD R15, R15, UR10, RZ ;  /* 0x0000000a0f0f7c24 */ /* 0x000fe2000f8e02ff */
[----:B------:R-:W-:Y:S01]  /*bcf0*/  IADD3 R49, R39, R49, RZ ;  /* 0x0000003127317210 */ /* 0x000fe20007ffe0ff */
        /* <DEDUP_REMOVED lines=12> */
[----:B------:R-:W-:Y:S01]  /*bdc0*/  IMAD R21, R21, UR10, RZ ;  /* 0x0000000a15157c24 */ /* 0x000fe2000f8e02ff */
[----:B------:R-:W-:Y:S01]  /*bdd0*/  IADD3 R15, R39, R47, RZ ;  /* 0x0000002f270f7210 */ /* 0x000fe20007ffe0ff */
[----:B------:R-:W-:Y:S01]  /*bde0*/  IMAD R19, R18, UR11, R19 ;  /* 0x0000000b12137c24 */ /* 0x000fe2000f8e0213 */
[----:B------:R-:W-:Y:S01]  /*bdf0*/  LEA R16, P1, R40, R0, 0x1 ;  /* 0x0000000028107211 */ /* 0x000fe200078208ff */
[----:B0-----:R-:W-:Y:S01]  /*be00*/  IMAD.WIDE.U32 R36, R18, UR10, RZ ;  /* 0x0000000a12247c25 */ /* 0x001fe2000f8e00ff */
[-C--:B------:R-:W-:Y:S01]  /*be10*/  LEA.HI.X R15, R38, R2.reuse, R15, 0x1, P2 ;  /* 0x00000002260f7211 */ /* 0x080fe200010f0c0f */
[----:B------:R-:W5:Y:S02]  /*be20*/  LDG.E.U16.CONSTANT R44, desc[UR4][R44.64] ;  /* 0x000000042c2c7981 */ /* 0x000f64000c1e9500 */
[----:B------:R-:W-:Y:S01]  /*be30*/  IMAD.WIDE.U32 R38, R20, UR10, RZ ;  /* 0x0000000a14267c25 */ /* 0x000fe2000f8e00ff */
[----:B------:R-:W-:-:S03]  /*be40*/  LEA.HI.X R17, R40, R2, R17, 0x1, P1 ;  /* 0x0000000228117211 */ /* 0x000fc600008f0c11 */
[----:B------:R-:W-:Y:S01]  /*be50*/  IMAD R21, R20, UR11, R21 ;  /* 0x0000000b14157c24 */ /* 0x000fe2000f8e0215 */
[C---:B------:R-:W-:Y:S01]  /*be60*/  LEA R18, P1, R36.reuse, R0, 0x1 ;  /* 0x0000000024127211 */ /* 0x040fe200078208ff */
[----:B------:R-:W-:Y:S01]  /*be70*/  IMAD.IADD R19, R37, 0x1, R19 ;  /* 0x0000000125137824 */ /* 0x000fe200078e0213 */
[----:B------:R-:W5:Y:S02]  /*be80*/  LDG.E.U16.CONSTANT R35, desc[UR4][R16.64] ;  /* 0x0000000410237981 */ /* 0x000f64000c1e9500 */
[----:B------:R-:W-:Y:S01]  /*be90*/  IADD3 R21, R39, R21, RZ ;  /* 0x0000001527157210 */ /* 0x000fe20007ffe0ff */
[----:B------:R-:W-:Y:S01]  /*bea0*/  IMAD R39, R25, UR10, RZ ;  /* 0x0000000a19277c24 */ /* 0x000fe2000f8e02ff */
[----:B------:R-:W-:Y:S01]  /*beb0*/  LEA.HI.X R19, R36, R2, R19, 0x1, P1 ;  /* 0x0000000224137211 */ /* 0x000fe200008f0c13 */
[----:B------:R-:W-:Y:S01]  /*bec0*/  IMAD R23, R23, UR10, RZ ;  /* 0x0000000a17177c24 */ /* 0x000fe2000f8e02ff */
[----:B------:R0:W5:Y:S01]  /*bed0*/  LDG.E.U16.CONSTANT R36, desc[UR4][R14.64] ;  /* 0x000000040e247981 */ /* 0x000162000c1e9500 */
[----:B------:R-:W-:Y:S01]  /*bee0*/  IMAD R27, R27, UR10, RZ ;  /* 0x0000000a1b1b7c24 */ /* 0x000fe2000f8e02ff */
[----:B------:R-:W-:Y:S01]  /*bef0*/  LEA R20, P1, R38, R0, 0x1 ;  /* 0x0000000026147211 */ /* 0x000fe200078208ff */
[C---:B------:R-:W-:Y:S01]  /*bf00*/  IMAD R25, R22.reuse, UR11, R23 ;  /* 0x0000000b16197c24 */ /* 0x040fe2000f8e0217 */
[----:B------:R1:W5:Y:S01]  /*bf10*/  LDG.E.U16.CONSTANT R37, desc[UR4][R18.64] ;  /* 0x0000000412257981 */ /* 0x000362000c1e9500 */
[----:B------:R-:W-:-:S04]  /*bf20*/  IMAD.WIDE.U32 R22, R22, UR10, RZ ;  /* 0x0000000a16167c25 */ /* 0x000fc8000f8e00ff */
[----:B0-----:R-:W-:Y:S02]  /*bf30*/  IMAD R15, R24, UR11, R39 ;  /* 0x0000000b180f7c24 */ /* 0x001fe4000f8e0227 */
[----:B------:R-:W-:Y:S02]  /*bf40*/  IMAD R39, R26, UR11, R27 ;  /* 0x0000000b1a277c24 */ /* 0x000fe4000f8e021b */
[----:B------:R-:W-:-:S04]  /*bf50*/  IMAD.WIDE.U32 R16, R24, UR10, RZ ;  /* 0x0000000a18107c25 */ /* 0x000fc8000f8e00ff */
[----:B------:R-:W-:Y:S01]  /*bf60*/  IMAD.WIDE.U32 R26, R26, UR10, RZ ;  /* 0x0000000a1a1a7c25 */ /* 0x000fe2000f8e00ff */
[----:B------:R-:W-:Y:S02]  /*bf70*/  LEA.HI.X R21, R38, R2, R21, 0x1, P1 ;  /* 0x0000000226157211 */ /* 0x000fe400008f0c15 */
[-C--:B-1----:R-:W-:Y:S01]  /*bf80*/  LEA R18, P1, R22, R0.reuse, 0x1 ;  /* 0x0000000016127211 */ /* 0x082fe200078208ff */
[----:B------:R-:W-:Y:S01]  /*bf90*/  IMAD.IADD R15, R17, 0x1, R15 ;  /* 0x00000001110f7824 */ /* 0x000fe200078e020f */
[----:B------:R-:W-:Y:S01]  /*bfa0*/  IADD3 R19, R23, R25, RZ ;  /* 0x0000001917137210 */ /* 0x000fe20007ffe0ff */
[----:B------:R0:W5:Y:S01]  /*bfb0*/  LDG.E.U16.CONSTANT R24, desc[UR4][R20.64] ;  /* 0x0000000414187981 */ /* 0x000162000c1e9500 */
[----:B------:R-:W-:Y:S01]  /*bfc0*/  IADD3 R17, R27, R39, RZ ;  /* 0x000000271b117210 */ /* 0x000fe20007ffe0ff */
[----:B------:R-:W-:Y:S01]  /*bfd0*/  IMAD R27, R29, UR10, RZ ;  /* 0x0000000a1d1b7c24 */ /* 0x000fe2000f8e02ff */
[----:B------:R-:W-:Y:S02]  /*bfe0*/  LEA R14, P2, R16, R0, 0x1 ;  /* 0x00000000100e7211 */ /* 0x000fe400078408ff */
[-C--:B------:R-:W-:Y:S01]  /*bff0*/  LEA.HI.X R19, R22, R2.reuse, R19, 0x1, P1 ;  /* 0x0000000216137211 */ /* 0x080fe200008f0c13 */
[----:B------:R-:W-:Y:S01]  /*c000*/  IMAD.WIDE.U32 R22, R28, UR10, RZ ;  /* 0x0000000a1c167c25 */ /* 0x000fe2000f8e00ff */
[----:B------:R-:W-:-:S03]  /*c010*/  LEA.HI.X R15, R16, R2, R15, 0x1, P2 ;  /* 0x00000002100f7211 */ /* 0x000fc600010f0c0f */
[----:B------:R-:W-:Y:S01]  /*c020*/  IMAD R27, R28, UR11, R27 ;  /* 0x0000000b1c1b7c24 */ /* 0x000fe2000f8e021b */
[C---:B------:R-:W-:Y:S01]  /*c030*/  LEA R16, P1, R26.reuse, R0, 0x1 ;  /* 0x000000001a107211 */ /* 0x040fe200078208ff */
[----:B------:R-:W-:Y:S01]  /*c040*/  IMAD R29, R31, UR10, RZ ;  /* 0x0000000a1f1d7c24 */ /* 0x000fe2000f8e02ff */
[----:B------:R-:W5:Y:S02]  /*c050*/  LDG.E.U16.CONSTANT R25, desc[UR4][R18.64] ;  /* 0x0000000412197981 */ /* 0x000f64000c1e9500 */
[----:B0-----:R-:W-:Y:S01]  /*c060*/  IADD3 R21, R23, R27, RZ ;  /* 0x0000001b17157210 */ /* 0x001fe20007ffe0ff */
[----:B------:R-:W-:Y:S01]  /*c070*/  IMAD R23, R33, UR10, RZ ;  /* 0x0000000a21177c24 */ /* 0x000fe2000f8e02ff */
[----:B------:R-:W-:Y:S02]  /*c080*/  LEA.HI.X R17, R26, R2, R17, 0x1, P1 ;  /* 0x000000021a117211 */ /* 0x000fe400008f0c11 */
[----:B------:R-:W-:Y:S01]  /*c090*/  LEA R20, P1, R22, R0, 0x1 ;  /* 0x0000000016147211 */ /* 0x000fe200078208ff */
[----:B------:R0:W5:Y:S01]  /*c0a0*/  LDG.E.U16.CONSTANT R26, desc[UR4][R14.64] ;  /* 0x000000040e1a7981 */ /* 0x000162000c1e9500 */
[----:B------:R-:W-:-:S02]  /*c0b0*/  IMAD R29, R30, UR11, R29 ;  /* 0x0000000b1e1d7c24 */ /* 0x000fc4000f8e021d */
[----:B------:R-:W-:Y:S01]  /*c0c0*/  IMAD R23, R32, UR11, R23 ;  /* 0x0000000b20177c24 */ /* 0x000fe2000f8e0217 */
[----:B------:R-:W-:Y:S01]  /*c0d0*/  LEA.HI.X R21, R22, R2, R21, 0x1, P1 ;  /* 0x0000000216157211 */ /* 0x000fe200008f0c15 */
[----:B------:R-:W-:Y:S01]  /*c0e0*/  IMAD.WIDE.U32 R30, R30, UR10, RZ ;  /* 0x0000000a1e1e7c25 */ /* 0x000fe2000f8e00ff */
[----:B------:R1:W5:Y:S03]  /*c0f0*/  LDG.E.U16.CONSTANT R16, desc[UR4][R16.64] ;  /* 0x0000000410107981 */ /* 0x000366000c1e9500 */
[----:B------:R-:W-:Y:S01]  /*c100*/  IMAD.WIDE.U32 R32, R32, UR10, RZ ;  /* 0x0000000a20207c25 */ /* 0x000fe2000f8e00ff */
[----:B------:R-:W5:Y:S01]  /*c110*/  LDG.E.U16.CONSTANT R20, desc[UR4][R20.64] ;  /* 0x0000000414147981 */ /* 0x000f62000c1e9500 */
[-C--:B0-----:R-:W-:Y:S02]  /*c120*/  LEA R14, P1, R30, R0.reuse, 0x1 ;  /* 0x000000001e0e7211 */ /* 0x081fe400078208ff */
[----:B------:R-:W-:Y:S01]  /*c130*/  IMAD.IADD R15, R31, 0x1, R29 ;  /* 0x000000011f0f7824 */ /* 0x000fe200078e021d */
[----:B------:R-:W-:-:S02]  /*c140*/  LEA R18, P2, R32, R0, 0x1 ;  /* 0x0000000020127211 */ /* 0x000fc400078408ff */
[----:B-1----:R-:W-:Y:S02]  /*c150*/  IADD3 R17, R33, R23, RZ ;  /* 0x0000001721117210 */ /* 0x002fe40007ffe0ff */
[-C--:B------:R-:W-:Y:S02]  /*c160*/  LEA.HI.X R15, R30, R2.reuse, R15, 0x1, P1 ;  /* 0x000000021e0f7211 */ /* 0x080fe400008f0c0f */
[----:B------:R-:W-:-:S03]  /*c170*/  LEA.HI.X R19, R32, R2, R17, 0x1, P2 ;  /* 0x0000000220137211 */ /* 0x000fc600010f0c11 */
[----:B------:R-:W5:Y:S04]  /*c180*/  LDG.E.U16.CONSTANT R14, desc[UR4][R14.64] ;  /* 0x000000040e0e7981 */ /* 0x000f68000c1e9500 */
[----:B------:R-:W5:Y:S01]  /*c190*/  LDG.E.U16.CONSTANT R18, desc[UR4][R18.64] ;  /* 0x0000000412127981 */ /* 0x000f62000c1e9500 */
[----:B------:R-:W-:-:S05]  /*c1a0*/  IADD3 R6, P1, R6, 0x10, RZ ;  /* 0x0000001006067810 */ /* 0x000fca0007f3e0ff */
[----:B------:R-:W-:Y:S01]  /*c1b0*/  IMAD.X R5, RZ, RZ, R5, P1 ;  /* 0x000000ffff057224 */ /* 0x000fe200008e0605 */
[----:B------:R-:W-:-:S04]  /*c1c0*/  ISETP.GE.U32.AND P1, PT, R6, -0xc, PT ;  /* 0xfffffff40600780c */ /* 0x000fc80003f26070 */
[----:B------:R-:W-:Y:S02]  /*c1d0*/  ISETP.GE.AND.EX P1, PT, R5, -0x1, PT, P1 ;  /* 0xffffffff0500780c */ /* 0x000fe40003f26310 */
[----:B------:R-:W-:-:S04]  /*c1e0*/  IADD3 R12, P2, R12, 0x80, RZ ;  /* 0x000000800c0c7810 */ /* 0x000fc80007f5e0ff */
[----:B------:R-:W-:Y:S02]  /*c1f0*/  IADD3.X R13, RZ, R13, RZ, P2, !PT ;  /* 0x0000000dff0d7210 */ /* 0x000fe400017fe4ff */
[----:B--2---:R-:W-:Y:S02]  /*c200*/  PRMT R17, R8, 0x9910, RZ ;  /* 0x0000991008117816 */ /* 0x004fe400000000ff */
[----:B---3--:R-:W-:Y:S02]  /*c210*/  PRMT R8, R9, 0x9910, RZ ;  /* 0x0000991009087816 */ /* 0x008fe400000000ff */
[----:B------:R-:W-:-:S04]  /*c220*/  MOV R9, R17 ;  /* 0x0000001100097202 */ /* 0x000fc80000000f00 */
        /* <DEDUP_REMOVED lines=8> */
[----:B------:R-:W-:-:S04]  /*c2b0*/  PRMT R44, R44, 0x9910, RZ ;  /* 0x000099102c2c7816 */ /* 0x000fc800000000ff */
[----:B------:R-:W-:Y:S02]  /*c2c0*/  MOV R7, R44 ;  /* 0x0000002c00077202 */ /* 0x000fe40000000f00 */
[----:B------:R-:W-:Y:S02]  /*c2d0*/  PRMT R35, R35, 0x9910, RZ ;  /* 0x0000991023237816 */ /* 0x000fe400000000ff */
[----:B------:R-:W-:Y:S02]  /*c2e0*/  IADD3 R9, R8, R9, R7 ;  /* 0x0000000908097210 */ /* 0x000fe40007ffe007 */
[----:B------:R-:W-:Y:S02]  /*c2f0*/  PRMT R36, R36, 0x9910, RZ ;  /* 0x0000991024247816 */ /* 0x000fe400000000ff */
[----:B------:R-:W-:Y:S02]  /*c300*/  MOV R7, R35 ;  /* 0x0000002300077202 */ /* 0x000fe40000000f00 */
[----:B------:R-:W-:-:S02]  /*c310*/  MOV R8, R36 ;  /* 0x0000002400087202 */ /* 0x000fc40000000f00 */
[----:B------:R-:W-:Y:S02]  /*c320*/  PRMT R37, R37, 0x9910, RZ ;  /* 0x0000991025257816 */ /* 0x000fe400000000ff */
[----:B------:R-:W-:-:S03]  /*c330*/  IADD3 R9, R8, R9, R7 ;  /* 0x0000000908097210 */ /* 0x000fc60007ffe007 */
[----:B------:R-:W-:Y:S01]  /*c340*/  IMAD.MOV.U32 R7, RZ, RZ, R37 ;  /* 0x000000ffff077224 */ /* 0x000fe200078e0025 */
[----:B------:R-:W-:-:S04]  /*c350*/  PRMT R24, R24, 0x9910, RZ ;  /* 0x0000991018187816 */ /* 0x000fc800000000ff */
[----:B------:R-:W-:-:S04]  /*c360*/  MOV R8, R24 ;  /* 0x0000001800087202 */ /* 0x000fc80000000f00 */
[----:B------:R-:W-:Y:S02]  /*c370*/  IADD3 R9, R8, R9, R7 ;  /* 0x0000000908097210 */ /* 0x000fe40007ffe007 */
[----:B------:R-:W-:Y:S02]  /*c380*/  PRMT R25, R25, 0x9910, RZ ;  /* 0x0000991019197816 */ /* 0x000fe400000000ff */
[----:B------:R-:W-:Y:S02]  /*c390*/  PRMT R26, R26, 0x9910, RZ ;  /* 0x000099101a1a7816 */ /* 0x000fe400000000ff */
[----:B------:R-:W-:-:S03]  /*c3a0*/  MOV R7, R25 ;  /* 0x0000001900077202 */ /* 0x000fc60000000f00 */
[----:B------:R-:W-:Y:S01]  /*c3b0*/  IMAD.MOV.U32 R8, RZ, RZ, R26 ;  /* 0x000000ffff087224 */ /* 0x000fe200078e001a */
[----:B------:R-:W-:Y:S02]  /*c3c0*/  PRMT R16, R16, 0x9910, RZ ;  /* 0x0000991010107816 */ /* 0x000fe400000000ff */
[----:B------:R-:W-:Y:S02]  /*c3d0*/  PRMT R20, R20, 0x9910, RZ ;  /* 0x0000991014147816 */ /* 0x000fe400000000ff */
[----:B------:R-:W-:Y:S02]  /*c3e0*/  IADD3 R9, R8, R9, R7 ;  /* 0x0000000908097210 */ /* 0x000fe40007ffe007 */
[----:B------:R-:W-:Y:S02]  /*c3f0*/  MOV R7, R16 ;  /* 0x0000001000077202 */ /* 0x000fe40000000f00 */
[----:B------:R-:W-:-:S04]  /*c400*/  MOV R8, R20 ;  /* 0x0000001400087202 */ /* 0x000fc80000000f00 */
[----:B------:R-:W-:Y:S02]  /*c410*/  IADD3 R9, R8, R9, R7 ;  /* 0x0000000908097210 */ /* 0x000fe40007ffe007 */
[----:B------:R-:W-:Y:S02]  /*c420*/  PRMT R7, R14, 0x9910, RZ ;  /* 0x000099100e077816 */ /* 0x000fe400000000ff */
[----:B------:R-:W-:-:S04]  /*c430*/  PRMT R8, R18, 0x9910, RZ ;  /* 0x0000991012087816 */ /* 0x000fc800000000ff */
[----:B------:R-:W-:Y:S01]  /*c440*/  IADD3 R7, R8, R9, R7 ;  /* 0x0000000908077210 */ /* 0x000fe20007ffe007 */
[----:B------:R-:W-:Y:S06]  /*c450*/  @!P1 BRA `(.L_x_2236) ;  /* 0xfffffff4004c9947 */ /* 0x000fec000383ffff */
[----:B------:R-:W-:Y:S05]  /*c460*/  BSYNC B6 ;  /* 0x0000000000067941 */ /* 0x000fea0003800000 */
.L_x_2235:
[----:B------:R-:W-:Y:S01]  /*c470*/  MOV R16, R12 ;  /* 0x0000000c00107202 */ /* 0x000fe20000000f00 */
[----:B------:R-:W-:-:S07]  /*c480*/  IMAD.MOV.U32 R17, RZ, RZ, R13 ;  /* 0x000000ffff117224 */ /* 0x000fce00078e000d */
.L_x_2234:
[----:B------:R-:W-:Y:S05]  /*c490*/  BSYNC B5 ;  /* 0x0000000000057941 */ /* 0x000fea0003800000 */
.L_x_2233:
        /* <DEDUP_REMOVED lines=27> */
[----:B------:R-:W-:Y:S02]  /*c650*/  IMAD.IADD R21, R31, 0x1, R21 ;  /* 0x000000011f157824 */ /* 0x000fe400078e0215 */
[----:B------:R-:W-:Y:S01]  /*c660*/  IMAD R25, R25, UR10, RZ ;  /* 0x0000000a19197c24 */ /* 0x000fe2000f8e02ff */
[----:B------:R-:W2:Y:S01]  /*c670*/  LDG.E.U16.CONSTANT R18, desc[UR4][R18.64] ;  /* 0x0000000412127981 */ /* 0x000ea2000c1e9500 */
[----:B------:R-:W-:-:S02]  /*c680*/  IMAD R23, R26, UR11, R27 ;  /* 0x0000000b1a177c24 */ /* 0x000fc4000f8e021b */
[----:B------:R-:W-:Y:S01]  /*c690*/  IMAD.WIDE.U32 R26, R26, UR10, RZ ;  /* 0x0000000a1a1a7c25 */ /* 0x000fe2000f8e00ff */
[----:B------:R-:W-:-:S03]  /*c6a0*/  LEA.HI.X R21, R30, R2, R21, 0x1, P0 ;  /* 0x000000021e157211 */ /* 0x000fc600000f0c15 */
[----:B------:R-:W-:Y:S01]  /*c6b0*/  IMAD.WIDE.U32 R28, R24, UR10, RZ ;  /* 0x0000000a181c7c25 */ /* 0x000fe2000f8e00ff */
[----:B------:R-:W-:-:S03]  /*c6c0*/  LEA R30, P0, R26, R0, 0x1 ;  /* 0x000000001a1e7211 */ /* 0x000fc600078008ff */
[----:B------:R-:W-:Y:S01]  /*c6d0*/  IMAD R31, R24, UR11, R25 ;  /* 0x0000000b181f7c24 */ /* 0x000fe2000f8e0219 */
[----:B------:R-:W-:Y:S01]  /*c6e0*/  IADD3 R27, R27, R23, RZ ;  /* 0x000000171b1b7210 */ /* 0x000fe20007ffe0ff */
[C---:B------:R-:W-:Y:S01]  /*c6f0*/  IMAD R33, R22.reuse, UR11, R33 ;  /* 0x0000000b16217c24 */ /* 0x040fe2000f8e0221 */
[----:B------:R0:W3:Y:S01]  /*c700*/  LDG.E.U16.CONSTANT R19, desc[UR4][R20.64] ;  /* 0x0000000414137981 */ /* 0x0000e2000c1e9500 */
[----:B------:R-:W-:Y:S01]  /*c710*/  IMAD.WIDE.U32 R24, R22, UR10, RZ ;  /* 0x0000000a16187c25 */ /* 0x000fe2000f8e00ff */
[----:B------:R-:W-:Y:S02]  /*c720*/  IADD3 R23, R29, R31, RZ ;  /* 0x0000001f1d177210 */ /* 0x000fe40007ffe0ff */
[----:B------:R-:W-:Y:S01]  /*c730*/  LEA.HI.X R31, R26, R2, R27, 0x1, P0 ;  /* 0x000000021a1f7211 */ /* 0x000fe200000f0c1b */
[----:B------:R-:W-:Y:S01]  /*c740*/  IMAD.IADD R25, R25, 0x1, R33 ;  /* 0x0000000119197824 */ /* 0x000fe200078e0221 */
[-C--:B------:R-:W-:Y:S01]  /*c750*/  LEA R26, P0, R24, R0.reuse, 0x1 ;  /* 0x00000000181a7211 */ /* 0x080fe200078008ff */
[----:B------:R-:W-:Y:S01]  /*c760*/  IMAD R17, R17, UR10, RZ ;  /* 0x0000000a11117c24 */ /* 0x000fe2000f8e02ff */
[----:B------:R-:W-:Y:S01]  /*c770*/  LEA R22, P1, R28, R0, 0x1 ;  /* 0x000000001c167211 */ /* 0x000fe200078208ff */
[----:B------:R-:W4:Y:S01]  /*c780*/  LDG.E.U16.CONSTANT R30, desc[UR4][R30.64] ;  /* 0x000000041e1e7981 */ /* 0x000f22000c1e9500 */
[----:B------:R-:W-:Y:S01]  /*c790*/  LEA.HI.X R27, R24, R2, R25, 0x1, P0 ;  /* 0x00000002181b7211 */ /* 0x000fe200000f0c19 */
[----:B------:R-:W-:-:S04]  /*c7a0*/  IMAD.WIDE.U32 R24, R16, UR10, RZ ;  /* 0x0000000a10187c25 */ /* 0x000fc8000f8e00ff */
[----:B------:R-:W-:Y:S01]  /*c7b0*/  IMAD R17, R16, UR11, R17 ;  /* 0x0000000b10117c24 */ /* 0x000fe2000f8e0211 */
[----:B------:R-:W-:Y:S01]  /*c7c0*/  LEA R16, P0, R24, R0, 0x1 ;  /* 0x0000000018107211 */ /* 0x000fe200078008ff */
[----:B0-----:R-:W-:Y:S01]  /*c7d0*/  IMAD R21, R9, UR10, RZ ;  /* 0x0000000a09157c24 */ /* 0x001fe2000f8e02ff */
[-C--:B------:R-:W-:Y:S01]  /*c7e0*/  LEA.HI.X R23, R28, R2.reuse, R23, 0x1, P1 ;  /* 0x000000021c177211 */ /* 0x080fe200008f0c17 */
[----:B------:R-:W5:Y:S01]  /*c7f0*/  LDG.E.U16.CONSTANT R26, desc[UR4][R26.64] ;  /* 0x000000041a1a7981 */ /* 0x000f62000c1e9500 */
[----:B------:R-:W-:Y:S01]  /*c800*/  IADD3 R9, R25, R17, RZ ;  /* 0x0000001119097210 */ /* 0x000fe20007ffe0ff */
[----:B------:R-:W-:Y:S02]  /*c810*/  IMAD R25, R15, UR10, RZ ;  /* 0x0000000a0f197c24 */ /* 0x000fe4000f8e02ff */
[----:B------:R-:W-:Y:S01]  /*c820*/  IMAD R15, R8, UR11, R21 ;  /* 0x0000000b080f7c24 */ /* 0x000fe2000f8e0215 */
[----:B------:R-:W-:Y:S01]  /*c830*/  LEA.HI.X R17, R24, R2, R9, 0x1, P0 ;  /* 0x0000000218117211 */ /* 0x000fe200000f0c09 */
[----:B------:R-:W-:Y:S01]  /*c840*/  IMAD.WIDE.U32 R8, R8, UR10, RZ ;  /* 0x0000000a08087c25 */ /* 0x000fe2000f8e00ff */
[----:B------:R0:W5:Y:S03]  /*c850*/  LDG.E.U16.CONSTANT R28, desc[UR4][R22.64] ;  /* 0x00000004161c7981 */ /* 0x000166000c1e9500 */
[----:B------:R-:W-:-:S02]  /*c860*/  IMAD R25, R14, UR11, R25 ;  /* 0x0000000b0e197c24 */ /* 0x000fc4000f8e0219 */
[----:B------:R-:W-:Y:S01]  /*c870*/  IMAD.WIDE.U32 R20, R14, UR10, RZ ;  /* 0x0000000a0e147c25 */ /* 0x000fe2000f8e00ff */
[----:B------:R-:W-:Y:S01]  /*c880*/  IADD3 R15, R9, R15, RZ ;  /* 0x0000000f090f7210 */ /* 0x000fe20007ffe0ff */
[----:B------:R-:W5:Y:S01]  /*c890*/  LDG.E.U16.CONSTANT R16, desc[UR4][R16.64] ;  /* 0x0000000410107981 */ /* 0x000f62000c1e9500 */
[-C--:B------:R-:W-:Y:S01]  /*c8a0*/  LEA R14, P0, R8, R0.reuse, 0x1 ;  /* 0x00000000080e7211 */ /* 0x080fe200078008ff */
[----:B------:R-:W-:Y:S01]  /*c8b0*/  IMAD.IADD R9, R21, 0x1, R25 ;  /* 0x0000000115097824 */ /* 0x000fe200078e0219 */
[----:B0-----:R-:W-:Y:S02]  /*c8c0*/  LEA R22, P1, R20, R0, 0x1 ;  /* 0x0000000014167211 */ /* 0x001fe400078208ff */
[-C--:B------:R-:W-:Y:S02]  /*c8d0*/  LEA.HI.X R15, R8, R2.reuse, R15, 0x1, P0 ;  /* 0x00000002080f7211 */ /* 0x080fe400000f0c0f */
[----:B------:R-:W-:-:S03]  /*c8e0*/  LEA.HI.X R23, R20, R2, R9, 0x1, P1 ;  /* 0x0000000214177211 */ /* 0x000fc600008f0c09 */
[----:B------:R-:W5:Y:S04]  /*c8f0*/  LDG.E.U16.CONSTANT R14, desc[UR4][R14.64] ;  /* 0x000000040e0e7981 */ /* 0x000f68000c1e9500 */
[----:B------:R-:W5:Y:S01]  /*c900*/  LDG.E.U16.CONSTANT R22, desc[UR4][R22.64] ;  /* 0x0000000416167981 */ /* 0x000f62000c1e9500 */
[----:B------:R-:W-:Y:S02]  /*c910*/  IADD3 R6, P2, R6, 0x8, RZ ;  /* 0x0000000806067810 */ /* 0x000fe40007f5e0ff */
[----:B------:R-:W-:-:S03]  /*c920*/  PLOP3.LUT P0, PT, PT, PT, PT, 0x8, 0x0 ;  /* 0x000000000000781c */ /* 0x000fc60003f0e170 */
[----:B------:R-:W-:Y:S01]  /*c930*/  IMAD.X R5, RZ, RZ, R5, P2 ;  /* 0x000000ffff057224 */ /* 0x000fe200010e0605 */
[----:B--2---:R-:W-:Y:S02]  /*c940*/  PRMT R8, R18, 0x9910, RZ ;  /* 0x0000991012087816 */ /* 0x004fe400000000ff */
[----:B---3--:R-:W-:-:S04]  /*c950*/  PRMT R9, R19, 0x9910, RZ ;  /* 0x0000991013097816 */ /* 0x008fc800000000ff */
[----:B------:R-:W-:Y:S02]  /*c960*/  IADD3 R9, R9, R7, R8 ;  /* 0x0000000709097210 */ /* 0x000fe40007ffe008 */
[----:B----4-:R-:W-:-:S04]  /*c970*/  PRMT R30, R30, 0x9910, RZ ;  /* 0x000099101e1e7816 */ /* 0x010fc800000000ff */
[----:B------:R-:W-:Y:S02]  /*c980*/  MOV R7, R30 ;  /* 0x0000001e00077202 */ /* 0x000fe40000000f00 */
[----:B-----5:R-:W-:Y:S02]  /*c990*/  PRMT R26, R26, 0x9910, RZ ;  /* 0x000099101a1a7816 */ /* 0x020fe400000000ff */
[----:B------:R-:W-:-:S04]  /*c9a0*/  PRMT R28, R28, 0x9910, RZ ;  /* 0x000099101c1c7816 */ /* 0x000fc800000000ff */
[----:B------:R-:W-:Y:S02]  /*c9b0*/  MOV R8, R28 ;  /* 0x0000001c00087202 */ /* 0x000fe40000000f00 */
[----:B------:R-:W-:Y:S02]  /*c9c0*/  PRMT R16, R16, 0x9910, RZ ;  /* 0x0000991010107816 */ /* 0x000fe400000000ff */
[----:B------:R-:W-:Y:S01]  /*c9d0*/  IADD3 R9, R8, R9, R7 ;  /* 0x0000000908097210 */ /* 0x000fe20007ffe007 */
[----:B------:R-:W-:Y:S01]  /*c9e0*/  IMAD.MOV.U32 R7, RZ, RZ, R26 ;  /* 0x000000ffff077224 */ /* 0x000fe200078e001a */
[----:B------:R-:W-:Y:S02]  /*c9f0*/  MOV R8, R16 ;  /* 0x0000001000087202 */ /* 0x000fe40000000f00 */
[----:B------:R-:W-:Y:S02]  /*ca00*/  IADD3 R16, P1, R12, 0x40, RZ ;  /* 0x000000400c107810 */ /* 0x000fe40007f3e0ff */
[----:B------:R-:W-:-:S02]  /*ca10*/  IADD3 R9, R8, R9, R7 ;  /* 0x0000000908097210 */ /* 0x000fc40007ffe007 */
[----:B------:R-:W-:Y:S02]  /*ca20*/  PRMT R7, R14, 0x9910, RZ ;  /* 0x000099100e077816 */ /* 0x000fe400000000ff */
[----:B------:R-:W-:Y:S02]  /*ca30*/  IADD3.X R17, RZ, R13, RZ, P1, !PT ;  /* 0x0000000dff117210 */ /* 0x000fe40000ffe4ff */
[----:B------:R-:W-:Y:S02]  /*ca40*/  PRMT R8, R22, 0x9910, RZ ;  /* 0x0000991016087816 */ /* 0x000fe400000000ff */
[----:B------:R-:W-:Y:S02]  /*ca50*/  MOV R12, R16 ;  /* 0x00000010000c7202 */ /* 0x000fe40000000f00 */
[----:B------:R-:W-:Y:S02]  /*ca60*/  IADD3 R7, R8, R9, R7 ;  /* 0x0000000908077210 */ /* 0x000fe40007ffe007 */
[----:B------:R-:W-:-:S07]  /*ca70*/  MOV R13, R17 ;  /* 0x00000011000d7202 */ /* 0x000fce0000000f00 */
.L_x_2238:
[----:B------:R-:W-:Y:S05]  /*ca80*/  BSYNC B5 ;  /* 0x0000000000057941 */ /* 0x000fea0003800000 */
.L_x_2237:
[----:B------:R-:W-:-:S04]  /*ca90*/  ISETP.NE.U32.AND P1, PT, R6, RZ, PT ;  /* 0x000000ff0600720c */ /* 0x000fc80003f25070 */
[----:B------:R-:W-:-:S13]  /*caa0*/  ISETP.NE.OR.EX P0, PT, R5, RZ, P0, P1 ;  /* 0x000000ff0500720c */ /* 0x000fda0000705710 */
[----:B------:R-:W-:Y:S05]  /*cab0*/  @!P0 BREAK B2 ;  /* 0x0000000000028942 */ /* 0x000fea0003800000 */
[----:B------:R-:W-:Y:S05]  /*cac0*/  @!P0 BRA `(.L_x_2230) ;  /* 0x0000000000cc8947 */ /* 0x000fea0003800000 */
.L_x_2232:
[----:B------:R-:W-:Y:S05]  /*cad0*/  BSYNC B2 ;  /* 0x0000000000027941 */ /* 0x000fea0003800000 */
.L_x_2231:
[----:B------:R-:W-:Y:S01]  /*cae0*/  BSSY B2, `(.L_x_2239) ;  /* 0x000002f000027945 */ /* 0x000fe20003800000 */
.L_x_2240:
        /* <DEDUP_REMOVED lines=16> */
[----:B------:R-:W2:Y:S01]  /*cbf0*/  LDG.E.U16.CONSTANT R16, desc[UR4][R16.64] ;  /* 0x0000000410107981 */ /* 0x000ea2000c1e9500 */
[----:B------:R-:W-:Y:S01]  /*cc00*/  IADD3 R21, R23, R21, RZ ;  /* 0x0000001517157210 */ /* 0x000fe20007ffe0ff */
[----:B-----5:R-:W-:Y:S02]  /*cc10*/  IMAD R23, R9, UR10, RZ ;  /* 0x0000000a09177c24 */ /* 0x020fe4000f8e02ff */
[----:B------:R-:W-:Y:S01]  /*cc20*/  IMAD R9, R14, UR11, R15 ;  /* 0x0000000b0e097c24 */ /* 0x000fe2000f8e020f */
[----:B------:R-:W-:Y:S01]  /*cc30*/  LEA.HI.X R19, R22, R2, R21, 0x1, P0 ;  /* 0x0000000216137211 */ /* 0x000fe200000f0c15 */
[----:B------:R-:W-:-:S04]  /*cc40*/  IMAD.WIDE.U32 R14, R14, UR10, RZ ;  /* 0x0000000a0e0e7c25 */ /* 0x000fc8000f8e00ff */
[C---:B------:R-:W-:Y:S02]  /*cc50*/  IMAD R23, R8.reuse, UR11, R23 ;  /* 0x0000000b08177c24 */ /* 0x040fe4000f8e0217 */
[----:B------:R-:W-:Y:S01]  /*cc60*/  IMAD.WIDE.U32 R20, R8, UR10, RZ ;  /* 0x0000000a08147c25 */ /* 0x000fe2000f8e00ff */
[-C--:B------:R-:W-:Y:S01]  /*cc70*/  LEA R8, P0, R14, R0.reuse, 0x1 ;  /* 0x000000000e087211 */ /* 0x080fe200078008ff */
[----:B------:R-:W3:Y:S01]  /*cc80*/  LDG.E.U16.CONSTANT R18, desc[UR4][R18.64] ;  /* 0x0000000412127981 */ /* 0x000ee2000c1e9500 */
[----:B------:R-:W-:Y:S01]  /*cc90*/  IADD3 R9, R15, R9, RZ ;  /* 0x000000090f097210 */ /* 0x000fe20007ffe0ff */
[----:B------:R-:W-:Y:S01]  /*cca0*/  IMAD.IADD R23, R21, 0x1, R23 ;  /* 0x0000000115177824 */ /* 0x000fe200078e0217 */
[----:B------:R-:W-:Y:S02]  /*ccb0*/  LEA R22, P1, R20, R0, 0x1 ;  /* 0x0000000014167211 */ /* 0x000fe400078208ff */
        /* <DEDUP_REMOVED lines=18> */
.L_x_2239:
[----:B------:R-:W-:Y:S01]  /*cde0*/  IMAD.MOV.U32 R16, RZ, RZ, R12 ;  /* 0x000000ffff107224 */ /* 0x000fe200078e000c */
[----:B------:R-:W-:-:S07]  /*cdf0*/  MOV R17, R13 ;  /* 0x0000000d00117202 */ /* 0x000fce0000000f00 */
.L_x_2230:
[----:B------:R-:W-:Y:S05]  /*ce00*/  BSYNC B3 ;  /* 0x0000000000037941 */ /* 0x000fea0003800000 */
.L_x_2229:
        /* <DEDUP_REMOVED lines=40> */
.L_x_2228:
[----:B------:R-:W-:Y:S05]  /*d090*/  BSYNC B4 ;  /* 0x0000000000047941 */ /* 0x000fea0003800000 */
.L_x_2227:
[----:B------:R0:W-:Y:S01]  /*d0a0*/  STG.E.U16 desc[UR4][R10.64], R7 ;  /* 0x000000070a007986 */ /* 0x0001e2000c101504 */
[----:B------:R-:W-:-:S07]  /*d0b0*/  VIADD R3, R3, 0x80 ;  /* 0x0000008003037836 */ /* 0x000fce0000000000 */
.L_x_2209:
[----:B------:R-:W-:-:S13]  /*d0c0*/  ISETP.GE.AND P0, PT, R3, UR8, PT ;  /* 0x0000000803007c0c */ /* 0x000fda000bf06270 */
[----:B------:R-:W-:Y:S05]  /*d0d0*/  @P0 BRA `(.L_x_2241) ;  /* 0x0000006400f40947 */ /* 0x000fea0003800000 */
[----:B------:R-:W1:Y:S01]  /*d0e0*/  LDC R5, c[0x0][0x218] ;  /* 0x00008600ff057b82 */ /* 0x000e620000000800 */
[----:B------:R-:W-:Y:S01]  /*d0f0*/  HFMA2.MMA R4, -RZ, RZ, 0, 0 ;  /* 0x00000000ff047435 */ /* 0x000fe200000001ff */
[----:B------:R-:W-:Y:S01]  /*d100*/  MOV R2, RZ ;  /* 0x000000ff00027202 */ /* 0x000fe20000000f00 */
[----:B0-----:R-:W-:Y:S01]  /*d110*/  HFMA2.MMA R10, -RZ, RZ, 0, 0 ;  /* 0x00000000ff0a7435 */ /* 0x001fe200000001ff */
        /* <DEDUP_REMOVED lines=401> */
.L_x_2242:
        /* <DEDUP_REMOVED lines=53> */
.L_x_2252:
        /* <DEDUP_REMOVED lines=174> */
.L_x_2251:
[----:B------:R-:W-:Y:S02]  /*f860*/  MOV R16, R12 ;  /* 0x0000000c00107202 */ /* 0x000fe40000000f00 */
[----:B------:R-:W-:-:S07]  /*f870*/  MOV R17, R13 ;  /* 0x0000000d00117202 */ /* 0x000fce0000000f00 */
.L_x_2250:
[----:B------:R-:W-:Y:S05]  /*f880*/  BSYNC B5 ;  /* 0x0000000000057941 */ /* 0x000fea0003800000 */
.L_x_2249:
        /* <DEDUP_REMOVED lines=94> */
.L_x_2254:
[----:B------:R-:W-:Y:S05]  /*fe70*/  BSYNC B5 ;  /* 0x0000000000057941 */ /* 0x000fea0003800000 */
.L_x_2253:
[----:B------:R-:W-:-:S04]  /*fe80*/  ISETP.NE.U32.AND P1, PT, R6, RZ, PT ;  /* 0x000000ff0600720c */ /* 0x000fc80003f25070 */
[----:B------:R-:W-:-:S13]  /*fe90*/  ISETP.NE.OR.EX P0, PT, R5, RZ, P0, P1 ;  /* 0x000000ff0500720c */ /* 0x000fda0000705710 */
[----:B------:R-:W-:Y:S05]  /*fea0*/  @!P0 BREAK B2 ;  /* 0x0000000000028942 */ /* 0x000fea0003800000 */
[----:B------:R-:W-:Y:S05]  /*feb0*/  @!P0 BRA `(.L_x_2246) ;  /* 0x0000000000cc8947 */ /* 0x000fea0003800000 */
.L_x_2248:
[----:B------:R-:W-:Y:S05]  /*fec0*/  BSYNC B2 ;  /* 0x0000000000027941 */ /* 0x000fea0003800000 */
.L_x_2247:
[----:B------:R-:W-:Y:S01]  /*fed0*/  BSSY B2, `(.L_x_2255) ;  /* 0x000002f000027945 */ /* 0x000fe20003800000 */
.L_x_2256:
        /* <DEDUP_REMOVED lines=21> */
[----:B------:R-:W-:-:S04]  /*10030*/  IMAD.WIDE.U32 R14, R14, UR10, RZ ;  /* 0x0000000a0e0e7c25 */ /* 0x000fc8000f8e00ff */
[C---:B------:R-:W-:Y:S02]  /*10040*/  IMAD R23, R8.reuse, UR11, R23 ;  /* 0x0000000b08177c24 */ /* 0x040fe4000f8e0217 */
[----:B------:R-:W-:Y:S01]  /*10050*/  IMAD.WIDE.U32 R20, R8, UR10, RZ ;  /* 0x0000000a08147c25 */ /* 0x000fe2000f8e00ff */
[-C--:B------:R-:W-:Y:S01]  /*10060*/  LEA R8, P0, R14, R0.reuse, 0x1 ;  /* 0x000000000e087211 */ /* 0x080fe200078008ff */
[----:B------:R-:W3:Y:S01]  /*10070*/  LDG.E.U16.CONSTANT R18, desc[UR4][R18.64] ;  /* 0x0000000412127981 */ /* 0x000ee2000c1e9500 */
[----:B------:R-:W-:Y:S02]  /*10080*/  IADD3 R9, R15, R9, RZ ;  /* 0x000000090f097210 */ /* 0x000fe40007ffe0ff */
[----:B------:R-:W-:Y:S02]  /*10090*/  LEA R22, P1, R20, R0, 0x1 ;  /* 0x0000000014167211 */ /* 0x000fe400078208ff */
[----:B------:R-:W-:Y:S02]  /*100a0*/  IADD3 R23, R21, R23, RZ ;  /* 0x0000001715177210 */ /* 0x000fe40007ffe0ff */
[----:B------:R-:W-:-:S02]  /*100b0*/  LEA.HI.X R9, R14, R2, R9, 0x1, P0 ;  /* 0x000000020e097211 */ /* 0x000fc400000f0c09 */
[----:B------:R-:W-:-:S03]  /*100c0*/  LEA.HI.X R23, R20, R2, R23, 0x1, P1 ;  /* 0x0000000214177211 */ /* 0x000fc600008f0c17 */
[----:B------:R-:W4:Y:S04]  /*100d0*/  LDG.E.U16.CONSTANT R8, desc[UR4][R8.64] ;  /* 0x0000000408087981 */ /* 0x000f28000c1e9500 */
[----:B------:R-:W5:Y:S01]  /*100e0*/  LDG.E.U16.CONSTANT R22, desc[UR4][R22.64] ;  /* 0x0000000416167981 */ /* 0x000f62000c1e9500 */
[----:B------:R-:W-:Y:S02]  /*100f0*/  IADD3 R6, P0, R6, 0x4, RZ ;  /* 0x0000000406067810 */ /* 0x000fe40007f1e0ff */
[----:B------:R-:W-:-:S03]  /*10100*/  IADD3 R12, P1, R12, 0x20, RZ ;  /* 0x000000200c0c7810 */ /* 0x000fc60007f3e0ff */
[----:B------:R-:W-:Y:S01]  /*10110*/  IMAD.X R5, RZ, RZ, R5, P0 ;  /* 0x000000ffff057224 */ /* 0x000fe200000e0605 */
[----:B------:R-:W-:Y:S02]  /*10120*/  ISETP.NE.U32.AND P0, PT, R6, RZ, PT ;  /* 0x000000ff0600720c */ /* 0x000fe40003f05070 */
[----:B------:R-:W-:Y:S02]  /*10130*/  IADD3.X R13, RZ, R13, RZ, P1, !PT ;  /* 0x0000000dff0d7210 */ /* 0x000fe40000ffe4ff */
[----:B------:R-:W-:Y:S02]  /*10140*/  ISETP.NE.AND.EX P0, PT, R5, RZ, PT, P0 ;  /* 0x000000ff0500720c */ /* 0x000fe40003f05300 */
        /* <DEDUP_REMOVED lines=8> */
.L_x_2255:
[----:B------:R-:W-:Y:S01]  /*101d0*/  MOV R16, R12 ;  /* 0x0000000c00107202 */ /* 0x000fe20000000f00 */
[----:B------:R-:W-:-:S07]  /*101e0*/  IMAD.MOV.U32 R17, RZ, RZ, R13 ;  /* 0x000000ffff117224 */ /* 0x000fce00078e000d */
.L_x_2246:
[----:B------:R-:W-:Y:S05]  /*101f0*/  BSYNC B3 ;  /* 0x0000000000037941 */ /* 0x000fea0003800000 */
.L_x_2245:
        /* <DEDUP_REMOVED lines=40> */
.L_x_2244:
[----:B------:R-:W-:Y:S05]  /*10480*/  BSYNC B4 ;  /* 0x0000000000047941 */ /* 0x000fea0003800000 */
.L_x_2243:
[----:B------:R2:W-:Y:S01]  /*10490*/  STG.E.U16 desc[UR4][R10.64], R7 ;  /* 0x000000070a007986 */ /* 0x0005e2000c101504 */
[----:B------:R-:W-:-:S07]  /*104a0*/  IADD3 R3, R3, 0x80, RZ ;  /* 0x0000008003037810 */ /* 0x000fce0007ffe0ff */
.L_x_2225:
[----:B------:R-:W-:-:S13]  /*104b0*/  ISETP.GE.AND P0, PT, R3, UR8, PT ;  /* 0x0000000803007c0c */ /* 0x000fda000bf06270 */
[----:B------:R-:W-:Y:S05]  /*104c0*/  @P0 BREAK B0 ;  /* 0x0000000000000942 */ /* 0x000fea0003800000 */
[----:B------:R-:W-:Y:S05]  /*104d0*/  @P0 BRA `(.L_x_2257) ;  /* 0x0000006400f80947 */ /* 0x000fea0003800000 */
[----:B0-----:R-:W0:Y:S01]  /*104e0*/  LDC R5, c[0x0][0x218] ;  /* 0x00008600ff057b82 */ /* 0x001e220000000800 */
[----:B------:R-:W-:Y:S01]  /*104f0*/  HFMA2.MMA R2, -RZ, RZ, 0, 0 ;  /* 0x00000000ff027435 */ /* 0x000fe200000001ff */
[----:B------:R-:W-:Y:S01]  /*10500*/  IMAD.MOV.U32 R4, RZ, RZ, RZ ;  /* 0x000000ffff047224 */ /* 0x000fe200078e00ff */
[----:B------:R-:W-:Y:S01]  /*10510*/  MOV R0, RZ ;  /* 0x000000ff00007202 */ /* 0x000fe20000000f00 */
[----:B-12---:R-:W-:Y:S01]  /*10520*/  IMAD.MOV.U32 R10, RZ, RZ, RZ ;  /* 0x000000ffff0a7224 */ /* 0x006fe200078e00ff */
        /* <DEDUP_REMOVED lines=400> */
.L_x_2258:
        /* <DEDUP_REMOVED lines=53> */
.L_x_2268:
        /* <DEDUP_REMOVED lines=174> */
.L_x_2267:
[----:B------:R-:W-:Y:S01]  /*12c60*/  IMAD.MOV.U32 R16, RZ, RZ, R12 ;  /* 0x000000ffff107224 */ /* 0x000fe200078e000c */
[----:B------:R-:W-:-:S07]  /*12c70*/  MOV R17, R13 ;  /* 0x0000000d00117202 */ /* 0x000fce0000000f00 */
.L_x_2266:
[----:B------:R-:W-:Y:S05]  /*12c80*/  BSYNC B5 ;  /* 0x0000000000057941 */ /* 0x000fea0003800000 */
.L_x_2265:
        /* <DEDUP_REMOVED lines=94> */
.L_x_2270:
[----:B------:R-:W-:Y:S05]  /*13270*/  BSYNC B5 ;  /* 0x0000000000057941 */ /* 0x000fea0003800000 */
.L_x_2269:
[----:B------:R-:W-:-:S04]  /*13280*/  ISETP.NE.U32.AND P1, PT, R6, RZ, PT ;  /* 0x000000ff0600720c */ /* 0x000fc80003f25070 */
[----:B------:R-:W-:-:S13]  /*13290*/  ISETP.NE.OR.EX P0, PT, R5, RZ, P0, P1 ;  /* 0x000000ff0500720c */ /* 0x000fda0000705710 */
[----:B------:R-:W-:Y:S05]  /*132a0*/  @!P0 BREAK B2 ;  /* 0x0000000000028942 */ /* 0x000fea0003800000 */
[----:B------:R-:W-:Y:S05]  /*132b0*/  @!P0 BRA `(.L_x_2262) ;  /* 0x0000000000cc8947 */ /* 0x000fea0003800000 */
.L_x_2264:
[----:B------:R-:W-:Y:S05]  /*132c0*/  BSYNC B2 ;  /* 0x0000000000027941 */ /* 0x000fea0003800000 */
.L_x_2263:
[----:B------:R-:W-:Y:S01]  /*132d0*/  BSSY B2, `(.L_x_2271) ;  /* 0x000002f000027945 */ /* 0x000fe20003800000 */
.L_x_2272:
        /* <DEDUP_REMOVED lines=47> */
.L_x_2271:
[----:B------:R-:W-:Y:S02]  /*135d0*/  MOV R16, R12 ;  /* 0x0000000c00107202 */ /* 0x000fe40000000f00 */
[----:B------:R-:W-:-:S07]  /*135e0*/  MOV R17, R13 ;  /* 0x0000000d00117202 */ /* 0x000fce0000000f00 */
.L_x_2262:
[----:B------:R-:W-:Y:S05]  /*135f0*/  BSYNC B3 ;  /* 0x0000000000037941 */ /* 0x000fea0003800000 */
.L_x_2261:
        /* <DEDUP_REMOVED lines=40> */
.L_x_2260:
[----:B------:R-:W-:Y:S05]  /*13880*/  BSYNC B4 ;  /* 0x0000000000047941 */ /* 0x000fea0003800000 */
.L_x_2259:
[----:B------:R1:W-:Y:S01]  /*13890*/  STG.E.U16 desc[UR4][R10.64], R7 ;  /* 0x000000070a007986 */ /* 0x0003e2000c101504 */
[----:B------:R-:W-:-:S07]  /*138a0*/  IADD3 R3, R3, 0x80, RZ ;  /* 0x0000008003037810 */ /* 0x000fce0007ffe0ff */
.L_x_2241:
[----:B------:R-:W-:-:S13]  /*138b0*/  ISETP.GE.AND P0, PT, R3, UR8, PT ;  /* 0x0000000803007c0c */ /* 0x000fda000bf06270 */
[----:B------:R-:W-:Y:S05]  /*138c0*/  @P0 BREAK B0 ;  /* 0x0000000000000942 */ /* 0x000fea0003800000 */
[----:B------:R-:W-:Y:S05]  /*138d0*/  @P0 BRA `(.L_x_2257) ;  /* 0x0000003000f80947 */ /* 0x000fea0003800000 */
[----:B------:R-:W-:Y:S05]  /*138e0*/  BSYNC B0 ;  /* 0x0000000000007941 */ /* 0x000fea0003800000 */
.L_x_2192:
[----:B------:R-:W2:Y:S01]  /*138f0*/  LDC R5, c[0x0][0x218] ;  /* 0x00008600ff057b82 */ /* 0x000ea20000000800 */
[----:B------:R-:W-:Y:S01]  /*13900*/  HFMA2.MMA R4, -RZ, RZ, 0, 0 ;  /* 0x00000000ff047435 */ /* 0x000fe200000001ff */
[----:B------:R-:W-:Y:S01]  /*13910*/  IMAD.MOV.U32 R2, RZ, RZ, RZ ;  /* 0x000000ffff027224 */ /* 0x000fe200078e00ff */
        /* <DEDUP_REMOVED lines=402> */
.L_x_2273:
        /* <DEDUP_REMOVED lines=53> */
.L_x_2283:
        /* <DEDUP_REMOVED lines=174> */
.L_x_2282:
[----:B------:R-:W-:Y:S01]  /*16070*/  MOV R16, R12 ;  /* 0x0000000c00107202 */ /* 0x000fe20000000f00 */
[----:B------:R-:W-:-:S07]  /*16080*/  IMAD.MOV.U32 R17, RZ, RZ, R13 ;  /* 0x000000ffff117224 */ /* 0x000fce00078e000d */
.L_x_2281:
[----:B------:R-:W-:Y:S05]  /*16090*/  BSYNC B5 ;  /* 0x0000000000057941 */ /* 0x000fea0003800000 */
.L_x_2280:
        /* <DEDUP_REMOVED lines=94> */
.L_x_2285:
[----:B------:R-:W-:Y:S05]  /*16680*/  BSYNC B5 ;  /* 0x0000000000057941 */ /* 0x000fea0003800000 */
.L_x_2284:
[----:B------:R-:W-:-:S04]  /*16690*/  ISETP.NE.U32.AND P1, PT, R6, RZ, PT ;  /* 0x000000ff0600720c */ /* 0x000fc80003f25070 */
[----:B------:R-:W-:-:S13]  /*166a0*/  ISETP.NE.OR.EX P0, PT, R5, RZ, P0, P1 ;  /* 0x000000ff0500720c */ /* 0x000fda0000705710 */
[----:B------:R-:W-:Y:S05]  /*166b0*/  @!P0 BREAK B2 ;  /* 0x0000000000028942 */ /* 0x000fea0003800000 */
[----:B------:R-:W-:Y:S05]  /*166c0*/  @!P0 BRA `(.L_x_2277) ;  /* 0x0000000000cc8947 */ /* 0x000fea0003800000 */
.L_x_2279:
[----:B------:R-:W-:Y:S05]  /*166d0*/  BSYNC B2 ;  /* 0x0000000000027941 */ /* 0x000fea0003800000 */
.L_x_2278:
[----:B------:R-:W-:Y:S01]  /*166e0*/  BSSY B2, `(.L_x_2286) ;  /* 0x000002f000027945 */ /* 0x000fe20003800000 */
.L_x_2287:
        /* <DEDUP_REMOVED lines=47> */
.L_x_2286:
[----:B------:R-:W-:Y:S01]  /*169e0*/  IMAD.MOV.U32 R16, RZ, RZ, R12 ;  /* 0x000000ffff107224 */ /* 0x000fe200078e000c */
[----:B------:R-:W-:-:S07]  /*169f0*/  MOV R17, R13 ;  /* 0x0000000d00117202 */ /* 0x000fce0000000f00 */
.L_x_2277:
[----:B------:R-:W-:Y:S05]  /*16a00*/  BSYNC B3 ;  /* 0x0000000000037941 */ /* 0x000fea0003800000 */
.L_x_2276:
        /* <DEDUP_REMOVED lines=40> */
.L_x_2275:
[----:B------:R-:W-:Y:S05]  /*16c90*/  BSYNC B4 ;  /* 0x0000000000047941 */ /* 0x000fea0003800000 */
.L_x_2274:
[----:B------:R3:W-:Y:S01]  /*16ca0*/  STG.E.U16 desc[UR4][R10.64], R7 ;  /* 0x000000070a007986 */ /* 0x0007e2000c101504 */
[----:B------:R-:W-:-:S07]  /*16cb0*/  VIADD R3, R3, 0x80 ;  /* 0x0000008003037836 */ /* 0x000fce0000000000 */
.L_x_2257:
[----:B------:R-:W-:Y:S05]  /*16cc0*/  BSYNC B1 ;  /* 0x0000000000017941 */ /* 0x000fea0003800000 */
.L_x_2191:
[----:B------:R-:W-:Y:S05]  /*16cd0*/  WARPSYNC.ALL ;  /* 0x0000000000007948 */ /* 0x000fea0003800000 */
[----:B------:R-:W-:-:S13]  /*16ce0*/  ISETP.GE.AND P0, PT, R3, UR8, PT ;  /* 0x0000000803007c0c */ /* 0x000fda000bf06270 */
[----:B------:R-:W-:Y:S05]  /*16cf0*/  @P0 EXIT ;  /* 0x000000000000094d */ /* 0x000fea0003800000 */
        /* <DEDUP_REMOVED lines=9> */
[----:B------:R-:W-:-:S03]  /*16d90*/  ISETP.NE.AND P0, PT, R5, 0x1, PT ;  /* 0x000000010500780c */ /* 0x000fc60003f05270 */
[----:B------:R-:W-:Y:S01]  /*16da0*/  IMAD.HI.U32 R6, R3, UR6, R2 ;  /* 0x0000000603067c27 */ /* 0x000fe2000f8e0002 */
[----:B------:R-:W-:-:S04]  /*16db0*/  ULDC UR6, c[0x0][0x21c] ;  /* 0x0000870000067ab9 */ /* 0x000fc80000000800 */
[----:B-123--:R-:W-:-:S05]  /*16dc0*/  SHF.R.U32.HI R7, RZ, UR7, R6 ;  /* 0x00000007ff077c19 */ /* 0x00efca0008011606 */
        /* <DEDUP_REMOVED lines=391> */
[----:B------:R-:W-:-:S07]  /*18640*/  IMAD R4, R9, UR9, R4 ;  /* 0x0000000909047c24 */ /* 0x000fce000f8e0204 */
.L_x_2288:
[----:B------:R-:W-:Y:S01]  /*18650*/  ULDC.64 UR6, c[0x0][0x5c8] ;  /* 0x0001720000067ab9 */ /* 0x000fe20000000a00 */
[----:B------:R-:W-:Y:S01]  /*18660*/  ULDC.64 UR10, c[0x0][0x5d8] ;  /* 0x00017600000a7ab9 */ /* 0x000fe20000000a00 */
[----:B------:R-:W-:Y:S01]  /*18670*/  IADD3 R6, P0, R4, UR6, RZ ;  /* 0x0000000604067c10 */ /* 0x000fe2000ff1e0ff */
[----:B------:R-:W-:-:S03]  /*18680*/  ULDC.64 UR8, c[0x0][0x5b8] ;  /* 0x00016e0000087ab9 */ /* 0x000fc60000000a00 */
[----:B-123--:R-:W-:Y:S01]  /*18690*/  IADD3.X R7, RZ, UR7, RZ, P0, !PT ;  /* 0x00000007ff077c10 */ /* 0x00efe200087fe4ff */
        /* <DEDUP_REMOVED lines=23> */
[----:B------:R-:W-:-:S10]  /*18810*/  ULDC.64 UR10, c[0x0][0x5e8] ;  /* 0x00017a00000a7ab9 */ /* 0x000fd40000000a00 */
        /* <DEDUP_REMOVED lines=26> */
.L_x_2298:
        /* <DEDUP_REMOVED lines=24> */
[----:B------:R-:W-:Y:S01]  /*18b40*/  LEA R46, P1, R48, R39, 0x1 ;  /* 0x00000027302e7211 */ /* 0x000fe200078208ff */
        /* <DEDUP_REMOVED lines=8> */
[----:B------:R-:W-:Y:S01]  /*18bd0*/  IMAD R29, R29, UR6, RZ ;  /* 0x000000061d1d7c24 */ /* 0x000fe2000f8e02ff */
[----:B------:R-:W-:Y:S01]  /*18be0*/  LEA R4, P1, R30, R39, 0x1 ;  /* 0x000000271e047211 */ /* 0x000fe200078208ff */
[C---:B------:R-:W-:Y:S01]  /*18bf0*/  IMAD R49, R36.reuse, UR7, R37 ;  /* 0x0000000724317c24 */ /* 0x040fe2000f8e0225 */
[----:B------:R-:W-:Y:S01]  /*18c00*/  IADD3 R5, R31, R5, RZ ;  /* 0x000000051f057210 */ /* 0x000fe20007ffe0ff */
[----:B------:R-:W-:Y:S01]  /*18c10*/  IMAD.WIDE.U32 R36, R36, UR6, RZ ;  /* 0x0000000624247c25 */ /* 0x000fe2000f8e00ff */
[----:B------:R-:W3:Y:S02]  /*18c20*/  LDG.E.U16.CONSTANT R43, desc[UR4][R46.64] ;  /* 0x000000042e2b7981 */ /* 0x000ee4000c1e9500 */
[----:B------:R-:W-:Y:S01]  /*18c30*/  LEA.HI.X R5, R30, R41, R5, 0x1, P1 ;  /* 0x000000291e057211 */ /* 0x000fe200008f0c05 */
[----:B------:R-:W-:Y:S01]  /*18c40*/  IMAD R35, R35, UR6, RZ ;  /* 0x0000000623237c24 */ /* 0x000fe2000f8e02ff */
[----:B0-----:R-:W-:Y:S01]  /*18c50*/  LEA R32, P1, R36, R39, 0x1 ;  /* 0x0000002724207211 */ /* 0x001fe200078208ff */
[----:B------:R-:W-:-:S02]  /*18c60*/  IMAD R51, R28, UR7, R29 ;  /* 0x000000071c337c24 */ /* 0x000fc4000f8e021d */
[----:B------:R-:W-:Y:S01]  /*18c70*/  IMAD.WIDE.U32 R28, R28, UR6, RZ ;  /* 0x000000061c1c7c25 */ /* 0x000fe2000f8e00ff */
[----:B------:R0:W4:Y:S03]  /*18c80*/  LDG.E.U16.CONSTANT R4, desc[UR4][R4.64] ;  /* 0x0000000404047981 */ /* 0x000126000c1e9500 */
[----:B------:R-:W-:Y:S02]  /*18c90*/  IMAD.IADD R33, R37, 0x1, R49 ;  /* 0x0000000125217824 */ /* 0x000fe400078e0231 */
[----:B------:R-:W-:-:S03]  /*18ca0*/  IMAD.WIDE.U32 R30, R34, UR6, RZ ;  /* 0x00000006221e7c25 */ /* 0x000fc6000f8e00ff */
[----:B------:R-:W-:Y:S01]  /*18cb0*/  LEA.HI.X R33, R36, R41, R33, 0x1, P1 ;  /* 0x0000002924217211 */ /* 0x000fe200008f0c21 */
[----:B------:R-:W-:Y:S01]  /*18cc0*/  IMAD R37, R34, UR7, R35 ;  /* 0x0000000722257c24 */ /* 0x000fe2000f8e0223 */
[----:B------:R-:W-:Y:S01]  /*18cd0*/  IADD3 R35, R29, R51, RZ ;  /* 0x000000331d237210 */ /* 0x000fe20007ffe0ff */
[----:B------:R-:W-:Y:S01]  /*18ce0*/  IMAD R17, R17, UR6, RZ ;  /* 0x0000000611117c24 */ /* 0x000fe2000f8e02ff */
[-C--:B------:R-:W-:Y:S01]  /*18cf0*/  LEA R34, P2, R28, R39.reuse, 0x1 ;  /* 0x000000271c227211 */ /* 0x080fe200078408ff */
[----:B------:R-:W-:Y:S01]  /*18d00*/  IMAD R19, R19, UR6, RZ ;  /* 0x0000000613137c24 */ /* 0x000fe2000f8e02ff */
[----:B------:R-:W-:Y:S01]  /*18d10*/  LEA R36, P1, R30, R39, 0x1 ;  /* 0x000000271e247211 */ /* 0x000fe200078208ff */
[----:B------:R-:W-:Y:S01]  /*18d20*/  IMAD R21, R21, UR6, RZ ;  /* 0x0000000615157c24 */ /* 0x000fe2000f8e02ff */
[----:B------:R-:W-:Y:S01]  /*18d30*/  IADD3 R29, R31, R37, RZ ;  /* 0x000000251f1d7210 */ /* 0x000fe20007ffe0ff */
[----:B------:R-:W-:Y:S01]  /*18d40*/  IMAD R17, R16, UR7, R17 ;  /* 0x0000000710117c24 */ /* 0x000fe2000f8e0211 */
[-C--:B------:R-:W-:Y:S01]  /*18d50*/  LEA.HI.X R35, R28, R41.reuse, R35, 0x1, P2 ;  /* 0x000000291c237211 */ /* 0x080fe200010f0c23 */
[----:B------:R1:W5:Y:S01]  /*18d60*/  LDG.E.U16.CONSTANT R44, desc[UR4][R32.64] ;  /* 0x00000004202c7981 */ /* 0x000362000c1e9500 */
[----:B------:R-:W-:Y:S01]  /*18d70*/  LEA.HI.X R37, R30, R41, R29, 0x1, P1 ;  /* 0x000000291e257211 */ /* 0x000fe200008f0c1d */
[----:B------:R-:W-:-:S02]  /*18d80*/  IMAD.WIDE.U32 R28, R16, UR6, RZ ;  /* 0x00000006101c7c25 */ /* 0x000fc4000f8e00ff */
[----:B------:R-:W5:Y:S02]  /*18d90*/  LDG.E.U16.CONSTANT R34, desc[UR4][R34.64] ;  /* 0x0000000422227981 */ /* 0x000f64000c1e9500 */
[C---:B------:R-:W-:Y:S02]  /*18da0*/  IMAD.WIDE.U32 R30, R18.reuse, UR6, RZ ;  /* 0x00000006121e7c25 */ /* 0x040fe4000f8e00ff */
[----:B------:R-:W5:Y:S02]  /*18db0*/  LDG.E.U16.CONSTANT R36, desc[UR4][R36.64] ;  /* 0x0000000424247981 */ /* 0x000f64000c1e9500 */
[----:B------:R-:W-:Y:S01]  /*18dc0*/  IMAD R19, R18, UR7, R19 ;  /* 0x0000000712137c24 */ /* 0x000fe2000f8e0213 */
[----:B------:R-:W-:Y:S01]  /*18dd0*/  LEA R18, P1, R28, R39, 0x1 ;  /* 0x000000271c127211 */ /* 0x000fe200078208ff */
[----:B------:R-:W-:Y:S02]  /*18de0*/  IMAD.IADD R17, R29, 0x1, R17 ;  /* 0x000000011d117824 */ /* 0x000fe400078e0211 */
[----:B------:R-:W-:Y:S01]  /*18df0*/  IMAD R25, R25, UR6, RZ ;  /* 0x0000000619197c24 */ /* 0x000fe2000f8e02ff */
[----:B0-----:R-:W-:Y:S01]  /*18e00*/  IADD3 R5, R31, R19, RZ ;  /* 0x000000131f057210 */ /* 0x001fe20007ffe0ff */
[----:B-1----:R-:W-:Y:S01]  /*18e10*/  IMAD.WIDE.U32 R32, R20, UR6, RZ ;  /* 0x0000000614207c25 */ /* 0x002fe2000f8e00ff */
[----:B------:R-:W-:-:S03]  /*18e20*/  LEA.HI.X R19, R28, R41, R17, 0x1, P1 ;  /* 0x000000291c137211 */ /* 0x000fc600008f0c11 */
[----:B------:R-:W-:Y:S02]  /*18e30*/  IMAD R21, R20, UR7, R21 ;  /* 0x0000000714157c24 */ /* 0x000fe4000f8e0215 */
[----:B------:R-:W-:Y:S01]  /*18e40*/  IMAD.WIDE.U32 R28, R24, UR6, RZ ;  /* 0x00000006181c7c25 */ /* 0x000fe2000f8e00ff */
[----:B------:R-:W-:-:S03]  /*18e50*/  LEA R16, P2, R30, R39, 0x1 ;  /* 0x000000271e107211 */ /* 0x000fc600078408ff */
[----:B------:R-:W-:Y:S01]  /*18e60*/  IMAD R25, R24, UR7, R25 ;  /* 0x0000000718197c24 */ /* 0x000fe2000f8e0219 */
[----:B------:R-:W-:Y:S01]  /*18e70*/  LEA R20, P1, R32, R39, 0x1 ;  /* 0x0000002720147211 */ /* 0x000fe200078208ff */
[----:B------:R-:W-:Y:S01]  /*18e80*/  IMAD R15, R15, UR6, RZ ;  /* 0x000000060f0f7c24 */ /* 0x000fe2000f8e02ff */
[----:B------:R-:W-:Y:S01]  /*18e90*/  IADD3 R21, R33, R21, RZ ;  /* 0x0000001521157210 */ /* 0x000fe20007ffe0ff */
[----:B------:R-:W-:Y:S01]  /*18ea0*/  IMAD.IADD R25, R29, 0x1, R25 ;  /* 0x000000011d197824 */ /* 0x000fe200078e0219 */
[-C--:B------:R-:W-:Y:S01]  /*18eb0*/  LEA.HI.X R17, R30, R41.reuse, R5, 0x1, P2 ;  /* 0x000000291e117211 */ /* 0x080fe200010f0c05 */
[----:B------:R-:W-:Y:S01]  /*18ec0*/  IMAD R29, R13, UR6, RZ ;  /* 0x000000060d1d7c24 */ /* 0x000fe2000f8e02ff */
[----:B------:R-:W-:Y:S01]  /*18ed0*/  LEA.HI.X R21, R32, R41, R21, 0x1, P1 ;  /* 0x0000002920157211 */ /* 0x000fe200008f0c15 */
[----:B------:R-:W-:Y:S01]  /*18ee0*/  IMAD R13, R14, UR7, R15 ;  /* 0x000000070e0d7c24 */ /* 0x000fe2000f8e020f */
[----:B------:R-:W-:Y:S01]  /*18ef0*/  LEA R24, P1, R28, R39, 0x1 ;  /* 0x000000271c187211 */ /* 0x000fe200078208ff */
[----:B------:R-:W-:Y:S01]  /*18f00*/  IMAD.WIDE.U32 R14, R14, UR6, RZ ;  /* 0x000000060e0e7c25 */ /* 0x000fe2000f8e00ff */
[----:B------:R0:W5:Y:S03]  /*18f10*/  LDG.E.U16.CONSTANT R5, desc[UR4][R18.64] ;  /* 0x0000000412057981 */ /* 0x000166000c1e9500 */
[----:B------:R-:W-:Y:S01]  /*18f20*/  IMAD R31, R11, UR6, RZ ;  /* 0x000000060b1f7c24 */ /* 0x000fe2000f8e02ff */
[----:B------:R1:W5:Y:S01]  /*18f30*/  LDG.E.U16.CONSTANT R30, desc[UR4][R16.64] ;  /* 0x00000004101e7981 */ /* 0x000362000c1e9500 */
[----:B------:R-:W-:Y:S01]  /*18f40*/  LEA.HI.X R25, R28, R41, R25, 0x1, P1 ;  /* 0x000000291c197211 */ /* 0x000fe200008f0c19 */
[----:B------:R-:W-:Y:S01]  /*18f50*/  IMAD R11, R12, UR7, R29 ;  /* 0x000000070c0b7c24 */ /* 0x000fe2000f8e021d */
[----:B------:R-:W-:Y:S01]  /*18f60*/  IADD3 R13, R15, R13, RZ ;  /* 0x0000000d0f0d7210 */ /* 0x000fe20007ffe0ff */
[----:B------:R-:W-:Y:S01]  /*18f70*/  IMAD R31, R10, UR7, R31 ;  /* 0x000000070a1f7c24 */ /* 0x000fe2000f8e021f */
[----:B------:R-:W5:Y:S01]  /*18f80*/  LDG.E.U16.CONSTANT R20, desc[UR4][R20.64] ;  /* 0x0000000414147981 */ /* 0x000f62000c1e9500 */
[----:B0-----:R-:W-:Y:S01]  /*18f90*/  IMAD.WIDE.U32 R18, R12, UR6, RZ ;  /* 0x000000060c127c25 */ /* 0x001fe2000f8e00ff */
[----:B------:R-:W-:-:S02]  /*18fa0*/  LEA R12, P1, R14, R39, 0x1 ;  /* 0x000000270e0c7211 */ /* 0x000fc400078208ff */
[----:B------:R-:W5:Y:S01]  /*18fb0*/  LDG.E.U16.CONSTANT R24, desc[UR4][R24.64] ;  /* 0x0000000418187981 */ /* 0x000f62000c1e9500 */
[----:B-1----:R-:W-:Y:S01]  /*18fc0*/  IMAD.WIDE.U32 R16, R10, UR6, RZ ;  /* 0x000000060a107c25 */ /* 0x002fe2000f8e00ff */
[----:B------:R-:W-:Y:S02]  /*18fd0*/  LEA.HI.X R13, R14, R41, R13, 0x1, P1 ;  /* 0x000000290e0d7211 */ /* 0x000fe400008f0c0d */
[----:B------:R-:W-:Y:S01]  /*18fe0*/  IADD3 R11, R19, R11, RZ ;  /* 0x0000000b130b7210 */ /* 0x000fe20007ffe0ff */
[----:B------:R-:W-:Y:S01]  /*18ff0*/  IMAD.IADD R15, R17, 0x1, R31 ;  /* 0x00000001110f7824 */ /* 0x000fe200078e021f */
[-C--:B------:R-:W-:Y:S01]  /*19000*/  LEA R14, P1, R16, R39.reuse, 0x1 ;  /* 0x00000027100e7211 */ /* 0x080fe200078208ff */
[----:B------:R-:W-:Y:S01]  /*19010*/  IMAD R19, R23, UR6, RZ ;  /* 0x0000000617137c24 */ /* 0x000fe2000f8e02ff */
        /* <DEDUP_REMOVED lines=8> */
[----:B------:R-:W-:Y:S01]  /*190a0*/  LEA R18, P1, R16, R39, 0x1 ;  /* 0x0000002710127211 */ /* 0x000fe200078208ff */
[----:B------:R-:W5:Y:S01]  /*190b0*/  LDG.E.U16.CONSTANT R14, desc[UR4][R14.64] ;  /* 0x000000040e0e7981 */ /* 0x000f62000c1e9500 */
[----:B------:R-:W-:Y:S01]  /*190c0*/  IADD3 R17, R17, R19, RZ ;  /* 0x0000001311117210 */ /* 0x000fe20007ffe0ff */
[----:B------:R-:W-:-:S02]  /*190d0*/  IMAD R23, R26, UR7, R23 ;  /* 0x000000071a177c24 */ /* 0x000fc4000f8e0217 */
[----:B------:R1:W5:Y:S01]  /*190e0*/  LDG.E.U16.CONSTANT R21, desc[UR4][R10.64] ;  /* 0x000000040a157981 */ /* 0x000362000c1e9500 */
[----:B------:R-:W-:Y:S01]  /*190f0*/  LEA.HI.X R19, R16, R41, R17, 0x1, P1 ;  /* 0x0000002910137211 */ /* 0x000fe200008f0c11 */
[----:B------:R-:W-:-:S04]  /*19100*/  IMAD.WIDE.U32 R26, R26, UR6, RZ ;  /* 0x000000061a1a7c25 */ /* 0x000fc8000f8e00ff */
[C---:B0-----:R-:W-:Y:S01]  /*19110*/  IMAD R13, R6.reuse, UR7, R7 ;  /* 0x00000007060d7c24 */ /* 0x041fe2000f8e0207 */
[----:B------:R-:W5:Y:S01]  /*19120*/  LDG.E.U16.CONSTANT R18, desc[UR4][R18.64] ;  /* 0x0000000412127981 */ /* 0x000f62000c1e9500 */
[----:B------:R-:W-:Y:S01]  /*19130*/  IMAD.WIDE.U32 R6, R6, UR6, RZ ;  /* 0x0000000606067c25 */ /* 0x000fe2000f8e00ff */
[----:B------:R-:W-:Y:S02]  /*19140*/  LEA R16, P2, R26, R39, 0x1 ;  /* 0x000000271a107211 */ /* 0x000fe400078408ff */
[----:B-1----:R-:W-:Y:S01]  /*19150*/  IADD3 R11, R27, R23, RZ ;  /* 0x000000171b0b7210 */ /* 0x002fe20007ffe0ff */
[----:B------:R-:W-:Y:S01]  /*19160*/  IMAD.IADD R7, R7, 0x1, R13 ;  /* 0x0000000107077824 */ /* 0x000fe200078e020d */
[----:B------:R-:W-:Y:S02]  /*19170*/  LEA R10, P1, R6, R39, 0x1 ;  /* 0x00000027060a7211 */ /* 0x000fe400078208ff */
        /* <DEDUP_REMOVED lines=11> */
[----:B---3--:R-:W-:Y:S02]  /*19230*/  PRMT R0, R43, 0x9910, RZ ;  /* 0x000099102b007816 */ /* 0x008fe400000000ff */
[----:B----4-:R-:W-:Y:S02]  /*19240*/  PRMT R7, R4, 0x9910, RZ ;  /* 0x0000991004077816 */ /* 0x010fe400000000ff */
[----:B------:R-:W-:Y:S02]  /*19250*/  IADD3 R4, R6, R45, R0 ;  /* 0x0000002d06047210 */ /* 0x000fe40007ffe000 */
[----:B------:R-:W-:-:S02]  /*19260*/  MOV R0, R7 ;  /* 0x0000000700007202 */ /* 0x000fc40000000f00 */
[----:B-----5:R-:W-:-:S04]  /*19270*/  PRMT R44, R44, 0x9910, RZ ;  /* 0x000099102c2c7816 */ /* 0x020fc800000000ff */
[----:B------:R-:W-:Y:S02]  /*19280*/  MOV R7, R44 ;  /* 0x0000002c00077202 */ /* 0x000fe40000000f00 */
[----:B------:R-:W-:Y:S02]  /*19290*/  PRMT R34, R34, 0x9910, RZ ;  /* 0x0000991022227816 */ /* 0x000fe400000000ff */
[----:B------:R-:W-:Y:S02]  /*192a0*/  PRMT R36, R36, 0x9910, RZ ;  /* 0x0000991024247816 */ /* 0x000fe400000000ff */
[----:B------:R-:W-:Y:S01]  /*192b0*/  IADD3 R4, R7, R4, R0 ;  /* 0x0000000407047210 */ /* 0x000fe20007ffe000 */
[----:B------:R-:W-:Y:S01]  /*192c0*/  IMAD.MOV.U32 R0, RZ, RZ, R34 ;  /* 0x000000ffff007224 */ /* 0x000fe200078e0022 */
        /* <DEDUP_REMOVED lines=10> */
[----:B------:R-:W-:Y:S02]  /*19370*/  MOV R5, R24 ;  /* 0x0000001800057202 */ /* 0x000fe40000000f00 */
[----:B------:R-:W-:-:S02]  /*19380*/  PRMT R12, R12, 0x9910, RZ ;  /* 0x000099100c0c7816 */ /* 0x000fc400000000ff */
[----:B------:R-:W-:-:S03]  /*19390*/  IADD3 R4, R5, R4, R0 ;  /* 0x0000000405047210 */ /* 0x000fc60007ffe000 */
[----:B------:R-:W-:Y:S01]  /*193a0*/  IMAD.MOV.U32 R0, RZ, RZ, R12 ;  /* 0x000000ffff007224 */ /* 0x000fe200078e000c */
[----:B------:R-:W-:Y:S02]  /*193b0*/  PRMT R21, R21, 0x9910, RZ ;  /* 0x0000991015157816 */ /* 0x000fe400000000ff */
[----:B------:R-:W-:Y:S02]  /*193c0*/  PRMT R14, R14, 0x9910, RZ ;  /* 0x000099100e0e7816 */ /* 0x000fe400000000ff */
[----:B------:R-:W-:Y:S02]  /*193d0*/  MOV R5, R21 ;  /* 0x0000001500057202 */ /* 0x000fe40000000f00 */
        /* <DEDUP_REMOVED lines=10> */
.L_x_2297:
[----:B------:R-:W-:Y:S01]  /*19480*/  IMAD.MOV.U32 R12, RZ, RZ, R8 ;  /* 0x000000ffff0c7224 */ /* 0x000fe200078e0008 */
[----:B------:R-:W-:-:S07]  /*19490*/  MOV R13, R9 ;  /* 0x00000009000d7202 */ /* 0x000fce0000000f00 */
.L_x_2296:
[----:B------:R-:W-:Y:S05]  /*194a0*/  BSYNC B4 ;  /* 0x0000000000047941 */ /* 0x000fea0003800000 */
.L_x_2295:
        /* <DEDUP_REMOVED lines=26> */
[----:B-----5:R-:W-:Y:S01]  /*19650*/  IMAD R23, R15, UR8, RZ ;  /* 0x000000080f177c24 */ /* 0x020fe2000f8e02ff */
[----:B------:R-:W-:Y:S01]  /*19660*/  IADD3 R19, R27, R21, RZ ;  /* 0x000000151b137210 */ /* 0x000fe20007ffe0ff */
[----:B------:R-:W-:Y:S01]  /*19670*/  IMAD R15, R16, UR9, R17 ;  /* 0x00000009100f7c24 */ /* 0x000fe2000f8e0211 */
[----:B------:R0:W2:Y:S01]  /*19680*/  LDG.E.U16.CONSTANT R0, desc[UR4][R24.64] ;  /* 0x0000000418007981 */ /* 0x0000a2000c1e9500 */
[----:B------:R-:W-:Y:S01]  /*19690*/  IMAD R27, R13, UR8, RZ ;  /* 0x000000080d1b7c24 */ /* 0x000fe2000f8e02ff */
[----:B------:R-:W-:Y:S01]  /*196a0*/  LEA.HI.X R19, R26, R41, R19, 0x1, P0 ;  /* 0x000000291a137211 */ /* 0x000fe200000f0c13 */
[----:B------:R-:W-:-:S04]  /*196b0*/  IMAD.WIDE.U32 R16, R16, UR8, RZ ;  /* 0x0000000810107c25 */ /* 0x000fc8000f8e00ff */
[----:B------:R-:W-:Y:S01]  /*196c0*/  IMAD.WIDE.U32 R20, R14, UR8, RZ ;  /* 0x000000080e147c25 */ /* 0x000fe2000f8e00ff */
[----:B------:R-:W-:Y:S02]  /*196d0*/  IADD3 R15, R17, R15, RZ ;  /* 0x0000000f110f7210 */ /* 0x000fe40007ffe0ff */
[-C--:B0-----:R-:W-:Y:S01]  /*196e0*/  LEA R24, P0, R16, R39.reuse, 0x1 ;  /* 0x0000002710187211 */ /* 0x081fe200078008ff */
[----:B------:R-:W-:Y:S01]  /*196f0*/  IMAD R13, R14, UR9, R23 ;  /* 0x000000090e0d7c24 */ /* 0x000fe2000f8e0217 */
[----:B------:R-:W-:Y:S01]  /*19700*/  LEA R14, P1, R20, R39, 0x1 ;  /* 0x00000027140e7211 */ /* 0x000fe200078208ff */
[C---:B------:R-:W-:Y:S02]  /*19710*/  IMAD R27, R12.reuse, UR9, R27 ;  /* 0x000000090c1b7c24 */ /* 0x040fe4000f8e021b */
[----:B------:R-:W-:Y:S02]  /*19720*/  IMAD.IADD R13, R21, 0x1, R13 ;  /* 0x00000001150d7824 */ /* 0x000fe400078e020d */
[----:B------:R-:W-:Y:S01]  /*19730*/  IMAD.WIDE.U32 R22, R12, UR8, RZ ;  /* 0x000000080c167c25 */ /* 0x000fe2000f8e00ff */
[-C--:B------:R-:W-:Y:S01]  /*19740*/  LEA.HI.X R25, R16, R41.reuse, R15, 0x1, P0 ;  /* 0x0000002910197211 */ /* 0x080fe200000f0c0f */
[----:B------:R0:W3:Y:S01]  /*19750*/  LDG.E.U16.CONSTANT R12, desc[UR4][R18.64] ;  /* 0x00000004120c7981 */ /* 0x0000e2000c1e9500 */
[----:B------:R-:W-:Y:S01]  /*19760*/  LEA.HI.X R15, R20, R41, R13, 0x1, P1 ;  /* 0x00000029140f7211 */ /* 0x000fe200008f0c0d */
[----:B------:R-:W-:Y:S01]  /*19770*/  IMAD R7, R7, UR8, RZ ;  /* 0x0000000807077c24 */ /* 0x000fe2000f8e02ff */
[----:B------:R-:W-:Y:S01]  /*19780*/  IADD3 R13, R23, R27, RZ ;  /* 0x0000001b170d7210 */ /* 0x000fe20007ffe0ff */
[----:B------:R-:W-:Y:S01]  /*19790*/  IMAD.WIDE.U32 R20, R6, UR8, RZ ;  /* 0x0000000806147c25 */ /* 0x000fe2000f8e00ff */
[----:B------:R-:W-:Y:S01]  /*197a0*/  LEA R16, P0, R22, R39, 0x1 ;  /* 0x0000002716107211 */ /* 0x000fe200078008ff */
[----:B------:R-:W4:Y:S02]  /*197b0*/  LDG.E.U16.CONSTANT R24, desc[UR4][R24.64] ;  /* 0x0000000418187981 */ /* 0x000f24000c1e9500 */
[----:B------:R-:W-:Y:S01]  /*197c0*/  IMAD R7, R6, UR9, R7 ;  /* 0x0000000906077c24 */ /* 0x000fe2000f8e0207 */
[----:B------:R-:W-:Y:S01]  /*197d0*/  LEA.HI.X R17, R22, R41, R13, 0x1, P0 ;  /* 0x0000002916117211 */ /* 0x000fe200000f0c0d */
[----:B------:R-:W-:Y:S01]  /*197e0*/  IMAD R11, R11, UR8, RZ ;  /* 0x000000080b0b7c24 */ /* 0x000fe2000f8e02ff */
[----:B------:R1:W5:Y:S01]  /*197f0*/  LDG.E.U16.CONSTANT R13, desc[UR4][R14.64] ;  /* 0x000000040e0d7981 */ /* 0x000362000c1e9500 */
[----:B0-----:R-:W-:Y:S01]  /*19800*/  IMAD R19, R5, UR8, RZ ;  /* 0x0000000805137c24 */ /* 0x001fe2000f8e02ff */
[----:B------:R-:W-:Y:S01]  /*19810*/  IADD3 R7, R21, R7, RZ ;  /* 0x0000000715077210 */ /* 0x000fe20007ffe0ff */
[----:B------:R-:W-:Y:S01]  /*19820*/  IMAD R5, R10, UR9, R11 ;  /* 0x000000090a057c24 */ /* 0x000fe2000f8e020b */
[----:B------:R-:W-:Y:S01]  /*19830*/  LEA R6, P0, R20, R39, 0x1 ;  /* 0x0000002714067211 */ /* 0x000fe200078008ff */
[----:B------:R-:W-:Y:S01]  /*19840*/  IMAD R21, R4, UR9, R19 ;  /* 0x0000000904157c24 */ /* 0x000fe2000f8e0213 */
[----:B------:R-:W5:Y:S01]  /*19850*/  LDG.E.U16.CONSTANT R16, desc[UR4][R16.64] ;  /* 0x0000000410107981 */ /* 0x000f62000c1e9500 */
[----:B------:R-:W-:Y:S01]  /*19860*/  IMAD.WIDE.U32 R10, R10, UR8, RZ ;  /* 0x000000080a0a7c25 */ /* 0x000fe2000f8e00ff */
[----:B------:R-:W-:-:S03]  /*19870*/  LEA.HI.X R7, R20, R41, R7, 0x1, P0 ;  /* 0x0000002914077211 */ /* 0x000fc600000f0c07 */
[----:B------:R-:W-:Y:S01]  /*19880*/  IMAD.WIDE.U32 R18, R4, UR8, RZ ;  /* 0x0000000804127c25 */ /* 0x000fe2000f8e00ff */
[-C--:B------:R-:W-:Y:S01]  /*19890*/  LEA R4, P0, R10, R39.reuse, 0x1 ;  /* 0x000000270a047211 */ /* 0x080fe200078008ff */
[----:B------:R3:W5:Y:S02]  /*198a0*/  LDG.E.U16.CONSTANT R6, desc[UR4][R6.64] ;  /* 0x0000000406067981 */ /* 0x000764000c1e9500 */
[----:B------:R-:W-:Y:S01]  /*198b0*/  IMAD.IADD R5, R11, 0x1, R5 ;  /* 0x000000010b057824 */ /* 0x000fe200078e0205 */
[----:B-1----:R-:W-:Y:S02]  /*198c0*/  LEA R14, P1, R18, R39, 0x1 ;  /* 0x00000027120e7211 */ /* 0x002fe400078208ff */
[----:B------:R-:W-:Y:S02]  /*198d0*/  IADD3 R11, R19, R21, RZ ;  /* 0x00000015130b7210 */ /* 0x000fe40007ffe0ff */
[-C--:B------:R-:W-:Y:S02]  /*198e0*/  LEA.HI.X R5, R10, R41.reuse, R5, 0x1, P0 ;  /* 0x000000290a057211 */ /* 0x080fe400000f0c05 */
[----:B------:R-:W-:-:S03]  /*198f0*/  LEA.HI.X R15, R18, R41, R11, 0x1, P1 ;  /* 0x00000029120f7211 */ /* 0x000fc600008f0c0b */
[----:B------:R0:W5:Y:S04]  /*19900*/  LDG.E.U16.CONSTANT R4, desc[UR4][R4.64] ;  /* 0x0000000404047981 */ /* 0x000168000c1e9500 */
[----:B------:R-:W5:Y:S01]  /*19910*/  LDG.E.U16.CONSTANT R14, desc[UR4][R14.64] ;  /* 0x000000040e0e7981 */ /* 0x000f62000c1e9500 */
[----:B------:R-:W-:Y:S02]  /*19920*/  IADD3 R42, P2, R42, 0x8, RZ ;  /* 0x000000082a2a7810 */ /* 0x000fe40007f5e0ff */
[----:B------:R-:W-:-:S03]  /*19930*/  PLOP3.LUT P0, PT, PT, PT, PT, 0x8, 0x0 ;  /* 0x000000000000781c */ /* 0x000fc60003f0e170 */
[----:B------:R-:W-:Y:S01]  /*19940*/  IMAD.X R40, RZ, RZ, R40, P2 ;  /* 0x000000ffff287224 */ /* 0x000fe200010e0628 */
[----:B--2---:R-:W-:Y:S02]  /*19950*/  PRMT R0, R0, 0x9910, RZ ;  /* 0x0000991000007816 */ /* 0x004fe400000000ff */
[----:B---3--:R-:W-:Y:S02]  /*19960*/  PRMT R7, R12, 0x9910, RZ ;  /* 0x000099100c077816 */ /* 0x008fe400000000ff */
[----:B------:R-:W-:Y:S02]  /*19970*/  IADD3 R12, P1, R8, 0x40, RZ ;  /* 0x00000040080c7810 */ /* 0x000fe40007f3e0ff */
[----:B------:R-:W-:Y:S02]  /*19980*/  IADD3 R45, R7, R45, R0 ;  /* 0x0000002d072d7210 */ /* 0x000fe40007ffe000 */
[----:B----4-:R-:W-:Y:S02]  /*19990*/  PRMT R24, R24, 0x9910, RZ ;  /* 0x0000991018187816 */ /* 0x010fe400000000ff */
[----:B------:R-:W-:-:S02]  /*199a0*/  MOV R8, R12 ;  /* 0x0000000c00087202 */ /* 0x000fc40000000f00 */
[----:B------:R-:W-:Y:S02]  /*199b0*/  MOV R0, R24 ;  /* 0x0000001800007202 */ /* 0x000fe40000000f00 */
[----:B-----5:R-:W-:-:S05]  /*199c0*/  PRMT R13, R13, 0x9910, RZ ;  /* 0x000099100d0d7816 */ /* 0x020fca00000000ff */
[----:B------:R-:W-:Y:S01]  /*199d0*/  IMAD.MOV.U32 R7, RZ, RZ, R13 ;  /* 0x000000ffff077224 */ /* 0x000fe200078e000d */
[----:B------:R-:W-:Y:S02]  /*199e0*/  PRMT R16, R16, 0x9910, RZ ;  /* 0x0000991010107816 */ /* 0x000fe400000000ff */
[----:B------:R-:W-:Y:S02]  /*199f0*/  IADD3.X R13, RZ, R9, RZ, P1, !PT ;  /* 0x00000009ff0d7210 */ /* 0x000fe40000ffe4ff */
[----:B------:R-:W-:Y:S02]  /*19a00*/  IADD3 R7, R7, R45, R0 ;  /* 0x0000002d07077210 */ /* 0x000fe40007ffe000 */
[----:B0-----:R-:W-:Y:S02]  /*19a10*/  PRMT R5, R6, 0x9910, RZ ;  /* 0x0000991006057816 */ /* 0x001fe400000000ff */
[----:B------:R-:W-:Y:S02]  /*19a20*/  MOV R0, R16 ;  /* 0x0000001000007202 */ /* 0x000fe40000000f00 */
[----:B------:R-:W-:-:S02]  /*19a30*/  MOV R9, R13 ;  /* 0x0000000d00097202 */ /* 0x000fc40000000f00 */
[----:B------:R-:W-:Y:S02]  /*19a40*/  IADD3 R5, R5, R7, R0 ;  /* 0x0000000705057210 */ /* 0x000fe40007ffe000 */
[----:B------:R-:W-:Y:S02]  /*19a50*/  PRMT R45, R4, 0x9910, RZ ;  /* 0x00009910042d7816 */ /* 0x000fe400000000ff */
[----:B------:R-:W-:-:S04]  /*19a60*/  PRMT R0, R14, 0x9910, RZ ;  /* 0x000099100e007816 */ /* 0x000fc800000000ff */
[----:B------:R-:W-:-:S07]  /*19a70*/  IADD3 R45, R0, R5, R45 ;  /* 0x00000005002d7210 */ /* 0x000fce0007ffe02d */
.L_x_2300:
[----:B------:R-:W-:Y:S05]  /*19a80*/  BSYNC B4 ;  /* 0x0000000000047941 */ /* 0x000fea0003800000 */
.L_x_2299:
[----:B------:R-:W-:-:S04]  /*19a90*/  ISETP.NE.U32.AND P1, PT, R42, RZ, PT ;  /* 0x000000ff2a00720c */ /* 0x000fc80003f25070 */
[----:B------:R-:W-:-:S13]  /*19aa0*/  ISETP.NE.OR.EX P0, PT, R40, RZ, P0, P1 ;  /* 0x000000ff2800720c */ /* 0x000fda0000705710 */
[----:B------:R-:W-:Y:S05]  /*19ab0*/  @!P0 BREAK B3 ;  /* 0x0000000000038942 */ /* 0x000fea0003800000 */
[----:B------:R-:W-:Y:S05]  /*19ac0*/  @!P0 BRA `(.L_x_2292) ;  /* 0x0000000000c88947 */ /* 0x000fea0003800000 */
.L_x_2294:
[----:B------:R-:W-:Y:S05]  /*19ad0*/  BSYNC B3 ;  /* 0x0000000000037941 */ /* 0x000fea0003800000 */
.L_x_2293:
[----:B------:R-:W-:Y:S01]  /*19ae0*/  BSSY B3, `(.L_x_2301) ;  /* 0x000002e000037945 */ /* 0x000fe20003800000 */
.L_x_2302:
        /* <DEDUP_REMOVED lines=17> */
[C---:B------:R-:W-:Y:S01]  /*19c00*/  IMAD R15, R16.reuse, UR11, R17 ;  /* 0x0000000b100f7c24 */ /* 0x040fe2000f8e0211 */
[----:B------:R-:W2:Y:S01]  /*19c10*/  LDG.E.U16.CONSTANT R6, desc[UR4][R6.64] ;  /* 0x0000000406067981 */ /* 0x000ea2000c1e9500 */
[----:B------:R-:W-:Y:S01]  /*19c20*/  IMAD.WIDE.U32 R16, R16, UR10, RZ ;  /* 0x0000000a10107c25 */ /* 0x000fe2000f8e00ff */
[----:B------:R-:W-:-:S03]  /*19c30*/  LEA.HI.X R11, R14, R41, R13, 0x1, P0 ;  /* 0x000000290e0b7211 */ /* 0x000fc600000f0c0d */
[C---:B------:R-:W-:Y:S02]  /*19c40*/  IMAD R13, R4.reuse, UR11, R5 ;  /* 0x0000000b040d7c24 */ /* 0x040fe4000f8e0205 */
[----:B------:R-:W-:Y:S01]  /*19c50*/  IMAD.WIDE.U32 R4, R4, UR10, RZ ;  /* 0x0000000a04047c25 */ /* 0x000fe2000f8e00ff */
[----:B------:R-:W-:Y:S01]  /*19c60*/  LEA R14, P1, R16, R39, 0x1 ;  /* 0x00000027100e7211 */ /* 0x000fe200078208ff */
        /* <DEDUP_REMOVED lines=8> */
[----:B------:R-:W-:Y:S02]  /*19cf0*/  IADD3 R42, P0, R42, 0x4, RZ ;  /* 0x000000042a2a7810 */ /* 0x000fe40007f1e0ff */
[----:B------:R-:W-:Y:S02]  /*19d00*/  IADD3 R8, P1, R8, 0x20, RZ ;  /* 0x0000002008087810 */ /* 0x000fe40007f3e0ff */
[----:B------:R-:W-:Y:S02]  /*19d10*/  IADD3.X R40, RZ, R40, RZ, P0, !PT ;  /* 0x00000028ff287210 */ /* 0x000fe400007fe4ff */
[----:B------:R-:W-:-:S02]  /*19d20*/  ISETP.NE.U32.AND P0, PT, R42, RZ, PT ;  /* 0x000000ff2a00720c */ /* 0x000fc40003f05070 */
        /* <DEDUP_REMOVED lines=10> */
.L_x_2301:
[----:B------:R-:W-:Y:S01]  /*19dd0*/  IMAD.MOV.U32 R12, RZ, RZ, R8 ;  /* 0x000000ffff0c7224 */ /* 0x000fe200078e0008 */
[----:B------:R-:W-:-:S07]  /*19de0*/  MOV R13, R9 ;  /* 0x00000009000d7202 */ /* 0x000fce0000000f00 */
.L_x_2292:
[----:B------:R-:W-:Y:S05]  /*19df0*/  BSYNC B1 ;  /* 0x0000000000017941 */ /* 0x000fea0003800000 */
.L_x_2291:
        /* <DEDUP_REMOVED lines=40> */
.L_x_2290:
[----:B------:R-:W-:Y:S05]  /*1a080*/  BSYNC B2 ;  /* 0x0000000000027941 */ /* 0x000fea0003800000 */
.L_x_2289:
[----:B------:R-:W-:Y:S05]  /*1a090*/  WARPSYNC.ALL ;  /* 0x0000000000007948 */ /* 0x000fea0003800000 */
[----:B------:R-:W-:Y:S01]  /*1a0a0*/  STG.E.U16 desc[UR4][R2.64], R45 ;  /* 0x0000002d02007986 */ /* 0x000fe2000c101504 */
[----:B------:R-:W-:Y:S05]  /*1a0b0*/  EXIT ;  /* 0x000000000000794d */ /* 0x000fea0003800000 */
.L_x_2303:
        /* <DEDUP_REMOVED lines=12> */
.L_x_18546:


//--------------------- .text._ZN2at6native73_GLOBAL__N__c8866d80_35_SparseBinaryOpIntersectionKernel_cu_f5210f67_363612apply_kernelILi128ELi8EZNS1_29binary_op_intersection_kernelINS1_9RhsProjOpEllEEvRNS_14TensorIteratorEllRKNS_6TensorEbEUliE_EEviT1_ --------------------------
	.section	.text._ZN2at6native73_GLOBAL__N__c8866d80_35_SparseBinaryOpIntersectionKernel_cu_f5210f67_363612apply_kernelILi128ELi8EZNS1_29binary_op_intersection_kernelINS1_9RhsProjOpEllEEvRNS_14TensorIteratorEllRKNS_6TensorEbEUliE_EEviT1_,"ax",@progbits
	.align	128
.text._ZN2at6native73_GLOBAL__N__c8866d80_35_SparseBinaryOpIntersectionKernel_cu_f5210f67_363612apply_kernelILi128ELi8EZNS1_29binary_op_intersection_kernelINS1_9RhsProjOpEllEEvRNS_14TensorIteratorEllRKNS_6TensorEbEUliE_EEviT1_:
        .type           _ZN2at6native73_GLOBAL__N__c8866d80_35_SparseBinaryOpIntersectionKernel_cu_f5210f67_363612apply_kernelILi128ELi8EZNS1_29binary_op_intersection_kernelINS1_9RhsProjOpEllEEvRNS_14TensorIteratorEllRKNS_6TensorEbEUliE_EEviT1_,@function
        .size           _ZN2at6native73_GLOBAL__N__c8866d80_35_SparseBinaryOpIntersectionKernel_cu_f5210f67_363612apply_kernelILi128ELi8EZNS1_29binary_op_intersection_kernelINS1_9RhsProjOpEllEEvRNS_14TensorIteratorEllRKNS_6TensorEbEUliE_EEviT1_,(.L_x_18547 - _ZN2at6native73_GLOBAL__N__c8866d80_35_SparseBinaryOpIntersectionKernel_cu_f5210f67_363612apply_kernelILi128ELi8EZNS1_29binary_op_intersection_kernelINS1_9RhsProjOpEllEEvRNS_14TensorIteratorEllRKNS_6TensorEbEUliE_EEviT1_)
        .other          _ZN2at6native73_GLOBAL__N__c8866d80_35_SparseBinaryOpIntersectionKernel_cu_f5210f67_363612apply_kernelILi128ELi8EZNS1_29binary_op_intersection_kernelINS1_9RhsProjOpEllEEvRNS_14TensorIteratorEllRKNS_6TensorEbEUliE_EEviT1_,@"STO_CUDA_ENTRY STV_DEFAULT"
_ZN2at6native73_GLOBAL__N__c8866d80_35_SparseBinaryOpIntersectionKernel_cu_f5210f67_363612apply_kernelILi128ELi8EZNS1_29binary_op_intersection_kernelINS1_9RhsProjOpEllEEvRNS_14TensorIteratorEllRKNS_6TensorEbEUliE_EEviT1_:
        /* <DEDUP_REMOVED lines=12> */
[----:B------:R-:W-:Y:S01]  /*00c0*/  IMAD.MOV.U32 R2, RZ, RZ, RZ ;  /* 0x000000ffff027224 */ /* 0x000fe200078e00ff */
[----:B------:R-:W-:Y:S01]  /*00d0*/  HFMA2.MMA R8, -RZ, RZ, 0, 0 ;  /* 0x00000000ff087435 */ /* 0x000fe200000001ff */
        /* <DEDUP_REMOVED lines=406> */
.L_x_2306:
        /* <DEDUP_REMOVED lines=31> */
[----:B------:R-:W-:Y:S01]  /*1c30*/  LOP3.LUT R5, R12, 0x3, RZ, 0xc0, !PT ;  /* 0x000000030c057812 */ /* 0x000fe200078ec0ff */
[----:B------:R-:W-:Y:S01]  /*1c40*/  IMAD.MOV.U32 R48, RZ, RZ, RZ ;  /* 0x000000ffff307224 */ /* 0x000fe200078e00ff */
        /* <DEDUP_REMOVED lines=8> */
[----:B------:R-:W-:Y:S01]  /*1cd0*/  IMAD.MOV.U32 R48, RZ, RZ, RZ ;  /* 0x000000ffff307224 */ /* 0x000fe200078e00ff */
[----:B------:R-:W-:Y:S01]  /*1ce0*/  IADD3.X R4, RZ, ~R13, RZ, P0, !PT ;  /* 0x8000000dff047210 */ /* 0x000fe200007fe4ff */
[----:B------:R-:W-:Y:S01]  /*1cf0*/  IMAD.MOV.U32 R53, RZ, RZ, R11 ;  /* 0x000000ffff357224 */ /* 0x000fe200078e000b */
        /* <DEDUP_REMOVED lines=12> */
.L_x_2316:
        /* <DEDUP_REMOVED lines=19> */
[----:B------:R-:W-:Y:S02]  /*1ef0*/  IMAD R13, R30, UR11, R19 ;  /* 0x0000000b1e0d7c24 */ /* 0x000fe4000f8e0213 */
[----:B----4-:R-:W-:Y:S02]  /*1f00*/  IMAD R49, R11, UR10, RZ ;  /* 0x0000000a0b317c24 */ /* 0x010fe4000f8e02ff */
[----:B------:R-:W-:Y:S02]  /*1f10*/  IMAD R11, R12, UR11, R47 ;  /* 0x0000000b0c0b7c24 */ /* 0x000fe4000f8e022f */
[----:B------:R-:W-:-:S04]  /*1f20*/  IMAD.WIDE.U32 R18, R10, UR10, RZ ;  /* 0x0000000a0a127c25 */ /* 0x000fc8000f8e00ff */
[----:B------:R-:W-:Y:S02]  /*1f30*/  IMAD R47, R10, UR11, R49 ;  /* 0x0000000b0a2f7c24 */ /* 0x000fe4000f8e0231 */
[----:B------:R-:W-:-:S03]  /*1f40*/  IMAD.WIDE.U32 R30, R30, UR10, RZ ;  /* 0x0000000a1e1e7c25 */ /* 0x000fc6000f8e00ff */
[----:B------:R-:W-:Y:S01]  /*1f50*/  IADD3 R47, R19, R47, RZ ;  /* 0x0000002f132f7210 */ /* 0x000fe20007ffe0ff */
[----:B------:R-:W-:Y:S01]  /*1f60*/  IMAD.WIDE.U32 R24, R12, UR10, RZ ;  /* 0x0000000a0c187c25 */ /* 0x000fe2000f8e00ff */
[-C--:B------:R-:W-:Y:S02]  /*1f70*/  LEA R50, P1, R30, R0.reuse, 0x3 ;  /* 0x000000001e327211 */ /* 0x080fe400078218ff */
[----:B------:R-:W-:Y:S01]  /*1f80*/  IADD3 R13, R31, R13, RZ ;  /* 0x0000000d1f0d7210 */ /* 0x000fe20007ffe0ff */
[----:B-----5:R-:W-:Y:S01]  /*1f90*/  IMAD R19, R39, UR10, RZ ;  /* 0x0000000a27137c24 */ /* 0x020fe2000f8e02ff */
[----:B------:R-:W-:Y:S01]  /*1fa0*/  LEA R10, P2, R24, R0, 0x3 ;  /* 0x00000000180a7211 */ /* 0x000fe200078418ff */
[----:B------:R-:W-:Y:S01]  /*1fb0*/  IMAD.IADD R11, R25, 0x1, R11 ;  /* 0x00000001190b7824 */ /* 0x000fe200078e020b */
[----:B------:R-:W-:Y:S01]  /*1fc0*/  LEA.HI.X R51, R30, R2, R13, 0x3, P1 ;  /* 0x000000021e337211 */ /* 0x000fe200008f1c0d */
[----:B------:R-:W-:Y:S01]  /*1fd0*/  IMAD R25, R17, UR10, RZ ;  /* 0x0000000a11197c24 */ /* 0x000fe2000f8e02ff */
[----:B------:R-:W-:Y:S01]  /*1fe0*/  LEA R12, P3, R18, R0, 0x3 ;  /* 0x00000000120c7211 */ /* 0x000fe200078618ff */
[----:B------:R-:W-:Y:S01]  /*1ff0*/  IMAD R17, R38, UR11, R19 ;  /* 0x0000000b26117c24 */ /* 0x000fe2000f8e0213 */
[-C--:B------:R-:W-:Y:S01]  /*2000*/  LEA.HI.X R11, R24, R2.reuse, R11, 0x3, P2 ;  /* 0x00000002180b7211 */ /* 0x080fe200010f1c0b */
[----:B------:R-:W-:Y:S01]  /*2010*/  IMAD R19, R15, UR10, RZ ;  /* 0x0000000a0f137c24 */ /* 0x000fe2000f8e02ff */
[----:B------:R-:W-:Y:S01]  /*2020*/  LEA.HI.X R13, R18, R2, R47, 0x3, P3 ;  /* 0x00000002120d7211 */ /* 0x000fe200018f1c2f */
[----:B------:R-:W-:Y:S01]  /*2030*/  IMAD.WIDE.U32 R38, R38, UR10, RZ ;  /* 0x0000000a26267c25 */ /* 0x000fe2000f8e00ff */
[----:B------:R-:W2:Y:S03]  /*2040*/  LDG.E.64.CONSTANT R50, desc[UR4][R50.64] ;  /* 0x0000000432327981 */ /* 0x000ea6000c1e9b00 */
[C---:B------:R-:W-:Y:S01]  /*2050*/  IMAD.WIDE.U32 R30, R16.reuse, UR10, RZ ;  /* 0x0000000a101e7c25 */ /* 0x040fe2000f8e00ff */
[----:B------:R-:W-:Y:S01]  /*2060*/  IADD3 R17, R39, R17, RZ ;  /* 0x0000001127117210 */ /* 0x000fe20007ffe0ff */
[----:B------:R-:W2:Y:S02]  /*2070*/  LDG.E.64.CONSTANT R10, desc[UR4][R10.64] ;  /* 0x000000040a0a7981 */ /* 0x000ea4000c1e9b00 */
[----:B------:R-:W-:Y:S01]  /*2080*/  IMAD R15, R16, UR11, R25 ;  /* 0x0000000b100f7c24 */ /* 0x000fe2000f8e0219 */
[-C--:B------:R-:W-:Y:S01]  /*2090*/  LEA R16, P2, R30, R0.reuse, 0x3 ;  /* 0x000000001e107211 */ /* 0x080fe200078418ff */
[C---:B------:R-:W-:Y:S01]  /*20a0*/  IMAD.WIDE.U32 R24, R14.reuse, UR10, RZ ;  /* 0x0000000a0e187c25 */ /* 0x040fe2000f8e00ff */
[----:B------:R-:W3:Y:S03]  /*20b0*/  LDG.E.64.CONSTANT R12, desc[UR4][R12.64] ;  /* 0x000000040c0c7981 */ /* 0x000ee6000c1e9b00 */
[----:B------:R-:W-:Y:S01]  /*20c0*/  IMAD R19, R14, UR11, R19 ;  /* 0x0000000b0e137c24 */ /* 0x000fe2000f8e0213 */
        /* <DEDUP_REMOVED lines=8> */
[----:B------:R-:W-:-:S02]  /*2150*/  LEA.HI.X R17, R30, R2, R31, 0x3, P2 ;  /* 0x000000021e117211 */ /* 0x000fc400010f1c1f */
[----:B------:R-:W-:Y:S01]  /*2160*/  LEA.HI.X R19, R24, R2, R19, 0x3, P3 ;  /* 0x0000000218137211 */ /* 0x000fe200018f1c13 */
[----:B------:R-:W-:Y:S01]  /*2170*/  IMAD R31, R23, UR10, RZ ;  /* 0x0000000a171f7c24 */ /* 0x000fe2000f8e02ff */
[----:B------:R-:W3:Y:S01]  /*2180*/  LDG.E.64.CONSTANT R14, desc[UR4][R14.64] ;  /* 0x000000040e0e7981 */ /* 0x000ee2000c1e9b00 */
[C---:B------:R-:W-:Y:S02]  /*2190*/  IMAD R23, R42.reuse, UR11, R25 ;  /* 0x0000000b2a177c24 */ /* 0x040fe4000f8e0219 */
[----:B------:R-:W-:Y:S01]  /*21a0*/  IMAD R25, R21, UR10, RZ ;  /* 0x0000000a15197c24 */ /* 0x000fe2000f8e02ff */
[----:B------:R-:W4:Y:S01]  /*21b0*/  LDG.E.64.CONSTANT R16, desc[UR4][R16.64] ;  /* 0x0000000410107981 */ /* 0x000f22000c1e9b00 */
[----:B------:R-:W-:-:S03]  /*21c0*/  IMAD.WIDE.U32 R42, R42, UR10, RZ ;  /* 0x0000000a2a2a7c25 */ /* 0x000fc6000f8e00ff */
[----:B------:R-:W4:Y:S01]  /*21d0*/  LDG.E.64.CONSTANT R18, desc[UR4][R18.64] ;  /* 0x0000000412127981 */ /* 0x000f22000c1e9b00 */
[----:B------:R-:W-:Y:S01]  /*21e0*/  IMAD R21, R22, UR11, R31 ;  /* 0x0000000b16157c24 */ /* 0x000fe2000f8e021f */
[----:B------:R-:W-:Y:S01]  /*21f0*/  IADD3 R23, R43, R23, RZ ;  /* 0x000000172b177210 */ /* 0x000fe20007ffe0ff */
[----:B------:R-:W-:Y:S01]  /*2200*/  IMAD.WIDE.U32 R30, R20, UR10, RZ ;  /* 0x0000000a141e7c25 */ /* 0x000fe2000f8e00ff */
[----:B------:R-:W-:-:S03]  /*2210*/  LEA R22, P2, R38, R0, 0x3 ;  /* 0x0000000026167211 */ /* 0x000fc600078418ff */
        /* <DEDUP_REMOVED lines=9> */
[-C--:B------:R-:W-:Y:S02]  /*22b0*/  LEA.HI.X R23, R38, R2.reuse, R39, 0x3, P2 ;  /* 0x0000000226177211 */ /* 0x080fe400010f1c27 */
[----:B------:R-:W-:Y:S01]  /*22c0*/  LEA.HI.X R25, R30, R2, R25, 0x3, P3 ;  /* 0x000000021e197211 */ /* 0x000fe200018f1c19 */
[----:B------:R-:W-:Y:S01]  /*22d0*/  IMAD R39, R29, UR10, RZ ;  /* 0x0000000a1d277c24 */ /* 0x000fe2000f8e02ff */
[----:B------:R-:W5:Y:S01]  /*22e0*/  LDG.E.64.CONSTANT R20, desc[UR4][R20.64] ;  /* 0x0000000414147981 */ /* 0x000f62000c1e9b00 */
[----:B------:R-:W-:-:S02]  /*22f0*/  IMAD R29, R44, UR11, R31 ;  /* 0x0000000b2c1d7c24 */ /* 0x000fc4000f8e021f */
[----:B------:R-:W-:Y:S01]  /*2300*/  IMAD.WIDE.U32 R44, R44, UR10, RZ ;  /* 0x0000000a2c2c7c25 */ /* 0x000fe2000f8e00ff */
[----:B------:R-:W5:Y:S03]  /*2310*/  LDG.E.64.CONSTANT R22, desc[UR4][R22.64] ;  /* 0x0000000416167981 */ /* 0x000f66000c1e9b00 */
[----:B------:R-:W-:Y:S01]  /*2320*/  IMAD R31, R27, UR10, RZ ;  /* 0x0000000a1b1f7c24 */ /* 0x000fe2000f8e02ff */
[----:B------:R-:W-:Y:S01]  /*2330*/  IADD3 R29, R45, R29, RZ ;  /* 0x0000001d2d1d7210 */ /* 0x000fe20007ffe0ff */
[----:B------:R-:W-:Y:S01]  /*2340*/  IMAD R27, R28, UR11, R39 ;  /* 0x0000000b1c1b7c24 */ /* 0x000fe2000f8e0227 */
[-C--:B------:R-:W-:Y:S01]  /*2350*/  LEA R28, P2, R42, R0.reuse, 0x3 ;  /* 0x000000002a1c7211 */ /* 0x080fe200078418ff */
[C---:B------:R-:W-:Y:S01]  /*2360*/  IMAD.WIDE.U32 R38, R26.reuse, UR10, RZ ;  /* 0x0000000a1a267c25 */ /* 0x040fe2000f8e00ff */
[----:B------:R-:W5:Y:S03]  /*2370*/  LDG.E.64.CONSTANT R24, desc[UR4][R24.64] ;  /* 0x0000000418187981 */ /* 0x000f66000c1e9b00 */
[----:B------:R-:W-:Y:S01]  /*2380*/  IMAD R31, R26, UR11, R31 ;  /* 0x0000000b1a1f7c24 */ /* 0x000fe2000f8e021f */
[-C--:B------:R-:W-:Y:S01]  /*2390*/  LEA R26, P1, R44, R0.reuse, 0x3 ;  /* 0x000000002c1a7211 */ /* 0x080fe200078218ff */
[----:B------:R-:W-:Y:S01]  /*23a0*/  IMAD.IADD R43, R43, 0x1, R27 ;  /* 0x000000012b2b7824 */ /* 0x000fe200078e021b */
[----:B------:R-:W-:Y:S01]  /*23b0*/  LEA R30, P3, R38, R0, 0x3 ;  /* 0x00000000261e7211 */ /* 0x000fe200078618ff */
[----:B------:R-:W-:Y:S01]  /*23c0*/  IMAD R45, R35, UR10, RZ ;  /* 0x0000000a232d7c24 */ /* 0x000fe2000f8e02ff */
[-C--:B------:R-:W-:Y:S01]  /*23d0*/  LEA.HI.X R27, R44, R2.reuse, R29, 0x3, P1 ;  /* 0x000000022c1b7211 */ /* 0x080fe200008f1c1d */
[----:B------:R-:W-:Y:S01]  /*23e0*/  IMAD R47, R32, UR11, R47 ;  /* 0x0000000b202f7c24 */ /* 0x000fe2000f8e022f */
[----:B------:R-:W-:Y:S01]  /*23f0*/  IADD3 R31, R39, R31, RZ ;  /* 0x0000001f271f7210 */ /* 0x000fe20007ffe0ff */
[----:B------:R-:W-:Y:S01]  /*2400*/  IMAD R45, R34, UR11, R45 ;  /* 0x0000000b222d7c24 */ /* 0x000fe2000f8e022d */
[-C--:B------:R-:W-:Y:S01]  /*2410*/  LEA.HI.X R29, R42, R2.reuse, R43, 0x3, P2 ;  /* 0x000000022a1d7211 */ /* 0x080fe200010f1c2b */
[----:B------:R-:W-:Y:S01]  /*2420*/  IMAD R43, R41, UR10, RZ ;  /* 0x0000000a292b7c24 */ /* 0x000fe2000f8e02ff */
[----:B------:R-:W5:Y:S01]  /*2430*/  LDG.E.64.CONSTANT R26, desc[UR4][R26.64] ;  /* 0x000000041a1a7981 */ /* 0x000f62000c1e9b00 */
[----:B------:R-:W-:Y:S01]  /*2440*/  IMAD.WIDE.U32 R32, R32, UR10, RZ ;  /* 0x0000000a20207c25 */ /* 0x000fe2000f8e00ff */
[----:B------:R-:W-:-:S02]  /*2450*/  LEA.HI.X R31, R38, R2, R31, 0x3, P3 ;  /* 0x00000002261f7211 */ /* 0x000fc400018f1c1f */
[----:B------:R-:W5:Y:S01]  /*2460*/  LDG.E.64.CONSTANT R28, desc[UR4][R28.64] ;  /* 0x000000041c1c7981 */ /* 0x000f62000c1e9b00 */
[----:B------:R-:W-:Y:S01]  /*2470*/  IMAD.WIDE.U32 R34, R34, UR10, RZ ;  /* 0x0000000a22227c25 */ /* 0x000fe2000f8e00ff */
[----:B------:R-:W-:Y:S02]  /*2480*/  IADD3 R33, R33, R47, RZ ;  /* 0x0000002f21217210 */ /* 0x000fe40007ffe0ff */
[----:B------:R-:W5:Y:S01]  /*2490*/  LDG.E.64.CONSTANT R30, desc[UR4][R30.64] ;  /* 0x000000041e1e7981 */ /* 0x000f62000c1e9b00 */
[----:B------:R-:W-:Y:S01]  /*24a0*/  IMAD R41, R36, UR11, R37 ;  /* 0x0000000b24297c24 */ /* 0x000fe2000f8e0225 */
[----:B------:R-:W-:Y:S01]  /*24b0*/  LEA R42, P2, R34, R0, 0x3 ;  /* 0x00000000222a7211 */ /* 0x000fe200078418ff */
[----:B------:R-:W-:-:S04]  /*24c0*/  IMAD.WIDE.U32 R36, R36, UR10, RZ ;  /* 0x0000000a24247c25 */ /* 0x000fc8000f8e00ff */
[----:B------:R-:W-:Y:S01]  /*24d0*/  IMAD.WIDE.U32 R38, R40, UR10, RZ ;  /* 0x0000000a28267c25 */ /* 0x000fe2000f8e00ff */
[----:B------:R-:W-:Y:S02]  /*24e0*/  IADD3 R37, R37, R41, RZ ;  /* 0x0000002925257210 */ /* 0x000fe40007ffe0ff */
[-C--:B------:R-:W-:Y:S01]  /*24f0*/  LEA R44, P3, R36, R0.reuse, 0x3 ;  /* 0x00000000242c7211 */ /* 0x080fe200078618ff */
[----:B------:R-:W-:Y:S01]  /*2500*/  IMAD R43, R40, UR11, R43 ;  /* 0x0000000b282b7c24 */ /* 0x000fe2000f8e022b */
[-C--:B------:R-:W-:Y:S01]  /*2510*/  LEA R40, P1, R32, R0.reuse, 0x3 ;  /* 0x0000000020287211 */ /* 0x080fe200078218ff */
[----:B------:R-:W-:Y:S01]  /*2520*/  IMAD.IADD R35, R35, 0x1, R45 ;  /* 0x0000000123237824 */ /* 0x000fe200078e022d */
[----:B------:R-:W-:Y:S02]  /*2530*/  LEA R46, P4, R38, R0, 0x3 ;  /* 0x00000000262e7211 */ /* 0x000fe400078818ff */
[----:B------:R-:W-:Y:S02]  /*2540*/  IADD3 R39, R39, R43, RZ ;  /* 0x0000002b27277210 */ /* 0x000fe40007ffe0ff */
[----:B------:R-:W-:-:S02]  /*2550*/  LEA.HI.X R41, R32, R2, R33, 0x3, P1 ;  /* 0x0000000220297211 */ /* 0x000fc400008f1c21 */
[-C--:B------:R-:W-:Y:S02]  /*2560*/  LEA.HI.X R43, R34, R2.reuse, R35, 0x3, P2 ;  /* 0x00000002222b7211 */ /* 0x080fe400010f1c23 */
[-C--:B------:R-:W-:Y:S02]  /*2570*/  LEA.HI.X R45, R36, R2.reuse, R37, 0x3, P3 ;  /* 0x00000002242d7211 */ /* 0x080fe400018f1c25 */
[----:B------:R-:W-:Y:S01]  /*2580*/  LEA.HI.X R47, R38, R2, R39, 0x3, P4 ;  /* 0x00000002262f7211 */ /* 0x000fe200020f1c27 */
[----:B------:R-:W5:Y:S04]  /*2590*/  LDG.E.64.CONSTANT R40, desc[UR4][R40.64] ;  /* 0x0000000428287981 */ /* 0x000f68000c1e9b00 */
[----:B------:R-:W5:Y:S04]  /*25a0*/  LDG.E.64.CONSTANT R42, desc[UR4][R42.64] ;  /* 0x000000042a2a7981 */ /* 0x000f68000c1e9b00 */
[----:B------:R-:W5:Y:S04]  /*25b0*/  LDG.E.64.CONSTANT R44, desc[UR4][R44.64] ;  /* 0x000000042c2c7981 */ /* 0x000f68000c1e9b00 */
[----:B------:R-:W5:Y:S01]  /*25c0*/  LDG.E.64.CONSTANT R46, desc[UR4][R46.64] ;  /* 0x000000042e2e7981 */ /* 0x000f62000c1e9b00 */
[----:B--2---:R-:W-:-:S04]  /*25d0*/  IADD3 R33, P1, P2, R10, R50, R48 ;  /* 0x000000320a217210 */ /* 0x004fc80007a3e030 */
[----:B------:R-:W-:Y:S02]  /*25e0*/  IADD3.X R11, R11, R51, R7, P1, P2 ;  /* 0x000000330b0b7210 */ /* 0x000fe40000fe4407 */
[----:B---3--:R-:W-:-:S04]  /*25f0*/  IADD3 R33, P3, P4, R14, R12, R33 ;  /* 0x0000000c0e217210 */ /* 0x008fc80007c7e021 */
[----:B------:R-:W-:Y:S02]  /*2600*/  IADD3.X R13, R15, R13, R11, P3, P4 ;  /* 0x0000000d0f0d7210 */ /* 0x000fe40001fe840b */
[----:B----4-:R-:W-:-:S04]  /*2610*/  IADD3 R7, P1, P2, R18, R16, R33 ;  /* 0x0000001012077210 */ /* 0x010fc80007a3e021 */
[----:B------:R-:W-:Y:S02]  /*2620*/  IADD3.X R17, R19, R17, R13, P1, P2 ;  /* 0x0000001113117210 */ /* 0x000fe40000fe440d */
[----:B-----5:R-:W-:-:S04]  /*2630*/  IADD3 R7, P3, P4, R22, R20, R7 ;  /* 0x0000001416077210 */ /* 0x020fc80007c7e007 */
[----:B------:R-:W-:Y:S02]  /*2640*/  IADD3.X R21, R23, R21, R17, P3, P4 ;  /* 0x0000001517157210 */ /* 0x000fe40001fe8411 */
[----:B------:R-:W-:-:S05]  /*2650*/  IADD3 R6, P3, R6, 0x10, RZ ;  /* 0x0000001006067810 */ /* 0x000fca0007f7e0ff */
[----:B------:R-:W-:Y:S01]  /*2660*/  IMAD.X R4, RZ, RZ, R4, P3 ;  /* 0x000000ffff047224 */ /* 0x000fe200018e0604 */
[----:B------:R-:W-:-:S04]  /*2670*/  IADD3 R7, P1, P2, R26, R24, R7 ;  /* 0x000000181a077210 */ /* 0x000fc80007a3e007 */
[----:B------:R-:W-:Y:S02]  /*2680*/  IADD3.X R25, R27, R25, R21, P1, P2 ;  /* 0x000000191b197210 */ /* 0x000fe40000fe4415 */
[----:B------:R-:W-:Y:S02]  /*2690*/  ISETP.GE.U32.AND P1, PT, R6, -0xc, PT ;  /* 0xfffffff40600780c */ /* 0x000fe40003f26070 */
[----:B------:R-:W-:Y:S02]  /*26a0*/  IADD3 R7, P4, P5, R30, R28, R7 ;  /* 0x0000001c1e077210 */ /* 0x000fe40007d9e007 */
[----:B------:R-:W-:Y:S02]  /*26b0*/  ISETP.GE.AND.EX P1, PT, R4, -0x1, PT, P1 ;  /* 0xffffffff0400780c */ /* 0x000fe40003f26310 */
[----:B------:R-:W-:Y:S02]  /*26c0*/  IADD3.X R29, R31, R29, R25, P4, P5 ;  /* 0x0000001d1f1d7210 */ /* 0x000fe400027ea419 */
[----:B------:R-:W-:-:S04]  /*26d0*/  IADD3 R52, P4, R52, 0x80, RZ ;  /* 0x0000008034347810 */ /* 0x000fc80007f9e0ff */
[----:B------:R-:W-:Y:S02]  /*26e0*/  IADD3.X R53, RZ, R53, RZ, P4, !PT ;  /* 0x00000035ff357210 */ /* 0x000fe400027fe4ff */
[----:B------:R-:W-:-:S04]  /*26f0*/  IADD3 R7, P3, P2, R42, R40, R7 ;  /* 0x000000282a077210 */ /* 0x000fc80007a7e007 */
[----:B------:R-:W-:Y:S02]  /*2700*/  IADD3 R48, P5, P6, R46, R44, R7 ;  /* 0x0000002c2e307210 */ /* 0x000fe40007ebe007 */
[----:B------:R-:W-:-:S04]  /*2710*/  IADD3.X R7, R43, R41, R29, P3, P2 ;  /* 0x000000292b077210 */ /* 0x000fc80001fe441d */
[----:B------:R-:W-:Y:S01]  /*2720*/  IADD3.X R7, R47, R45, R7, P5, P6 ;  /* 0x0000002d2f077210 */ /* 0x000fe20002fec407 */
[----:B------:R-:W-:Y:S06]  /*2730*/  @!P1 BRA `(.L_x_2316) ;  /* 0xfffffff400a09947 */ /* 0x000fec000383ffff */
[----:B------:R-:W-:Y:S05]  /*2740*/  BSYNC B5 ;  /* 0x0000000000057941 */ /* 0x000fea0003800000 */
.L_x_2315:
[----:B------:R-:W-:Y:S01]  /*2750*/  MOV R10, R52 ;  /* 0x00000034000a7202 */ /* 0x000fe20000000f00 */
[----:B------:R-:W-:-:S07]  /*2760*/  IMAD.MOV.U32 R11, RZ, RZ, R53 ;  /* 0x000000ffff0b7224 */ /* 0x000fce00078e0035 */
.L_x_2314:
[----:B------:R-:W-:Y:S05]  /*2770*/  BSYNC B4 ;  /* 0x0000000000047941 */ /* 0x000fea0003800000 */
.L_x_2313:
        /* <DEDUP_REMOVED lines=19> */
[----:B----4-:R-:W-:Y:S02]  /*28b0*/  IMAD R15, R15, UR10, RZ ;  /* 0x0000000a0f0f7c24 */ /* 0x010fe4000f8e02ff */
[----:B------:R-:W-:Y:S01]  /*28c0*/  IMAD.WIDE.U32 R26, R14, UR10, RZ ;  /* 0x0000000a0e1a7c25 */ /* 0x000fe2000f8e00ff */
[----:B------:R-:W-:-:S03]  /*28d0*/  IADD3 R13, R19, R13, RZ ;  /* 0x0000000d130d7210 */ /* 0x000fc60007ffe0ff */
[----:B---3--:R-:W-:Y:S01]  /*28e0*/  IMAD R19, R25, UR10, RZ ;  /* 0x0000000a19137c24 */ /* 0x008fe2000f8e02ff */
[----:B------:R-:W-:Y:S01]  /*28f0*/  LEA.HI.X R13, R18, R2, R13, 0x3, P0 ;  /* 0x00000002120d7211 */ /* 0x000fe200000f1c0d */
[----:B------:R-:W-:Y:S01]  /*2900*/  IMAD R15, R14, UR11, R15 ;  /* 0x0000000b0e0f7c24 */ /* 0x000fe2000f8e020f */
[-C--:B------:R-:W-:Y:S01]  /*2910*/  LEA R14, P1, R26, R0.reuse, 0x3 ;  /* 0x000000001a0e7211 */ /* 0x080fe200078218ff */
[C---:B------:R-:W-:Y:S02]  /*2920*/  IMAD R19, R24.reuse, UR11, R19 ;  /* 0x0000000b18137c24 */ /* 0x040fe4000f8e0213 */
[----:B------:R-:W-:Y:S01]  /*2930*/  IMAD.WIDE.U32 R24, R24, UR10, RZ ;  /* 0x0000000a18187c25 */ /* 0x000fe2000f8e00ff */
[----:B------:R-:W-:Y:S01]  /*2940*/  IADD3 R15, R27, R15, RZ ;  /* 0x0000000f1b0f7210 */ /* 0x000fe20007ffe0ff */
[----:B------:R-:W2:Y:S02]  /*2950*/  LDG.E.64.CONSTANT R12, desc[UR4][R12.64] ;  /* 0x000000040c0c7981 */ /* 0x000ea4000c1e9b00 */
[----:B-----5:R-:W-:Y:S01]  /*2960*/  IMAD R11, R11, UR10, RZ ;  /* 0x0000000a0b0b7c24 */ /* 0x020fe2000f8e02ff */
[----:B------:R-:W-:Y:S01]  /*2970*/  LEA R18, P0, R24, R0, 0x3 ;  /* 0x0000000018127211 */ /* 0x000fe200078018ff */
[----:B------:R-:W-:Y:S01]  /*2980*/  IMAD.IADD R19, R25, 0x1, R19 ;  /* 0x0000000119137824 */ /* 0x000fe200078e0213 */
[----:B------:R-:W-:Y:S01]  /*2990*/  LEA.HI.X R15, R26, R2, R15, 0x3, P1 ;  /* 0x000000021a0f7211 */ /* 0x000fe200008f1c0f */
[----:B------:R-:W-:-:S02]  /*29a0*/  IMAD R25, R29, UR10, RZ ;  /* 0x0000000a1d197c24 */ /* 0x000fc4000f8e02ff */
[----:B------:R-:W-:Y:S01]  /*29b0*/  IMAD.WIDE.U32 R30, R10, UR10, RZ ;  /* 0x0000000a0a1e7c25 */ /* 0x000fe2000f8e00ff */
[----:B------:R-:W-:Y:S02]  /*29c0*/  LEA.HI.X R19, R24, R2, R19, 0x3, P0 ;  /* 0x0000000218137211 */ /* 0x000fe400000f1c13 */
[----:B------:R-:W3:Y:S01]  /*29d0*/  LDG.E.64.CONSTANT R14, desc[UR4][R14.64] ;  /* 0x000000040e0e7981 */ /* 0x000ee2000c1e9b00 */
[----:B------:R-:W-:Y:S01]  /*29e0*/  IMAD R11, R10, UR11, R11 ;  /* 0x0000000b0a0b7c24 */ /* 0x000fe2000f8e020b */
[----:B------:R-:W-:Y:S01]  /*29f0*/  LEA R10, P2, R30, R0, 0x3 ;  /* 0x000000001e0a7211 */ /* 0x000fe200078418ff */
[----:B------:R-:W-:Y:S01]  /*2a00*/  IMAD R27, R23, UR10, RZ ;  /* 0x0000000a171b7c24 */ /* 0x000fe2000f8e02ff */
[----:B------:R-:W2:Y:S01]  /*2a10*/  LDG.E.64.CONSTANT R18, desc[UR4][R18.64] ;  /* 0x0000000412127981 */ /* 0x000ea2000c1e9b00 */
[----:B------:R-:W-:Y:S01]  /*2a20*/  IMAD R23, R28, UR11, R25 ;  /* 0x0000000b1c177c24 */ /* 0x000fe2000f8e0219 */
[----:B------:R-:W-:Y:S01]  /*2a30*/  IADD3 R11, R31, R11, RZ ;  /* 0x0000000b1f0b7210 */ /* 0x000fe20007ffe0ff */
[----:B------:R-:W-:-:S02]  /*2a40*/  IMAD R25, R21, UR10, RZ ;  /* 0x0000000a15197c24 */ /* 0x000fc4000f8e02ff */
[----:B------:R-:W-:Y:S01]  /*2a50*/  IMAD.WIDE.U32 R28, R28, UR10, RZ ;  /* 0x0000000a1c1c7c25 */ /* 0x000fe2000f8e00ff */
[----:B------:R-:W-:-:S03]  /*2a60*/  LEA.HI.X R11, R30, R2, R11, 0x3, P2 ;  /* 0x000000021e0b7211 */ /* 0x000fc600010f1c0b */
[----:B------:R-:W-:Y:S01]  /*2a70*/  IMAD.WIDE.U32 R32, R20, UR10, RZ ;  /* 0x0000000a14207c25 */ /* 0x000fe2000f8e00ff */
[-C--:B------:R-:W-:Y:S02]  /*2a80*/  LEA R24, P0, R28, R0.reuse, 0x3 ;  /* 0x000000001c187211 */ /* 0x080fe400078018ff */
[----:B------:R-:W3:Y:S01]  /*2a90*/  LDG.E.64.CONSTANT R10, desc[UR4][R10.64] ;  /* 0x000000040a0a7981 */ /* 0x000ee2000c1e9b00 */
[----:B------:R-:W-:Y:S02]  /*2aa0*/  IMAD R25, R20, UR11, R25 ;  /* 0x0000000b14197c24 */ /* 0x000fe4000f8e0219 */
[----:B------:R-:W-:Y:S02]  /*2ab0*/  IMAD.IADD R23, R29, 0x1, R23 ;  /* 0x000000011d177824 */ /* 0x000fe400078e0217 */
[C---:B------:R-:W-:Y:S02]  /*2ac0*/  IMAD R21, R22.reuse, UR11, R27 ;  /* 0x0000000b16157c24 */ /* 0x040fe4000f8e021b */
[----:B------:R-:W-:Y:S01]  /*2ad0*/  IMAD.WIDE.U32 R30, R22, UR10, RZ ;  /* 0x0000000a161e7c25 */ /* 0x000fe2000f8e00ff */
[----:B------:R-:W-:-:S03]  /*2ae0*/  LEA R22, P2, R32, R0, 0x3 ;  /* 0x0000000020167211 */ /* 0x000fc600078418ff */
[----:B------:R-:W-:Y:S01]  /*2af0*/  IMAD R35, R17, UR10, RZ ;  /* 0x0000000a11237c24 */ /* 0x000fe2000f8e02ff */
[----:B------:R-:W-:Y:S01]  /*2b00*/  IADD3 R17, R33, R25, RZ ;  /* 0x0000001921117210 */ /* 0x000fe20007ffe0ff */
[----:B------:R-:W-:Y:S01]  /*2b10*/  IMAD.WIDE.U32 R26, R16, UR10, RZ ;  /* 0x0000000a101a7c25 */ /* 0x000fe2000f8e00ff */
[-C--:B------:R-:W-:Y:S02]  /*2b20*/  LEA.HI.X R25, R28, R2.reuse, R23, 0x3, P0 ;  /* 0x000000021c197211 */ /* 0x080fe400000f1c17 */
[----:B------:R-:W-:Y:S01]  /*2b30*/  LEA.HI.X R23, R32, R2, R17, 0x3, P2 ;  /* 0x0000000220177211 */ /* 0x000fe200010f1c11 */
[----:B------:R-:W-:Y:S01]  /*2b40*/  IMAD R17, R16, UR11, R35 ;  /* 0x0000000b10117c24 */ /* 0x000fe2000f8e0223 */
[-C--:B------:R-:W-:Y:S02]  /*2b50*/  LEA R20, P1, R30, R0.reuse, 0x3 ;  /* 0x000000001e147211 */ /* 0x080fe400078218ff */
[----:B------:R-:W-:Y:S01]  /*2b60*/  IADD3 R21, R31, R21, RZ ;  /* 0x000000151f157210 */ /* 0x000fe20007ffe0ff */
[----:B------:R-:W-:Y:S01]  /*2b70*/  IMAD.IADD R17, R27, 0x1, R17 ;  /* 0x000000011b117824 */ /* 0x000fe200078e0211 */
[----:B------:R-:W-:Y:S01]  /*2b80*/  LEA R16, P0, R26, R0, 0x3 ;  /* 0x000000001a107211 */ /* 0x000fe200078018ff */
[----:B------:R-:W4:Y:S01]  /*2b90*/  LDG.E.64.CONSTANT R24, desc[UR4][R24.64] ;  /* 0x0000000418187981 */ /* 0x000f22000c1e9b00 */
[----:B------:R-:W-:-:S02]  /*2ba0*/  LEA.HI.X R21, R30, R2, R21, 0x3, P1 ;  /* 0x000000021e157211 */ /* 0x000fc400008f1c15 */
[----:B------:R-:W-:Y:S01]  /*2bb0*/  LEA.HI.X R17, R26, R2, R17, 0x3, P0 ;  /* 0x000000021a117211 */ /* 0x000fe200000f1c11 */
[----:B------:R-:W5:Y:S04]  /*2bc0*/  LDG.E.64.CONSTANT R22, desc[UR4][R22.64] ;  /* 0x0000000416167981 */ /* 0x000f68000c1e9b00 */
[----:B------:R-:W4:Y:S04]  /*2bd0*/  LDG.E.64.CONSTANT R20, desc[UR4][R20.64] ;  /* 0x0000000414147981 */ /* 0x000f28000c1e9b00 */
[----:B------:R-:W5:Y:S01]  /*2be0*/  LDG.E.64.CONSTANT R16, desc[UR4][R16.64] ;  /* 0x0000000410107981 */ /* 0x000f62000c1e9b00 */
[----:B------:R-:W-:-:S04]  /*2bf0*/  IADD3 R6, P6, R6, 0x8, RZ ;  /* 0x0000000806067810 */ /* 0x000fc80007fde0ff */
[----:B------:R-:W-:Y:S02]  /*2c00*/  IADD3.X R4, RZ, R4, RZ, P6, !PT ;  /* 0x00000004ff047210 */ /* 0x000fe400037fe4ff */
[----:B--2---:R-:W-:-:S04]  /*2c10*/  IADD3 R27, P0, P1, R18, R12, R48 ;  /* 0x0000000c121b7210 */ /* 0x004fc8000791e030 */
[----:B------:R-:W-:Y:S02]  /*2c20*/  IADD3.X R13, R19, R13, R7, P0, P1 ;  /* 0x0000000d130d7210 */ /* 0x000fe400007e2407 */
[----:B---3--:R-:W-:Y:S02]  /*2c30*/  IADD3 R7, P0, P1, R10, R14, R27 ;  /* 0x0000000e0a077210 */ /* 0x008fe4000791e01b */
[----:B------:R-:W-:Y:S02]  /*2c40*/  IADD3 R10, P3, R52, 0x40, RZ ;  /* 0x00000040340a7810 */ /* 0x000fe40007f7e0ff */
[----:B------:R-:W-:Y:S02]  /*2c50*/  IADD3.X R13, R11, R15, R13, P0, P1 ;  /* 0x0000000f0b0d7210 */ /* 0x000fe400007e240d */
[----:B------:R-:W-:Y:S01]  /*2c60*/  IADD3.X R11, RZ, R53, RZ, P3, !PT ;  /* 0x00000035ff0b7210 */ /* 0x000fe20001ffe4ff */
[----:B------:R-:W-:Y:S01]  /*2c70*/  IMAD.MOV.U32 R52, RZ, RZ, R10 ;  /* 0x000000ffff347224 */ /* 0x000fe200078e000a */
[----:B------:R-:W-:-:S02]  /*2c80*/  PLOP3.LUT P0, PT, PT, PT, PT, 0x8, 0x0 ;  /* 0x000000000000781c */ /* 0x000fc40003f0e170 */
[----:B------:R-:W-:Y:S02]  /*2c90*/  MOV R53, R11 ;  /* 0x0000000b00357202 */ /* 0x000fe40000000f00 */
[----:B----4-:R-:W-:-:S04]  /*2ca0*/  IADD3 R7, P1, P2, R20, R24, R7 ;  /* 0x0000001814077210 */ /* 0x010fc80007a3e007 */
[----:B-----5:R-:W-:Y:S02]  /*2cb0*/  IADD3 R48, P4, P5, R16, R22, R7 ;  /* 0x0000001610307210 */ /* 0x020fe40007d9e007 */
[----:B------:R-:W-:-:S04]  /*2cc0*/  IADD3.X R7, R21, R25, R13, P1, P2 ;  /* 0x0000001915077210 */ /* 0x000fc80000fe440d */
[----:B------:R-:W-:-:S07]  /*2cd0*/  IADD3.X R7, R17, R23, R7, P4, P5 ;  /* 0x0000001711077210 */ /* 0x000fce00027ea407 */
.L_x_2318:
[----:B------:R-:W-:Y:S05]  /*2ce0*/  BSYNC B4 ;  /* 0x0000000000047941 */ /* 0x000fea0003800000 */
.L_x_2317:
[----:B------:R-:W-:-:S04]  /*2cf0*/  ISETP.NE.U32.AND P1, PT, R6, RZ, PT ;  /* 0x000000ff0600720c */ /* 0x000fc80003f25070 */
[----:B------:R-:W-:-:S13]  /*2d00*/  ISETP.NE.OR.EX P0, PT, R4, RZ, P0, P1 ;  /* 0x000000ff0400720c */ /* 0x000fda0000705710 */
[----:B------:R-:W-:Y:S05]  /*2d10*/  @!P0 BREAK B3 ;  /* 0x0000000000038942 */ /* 0x000fea0003800000 */
[----:B------:R-:W-:Y:S05]  /*2d20*/  @!P0 BRA `(.L_x_2310) ;  /* 0x0000000000c08947 */ /* 0x000fea0003800000 */
.L_x_2312:
[----:B------:R-:W-:Y:S05]  /*2d30*/  BSYNC B3 ;  /* 0x0000000000037941 */ /* 0x000fea0003800000 */
.L_x_2311:
[----:B------:R-:W-:Y:S01]  /*2d40*/  BSSY B3, `(.L_x_2319) ;  /* 0x000002c000037945 */ /* 0x000fe20003800000 */
.L_x_2320:
        /* <DEDUP_REMOVED lines=8> */
[----:B----4-:R-:W-:-:S03]  /*2dd0*/  IMAD R19, R19, UR6, RZ ;  /* 0x0000000613137c24 */ /* 0x010fc6000f8e02ff */
[----:B------:R-:W-:Y:S01]  /*2de0*/  IADD3 R11, R15, R11, RZ ;  /* 0x0000000b0f0b7210 */ /* 0x000fe20007ffe0ff */
[----:B---3--:R-:W-:Y:S02]  /*2df0*/  IMAD R15, R17, UR6, RZ ;  /* 0x00000006110f7c24 */ /* 0x008fe4000f8e02ff */
[----:B-----5:R-:W-:Y:S01]  /*2e00*/  IMAD R13, R13, UR6, RZ ;  /* 0x000000060d0d7c24 */ /* 0x020fe2000f8e02ff */
[----:B------:R-:W-:Y:S01]  /*2e10*/  LEA.HI.X R11, R14, R2, R11, 0x3, P0 ;  /* 0x000000020e0b7211 */ /* 0x000fe200000f1c0b */
[C---:B------:R-:W-:Y:S02]  /*2e20*/  IMAD R21, R16.reuse, UR7, R15 ;  /* 0x0000000710157c24 */ /* 0x040fe4000f8e020f */
[----:B------:R-:W-:-:S03]  /*2e30*/  IMAD.WIDE.U32 R16, R16, UR6, RZ ;  /* 0x0000000610107c25 */ /* 0x000fc6000f8e00ff */
[----:B------:R-:W2:Y:S01]  /*2e40*/  LDG.E.64.CONSTANT R10, desc[UR4][R10.64] ;  /* 0x000000040a0a7981 */ /* 0x000ea2000c1e9b00 */
[----:B------:R-:W-:-:S04]  /*2e50*/  IMAD.WIDE.U32 R14, R18, UR6, RZ ;  /* 0x00000006120e7c25 */ /* 0x000fc8000f8e00ff */
[----:B------:R-:W-:Y:S01]  /*2e60*/  IMAD R23, R18, UR7, R19 ;  /* 0x0000000712177c24 */ /* 0x000fe2000f8e0213 */
[----:B------:R-:W-:Y:S01]  /*2e70*/  LEA R22, P2, R14, R0, 0x3 ;  /* 0x000000000e167211 */ /* 0x000fe200078418ff */
[----:B------:R-:W-:-:S03]  /*2e80*/  IMAD.WIDE.U32 R18, R12, UR6, RZ ;  /* 0x000000060c127c25 */ /* 0x000fc6000f8e00ff */
[----:B------:R-:W-:Y:S01]  /*2e90*/  IADD3 R23, R15, R23, RZ ;  /* 0x000000170f177210 */ /* 0x000fe20007ffe0ff */
[----:B------:R-:W-:Y:S01]  /*2ea0*/  IMAD R13, R12, UR7, R13 ;  /* 0x000000070c0d7c24 */ /* 0x000fe2000f8e020d */
[-C--:B------:R-:W-:Y:S01]  /*2eb0*/  LEA R12, P0, R16, R0.reuse, 0x3 ;  /* 0x00000000100c7211 */ /* 0x080fe200078018ff */
[----:B------:R-:W-:Y:S01]  /*2ec0*/  IMAD.IADD R21, R17, 0x1, R21 ;  /* 0x0000000111157824 */ /* 0x000fe200078e0215 */
[----:B------:R-:W-:Y:S02]  /*2ed0*/  LEA R20, P1, R18, R0, 0x3 ;  /* 0x0000000012147211 */ /* 0x000fe400078218ff */
[----:B------:R-:W-:Y:S02]  /*2ee0*/  IADD3 R15, R19, R13, RZ ;  /* 0x0000000d130f7210 */ /* 0x000fe40007ffe0ff */
[-C--:B------:R-:W-:Y:S02]  /*2ef0*/  LEA.HI.X R13, R16, R2.reuse, R21, 0x3, P0 ;  /* 0x00000002100d7211 */ /* 0x080fe400000f1c15 */
[----:B------:R-:W-:-:S02]  /*2f00*/  LEA.HI.X R23, R14, R2, R23, 0x3, P2 ;  /* 0x000000020e177211 */ /* 0x000fc400010f1c17 */
[----:B------:R-:W-:Y:S02]  /*2f10*/  LEA.HI.X R21, R18, R2, R15, 0x3, P1 ;  /* 0x0000000212157211 */ /* 0x000fe400008f1c0f */
[----:B------:R-:W2:Y:S04]  /*2f20*/  LDG.E.64.CONSTANT R12, desc[UR4][R12.64] ;  /* 0x000000040c0c7981 */ /* 0x000ea8000c1e9b00 */
[----:B------:R-:W3:Y:S04]  /*2f30*/  LDG.E.64.CONSTANT R22, desc[UR4][R22.64] ;  /* 0x0000000416167981 */ /* 0x000ee8000c1e9b00 */
[----:B------:R-:W3:Y:S01]  /*2f40*/  LDG.E.64.CONSTANT R20, desc[UR4][R20.64] ;  /* 0x0000000414147981 */ /* 0x000ee2000c1e9b00 */
[----:B------:R-:W-:-:S05]  /*2f50*/  IADD3 R6, P0, R6, 0x4, RZ ;  /* 0x0000000406067810 */ /* 0x000fca0007f1e0ff */
[----:B------:R-:W-:Y:S01]  /*2f60*/  IMAD.X R4, RZ, RZ, R4, P0 ;  /* 0x000000ffff047224 */ /* 0x000fe200000e0604 */
[----:B------:R-:W-:-:S04]  /*2f70*/  ISETP.NE.U32.AND P0, PT, R6, RZ, PT ;  /* 0x000000ff0600720c */ /* 0x000fc80003f05070 */
[----:B------:R-:W-:Y:S02]  /*2f80*/  ISETP.NE.AND.EX P0, PT, R4, RZ, PT, P0 ;  /* 0x000000ff0400720c */ /* 0x000fe40003f05300 */
[----:B------:R-:W-:-:S04]  /*2f90*/  IADD3 R52, P1, R52, 0x20, RZ ;  /* 0x0000002034347810 */ /* 0x000fc80007f3e0ff */
[----:B------:R-:W-:Y:S02]  /*2fa0*/  IADD3.X R53, RZ, R53, RZ, P1, !PT ;  /* 0x00000035ff357210 */ /* 0x000fe40000ffe4ff */
[----:B--2---:R-:W-:-:S04]  /*2fb0*/  IADD3 R15, P2, P3, R12, R10, R48 ;  /* 0x0000000a0c0f7210 */ /* 0x004fc80007b5e030 */
[----:B------:R-:W-:Y:S02]  /*2fc0*/  IADD3.X R7, R13, R11, R7, P2, P3 ;  /* 0x0000000b0d077210 */ /* 0x000fe400017e6407 */
[----:B---3--:R-:W-:-:S04]  /*2fd0*/  IADD3 R48, P4, P5, R22, R20, R15 ;  /* 0x0000001416307210 */ /* 0x008fc80007d9e00f */
[----:B------:R-:W-:Y:S01]  /*2fe0*/  IADD3.X R7, R23, R21, R7, P4, P5 ;  /* 0x0000001517077210 */ /* 0x000fe200027ea407 */
[----:B------:R-:W-:Y:S08]  /*2ff0*/  @P0 BRA `(.L_x_2320) ;  /* 0xfffffffc00540947 */ /* 0x000ff0000383ffff */
[----:B------:R-:W-:Y:S05]  /*3000*/  BSYNC B3 ;  /* 0x0000000000037941 */ /* 0x000fea0003800000 */
.L_x_2319:
[----:B------:R-:W-:Y:S01]  /*3010*/  MOV R10, R52 ;  /* 0x00000034000a7202 */ /* 0x000fe20000000f00 */
[----:B------:R-:W-:-:S07]  /*3020*/  IMAD.MOV.U32 R11, RZ, RZ, R53 ;  /* 0x000000ffff0b7224 */ /* 0x000fce00078e0035 */
.L_x_2310:
[----:B------:R-:W-:Y:S05]  /*3030*/  BSYNC B0 ;  /* 0x0000000000007941 */ /* 0x000fea0003800000 */
.L_x_2309:
        /* <DEDUP_REMOVED lines=15> */
[----:B------:R-:W-:Y:S02]  /*3130*/  ISETP.NE.AND.EX P0, PT, RZ, RZ, PT, P0 ;  /* 0x000000ffff00720c */ /* 0x000fe40003f05300 */
[----:B--2---:R-:W-:-:S04]  /*3140*/  IADD3 R48, P1, R10, R48, RZ ;  /* 0x000000300a307210 */ /* 0x004fc80007f3e0ff */
[----:B------:R-:W-:-:S07]  /*3150*/  IADD3.X R7, R11, R7, RZ, P1, !PT ;  /* 0x000000070b077210 */ /* 0x000fce0000ffe4ff */
        /* <DEDUP_REMOVED lines=16> */
[----:B------:R-:W2:Y:S02]  /*3260*/  LDG.E.64.CONSTANT R4, desc[UR4][R4.64] ;  /* 0x0000000404047981 */ /* 0x000ea4000c1e9b00 */
[----:B------:R-:W-:-:S06]  /*3270*/  @P0 LEA.HI.X R11, R14, R2, R11, 0x3, P1 ;  /* 0x000000020e0b0211 */ /* 0x000fcc00008f1c0b */
[----:B------:R-:W3:Y:S01]  /*3280*/  @P0 LDG.E.64.CONSTANT R10, desc[UR4][R10.64] ;  /* 0x000000040a0a0981 */ /* 0x000ee2000c1e9b00 */
[----:B--2---:R-:W-:-:S04]  /*3290*/  IADD3 R48, P1, R4, R48, RZ ;  /* 0x0000003004307210 */ /* 0x004fc80007f3e0ff */
[----:B------:R-:W-:Y:S02]  /*32a0*/  IADD3.X R7, R5, R7, RZ, P1, !PT ;  /* 0x0000000705077210 */ /* 0x000fe40000ffe4ff */
[----:B---3--:R-:W-:-:S04]  /*32b0*/  @P0 IADD3 R48, P2, R10, R48, RZ ;  /* 0x000000300a300210 */ /* 0x008fc80007f5e0ff */
[----:B------:R-:W-:-:S09]  /*32c0*/  @P0 IADD3.X R7, R11, R7, RZ, P2, !PT ;  /* 0x000000070b070210 */ /* 0x000fd200017fe4ff */
.L_x_2308:
[----:B------:R-:W-:Y:S05]  /*32d0*/  BSYNC B1 ;  /* 0x0000000000017941 */ /* 0x000fea0003800000 */
.L_x_2307:
[----:B------:R-:W-:Y:S01]  /*32e0*/  IMAD.MOV.U32 R49, RZ, RZ, R7 ;  /* 0x000000ffff317224 */ /* 0x000fe200078e0007 */
[----:B------:R-:W-:-:S04]  /*32f0*/  IADD3 R3, R3, 0x80, RZ ;  /* 0x0000008003037810 */ /* 0x000fc80007ffe0ff */
[----:B------:R0:W-:Y:S03]  /*3300*/  STG.E.64 desc[UR4][R8.64], R48 ;  /* 0x0000003008007986 */ /* 0x0001e6000c101b04 */
.L_x_2305:
[----:B------:R-:W-:Y:S05]  /*3310*/  BSYNC B2 ;  /* 0x0000000000027941 */ /* 0x000fea0003800000 */
.L_x_2304:
        /* <DEDUP_REMOVED lines=8> */
[----:B------:R-:W-:Y:S01]  /*33a0*/  IMAD.MOV.U32 R2, RZ, RZ, RZ ;  /* 0x000000ffff027224 */ /* 0x000fe200078e00ff */
[----:B0-----:R-:W-:Y:S01]  /*33b0*/  HFMA2.MMA R8, -RZ, RZ, 0, 0 ;  /* 0x00000000ff087435 */ /* 0x001fe200000001ff */
        /* <DEDUP_REMOVED lines=401> */
.L_x_2324:
        /* <DEDUP_REMOVED lines=15> */
[----:B------:R-:W-:Y:S02]  /*4dc0*/  IMAD.MOV.U32 R48, RZ, RZ, RZ ;  /* 0x000000ffff307224 */ /* 0x000fe400078e00ff */
        /* <DEDUP_REMOVED lines=26> */
[----:B------:R-:W-:Y:S02]  /*4f70*/  IADD3.X R4, RZ, ~R13, RZ, P0, !PT ;  /* 0x8000000dff047210 */ /* 0x000fe400007fe4ff */
[----:B------:R-:W-:Y:S02]  /*4f80*/  MOV R52, R10 ;  /* 0x0000000a00347202 */ /* 0x000fe40000000f00 */
[----:B------:R-:W-:Y:S02]  /*4f90*/  ISETP.GE.AND P0, PT, R4, RZ, PT ;  /* 0x000000ff0400720c */ /* 0x000fe40003f06270 */
[----:B------:R-:W-:-:S11]  /*4fa0*/  MOV R53, R11 ;  /* 0x0000000b00357202 */ /* 0x000fd60000000f00 */
        /* <DEDUP_REMOVED lines=10> */
.L_x_2334:
        /* <DEDUP_REMOVED lines=24> */
[----:B------:R-:W-:-:S04]  /*51d0*/  IMAD.WIDE.U32 R30, R30, UR10, RZ ;  /* 0x0000000a1e1e7c25 */ /* 0x000fc8000f8e00ff */
[----:B------:R-:W-:Y:S01]  /*51e0*/  IMAD.WIDE.U32 R24, R12, UR10, RZ ;  /* 0x0000000a0c187c25 */ /* 0x000fe2000f8e00ff */
[-C--:B------:R-:W-:Y:S02]  /*51f0*/  LEA R50, P1, R30, R0.reuse, 0x3 ;  /* 0x000000001e327211 */ /* 0x080fe400078218ff */
[----:B------:R-:W-:Y:S01]  /*5200*/  IADD3 R13, R31, R13, RZ ;  /* 0x0000000d1f0d7210 */ /* 0x000fe20007ffe0ff */
[----:B------:R-:W-:Y:S01]  /*5210*/  IMAD.IADD R47, R19, 0x1, R47 ;  /* 0x00000001132f7824 */ /* 0x000fe200078e022f */
[----:B------:R-:W-:Y:S01]  /*5220*/  IADD3 R11, R25, R11, RZ ;  /* 0x0000000b190b7210 */ /* 0x000fe20007ffe0ff */
[----:B-----5:R-:W-:Y:S01]  /*5230*/  IMAD R19, R39, UR10, RZ ;  /* 0x0000000a27137c24 */ /* 0x020fe2000f8e02ff */
[----:B------:R-:W-:Y:S01]  /*5240*/  LEA R10, P2, R24, R0, 0x3 ;  /* 0x00000000180a7211 */ /* 0x000fe200078418ff */
[----:B------:R-:W-:Y:S01]  /*5250*/  IMAD R25, R17, UR10, RZ ;  /* 0x0000000a11197c24 */ /* 0x000fe2000f8e02ff */
[-C--:B------:R-:W-:Y:S01]  /*5260*/  LEA.HI.X R51, R30, R2.reuse, R13, 0x3, P1 ;  /* 0x000000021e337211 */ /* 0x080fe200008f1c0d */
[----:B------:R-:W-:Y:S01]  /*5270*/  IMAD R17, R38, UR11, R19 ;  /* 0x0000000b26117c24 */ /* 0x000fe2000f8e0213 */
[----:B------:R-:W-:Y:S01]  /*5280*/  LEA.HI.X R11, R24, R2, R11, 0x3, P2 ;  /* 0x00000002180b7211 */ /* 0x000fe200010f1c0b */
[----:B------:R-:W-:Y:S01]  /*5290*/  IMAD R19, R15, UR10, RZ ;  /* 0x0000000a0f137c24 */ /* 0x000fe2000f8e02ff */
[----:B------:R-:W-:Y:S01]  /*52a0*/  LEA R12, P3, R18, R0, 0x3 ;  /* 0x00000000120c7211 */ /* 0x000fe200078618ff */
[----:B------:R-:W-:Y:S01]  /*52b0*/  IMAD.WIDE.U32 R38, R38, UR10, RZ ;  /* 0x0000000a26267c25 */ /* 0x000fe2000f8e00ff */
[----:B------:R-:W2:Y:S02]  /*52c0*/  LDG.E.64.CONSTANT R50, desc[UR4][R50.64] ;  /* 0x0000000432327981 */ /* 0x000ea4000c1e9b00 */
[----:B------:R-:W-:Y:S01]  /*52d0*/  LEA.HI.X R13, R18, R2, R47, 0x3, P3 ;  /* 0x00000002120d7211 */ /* 0x000fe200018f1c2f */
[C---:B------:R-:W-:Y:S01]  /*52e0*/  IMAD.WIDE.U32 R30, R16.reuse, UR10, RZ ;  /* 0x0000000a101e7c25 */ /* 0x040fe2000f8e00ff */
[----:B------:R-:W-:Y:S01]  /*52f0*/  IADD3 R17, R39, R17, RZ ;  /* 0x0000001127117210 */ /* 0x000fe20007ffe0ff */
[----:B------:R-:W2:Y:S02]  /*5300*/  LDG.E.64.CONSTANT R10, desc[UR4][R10.64] ;  /* 0x000000040a0a7981 */ /* 0x000ea4000c1e9b00 */
[----:B------:R-:W-:Y:S01]  /*5310*/  IMAD R15, R16, UR11, R25 ;  /* 0x0000000b100f7c24 */ /* 0x000fe2000f8e0219 */
[-C--:B------:R-:W-:Y:S01]  /*5320*/  LEA R16, P2, R30, R0.reuse, 0x3 ;  /* 0x000000001e107211 */ /* 0x080fe200078418ff */
[C---:B------:R-:W-:Y:S01]  /*5330*/  IMAD.WIDE.U32 R24, R14.reuse, UR10, RZ ;  /* 0x0000000a0e187c25 */ /* 0x040fe2000f8e00ff */
[----:B------:R-:W3:Y:S02]  /*5340*/  LDG.E.64.CONSTANT R12, desc[UR4][R12.64] ;  /* 0x000000040c0c7981 */ /* 0x000ee4000c1e9b00 */
[----:B------:R-:W-:Y:S01]  /*5350*/  IADD3 R31, R31, R15, RZ ;  /* 0x0000000f1f1f7210 */ /* 0x000fe20007ffe0ff */
[----:B------:R-:W-:Y:S01]  /*5360*/  IMAD R19, R14, UR11, R19 ;  /* 0x0000000b0e137c24 */ /* 0x000fe2000f8e0213 */
[-C--:B------:R-:W-:Y:S01]  /*5370*/  LEA R14, P1, R38, R0.reuse, 0x3 ;  /* 0x00000000260e7211 */ /* 0x080fe200078218ff */
[----:B------:R-:W-:Y:S01]  /*5380*/  IMAD R47, R33, UR10, RZ ;  /* 0x0000000a212f7c24 */ /* 0x000fe2000f8e02ff */
[----:B------:R-:W-:Y:S01]  /*5390*/  LEA R18, P3, R24, R0, 0x3 ;  /* 0x0000000018127211 */ /* 0x000fe200078618ff */
[----:B------:R-:W-:Y:S01]  /*53a0*/  IMAD.IADD R19, R25, 0x1, R19 ;  /* 0x0000000119137824 */ /* 0x000fe200078e0213 */
[-C--:B------:R-:W-:Y:S01]  /*53b0*/  LEA.HI.X R15, R38, R2.reuse, R17, 0x3, P1 ;  /* 0x00000002260f7211 */ /* 0x080fe200008f1c11 */
[----:B------:R-:W-:Y:S01]  /*53c0*/  IMAD R25, R43, UR10, RZ ;  /* 0x0000000a2b197c24 */ /* 0x000fe2000f8e02ff */
[-C--:B------:R-:W-:Y:S01]  /*53d0*/  LEA.HI.X R17, R30, R2.reuse, R31, 0x3, P2 ;  /* 0x000000021e117211 */ /* 0x080fe200010f1c1f */
[----:B------:R-:W-:Y:S01]  /*53e0*/  IMAD R31, R23, UR10, RZ ;  /* 0x0000000a171f7c24 */ /* 0x000fe2000f8e02ff */
[----:B------:R-:W-:Y:S01]  /*53f0*/  LEA.HI.X R19, R24, R2, R19, 0x3, P3 ;  /* 0x0000000218137211 */ /* 0x000fe200018f1c13 */
[----:B------:R-:W-:Y:S01]  /*5400*/  IMAD R23, R42, UR11, R25 ;  /* 0x0000000b2a177c24 */ /* 0x000fe2000f8e0219 */
[----:B------:R-:W3:Y:S01]  /*5410*/  LDG.E.64.CONSTANT R14, desc[UR4][R14.64] ;  /* 0x000000040e0e7981 */ /* 0x000ee2000c1e9b00 */
[----:B------:R-:W-:-:S02]  /*5420*/  IMAD R25, R21, UR10, RZ ;  /* 0x0000000a15197c24 */ /* 0x000fc4000f8e02ff */
[----:B------:R-:W-:Y:S01]  /*5430*/  IMAD.WIDE.U32 R42, R42, UR10, RZ ;  /* 0x0000000a2a2a7c25 */ /* 0x000fe2000f8e00ff */
[----:B------:R-:W4:Y:S03]  /*5440*/  LDG.E.64.CONSTANT R16, desc[UR4][R16.64] ;  /* 0x0000000410107981 */ /* 0x000f26000c1e9b00 */
[C---:B------:R-:W-:Y:S01]  /*5450*/  IMAD.WIDE.U32 R38, R22.reuse, UR10, RZ ;  /* 0x0000000a16267c25 */ /* 0x040fe2000f8e00ff */
[----:B------:R-:W-:Y:S01]  /*5460*/  IADD3 R23, R43, R23, RZ ;  /* 0x000000172b177210 */ /* 0x000fe20007ffe0ff */
[----:B------:R-:W4:Y:S02]  /*5470*/  LDG.E.64.CONSTANT R18, desc[UR4][R18.64] ;  /* 0x0000000412127981 */ /* 0x000f24000c1e9b00 */
[----:B------:R-:W-:Y:S01]  /*5480*/  IMAD R21, R22, UR11, R31 ;  /* 0x0000000b16157c24 */ /* 0x000fe2000f8e021f */
[----:B------:R-:W-:Y:S01]  /*5490*/  LEA R22, P2, R38, R0, 0x3 ;  /* 0x0000000026167211 */ /* 0x000fe200078418ff */
[----:B------:R-:W-:-:S03]  /*54a0*/  IMAD.WIDE.U32 R30, R20, UR10, RZ ;  /* 0x0000000a141e7c25 */ /* 0x000fc6000f8e00ff */
[----:B------:R-:W-:Y:S01]  /*54b0*/  IADD3 R39, R39, R21, RZ ;  /* 0x0000001527277210 */ /* 0x000fe20007ffe0ff */
[----:B------:R-:W-:Y:S01]  /*54c0*/  IMAD R25, R20, UR11, R25 ;  /* 0x0000000b14197c24 */ /* 0x000fe2000f8e0219 */
[-C--:B------:R-:W-:Y:S01]  /*54d0*/  LEA R20, P1, R42, R0.reuse, 0x3 ;  /* 0x000000002a147211 */ /* 0x080fe200078218ff */
[----:B------:R-:W-:Y:S01]  /*54e0*/  IMAD R47, R32, UR11, R47 ;  /* 0x0000000b202f7c24 */ /* 0x000fe2000f8e022f */
[----:B------:R-:W-:Y:S01]  /*54f0*/  LEA R24, P3, R30, R0, 0x3 ;  /* 0x000000001e187211 */ /* 0x000fe200078618ff */
[----:B------:R-:W-:Y:S01]  /*5500*/  IMAD.IADD R25, R31, 0x1, R25 ;  /* 0x000000011f197824 */ /* 0x000fe200078e0219 */
[-C--:B------:R-:W-:Y:S01]  /*5510*/  LEA.HI.X R21, R42, R2.reuse, R23, 0x3, P1 ;  /* 0x000000022a157211 */ /* 0x080fe200008f1c17 */
[----:B------:R-:W-:Y:S01]  /*5520*/  IMAD R31, R45, UR10, RZ ;  /* 0x0000000a2d1f7c24 */ /* 0x000fe2000f8e02ff */
[-C--:B------:R-:W-:Y:S01]  /*5530*/  LEA.HI.X R23, R38, R2.reuse, R39, 0x3, P2 ;  /* 0x0000000226177211 */ /* 0x080fe200010f1c27 */
[----:B------:R-:W-:Y:S01]  /*5540*/  IMAD R39, R29, UR10, RZ ;  /* 0x0000000a1d277c24 */ /* 0x000fe2000f8e02ff */
[----:B------:R-:W-:Y:S01]  /*5550*/  LEA.HI.X R25, R30, R2, R25, 0x3, P3 ;  /* 0x000000021e197211 */ /* 0x000fe200018f1c19 */
[C---:B------:R-:W-:Y:S01]  /*5560*/  IMAD R29, R44.reuse, UR11, R31 ;  /* 0x0000000b2c1d7c24 */ /* 0x040fe2000f8e021f */
[----:B------:R-:W5:Y:S01]  /*5570*/  LDG.E.64.CONSTANT R20, desc[UR4][R20.64] ;  /* 0x0000000414147981 */ /* 0x000f62000c1e9b00 */
[----:B------:R-:W-:-:S03]  /*5580*/  IMAD.WIDE.U32 R44, R44, UR10, RZ ;  /* 0x0000000a2c2c7c25 */ /* 0x000fc6000f8e00ff */
[----:B------:R-:W5:Y:S01]  /*5590*/  LDG.E.64.CONSTANT R22, desc[UR4][R22.64] ;  /* 0x0000000416167981 */ /* 0x000f62000c1e9b00 */
[----:B------:R-:W-:Y:S01]  /*55a0*/  IMAD R31, R27, UR10, RZ ;  /* 0x0000000a1b1f7c24 */ /* 0x000fe2000f8e02ff */
[----:B------:R-:W-:Y:S01]  /*55b0*/  IADD3 R29, R45, R29, RZ ;  /* 0x0000001d2d1d7210 */ /* 0x000fe20007ffe0ff */
[C---:B------:R-:W-:Y:S01]  /*55c0*/  IMAD.WIDE.U32 R42, R28.reuse, UR10, RZ ;  /* 0x0000000a1c2a7c25 */ /* 0x040fe2000f8e00ff */
[----:B------:R-:W5:Y:S03]  /*55d0*/  LDG.E.64.CONSTANT R24, desc[UR4][R24.64] ;  /* 0x0000000418187981 */ /* 0x000f66000c1e9b00 */
[----:B------:R-:W-:Y:S01]  /*55e0*/  IMAD R27, R28, UR11, R39 ;  /* 0x0000000b1c1b7c24 */ /* 0x000fe2000f8e0227 */
[----:B------:R-:W-:Y:S01]  /*55f0*/  LEA R28, P2, R42, R0, 0x3 ;  /* 0x000000002a1c7211 */ /* 0x000fe200078418ff */
[----:B------:R-:W-:-:S03]  /*5600*/  IMAD.WIDE.U32 R38, R26, UR10, RZ ;  /* 0x0000000a1a267c25 */ /* 0x000fc6000f8e00ff */
        /* <DEDUP_REMOVED lines=9> */
[----:B------:R-:W-:Y:S01]  /*56a0*/  IMAD R45, R34, UR11, R45 ;  /* 0x0000000b222d7c24 */ /* 0x000fe2000f8e022d */
[----:B------:R-:W-:Y:S01]  /*56b0*/  LEA.HI.X R31, R38, R2, R31, 0x3, P3 ;  /* 0x00000002261f7211 */ /* 0x000fe200018f1c1f */
[----:B------:R-:W-:Y:S01]  /*56c0*/  IMAD R43, R41, UR10, RZ ;  /* 0x0000000a292b7c24 */ /* 0x000fe2000f8e02ff */
[----:B------:R-:W5:Y:S01]  /*56d0*/  LDG.E.64.CONSTANT R26, desc[UR4][R26.64] ;  /* 0x000000041a1a7981 */ /* 0x000f62000c1e9b00 */
[----:B------:R-:W-:-:S03]  /*56e0*/  IMAD.WIDE.U32 R32, R32, UR10, RZ ;  /* 0x0000000a20207c25 */ /* 0x000fc6000f8e00ff */
[----:B------:R-:W5:Y:S01]  /*56f0*/  LDG.E.64.CONSTANT R28, desc[UR4][R28.64] ;  /* 0x000000041c1c7981 */ /* 0x000f62000c1e9b00 */
[----:B------:R-:W-:Y:S01]  /*5700*/  IMAD.WIDE.U32 R34, R34, UR10, RZ ;  /* 0x0000000a22227c25 */ /* 0x000fe2000f8e00ff */
[----:B------:R-:W-:Y:S02]  /*5710*/  IADD3 R33, R33, R47, RZ ;  /* 0x0000002f21217210 */ /* 0x000fe40007ffe0ff */
[----:B------:R-:W5:Y:S01]  /*5720*/  LDG.E.64.CONSTANT R30, desc[UR4][R30.64] ;  /* 0x000000041e1e7981 */ /* 0x000f62000c1e9b00 */
[----:B------:R-:W-:Y:S01]  /*5730*/  IMAD R41, R36, UR11, R37 ;  /* 0x0000000b24297c24 */ /* 0x000fe2000f8e0225 */
[----:B------:R-:W-:Y:S01]  /*5740*/  LEA R42, P2, R34, R0, 0x3 ;  /* 0x00000000222a7211 */ /* 0x000fe200078418ff */
[----:B------:R-:W-:Y:S01]  /*5750*/  IMAD.WIDE.U32 R38, R40, UR10, RZ ;  /* 0x0000000a28267c25 */ /* 0x000fe2000f8e00ff */
[----:B------:R-:W-:-:S03]  /*5760*/  IADD3 R35, R35, R45, RZ ;  /* 0x0000002d23237210 */ /* 0x000fc60007ffe0ff */
[----:B------:R-:W-:Y:S01]  /*5770*/  IMAD R43, R40, UR11, R43 ;  /* 0x0000000b282b7c24 */ /* 0x000fe2000f8e022b */
[-C--:B------:R-:W-:Y:S01]  /*5780*/  LEA R40, P1, R32, R0.reuse, 0x3 ;  /* 0x0000000020287211 */ /* 0x080fe200078218ff */
[----:B------:R-:W-:Y:S01]  /*5790*/  IMAD.WIDE.U32 R36, R36, UR10, RZ ;  /* 0x0000000a24247c25 */ /* 0x000fe2000f8e00ff */
[-C--:B------:R-:W-:Y:S02]  /*57a0*/  LEA R46, P4, R38, R0.reuse, 0x3 ;  /* 0x00000000262e7211 */ /* 0x080fe400078818ff */
[----:B------:R-:W-:Y:S01]  /*57b0*/  IADD3 R39, R39, R43, RZ ;  /* 0x0000002b27277210 */ /* 0x000fe20007ffe0ff */
[----:B------:R-:W-:Y:S01]  /*57c0*/  IMAD.IADD R37, R37, 0x1, R41 ;  /* 0x0000000125257824 */ /* 0x000fe200078e0229 */
[----:B------:R-:W-:Y:S02]  /*57d0*/  LEA R44, P3, R36, R0, 0x3 ;  /* 0x00000000242c7211 */ /* 0x000fe400078618ff */
[-C--:B------:R-:W-:Y:S02]  /*57e0*/  LEA.HI.X R41, R32, R2.reuse, R33, 0x3, P1 ;  /* 0x0000000220297211 */ /* 0x080fe400008f1c21 */
[----:B------:R-:W-:-:S02]  /*57f0*/  LEA.HI.X R43, R34, R2, R35, 0x3, P2 ;  /* 0x00000002222b7211 */ /* 0x000fc400010f1c23 */
        /* <DEDUP_REMOVED lines=14> */
[----:B------:R-:W-:-:S04]  /*58e0*/  IADD3 R6, P3, R6, 0x10, RZ ;  /* 0x0000001006067810 */ /* 0x000fc80007f7e0ff */
[----:B------:R-:W-:Y:S02]  /*58f0*/  IADD3.X R4, RZ, R4, RZ, P3, !PT ;  /* 0x00000004ff047210 */ /* 0x000fe40001ffe4ff */
[----:B------:R-:W-:-:S04]  /*5900*/  IADD3 R7, P1, P2, R26, R24, R7 ;  /* 0x000000181a077210 */ /* 0x000fc80007a3e007 */
[----:B------:R-:W-:Y:S02]  /*5910*/  IADD3.X R25, R27, R25, R21, P1, P2 ;  /* 0x000000191b197210 */ /* 0x000fe40000fe4415 */
[----:B------:R-:W-:Y:S02]  /*5920*/  ISETP.GE.U32.AND P1, PT, R6, -0xc, PT ;  /* 0xfffffff40600780c */ /* 0x000fe40003f26070 */
[----:B------:R-:W-:Y:S02]  /*5930*/  IADD3 R7, P4, P5, R30, R28, R7 ;  /* 0x0000001c1e077210 */ /* 0x000fe40007d9e007 */
[----:B------:R-:W-:Y:S02]  /*5940*/  ISETP.GE.AND.EX P1, PT, R4, -0x1, PT, P1 ;  /* 0xffffffff0400780c */ /* 0x000fe40003f26310 */
[----:B------:R-:W-:Y:S02]  /*5950*/  IADD3.X R29, R31, R29, R25, P4, P5 ;  /* 0x0000001d1f1d7210 */ /* 0x000fe400027ea419 */
[----:B------:R-:W-:-:S05]  /*5960*/  IADD3 R52, P4, R52, 0x80, RZ ;  /* 0x0000008034347810 */ /* 0x000fca0007f9e0ff */
[----:B------:R-:W-:Y:S01]  /*5970*/  IMAD.X R53, RZ, RZ, R53, P4 ;  /* 0x000000ffff357224 */ /* 0x000fe200020e0635 */
[----:B------:R-:W-:-:S04]  /*5980*/  IADD3 R7, P3, P2, R42, R40, R7 ;  /* 0x000000282a077210 */ /* 0x000fc80007a7e007 */
[----:B------:R-:W-:Y:S02]  /*5990*/  IADD3 R48, P5, P6, R46, R44, R7 ;  /* 0x0000002c2e307210 */ /* 0x000fe40007ebe007 */
[----:B------:R-:W-:-:S04]  /*59a0*/  IADD3.X R7, R43, R41, R29, P3, P2 ;  /* 0x000000292b077210 */ /* 0x000fc80001fe441d */
[----:B------:R-:W-:Y:S01]  /*59b0*/  IADD3.X R7, R47, R45, R7, P5, P6 ;  /* 0x0000002d2f077210 */ /* 0x000fe20002fec407 */
[----:B------:R-:W-:Y:S06]  /*59c0*/  @!P1 BRA `(.L_x_2334) ;  /* 0xfffffff400a09947 */ /* 0x000fec000383ffff */
[----:B------:R-:W-:Y:S05]  /*59d0*/  BSYNC B6 ;  /* 0x0000000000067941 */ /* 0x000fea0003800000 */
.L_x_2333:
[----:B------:R-:W-:Y:S02]  /*59e0*/  MOV R10, R52 ;  /* 0x00000034000a7202 */ /* 0x000fe40000000f00 */
[----:B------:R-:W-:-:S07]  /*59f0*/  MOV R11, R53 ;  /* 0x00000035000b7202 */ /* 0x000fce0000000f00 */
.L_x_2332:
[----:B------:R-:W-:Y:S05]  /*5a00*/  BSYNC B5 ;  /* 0x0000000000057941 */ /* 0x000fea0003800000 */
.L_x_2331:
        /* <DEDUP_REMOVED lines=28> */
[----:B------:R-:W2:Y:S03]  /*5bd0*/  LDG.E.64.CONSTANT R12, desc[UR4][R12.64] ;  /* 0x000000040c0c7981 */ /* 0x000ea6000c1e9b00 */
[----:B-----5:R-:W-:Y:S01]  /*5be0*/  IMAD R11, R11, UR10, RZ ;  /* 0x0000000a0b0b7c24 */ /* 0x020fe2000f8e02ff */
[----:B------:R-:W-:Y:S01]  /*5bf0*/  IADD3 R19, R25, R19, RZ ;  /* 0x0000001319137210 */ /* 0x000fe20007ffe0ff */
[----:B------:R-:W-:Y:S01]  /*5c00*/  IMAD R25, R29, UR10, RZ ;  /* 0x0000000a1d197c24 */ /* 0x000fe2000f8e02ff */
[----:B------:R-:W-:Y:S01]  /*5c10*/  LEA R18, P0, R24, R0, 0x3 ;  /* 0x0000000018127211 */ /* 0x000fe200078018ff */
[----:B------:R-:W-:-:S02]  /*5c20*/  IMAD.IADD R15, R27, 0x1, R15 ;  /* 0x000000011b0f7824 */ /* 0x000fc400078e020f */
[----:B------:R-:W-:Y:S01]  /*5c30*/  IMAD.WIDE.U32 R30, R10, UR10, RZ ;  /* 0x0000000a0a1e7c25 */ /* 0x000fe2000f8e00ff */
[-C--:B------:R-:W-:Y:S02]  /*5c40*/  LEA.HI.X R19, R24, R2.reuse, R19, 0x3, P0 ;  /* 0x0000000218137211 */ /* 0x080fe400000f1c13 */
[----:B------:R-:W-:Y:S01]  /*5c50*/  LEA.HI.X R15, R26, R2, R15, 0x3, P1 ;  /* 0x000000021a0f7211 */ /* 0x000fe200008f1c0f */
[----:B------:R-:W-:Y:S01]  /*5c60*/  IMAD R11, R10, UR11, R11 ;  /* 0x0000000b0a0b7c24 */ /* 0x000fe2000f8e020b */
[----:B------:R-:W-:Y:S01]  /*5c70*/  LEA R10, P2, R30, R0, 0x3 ;  /* 0x000000001e0a7211 */ /* 0x000fe200078418ff */
[----:B------:R-:W-:Y:S01]  /*5c80*/  IMAD R27, R23, UR10, RZ ;  /* 0x0000000a171b7c24 */ /* 0x000fe2000f8e02ff */
[----:B------:R-:W2:Y:S01]  /*5c90*/  LDG.E.64.CONSTANT R18, desc[UR4][R18.64] ;  /* 0x0000000412127981 */ /* 0x000ea2000c1e9b00 */
[C---:B------:R-:W-:Y:S01]  /*5ca0*/  IMAD R23, R28.reuse, UR11, R25 ;  /* 0x0000000b1c177c24 */ /* 0x040fe2000f8e0219 */
[----:B------:R-:W-:Y:S01]  /*5cb0*/  IADD3 R11, R31, R11, RZ ;  /* 0x0000000b1f0b7210 */ /* 0x000fe20007ffe0ff */
[----:B------:R-:W-:Y:S01]  /*5cc0*/  IMAD R25, R21, UR10, RZ ;  /* 0x0000000a15197c24 */ /* 0x000fe2000f8e02ff */
[----:B------:R-:W3:Y:S01]  /*5cd0*/  LDG.E.64.CONSTANT R14, desc[UR4][R14.64] ;  /* 0x000000040e0e7981 */ /* 0x000ee2000c1e9b00 */
[----:B------:R-:W-:Y:S01]  /*5ce0*/  IMAD.WIDE.U32 R28, R28, UR10, RZ ;  /* 0x0000000a1c1c7c25 */ /* 0x000fe2000f8e00ff */
[----:B------:R-:W-:-:S03]  /*5cf0*/  LEA.HI.X R11, R30, R2, R11, 0x3, P2 ;  /* 0x000000021e0b7211 */ /* 0x000fc600010f1c0b */
[----:B------:R-:W-:Y:S01]  /*5d00*/  IMAD.WIDE.U32 R32, R20, UR10, RZ ;  /* 0x0000000a14207c25 */ /* 0x000fe2000f8e00ff */
[-C--:B------:R-:W-:Y:S02]  /*5d10*/  LEA R24, P0, R28, R0.reuse, 0x3 ;  /* 0x000000001c187211 */ /* 0x080fe400078018ff */
[----:B------:R-:W-:Y:S01]  /*5d20*/  IADD3 R23, R29, R23, RZ ;  /* 0x000000171d177210 */ /* 0x000fe20007ffe0ff */
[----:B------:R-:W-:Y:S01]  /*5d30*/  IMAD R25, R20, UR11, R25 ;  /* 0x0000000b14197c24 */ /* 0x000fe2000f8e0219 */
[----:B------:R-:W3:Y:S01]  /*5d40*/  LDG.E.64.CONSTANT R10, desc[UR4][R10.64] ;  /* 0x000000040a0a7981 */ /* 0x000ee2000c1e9b00 */
[C---:B------:R-:W-:Y:S02]  /*5d50*/  IMAD R21, R22.reuse, UR11, R27 ;  /* 0x0000000b16157c24 */ /* 0x040fe4000f8e021b */
[----:B------:R-:W-:Y:S01]  /*5d60*/  IMAD.WIDE.U32 R30, R22, UR10, RZ ;  /* 0x0000000a161e7c25 */ /* 0x000fe2000f8e00ff */
[----:B------:R-:W-:-:S03]  /*5d70*/  LEA R22, P2, R32, R0, 0x3 ;  /* 0x0000000020167211 */ /* 0x000fc600078418ff */
[----:B------:R-:W-:Y:S01]  /*5d80*/  IMAD R35, R17, UR10, RZ ;  /* 0x0000000a11237c24 */ /* 0x000fe2000f8e02ff */
[----:B------:R-:W-:Y:S01]  /*5d90*/  IADD3 R17, R33, R25, RZ ;  /* 0x0000001921117210 */ /* 0x000fe20007ffe0ff */
[----:B------:R-:W-:Y:S01]  /*5da0*/  IMAD.IADD R21, R31, 0x1, R21 ;  /* 0x000000011f157824 */ /* 0x000fe200078e0215 */
[-C--:B------:R-:W-:Y:S01]  /*5db0*/  LEA.HI.X R25, R28, R2.reuse, R23, 0x3, P0 ;  /* 0x000000021c197211 */ /* 0x080fe200000f1c17 */
[----:B------:R-:W-:Y:S01]  /*5dc0*/  IMAD.WIDE.U32 R26, R16, UR10, RZ ;  /* 0x0000000a101a7c25 */ /* 0x000fe2000f8e00ff */
[----:B------:R-:W-:Y:S02]  /*5dd0*/  LEA.HI.X R23, R32, R2, R17, 0x3, P2 ;  /* 0x0000000220177211 */ /* 0x000fe400010f1c11 */
[-C--:B------:R-:W-:Y:S01]  /*5de0*/  LEA R20, P1, R30, R0.reuse, 0x3 ;  /* 0x000000001e147211 */ /* 0x080fe200078218ff */
[----:B------:R-:W-:Y:S01]  /*5df0*/  IMAD R17, R16, UR11, R35 ;  /* 0x0000000b10117c24 */ /* 0x000fe2000f8e0223 */
[----:B------:R-:W-:Y:S01]  /*5e00*/  LEA R16, P0, R26, R0, 0x3 ;  /* 0x000000001a107211 */ /* 0x000fe200078018ff */
[----:B------:R-:W4:Y:S01]  /*5e10*/  LDG.E.64.CONSTANT R24, desc[UR4][R24.64] ;  /* 0x0000000418187981 */ /* 0x000f22000c1e9b00 */
[----:B------:R-:W-:-:S02]  /*5e20*/  LEA.HI.X R21, R30, R2, R21, 0x3, P1 ;  /* 0x000000021e157211 */ /* 0x000fc400008f1c15 */
[----:B------:R-:W-:Y:S01]  /*5e30*/  IADD3 R17, R27, R17, RZ ;  /* 0x000000111b117210 */ /* 0x000fe20007ffe0ff */
[----:B------:R-:W5:Y:S03]  /*5e40*/  LDG.E.64.CONSTANT R22, desc[UR4][R22.64] ;  /* 0x0000000416167981 */ /* 0x000f66000c1e9b00 */
[----:B------:R-:W-:Y:S01]  /*5e50*/  LEA.HI.X R17, R26, R2, R17, 0x3, P0 ;  /* 0x000000021a117211 */ /* 0x000fe200000f1c11 */
[----:B------:R-:W4:Y:S05]  /*5e60*/  LDG.E.64.CONSTANT R20, desc[UR4][R20.64] ;  /* 0x0000000414147981 */ /* 0x000f2a000c1e9b00 */
[----:B------:R-:W5:Y:S01]  /*5e70*/  LDG.E.64.CONSTANT R16, desc[UR4][R16.64] ;  /* 0x0000000410107981 */ /* 0x000f62000c1e9b00 */
[----:B------:R-:W-:-:S04]  /*5e80*/  IADD3 R6, P6, R6, 0x8, RZ ;  /* 0x0000000806067810 */ /* 0x000fc80007fde0ff */
[----:B------:R-:W-:Y:S02]  /*5e90*/  IADD3.X R4, RZ, R4, RZ, P6, !PT ;  /* 0x00000004ff047210 */ /* 0x000fe400037fe4ff */
[----:B--2---:R-:W-:-:S04]  /*5ea0*/  IADD3 R27, P0, P1, R18, R12, R48 ;  /* 0x0000000c121b7210 */ /* 0x004fc8000791e030 */
[----:B------:R-:W-:Y:S02]  /*5eb0*/  IADD3.X R13, R19, R13, R7, P0, P1 ;  /* 0x0000000d130d7210 */ /* 0x000fe400007e2407 */
[----:B---3--:R-:W-:Y:S02]  /*5ec0*/  IADD3 R7, P0, P1, R10, R14, R27 ;  /* 0x0000000e0a077210 */ /* 0x008fe4000791e01b */
[----:B------:R-:W-:Y:S02]  /*5ed0*/  IADD3 R10, P3, R52, 0x40, RZ ;  /* 0x00000040340a7810 */ /* 0x000fe40007f7e0ff */
[----:B------:R-:W-:-:S03]  /*5ee0*/  IADD3.X R13, R11, R15, R13, P0, P1 ;  /* 0x0000000f0b0d7210 */ /* 0x000fc600007e240d */
[----:B------:R-:W-:Y:S01]  /*5ef0*/  IMAD.X R11, RZ, RZ, R53, P3 ;  /* 0x000000ffff0b7224 */ /* 0x000fe200018e0635 */
[----:B------:R-:W-:Y:S02]  /*5f00*/  PLOP3.LUT P0, PT, PT, PT, PT, 0x8, 0x0 ;  /* 0x000000000000781c */ /* 0x000fe40003f0e170 */
[----:B------:R-:W-:Y:S01]  /*5f10*/  MOV R52, R10 ;  /* 0x0000000a00347202 */ /* 0x000fe20000000f00 */
[----:B------:R-:W-:Y:S01]  /*5f20*/  IMAD.MOV.U32 R53, RZ, RZ, R11 ;  /* 0x000000ffff357224 */ /* 0x000fe200078e000b */
[----:B----4-:R-:W-:-:S04]  /*5f30*/  IADD3 R7, P1, P2, R20, R24, R7 ;  /* 0x0000001814077210 */ /* 0x010fc80007a3e007 */
[----:B-----5:R-:W-:Y:S02]  /*5f40*/  IADD3 R48, P4, P5, R16, R22, R7 ;  /* 0x0000001610307210 */ /* 0x020fe40007d9e007 */
[----:B------:R-:W-:-:S04]  /*5f50*/  IADD3.X R7, R21, R25, R13, P1, P2 ;  /* 0x0000001915077210 */ /* 0x000fc80000fe440d */
[----:B------:R-:W-:-:S07]  /*5f60*/  IADD3.X R7, R17, R23, R7, P4, P5 ;  /* 0x0000001711077210 */ /* 0x000fce00027ea407 */
.L_x_2336:
[----:B------:R-:W-:Y:S05]  /*5f70*/  BSYNC B5 ;  /* 0x0000000000057941 */ /* 0x000fea0003800000 */
.L_x_2335:
[----:B------:R-:W-:-:S04]  /*5f80*/  ISETP.NE.U32.AND P1, PT, R6, RZ, PT ;  /* 0x000000ff0600720c */ /* 0x000fc80003f25070 */
[----:B------:R-:W-:-:S13]  /*5f90*/  ISETP.NE.OR.EX P0, PT, R4, RZ, P0, P1 ;  /* 0x000000ff0400720c */ /* 0x000fda0000705710 */
[----:B------:R-:W-:Y:S05]  /*5fa0*/  @!P0 BREAK B2 ;  /* 0x0000000000028942 */ /* 0x000fea0003800000 */
[----:B------:R-:W-:Y:S05]  /*5fb0*/  @!P0 BRA `(.L_x_2328) ;  /* 0x0000000000c08947 */ /* 0x000fea0003800000 */
.L_x_2330:
[----:B------:R-:W-:Y:S05]  /*5fc0*/  BSYNC B2 ;  /* 0x0000000000027941 */ /* 0x000fea0003800000 */
.L_x_2329:
[----:B------:R-:W-:Y:S01]  /*5fd0*/  BSSY B2, `(.L_x_2337) ;  /* 0x000002c000027945 */ /* 0x000fe20003800000 */
.L_x_2338:
        /* <DEDUP_REMOVED lines=16> */
[----:B------:R-:W-:Y:S01]  /*60e0*/  IMAD.WIDE.U32 R14, R18, UR6, RZ ;  /* 0x00000006120e7c25 */ /* 0x000fe2000f8e00ff */
[----:B------:R-:W-:-:S03]  /*60f0*/  IADD3 R21, R17, R21, RZ ;  /* 0x0000001511157210 */ /* 0x000fc60007ffe0ff */
[----:B------:R-:W-:Y:S01]  /*6100*/  IMAD R23, R18, UR7, R19 ;  /* 0x0000000712177c24 */ /* 0x000fe2000f8e0213 */
[----:B------:R-:W-:Y:S01]  /*6110*/  LEA R22, P2, R14, R0, 0x3 ;  /* 0x000000000e167211 */ /* 0x000fe200078418ff */
[----:B------:R-:W-:-:S04]  /*6120*/  IMAD.WIDE.U32 R18, R12, UR6, RZ ;  /* 0x000000060c127c25 */ /* 0x000fc8000f8e00ff */
[----:B------:R-:W-:Y:S01]  /*6130*/  IMAD R13, R12, UR7, R13 ;  /* 0x000000070c0d7c24 */ /* 0x000fe2000f8e020d */
[-C--:B------:R-:W-:Y:S01]  /*6140*/  LEA R12, P0, R16, R0.reuse, 0x3 ;  /* 0x00000000100c7211 */ /* 0x080fe200078018ff */
[----:B------:R-:W-:Y:S01]  /*6150*/  IMAD.IADD R23, R15, 0x1, R23 ;  /* 0x000000010f177824 */ /* 0x000fe200078e0217 */
[----:B------:R-:W-:Y:S02]  /*6160*/  LEA R20, P1, R18, R0, 0x3 ;  /* 0x0000000012147211 */ /* 0x000fe400078218ff */
[----:B------:R-:W-:Y:S02]  /*6170*/  IADD3 R15, R19, R13, RZ ;  /* 0x0000000d130f7210 */ /* 0x000fe40007ffe0ff */
[-C--:B------:R-:W-:Y:S02]  /*6180*/  LEA.HI.X R13, R16, R2.reuse, R21, 0x3, P0 ;  /* 0x00000002100d7211 */ /* 0x080fe400000f1c15 */
[-C--:B------:R-:W-:Y:S02]  /*6190*/  LEA.HI.X R23, R14, R2.reuse, R23, 0x3, P2 ;  /* 0x000000020e177211 */ /* 0x080fe400010f1c17 */
[----:B------:R-:W-:-:S02]  /*61a0*/  LEA.HI.X R21, R18, R2, R15, 0x3, P1 ;  /* 0x0000000212157211 */ /* 0x000fc400008f1c0f */
[----:B------:R-:W2:Y:S04]  /*61b0*/  LDG.E.64.CONSTANT R12, desc[UR4][R12.64] ;  /* 0x000000040c0c7981 */ /* 0x000ea8000c1e9b00 */
[----:B------:R-:W3:Y:S04]  /*61c0*/  LDG.E.64.CONSTANT R22, desc[UR4][R22.64] ;  /* 0x0000000416167981 */ /* 0x000ee8000c1e9b00 */
[----:B------:R-:W3:Y:S01]  /*61d0*/  LDG.E.64.CONSTANT R20, desc[UR4][R20.64] ;  /* 0x0000000414147981 */ /* 0x000ee2000c1e9b00 */
[----:B------:R-:W-:-:S04]  /*61e0*/  IADD3 R6, P0, R6, 0x4, RZ ;  /* 0x0000000406067810 */ /* 0x000fc80007f1e0ff */
[----:B------:R-:W-:Y:S02]  /*61f0*/  IADD3.X R4, RZ, R4, RZ, P0, !PT ;  /* 0x00000004ff047210 */ /* 0x000fe400007fe4ff */
[----:B------:R-:W-:-:S04]  /*6200*/  ISETP.NE.U32.AND P0, PT, R6, RZ, PT ;  /* 0x000000ff0600720c */ /* 0x000fc80003f05070 */
[----:B------:R-:W-:Y:S02]  /*6210*/  ISETP.NE.AND.EX P0, PT, R4, RZ, PT, P0 ;  /* 0x000000ff0400720c */ /* 0x000fe40003f05300 */
[----:B------:R-:W-:-:S05]  /*6220*/  IADD3 R52, P1, R52, 0x20, RZ ;  /* 0x0000002034347810 */ /* 0x000fca0007f3e0ff */
[----:B------:R-:W-:Y:S01]  /*6230*/  IMAD.X R53, RZ, RZ, R53, P1 ;  /* 0x000000ffff357224 */ /* 0x000fe200008e0635 */
[----:B--2---:R-:W-:-:S04]  /*6240*/  IADD3 R15, P2, P3, R12, R10, R48 ;  /* 0x0000000a0c0f7210 */ /* 0x004fc80007b5e030 */
[----:B------:R-:W-:Y:S02]  /*6250*/  IADD3.X R7, R13, R11, R7, P2, P3 ;  /* 0x0000000b0d077210 */ /* 0x000fe400017e6407 */
[----:B---3--:R-:W-:-:S04]  /*6260*/  IADD3 R48, P4, P5, R22, R20, R15 ;  /* 0x0000001416307210 */ /* 0x008fc80007d9e00f */
[----:B------:R-:W-:Y:S01]  /*6270*/  IADD3.X R7, R23, R21, R7, P4, P5 ;  /* 0x0000001517077210 */ /* 0x000fe200027ea407 */
[----:B------:R-:W-:Y:S08]  /*6280*/  @P0 BRA `(.L_x_2338) ;  /* 0xfffffffc00540947 */ /* 0x000ff0000383ffff */
[----:B------:R-:W-:Y:S05]  /*6290*/  BSYNC B2 ;  /* 0x0000000000027941 */ /* 0x000fea0003800000 */
.L_x_2337:
[----:B------:R-:W-:Y:S02]  /*62a0*/  MOV R10, R52 ;  /* 0x00000034000a7202 */ /* 0x000fe40000000f00 */
[----:B------:R-:W-:-:S07]  /*62b0*/  MOV R11, R53 ;  /* 0x00000035000b7202 */ /* 0x000fce0000000f00 */
.L_x_2328:
[----:B------:R-:W-:Y:S05]  /*62c0*/  BSYNC B3 ;  /* 0x0000000000037941 */ /* 0x000fea0003800000 */
.L_x_2327:
[----:B------:R-:W-:Y:S01]  /*62d0*/  ISETP.NE.U32.AND P0, PT, R5, RZ, PT ;  /* 0x000000ff0500720c */ /* 0x000fe20003f05070 */
[----:B------:R-:W-:Y:S01]  /*62e0*/  IMAD.MOV.U32 R16, RZ, RZ, R10 ;  /* 0x000000ffff107224 */ /* 0x000fe200078e000a */
[----:B------:R-:W-:Y:S02]  /*62f0*/  MOV R17, R11 ;  /* 0x0000000b00117202 */ /* 0x000fe40000000f00 */
        /* <DEDUP_REMOVED lines=12> */
[----:B------:R-:W-:Y:S02]  /*63c0*/  ISETP.NE.AND.EX P0, PT, RZ, RZ, PT, P0 ;  /* 0x000000ffff00720c */ /* 0x000fe40003f05300 */
[----:B--2---:R-:W-:-:S05]  /*63d0*/  IADD3 R48, P1, R10, R48, RZ ;  /* 0x000000300a307210 */ /* 0x004fca0007f3e0ff */
[----:B------:R-:W-:-:S06]  /*63e0*/  IMAD.X R7, R11, 0x1, R7, P1 ;  /* 0x000000010b077824 */ /* 0x000fcc00008e0607 */
        /* <DEDUP_REMOVED lines=14> */
[----:B------:R-:W-:Y:S02]  /*64d0*/  @P0 LEA R10, P1, R14, R0, 0x3 ;  /* 0x000000000e0a0211 */ /* 0x000fe400078218ff */
[----:B------:R-:W2:Y:S02]  /*64e0*/  LDG.E.64.CONSTANT R4, desc[UR4][R4.64] ;  /* 0x0000000404047981 */ /* 0x000ea4000c1e9b00 */
[----:B------:R-:W-:-:S04]  /*64f0*/  @P0 IADD3 R11, R15, R11, RZ ;  /* 0x0000000b0f0b0210 */ /* 0x000fc80007ffe0ff */
[----:B------:R-:W-:-:S06]  /*6500*/  @P0 LEA.HI.X R11, R14, R2, R11, 0x3, P1 ;  /* 0x000000020e0b0211 */ /* 0x000fcc00008f1c0b */
[----:B------:R-:W3:Y:S01]  /*6510*/  @P0 LDG.E.64.CONSTANT R10, desc[UR4][R10.64] ;  /* 0x000000040a0a0981 */ /* 0x000ee2000c1e9b00 */
[----:B--2---:R-:W-:-:S05]  /*6520*/  IADD3 R48, P1, R4, R48, RZ ;  /* 0x0000003004307210 */ /* 0x004fca0007f3e0ff */
[----:B------:R-:W-:Y:S01]  /*6530*/  IMAD.X R7, R5, 0x1, R7, P1 ;  /* 0x0000000105077824 */ /* 0x000fe200008e0607 */
[----:B---3--:R-:W-:-:S04]  /*6540*/  @P0 IADD3 R48, P2, R10, R48, RZ ;  /* 0x000000300a300210 */ /* 0x008fc80007f5e0ff */
[----:B------:R-:W-:-:S09]  /*6550*/  @P0 IADD3.X R7, R11, R7, RZ, P2, !PT ;  /* 0x000000070b070210 */ /* 0x000fd200017fe4ff */
.L_x_2326:
[----:B------:R-:W-:Y:S05]  /*6560*/  BSYNC B4 ;  /* 0x0000000000047941 */ /* 0x000fea0003800000 */
.L_x_2325:
[----:B------:R-:W-:Y:S01]  /*6570*/  MOV R49, R7 ;  /* 0x0000000700317202 */ /* 0x000fe20000000f00 */
[----:B------:R-:W-:-:S04]  /*6580*/  VIADD R3, R3, 0x80 ;  /* 0x0000008003037836 */ /* 0x000fc80000000000 */
[----:B------:R0:W-:Y:S01]  /*6590*/  STG.E.64 desc[UR4][R8.64], R48 ;  /* 0x0000003008007986 */ /* 0x0001e2000c101b04 */
[----:B------:R-:W-:-:S13]  /*65a0*/  ISETP.GE.AND P0, PT, R3, UR8, PT ;  /* 0x0000000803007c0c */ /* 0x000fda000bf06270 */
[----:B0-----:R-:W-:Y:S05]  /*65b0*/  @P0 BRA `(.L_x_2339) ;  /* 0x0000006400200947 */ /* 0x001fea0003800000 */
[----:B------:R-:W0:Y:S01]  /*65c0*/  LDC R5, c[0x0][0x218] ;  /* 0x00008600ff057b82 */ /* 0x000e220000000800 */
        /* <DEDUP_REMOVED lines=404> */
.L_x_2340:
        /* <DEDUP_REMOVED lines=24> */
[----:B------:R-:W-:Y:S01]  /*8090*/  IMAD.MOV.U32 R7, RZ, RZ, RZ ;  /* 0x000000ffff077224 */ /* 0x000fe200078e00ff */
        /* <DEDUP_REMOVED lines=15> */
[----:B------:R-:W-:Y:S01]  /*8190*/  MOV R48, RZ ;  /* 0x000000ff00307202 */ /* 0x000fe20000000f00 */
[----:B------:R-:W-:Y:S01]  /*81a0*/  IMAD.MOV.U32 R52, RZ, RZ, R10 ;  /* 0x000000ffff347224 */ /* 0x000fe200078e000a */
[----:B------:R-:W-:Y:S01]  /*81b0*/  MOV R7, RZ ;  /* 0x000000ff00077202 */ /* 0x000fe20000000f00 */
        /* <DEDUP_REMOVED lines=13> */
.L_x_2350:
        /* <DEDUP_REMOVED lines=24> */
[----:B------:R-:W-:Y:S01]  /*8410*/  IMAD.WIDE.U32 R24, R12, UR10, RZ ;  /* 0x0000000a0c187c25 */ /* 0x000fe2000f8e00ff */
[-C--:B------:R-:W-:Y:S02]  /*8420*/  LEA R12, P3, R18, R0.reuse, 0x3 ;  /* 0x00000000120c7211 */ /* 0x080fe400078618ff */
[----:B------:R-:W-:Y:S01]  /*8430*/  IADD3 R47, R19, R47, RZ ;  /* 0x0000002f132f7210 */ /* 0x000fe20007ffe0ff */
[----:B------:R-:W-:Y:S01]  /*8440*/  IMAD.WIDE.U32 R30, R30, UR10, RZ ;  /* 0x0000000a1e1e7c25 */ /* 0x000fe2000f8e00ff */
[----:B------:R-:W-:Y:S02]  /*8450*/  IADD3 R11, R25, R11, RZ ;  /* 0x0000000b190b7210 */ /* 0x000fe40007ffe0ff */
[-C--:B------:R-:W-:Y:S01]  /*8460*/  LEA R10, P2, R24, R0.reuse, 0x3 ;  /* 0x00000000180a7211 */ /* 0x080fe200078418ff */
[----:B-----5:R-:W-:Y:S01]  /*8470*/  IMAD R19, R39, UR10, RZ ;  /* 0x0000000a27137c24 */ /* 0x020fe2000f8e02ff */
[----:B------:R-:W-:Y:S01]  /*8480*/  LEA R50, P1, R30, R0, 0x3 ;  /* 0x000000001e327211 */ /* 0x000fe200078218ff */
[----:B------:R-:W-:Y:S01]  /*8490*/  IMAD.IADD R13, R31, 0x1, R13 ;  /* 0x000000011f0d7824 */ /* 0x000fe200078e020d */
[----:B------:R-:W-:Y:S01]  /*84a0*/  LEA.HI.X R11, R24, R2, R11, 0x3, P2 ;  /* 0x00000002180b7211 */ /* 0x000fe200010f1c0b */
[----:B------:R-:W-:-:S02]  /*84b0*/  IMAD R25, R17, UR10, RZ ;  /* 0x0000000a11197c24 */ /* 0x000fc4000f8e02ff */
[----:B------:R-:W-:Y:S01]  /*84c0*/  IMAD R17, R38, UR11, R19 ;  /* 0x0000000b26117c24 */ /* 0x000fe2000f8e0213 */
[-C--:B------:R-:W-:Y:S01]  /*84d0*/  LEA.HI.X R51, R30, R2.reuse, R13, 0x3, P1 ;  /* 0x000000021e337211 */ /* 0x080fe200008f1c0d */
[----:B------:R-:W-:Y:S01]  /*84e0*/  IMAD R19, R15, UR10, RZ ;  /* 0x0000000a0f137c24 */ /* 0x000fe2000f8e02ff */
[----:B------:R-:W-:Y:S01]  /*84f0*/  LEA.HI.X R13, R18, R2, R47, 0x3, P3 ;  /* 0x00000002120d7211 */ /* 0x000fe200018f1c2f */
[----:B------:R-:W-:Y:S01]  /*8500*/  IMAD.WIDE.U32 R38, R38, UR10, RZ ;  /* 0x0000000a26267c25 */ /* 0x000fe2000f8e00ff */
[----:B------:R-:W2:Y:S03]  /*8510*/  LDG.E.64.CONSTANT R10, desc[UR4][R10.64] ;  /* 0x000000040a0a7981 */ /* 0x000ea6000c1e9b00 */
[C---:B------:R-:W-:Y:S01]  /*8520*/  IMAD.WIDE.U32 R30, R16.reuse, UR10, RZ ;  /* 0x0000000a101e7c25 */ /* 0x040fe2000f8e00ff */
[----:B------:R-:W2:Y:S03]  /*8530*/  LDG.E.64.CONSTANT R50, desc[UR4][R50.64] ;  /* 0x0000000432327981 */ /* 0x000ea6000c1e9b00 */
[----:B------:R-:W-:Y:S01]  /*8540*/  IMAD R15, R16, UR11, R25 ;  /* 0x0000000b100f7c24 */ /* 0x000fe2000f8e0219 */
[-C--:B------:R-:W-:Y:S01]  /*8550*/  LEA R16, P2, R30, R0.reuse, 0x3 ;  /* 0x000000001e107211 */ /* 0x080fe200078418ff */
[C---:B------:R-:W-:Y:S01]  /*8560*/  IMAD.WIDE.U32 R24, R14.reuse, UR10, RZ ;  /* 0x0000000a0e187c25 */ /* 0x040fe2000f8e00ff */
[----:B------:R-:W3:Y:S02]  /*8570*/  LDG.E.64.CONSTANT R12, desc[UR4][R12.64] ;  /* 0x000000040c0c7981 */ /* 0x000ee4000c1e9b00 */
[----:B------:R-:W-:Y:S01]  /*8580*/  IADD3 R31, R31, R15, RZ ;  /* 0x0000000f1f1f7210 */ /* 0x000fe20007ffe0ff */
        /* <DEDUP_REMOVED lines=19> */
[----:B------:R-:W-:Y:S01]  /*86c0*/  LEA R22, P2, R38, R0, 0x3 ;  /* 0x0000000026167211 */ /* 0x000fe200078418ff */
[----:B------:R-:W-:-:S03]  /*86d0*/  IMAD.WIDE.U32 R30, R20, UR10, RZ ;  /* 0x0000000a141e7c25 */ /* 0x000fc6000f8e00ff */
        /* <DEDUP_REMOVED lines=13> */
[----:B------:R-:W5:Y:S01]  /*87b0*/  LDG.E.64.CONSTANT R20, desc[UR4][R20.64] ;  /* 0x0000000414147981 */ /* 0x000f62000c1e9b00 */
[C---:B------:R-:W-:Y:S02]  /*87c0*/  IMAD R29, R44.reuse, UR11, R31 ;  /* 0x0000000b2c1d7c24 */ /* 0x040fe4000f8e021f */
[----:B------:R-:W-:Y:S01]  /*87d0*/  IMAD.WIDE.U32 R44, R44, UR10, RZ ;  /* 0x0000000a2c2c7c25 */ /* 0x000fe2000f8e00ff */
[----:B------:R-:W5:Y:S03]  /*87e0*/  LDG.E.64.CONSTANT R22, desc[UR4][R22.64] ;  /* 0x0000000416167981 */ /* 0x000f66000c1e9b00 */
[----:B------:R-:W-:Y:S01]  /*87f0*/  IMAD R31, R27, UR10, RZ ;  /* 0x0000000a1b1f7c24 */ /* 0x000fe2000f8e02ff */
[----:B------:R-:W5:Y:S01]  /*8800*/  LDG.E.64.CONSTANT R24, desc[UR4][R24.64] ;  /* 0x0000000418187981 */ /* 0x000f62000c1e9b00 */
        /* <DEDUP_REMOVED lines=10> */
[----:B------:R-:W-:Y:S01]  /*88b0*/  IMAD R47, R32, UR11, R47 ;  /* 0x0000000b202f7c24 */ /* 0x000fe2000f8e022f */
[-C--:B------:R-:W-:Y:S01]  /*88c0*/  LEA.HI.X R27, R44, R2.reuse, R29, 0x3, P1 ;  /* 0x000000022c1b7211 */ /* 0x080fe200008f1c1d */
[----:B------:R-:W-:Y:S01]  /*88d0*/  IMAD R45, R34, UR11, R45 ;  /* 0x0000000b222d7c24 */ /* 0x000fe2000f8e022d */
[-C--:B------:R-:W-:Y:S01]  /*88e0*/  LEA.HI.X R29, R42, R2.reuse, R43, 0x3, P2 ;  /* 0x000000022a1d7211 */ /* 0x080fe200010f1c2b */
[----:B------:R-:W-:Y:S01]  /*88f0*/  IMAD.WIDE.U32 R32, R32, UR10, RZ ;  /* 0x0000000a20207c25 */ /* 0x000fe2000f8e00ff */
[----:B------:R-:W-:-:S02]  /*8900*/  LEA.HI.X R31, R38, R2, R31, 0x3, P3 ;  /* 0x00000002261f7211 */ /* 0x000fc400018f1c1f */
[----:B------:R-:W5:Y:S01]  /*8910*/  LDG.E.64.CONSTANT R26, desc[UR4][R26.64] ;  /* 0x000000041a1a7981 */ /* 0x000f62000c1e9b00 */
[----:B------:R-:W-:-:S03]  /*8920*/  IMAD.WIDE.U32 R34, R34, UR10, RZ ;  /* 0x0000000a22227c25 */ /* 0x000fc6000f8e00ff */
[----:B------:R-:W5:Y:S01]  /*8930*/  LDG.E.64.CONSTANT R28, desc[UR4][R28.64] ;  /* 0x000000041c1c7981 */ /* 0x000f62000c1e9b00 */
[----:B------:R-:W-:Y:S01]  /*8940*/  IMAD R43, R41, UR10, RZ ;  /* 0x0000000a292b7c24 */ /* 0x000fe2000f8e02ff */
[----:B------:R-:W-:Y:S01]  /*8950*/  LEA R42, P2, R34, R0, 0x3 ;  /* 0x00000000222a7211 */ /* 0x000fe200078418ff */
[C---:B------:R-:W-:Y:S01]  /*8960*/  IMAD R41, R36.reuse, UR11, R37 ;  /* 0x0000000b24297c24 */ /* 0x040fe2000f8e0225 */
[----:B------:R-:W-:Y:S01]  /*8970*/  IADD3 R35, R35, R45, RZ ;  /* 0x0000002d23237210 */ /* 0x000fe20007ffe0ff */
[----:B------:R-:W-:Y:S01]  /*8980*/  IMAD.WIDE.U32 R36, R36, UR10, RZ ;  /* 0x0000000a24247c25 */ /* 0x000fe2000f8e00ff */
[----:B------:R-:W5:Y:S03]  /*8990*/  LDG.E.64.CONSTANT R30, desc[UR4][R30.64] ;  /* 0x000000041e1e7981 */ /* 0x000f66000c1e9b00 */
[----:B------:R-:W-:Y:S01]  /*89a0*/  IMAD.WIDE.U32 R38, R40, UR10, RZ ;  /* 0x0000000a28267c25 */ /* 0x000fe2000f8e00ff */
[----:B------:R-:W-:-:S02]  /*89b0*/  IADD3 R37, R37, R41, RZ ;  /* 0x0000002925257210 */ /* 0x000fc40007ffe0ff */
[-C--:B------:R-:W-:Y:S01]  /*89c0*/  LEA R44, P3, R36, R0.reuse, 0x3 ;  /* 0x00000000242c7211 */ /* 0x080fe200078618ff */
[----:B------:R-:W-:Y:S01]  /*89d0*/  IMAD R43, R40, UR11, R43 ;  /* 0x0000000b282b7c24 */ /* 0x000fe2000f8e022b */
[-C--:B------:R-:W-:Y:S01]  /*89e0*/  LEA R40, P1, R32, R0.reuse, 0x3 ;  /* 0x0000000020287211 */ /* 0x080fe200078218ff */
[----:B------:R-:W-:Y:S01]  /*89f0*/  IMAD.IADD R33, R33, 0x1, R47 ;  /* 0x0000000121217824 */ /* 0x000fe200078e022f */
[----:B------:R-:W-:Y:S01]  /*8a00*/  LEA R46, P4, R38, R0, 0x3 ;  /* 0x00000000262e7211 */ /* 0x000fe200078818ff */
[----:B------:R-:W-:Y:S01]  /*8a10*/  IMAD.IADD R39, R39, 0x1, R43 ;  /* 0x0000000127277824 */ /* 0x000fe200078e022b */
[-C--:B------:R-:W-:Y:S02]  /*8a20*/  LEA.HI.X R43, R34, R2.reuse, R35, 0x3, P2 ;  /* 0x00000002222b7211 */ /* 0x080fe400010f1c23 */
[-C--:B------:R-:W-:Y:S02]  /*8a30*/  LEA.HI.X R41, R32, R2.reuse, R33, 0x3, P1 ;  /* 0x0000000220297211 */ /* 0x080fe400008f1c21 */
[----:B------:R-:W-:-:S02]  /*8a40*/  LEA.HI.X R45, R36, R2, R37, 0x3, P3 ;  /* 0x00000002242d7211 */ /* 0x000fc400018f1c25 */
        /* <DEDUP_REMOVED lines=17> */
[----:B------:R-:W-:-:S04]  /*8b60*/  ISETP.GE.U32.AND P1, PT, R6, -0xc, PT ;  /* 0xfffffff40600780c */ /* 0x000fc80003f26070 */
[----:B------:R-:W-:Y:S02]  /*8b70*/  ISETP.GE.AND.EX P1, PT, R4, -0x1, PT, P1 ;  /* 0xffffffff0400780c */ /* 0x000fe40003f26310 */
[----:B------:R-:W-:-:S04]  /*8b80*/  IADD3 R7, P4, P5, R30, R28, R7 ;  /* 0x0000001c1e077210 */ /* 0x000fc80007d9e007 */
        /* <DEDUP_REMOVED lines=9> */
.L_x_2349:
[----:B------:R-:W-:Y:S01]  /*8c20*/  IMAD.MOV.U32 R10, RZ, RZ, R52 ;  /* 0x000000ffff0a7224 */ /* 0x000fe200078e0034 */
[----:B------:R-:W-:-:S07]  /*8c30*/  MOV R11, R53 ;  /* 0x00000035000b7202 */ /* 0x000fce0000000f00 */
.L_x_2348:
[----:B------:R-:W-:Y:S05]  /*8c40*/  BSYNC B5 ;  /* 0x0000000000057941 */ /* 0x000fea0003800000 */
.L_x_2347:
        /* <DEDUP_REMOVED lines=20> */
[----:B------:R-:W-:Y:S02]  /*8d90*/  IMAD.IADD R13, R19, 0x1, R13 ;  /* 0x00000001130d7824 */ /* 0x000fe400078e020d */
[----:B---3--:R-:W-:Y:S02]  /*8da0*/  IMAD R19, R25, UR10, RZ ;  /* 0x0000000a19137c24 */ /* 0x008fe4000f8e02ff */
[----:B------:R-:W-:Y:S01]  /*8db0*/  IMAD.WIDE.U32 R26, R14, UR10, RZ ;  /* 0x0000000a0e1a7c25 */ /* 0x000fe2000f8e00ff */
[----:B------:R-:W-:-:S03]  /*8dc0*/  LEA.HI.X R13, R18, R2, R13, 0x3, P0 ;  /* 0x00000002120d7211 */ /* 0x000fc600000f1c0d */
[C---:B------:R-:W-:Y:S02]  /*8dd0*/  IMAD R19, R24.reuse, UR11, R19 ;  /* 0x0000000b18137c24 */ /* 0x040fe4000f8e0213 */
[----:B------:R-:W-:Y:S01]  /*8de0*/  IMAD.WIDE.U32 R24, R24, UR10, RZ ;  /* 0x0000000a18187c25 */ /* 0x000fe2000f8e00ff */
[----:B------:R-:W2:Y:S03]  /*8df0*/  LDG.E.64.CONSTANT R12, desc[UR4][R12.64] ;  /* 0x000000040c0c7981 */ /* 0x000ea6000c1e9b00 */
[----:B------:R-:W-:Y:S01]  /*8e00*/  IMAD R15, R14, UR11, R15 ;  /* 0x0000000b0e0f7c24 */ /* 0x000fe2000f8e020f */
[----:B------:R-:W-:Y:S01]  /*8e10*/  IADD3 R19, R25, R19, RZ ;  /* 0x0000001319137210 */ /* 0x000fe20007ffe0ff */
[----:B-----5:R-:W-:Y:S01]  /*8e20*/  IMAD R11, R11, UR10, RZ ;  /* 0x0000000a0b0b7c24 */ /* 0x020fe2000f8e02ff */
[----:B------:R-:W-:Y:S01]  /*8e30*/  LEA R18, P0, R24, R0, 0x3 ;  /* 0x0000000018127211 */ /* 0x000fe200078018ff */
[----:B------:R-:W-:Y:S01]  /*8e40*/  IMAD R25, R29, UR10, RZ ;  /* 0x0000000a1d197c24 */ /* 0x000fe2000f8e02ff */
[----:B------:R-:W-:Y:S01]  /*8e50*/  IADD3 R15, R27, R15, RZ ;  /* 0x0000000f1b0f7210 */ /* 0x000fe20007ffe0ff */
[----:B------:R-:W-:Y:S01]  /*8e60*/  IMAD.WIDE.U32 R30, R10, UR10, RZ ;  /* 0x0000000a0a1e7c25 */ /* 0x000fe2000f8e00ff */
[----:B------:R-:W-:-:S02]  /*8e70*/  LEA.HI.X R19, R24, R2, R19, 0x3, P0 ;  /* 0x0000000218137211 */ /* 0x000fc400000f1c13 */
[-C--:B------:R-:W-:Y:S01]  /*8e80*/  LEA R14, P1, R26, R0.reuse, 0x3 ;  /* 0x000000001a0e7211 */ /* 0x080fe200078218ff */
[----:B------:R-:W-:Y:S01]  /*8e90*/  IMAD R11, R10, UR11, R11 ;  /* 0x0000000b0a0b7c24 */ /* 0x000fe2000f8e020b */
[----:B------:R-:W-:Y:S01]  /*8ea0*/  LEA R10, P2, R30, R0, 0x3 ;  /* 0x000000001e0a7211 */ /* 0x000fe200078418ff */
[----:B------:R-:W-:Y:S01]  /*8eb0*/  IMAD R27, R23, UR10, RZ ;  /* 0x0000000a171b7c24 */ /* 0x000fe2000f8e02ff */
[----:B------:R-:W-:Y:S01]  /*8ec0*/  LEA.HI.X R15, R26, R2, R15, 0x3, P1 ;  /* 0x000000021a0f7211 */ /* 0x000fe200008f1c0f */
[C---:B------:R-:W-:Y:S01]  /*8ed0*/  IMAD R23, R28.reuse, UR11, R25 ;  /* 0x0000000b1c177c24 */ /* 0x040fe2000f8e0219 */
[----:B------:R-:W2:Y:S01]  /*8ee0*/  LDG.E.64.CONSTANT R18, desc[UR4][R18.64] ;  /* 0x0000000412127981 */ /* 0x000ea2000c1e9b00 */
[----:B------:R-:W-:Y:S02]  /*8ef0*/  IMAD R25, R21, UR10, RZ ;  /* 0x0000000a15197c24 */ /* 0x000fe4000f8e02ff */
[----:B------:R-:W-:Y:S01]  /*8f00*/  IMAD.IADD R11, R31, 0x1, R11 ;  /* 0x000000011f0b7824 */ /* 0x000fe200078e020b */
[----:B------:R-:W3:Y:S01]  /*8f10*/  LDG.E.64.CONSTANT R14, desc[UR4][R14.64] ;  /* 0x000000040e0e7981 */ /* 0x000ee2000c1e9b00 */
[----:B------:R-:W-:-:S03]  /*8f20*/  IMAD.WIDE.U32 R28, R28, UR10, RZ ;  /* 0x0000000a1c1c7c25 */ /* 0x000fc6000f8e00ff */
[----:B------:R-:W-:Y:S01]  /*8f30*/  LEA.HI.X R11, R30, R2, R11, 0x3, P2 ;  /* 0x000000021e0b7211 */ /* 0x000fe200010f1c0b */
[----:B------:R-:W-:Y:S01]  /*8f40*/  IMAD.WIDE.U32 R32, R20, UR10, RZ ;  /* 0x0000000a14207c25 */ /* 0x000fe2000f8e00ff */
[-C--:B------:R-:W-:Y:S02]  /*8f50*/  LEA R24, P0, R28, R0.reuse, 0x3 ;  /* 0x000000001c187211 */ /* 0x080fe400078018ff */
[----:B------:R-:W-:Y:S01]  /*8f60*/  IADD3 R23, R29, R23, RZ ;  /* 0x000000171d177210 */ /* 0x000fe20007ffe0ff */
[----:B------:R-:W-:Y:S01]  /*8f70*/  IMAD R25, R20, UR11, R25 ;  /* 0x0000000b14197c24 */ /* 0x000fe2000f8e0219 */
[----:B------:R-:W3:Y:S01]  /*8f80*/  LDG.E.64.CONSTANT R10, desc[UR4][R10.64] ;  /* 0x000000040a0a7981 */ /* 0x000ee2000c1e9b00 */
[----:B------:R-:W-:Y:S02]  /*8f90*/  IMAD R35, R17, UR10, RZ ;  /* 0x0000000a11237c24 */ /* 0x000fe4000f8e02ff */
[C---:B------:R-:W-:Y:S02]  /*8fa0*/  IMAD R21, R22.reuse, UR11, R27 ;  /* 0x0000000b16157c24 */ /* 0x040fe4000f8e021b */
[----:B------:R-:W-:Y:S01]  /*8fb0*/  IMAD.WIDE.U32 R30, R22, UR10, RZ ;  /* 0x0000000a161e7c25 */ /* 0x000fe2000f8e00ff */
[----:B------:R-:W-:-:S03]  /*8fc0*/  LEA R22, P2, R32, R0, 0x3 ;  /* 0x0000000020167211 */ /* 0x000fc600078418ff */
[----:B------:R-:W-:Y:S01]  /*8fd0*/  IMAD.IADD R17, R33, 0x1, R25 ;  /* 0x0000000121117824 */ /* 0x000fe200078e0219 */
[----:B------:R-:W-:Y:S01]  /*8fe0*/  LEA.HI.X R25, R28, R2, R23, 0x3, P0 ;  /* 0x000000021c197211 */ /* 0x000fe200000f1c17 */
[----:B------:R-:W-:Y:S01]  /*8ff0*/  IMAD.WIDE.U32 R26, R16, UR10, RZ ;  /* 0x0000000a101a7c25 */ /* 0x000fe2000f8e00ff */
[----:B------:R-:W-:Y:S02]  /*9000*/  LEA R20, P1, R30, R0, 0x3 ;  /* 0x000000001e147211 */ /* 0x000fe400078218ff */
[----:B------:R-:W-:Y:S01]  /*9010*/  LEA.HI.X R23, R32, R2, R17, 0x3, P2 ;  /* 0x0000000220177211 */ /* 0x000fe200010f1c11 */
[----:B------:R-:W-:Y:S01]  /*9020*/  IMAD R17, R16, UR11, R35 ;  /* 0x0000000b10117c24 */ /* 0x000fe2000f8e0223 */
[----:B------:R-:W-:Y:S01]  /*9030*/  IADD3 R21, R31, R21, RZ ;  /* 0x000000151f157210 */ /* 0x000fe20007ffe0ff */
[----:B------:R-:W4:Y:S01]  /*9040*/  LDG.E.64.CONSTANT R24, desc[UR4][R24.64] ;  /* 0x0000000418187981 */ /* 0x000f22000c1e9b00 */
[----:B------:R-:W-:Y:S02]  /*9050*/  LEA R16, P0, R26, R0, 0x3 ;  /* 0x000000001a107211 */ /* 0x000fe400078018ff */
[----:B------:R-:W-:Y:S01]  /*9060*/  LEA.HI.X R21, R30, R2, R21, 0x3, P1 ;  /* 0x000000021e157211 */ /* 0x000fe200008f1c15 */
[----:B------:R-:W5:Y:S01]  /*9070*/  LDG.E.64.CONSTANT R22, desc[UR4][R22.64] ;  /* 0x0000000416167981 */ /* 0x000f62000c1e9b00 */
[----:B------:R-:W-:-:S04]  /*9080*/  IADD3 R17, R27, R17, RZ ;  /* 0x000000111b117210 */ /* 0x000fc80007ffe0ff */
        /* <DEDUP_REMOVED lines=18> */
.L_x_2352:
[----:B------:R-:W-:Y:S05]  /*91b0*/  BSYNC B5 ;  /* 0x0000000000057941 */ /* 0x000fea0003800000 */
.L_x_2351:
[----:B------:R-:W-:-:S04]  /*91c0*/  ISETP.NE.U32.AND P1, PT, R6, RZ, PT ;  /* 0x000000ff0600720c */ /* 0x000fc80003f25070 */
[----:B------:R-:W-:-:S13]  /*91d0*/  ISETP.NE.OR.EX P0, PT, R4, RZ, P0, P1 ;  /* 0x000000ff0400720c */ /* 0x000fda0000705710 */
[----:B------:R-:W-:Y:S05]  /*91e0*/  @!P0 BREAK B2 ;  /* 0x0000000000028942 */ /* 0x000fea0003800000 */
[----:B------:R-:W-:Y:S05]  /*91f0*/  @!P0 BRA `(.L_x_2344) ;  /* 0x0000000000c48947 */ /* 0x000fea0003800000 */
.L_x_2346:
[----:B------:R-:W-:Y:S05]  /*9200*/  BSYNC B2 ;  /* 0x0000000000027941 */ /* 0x000fea0003800000 */
.L_x_2345:
[----:B------:R-:W-:Y:S01]  /*9210*/  BSSY B2, `(.L_x_2353) ;  /* 0x000002d000027945 */ /* 0x000fe20003800000 */
.L_x_2354:
        /* <DEDUP_REMOVED lines=17> */
[C---:B------:R-:W-:Y:S01]  /*9330*/  IMAD R13, R18.reuse, UR11, R21 ;  /* 0x0000000b120d7c24 */ /* 0x040fe2000f8e0215 */
[----:B------:R-:W-:Y:S01]  /*9340*/  IADD3 R19, R17, R19, RZ ;  /* 0x0000001311137210 */ /* 0x000fe20007ffe0ff */
[----:B------:R-:W-:-:S04]  /*9350*/  IMAD.WIDE.U32 R14, R18, UR10, RZ ;  /* 0x0000000a120e7c25 */ /* 0x000fc8000f8e00ff */
[----:B------:R-:W-:Y:S01]  /*9360*/  IMAD.WIDE.U32 R20, R12, UR10, RZ ;  /* 0x0000000a0c147c25 */ /* 0x000fe2000f8e00ff */
[----:B------:R-:W-:-:S03]  /*9370*/  LEA R18, P1, R14, R0, 0x3 ;  /* 0x000000000e127211 */ /* 0x000fc600078218ff */
        /* <DEDUP_REMOVED lines=23> */
.L_x_2353:
[----:B------:R-:W-:Y:S01]  /*94f0*/  IMAD.MOV.U32 R10, RZ, RZ, R52 ;  /* 0x000000ffff0a7224 */ /* 0x000fe200078e0034 */
[----:B------:R-:W-:-:S07]  /*9500*/  MOV R11, R53 ;  /* 0x00000035000b7202 */ /* 0x000fce0000000f00 */
.L_x_2344:
[----:B------:R-:W-:Y:S05]  /*9510*/  BSYNC B3 ;  /* 0x0000000000037941 */ /* 0x000fea0003800000 */
.L_x_2343:
        /* <DEDUP_REMOVED lines=41> */
.L_x_2342:
[----:B------:R-:W-:Y:S05]  /*97b0*/  BSYNC B4 ;  /* 0x0000000000047941 */ /* 0x000fea0003800000 */
.L_x_2341:
[----:B------:R-:W-:Y:S02]  /*97c0*/  MOV R49, R7 ;  /* 0x0000000700317202 */ /* 0x000fe40000000f00 */
[----:B------:R-:W-:-:S03]  /*97d0*/  IADD3 R3, R3, 0x80, RZ ;  /* 0x0000008003037810 */ /* 0x000fc60007ffe0ff */
[----:B------:R1:W-:Y:S04]  /*97e0*/  STG.E.64 desc[UR4][R8.64], R48 ;  /* 0x0000003008007986 */ /* 0x0003e8000c101b04 */
.L_x_2323:
[----:B------:R-:W-:-:S13]  /*97f0*/  ISETP.GE.AND P0, PT, R3, UR8, PT ;  /* 0x0000000803007c0c */ /* 0x000fda000bf06270 */
[----:B------:R-:W-:Y:S05]  /*9800*/  @P0 BRA `(.L_x_2355) ;  /* 0x0000006400200947 */ /* 0x000fea0003800000 */
        /* <DEDUP_REMOVED lines=405> */
.L_x_2356:
        /* <DEDUP_REMOVED lines=56> */
.L_x_2366:
        /* <DEDUP_REMOVED lines=69> */
[-C--:B------:R-:W-:Y:S02]  /*b930*/  LEA R22, P2, R38, R0.reuse, 0x3 ;  /* 0x0000000026167211 */ /* 0x080fe400078418ff */
        /* <DEDUP_REMOVED lines=27> */
[----:B------:R-:W-:Y:S01]  /*baf0*/  IMAD R47, R32, UR11, R47 ;  /* 0x0000000b202f7c24 */ /* 0x000fe2000f8e022f */
[-C--:B------:R-:W-:Y:S01]  /*bb00*/  LEA.HI.X R27, R44, R2.reuse, R29, 0x3, P1 ;  /* 0x000000022c1b7211 */ /* 0x080fe200008f1c1d */
[----:B------:R-:W-:Y:S01]  /*bb10*/  IMAD R45, R34, UR11, R45 ;  /* 0x0000000b222d7c24 */ /* 0x000fe2000f8e022d */
[----:B------:R-:W-:Y:S01]  /*bb20*/  IADD3 R31, R39, R31, RZ ;  /* 0x0000001f271f7210 */ /* 0x000fe20007ffe0ff */
[----:B------:R-:W-:Y:S01]  /*bb30*/  IMAD.WIDE.U32 R32, R32, UR10, RZ ;  /* 0x0000000a20207c25 */ /* 0x000fe2000f8e00ff */
[----:B------:R-:W-:-:S02]  /*bb40*/  LEA.HI.X R29, R42, R2, R43, 0x3, P2 ;  /* 0x000000022a1d7211 */ /* 0x000fc400010f1c2b */
[----:B------:R-:W5:Y:S01]  /*bb50*/  LDG.E.64.CONSTANT R26, desc[UR4][R26.64] ;  /* 0x000000041a1a7981 */ /* 0x000f62000c1e9b00 */
[----:B------:R-:W-:Y:S01]  /*bb60*/  IMAD R43, R41, UR10, RZ ;  /* 0x0000000a292b7c24 */ /* 0x000fe2000f8e02ff */
[----:B------:R-:W-:Y:S01]  /*bb70*/  LEA.HI.X R31, R38, R2, R31, 0x3, P3 ;  /* 0x00000002261f7211 */ /* 0x000fe200018f1c1f */
[----:B------:R-:W-:Y:S01]  /*bb80*/  IMAD.WIDE.U32 R34, R34, UR10, RZ ;  /* 0x0000000a22227c25 */ /* 0x000fe2000f8e00ff */
[----:B------:R-:W5:Y:S03]  /*bb90*/  LDG.E.64.CONSTANT R28, desc[UR4][R28.64] ;  /* 0x000000041c1c7981 */ /* 0x000f66000c1e9b00 */
[----:B------:R-:W-:Y:S01]  /*bba0*/  IMAD R41, R36, UR11, R37 ;  /* 0x0000000b24297c24 */ /* 0x000fe2000f8e0225 */
[----:B------:R-:W-:Y:S01]  /*bbb0*/  LEA R42, P2, R34, R0, 0x3 ;  /* 0x00000000222a7211 */ /* 0x000fe200078418ff */
[----:B------:R-:W-:Y:S01]  /*bbc0*/  IMAD.WIDE.U32 R36, R36, UR10, RZ ;  /* 0x0000000a24247c25 */ /* 0x000fe2000f8e00ff */
[----:B------:R-:W-:Y:S01]  /*bbd0*/  IADD3 R35, R35, R45, RZ ;  /* 0x0000002d23237210 */ /* 0x000fe20007ffe0ff */
[----:B------:R-:W5:Y:S02]  /*bbe0*/  LDG.E.64.CONSTANT R30, desc[UR4][R30.64] ;  /* 0x000000041e1e7981 */ /* 0x000f64000c1e9b00 */
[----:B------:R-:W-:Y:S01]  /*bbf0*/  IMAD.WIDE.U32 R38, R40, UR10, RZ ;  /* 0x0000000a28267c25 */ /* 0x000fe2000f8e00ff */
[----:B------:R-:W-:-:S02]  /*bc00*/  IADD3 R37, R37, R41, RZ ;  /* 0x0000002925257210 */ /* 0x000fc40007ffe0ff */
[-C--:B------:R-:W-:Y:S01]  /*bc10*/  LEA R44, P3, R36, R0.reuse, 0x3 ;  /* 0x00000000242c7211 */ /* 0x080fe200078618ff */
[----:B------:R-:W-:Y:S01]  /*bc20*/  IMAD R43, R40, UR11, R43 ;  /* 0x0000000b282b7c24 */ /* 0x000fe2000f8e022b */
[-C--:B------:R-:W-:Y:S01]  /*bc30*/  LEA R40, P1, R32, R0.reuse, 0x3 ;  /* 0x0000000020287211 */ /* 0x080fe200078218ff */
[----:B------:R-:W-:Y:S01]  /*bc40*/  IMAD.IADD R33, R33, 0x1, R47 ;  /* 0x0000000121217824 */ /* 0x000fe200078e022f */
[----:B------:R-:W-:Y:S02]  /*bc50*/  LEA R46, P4, R38, R0, 0x3 ;  /* 0x00000000262e7211 */ /* 0x000fe400078818ff */
[----:B------:R-:W-:Y:S02]  /*bc60*/  IADD3 R39, R39, R43, RZ ;  /* 0x0000002b27277210 */ /* 0x000fe40007ffe0ff */
        /* <DEDUP_REMOVED lines=32> */
.L_x_2365:
[----:B------:R-:W-:Y:S02]  /*be70*/  MOV R10, R52 ;  /* 0x00000034000a7202 */ /* 0x000fe40000000f00 */
[----:B------:R-:W-:-:S07]  /*be80*/  MOV R11, R53 ;  /* 0x00000035000b7202 */ /* 0x000fce0000000f00 */
.L_x_2364:
[----:B------:R-:W-:Y:S05]  /*be90*/  BSYNC B5 ;  /* 0x0000000000057941 */ /* 0x000fea0003800000 */
.L_x_2363:
        /* <DEDUP_REMOVED lines=31> */
[----:B------:R-:W-:Y:S01]  /*c090*/  IADD3 R19, R25, R19, RZ ;  /* 0x0000001319137210 */ /* 0x000fe20007ffe0ff */
[----:B------:R-:W-:Y:S01]  /*c0a0*/  IMAD R25, R29, UR10, RZ ;  /* 0x0000000a1d197c24 */ /* 0x000fe2000f8e02ff */
[----:B------:R-:W-:Y:S01]  /*c0b0*/  LEA R18, P0, R24, R0, 0x3 ;  /* 0x0000000018127211 */ /* 0x000fe200078018ff */
[----:B------:R-:W-:Y:S01]  /*c0c0*/  IMAD.WIDE.U32 R30, R10, UR10, RZ ;  /* 0x0000000a0a1e7c25 */ /* 0x000fe2000f8e00ff */
[----:B------:R-:W-:-:S02]  /*c0d0*/  LEA.HI.X R15, R26, R2, R15, 0x3, P1 ;  /* 0x000000021a0f7211 */ /* 0x000fc400008f1c0f */
[----:B------:R-:W-:Y:S01]  /*c0e0*/  LEA.HI.X R19, R24, R2, R19, 0x3, P0 ;  /* 0x0000000218137211 */ /* 0x000fe200000f1c13 */
[----:B------:R-:W-:Y:S01]  /*c0f0*/  IMAD R11, R10, UR11, R11 ;  /* 0x0000000b0a0b7c24 */ /* 0x000fe2000f8e020b */
[----:B------:R-:W-:Y:S01]  /*c100*/  LEA R10, P2, R30, R0, 0x3 ;  /* 0x000000001e0a7211 */ /* 0x000fe200078418ff */
[----:B------:R-:W-:Y:S01]  /*c110*/  IMAD R27, R23, UR10, RZ ;  /* 0x0000000a171b7c24 */ /* 0x000fe2000f8e02ff */
[----:B------:R-:W3:Y:S01]  /*c120*/  LDG.E.64.CONSTANT R14, desc[UR4][R14.64] ;  /* 0x000000040e0e7981 */ /* 0x000ee2000c1e9b00 */
[C---:B------:R-:W-:Y:S02]  /*c130*/  IMAD R23, R28.reuse, UR11, R25 ;  /* 0x0000000b1c177c24 */ /* 0x040fe4000f8e0219 */
[----:B------:R-:W-:Y:S01]  /*c140*/  IMAD R25, R21, UR10, RZ ;  /* 0x0000000a15197c24 */ /* 0x000fe2000f8e02ff */
[----:B------:R-:W2:Y:S01]  /*c150*/  LDG.E.64.CONSTANT R18, desc[UR4][R18.64] ;  /* 0x0000000412127981 */ /* 0x000ea2000c1e9b00 */
[----:B------:R-:W-:Y:S02]  /*c160*/  IMAD.IADD R11, R31, 0x1, R11 ;  /* 0x000000011f0b7824 */ /* 0x000fe400078e020b */
[----:B------:R-:W-:-:S03]  /*c170*/  IMAD.WIDE.U32 R28, R28, UR10, RZ ;  /* 0x0000000a1c1c7c25 */ /* 0x000fc6000f8e00ff */
[----:B------:R-:W-:Y:S01]  /*c180*/  LEA.HI.X R11, R30, R2, R11, 0x3, P2 ;  /* 0x000000021e0b7211 */ /* 0x000fe200010f1c0b */
        /* <DEDUP_REMOVED lines=31> */
[----:B------:R-:W-:Y:S02]  /*c380*/  IADD3.X R11, RZ, R53, RZ, P3, !PT ;  /* 0x00000035ff0b7210 */ /* 0x000fe40001ffe4ff */
[----:B------:R-:W-:-:S02]  /*c390*/  PLOP3.LUT P0, PT, PT, PT, PT, 0x8, 0x0 ;  /* 0x000000000000781c */ /* 0x000fc40003f0e170 */
[----:B------:R-:W-:Y:S01]  /*c3a0*/  MOV R52, R10 ;  /* 0x0000000a00347202 */ /* 0x000fe20000000f00 */
[----:B------:R-:W-:Y:S01]  /*c3b0*/  IMAD.MOV.U32 R53, RZ, RZ, R11 ;  /* 0x000000ffff357224 */ /* 0x000fe200078e000b */
[----:B----4-:R-:W-:-:S04]  /*c3c0*/  IADD3 R7, P1, P2, R20, R24, R7 ;  /* 0x0000001814077210 */ /* 0x010fc80007a3e007 */
[----:B-----5:R-:W-:Y:S02]  /*c3d0*/  IADD3 R48, P4, P5, R16, R22, R7 ;  /* 0x0000001610307210 */ /* 0x020fe40007d9e007 */
[----:B------:R-:W-:-:S04]  /*c3e0*/  IADD3.X R7, R21, R25, R13, P1, P2 ;  /* 0x0000001915077210 */ /* 0x000fc80000fe440d */
[----:B------:R-:W-:-:S07]  /*c3f0*/  IADD3.X R7, R17, R23, R7, P4, P5 ;  /* 0x0000001711077210 */ /* 0x000fce00027ea407 */
.L_x_2368:
[----:B------:R-:W-:Y:S05]  /*c400*/  BSYNC B5 ;  /* 0x0000000000057941 */ /* 0x000fea0003800000 */
.L_x_2367:
[----:B------:R-:W-:-:S04]  /*c410*/  ISETP.NE.U32.AND P1, PT, R6, RZ, PT ;  /* 0x000000ff0600720c */ /* 0x000fc80003f25070 */
[----:B------:R-:W-:-:S13]  /*c420*/  ISETP.NE.OR.EX P0, PT, R4, RZ, P0, P1 ;  /* 0x000000ff0400720c */ /* 0x000fda0000705710 */
[----:B------:R-:W-:Y:S05]  /*c430*/  @!P0 BREAK B2 ;  /* 0x0000000000028942 */ /* 0x000fea0003800000 */
[----:B------:R-:W-:Y:S05]  /*c440*/  @!P0 BRA `(.L_x_2360) ;  /* 0x0000000000c48947 */ /* 0x000fea0003800000 */
.L_x_2362:
[----:B------:R-:W-:Y:S05]  /*c450*/  BSYNC B2 ;  /* 0x0000000000027941 */ /* 0x000fea0003800000 */
.L_x_2361:
[----:B------:R-:W-:Y:S01]  /*c460*/  BSSY B2, `(.L_x_2369) ;  /* 0x000002d000027945 */ /* 0x000fe20003800000 */
.L_x_2370:
        /* <DEDUP_REMOVED lines=21> */
[----:B------:R-:W-:-:S03]  /*c5c0*/  IMAD.WIDE.U32 R20, R12, UR10, RZ ;  /* 0x0000000a0c147c25 */ /* 0x000fc6000f8e00ff */
[----:B------:R-:W-:Y:S01]  /*c5d0*/  IADD3 R15, R15, R13, RZ ;  /* 0x0000000d0f0f7210 */ /* 0x000fe20007ffe0ff */
[----:B------:R-:W-:Y:S01]  /*c5e0*/  IMAD R23, R12, UR11, R23 ;  /* 0x0000000b0c177c24 */ /* 0x000fe2000f8e0217 */
[-C--:B------:R-:W-:Y:S02]  /*c5f0*/  LEA R12, P0, R16, R0.reuse, 0x3 ;  /* 0x00000000100c7211 */ /* 0x080fe400078018ff */
[----:B------:R-:W-:Y:S01]  /*c600*/  LEA R22, P2, R20, R0, 0x3 ;  /* 0x0000000014167211 */ /* 0x000fe200078418ff */
[----:B------:R-:W-:Y:S01]  /*c610*/  IMAD.IADD R23, R21, 0x1, R23 ;  /* 0x0000000115177824 */ /* 0x000fe200078e0217 */
        /* <DEDUP_REMOVED lines=18> */
.L_x_2369:
[----:B------:R-:W-:Y:S01]  /*c740*/  MOV R10, R52 ;  /* 0x00000034000a7202 */ /* 0x000fe20000000f00 */
[----:B------:R-:W-:-:S07]  /*c750*/  IMAD.MOV.U32 R11, RZ, RZ, R53 ;  /* 0x000000ffff0b7224 */ /* 0x000fce00078e0035 */
.L_x_2360:
[----:B------:R-:W-:Y:S05]  /*c760*/  BSYNC B3 ;  /* 0x0000000000037941 */ /* 0x000fea0003800000 */
.L_x_2359:
        /* <DEDUP_REMOVED lines=37> */
[----:B--2---:R-:W-:-:S04]  /*c9c0*/  IADD3 R48, P1, R4, R48, RZ ;  /* 0x0000003004307210 */ /* 0x004fc80007f3e0ff */
[----:B------:R-:W-:Y:S02]  /*c9d0*/  IADD3.X R7, R5, R7, RZ, P1, !PT ;  /* 0x0000000705077210 */ /* 0x000fe40000ffe4ff */
[----:B---3--:R-:W-:-:S05]  /*c9e0*/  @P0 IADD3 R48, P2, R10, R48, RZ ;  /* 0x000000300a300210 */ /* 0x008fca0007f5e0ff */
[----:B------:R-:W-:-:S08]  /*c9f0*/  @P0 IMAD.X R7, R11, 0x1, R7, P2 ;  /* 0x000000010b070824 */ /* 0x000fd000010e0607 */
.L_x_2358:
[----:B------:R-:W-:Y:S05]  /*ca00*/  BSYNC B4 ;  /* 0x0000000000047941 */ /* 0x000fea0003800000 */
.L_x_2357:
[----:B------:R-:W-:Y:S02]  /*ca10*/  MOV R49, R7 ;  /* 0x0000000700317202 */ /* 0x000fe40000000f00 */
[----:B------:R-:W-:-:S03]  /*ca20*/  IADD3 R3, R3, 0x80, RZ ;  /* 0x0000008003037810 */ /* 0x000fc60007ffe0ff */
[----:B------:R0:W-:Y:S04]  /*ca30*/  STG.E.64 desc[UR4][R8.64], R48 ;  /* 0x0000003008007986 */ /* 0x0001e8000c101b04 */
.L_x_2339:
[----:B------:R-:W-:-:S13]  /*ca40*/  ISETP.GE.AND P0, PT, R3, UR8, PT ;  /* 0x0000000803007c0c */ /* 0x000fda000bf06270 */
        /* <DEDUP_REMOVED lines=406> */
.L_x_2372:
        /* <DEDUP_REMOVED lines=41> */
[----:B------:R-:W-:Y:S01]  /*e640*/  MOV R7, RZ ;  /* 0x000000ff00077202 */ /* 0x000fe20000000f00 */
        /* <DEDUP_REMOVED lines=14> */
.L_x_2382:
        /* <DEDUP_REMOVED lines=99> */
[----:B------:R-:W-:Y:S01]  /*ed60*/  IMAD.WIDE.U32 R32, R32, UR10, RZ ;  /* 0x0000000a20207c25 */ /* 0x000fe2000f8e00ff */
[-C--:B------:R-:W-:Y:S02]  /*ed70*/  LEA.HI.X R27, R44, R2.reuse, R29, 0x3, P1 ;  /* 0x000000022c1b7211 */ /* 0x080fe400008f1c1d */
[-C--:B------:R-:W-:Y:S01]  /*ed80*/  LEA.HI.X R29, R42, R2.reuse, R43, 0x3, P2 ;  /* 0x000000022a1d7211 */ /* 0x080fe200010f1c2b */
[----:B------:R-:W-:Y:S01]  /*ed90*/  IMAD R45, R34, UR11, R45 ;  /* 0x0000000b222d7c24 */ /* 0x000fe2000f8e022d */
[----:B------:R-:W-:Y:S01]  /*eda0*/  LEA.HI.X R31, R38, R2, R31, 0x3, P3 ;  /* 0x00000002261f7211 */ /* 0x000fe200018f1c1f */
[----:B------:R-:W-:Y:S01]  /*edb0*/  IMAD R43, R41, UR10, RZ ;  /* 0x0000000a292b7c24 */ /* 0x000fe2000f8e02ff */
[----:B------:R-:W5:Y:S01]  /*edc0*/  LDG.E.64.CONSTANT R26, desc[UR4][R26.64] ;  /* 0x000000041a1a7981 */ /* 0x000f62000c1e9b00 */
[----:B------:R-:W-:Y:S01]  /*edd0*/  IMAD.WIDE.U32 R34, R34, UR10, RZ ;  /* 0x0000000a22227c25 */ /* 0x000fe2000f8e00ff */
[----:B------:R-:W-:-:S02]  /*ede0*/  IADD3 R33, R33, R47, RZ ;  /* 0x0000002f21217210 */ /* 0x000fc40007ffe0ff */
[----:B------:R-:W5:Y:S01]  /*edf0*/  LDG.E.64.CONSTANT R28, desc[UR4][R28.64] ;  /* 0x000000041c1c7981 */ /* 0x000f62000c1e9b00 */
[----:B------:R-:W-:Y:S01]  /*ee00*/  IMAD R41, R36, UR11, R37 ;  /* 0x0000000b24297c24 */ /* 0x000fe2000f8e0225 */
[-C--:B------:R-:W-:Y:S01]  /*ee10*/  LEA R42, P2, R34, R0.reuse, 0x3 ;  /* 0x00000000222a7211 */ /* 0x080fe200078418ff */
[----:B------:R-:W-:Y:S01]  /*ee20*/  IMAD.WIDE.U32 R36, R36, UR10, RZ ;  /* 0x0000000a24247c25 */ /* 0x000fe2000f8e00ff */
[----:B------:R-:W5:Y:S03]  /*ee30*/  LDG.E.64.CONSTANT R30, desc[UR4][R30.64] ;  /* 0x000000041e1e7981 */ /* 0x000f66000c1e9b00 */
[----:B------:R-:W-:Y:S01]  /*ee40*/  IMAD.WIDE.U32 R38, R40, UR10, RZ ;  /* 0x0000000a28267c25 */ /* 0x000fe2000f8e00ff */
[----:B------:R-:W-:Y:S02]  /*ee50*/  IADD3 R37, R37, R41, RZ ;  /* 0x0000002925257210 */ /* 0x000fe40007ffe0ff */
[-C--:B------:R-:W-:Y:S01]  /*ee60*/  LEA R44, P3, R36, R0.reuse, 0x3 ;  /* 0x00000000242c7211 */ /* 0x080fe200078618ff */
[----:B------:R-:W-:Y:S01]  /*ee70*/  IMAD R43, R40, UR11, R43 ;  /* 0x0000000b282b7c24 */ /* 0x000fe2000f8e022b */
[-C--:B------:R-:W-:Y:S01]  /*ee80*/  LEA R40, P1, R32, R0.reuse, 0x3 ;  /* 0x0000000020287211 */ /* 0x080fe200078218ff */
[----:B------:R-:W-:Y:S01]  /*ee90*/  IMAD.IADD R35, R35, 0x1, R45 ;  /* 0x0000000123237824 */ /* 0x000fe200078e022d */
[----:B------:R-:W-:-:S02]  /*eea0*/  LEA R46, P4, R38, R0, 0x3 ;  /* 0x00000000262e7211 */ /* 0x000fc400078818ff */
[----:B------:R-:W-:Y:S02]  /*eeb0*/  IADD3 R39, R39, R43, RZ ;  /* 0x0000002b27277210 */ /* 0x000fe40007ffe0ff */
[-C--:B------:R-:W-:Y:S02]  /*eec0*/  LEA.HI.X R41, R32, R2.reuse, R33, 0x3, P1 ;  /* 0x0000000220297211 */ /* 0x080fe400008f1c21 */
        /* <DEDUP_REMOVED lines=31> */
.L_x_2381:
[----:B------:R-:W-:Y:S02]  /*f0c0*/  MOV R10, R52 ;  /* 0x00000034000a7202 */ /* 0x000fe40000000f00 */
[----:B------:R-:W-:-:S07]  /*f0d0*/  MOV R11, R53 ;  /* 0x00000035000b7202 */ /* 0x000fce0000000f00 */
.L_x_2380:
[----:B------:R-:W-:Y:S05]  /*f0e0*/  BSYNC B5 ;  /* 0x0000000000057941 */ /* 0x000fea0003800000 */
.L_x_2379:
        /* <DEDUP_REMOVED lines=39> */
[-C--:B------:R-:W-:Y:S01]  /*f360*/  LEA.HI.X R15, R26, R2.reuse, R15, 0x3, P1 ;  /* 0x000000021a0f7211 */ /* 0x080fe200008f1c0f */
[C---:B------:R-:W-:Y:S01]  /*f370*/  IMAD R23, R28.reuse, UR11, R25 ;  /* 0x0000000b1c177c24 */ /* 0x040fe2000f8e0219 */
[----:B------:R-:W-:Y:S01]  /*f380*/  IADD3 R11, R31, R11, RZ ;  /* 0x0000000b1f0b7210 */ /* 0x000fe20007ffe0ff */
[----:B------:R-:W-:Y:S01]  /*f390*/  IMAD R25, R21, UR10, RZ ;  /* 0x0000000a15197c24 */ /* 0x000fe2000f8e02ff */
[----:B------:R-:W2:Y:S01]  /*f3a0*/  LDG.E.64.CONSTANT R18, desc[UR4][R18.64] ;  /* 0x0000000412127981 */ /* 0x000ea2000c1e9b00 */
[----:B------:R-:W-:Y:S01]  /*f3b0*/  IMAD.WIDE.U32 R28, R28, UR10, RZ ;  /* 0x0000000a1c1c7c25 */ /* 0x000fe2000f8e00ff */
[----:B------:R-:W-:-:S02]  /*f3c0*/  LEA.HI.X R11, R30, R2, R11, 0x3, P2 ;  /* 0x000000021e0b7211 */ /* 0x000fc400010f1c0b */
[----:B------:R-:W3:Y:S01]  /*f3d0*/  LDG.E.64.CONSTANT R14, desc[UR4][R14.64] ;  /* 0x000000040e0e7981 */ /* 0x000ee2000c1e9b00 */
        /* <DEDUP_REMOVED lines=16> */
[----:B------:R-:W4:Y:S01]  /*f4e0*/  LDG.E.64.CONSTANT R24, desc[UR4][R24.64] ;  /* 0x0000000418187981 */ /* 0x000f22000c1e9b00 */
[----:B------:R-:W-:-:S02]  /*f4f0*/  LEA R16, P0, R26, R0, 0x3 ;  /* 0x000000001a107211 */ /* 0x000fc400078018ff */
        /* <DEDUP_REMOVED lines=15> */
[----:B------:R-:W-:Y:S02]  /*f5f0*/  MOV R52, R10 ;  /* 0x0000000a00347202 */ /* 0x000fe40000000f00 */
[----:B------:R-:W-:Y:S02]  /*f600*/  MOV R53, R11 ;  /* 0x0000000b00357202 */ /* 0x000fe40000000f00 */
[----:B----4-:R-:W-:-:S04]  /*f610*/  IADD3 R7, P1, P2, R20, R24, R7 ;  /* 0x0000001814077210 */ /* 0x010fc80007a3e007 */
[----:B-----5:R-:W-:Y:S02]  /*f620*/  IADD3 R48, P4, P5, R16, R22, R7 ;  /* 0x0000001610307210 */ /* 0x020fe40007d9e007 */
[----:B------:R-:W-:-:S04]  /*f630*/  IADD3.X R7, R21, R25, R13, P1, P2 ;  /* 0x0000001915077210 */ /* 0x000fc80000fe440d */
[----:B------:R-:W-:-:S07]  /*f640*/  IADD3.X R7, R17, R23, R7, P4, P5 ;  /* 0x0000001711077210 */ /* 0x000fce00027ea407 */
.L_x_2384:
[----:B------:R-:W-:Y:S05]  /*f650*/  BSYNC B5 ;  /* 0x0000000000057941 */ /* 0x000fea0003800000 */
.L_x_2383:
[----:B------:R-:W-:-:S04]  /*f660*/  ISETP.NE.U32.AND P1, PT, R6, RZ, PT ;  /* 0x000000ff0600720c */ /* 0x000fc80003f25070 */
[----:B------:R-:W-:-:S13]  /*f670*/  ISETP.NE.OR.EX P0, PT, R4, RZ, P0, P1 ;  /* 0x000000ff0400720c */ /* 0x000fda0000705710 */
[----:B------:R-:W-:Y:S05]  /*f680*/  @!P0 BREAK B2 ;  /* 0x0000000000028942 */ /* 0x000fea0003800000 */
[----:B------:R-:W-:Y:S05]  /*f690*/  @!P0 BRA `(.L_x_2376) ;  /* 0x0000000000c48947 */ /* 0x000fea0003800000 */
.L_x_2378:
[----:B------:R-:W-:Y:S05]  /*f6a0*/  BSYNC B2 ;  /* 0x0000000000027941 */ /* 0x000fea0003800000 */
.L_x_2377:
[----:B------:R-:W-:Y:S01]  /*f6b0*/  BSSY B2, `(.L_x_2385) ;  /* 0x000002d000027945 */ /* 0x000fe20003800000 */
.L_x_2386:
        /* <DEDUP_REMOVED lines=8> */
[C---:B------:R-:W-:Y:S01]  /*f740*/  LEA R10, P0, R14.reuse, R0, 0x3 ;  /* 0x000000000e0a7211 */ /* 0x040fe200078018ff */
[----:B----4-:R-:W-:Y:S02]  /*f750*/  IMAD R21, R19, UR10, RZ ;  /* 0x0000000a13157c24 */ /* 0x010fe4000f8e02ff */
[----:B------:R-:W-:Y:S02]  /*f760*/  IMAD.IADD R11, R15, 0x1, R11 ;  /* 0x000000010f0b7824 */ /* 0x000fe400078e020b */
[----:B---3--:R-:W-:Y:S02]  /*f770*/  IMAD R15, R17, UR10, RZ ;  /* 0x0000000a110f7c24 */ /* 0x008fe4000f8e02ff */
[----:B-----5:R-:W-:Y:S01]  /*f780*/  IMAD R23, R13, UR10, RZ ;  /* 0x0000000a0d177c24 */ /* 0x020fe2000f8e02ff */
[----:B------:R-:W-:Y:S01]  /*f790*/  LEA.HI.X R11, R14, R2, R11, 0x3, P0 ;  /* 0x000000020e0b7211 */ /* 0x000fe200000f1c0b */
[----:B------:R-:W-:-:S02]  /*f7a0*/  IMAD R19, R16, UR11, R15 ;  /* 0x0000000b10137c24 */ /* 0x000fc4000f8e020f */
        /* <DEDUP_REMOVED lines=30> */
.L_x_2385:
[----:B------:R-:W-:Y:S02]  /*f990*/  MOV R10, R52 ;  /* 0x00000034000a7202 */ /* 0x000fe40000000f00 */
[----:B------:R-:W-:-:S07]  /*f9a0*/  MOV R11, R53 ;  /* 0x00000035000b7202 */ /* 0x000fce0000000f00 */
.L_x_2376:
[----:B------:R-:W-:Y:S05]  /*f9b0*/  BSYNC B3 ;  /* 0x0000000000037941 */ /* 0x000fea0003800000 */
.L_x_2375:
        /* <DEDUP_REMOVED lines=39> */
[----:B---3--:R-:W-:-:S04]  /*fc30*/  @P0 IADD3 R48, P2, R10, R48, RZ ;  /* 0x000000300a300210 */ /* 0x008fc80007f5e0ff */
[----:B------:R-:W-:-:S09]  /*fc40*/  @P0 IADD3.X R7, R11, R7, RZ, P2, !PT ;  /* 0x000000070b070210 */ /* 0x000fd200017fe4ff */
.L_x_2374:
[----:B------:R-:W-:Y:S05]  /*fc50*/  BSYNC B4 ;  /* 0x0000000000047941 */ /* 0x000fea0003800000 */
.L_x_2373:
[----:B------:R-:W-:Y:S01]  /*fc60*/  IMAD.MOV.U32 R49, RZ, RZ, R7 ;  /* 0x000000ffff317224 */ /* 0x000fe200078e0007 */
[----:B------:R-:W-:-:S04]  /*fc70*/  IADD3 R3, R3, 0x80, RZ ;  /* 0x0000008003037810 */ /* 0x000fc80007ffe0ff */
[----:B------:R2:W-:Y:S03]  /*fc80*/  STG.E.64 desc[UR4][R8.64], R48 ;  /* 0x0000003008007986 */ /* 0x0005e6000c101b04 */
.L_x_2355:
[----:B------:R-:W-:-:S13]  /*fc90*/  ISETP.GE.AND P0, PT, R3, UR8, PT ;  /* 0x0000000803007c0c */ /* 0x000fda000bf06270 */
[----:B------:R-:W-:Y:S05]  /*fca0*/  @P0 BREAK B0 ;  /* 0x0000000000000942 */ /* 0x000fea0003800000 */
[----:B------:R-:W-:Y:S05]  /*fcb0*/  @P0 BRA `(.L_x_2387) ;  /* 0x0000006400280947 */ /* 0x000fea0003800000 */
[----:B------:R-:W3:Y:S01]  /*fcc0*/  LDC R5, c[0x0][0x218] ;  /* 0x00008600ff057b82 */ /* 0x000ee20000000800 */
[----:B------:R-:W-:Y:S01]  /*fcd0*/  HFMA2.MMA R4, -RZ, RZ, 0, 0 ;  /* 0x00000000ff047435 */ /* 0x000fe200000001ff */
[----:B------:R-:W-:Y:S01]  /*fce0*/  MOV R2, RZ ;  /* 0x000000ff00027202 */ /* 0x000fe20000000f00 */
[----:B012---:R-:W-:Y:S01]  /*fcf0*/  HFMA2.MMA R8, -RZ, RZ, 0, 0 ;  /* 0x00000000ff087435 */ /* 0x007fe200000001ff */
        /* <DEDUP_REMOVED lines=401> */
.L_x_2388:
        /* <DEDUP_REMOVED lines=56> */
.L_x_2398:
        /* <DEDUP_REMOVED lines=25> */
[----:B------:R-:W-:-:S03]  /*11b20*/  LEA R12, P3, R18, R0, 0x3 ;  /* 0x00000000120c7211 */ /* 0x000fc600078618ff */
[----:B------:R-:W-:Y:S01]  /*11b30*/  IMAD.WIDE.U32 R30, R30, UR10, RZ ;  /* 0x0000000a1e1e7c25 */ /* 0x000fe2000f8e00ff */
[----:B------:R-:W-:Y:S02]  /*11b40*/  IADD3 R11, R25, R11, RZ ;  /* 0x0000000b190b7210 */ /* 0x000fe40007ffe0ff */
[-C--:B------:R-:W-:Y:S01]  /*11b50*/  LEA R10, P2, R24, R0.reuse, 0x3 ;  /* 0x00000000180a7211 */ /* 0x080fe200078418ff */
[----:B------:R-:W-:Y:S01]  /*11b60*/  IMAD.IADD R47, R19, 0x1, R47 ;  /* 0x00000001132f7824 */ /* 0x000fe200078e022f */
[----:B------:R-:W-:Y:S01]  /*11b70*/  LEA R50, P1, R30, R0, 0x3 ;  /* 0x000000001e327211 */ /* 0x000fe200078218ff */
[----:B-----5:R-:W-:Y:S01]  /*11b80*/  IMAD R19, R39, UR10, RZ ;  /* 0x0000000a27137c24 */ /* 0x020fe2000f8e02ff */
[----:B------:R-:W-:Y:S01]  /*11b90*/  IADD3 R13, R31, R13, RZ ;  /* 0x0000000d1f0d7210 */ /* 0x000fe20007ffe0ff */
[----:B------:R-:W-:Y:S01]  /*11ba0*/  IMAD R25, R17, UR10, RZ ;  /* 0x0000000a11197c24 */ /* 0x000fe2000f8e02ff */
[-C--:B------:R-:W-:Y:S01]  /*11bb0*/  LEA.HI.X R11, R24, R2.reuse, R11, 0x3, P2 ;  /* 0x00000002180b7211 */ /* 0x080fe200010f1c0b */
        /* <DEDUP_REMOVED lines=17> */
[----:B------:R-:W-:-:S02]  /*11cd0*/  LEA R18, P3, R24, R0, 0x3 ;  /* 0x0000000018127211 */ /* 0x000fc400078618ff */
[----:B------:R-:W-:Y:S01]  /*11ce0*/  IADD3 R19, R25, R19, RZ ;  /* 0x0000001319137210 */ /* 0x000fe20007ffe0ff */
[----:B------:R-:W-:Y:S01]  /*11cf0*/  IMAD R25, R43, UR10, RZ ;  /* 0x0000000a2b197c24 */ /* 0x000fe2000f8e02ff */
[-C--:B------:R-:W-:Y:S01]  /*11d00*/  LEA.HI.X R15, R38, R2.reuse, R17, 0x3, P1 ;  /* 0x00000002260f7211 */ /* 0x080fe200008f1c11 */
[----:B------:R-:W-:Y:S01]  /*11d10*/  IMAD.WIDE.U32 R38, R22, UR10, RZ ;  /* 0x0000000a16267c25 */ /* 0x000fe2000f8e00ff */
[-C--:B------:R-:W-:Y:S02]  /*11d20*/  LEA.HI.X R17, R30, R2.reuse, R31, 0x3, P2 ;  /* 0x000000021e117211 */ /* 0x080fe400010f1c1f */
        /* <DEDUP_REMOVED lines=40> */
[----:B------:R-:W-:Y:S01]  /*11fb0*/  IMAD R37, R37, UR10, RZ ;  /* 0x0000000a25257c24 */ /* 0x000fe2000f8e02ff */
        /* <DEDUP_REMOVED lines=54> */
.L_x_2397:
[----:B------:R-:W-:Y:S01]  /*12320*/  IMAD.MOV.U32 R10, RZ, RZ, R52 ;  /* 0x000000ffff0a7224 */ /* 0x000fe200078e0034 */
[----:B------:R-:W-:-:S07]  /*12330*/  MOV R11, R53 ;  /* 0x00000035000b7202 */ /* 0x000fce0000000f00 */
.L_x_2396:
[----:B------:R-:W-:Y:S05]  /*12340*/  BSYNC B5 ;  /* 0x0000000000057941 */ /* 0x000fea0003800000 */
.L_x_2395:
        /* <DEDUP_REMOVED lines=71> */
[----:B------:R-:W-:-:S05]  /*127c0*/  IADD3 R6, P6, R6, 0x8, RZ ;  /* 0x0000000806067810 */ /* 0x000fca0007fde0ff */
[----:B------:R-:W-:Y:S01]  /*127d0*/  IMAD.X R4, RZ, RZ, R4, P6 ;  /* 0x000000ffff047224 */ /* 0x000fe200030e0604 */
[----:B--2---:R-:W-:-:S04]  /*127e0*/  IADD3 R27, P0, P1, R18, R12, R48 ;  /* 0x0000000c121b7210 */ /* 0x004fc8000791e030 */
[----:B------:R-:W-:Y:S02]  /*127f0*/  IADD3.X R13, R19, R13, R7, P0, P1 ;  /* 0x0000000d130d7210 */ /* 0x000fe400007e2407 */
[----:B---3--:R-:W-:Y:S02]  /*12800*/  IADD3 R7, P0, P1, R10, R14, R27 ;  /* 0x0000000e0a077210 */ /* 0x008fe4000791e01b */
[----:B------:R-:W-:Y:S02]  /*12810*/  IADD3 R10, P3, R52, 0x40, RZ ;  /* 0x00000040340a7810 */ /* 0x000fe40007f7e0ff */
[----:B------:R-:W-:Y:S02]  /*12820*/  IADD3.X R13, R11, R15, R13, P0, P1 ;  /* 0x0000000f0b0d7210 */ /* 0x000fe400007e240d */
[----:B------:R-:W-:Y:S02]  /*12830*/  IADD3.X R11, RZ, R53, RZ, P3, !PT ;  /* 0x00000035ff0b7210 */ /* 0x000fe40001ffe4ff */
[----:B------:R-:W-:-:S02]  /*12840*/  PLOP3.LUT P0, PT, PT, PT, PT, 0x8, 0x0 ;  /* 0x000000000000781c */ /* 0x000fc40003f0e170 */
[----:B------:R-:W-:Y:S02]  /*12850*/  MOV R52, R10 ;  /* 0x0000000a00347202 */ /* 0x000fe40000000f00 */
[----:B------:R-:W-:Y:S02]  /*12860*/  MOV R53, R11 ;  /* 0x0000000b00357202 */ /* 0x000fe40000000f00 */
[----:B----4-:R-:W-:-:S04]  /*12870*/  IADD3 R7, P1, P2, R20, R24, R7 ;  /* 0x0000001814077210 */ /* 0x010fc80007a3e007 */
[----:B-----5:R-:W-:Y:S02]  /*12880*/  IADD3 R48, P4, P5, R16, R22, R7 ;  /* 0x0000001610307210 */ /* 0x020fe40007d9e007 */
[----:B------:R-:W-:-:S04]  /*12890*/  IADD3.X R7, R21, R25, R13, P1, P2 ;  /* 0x0000001915077210 */ /* 0x000fc80000fe440d */
[----:B------:R-:W-:-:S07]  /*128a0*/  IADD3.X R7, R17, R23, R7, P4, P5 ;  /* 0x0000001711077210 */ /* 0x000fce00027ea407 */
.L_x_2400:
[----:B------:R-:W-:Y:S05]  /*128b0*/  BSYNC B5 ;  /* 0x0000000000057941 */ /* 0x000fea0003800000 */
.L_x_2399:
[----:B------:R-:W-:-:S04]  /*128c0*/  ISETP.NE.U32.AND P1, PT, R6, RZ, PT ;  /* 0x000000ff0600720c */ /* 0x000fc80003f25070 */
[----:B------:R-:W-:-:S13]  /*128d0*/  ISETP.NE.OR.EX P0, PT, R4, RZ, P0, P1 ;  /* 0x000000ff0400720c */ /* 0x000fda0000705710 */
[----:B------:R-:W-:Y:S05]  /*128e0*/  @!P0 BREAK B2 ;  /* 0x0000000000028942 */ /* 0x000fea0003800000 */
[----:B------:R-:W-:Y:S05]  /*128f0*/  @!P0 BRA `(.L_x_2392) ;  /* 0x0000000000c48947 */ /* 0x000fea0003800000 */
.L_x_2394:
[----:B------:R-:W-:Y:S05]  /*12900*/  BSYNC B2 ;  /* 0x0000000000027941 */ /* 0x000fea0003800000 */
.L_x_2393:
[----:B------:R-:W-:Y:S01]  /*12910*/  BSSY B2, `(.L_x_2401) ;  /* 0x000002d000027945 */ /* 0x000fe20003800000 */
.L_x_2402:
        /* <DEDUP_REMOVED lines=45> */
.L_x_2401:
[----:B------:R-:W-:Y:S02]  /*12bf0*/  MOV R10, R52 ;  /* 0x00000034000a7202 */ /* 0x000fe40000000f00 */
[----:B------:R-:W-:-:S07]  /*12c00*/  MOV R11, R53 ;  /* 0x00000035000b7202 */ /* 0x000fce0000000f00 */
.L_x_2392:
[----:B------:R-:W-:Y:S05]  /*12c10*/  BSYNC B3 ;  /* 0x0000000000037941 */ /* 0x000fea0003800000 */
.L_x_2391:
        /* <DEDUP_REMOVED lines=41> */
.L_x_2390:
[----:B------:R-:W-:Y:S05]  /*12eb0*/  BSYNC B4 ;  /* 0x0000000000047941 */ /* 0x000fea0003800000 */
.L_x_2389:
[----:B------:R-:W-:Y:S01]  /*12ec0*/  MOV R49, R7 ;  /* 0x0000000700317202 */ /* 0x000fe20000000f00 */
[----:B------:R-:W-:-:S04]  /*12ed0*/  VIADD R3, R3, 0x80 ;  /* 0x0000008003037836 */ /* 0x000fc80000000000 */
[----:B------:R1:W-:Y:S03]  /*12ee0*/  STG.E.64 desc[UR4][R8.64], R48 ;  /* 0x0000003008007986 */ /* 0x0003e6000c101b04 */
.L_x_2371:
[----:B------:R-:W-:-:S13]  /*12ef0*/  ISETP.GE.AND P0, PT, R3, UR8, PT ;  /* 0x0000000803007c0c */ /* 0x000fda000bf06270 */
[----:B------:R-:W-:Y:S05]  /*12f00*/  @P0 BREAK B0 ;  /* 0x0000000000000942 */ /* 0x000fea0003800000 */
[----:B------:R-:W-:Y:S05]  /*12f10*/  @P0 BRA `(.L_x_2387) ;  /* 0x0000003000900947 */ /* 0x000fea0003800000 */
[----:B------:R-:W-:Y:S05]  /*12f20*/  BSYNC B0 ;  /* 0x0000000000007941 */ /* 0x000fea0003800000 */
.L_x_2322:
[----:B------:R-:W2:Y:S01]  /*12f30*/  LDC R5, c[0x0][0x218] ;  /* 0x00008600ff057b82 */ /* 0x000ea20000000800 */
[----:B------:R-:W-:Y:S01]  /*12f40*/  HFMA2.MMA R4, -RZ, RZ, 0, 0 ;  /* 0x00000000ff047435 */ /* 0x000fe200000001ff */
[----:B------:R-:W-:Y:S01]  /*12f50*/  MOV R2, RZ ;  /* 0x000000ff00027202 */ /* 0x000fe20000000f00 */
[----:B------:R-:W-:Y:S01]  /*12f60*/  HFMA2.MMA R0, -RZ, RZ, 0, 0 ;  /* 0x00000000ff007435 */ /* 0x000fe200000001ff */
[----:B01----:R-:W-:Y:S01]  /*12f70*/  IMAD.MOV.U32 R8, RZ, RZ, RZ ;  /* 0x000000ffff087224 */ /* 0x003fe200078e00ff */
        /* <DEDUP_REMOVED lines=400> */
.L_x_2403:
        /* <DEDUP_REMOVED lines=40> */
[----:B------:R-:W-:Y:S01]  /*14b00*/  IMAD.MOV.U32 R48, RZ, RZ, RZ ;  /* 0x000000ffff307224 */ /* 0x000fe200078e00ff */
        /* <DEDUP_REMOVED lines=15> */
.L_x_2413:
        /* <DEDUP_REMOVED lines=32> */
[----:B------:R-:W-:Y:S01]  /*14e00*/  IMAD R25, R17, UR10, RZ ;  /* 0x0000000a11197c24 */ /* 0x000fe2000f8e02ff */
[----:B------:R-:W-:Y:S01]  /*14e10*/  IADD3 R13, R31, R13, RZ ;  /* 0x0000000d1f0d7210 */ /* 0x000fe20007ffe0ff */
[----:B------:R-:W-:Y:S01]  /*14e20*/  IMAD R17, R38, UR11, R19 ;  /* 0x0000000b26117c24 */ /* 0x000fe2000f8e0213 */
[-C--:B------:R-:W-:Y:S01]  /*14e30*/  LEA.HI.X R11, R24, R2.reuse, R11, 0x3, P2 ;  /* 0x00000002180b7211 */ /* 0x080fe200010f1c0b */
[----:B------:R-:W-:Y:S01]  /*14e40*/  IMAD R19, R15, UR10, RZ ;  /* 0x0000000a0f137c24 */ /* 0x000fe2000f8e02ff */
[-C--:B------:R-:W-:Y:S01]  /*14e50*/  LEA.HI.X R51, R30, R2.reuse, R13, 0x3, P1 ;  /* 0x000000021e337211 */ /* 0x080fe200008f1c0d */
[----:B------:R-:W-:Y:S01]  /*14e60*/  IMAD.WIDE.U32 R38, R38, UR10, RZ ;  /* 0x0000000a26267c25 */ /* 0x000fe2000f8e00ff */
[----:B------:R-:W-:-:S02]  /*14e70*/  LEA.HI.X R13, R18, R2, R47, 0x3, P3 ;  /* 0x00000002120d7211 */ /* 0x000fc400018f1c2f */
[----:B------:R-:W2:Y:S01]  /*14e80*/  LDG.E.64.CONSTANT R10, desc[UR4][R10.64] ;  /* 0x000000040a0a7981 */ /* 0x000ea2000c1e9b00 */
[----:B------:R-:W-:-:S03]  /*14e90*/  IMAD.WIDE.U32 R30, R16, UR10, RZ ;  /* 0x0000000a101e7c25 */ /* 0x000fc6000f8e00ff */
[----:B------:R-:W2:Y:S01]  /*14ea0*/  LDG.E.64.CONSTANT R50, desc[UR4][R50.64] ;  /* 0x0000000432327981 */ /* 0x000ea2000c1e9b00 */
        /* <DEDUP_REMOVED lines=48> */
[----:B------:R-:W5:Y:S02]  /*151b0*/  LDG.E.64.CONSTANT R24, desc[UR4][R24.64] ;  /* 0x0000000418187981 */ /* 0x000f64000c1e9b00 */
[----:B------:R-:W-:Y:S01]  /*151c0*/  IADD3 R43, R43, R27, RZ ;  /* 0x0000001b2b2b7210 */ /* 0x000fe20007ffe0ff */
[----:B------:R-:W-:Y:S01]  /*151d0*/  IMAD R31, R26, UR11, R31 ;  /* 0x0000000b1a1f7c24 */ /* 0x000fe2000f8e021f */
[-C--:B------:R-:W-:Y:S01]  /*151e0*/  LEA R26, P1, R44, R0.reuse, 0x3 ;  /* 0x000000002c1a7211 */ /* 0x080fe200078218ff */
[----:B------:R-:W-:Y:S01]  /*151f0*/  IMAD R45, R35, UR10, RZ ;  /* 0x0000000a232d7c24 */ /* 0x000fe2000f8e02ff */
[----:B------:R-:W-:Y:S01]  /*15200*/  LEA R30, P3, R38, R0, 0x3 ;  /* 0x00000000261e7211 */ /* 0x000fe200078618ff */
[----:B------:R-:W-:Y:S01]  /*15210*/  IMAD.IADD R31, R39, 0x1, R31 ;  /* 0x00000001271f7824 */ /* 0x000fe200078e021f */
[-C--:B------:R-:W-:Y:S01]  /*15220*/  LEA.HI.X R27, R44, R2.reuse, R29, 0x3, P1 ;  /* 0x000000022c1b7211 */ /* 0x080fe200008f1c1d */
[----:B------:R-:W-:Y:S01]  /*15230*/  IMAD R47, R32, UR11, R47 ;  /* 0x0000000b202f7c24 */ /* 0x000fe2000f8e022f */
[-C--:B------:R-:W-:Y:S01]  /*15240*/  LEA.HI.X R29, R42, R2.reuse, R43, 0x3, P2 ;  /* 0x000000022a1d7211 */ /* 0x080fe200010f1c2b */
[----:B------:R-:W-:Y:S01]  /*15250*/  IMAD R45, R34, UR11, R45 ;  /* 0x0000000b222d7c24 */ /* 0x000fe2000f8e022d */
[----:B------:R-:W-:Y:S01]  /*15260*/  LEA.HI.X R31, R38, R2, R31, 0x3, P3 ;  /* 0x00000002261f7211 */ /* 0x000fe200018f1c1f */
[----:B------:R-:W-:Y:S01]  /*15270*/  IMAD.WIDE.U32 R32, R32, UR10, RZ ;  /* 0x0000000a20207c25 */ /* 0x000fe2000f8e00ff */
[----:B------:R-:W5:Y:S03]  /*15280*/  LDG.E.64.CONSTANT R26, desc[UR4][R26.64] ;  /* 0x000000041a1a7981 */ /* 0x000f66000c1e9b00 */
[----:B------:R-:W-:Y:S01]  /*15290*/  IMAD.WIDE.U32 R34, R34, UR10, RZ ;  /* 0x0000000a22227c25 */ /* 0x000fe2000f8e00ff */
[----:B------:R-:W-:Y:S01]  /*152a0*/  IADD3 R33, R33, R47, RZ ;  /* 0x0000002f21217210 */ /* 0x000fe20007ffe0ff */
[----:B------:R-:W5:Y:S02]  /*152b0*/  LDG.E.64.CONSTANT R28, desc[UR4][R28.64] ;  /* 0x000000041c1c7981 */ /* 0x000f64000c1e9b00 */
        /* <DEDUP_REMOVED lines=10> */
[-C--:B------:R-:W-:Y:S02]  /*15360*/  LEA R40, P1, R32, R0.reuse, 0x3 ;  /* 0x0000000020287211 */ /* 0x080fe400078218ff */
        /* <DEDUP_REMOVED lines=34> */
.L_x_2412:
[----:B------:R-:W-:Y:S01]  /*15590*/  MOV R10, R52 ;  /* 0x00000034000a7202 */ /* 0x000fe20000000f00 */
[----:B------:R-:W-:-:S07]  /*155a0*/  IMAD.MOV.U32 R11, RZ, RZ, R53 ;  /* 0x000000ffff0b7224 */ /* 0x000fce00078e0035 */
.L_x_2411:
[----:B------:R-:W-:Y:S05]  /*155b0*/  BSYNC B5 ;  /* 0x0000000000057941 */ /* 0x000fea0003800000 */
.L_x_2410:
        /* <DEDUP_REMOVED lines=86> */
.L_x_2415:
[----:B------:R-:W-:Y:S05]  /*15b20*/  BSYNC B5 ;  /* 0x0000000000057941 */ /* 0x000fea0003800000 */
.L_x_2414:
[----:B------:R-:W-:-:S04]  /*15b30*/  ISETP.NE.U32.AND P1, PT, R6, RZ, PT ;  /* 0x000000ff0600720c */ /* 0x000fc80003f25070 */
[----:B------:R-:W-:-:S13]  /*15b40*/  ISETP.NE.OR.EX P0, PT, R4, RZ, P0, P1 ;  /* 0x000000ff0400720c */ /* 0x000fda0000705710 */
[----:B------:R-:W-:Y:S05]  /*15b50*/  @!P0 BREAK B2 ;  /* 0x0000000000028942 */ /* 0x000fea0003800000 */
[----:B------:R-:W-:Y:S05]  /*15b60*/  @!P0 BRA `(.L_x_2407) ;  /* 0x0000000000c48947 */ /* 0x000fea0003800000 */
.L_x_2409:
[----:B------:R-:W-:Y:S05]  /*15b70*/  BSYNC B2 ;  /* 0x0000000000027941 */ /* 0x000fea0003800000 */
.L_x_2408:
[----:B------:R-:W-:Y:S01]  /*15b80*/  BSSY B2, `(.L_x_2416) ;  /* 0x000002d000027945 */ /* 0x000fe20003800000 */
.L_x_2417:
        /* <DEDUP_REMOVED lines=45> */
.L_x_2416:
[----:B------:R-:W-:Y:S01]  /*15e60*/  IMAD.MOV.U32 R10, RZ, RZ, R52 ;  /* 0x000000ffff0a7224 */ /* 0x000fe200078e0034 */
[----:B------:R-:W-:-:S07]  /*15e70*/  MOV R11, R53 ;  /* 0x00000035000b7202 */ /* 0x000fce0000000f00 */
.L_x_2407:
[----:B------:R-:W-:Y:S05]  /*15e80*/  BSYNC B3 ;  /* 0x0000000000037941 */ /* 0x000fea0003800000 */
.L_x_2406:
        /* <DEDUP_REMOVED lines=41> */
.L_x_2405:
[----:B------:R-:W-:Y:S05]  /*16120*/  BSYNC B4 ;  /* 0x0000000000047941 */ /* 0x000fea0003800000 */
.L_x_2404:
[----:B------:R-:W-:Y:S02]  /*16130*/  MOV R49, R7 ;  /* 0x0000000700317202 */ /* 0x000fe40000000f00 */
[----:B------:R-:W-:-:S03]  /*16140*/  IADD3 R3, R3, 0x80, RZ ;  /* 0x0000008003037810 */ /* 0x000fc60007ffe0ff */
[----:B------:R3:W-:Y:S04]  /*16150*/  STG.E.64 desc[UR4][R8.64], R48 ;  /* 0x0000003008007986 */ /* 0x0007e8000c101b04 */
.L_x_2387:
[----:B------:R-:W-:Y:S05]  /*16160*/  BSYNC B1 ;  /* 0x0000000000017941 */ /* 0x000fea0003800000 */
.L_x_2321:
[----:B------:R-:W-:Y:S05]  /*16170*/  WARPSYNC.ALL ;  /* 0x0000000000007948 */ /* 0x000fea0003800000 */
[----:B------:R-:W-:-:S13]  /*16180*/  ISETP.GE.AND P0, PT, R3, UR8, PT ;  /* 0x0000000803007c0c */ /* 0x000fda000bf06270 */
[----:B------:R-:W-:Y:S05]  /*16190*/  @P0 EXIT ;  /* 0x000000000000094d */ /* 0x000fea0003800000 */
[----:B------:R-:W4:Y:S01]  /*161a0*/  LDC R5, c[0x0][0x218] ;  /* 0x00008600ff057b82 */ /* 0x000f220000000800 */
[----:B------:R-:W-:Y:S01]  /*161b0*/  HFMA2.MMA R2, -RZ, RZ, 0, 0 ;  /* 0x00000000ff027435 */ /* 0x000fe200000001ff */
[----:B------:R-:W-:Y:S01]  /*161c0*/  IMAD.MOV.U32 R4, RZ, RZ, RZ ;  /* 0x000000ffff047224 */ /* 0x000fe200078e00ff */
[----:B------:R-:W-:Y:S01]  /*161d0*/  HFMA2.MMA R6, -RZ, RZ, 0, 0 ;  /* 0x00000000ff067435 */ /* 0x000fe200000001ff */
[----:B------:R-:W-:Y:S02]  /*161e0*/  MOV R0, RZ ;  /* 0x000000ff00007202 */ /* 0x000fe40000000f00 */
[----:B----4-:R-:W-:-:S13]  /*161f0*/  ISETP.NE.AND P0, PT, R5, RZ, PT ;  /* 0x000000ff0500720c */ /* 0x010fda0003f05270 */
[----:B------:R-:W-:Y:S05]  /*16200*/  @!P0 BRA `(.L_x_2418) ;  /* 0x0000001800388947 */ /* 0x000fea0003800000 */
[----:B------:R-:W-:Y:S01]  /*16210*/  IMAD.MOV.U32 R2, RZ, RZ, RZ ;  /* 0x000000ffff027224 */ /* 0x000fe200078e00ff */
[----:B------:R-:W-:Y:S01]  /*16220*/  ULDC.64 UR6, c[0x0][0x220] ;  /* 0x0000880000067ab9 */ /* 0x000fe20000000a00 */
[----:B------:R-:W-:Y:S02]  /*16230*/  ISETP.NE.AND P0, PT, R5, 0x1, PT ;  /* 0x000000010500780c */ /* 0x000fe40003f05270 */
        /* <DEDUP_REMOVED lines=395> */
.L_x_2418:
        /* <DEDUP_REMOVED lines=15> */
[----:B------:R-:W-:Y:S02]  /*17be0*/  MOV R50, RZ ;  /* 0x000000ff00327202 */ /* 0x000fe40000000f00 */
[----:B----4-:R-:W-:-:S04]  /*17bf0*/  ISETP.GT.U32.AND P0, PT, R4, RZ, PT ;  /* 0x000000ff0400720c */ /* 0x010fc80003f04070 */
[C---:B------:R-:W-:Y:S02]  /*17c00*/  ISETP.GT.AND.EX P0, PT, R5.reuse, RZ, !P1, P0 ;  /* 0x000000ff0500720c */ /* 0x040fe40004f04300 */
[----:B------:R-:W-:Y:S02]  /*17c10*/  IADD3 R6, P1, R6, UR6, RZ ;  /* 0x0000000606067c10 */ /* 0x000fe4000ff3e0ff */
[----:B0123--:R-:W-:Y:S02]  /*17c20*/  SEL R9, R4, 0x1, !P0 ;  /* 0x0000000104097807 */ /* 0x00ffe40004000000 */
[----:B------:R-:W-:Y:S01]  /*17c30*/  SEL R8, R5, RZ, !P0 ;  /* 0x000000ff05087207 */ /* 0x000fe20004000000 */
[----:B------:R-:W-:Y:S01]  /*17c40*/  IMAD.X R7, RZ, RZ, UR7, P1 ;  /* 0x00000007ff077e24 */ /* 0x000fe200088e06ff */
[----:B------:R-:W-:Y:S01]  /*17c50*/  ISETP.GE.U32.AND P0, PT, R9, 0x1, PT ;  /* 0x000000010900780c */ /* 0x000fe20003f06070 */
[----:B------:R-:W-:Y:S01]  /*17c60*/  ULDC.64 UR6, c[0x0][0x5e8] ;  /* 0x00017a0000067ab9 */ /* 0x000fe20000000a00 */
[----:B-----5:R-:W-:-:S02]  /*17c70*/  LEA R16, P3, R2, UR10, 0x3 ;  /* 0x0000000a02107c11 */ /* 0x020fc4000f8618ff */
[----:B------:R-:W-:Y:S02]  /*17c80*/  ISETP.GE.AND.EX P0, PT, R8, RZ, PT, P0 ;  /* 0x000000ff0800720c */ /* 0x000fe40003f06300 */
[----:B------:R-:W-:Y:S01]  /*17c90*/  LEA.HI.X R17, R2, UR11, R3, 0x3, P3 ;  /* 0x0000000b02117c11 */ /* 0x000fe200098f1c03 */
[----:B------:R-:W-:Y:S01]  /*17ca0*/  ULDC.64 UR10, c[0x0][0x5e8] ;  /* 0x00017a00000a7ab9 */ /* 0x000fe20000000a00 */
        /* <DEDUP_REMOVED lines=30> */
.L_x_2428:
        /* <DEDUP_REMOVED lines=18> */
[C---:B------:R-:W-:Y:S02]  /*17fb0*/  IMAD R13, R30.reuse, UR7, R13 ;  /* 0x000000071e0d7c24 */ /* 0x040fe4000f8e020d */
[----:B----4-:R-:W-:Y:S02]  /*17fc0*/  IMAD R11, R11, UR6, RZ ;  /* 0x000000060b0b7c24 */ /* 0x010fe4000f8e02ff */
[----:B------:R-:W-:-:S04]  /*17fd0*/  IMAD.WIDE.U32 R30, R30, UR6, RZ ;  /* 0x000000061e1e7c25 */ /* 0x000fc8000f8e00ff */
[----:B------:R-:W-:-:S04]  /*17fe0*/  IMAD.WIDE.U32 R18, R8, UR6, RZ ;  /* 0x0000000608127c25 */ /* 0x000fc8000f8e00ff */
[----:B------:R-:W-:Y:S02]  /*17ff0*/  IMAD R9, R8, UR7, R9 ;  /* 0x0000000708097c24 */ /* 0x000fe4000f8e0209 */
[----:B------:R-:W-:Y:S01]  /*18000*/  IMAD.WIDE.U32 R24, R10, UR6, RZ ;  /* 0x000000060a187c25 */ /* 0x000fe2000f8e00ff */
[----:B------:R-:W-:-:S03]  /*18010*/  LEA R8, P1, R30, R0, 0x3 ;  /* 0x000000001e087211 */ /* 0x000fc600078218ff */
[----:B------:R-:W-:Y:S02]  /*18020*/  IMAD R11, R10, UR7, R11 ;  /* 0x000000070a0b7c24 */ /* 0x000fe4000f8e020b */
[----:B------:R-:W-:Y:S01]  /*18030*/  IMAD.IADD R13, R31, 0x1, R13 ;  /* 0x000000011f0d7824 */ /* 0x000fe200078e020d */
[----:B------:R-:W-:Y:S02]  /*18040*/  LEA R12, P3, R18, R0, 0x3 ;  /* 0x00000000120c7211 */ /* 0x000fe400078618ff */
[----:B------:R-:W-:Y:S02]  /*18050*/  IADD3 R19, R19, R9, RZ ;  /* 0x0000000913137210 */ /* 0x000fe40007ffe0ff */
[----:B------:R-:W-:Y:S01]  /*18060*/  IADD3 R11, R25, R11, RZ ;  /* 0x0000000b190b7210 */ /* 0x000fe20007ffe0ff */
[----:B-----5:R-:W-:Y:S01]  /*18070*/  IMAD R25, R39, UR6, RZ ;  /* 0x0000000627197c24 */ /* 0x020fe2000f8e02ff */
[-C--:B------:R-:W-:Y:S02]  /*18080*/  LEA.HI.X R9, R30, R2.reuse, R13, 0x3, P1 ;  /* 0x000000021e097211 */ /* 0x080fe400008f1c0d */
[----:B------:R-:W-:Y:S01]  /*18090*/  LEA.HI.X R13, R18, R2, R19, 0x3, P3 ;  /* 0x00000002120d7211 */ /* 0x000fe200018f1c13 */
[----:B------:R-:W-:Y:S01]  /*180a0*/  IMAD R19, R17, UR6, RZ ;  /* 0x0000000611137c24 */ /* 0x000fe2000f8e02ff */
[----:B------:R-:W-:Y:S01]  /*180b0*/  LEA R10, P2, R24, R0, 0x3 ;  /* 0x00000000180a7211 */ /* 0x000fe200078418ff */
[----:B------:R-:W-:Y:S01]  /*180c0*/  IMAD R47, R15, UR6, RZ ;  /* 0x000000060f2f7c24 */ /* 0x000fe2000f8e02ff */
[----:B------:R-:W2:Y:S01]  /*180d0*/  LDG.E.64.CONSTANT R8, desc[UR4][R8.64] ;  /* 0x0000000408087981 */ /* 0x000ea2000c1e9b00 */
[----:B------:R-:W-:Y:S01]  /*180e0*/  IMAD R17, R38, UR7, R25 ;  /* 0x0000000726117c24 */ /* 0x000fe2000f8e0219 */
[----:B------:R-:W-:Y:S01]  /*180f0*/  LEA.HI.X R11, R24, R2, R11, 0x3, P2 ;  /* 0x00000002180b7211 */ /* 0x000fe200010f1c0b */
[----:B------:R-:W-:Y:S01]  /*18100*/  IMAD.WIDE.U32 R38, R38, UR6, RZ ;  /* 0x0000000626267c25 */ /* 0x000fe2000f8e00ff */
[----:B------:R-:W3:Y:S03]  /*18110*/  LDG.E.64.CONSTANT R12, desc[UR4][R12.64] ;  /* 0x000000040c0c7981 */ /* 0x000ee6000c1e9b00 */
[----:B------:R-:W-:-:S04]  /*18120*/  IMAD.WIDE.U32 R30, R16, UR6, RZ ;  /* 0x00000006101e7c25 */ /* 0x000fc8000f8e00ff */
[----:B------:R-:W-:Y:S01]  /*18130*/  IMAD R15, R16, UR7, R19 ;  /* 0x00000007100f7c24 */ /* 0x000fe2000f8e0213 */
[----:B------:R-:W2:Y:S01]  /*18140*/  LDG.E.64.CONSTANT R10, desc[UR4][R10.64] ;  /* 0x000000040a0a7981 */ /* 0x000ea2000c1e9b00 */
[----:B------:R-:W-:Y:S01]  /*18150*/  IMAD.WIDE.U32 R24, R14, UR6, RZ ;  /* 0x000000060e187c25 */ /* 0x000fe2000f8e00ff */
[----:B------:R-:W-:-:S03]  /*18160*/  IADD3 R17, R39, R17, RZ ;  /* 0x0000001127117210 */ /* 0x000fc60007ffe0ff */
[----:B------:R-:W-:Y:S01]  /*18170*/  IMAD R19, R14, UR7, R47 ;  /* 0x000000070e137c24 */ /* 0x000fe2000f8e022f */
[-C--:B------:R-:W-:Y:S01]  /*18180*/  LEA R14, P1, R38, R0.reuse, 0x3 ;  /* 0x00000000260e7211 */ /* 0x080fe200078218ff */
[----:B------:R-:W-:Y:S01]  /*18190*/  IMAD.IADD R31, R31, 0x1, R15 ;  /* 0x000000011f1f7824 */ /* 0x000fe200078e020f */
[----:B------:R-:W-:Y:S02]  /*181a0*/  LEA R16, P2, R30, R0, 0x3 ;  /* 0x000000001e107211 */ /* 0x000fe400078418ff */
[----:B------:R-:W-:Y:S01]  /*181b0*/  IADD3 R19, R25, R19, RZ ;  /* 0x0000001319137210 */ /* 0x000fe20007ffe0ff */
[----:B------:R-:W-:Y:S01]  /*181c0*/  IMAD R25, R43, UR6, RZ ;  /* 0x000000062b197c24 */ /* 0x000fe2000f8e02ff */
[-C--:B------:R-:W-:Y:S02]  /*181d0*/  LEA.HI.X R15, R38, R2.reuse, R17, 0x3, P1 ;  /* 0x00000002260f7211 */ /* 0x080fe400008f1c11 */
[----:B------:R-:W-:Y:S01]  /*181e0*/  LEA.HI.X R17, R30, R2, R31, 0x3, P2 ;  /* 0x000000021e117211 */ /* 0x000fe200010f1c1f */
[----:B------:R-:W-:-:S02]  /*181f0*/  IMAD R31, R23, UR6, RZ ;  /* 0x00000006171f7c24 */ /* 0x000fc4000f8e02ff */
[----:B------:R-:W-:Y:S01]  /*18200*/  IMAD R23, R42, UR7, R25 ;  /* 0x000000072a177c24 */ /* 0x000fe2000f8e0219 */
[----:B------:R-:W-:Y:S01]  /*18210*/  LEA R18, P3, R24, R0, 0x3 ;  /* 0x0000000018127211 */ /* 0x000fe200078618ff */
[----:B------:R-:W-:Y:S01]  /*18220*/  IMAD R25, R21, UR6, RZ ;  /* 0x0000000615197c24 */ /* 0x000fe2000f8e02ff */
[----:B------:R-:W3:Y:S01]  /*18230*/  LDG.E.64.CONSTANT R14, desc[UR4][R14.64] ;  /* 0x000000040e0e7981 */ /* 0x000ee2000c1e9b00 */
[----:B------:R-:W-:-:S03]  /*18240*/  IMAD.WIDE.U32 R42, R42, UR6, RZ ;  /* 0x000000062a2a7c25 */ /* 0x000fc6000f8e00ff */
[----:B------:R-:W4:Y:S01]  /*18250*/  LDG.E.64.CONSTANT R16, desc[UR4][R16.64] ;  /* 0x0000000410107981 */ /* 0x000f22000c1e9b00 */
[----:B------:R-:W-:-:S04]  /*18260*/  IMAD.WIDE.U32 R38, R22, UR6, RZ ;  /* 0x0000000616267c25 */ /* 0x000fc8000f8e00ff */
[----:B------:R-:W-:Y:S02]  /*18270*/  IMAD R21, R22, UR7, R31 ;  /* 0x0000000716157c24 */ /* 0x000fe4000f8e021f */
[----:B------:R-:W-:Y:S01]  /*18280*/  IMAD.WIDE.U32 R30, R20, UR6, RZ ;  /* 0x00000006141e7c25 */ /* 0x000fe2000f8e00ff */
[----:B------:R-:W-:-:S03]  /*18290*/  IADD3 R23, R43, R23, RZ ;  /* 0x000000172b177210 */ /* 0x000fc60007ffe0ff */
[----:B------:R-:W-:Y:S01]  /*182a0*/  IMAD R25, R20, UR7, R25 ;  /* 0x0000000714197c24 */ /* 0x000fe2000f8e0219 */
[-C--:B------:R-:W-:Y:S02]  /*182b0*/  LEA R20, P1, R42, R0.reuse, 0x3 ;  /* 0x000000002a147211 */ /* 0x080fe400078218ff */
[----:B------:R-:W-:Y:S01]  /*182c0*/  LEA R22, P2, R38, R0, 0x3 ;  /* 0x0000000026167211 */ /* 0x000fe200078418ff */
[----:B------:R-:W-:Y:S01]  /*182d0*/  IMAD.IADD R25, R31, 0x1, R25 ;  /* 0x000000011f197824 */ /* 0x000fe200078e0219 */
[----:B------:R-:W-:Y:S01]  /*182e0*/  IADD3 R39, R39, R21, RZ ;  /* 0x0000001527277210 */ /* 0x000fe20007ffe0ff */
[----:B------:R-:W-:Y:S01]  /*182f0*/  IMAD R31, R45, UR6, RZ ;  /* 0x000000062d1f7c24 */ /* 0x000fe2000f8e02ff */
[-C--:B------:R-:W-:Y:S02]  /*18300*/  LEA.HI.X R21, R42, R2.reuse, R23, 0x3, P1 ;  /* 0x000000022a157211 */ /* 0x080fe400008f1c17 */
[-C--:B------:R-:W-:Y:S01]  /*18310*/  LEA.HI.X R23, R38, R2.reuse, R39, 0x3, P2 ;  /* 0x0000000226177211 */ /* 0x080fe200010f1c27 */
[----:B------:R-:W-:Y:S01]  /*18320*/  IMAD R39, R29, UR6, RZ ;  /* 0x000000061d277c24 */ /* 0x000fe2000f8e02ff */
[----:B------:R-:W-:Y:S01]  /*18330*/  LEA.HI.X R19, R24, R2, R19, 0x3, P3 ;  /* 0x0000000218137211 */ /* 0x000fe200018f1c13 */
[C---:B------:R-:W-:Y:S01]  /*18340*/  IMAD R29, R44.reuse, UR7, R31 ;  /* 0x000000072c1d7c24 */ /* 0x040fe2000f8e021f */
[----:B------:R-:W5:Y:S01]  /*18350*/  LDG.E.64.CONSTANT R20, desc[UR4][R20.64] ;  /* 0x0000000414147981 */ /* 0x000f62000c1e9b00 */
[----:B------:R-:W-:Y:S01]  /*18360*/  IMAD.WIDE.U32 R44, R44, UR6, RZ ;  /* 0x000000062c2c7c25 */ /* 0x000fe2000f8e00ff */
[----:B------:R-:W-:-:S02]  /*18370*/  LEA R24, P3, R30, R0, 0x3 ;  /* 0x000000001e187211 */ /* 0x000fc400078618ff */
[----:B------:R-:W4:Y:S01]  /*18380*/  LDG.E.64.CONSTANT R18, desc[UR4][R18.64] ;  /* 0x0000000412127981 */ /* 0x000f22000c1e9b00 */
[----:B------:R-:W-:Y:S02]  /*18390*/  IMAD R31, R27, UR6, RZ ;  /* 0x000000061b1f7c24 */ /* 0x000fe4000f8e02ff */
[C---:B------:R-:W-:Y:S01]  /*183a0*/  IMAD.WIDE.U32 R42, R28.reuse, UR6, RZ ;  /* 0x000000061c2a7c25 */ /* 0x040fe2000f8e00ff */
[----:B------:R-:W-:Y:S01]  /*183b0*/  IADD3 R29, R45, R29, RZ ;  /* 0x0000001d2d1d7210 */ /* 0x000fe20007ffe0ff */
[----:B------:R-:W5:Y:S02]  /*183c0*/  LDG.E.64.CONSTANT R22, desc[UR4][R22.64] ;  /* 0x0000000416167981 */ /* 0x000f64000c1e9b00 */
[----:B------:R-:W-:Y:S02]  /*183d0*/  IMAD R27, R28, UR7, R39 ;  /* 0x000000071c1b7c24 */ /* 0x000fe4000f8e0227 */
[----:B------:R-:W-:-:S04]  /*183e0*/  IMAD.WIDE.U32 R38, R26, UR6, RZ ;  /* 0x000000061a267c25 */ /* 0x000fc8000f8e00ff */
[----:B------:R-:W-:Y:S01]  /*183f0*/  IMAD R31, R26, UR7, R31 ;  /* 0x000000071a1f7c24 */ /* 0x000fe2000f8e021f */
[----:B------:R-:W-:Y:S02]  /*18400*/  LEA R26, P1, R44, R0, 0x3 ;  /* 0x000000002c1a7211 */ /* 0x000fe400078218ff */
[----:B------:R-:W-:Y:S01]  /*18410*/  IADD3 R43, R43, R27, RZ ;  /* 0x0000001b2b2b7210 */ /* 0x000fe20007ffe0ff */
[----:B------:R-:W-:Y:S01]  /*18420*/  IMAD R47, R33, UR6, RZ ;  /* 0x00000006212f7c24 */ /* 0x000fe2000f8e02ff */
[----:B------:R-:W-:Y:S01]  /*18430*/  LEA.HI.X R25, R30, R2, R25, 0x3, P3 ;  /* 0x000000021e197211 */ /* 0x000fe200018f1c19 */
[----:B------:R-:W-:Y:S01]  /*18440*/  IMAD R45, R35, UR6, RZ ;  /* 0x00000006232d7c24 */ /* 0x000fe2000f8e02ff */
[----:B------:R-:W-:Y:S02]  /*18450*/  LEA R28, P2, R42, R0, 0x3 ;  /* 0x000000002a1c7211 */ /* 0x000fe400078418ff */
[----:B------:R-:W-:Y:S01]  /*18460*/  LEA.HI.X R27, R44, R2, R29, 0x3, P1 ;  /* 0x000000022c1b7211 */ /* 0x000fe200008f1c1d */
[----:B------:R-:W-:Y:S01]  /*18470*/  IMAD R37, R37, UR6, RZ ;  /* 0x0000000625257c24 */ /* 0x000fe2000f8e02ff */
[----:B------:R-:W-:Y:S01]  /*18480*/  LEA R30, P3, R38, R0, 0x3 ;  /* 0x00000000261e7211 */ /* 0x000fe200078618ff */
        /* <DEDUP_REMOVED lines=9> */
[----:B------:R-:W-:-:S03]  /*18520*/  IMAD.WIDE.U32 R34, R34, UR6, RZ ;  /* 0x0000000622227c25 */ /* 0x000fc6000f8e00ff */
[----:B------:R-:W5:Y:S01]  /*18530*/  LDG.E.64.CONSTANT R28, desc[UR4][R28.64] ;  /* 0x000000041c1c7981 */ /* 0x000f62000c1e9b00 */
[C---:B------:R-:W-:Y:S02]  /*18540*/  IMAD R41, R36.reuse, UR7, R37 ;  /* 0x0000000724297c24 */ /* 0x040fe4000f8e0225 */
[----:B------:R-:W-:Y:S01]  /*18550*/  IMAD.WIDE.U32 R36, R36, UR6, RZ ;  /* 0x0000000624247c25 */ /* 0x000fe2000f8e00ff */
[----:B------:R-:W-:Y:S01]  /*18560*/  LEA R42, P2, R34, R0, 0x3 ;  /* 0x00000000222a7211 */ /* 0x000fe200078418ff */
[----:B------:R-:W5:Y:S02]  /*18570*/  LDG.E.64.CONSTANT R30, desc[UR4][R30.64] ;  /* 0x000000041e1e7981 */ /* 0x000f64000c1e9b00 */
[----:B------:R-:W-:Y:S01]  /*18580*/  IMAD.WIDE.U32 R38, R40, UR6, RZ ;  /* 0x0000000628267c25 */ /* 0x000fe2000f8e00ff */
[----:B------:R-:W-:-:S03]  /*18590*/  IADD3 R35, R35, R45, RZ ;  /* 0x0000002d23237210 */ /* 0x000fc60007ffe0ff */
[----:B------:R-:W-:Y:S01]  /*185a0*/  IMAD R43, R40, UR7, R43 ;  /* 0x00000007282b7c24 */ /* 0x000fe2000f8e022b */
[-C--:B------:R-:W-:Y:S01]  /*185b0*/  LEA R40, P1, R32, R0.reuse, 0x3 ;  /* 0x0000000020287211 */ /* 0x080fe200078218ff */
[----:B------:R-:W-:Y:S01]  /*185c0*/  IMAD.IADD R33, R33, 0x1, R47 ;  /* 0x0000000121217824 */ /* 0x000fe200078e022f */
[----:B------:R-:W-:Y:S02]  /*185d0*/  IADD3 R37, R37, R41, RZ ;  /* 0x0000002925257210 */ /* 0x000fe40007ffe0ff */
[----:B------:R-:W-:Y:S02]  /*185e0*/  IADD3 R39, R39, R43, RZ ;  /* 0x0000002b27277210 */ /* 0x000fe40007ffe0ff */
[-C--:B------:R-:W-:Y:S02]  /*185f0*/  LEA R44, P4, R36, R0.reuse, 0x3 ;  /* 0x00000000242c7211 */ /* 0x080fe400078818ff */
[----:B------:R-:W-:Y:S02]  /*18600*/  LEA R46, P3, R38, R0, 0x3 ;  /* 0x00000000262e7211 */ /* 0x000fe400078618ff */
        /* <DEDUP_REMOVED lines=32> */
.L_x_2427:
[----:B------:R-:W-:Y:S02]  /*18810*/  MOV R16, R52 ;  /* 0x0000003400107202 */ /* 0x000fe40000000f00 */
[----:B------:R-:W-:-:S07]  /*18820*/  MOV R17, R53 ;  /* 0x0000003500117202 */ /* 0x000fce0000000f00 */
.L_x_2426:
[----:B------:R-:W-:Y:S05]  /*18830*/  BSYNC B4 ;  /* 0x0000000000047941 */ /* 0x000fea0003800000 */
.L_x_2425:
        /* <DEDUP_REMOVED lines=24> */
[----:B-----5:R-:W-:Y:S02]  /*189c0*/  IMAD R11, R11, UR8, RZ ;  /* 0x000000080b0b7c24 */ /* 0x020fe4000f8e02ff */
[C---:B------:R-:W-:Y:S02]  /*189d0*/  IMAD R17, R24.reuse, UR9, R17 ;  /* 0x0000000918117c24 */ /* 0x040fe4000f8e0211 */
[----:B------:R-:W-:Y:S01]  /*189e0*/  IMAD.WIDE.U32 R24, R24, UR8, RZ ;  /* 0x0000000818187c25 */ /* 0x000fe2000f8e00ff */
[----:B------:R-:W2:Y:S03]  /*189f0*/  LDG.E.64.CONSTANT R8, desc[UR4][R8.64] ;  /* 0x0000000408087981 */ /* 0x000ea6000c1e9b00 */
[----:B------:R-:W-:Y:S01]  /*18a00*/  IMAD R15, R14, UR9, R15 ;  /* 0x000000090e0f7c24 */ /* 0x000fe2000f8e020f */
[----:B------:R-:W-:Y:S01]  /*18a10*/  LEA R14, P1, R26, R0, 0x3 ;  /* 0x000000001a0e7211 */ /* 0x000fe200078218ff */
[----:B------:R-:W-:Y:S01]  /*18a20*/  IMAD.WIDE.U32 R28, R10, UR8, RZ ;  /* 0x000000080a1c7c25 */ /* 0x000fe2000f8e00ff */
[----:B------:R-:W-:-:S02]  /*18a30*/  IADD3 R17, R25, R17, RZ ;  /* 0x0000001119117210 */ /* 0x000fc40007ffe0ff */
[----:B------:R-:W-:Y:S01]  /*18a40*/  IADD3 R15, R27, R15, RZ ;  /* 0x0000000f1b0f7210 */ /* 0x000fe20007ffe0ff */
[----:B------:R-:W-:Y:S01]  /*18a50*/  IMAD R11, R10, UR9, R11 ;  /* 0x000000090a0b7c24 */ /* 0x000fe2000f8e020b */
[----:B------:R-:W-:Y:S01]  /*18a60*/  LEA R10, P2, R28, R0, 0x3 ;  /* 0x000000001c0a7211 */ /* 0x000fe200078418ff */
[----:B------:R-:W-:Y:S01]  /*18a70*/  IMAD R23, R23, UR8, RZ ;  /* 0x0000000817177c24 */ /* 0x000fe2000f8e02ff */
[----:B------:R-:W-:Y:S01]  /*18a80*/  LEA.HI.X R15, R26, R2, R15, 0x3, P1 ;  /* 0x000000021a0f7211 */ /* 0x000fe200008f1c0f */
[----:B------:R-:W-:Y:S01]  /*18a90*/  IMAD.IADD R11, R29, 0x1, R11 ;  /* 0x000000011d0b7824 */ /* 0x000fe200078e020b */
[----:B------:R-:W-:Y:S01]  /*18aa0*/  LEA R16, P0, R24, R0, 0x3 ;  /* 0x0000000018107211 */ /* 0x000fe200078018ff */
[----:B------:R-:W-:Y:S02]  /*18ab0*/  IMAD R25, R21, UR8, RZ ;  /* 0x0000000815197c24 */ /* 0x000fe4000f8e02ff */
[----:B------:R-:W-:Y:S01]  /*18ac0*/  IMAD R21, R22, UR9, R23 ;  /* 0x0000000916157c24 */ /* 0x000fe2000f8e0217 */
[-C--:B------:R-:W-:Y:S01]  /*18ad0*/  LEA.HI.X R11, R28, R2.reuse, R11, 0x3, P2 ;  /* 0x000000021c0b7211 */ /* 0x080fe200010f1c0b */
[----:B------:R-:W-:Y:S01]  /*18ae0*/  IMAD R23, R19, UR8, RZ ;  /* 0x0000000813177c24 */ /* 0x000fe2000f8e02ff */
[----:B------:R-:W-:Y:S01]  /*18af0*/  LEA.HI.X R17, R24, R2, R17, 0x3, P0 ;  /* 0x0000000218117211 */ /* 0x000fe200000f1c11 */
[----:B------:R-:W-:Y:S01]  /*18b00*/  IMAD.WIDE.U32 R26, R22, UR8, RZ ;  /* 0x00000008161a7c25 */ /* 0x000fe2000f8e00ff */
[----:B------:R-:W3:Y:S03]  /*18b10*/  LDG.E.64.CONSTANT R14, desc[UR4][R14.64] ;  /* 0x000000040e0e7981 */ /* 0x000ee6000c1e9b00 */
[----:B------:R-:W-:Y:S01]  /*18b20*/  IMAD R19, R20, UR9, R25 ;  /* 0x0000000914137c24 */ /* 0x000fe2000f8e0219 */
[-C--:B------:R-:W-:Y:S01]  /*18b30*/  LEA R22, P0, R26, R0.reuse, 0x3 ;  /* 0x000000001a167211 */ /* 0x080fe200078018ff */
[----:B------:R-:W-:Y:S01]  /*18b40*/  IMAD.WIDE.U32 R28, R20, UR8, RZ ;  /* 0x00000008141c7c25 */ /* 0x000fe2000f8e00ff */
[----:B------:R-:W-:Y:S01]  /*18b50*/  IADD3 R21, R27, R21, RZ ;  /* 0x000000151b157210 */ /* 0x000fe20007ffe0ff */
[----:B------:R-:W2:Y:S02]  /*18b60*/  LDG.E.64.CONSTANT R16, desc[UR4][R16.64] ;  /* 0x0000000410107981 */ /* 0x000ea4000c1e9b00 */
[----:B------:R-:W-:Y:S01]  /*18b70*/  IMAD.WIDE.U32 R30, R18, UR8, RZ ;  /* 0x00000008121e7c25 */ /* 0x000fe2000f8e00ff */
[-C--:B------:R-:W-:Y:S01]  /*18b80*/  LEA R20, P1, R28, R0.reuse, 0x3 ;  /* 0x000000001c147211 */ /* 0x080fe200078218ff */
[----:B------:R-:W3:Y:S01]  /*18b90*/  LDG.E.64.CONSTANT R10, desc[UR4][R10.64] ;  /* 0x000000040a0a7981 */ /* 0x000ee2000c1e9b00 */
[----:B------:R-:W-:Y:S01]  /*18ba0*/  IADD3 R19, R29, R19, RZ ;  /* 0x000000131d137210 */ /* 0x000fe20007ffe0ff */
[----:B------:R-:W-:Y:S01]  /*18bb0*/  IMAD R23, R18, UR9, R23 ;  /* 0x0000000912177c24 */ /* 0x000fe2000f8e0217 */
[----:B------:R-:W-:Y:S01]  /*18bc0*/  LEA R18, P2, R30, R0, 0x3 ;  /* 0x000000001e127211 */ /* 0x000fe200078418ff */
[----:B------:R-:W-:-:S02]  /*18bd0*/  IMAD R33, R13, UR8, RZ ;  /* 0x000000080d217c24 */ /* 0x000fc4000f8e02ff */
[----:B------:R-:W-:Y:S01]  /*18be0*/  IMAD.WIDE.U32 R24, R12, UR8, RZ ;  /* 0x000000080c187c25 */ /* 0x000fe2000f8e00ff */
[----:B------:R-:W-:Y:S02]  /*18bf0*/  IADD3 R13, R31, R23, RZ ;  /* 0x000000171f0d7210 */ /* 0x000fe40007ffe0ff */
[-C--:B------:R-:W-:Y:S02]  /*18c00*/  LEA.HI.X R23, R26, R2.reuse, R21, 0x3, P0 ;  /* 0x000000021a177211 */ /* 0x080fe400000f1c15 */
[-C--:B------:R-:W-:Y:S02]  /*18c10*/  LEA.HI.X R21, R28, R2.reuse, R19, 0x3, P1 ;  /* 0x000000021c157211 */ /* 0x080fe400008f1c13 */
[----:B------:R-:W-:Y:S01]  /*18c20*/  LEA.HI.X R19, R30, R2, R13, 0x3, P2 ;  /* 0x000000021e137211 */ /* 0x000fe200010f1c0d */
[----:B------:R-:W-:Y:S01]  /*18c30*/  IMAD R13, R12, UR9, R33 ;  /* 0x000000090c0d7c24 */ /* 0x000fe2000f8e0221 */
[----:B------:R-:W-:Y:S01]  /*18c40*/  LEA R12, P0, R24, R0, 0x3 ;  /* 0x00000000180c7211 */ /* 0x000fe200078018ff */
[----:B------:R-:W4:Y:S02]  /*18c50*/  LDG.E.64.CONSTANT R22, desc[UR4][R22.64] ;  /* 0x0000000416167981 */ /* 0x000f24000c1e9b00 */
[----:B------:R-:W-:-:S02]  /*18c60*/  IMAD.IADD R13, R25, 0x1, R13 ;  /* 0x00000001190d7824 */ /* 0x000fc400078e020d */
[----:B------:R-:W4:Y:S03]  /*18c70*/  LDG.E.64.CONSTANT R20, desc[UR4][R20.64] ;  /* 0x0000000414147981 */ /* 0x000f26000c1e9b00 */
[----:B------:R-:W-:Y:S01]  /*18c80*/  LEA.HI.X R13, R24, R2, R13, 0x3, P0 ;  /* 0x00000002180d7211 */ /* 0x000fe200000f1c0d */
[----:B------:R-:W5:Y:S05]  /*18c90*/  LDG.E.64.CONSTANT R18, desc[UR4][R18.64] ;  /* 0x0000000412127981 */ /* 0x000f6a000c1e9b00 */
        /* <DEDUP_REMOVED lines=10> */
[----:B----4-:R-:W-:Y:S01]  /*18d40*/  IADD3 R5, P1, P2, R20, R22, R5 ;  /* 0x0000001614057210 */ /* 0x010fe20007a3e005 */
[----:B------:R-:W-:Y:S01]  /*18d50*/  IMAD.MOV.U32 R53, RZ, RZ, R17 ;  /* 0x000000ffff357224 */ /* 0x000fe200078e0011 */
[----:B------:R-:W-:Y:S02]  /*18d60*/  MOV R52, R16 ;  /* 0x0000001000347202 */ /* 0x000fe40000000f00 */
[----:B-----5:R-:W-:Y:S02]  /*18d70*/  IADD3 R50, P4, P5, R12, R18, R5 ;  /* 0x000000120c327210 */ /* 0x020fe40007d9e005 */
[----:B------:R-:W-:-:S04]  /*18d80*/  IADD3.X R5, R21, R23, R9, P1, P2 ;  /* 0x0000001715057210 */ /* 0x000fc80000fe4409 */
[----:B------:R-:W-:-:S07]  /*18d90*/  IADD3.X R5, R13, R19, R5, P4, P5 ;  /* 0x000000130d057210 */ /* 0x000fce00027ea405 */
.L_x_2430:
[----:B------:R-:W-:Y:S05]  /*18da0*/  BSYNC B4 ;  /* 0x0000000000047941 */ /* 0x000fea0003800000 */
.L_x_2429:
[----:B------:R-:W-:-:S04]  /*18db0*/  ISETP.NE.U32.AND P1, PT, R48, RZ, PT ;  /* 0x000000ff3000720c */ /* 0x000fc80003f25070 */
[----:B------:R-:W-:-:S13]  /*18dc0*/  ISETP.NE.OR.EX P0, PT, R3, RZ, P0, P1 ;  /* 0x000000ff0300720c */ /* 0x000fda0000705710 */
[----:B------:R-:W-:Y:S05]  /*18dd0*/  @!P0 BREAK B3 ;  /* 0x0000000000038942 */ /* 0x000fea0003800000 */
[----:B------:R-:W-:Y:S05]  /*18de0*/  @!P0 BRA `(.L_x_2422) ;  /* 0x0000000000c08947 */ /* 0x000fea0003800000 */
.L_x_2424:
[----:B------:R-:W-:Y:S05]  /*18df0*/  BSYNC B3 ;  /* 0x0000000000037941 */ /* 0x000fea0003800000 */
.L_x_2423:
[----:B------:R-:W-:Y:S01]  /*18e00*/  BSSY B3, `(.L_x_2431) ;  /* 0x000002c000037945 */ /* 0x000fe20003800000 */
.L_x_2432:
        /* <DEDUP_REMOVED lines=13> */
[----:B-----5:R-:W-:Y:S01]  /*18ee0*/  IMAD R15, R15, UR10, RZ ;  /* 0x0000000a0f0f7c24 */ /* 0x020fe2000f8e02ff */
[-C--:B------:R-:W-:Y:S01]  /*18ef0*/  LEA R20, P2, R18, R0.reuse, 0x3 ;  /* 0x0000000012147211 */ /* 0x080fe200078418ff */
        /* <DEDUP_REMOVED lines=9> */
[----:B------:R-:W-:Y:S02]  /*18f90*/  LEA R14, P1, R16, R0, 0x3 ;  /* 0x00000000100e7211 */ /* 0x000fe400078218ff */
[-C--:B------:R-:W-:Y:S01]  /*18fa0*/  LEA.HI.X R11, R12, R2.reuse, R11, 0x3, P0 ;  /* 0x000000020c0b7211 */ /* 0x080fe200000f1c0b */
[----:B------:R-:W-:Y:S01]  /*18fb0*/  IMAD.IADD R15, R17, 0x1, R15 ;  /* 0x00000001110f7824 */ /* 0x000fe200078e020f */
[----:B------:R-:W-:-:S04]  /*18fc0*/  LEA.HI.X R21, R18, R2, R21, 0x3, P2 ;  /* 0x0000000212157211 */ /* 0x000fc800010f1c15 */
[----:B------:R-:W-:Y:S01]  /*18fd0*/  LEA.HI.X R15, R16, R2, R15, 0x3, P1 ;  /* 0x00000002100f7211 */ /* 0x000fe200008f1c0f */
        /* <DEDUP_REMOVED lines=15> */
.L_x_2431:
[----:B------:R-:W-:Y:S01]  /*190d0*/  MOV R16, R52 ;  /* 0x0000003400107202 */ /* 0x000fe20000000f00 */
[----:B------:R-:W-:-:S07]  /*190e0*/  IMAD.MOV.U32 R17, RZ, RZ, R53 ;  /* 0x000000ffff117224 */ /* 0x000fce00078e0035 */
.L_x_2422:
[----:B------:R-:W-:Y:S05]  /*190f0*/  BSYNC B1 ;  /* 0x0000000000017941 */ /* 0x000fea0003800000 */
.L_x_2421:
        /* <DEDUP_REMOVED lines=30> */
[----:B------:R-:W-:-:S03]  /*192e0*/  @P0 LEA R10, P1, R8, R0, 0x3 ;  /* 0x00000000080a0211 */ /* 0x000fc600078218ff */
[----:B------:R-:W-:-:S05]  /*192f0*/  @P0 IMAD.IADD R3, R9, 0x1, R11 ;  /* 0x0000000109030824 */ /* 0x000fca00078e020b */
[----:B------:R-:W-:Y:S02]  /*19300*/  @P0 LEA.HI.X R11, R8, R2, R3, 0x3, P1 ;  /* 0x00000002080b0211 */ /* 0x000fe400008f1c03 */
[----:B------:R-:W2:Y:S04]  /*19310*/  LDG.E.64.CONSTANT R2, desc[UR4][R14.64] ;  /* 0x000000040e027981 */ /* 0x000ea8000c1e9b00 */
[----:B------:R-:W3:Y:S01]  /*19320*/  @P0 LDG.E.64.CONSTANT R8, desc[UR4][R10.64] ;  /* 0x000000040a080981 */ /* 0x000ee2000c1e9b00 */
[----:B--2---:R-:W-:-:S04]  /*19330*/  IADD3 R50, P1, R2, R50, RZ ;  /* 0x0000003202327210 */ /* 0x004fc80007f3e0ff */
[----:B---3--:R-:W-:Y:S02]  /*19340*/  @P0 IADD3 R50, P2, R8, R50, RZ ;  /* 0x0000003208320210 */ /* 0x008fe40007f5e0ff */
[----:B------:R-:W-:-:S04]  /*19350*/  IADD3.X R5, R3, R5, RZ, P1, !PT ;  /* 0x0000000503057210 */ /* 0x000fc80000ffe4ff */
[----:B------:R-:W-:-:S07]  /*19360*/  @P0 IADD3.X R5, R9, R5, RZ, P2, !PT ;  /* 0x0000000509050210 */ /* 0x000fce00017fe4ff */
.L_x_2420:
[----:B------:R-:W-:Y:S05]  /*19370*/  BSYNC B2 ;  /* 0x0000000000027941 */ /* 0x000fea0003800000 */
.L_x_2419:
[----:B------:R-:W-:Y:S05]  /*19380*/  WARPSYNC.ALL ;  /* 0x0000000000007948 */ /* 0x000fea0003800000 */
[----:B------:R-:W-:-:S05]  /*19390*/  MOV R51, R5 ;  /* 0x0000000500337202 */ /* 0x000fca0000000f00 */
[----:B------:R-:W-:Y:S01]  /*193a0*/  STG.E.64 desc[UR4][R6.64], R50 ;  /* 0x0000003206007986 */ /* 0x000fe2000c101b04 */
[----:B------:R-:W-:Y:S05]  /*193b0*/  EXIT ;  /* 0x000000000000794d */ /* 0x000fea0003800000 */
.L_x_2433:
        /* <DEDUP_REMOVED lines=12> */
.L_x_18547:


//--------------------- .text._ZN2at6native73_GLOBAL__N__c8866d80_35_SparseBinaryOpIntersectionKernel_cu_f5210f67_363612apply_kernelILi128ELi8EZNS1_29binary_op_intersection_kernelINS1_9RhsProjOpEilEEvRNS_14TensorIteratorEllRKNS_6TensorEbEUliE_EEviT1_ --------------------------
	.section	.text._ZN2at6native73_GLOBAL__N__c8866d80_35_SparseBinaryOpIntersectionKernel_cu_f5210f67_363612apply_kernelILi128ELi8EZNS1_29binary_op_intersection_kernelINS1_9RhsProjOpEilEEvRNS_14TensorIteratorEllRKNS_6TensorEbEUliE_EEviT1_,"ax",@progbits
	.align	128
.text._ZN2at6native73_GLOBAL__N__c8866d80_35_SparseBinaryOpIntersectionKernel_cu_f5210f67_363612apply_kernelILi128ELi8EZNS1_29binary_op_intersection_kernelINS1_9RhsProjOpEilEEvRNS_14TensorIteratorEllRKNS_6TensorEbEUliE_EEviT1_:
        .type           _ZN2at6native73_GLOBAL__N__c8866d80_35_SparseBinaryOpIntersectionKernel_cu_f5210f67_363612apply_kernelILi128ELi8EZNS1_29binary_op_intersection_kernelINS1_9RhsProjOpEilEEvRNS_14TensorIteratorEllRKNS_6TensorEbEUliE_EEviT1_,@function
        .size           _ZN2at6native73_GLOBAL__N__c8866d80_35_SparseBinaryOpIntersectionKernel_cu_f5210f67_363612apply_kernelILi128ELi8EZNS1_29binary_op_intersection_kernelINS1_9RhsProjOpEilEEvRNS_14TensorIteratorEllRKNS_6TensorEbEUliE_EEviT1_,(.L_x_18548 - _ZN2at6native73_GLOBAL__N__c8866d80_35_SparseBinaryOpIntersectionKernel_cu_f5210f67_363612apply_kernelILi128ELi8EZNS1_29binary_op_intersection_kernelINS1_9RhsProjOpEilEEvRNS_14TensorIteratorEllRKNS_6TensorEbEUliE_EEviT1_)
        .other          _ZN2at6native73_GLOBAL__N__c8866d80_35_SparseBinaryOpIntersectionKernel_cu_f5210f67_363612apply_kernelILi128ELi8EZNS1_29binary_op_intersection_kernelINS1_9RhsProjOpEilEEvRNS_14TensorIteratorEllRKNS_6TensorEbEUliE_EEviT1_,@"STO_CUDA_ENTRY STV_DEFAULT"
_ZN2at6native73_GLOBAL__N__c8866d80_35_SparseBinaryOpIntersectionKernel_cu_f5210f67_363612apply_kernelILi128ELi8EZNS1_29binary_op_intersection_kernelINS1_9RhsProjOpEilEEvRNS_14TensorIteratorEllRKNS_6TensorEbEUliE_EEviT1_:
        /* <DEDUP_REMOVED lines=419> */
.L_x_2436:
        /* <DEDUP_REMOVED lines=53> */
.L_x_2446:
        /* <DEDUP_REMOVED lines=28> */
[C---:B------:R-:W-:Y:S02]  /*1f40*/  IMAD R49, R36.reuse, UR11, R49 ;  /* 0x0000000b24317c24 */ /* 0x040fe4000f8e0231 */
[----:B-----5:R-:W-:Y:S01]  /*1f50*/  IMAD R45, R45, UR10, RZ ;  /* 0x0000000a2d2d7c24 */ /* 0x020fe2000f8e02ff */
[----:B------:R-:W-:Y:S01]  /*1f60*/  IADD3 R35, R41, R43, RZ ;  /* 0x0000002b29237210 */ /* 0x000fe20007ffe0ff */
[----:B------:R-:W-:Y:S01]  /*1f70*/  IMAD R43, R39, UR10, RZ ;  /* 0x0000000a272b7c24 */ /* 0x000fe2000f8e02ff */
[----:B------:R-:W2:Y:S01]  /*1f80*/  LDG.E.CONSTANT R46, desc[UR4][R46.64] ;  /* 0x000000042e2e7981 */ /* 0x000ea2000c1e9900 */
[----:B------:R-:W-:Y:S01]  /*1f90*/  IMAD.WIDE.U32 R36, R36, UR10, RZ ;  /* 0x0000000a24247c25 */ /* 0x000fe2000f8e00ff */
[----:B------:R-:W-:-:S03]  /*1fa0*/  LEA.HI.X R35, R40, R3, R35, 0x2, P1 ;  /* 0x0000000328237211 */ /* 0x000fc600008f1423 */
[----:B------:R-:W-:Y:S01]  /*1fb0*/  IMAD R43, R38, UR11, R43 ;  /* 0x0000000b262b7c24 */ /* 0x000fe2000f8e022b */
[-C--:B------:R-:W-:Y:S01]  /*1fc0*/  LEA R42, P1, R36, R2.reuse, 0x2 ;  /* 0x00000002242a7211 */ /* 0x080fe200078210ff */
[----:B------:R-:W-:Y:S01]  /*1fd0*/  IMAD.WIDE.U32 R38, R38, UR10, RZ ;  /* 0x0000000a26267c25 */ /* 0x000fe2000f8e00ff */
[----:B------:R-:W-:Y:S01]  /*1fe0*/  IADD3 R49, R37, R49, RZ ;  /* 0x0000003125317210 */ /* 0x000fe20007ffe0ff */
[----:B------:R-:W2:Y:S02]  /*1ff0*/  LDG.E.CONSTANT R34, desc[UR4][R34.64] ;  /* 0x0000000422227981 */ /* 0x000ea4000c1e9900 */
[----:B------:R-:W-:Y:S01]  /*2000*/  IMAD.WIDE.U32 R40, R44, UR10, RZ ;  /* 0x0000000a2c287c25 */ /* 0x000fe2000f8e00ff */
[----:B------:R-:W-:Y:S02]  /*2010*/  IADD3 R39, R39, R43, RZ ;  /* 0x0000002b27277210 */ /* 0x000fe40007ffe0ff */
[-C--:B------:R-:W-:Y:S01]  /*2020*/  LEA.HI.X R43, R36, R3.reuse, R49, 0x2, P1 ;  /* 0x00000003242b7211 */ /* 0x080fe200008f1431 */
[----:B------:R-:W-:Y:S01]  /*2030*/  IMAD R45, R44, UR11, R45 ;  /* 0x0000000b2c2d7c24 */ /* 0x000fe2000f8e022d */
[-C--:B------:R-:W-:Y:S01]  /*2040*/  LEA R36, P1, R40, R2.reuse, 0x2 ;  /* 0x0000000228247211 */ /* 0x080fe200078210ff */
[----:B------:R-:W-:Y:S01]  /*2050*/  IMAD R13, R13, UR10, RZ ;  /* 0x0000000a0d0d7c24 */ /* 0x000fe2000f8e02ff */
[C---:B------:R-:W-:Y:S01]  /*2060*/  LEA R44, P2, R38.reuse, R2, 0x2 ;  /* 0x00000002262c7211 */ /* 0x040fe200078410ff */
[----:B------:R-:W-:Y:S01]  /*2070*/  IMAD.IADD R37, R41, 0x1, R45 ;  /* 0x0000000129257824 */ /* 0x000fe200078e022d */
[----:B------:R-:W3:Y:S01]  /*2080*/  LDG.E.CONSTANT R42, desc[UR4][R42.64] ;  /* 0x000000042a2a7981 */ /* 0x000ee2000c1e9900 */
[----:B------:R-:W-:Y:S01]  /*2090*/  IMAD R15, R15, UR10, RZ ;  /* 0x0000000a0f0f7c24 */ /* 0x000fe2000f8e02ff */
[-C--:B------:R-:W-:Y:S01]  /*20a0*/  LEA.HI.X R45, R38, R3.reuse, R39, 0x2, P2 ;  /* 0x00000003262d7211 */ /* 0x080fe200010f1427 */
[----:B------:R-:W-:Y:S01]  /*20b0*/  IMAD R13, R12, UR11, R13 ;  /* 0x0000000b0c0d7c24 */ /* 0x000fe2000f8e020d */
[----:B------:R-:W-:Y:S01]  /*20c0*/  LEA.HI.X R37, R40, R3, R37, 0x2, P1 ;  /* 0x0000000328257211 */ /* 0x000fe200008f1425 */
[----:B------:R-:W-:-:S03]  /*20d0*/  IMAD.WIDE.U32 R40, R12, UR10, RZ ;  /* 0x0000000a0c287c25 */ /* 0x000fc6000f8e00ff */
[----:B------:R-:W3:Y:S01]  /*20e0*/  LDG.E.CONSTANT R45, desc[UR4][R44.64] ;  /* 0x000000042c2d7981 */ /* 0x000ee2000c1e9900 */
[----:B------:R-:W-:-:S03]  /*20f0*/  IMAD.WIDE.U32 R38, R14, UR10, RZ ;  /* 0x0000000a0e267c25 */ /* 0x000fc6000f8e00ff */
[----:B------:R0:W4:Y:S01]  /*2100*/  LDG.E.CONSTANT R47, desc[UR4][R36.64] ;  /* 0x00000004242f7981 */ /* 0x000122000c1e9900 */
[----:B------:R-:W-:Y:S02]  /*2110*/  IMAD R49, R14, UR11, R15 ;  /* 0x0000000b0e317c24 */ /* 0x000fe4000f8e020f */
[----:B------:R-:W-:Y:S01]  /*2120*/  IMAD R17, R17, UR10, RZ ;  /* 0x0000000a11117c24 */ /* 0x000fe2000f8e02ff */
[----:B------:R-:W-:Y:S02]  /*2130*/  IADD3 R15, R41, R13, RZ ;  /* 0x0000000d290f7210 */ /* 0x000fe40007ffe0ff */
[-C--:B------:R-:W-:Y:S01]  /*2140*/  LEA R14, P1, R40, R2.reuse, 0x2 ;  /* 0x00000002280e7211 */ /* 0x080fe200078210ff */
[----:B------:R-:W-:Y:S01]  /*2150*/  IMAD R17, R16, UR11, R17 ;  /* 0x0000000b10117c24 */ /* 0x000fe2000f8e0211 */
[----:B------:R-:W-:Y:S02]  /*2160*/  LEA R12, P2, R38, R2, 0x2 ;  /* 0x00000002260c7211 */ /* 0x000fe400078410ff */
[----:B------:R-:W-:Y:S01]  /*2170*/  IADD3 R13, R39, R49, RZ ;  /* 0x00000031270d7210 */ /* 0x000fe20007ffe0ff */
[----:B0-----:R-:W-:Y:S01]  /*2180*/  IMAD.WIDE.U32 R36, R16, UR10, RZ ;  /* 0x0000000a10247c25 */ /* 0x001fe2000f8e00ff */
[----:B------:R-:W-:-:S03]  /*2190*/  LEA.HI.X R15, R40, R3, R15, 0x2, P1 ;  /* 0x00000003280f7211 */ /* 0x000fc600008f140f */
[----:B------:R-:W-:Y:S01]  /*21a0*/  IMAD R19, R19, UR10, RZ ;  /* 0x0000000a13137c24 */ /* 0x000fe2000f8e02ff */
[----:B------:R-:W-:Y:S01]  /*21b0*/  LEA.HI.X R13, R38, R3, R13, 0x2, P2 ;  /* 0x00000003260d7211 */ /* 0x000fe200010f140d */
[----:B------:R-:W-:Y:S01]  /*21c0*/  IMAD.WIDE.U32 R38, R18, UR10, RZ ;  /* 0x0000000a12267c25 */ /* 0x000fe2000f8e00ff */
[----:B------:R-:W-:Y:S01]  /*21d0*/  LEA R16, P1, R36, R2, 0x2 ;  /* 0x0000000224107211 */ /* 0x000fe200078210ff */
[----:B------:R-:W4:Y:S01]  /*21e0*/  LDG.E.CONSTANT R40, desc[UR4][R14.64] ;  /* 0x000000040e287981 */ /* 0x000f22000c1e9900 */
[----:B------:R-:W-:Y:S01]  /*21f0*/  IADD3 R17, R37, R17, RZ ;  /* 0x0000001125117210 */ /* 0x000fe20007ffe0ff */
[----:B------:R-:W-:Y:S02]  /*2200*/  IMAD R19, R18, UR11, R19 ;  /* 0x0000000b12137c24 */ /* 0x000fe4000f8e0213 */
[----:B------:R-:W-:Y:S01]  /*2210*/  IMAD R21, R21, UR10, RZ ;  /* 0x0000000a15157c24 */ /* 0x000fe2000f8e02ff */
[----:B------:R0:W5:Y:S01]  /*2220*/  LDG.E.CONSTANT R35, desc[UR4][R12.64] ;  /* 0x000000040c237981 */ /* 0x000162000c1e9900 */
[----:B------:R-:W-:-:S02]  /*2230*/  IMAD R37, R23, UR10, RZ ;  /* 0x0000000a17257c24 */ /* 0x000fc4000f8e02ff */
[----:B------:R-:W-:Y:S01]  /*2240*/  IMAD R25, R25, UR10, RZ ;  /* 0x0000000a19197c24 */ /* 0x000fe2000f8e02ff */
[----:B------:R-:W-:Y:S01]  /*2250*/  LEA.HI.X R17, R36, R3, R17, 0x2, P1 ;  /* 0x0000000324117211 */ /* 0x000fe200008f1411 */
[----:B------:R-:W-:Y:S01]  /*2260*/  IMAD R23, R20, UR11, R21 ;  /* 0x0000000b14177c24 */ /* 0x000fe2000f8e0215 */
[----:B------:R-:W-:Y:S01]  /*2270*/  LEA R18, P1, R38, R2, 0x2 ;  /* 0x0000000226127211 */ /* 0x000fe200078210ff */
[----:B------:R-:W-:Y:S01]  /*2280*/  IMAD.WIDE.U32 R20, R20, UR10, RZ ;  /* 0x0000000a14147c25 */ /* 0x000fe2000f8e00ff */
[----:B------:R-:W-:Y:S01]  /*2290*/  IADD3 R19, R39, R19, RZ ;  /* 0x0000001327137210 */ /* 0x000fe20007ffe0ff */
[----:B------:R1:W5:Y:S02]  /*22a0*/  LDG.E.CONSTANT R36, desc[UR4][R16.64] ;  /* 0x0000000410247981 */ /* 0x000364000c1e9900 */
[C---:B0-----:R-:W-:Y:S02]  /*22b0*/  IMAD R13, R22.reuse, UR11, R37 ;  /* 0x0000000b160d7c24 */ /* 0x041fe4000f8e0225 */
[----:B------:R-:W-:-:S04]  /*22c0*/  IMAD.WIDE.U32 R14, R22, UR10, RZ ;  /* 0x0000000a160e7c25 */ /* 0x000fc8000f8e00ff */
[C---:B------:R-:W-:Y:S02]  /*22d0*/  IMAD R37, R24.reuse, UR11, R25 ;  /* 0x0000000b18257c24 */ /* 0x040fe4000f8e0219 */
[----:B------:R-:W-:Y:S01]  /*22e0*/  IMAD.WIDE.U32 R24, R24, UR10, RZ ;  /* 0x0000000a18187c25 */ /* 0x000fe2000f8e00ff */
[----:B------:R-:W-:Y:S02]  /*22f0*/  LEA.HI.X R19, R38, R3, R19, 0x2, P1 ;  /* 0x0000000326137211 */ /* 0x000fe400008f1413 */
[-C--:B-1----:R-:W-:Y:S01]  /*2300*/  LEA R16, P1, R20, R2.reuse, 0x2 ;  /* 0x0000000214107211 */ /* 0x082fe200078210ff */
[----:B------:R-:W-:Y:S01]  /*2310*/  IMAD.IADD R17, R21, 0x1, R23 ;  /* 0x0000000115117824 */ /* 0x000fe200078e0217 */
[----:B------:R-:W-:Y:S01]  /*2320*/  IADD3 R13, R15, R13, RZ ;  /* 0x0000000d0f0d7210 */ /* 0x000fe20007ffe0ff */
[----:B------:R0:W5:Y:S01]  /*2330*/  LDG.E.CONSTANT R21, desc[UR4][R18.64] ;  /* 0x0000000412157981 */ /* 0x000162000c1e9900 */
[----:B------:R-:W-:Y:S02]  /*2340*/  LEA R12, P2, R14, R2, 0x2 ;  /* 0x000000020e0c7211 */ /* 0x000fe400078410ff */
[----:B------:R-:W-:Y:S01]  /*2350*/  IADD3 R15, R25, R37, RZ ;  /* 0x00000025190f7210 */ /* 0x000fe20007ffe0ff */
[----:B------:R-:W-:Y:S01]  /*2360*/  IMAD R25, R27, UR10, RZ ;  /* 0x0000000a1b197c24 */ /* 0x000fe2000f8e02ff */
[-C--:B------:R-:W-:Y:S01]  /*2370*/  LEA.HI.X R17, R20, R3.reuse, R17, 0x2, P1 ;  /* 0x0000000314117211 */ /* 0x080fe200008f1411 */
[----:B------:R-:W-:Y:S01]  /*2380*/  IMAD.WIDE.U32 R22, R26, UR10, RZ ;  /* 0x0000000a1a167c25 */ /* 0x000fe2000f8e00ff */
[----:B------:R-:W-:-:S02]  /*2390*/  LEA.HI.X R13, R14, R3, R13, 0x2, P2 ;  /* 0x000000030e0d7211 */ /* 0x000fc400010f140d */
[-C--:B------:R-:W-:Y:S01]  /*23a0*/  LEA R14, P1, R24, R2.reuse, 0x2 ;  /* 0x00000002180e7211 */ /* 0x080fe200078210ff */
[----:B------:R-:W-:Y:S01]  /*23b0*/  IMAD R25, R26, UR11, R25 ;  /* 0x0000000b1a197c24 */ /* 0x000fe2000f8e0219 */
[----:B------:R1:W5:Y:S01]  /*23c0*/  LDG.E.CONSTANT R20, desc[UR4][R16.64] ;  /* 0x0000000410147981 */ /* 0x000362000c1e9900 */
[----:B------:R-:W-:Y:S01]  /*23d0*/  IMAD R27, R29, UR10, RZ ;  /* 0x0000000a1d1b7c24 */ /* 0x000fe2000f8e02ff */
[----:B------:R-:W-:Y:S02]  /*23e0*/  LEA.HI.X R15, R24, R3, R15, 0x2, P1 ;  /* 0x00000003180f7211 */ /* 0x000fe400008f140f */
[----:B0-----:R-:W-:Y:S01]  /*23f0*/  LEA R18, P1, R22, R2, 0x2 ;  /* 0x0000000216127211 */ /* 0x001fe200078210ff */
[----:B------:R0:W5:Y:S01]  /*2400*/  LDG.E.CONSTANT R24, desc[UR4][R12.64] ;  /* 0x000000040c187981 */ /* 0x000162000c1e9900 */
[----:B------:R-:W-:Y:S01]  /*2410*/  IADD3 R19, R23, R25, RZ ;  /* 0x0000001917137210 */ /* 0x000fe20007ffe0ff */
[----:B------:R-:W-:Y:S02]  /*2420*/  IMAD R23, R31, UR10, RZ ;  /* 0x0000000a1f177c24 */ /* 0x000fe4000f8e02ff */
[----:B------:R0:W5:Y:S01]  /*2430*/  LDG.E.CONSTANT R25, desc[UR4][R14.64] ;  /* 0x000000040e197981 */ /* 0x000162000c1e9900 */
[----:B-1----:R-:W-:-:S02]  /*2440*/  IMAD R17, R28, UR11, R27 ;  /* 0x0000000b1c117c24 */ /* 0x002fc4000f8e021b */
[----:B------:R-:W-:Y:S01]  /*2450*/  IMAD.WIDE.U32 R28, R28, UR10, RZ ;  /* 0x0000000a1c1c7c25 */ /* 0x000fe2000f8e00ff */
[----:B------:R-:W-:-:S03]  /*2460*/  LEA.HI.X R19, R22, R3, R19, 0x2, P1 ;  /* 0x0000000316137211 */ /* 0x000fc600008f1413 */
[----:B------:R-:W-:Y:S01]  /*2470*/  IMAD R27, R33, UR10, RZ ;  /* 0x0000000a211b7c24 */ /* 0x000fe2000f8e02ff */
[----:B------:R-:W-:Y:S01]  /*2480*/  LEA R16, P1, R28, R2, 0x2 ;  /* 0x000000021c107211 */ /* 0x000fe200078210ff */
[----:B------:R-:W-:Y:S01]  /*2490*/  IMAD R23, R30, UR11, R23 ;  /* 0x0000000b1e177c24 */ /* 0x000fe2000f8e0217 */
[----:B------:R-:W-:Y:S01]  /*24a0*/  IADD3 R17, R29, R17, RZ ;  /* 0x000000111d117210 */ /* 0x000fe20007ffe0ff */
[C---:B0-----:R-:W-:Y:S01]  /*24b0*/  IMAD.WIDE.U32 R12, R32.reuse, UR10, RZ ;  /* 0x0000000a200c7c25 */ /* 0x041fe2000f8e00ff */
[----:B------:R-:W5:Y:S03]  /*24c0*/  LDG.E.CONSTANT R18, desc[UR4][R18.64] ;  /* 0x0000000412127981 */ /* 0x000f66000c1e9900 */
[----:B------:R-:W-:Y:S02]  /*24d0*/  IMAD R27, R32, UR11, R27 ;  /* 0x0000000b201b7c24 */ /* 0x000fe4000f8e021b */
[----:B------:R-:W-:Y:S01]  /*24e0*/  IMAD.WIDE.U32 R30, R30, UR10, RZ ;  /* 0x0000000a1e1e7c25 */ /* 0x000fe2000f8e00ff */
[----:B------:R-:W-:-:S02]  /*24f0*/  LEA.HI.X R17, R28, R3, R17, 0x2, P1 ;  /* 0x000000031c117211 */ /* 0x000fc400008f1411 */
[-C--:B------:R-:W-:Y:S01]  /*2500*/  LEA R22, P1, R12, R2.reuse, 0x2 ;  /* 0x000000020c167211 */ /* 0x080fe200078210ff */
[----:B------:R-:W-:Y:S01]  /*2510*/  IMAD.IADD R15, R31, 0x1, R23 ;  /* 0x000000011f0f7824 */ /* 0x000fe200078e0217 */
[----:B------:R-:W-:Y:S02]  /*2520*/  IADD3 R13, R13, R27, RZ ;  /* 0x0000001b0d0d7210 */ /* 0x000fe40007ffe0ff */
[----:B------:R-:W-:Y:S01]  /*2530*/  LEA R14, P2, R30, R2, 0x2 ;  /* 0x000000021e0e7211 */ /* 0x000fe200078410ff */
[----:B------:R-:W5:Y:S01]  /*2540*/  LDG.E.CONSTANT R17, desc[UR4][R16.64] ;  /* 0x0000000410117981 */ /* 0x000f62000c1e9900 */
[-C--:B------:R-:W-:Y:S02]  /*2550*/  LEA.HI.X R23, R12, R3.reuse, R13, 0x2, P1 ;  /* 0x000000030c177211 */ /* 0x080fe400008f140d */
[----:B------:R-:W-:-:S04]  /*2560*/  LEA.HI.X R15, R30, R3, R15, 0x2, P2 ;  /* 0x000000031e0f7211 */ /* 0x000fc800010f140f */
[----:B------:R-:W5:Y:S04]  /*2570*/  LDG.E.CONSTANT R23, desc[UR4][R22.64] ;  /* 0x0000000416177981 */ /* 0x000f68000c1e9900 */
[----:B------:R-:W5:Y:S01]  /*2580*/  LDG.E.CONSTANT R14, desc[UR4][R14.64] ;  /* 0x000000040e0e7981 */ /* 0x000f62000c1e9900 */
[----:B------:R-:W-:-:S04]  /*2590*/  IADD3 R5, P1, R5, 0x10, RZ ;  /* 0x0000001005057810 */ /* 0x000fc80007f3e0ff */
[----:B------:R-:W-:Y:S02]  /*25a0*/  IADD3.X R6, RZ, R6, RZ, P1, !PT ;  /* 0x00000006ff067210 */ /* 0x000fe40000ffe4ff */
[----:B------:R-:W-:-:S04]  /*25b0*/  ISETP.GE.U32.AND P1, PT, R5, -0xc, PT ;  /* 0xfffffff40500780c */ /* 0x000fc80003f26070 */
[----:B------:R-:W-:Y:S02]  /*25c0*/  ISETP.GE.AND.EX P1, PT, R6, -0x1, PT, P1 ;  /* 0xffffffff0600780c */ /* 0x000fe40003f26310 */
[----:B------:R-:W-:-:S04]  /*25d0*/  IADD3 R10, P2, R10, 0x80, RZ ;  /* 0x000000800a0a7810 */ /* 0x000fc80007f5e0ff */
[----:B------:R-:W-:Y:S02]  /*25e0*/  IADD3.X R11, RZ, R11, RZ, P2, !PT ;  /* 0x0000000bff0b7210 */ /* 0x000fe400017fe4ff */
[----:B--2---:R-:W-:-:S04]  /*25f0*/  IADD3 R34, R46, R7, R34 ;  /* 0x000000072e227210 */ /* 0x004fc80007ffe022 */
[----:B---3--:R-:W-:-:S04]  /*2600*/  IADD3 R42, R45, R34, R42 ;  /* 0x000000222d2a7210 */ /* 0x008fc80007ffe02a */
[----:B----4-:R-:W-:-:S04]  /*2610*/  IADD3 R40, R40, R42, R47 ;  /* 0x0000002a28287210 */ /* 0x010fc80007ffe02f */
[----:B-----5:R-:W-:-:S04]  /*2620*/  IADD3 R35, R36, R40, R35 ;  /* 0x0000002824237210 */ /* 0x020fc80007ffe023 */
[----:B------:R-:W-:-:S04]  /*2630*/  IADD3 R20, R20, R35, R21 ;  /* 0x0000002314147210 */ /* 0x000fc80007ffe015 */
[----:B------:R-:W-:-:S04]  /*2640*/  IADD3 R24, R25, R20, R24 ;  /* 0x0000001419187210 */ /* 0x000fc80007ffe018 */
[----:B------:R-:W-:-:S04]  /*2650*/  IADD3 R17, R17, R24, R18 ;  /* 0x0000001811117210 */ /* 0x000fc80007ffe012 */
[----:B------:R-:W-:Y:S01]  /*2660*/  IADD3 R7, R23, R17, R14 ;  /* 0x0000001117077210 */ /* 0x000fe20007ffe00e */
[----:B------:R-:W-:Y:S06]  /*2670*/  @!P1 BRA `(.L_x_2446) ;  /* 0xfffffff400c09947 */ /* 0x000fec000383ffff */
[----:B------:R-:W-:Y:S05]  /*2680*/  BSYNC B5 ;  /* 0x0000000000057941 */ /* 0x000fea0003800000 */
.L_x_2445:
[----:B------:R-:W-:Y:S01]  /*2690*/  MOV R16, R10 ;  /* 0x0000000a00107202 */ /* 0x000fe20000000f00 */
[----:B------:R-:W-:-:S07]  /*26a0*/  IMAD.MOV.U32 R17, RZ, RZ, R11 ;  /* 0x000000ffff117224 */ /* 0x000fce00078e000b */
.L_x_2444:
[----:B------:R-:W-:Y:S05]  /*26b0*/  BSYNC B4 ;  /* 0x0000000000047941 */ /* 0x000fea0003800000 */
.L_x_2443:
        /* <DEDUP_REMOVED lines=27> */
[-C--:B------:R-:W-:Y:S02]  /*2870*/  LEA R32, P0, R26, R2.reuse, 0x2 ;  /* 0x000000021a207211 */ /* 0x080fe400078010ff */
[----:B------:R-:W-:Y:S01]  /*2880*/  IADD3 R25, R27, R25, RZ ;  /* 0x000000191b197210 */ /* 0x000fe20007ffe0ff */
[----:B------:R-:W-:Y:S01]  /*2890*/  IMAD R21, R24, UR11, R31 ;  /* 0x0000000b18157c24 */ /* 0x000fe2000f8e021f */
[-C--:B------:R-:W-:Y:S01]  /*28a0*/  LEA R24, P1, R28, R2.reuse, 0x2 ;  /* 0x000000021c187211 */ /* 0x080fe200078210ff */
[C---:B------:R-:W-:Y:S02]  /*28b0*/  IMAD R35, R20.reuse, UR11, R33 ;  /* 0x0000000b14237c24 */ /* 0x040fe4000f8e0221 */
[----:B------:R-:W-:Y:S01]  /*28c0*/  IMAD.WIDE.U32 R30, R20, UR10, RZ ;  /* 0x0000000a141e7c25 */ /* 0x000fe2000f8e00ff */
[----:B------:R-:W-:Y:S01]  /*28d0*/  IADD3 R21, R29, R21, RZ ;  /* 0x000000151d157210 */ /* 0x000fe20007ffe0ff */
[----:B------:R0:W2:Y:S01]  /*28e0*/  LDG.E.CONSTANT R20, desc[UR4][R22.64] ;  /* 0x0000000416147981 */ /* 0x0000a2000c1e9900 */
[-C--:B------:R-:W-:Y:S01]  /*28f0*/  LEA.HI.X R33, R26, R3.reuse, R25, 0x2, P0 ;  /* 0x000000031a217211 */ /* 0x080fe200000f1419 */
[----:B------:R-:W-:Y:S01]  /*2900*/  IMAD R19, R19, UR10, RZ ;  /* 0x0000000a13137c24 */ /* 0x000fe2000f8e02ff */
[-C--:B------:R-:W-:Y:S01]  /*2910*/  LEA.HI.X R25, R28, R3.reuse, R21, 0x2, P1 ;  /* 0x000000031c197211 */ /* 0x080fe200008f1415 */
[----:B------:R-:W-:Y:S01]  /*2920*/  IMAD.IADD R27, R31, 0x1, R35 ;  /* 0x000000011f1b7824 */ /* 0x000fe200078e0223 */
[-C--:B------:R-:W-:Y:S01]  /*2930*/  LEA R26, P0, R30, R2.reuse, 0x2 ;  /* 0x000000021e1a7211 */ /* 0x080fe200078010ff */
[----:B------:R-:W-:Y:S01]  /*2940*/  IMAD.WIDE.U32 R28, R18, UR10, RZ ;  /* 0x0000000a121c7c25 */ /* 0x000fe2000f8e00ff */
[----:B------:R-:W2:Y:S02]  /*2950*/  LDG.E.CONSTANT R21, desc[UR4][R32.64] ;  /* 0x0000000420157981 */ /* 0x000ea4000c1e9900 */
[----:B------:R-:W-:Y:S01]  /*2960*/  LEA.HI.X R27, R30, R3, R27, 0x2, P0 ;  /* 0x000000031e1b7211 */ /* 0x000fe200000f141b */
[----:B------:R-:W-:Y:S01]  /*2970*/  IMAD R19, R18, UR11, R19 ;  /* 0x0000000b12137c24 */ /* 0x000fe2000f8e0213 */
[C---:B------:R-:W-:Y:S01]  /*2980*/  LEA R18, P0, R28.reuse, R2, 0x2 ;  /* 0x000000021c127211 */ /* 0x040fe200078010ff */
[----:B0-----:R-:W-:Y:S01]  /*2990*/  IMAD R23, R17, UR10, RZ ;  /* 0x0000000a11177c24 */ /* 0x001fe2000f8e02ff */
[----:B------:R-:W3:Y:S02]  /*29a0*/  LDG.E.CONSTANT R24, desc[UR4][R24.64] ;  /* 0x0000000418187981 */ /* 0x000ee4000c1e9900 */
[----:B------:R-:W-:Y:S01]  /*29b0*/  IADD3 R17, R29, R19, RZ ;  /* 0x000000131d117210 */ /* 0x000fe20007ffe0ff */
[----:B------:R-:W-:Y:S01]  /*29c0*/  IMAD R15, R15, UR10, RZ ;  /* 0x0000000a0f0f7c24 */ /* 0x000fe2000f8e02ff */
[----:B------:R-:W3:Y:S01]  /*29d0*/  LDG.E.CONSTANT R27, desc[UR4][R26.64] ;  /* 0x000000041a1b7981 */ /* 0x000ee2000c1e9900 */
[----:B------:R-:W-:Y:S01]  /*29e0*/  IMAD R13, R13, UR10, RZ ;  /* 0x0000000a0d0d7c24 */ /* 0x000fe2000f8e02ff */
[----:B------:R-:W-:Y:S01]  /*29f0*/  LEA.HI.X R19, R28, R3, R17, 0x2, P0 ;  /* 0x000000031c137211 */ /* 0x000fe200000f1411 */
[----:B------:R-:W-:-:S02]  /*2a00*/  IMAD R17, R16, UR11, R23 ;  /* 0x0000000b10117c24 */ /* 0x000fc4000f8e0217 */
[----:B------:R-:W-:Y:S02]  /*2a10*/  IMAD.WIDE.U32 R22, R16, UR10, RZ ;  /* 0x0000000a10167c25 */ /* 0x000fe4000f8e00ff */
[----:B------:R-:W4:Y:S02]  /*2a20*/  LDG.E.CONSTANT R18, desc[UR4][R18.64] ;  /* 0x0000000412127981 */ /* 0x000f24000c1e9900 */
[----:B------:R-:W-:Y:S01]  /*2a30*/  IMAD R31, R14, UR11, R15 ;  /* 0x0000000b0e1f7c24 */ /* 0x000fe2000f8e020f */
[----:B------:R-:W-:Y:S01]  /*2a40*/  LEA R16, P0, R22, R2, 0x2 ;  /* 0x0000000216107211 */ /* 0x000fe200078010ff */
[----:B------:R-:W-:Y:S01]  /*2a50*/  IMAD.WIDE.U32 R28, R14, UR10, RZ ;  /* 0x0000000a0e1c7c25 */ /* 0x000fe2000f8e00ff */
[----:B------:R-:W-:-:S03]  /*2a60*/  IADD3 R17, R23, R17, RZ ;  /* 0x0000001117117210 */ /* 0x000fc60007ffe0ff */
[----:B------:R-:W-:Y:S01]  /*2a70*/  IMAD.WIDE.U32 R14, R12, UR10, RZ ;  /* 0x0000000a0c0e7c25 */ /* 0x000fe2000f8e00ff */
[----:B------:R-:W-:-:S03]  /*2a80*/  LEA.HI.X R17, R22, R3, R17, 0x2, P0 ;  /* 0x0000000316117211 */ /* 0x000fc600000f1411 */
[----:B------:R-:W-:Y:S01]  /*2a90*/  IMAD R23, R12, UR11, R13 ;  /* 0x0000000b0c177c24 */ /* 0x000fe2000f8e020d */
[-C--:B------:R-:W-:Y:S02]  /*2aa0*/  LEA R22, P0, R14, R2.reuse, 0x2 ;  /* 0x000000020e167211 */ /* 0x080fe400078010ff */
[----:B------:R-:W-:Y:S01]  /*2ab0*/  LEA R12, P1, R28, R2, 0x2 ;  /* 0x000000021c0c7211 */ /* 0x000fe200078210ff */
[----:B------:R0:W4:Y:S01]  /*2ac0*/  LDG.E.CONSTANT R17, desc[UR4][R16.64] ;  /* 0x0000000410117981 */ /* 0x000122000c1e9900 */
[----:B------:R-:W-:Y:S02]  /*2ad0*/  IADD3 R15, R15, R23, RZ ;  /* 0x000000170f0f7210 */ /* 0x000fe40007ffe0ff */
[----:B------:R-:W-:Y:S02]  /*2ae0*/  IADD3 R13, R29, R31, RZ ;  /* 0x0000001f1d0d7210 */ /* 0x000fe40007ffe0ff */
[-C--:B------:R-:W-:Y:S02]  /*2af0*/  LEA.HI.X R23, R14, R3.reuse, R15, 0x2, P0 ;  /* 0x000000030e177211 */ /* 0x080fe400000f140f */
[----:B------:R-:W-:-:S04]  /*2b00*/  LEA.HI.X R13, R28, R3, R13, 0x2, P1 ;  /* 0x000000031c0d7211 */ /* 0x000fc800008f140d */
[----:B------:R-:W5:Y:S04]  /*2b10*/  LDG.E.CONSTANT R23, desc[UR4][R22.64] ;  /* 0x0000000416177981 */ /* 0x000f68000c1e9900 */
[----:B------:R-:W5:Y:S01]  /*2b20*/  LDG.E.CONSTANT R12, desc[UR4][R12.64] ;  /* 0x000000040c0c7981 */ /* 0x000f62000c1e9900 */
[----:B0-----:R-:W-:Y:S02]  /*2b30*/  IADD3 R16, P1, R10, 0x40, RZ ;  /* 0x000000400a107810 */ /* 0x001fe40007f3e0ff */
[----:B------:R-:W-:Y:S02]  /*2b40*/  IADD3 R5, P2, R5, 0x8, RZ ;  /* 0x0000000805057810 */ /* 0x000fe40007f5e0ff */
[----:B------:R-:W-:Y:S02]  /*2b50*/  PLOP3.LUT P0, PT, PT, PT, PT, 0x8, 0x0 ;  /* 0x000000000000781c */ /* 0x000fe40003f0e170 */
[----:B------:R-:W-:-:S02]  /*2b60*/  IADD3.X R6, RZ, R6, RZ, P2, !PT ;  /* 0x00000006ff067210 */ /* 0x000fc400017fe4ff */
[----:B------:R-:W-:Y:S02]  /*2b70*/  MOV R10, R16 ;  /* 0x00000010000a7202 */ /* 0x000fe40000000f00 */
[----:B--2---:R-:W-:-:S04]  /*2b80*/  IADD3 R7, R21, R7, R20 ;  /* 0x0000000715077210 */ /* 0x004fc80007ffe014 */
[----:B---3--:R-:W-:-:S04]  /*2b90*/  IADD3 R7, R27, R7, R24 ;  /* 0x000000071b077210 */ /* 0x008fc80007ffe018 */
[----:B----4-:R-:W-:Y:S01]  /*2ba0*/  IADD3 R7, R17, R7, R18 ;  /* 0x0000000711077210 */ /* 0x010fe20007ffe012 */
[----:B------:R-:W-:-:S05]  /*2bb0*/  IMAD.X R17, RZ, RZ, R11, P1 ;  /* 0x000000ffff117224 */ /* 0x000fca00008e060b */
[----:B------:R-:W-:Y:S02]  /*2bc0*/  MOV R11, R17 ;  /* 0x00000011000b7202 */ /* 0x000fe40000000f00 */
[----:B-----5:R-:W-:-:S07]  /*2bd0*/  IADD3 R7, R23, R7, R12 ;  /* 0x0000000717077210 */ /* 0x020fce0007ffe00c */
.L_x_2448:
[----:B------:R-:W-:Y:S05]  /*2be0*/  BSYNC B4 ;  /* 0x0000000000047941 */ /* 0x000fea0003800000 */
.L_x_2447:
[----:B------:R-:W-:-:S04]  /*2bf0*/  ISETP.NE.U32.AND P1, PT, R5, RZ, PT ;  /* 0x000000ff0500720c */ /* 0x000fc80003f25070 */
[----:B------:R-:W-:-:S13]  /*2c00*/  ISETP.NE.OR.EX P0, PT, R6, RZ, P0, P1 ;  /* 0x000000ff0600720c */ /* 0x000fda0000705710 */
[----:B------:R-:W-:Y:S05]  /*2c10*/  @!P0 BREAK B3 ;  /* 0x0000000000038942 */ /* 0x000fea0003800000 */
[----:B------:R-:W-:Y:S05]  /*2c20*/  @!P0 BRA `(.L_x_2440) ;  /* 0x0000000000b88947 */ /* 0x000fea0003800000 */
.L_x_2442:
[----:B------:R-:W-:Y:S05]  /*2c30*/  BSYNC B3 ;  /* 0x0000000000037941 */ /* 0x000fea0003800000 */
.L_x_2441:
[----:B------:R-:W-:Y:S01]  /*2c40*/  BSSY B3, `(.L_x_2449) ;  /* 0x000002a000037945 */ /* 0x000fe20003800000 */
.L_x_2450:
        /* <DEDUP_REMOVED lines=17> */
[----:B------:R-:W2:Y:S03]  /*2d60*/  LDG.E.CONSTANT R12, desc[UR4][R12.64] ;  /* 0x000000040c0c7981 */ /* 0x000ea6000c1e9900 */
[----:B------:R-:W-:Y:S01]  /*2d70*/  IMAD R25, R20, UR7, R21 ;  /* 0x0000000714197c24 */ /* 0x000fe2000f8e0215 */
[----:B------:R-:W-:Y:S01]  /*2d80*/  LEA R16, P0, R18, R2, 0x2 ;  /* 0x0000000212107211 */ /* 0x000fe200078010ff */
[----:B------:R-:W-:-:S02]  /*2d90*/  IMAD.IADD R17, R19, 0x1, R17 ;  /* 0x0000000113117824 */ /* 0x000fc400078e0211 */
[----:B------:R-:W-:Y:S01]  /*2da0*/  IMAD.WIDE.U32 R20, R14, UR6, RZ ;  /* 0x000000060e147c25 */ /* 0x000fe2000f8e00ff */
[----:B------:R-:W-:Y:S02]  /*2db0*/  IADD3 R25, R23, R25, RZ ;  /* 0x0000001917197210 */ /* 0x000fe40007ffe0ff */
[-C--:B------:R-:W-:Y:S01]  /*2dc0*/  LEA.HI.X R17, R18, R3.reuse, R17, 0x2, P0 ;  /* 0x0000000312117211 */ /* 0x080fe200000f1411 */
[----:B------:R-:W-:Y:S01]  /*2dd0*/  IMAD R15, R14, UR7, R15 ;  /* 0x000000070e0f7c24 */ /* 0x000fe2000f8e020f */
[----:B------:R-:W-:Y:S02]  /*2de0*/  LEA R14, P0, R20, R2, 0x2 ;  /* 0x00000002140e7211 */ /* 0x000fe400078010ff */
[----:B------:R-:W-:Y:S01]  /*2df0*/  LEA.HI.X R25, R22, R3, R25, 0x2, P1 ;  /* 0x0000000316197211 */ /* 0x000fe200008f1419 */
[----:B------:R-:W2:Y:S01]  /*2e00*/  LDG.E.CONSTANT R16, desc[UR4][R16.64] ;  /* 0x0000000410107981 */ /* 0x000ea2000c1e9900 */
[----:B------:R-:W-:-:S03]  /*2e10*/  IADD3 R15, R21, R15, RZ ;  /* 0x0000000f150f7210 */ /* 0x000fc60007ffe0ff */
[----:B------:R-:W3:Y:S01]  /*2e20*/  LDG.E.CONSTANT R24, desc[UR4][R24.64] ;  /* 0x0000000418187981 */ /* 0x000ee2000c1e9900 */
[----:B------:R-:W-:-:S05]  /*2e30*/  LEA.HI.X R15, R20, R3, R15, 0x2, P0 ;  /* 0x00000003140f7211 */ /* 0x000fca00000f140f */
[----:B------:R-:W3:Y:S01]  /*2e40*/  LDG.E.CONSTANT R14, desc[UR4][R14.64] ;  /* 0x000000040e0e7981 */ /* 0x000ee2000c1e9900 */
[----:B------:R-:W-:-:S04]  /*2e50*/  IADD3 R5, P0, R5, 0x4, RZ ;  /* 0x0000000405057810 */ /* 0x000fc80007f1e0ff */
[----:B------:R-:W-:Y:S02]  /*2e60*/  IADD3.X R6, RZ, R6, RZ, P0, !PT ;  /* 0x00000006ff067210 */ /* 0x000fe400007fe4ff */
[----:B------:R-:W-:-:S04]  /*2e70*/  ISETP.NE.U32.AND P0, PT, R5, RZ, PT ;  /* 0x000000ff0500720c */ /* 0x000fc80003f05070 */
[----:B------:R-:W-:Y:S02]  /*2e80*/  ISETP.NE.AND.EX P0, PT, R6, RZ, PT, P0 ;  /* 0x000000ff0600720c */ /* 0x000fe40003f05300 */
[----:B------:R-:W-:-:S04]  /*2e90*/  IADD3 R10, P1, R10, 0x20, RZ ;  /* 0x000000200a0a7810 */ /* 0x000fc80007f3e0ff */
[----:B------:R-:W-:Y:S02]  /*2ea0*/  IADD3.X R11, RZ, R11, RZ, P1, !PT ;  /* 0x0000000bff0b7210 */ /* 0x000fe40000ffe4ff */
[----:B--2---:R-:W-:-:S04]  /*2eb0*/  IADD3 R7, R16, R7, R12 ;  /* 0x0000000710077210 */ /* 0x004fc80007ffe00c */
[----:B---3--:R-:W-:Y:S01]  /*2ec0*/  IADD3 R7, R24, R7, R14 ;  /* 0x0000000718077210 */ /* 0x008fe20007ffe00e */
[----:B------:R-:W-:Y:S06]  /*2ed0*/  @P0 BRA `(.L_x_2450) ;  /* 0xfffffffc005c0947 */ /* 0x000fec000383ffff */
[----:B------:R-:W-:Y:S05]  /*2ee0*/  BSYNC B3 ;  /* 0x0000000000037941 */ /* 0x000fea0003800000 */
.L_x_2449:
[----:B------:R-:W-:Y:S01]  /*2ef0*/  IMAD.MOV.U32 R16, RZ, RZ, R10 ;  /* 0x000000ffff107224 */ /* 0x000fe200078e000a */
[----:B------:R-:W-:-:S07]  /*2f00*/  MOV R17, R11 ;  /* 0x0000000b00117202 */ /* 0x000fce0000000f00 */
.L_x_2440:
[----:B------:R-:W-:Y:S05]  /*2f10*/  BSYNC B0 ;  /* 0x0000000000007941 */ /* 0x000fea0003800000 */
.L_x_2439:
        /* <DEDUP_REMOVED lines=13> */
[----:B------:R-:W-:Y:S02]  /*2ff0*/  ISETP.NE.AND.EX P0, PT, RZ, RZ, PT, P0 ;  /* 0x000000ffff00720c */ /* 0x000fe40003f05300 */
[----:B--2---:R-:W-:-:S11]  /*3000*/  IADD3 R7, R10, R7, RZ ;  /* 0x000000070a077210 */ /* 0x004fd60007ffe0ff */
        /* <DEDUP_REMOVED lines=13> */
[-C--:B------:R-:W-:Y:S02]  /*30e0*/  LEA.HI.X R5, R12, R3.reuse, R5, 0x2, P1 ;  /* 0x000000030c057211 */ /* 0x080fe400008f1405 */
[C---:B------:R-:W-:Y:S01]  /*30f0*/  @P0 LEA R2, P1, R14.reuse, R2, 0x2 ;  /* 0x000000020e020211 */ /* 0x040fe200078210ff */
[----:B------:R-:W-:Y:S02]  /*3100*/  @P0 IMAD.IADD R6, R15, 0x1, R11 ;  /* 0x000000010f060824 */ /* 0x000fe400078e020b */
[----:B------:R-:W2:Y:S03]  /*3110*/  LDG.E.CONSTANT R4, desc[UR4][R4.64] ;  /* 0x0000000404047981 */ /* 0x000ea6000c1e9900 */
[----:B------:R-:W-:-:S05]  /*3120*/  @P0 LEA.HI.X R3, R14, R3, R6, 0x2, P1 ;  /* 0x000000030e030211 */ /* 0x000fca00008f1406 */
[----:B------:R-:W3:Y:S01]  /*3130*/  @P0 LDG.E.CONSTANT R2, desc[UR4][R2.64] ;  /* 0x0000000402020981 */ /* 0x000ee2000c1e9900 */
[----:B--2---:R-:W-:-:S04]  /*3140*/  IADD3 R7, R4, R7, RZ ;  /* 0x0000000704077210 */ /* 0x004fc80007ffe0ff */
[----:B---3--:R-:W-:-:S07]  /*3150*/  @P0 IADD3 R7, R2, R7, RZ ;  /* 0x0000000702070210 */ /* 0x008fce0007ffe0ff */
.L_x_2438:
[----:B------:R-:W-:Y:S05]  /*3160*/  BSYNC B1 ;  /* 0x0000000000017941 */ /* 0x000fea0003800000 */
.L_x_2437:
[----:B------:R0:W-:Y:S01]  /*3170*/  STG.E desc[UR4][R8.64], R7 ;  /* 0x0000000708007986 */ /* 0x0001e2000c101904 */
[----:B------:R-:W-:-:S07]  /*3180*/  IADD3 R3, R0, 0x80, RZ ;  /* 0x0000008000037810 */ /* 0x000fce0007ffe0ff */
.L_x_2435:
[----:B------:R-:W-:Y:S05]  /*3190*/  BSYNC B2 ;  /* 0x0000000000027941 */ /* 0x000fea0003800000 */
.L_x_2434:
        /* <DEDUP_REMOVED lines=411> */
.L_x_2454:
        /* <DEDUP_REMOVED lines=53> */
.L_x_2464:
        /* <DEDUP_REMOVED lines=29> */
[----:B------:R-:W-:Y:S01]  /*5070*/  IMAD.IADD R35, R41, 0x1, R43 ;  /* 0x0000000129237824 */ /* 0x000fe200078e022b */
[----:B------:R-:W2:Y:S01]  /*5080*/  LDG.E.CONSTANT R46, desc[UR4][R46.64] ;  /* 0x000000042e2e7981 */ /* 0x000ea2000c1e9900 */
[----:B-----5:R-:W-:Y:S02]  /*5090*/  IMAD R43, R39, UR10, RZ ;  /* 0x0000000a272b7c24 */ /* 0x020fe4000f8e02ff */
[----:B------:R-:W-:Y:S01]  /*50a0*/  IMAD.WIDE.U32 R36, R36, UR10, RZ ;  /* 0x0000000a24247c25 */ /* 0x000fe2000f8e00ff */
[----:B------:R-:W-:-:S03]  /*50b0*/  LEA.HI.X R35, R40, R2, R35, 0x2, P1 ;  /* 0x0000000228237211 */ /* 0x000fc600008f1423 */
[----:B------:R-:W-:Y:S01]  /*50c0*/  IMAD R45, R45, UR10, RZ ;  /* 0x0000000a2d2d7c24 */ /* 0x000fe2000f8e02ff */
[----:B------:R-:W-:Y:S01]  /*50d0*/  LEA R42, P1, R36, R0, 0x2 ;  /* 0x00000000242a7211 */ /* 0x000fe200078210ff */
[C---:B------:R-:W-:Y:S01]  /*50e0*/  IMAD R43, R38.reuse, UR11, R43 ;  /* 0x0000000b262b7c24 */ /* 0x040fe2000f8e022b */
[----:B------:R-:W-:Y:S01]  /*50f0*/  IADD3 R49, R37, R49, RZ ;  /* 0x0000003125317210 */ /* 0x000fe20007ffe0ff */
[----:B------:R-:W-:Y:S01]  /*5100*/  IMAD.WIDE.U32 R38, R38, UR10, RZ ;  /* 0x0000000a26267c25 */ /* 0x000fe2000f8e00ff */
[----:B------:R-:W2:Y:S03]  /*5110*/  LDG.E.CONSTANT R34, desc[UR4][R34.64] ;  /* 0x0000000422227981 */ /* 0x000ea6000c1e9900 */
[----:B------:R-:W-:Y:S01]  /*5120*/  IMAD.WIDE.U32 R40, R44, UR10, RZ ;  /* 0x0000000a2c287c25 */ /* 0x000fe2000f8e00ff */
[----:B------:R-:W-:Y:S02]  /*5130*/  IADD3 R39, R39, R43, RZ ;  /* 0x0000002b27277210 */ /* 0x000fe40007ffe0ff */
[----:B------:R-:W-:Y:S01]  /*5140*/  LEA.HI.X R43, R36, R2, R49, 0x2, P1 ;  /* 0x00000002242b7211 */ /* 0x000fe200008f1431 */
        /* <DEDUP_REMOVED lines=8> */
[----:B------:R-:W-:Y:S01]  /*51d0*/  IMAD R17, R17, UR10, RZ ;  /* 0x0000000a11117c24 */ /* 0x000fe2000f8e02ff */
[----:B------:R-:W-:Y:S01]  /*51e0*/  LEA.HI.X R37, R40, R2, R37, 0x2, P1 ;  /* 0x0000000228257211 */ /* 0x000fe200008f1425 */
[----:B------:R-:W-:Y:S01]  /*51f0*/  IMAD.WIDE.U32 R40, R12, UR10, RZ ;  /* 0x0000000a0c287c25 */ /* 0x000fe2000f8e00ff */
[----:B------:R-:W3:Y:S03]  /*5200*/  LDG.E.CONSTANT R42, desc[UR4][R42.64] ;  /* 0x000000042a2a7981 */ /* 0x000ee6000c1e9900 */
[C---:B------:R-:W-:Y:S01]  /*5210*/  IMAD.WIDE.U32 R38, R14.reuse, UR10, RZ ;  /* 0x0000000a0e267c25 */ /* 0x040fe2000f8e00ff */
[----:B------:R0:W4:Y:S03]  /*5220*/  LDG.E.CONSTANT R47, desc[UR4][R36.64] ;  /* 0x00000004242f7981 */ /* 0x000126000c1e9900 */
[----:B------:R-:W-:Y:S01]  /*5230*/  IMAD R49, R14, UR11, R15 ;  /* 0x0000000b0e317c24 */ /* 0x000fe2000f8e020f */
[----:B------:R-:W-:Y:S01]  /*5240*/  IADD3 R15, R41, R13, RZ ;  /* 0x0000000d290f7210 */ /* 0x000fe20007ffe0ff */
[----:B------:R-:W-:Y:S01]  /*5250*/  IMAD R17, R16, UR11, R17 ;  /* 0x0000000b10117c24 */ /* 0x000fe2000f8e0211 */
[-C--:B------:R-:W-:Y:S01]  /*5260*/  LEA R14, P1, R40, R0.reuse, 0x2 ;  /* 0x00000000280e7211 */ /* 0x080fe200078210ff */
[----:B------:R-:W-:Y:S01]  /*5270*/  IMAD.IADD R13, R39, 0x1, R49 ;  /* 0x00000001270d7824 */ /* 0x000fe200078e0231 */
[----:B------:R-:W-:Y:S01]  /*5280*/  LEA R12, P2, R38, R0, 0x2 ;  /* 0x00000000260c7211 */ /* 0x000fe200078410ff */
[----:B------:R-:W-:Y:S01]  /*5290*/  IMAD R19, R19, UR10, RZ ;  /* 0x0000000a13137c24 */ /* 0x000fe2000f8e02ff */
[----:B------:R-:W3:Y:S01]  /*52a0*/  LDG.E.CONSTANT R45, desc[UR4][R44.64] ;  /* 0x000000042c2d7981 */ /* 0x000ee2000c1e9900 */
[----:B0-----:R-:W-:Y:S01]  /*52b0*/  IMAD.WIDE.U32 R36, R16, UR10, RZ ;  /* 0x0000000a10247c25 */ /* 0x001fe2000f8e00ff */
[----:B------:R-:W-:-:S02]  /*52c0*/  LEA.HI.X R15, R40, R2, R15, 0x2, P1 ;  /* 0x00000002280f7211 */ /* 0x000fc400008f140f */
[----:B------:R-:W-:Y:S01]  /*52d0*/  LEA.HI.X R13, R38, R2, R13, 0x2, P2 ;  /* 0x00000002260d7211 */ /* 0x000fe200010f140d */
[----:B------:R-:W-:Y:S01]  /*52e0*/  IMAD.WIDE.U32 R38, R18, UR10, RZ ;  /* 0x0000000a12267c25 */ /* 0x000fe2000f8e00ff */
[----:B------:R-:W-:Y:S01]  /*52f0*/  LEA R16, P1, R36, R0, 0x2 ;  /* 0x0000000024107211 */ /* 0x000fe200078210ff */
[----:B------:R0:W4:Y:S01]  /*5300*/  LDG.E.CONSTANT R40, desc[UR4][R14.64] ;  /* 0x000000040e287981 */ /* 0x000122000c1e9900 */
[----:B------:R-:W-:Y:S01]  /*5310*/  IADD3 R17, R37, R17, RZ ;  /* 0x0000001125117210 */ /* 0x000fe20007ffe0ff */
[----:B------:R-:W-:Y:S02]  /*5320*/  IMAD R19, R18, UR11, R19 ;  /* 0x0000000b12137c24 */ /* 0x000fe4000f8e0213 */
[----:B------:R-:W-:Y:S01]  /*5330*/  IMAD R21, R21, UR10, RZ ;  /* 0x0000000a15157c24 */ /* 0x000fe2000f8e02ff */
[----:B------:R1:W5:Y:S01]  /*5340*/  LDG.E.CONSTANT R35, desc[UR4][R12.64] ;  /* 0x000000040c237981 */ /* 0x000362000c1e9900 */
[----:B------:R-:W-:Y:S02]  /*5350*/  IMAD R37, R23, UR10, RZ ;  /* 0x0000000a17257c24 */ /* 0x000fe4000f8e02ff */
[----:B------:R-:W-:Y:S01]  /*5360*/  IMAD R25, R25, UR10, RZ ;  /* 0x0000000a19197c24 */ /* 0x000fe2000f8e02ff */
[----:B------:R-:W-:Y:S01]  /*5370*/  LEA.HI.X R17, R36, R2, R17, 0x2, P1 ;  /* 0x0000000224117211 */ /* 0x000fe200008f1411 */
[----:B------:R-:W-:Y:S01]  /*5380*/  IMAD R23, R20, UR11, R21 ;  /* 0x0000000b14177c24 */ /* 0x000fe2000f8e0215 */
[----:B------:R-:W-:Y:S01]  /*5390*/  LEA R18, P1, R38, R0, 0x2 ;  /* 0x0000000026127211 */ /* 0x000fe200078210ff */
[----:B------:R-:W-:Y:S01]  /*53a0*/  IMAD.WIDE.U32 R20, R20, UR10, RZ ;  /* 0x0000000a14147c25 */ /* 0x000fe2000f8e00ff */
[----:B------:R-:W-:Y:S01]  /*53b0*/  IADD3 R19, R39, R19, RZ ;  /* 0x0000001327137210 */ /* 0x000fe20007ffe0ff */
[----:B------:R1:W5:Y:S02]  /*53c0*/  LDG.E.CONSTANT R36, desc[UR4][R16.64] ;  /* 0x0000000410247981 */ /* 0x000364000c1e9900 */
[----:B0-----:R-:W-:-:S04]  /*53d0*/  IMAD.WIDE.U32 R14, R22, UR10, RZ ;  /* 0x0000000a160e7c25 */ /* 0x001fc8000f8e00ff */
[----:B-1----:R-:W-:Y:S02]  /*53e0*/  IMAD R13, R22, UR11, R37 ;  /* 0x0000000b160d7c24 */ /* 0x002fe4000f8e0225 */
[C---:B------:R-:W-:Y:S02]  /*53f0*/  IMAD R37, R24.reuse, UR11, R25 ;  /* 0x0000000b18257c24 */ /* 0x040fe4000f8e0219 */
[----:B------:R-:W-:Y:S01]  /*5400*/  IMAD.WIDE.U32 R24, R24, UR10, RZ ;  /* 0x0000000a18187c25 */ /* 0x000fe2000f8e00ff */
[----:B------:R-:W-:Y:S02]  /*5410*/  LEA.HI.X R19, R38, R2, R19, 0x2, P1 ;  /* 0x0000000226137211 */ /* 0x000fe400008f1413 */
[-C--:B------:R-:W-:Y:S02]  /*5420*/  LEA R16, P1, R20, R0.reuse, 0x2 ;  /* 0x0000000014107211 */ /* 0x080fe400078210ff */
[----:B------:R-:W-:Y:S02]  /*5430*/  IADD3 R17, R21, R23, RZ ;  /* 0x0000001715117210 */ /* 0x000fe40007ffe0ff */
[----:B------:R-:W-:Y:S01]  /*5440*/  IADD3 R13, R15, R13, RZ ;  /* 0x0000000d0f0d7210 */ /* 0x000fe20007ffe0ff */
[----:B------:R-:W-:Y:S01]  /*5450*/  IMAD.IADD R15, R25, 0x1, R37 ;  /* 0x00000001190f7824 */ /* 0x000fe200078e0225 */
[----:B------:R-:W-:Y:S01]  /*5460*/  LEA R12, P2, R14, R0, 0x2 ;  /* 0x000000000e0c7211 */ /* 0x000fe200078410ff */
[----:B------:R-:W-:Y:S01]  /*5470*/  IMAD R25, R27, UR10, RZ ;  /* 0x0000000a1b197c24 */ /* 0x000fe2000f8e02ff */
[-C--:B------:R-:W-:Y:S01]  /*5480*/  LEA.HI.X R17, R20, R2.reuse, R17, 0x2, P1 ;  /* 0x0000000214117211 */ /* 0x080fe200008f1411 */
[----:B------:R-:W-:Y:S01]  /*5490*/  IMAD.WIDE.U32 R22, R26, UR10, RZ ;  /* 0x0000000a1a167c25 */ /* 0x000fe2000f8e00ff */
[----:B------:R-:W-:Y:S01]  /*54a0*/  LEA.HI.X R13, R14, R2, R13, 0x2, P2 ;  /* 0x000000020e0d7211 */ /* 0x000fe200010f140d */
[----:B------:R0:W5:Y:S01]  /*54b0*/  LDG.E.CONSTANT R21, desc[UR4][R18.64] ;  /* 0x0000000412157981 */ /* 0x000162000c1e9900 */
[----:B------:R-:W-:Y:S01]  /*54c0*/  LEA R14, P1, R24, R0, 0x2 ;  /* 0x00000000180e7211 */ /* 0x000fe200078210ff */
[----:B------:R-:W-:-:S02]  /*54d0*/  IMAD R25, R26, UR11, R25 ;  /* 0x0000000b1a197c24 */ /* 0x000fc4000f8e0219 */
[----:B------:R-:W-:Y:S01]  /*54e0*/  IMAD R27, R29, UR10, RZ ;  /* 0x0000000a1d1b7c24 */ /* 0x000fe2000f8e02ff */
[----:B------:R1:W5:Y:S01]  /*54f0*/  LDG.E.CONSTANT R20, desc[UR4][R16.64] ;  /* 0x0000000410147981 */ /* 0x000362000c1e9900 */
[----:B------:R-:W-:-:S03]  /*5500*/  LEA.HI.X R15, R24, R2, R15, 0x2, P1 ;  /* 0x00000002180f7211 */ /* 0x000fc600008f140f */
[----:B------:R1:W5:Y:S01]  /*5510*/  LDG.E.CONSTANT R24, desc[UR4][R12.64] ;  /* 0x000000040c187981 */ /* 0x000362000c1e9900 */
[----:B0-----:R-:W-:Y:S02]  /*5520*/  LEA R18, P1, R22, R0, 0x2 ;  /* 0x0000000016127211 */ /* 0x001fe400078210ff */
[----:B------:R-:W-:Y:S01]  /*5530*/  IADD3 R19, R23, R25, RZ ;  /* 0x0000001917137210 */ /* 0x000fe20007ffe0ff */
[----:B------:R-:W-:Y:S01]  /*5540*/  IMAD R23, R31, UR10, RZ ;  /* 0x0000000a1f177c24 */ /* 0x000fe2000f8e02ff */
[----:B------:R0:W5:Y:S01]  /*5550*/  LDG.E.CONSTANT R25, desc[UR4][R14.64] ;  /* 0x000000040e197981 */ /* 0x000162000c1e9900 */
[C---:B-1----:R-:W-:Y:S02]  /*5560*/  IMAD R17, R28.reuse, UR11, R27 ;  /* 0x0000000b1c117c24 */ /* 0x042fe4000f8e021b */
[----:B------:R-:W-:Y:S01]  /*5570*/  IMAD.WIDE.U32 R28, R28, UR10, RZ ;  /* 0x0000000a1c1c7c25 */ /* 0x000fe2000f8e00ff */
[----:B------:R-:W-:-:S03]  /*5580*/  LEA.HI.X R19, R22, R2, R19, 0x2, P1 ;  /* 0x0000000216137211 */ /* 0x000fc600008f1413 */
[----:B------:R-:W-:Y:S01]  /*5590*/  IMAD R27, R33, UR10, RZ ;  /* 0x0000000a211b7c24 */ /* 0x000fe2000f8e02ff */
[----:B------:R-:W-:Y:S01]  /*55a0*/  LEA R16, P1, R28, R0, 0x2 ;  /* 0x000000001c107211 */ /* 0x000fe200078210ff */
[----:B------:R-:W-:Y:S01]  /*55b0*/  IMAD R23, R30, UR11, R23 ;  /* 0x0000000b1e177c24 */ /* 0x000fe2000f8e0217 */
[----:B------:R-:W-:Y:S01]  /*55c0*/  IADD3 R17, R29, R17, RZ ;  /* 0x000000111d117210 */ /* 0x000fe20007ffe0ff */
[C---:B------:R-:W-:Y:S01]  /*55d0*/  IMAD.WIDE.U32 R12, R32.reuse, UR10, RZ ;  /* 0x0000000a200c7c25 */ /* 0x040fe2000f8e00ff */
[----:B------:R-:W5:Y:S03]  /*55e0*/  LDG.E.CONSTANT R18, desc[UR4][R18.64] ;  /* 0x0000000412127981 */ /* 0x000f66000c1e9900 */
[----:B------:R-:W-:Y:S02]  /*55f0*/  IMAD R27, R32, UR11, R27 ;  /* 0x0000000b201b7c24 */ /* 0x000fe4000f8e021b */
[----:B------:R-:W-:Y:S01]  /*5600*/  IMAD.WIDE.U32 R30, R30, UR10, RZ ;  /* 0x0000000a1e1e7c25 */ /* 0x000fe2000f8e00ff */
[----:B------:R-:W-:-:S02]  /*5610*/  LEA.HI.X R17, R28, R2, R17, 0x2, P1 ;  /* 0x000000021c117211 */ /* 0x000fc400008f1411 */
[-C--:B------:R-:W-:Y:S02]  /*5620*/  LEA R22, P1, R12, R0.reuse, 0x2 ;  /* 0x000000000c167211 */ /* 0x080fe400078210ff */
[----:B------:R-:W-:Y:S02]  /*5630*/  IADD3 R13, R13, R27, RZ ;  /* 0x0000001b0d0d7210 */ /* 0x000fe40007ffe0ff */
[----:B0-----:R-:W-:Y:S01]  /*5640*/  LEA R14, P2, R30, R0, 0x2 ;  /* 0x000000001e0e7211 */ /* 0x001fe200078410ff */
[----:B------:R-:W5:Y:S01]  /*5650*/  LDG.E.CONSTANT R17, desc[UR4][R16.64] ;  /* 0x0000000410117981 */ /* 0x000f62000c1e9900 */
[----:B------:R-:W-:Y:S02]  /*5660*/  IADD3 R15, R31, R23, RZ ;  /* 0x000000171f0f7210 */ /* 0x000fe40007ffe0ff */
[-C--:B------:R-:W-:Y:S02]  /*5670*/  LEA.HI.X R23, R12, R2.reuse, R13, 0x2, P1 ;  /* 0x000000020c177211 */ /* 0x080fe400008f140d */
[----:B------:R-:W-:-:S04]  /*5680*/  LEA.HI.X R15, R30, R2, R15, 0x2, P2 ;  /* 0x000000021e0f7211 */ /* 0x000fc800010f140f */
[----:B------:R-:W5:Y:S04]  /*5690*/  LDG.E.CONSTANT R23, desc[UR4][R22.64] ;  /* 0x0000000416177981 */ /* 0x000f68000c1e9900 */
[----:B------:R-:W5:Y:S01]  /*56a0*/  LDG.E.CONSTANT R14, desc[UR4][R14.64] ;  /* 0x000000040e0e7981 */ /* 0x000f62000c1e9900 */
[----:B------:R-:W-:-:S05]  /*56b0*/  IADD3 R5, P1, R5, 0x10, RZ ;  /* 0x0000001005057810 */ /* 0x000fca0007f3e0ff */
[----:B------:R-:W-:Y:S01]  /*56c0*/  IMAD.X R6, RZ, RZ, R6, P1 ;  /* 0x000000ffff067224 */ /* 0x000fe200008e0606 */
        /* <DEDUP_REMOVED lines=14> */
.L_x_2463:
[----:B------:R-:W-:Y:S02]  /*57b0*/  MOV R16, R10 ;  /* 0x0000000a00107202 */ /* 0x000fe40000000f00 */
[----:B------:R-:W-:-:S07]  /*57c0*/  MOV R17, R11 ;  /* 0x0000000b00117202 */ /* 0x000fce0000000f00 */
.L_x_2462:
[----:B------:R-:W-:Y:S05]  /*57d0*/  BSYNC B5 ;  /* 0x0000000000057941 */ /* 0x000fea0003800000 */
.L_x_2461:
        /* <DEDUP_REMOVED lines=21> */
[----:B----4-:R-:W-:Y:S02]  /*5930*/  IMAD R31, R25, UR10, RZ ;  /* 0x0000000a191f7c24 */ /* 0x010fe4000f8e02ff */
[----:B------:R-:W-:Y:S01]  /*5940*/  IMAD R25, R26, UR11, R27 ;  /* 0x0000000b1a197c24 */ /* 0x000fe2000f8e021b */
[----:B------:R-:W-:Y:S01]  /*5950*/  LEA.HI.X R23, R28, R2, R23, 0x2, P0 ;  /* 0x000000021c177211 */ /* 0x000fe200000f1417 */
[----:B-----5:R-:W-:-:S02]  /*5960*/  IMAD R33, R21, UR10, RZ ;  /* 0x0000000a15217c24 */ /* 0x020fc4000f8e02ff */
[----:B------:R-:W-:-:S04]  /*5970*/  IMAD.WIDE.U32 R26, R26, UR10, RZ ;  /* 0x0000000a1a1a7c25 */ /* 0x000fc8000f8e00ff */
[----:B------:R-:W-:Y:S01]  /*5980*/  IMAD.WIDE.U32 R28, R24, UR10, RZ ;  /* 0x0000000a181c7c25 */ /* 0x000fe2000f8e00ff */
[-C--:B------:R-:W-:Y:S02]  /*5990*/  LEA R32, P0, R26, R0.reuse, 0x2 ;  /* 0x000000001a207211 */ /* 0x080fe400078010ff */
[----:B------:R-:W-:Y:S01]  /*59a0*/  IADD3 R25, R27, R25, RZ ;  /* 0x000000191b197210 */ /* 0x000fe20007ffe0ff */
[----:B------:R-:W-:Y:S01]  /*59b0*/  IMAD R21, R24, UR11, R31 ;  /* 0x0000000b18157c24 */ /* 0x000fe2000f8e021f */
[----:B------:R-:W-:Y:S01]  /*59c0*/  LEA R24, P1, R28, R0, 0x2 ;  /* 0x000000001c187211 */ /* 0x000fe200078210ff */
[C---:B------:R-:W-:Y:S02]  /*59d0*/  IMAD R35, R20.reuse, UR11, R33 ;  /* 0x0000000b14237c24 */ /* 0x040fe4000f8e0221 */
[----:B------:R-:W-:Y:S01]  /*59e0*/  IMAD.WIDE.U32 R30, R20, UR10, RZ ;  /* 0x0000000a141e7c25 */ /* 0x000fe2000f8e00ff */
[----:B------:R-:W-:Y:S01]  /*59f0*/  IADD3 R21, R29, R21, RZ ;  /* 0x000000151d157210 */ /* 0x000fe20007ffe0ff */
[----:B------:R0:W2:Y:S01]  /*5a00*/  LDG.E.CONSTANT R20, desc[UR4][R22.64] ;  /* 0x0000000416147981 */ /* 0x0000a2000c1e9900 */
[-C--:B------:R-:W-:Y:S01]  /*5a10*/  LEA.HI.X R33, R26, R2.reuse, R25, 0x2, P0 ;  /* 0x000000021a217211 */ /* 0x080fe200000f1419 */
[----:B------:R-:W-:Y:S01]  /*5a20*/  IMAD R19, R19, UR10, RZ ;  /* 0x0000000a13137c24 */ /* 0x000fe2000f8e02ff */
[----:B------:R-:W-:Y:S01]  /*5a30*/  LEA.HI.X R25, R28, R2, R21, 0x2, P1 ;  /* 0x000000021c197211 */ /* 0x000fe200008f1415 */
[----:B------:R-:W-:Y:S01]  /*5a40*/  IMAD.WIDE.U32 R28, R18, UR10, RZ ;  /* 0x0000000a121c7c25 */ /* 0x000fe2000f8e00ff */
[----:B------:R-:W-:Y:S01]  /*5a50*/  LEA R26, P0, R30, R0, 0x2 ;  /* 0x000000001e1a7211 */ /* 0x000fe200078010ff */
[----:B------:R-:W2:Y:S01]  /*5a60*/  LDG.E.CONSTANT R21, desc[UR4][R32.64] ;  /* 0x0000000420157981 */ /* 0x000ea2000c1e9900 */
[----:B------:R-:W-:Y:S01]  /*5a70*/  IADD3 R27, R31, R35, RZ ;  /* 0x000000231f1b7210 */ /* 0x000fe20007ffe0ff */
[----:B------:R-:W-:-:S02]  /*5a80*/  IMAD R19, R18, UR11, R19 ;  /* 0x0000000b12137c24 */ /* 0x000fc4000f8e0213 */
[----:B0-----:R-:W-:Y:S01]  /*5a90*/  IMAD R23, R17, UR10, RZ ;  /* 0x0000000a11177c24 */ /* 0x001fe2000f8e02ff */
[----:B------:R-:W-:Y:S01]  /*5aa0*/  LEA.HI.X R27, R30, R2, R27, 0x2, P0 ;  /* 0x000000021e1b7211 */ /* 0x000fe200000f141b */
[----:B------:R-:W-:Y:S01]  /*5ab0*/  IMAD R15, R15, UR10, RZ ;  /* 0x0000000a0f0f7c24 */ /* 0x000fe2000f8e02ff */
[C---:B------:R-:W-:Y:S01]  /*5ac0*/  LEA R18, P0, R28.reuse, R0, 0x2 ;  /* 0x000000001c127211 */ /* 0x040fe200078010ff */
[----:B------:R-:W-:Y:S01]  /*5ad0*/  IMAD R13, R13, UR10, RZ ;  /* 0x0000000a0d0d7c24 */ /* 0x000fe2000f8e02ff */
[----:B------:R-:W-:Y:S01]  /*5ae0*/  IADD3 R17, R29, R19, RZ ;  /* 0x000000131d117210 */ /* 0x000fe20007ffe0ff */
[----:B------:R-:W3:Y:S03]  /*5af0*/  LDG.E.CONSTANT R24, desc[UR4][R24.64] ;  /* 0x0000000418187981 */ /* 0x000ee6000c1e9900 */
[----:B------:R-:W-:Y:S01]  /*5b00*/  LEA.HI.X R19, R28, R2, R17, 0x2, P0 ;  /* 0x000000021c137211 */ /* 0x000fe200000f1411 */
[C---:B------:R-:W-:Y:S01]  /*5b10*/  IMAD R17, R16.reuse, UR11, R23 ;  /* 0x0000000b10117c24 */ /* 0x040fe2000f8e0217 */
[----:B------:R-:W3:Y:S01]  /*5b20*/  LDG.E.CONSTANT R27, desc[UR4][R26.64] ;  /* 0x000000041a1b7981 */ /* 0x000ee2000c1e9900 */
[----:B------:R-:W-:-:S03]  /*5b30*/  IMAD.WIDE.U32 R22, R16, UR10, RZ ;  /* 0x0000000a10167c25 */ /* 0x000fc6000f8e00ff */
[----:B------:R-:W4:Y:S01]  /*5b40*/  LDG.E.CONSTANT R18, desc[UR4][R18.64] ;  /* 0x0000000412127981 */ /* 0x000f22000c1e9900 */
[----:B------:R-:W-:Y:S01]  /*5b50*/  IMAD R31, R14, UR11, R15 ;  /* 0x0000000b0e1f7c24 */ /* 0x000fe2000f8e020f */
[----:B------:R-:W-:Y:S01]  /*5b60*/  LEA R16, P0, R22, R0, 0x2 ;  /* 0x0000000016107211 */ /* 0x000fe200078010ff */
[----:B------:R-:W-:-:S04]  /*5b70*/  IMAD.WIDE.U32 R28, R14, UR10, RZ ;  /* 0x0000000a0e1c7c25 */ /* 0x000fc8000f8e00ff */
[----:B------:R-:W-:Y:S02]  /*5b80*/  IMAD.IADD R17, R23, 0x1, R17 ;  /* 0x0000000117117824 */ /* 0x000fe400078e0211 */
[----:B------:R-:W-:-:S04]  /*5b90*/  IMAD.WIDE.U32 R14, R12, UR10, RZ ;  /* 0x0000000a0c0e7c25 */ /* 0x000fc8000f8e00ff */
[----:B------:R-:W-:Y:S01]  /*5ba0*/  IMAD R23, R12, UR11, R13 ;  /* 0x0000000b0c177c24 */ /* 0x000fe2000f8e020d */
[----:B------:R-:W-:Y:S02]  /*5bb0*/  LEA.HI.X R17, R22, R2, R17, 0x2, P0 ;  /* 0x0000000216117211 */ /* 0x000fe400000f1411 */
[-C--:B------:R-:W-:Y:S02]  /*5bc0*/  LEA R22, P0, R14, R0.reuse, 0x2 ;  /* 0x000000000e167211 */ /* 0x080fe400078010ff */
[----:B------:R-:W-:Y:S02]  /*5bd0*/  IADD3 R15, R15, R23, RZ ;  /* 0x000000170f0f7210 */ /* 0x000fe40007ffe0ff */
[----:B------:R-:W-:Y:S01]  /*5be0*/  LEA R12, P1, R28, R0, 0x2 ;  /* 0x000000001c0c7211 */ /* 0x000fe200078210ff */
[----:B------:R0:W4:Y:S01]  /*5bf0*/  LDG.E.CONSTANT R17, desc[UR4][R16.64] ;  /* 0x0000000410117981 */ /* 0x000122000c1e9900 */
[----:B------:R-:W-:Y:S02]  /*5c00*/  IADD3 R13, R29, R31, RZ ;  /* 0x0000001f1d0d7210 */ /* 0x000fe40007ffe0ff */
[----:B------:R-:W-:-:S02]  /*5c10*/  LEA.HI.X R23, R14, R2, R15, 0x2, P0 ;  /* 0x000000020e177211 */ /* 0x000fc400000f140f */
[----:B------:R-:W-:-:S04]  /*5c20*/  LEA.HI.X R13, R28, R2, R13, 0x2, P1 ;  /* 0x000000021c0d7211 */ /* 0x000fc800008f140d */
[----:B------:R-:W5:Y:S04]  /*5c30*/  LDG.E.CONSTANT R23, desc[UR4][R22.64] ;  /* 0x0000000416177981 */ /* 0x000f68000c1e9900 */
[----:B------:R-:W5:Y:S01]  /*5c40*/  LDG.E.CONSTANT R12, desc[UR4][R12.64] ;  /* 0x000000040c0c7981 */ /* 0x000f62000c1e9900 */
[----:B0-----:R-:W-:Y:S02]  /*5c50*/  IADD3 R16, P1, R10, 0x40, RZ ;  /* 0x000000400a107810 */ /* 0x001fe40007f3e0ff */
[----:B------:R-:W-:Y:S02]  /*5c60*/  IADD3 R5, P2, R5, 0x8, RZ ;  /* 0x0000000805057810 */ /* 0x000fe40007f5e0ff */
[----:B------:R-:W-:Y:S01]  /*5c70*/  PLOP3.LUT P0, PT, PT, PT, PT, 0x8, 0x0 ;  /* 0x000000000000781c */ /* 0x000fe20003f0e170 */
[----:B------:R-:W-:Y:S01]  /*5c80*/  IMAD.MOV.U32 R10, RZ, RZ, R16 ;  /* 0x000000ffff0a7224 */ /* 0x000fe200078e0010 */
[----:B------:R-:W-:-:S02]  /*5c90*/  IADD3.X R6, RZ, R6, RZ, P2, !PT ;  /* 0x00000006ff067210 */ /* 0x000fc400017fe4ff */
[----:B--2---:R-:W-:-:S04]  /*5ca0*/  IADD3 R7, R21, R7, R20 ;  /* 0x0000000715077210 */ /* 0x004fc80007ffe014 */
[----:B---3--:R-:W-:-:S04]  /*5cb0*/  IADD3 R7, R27, R7, R24 ;  /* 0x000000071b077210 */ /* 0x008fc80007ffe018 */
[----:B----4-:R-:W-:Y:S02]  /*5cc0*/  IADD3 R7, R17, R7, R18 ;  /* 0x0000000711077210 */ /* 0x010fe40007ffe012 */
[----:B------:R-:W-:-:S04]  /*5cd0*/  IADD3.X R17, RZ, R11, RZ, P1, !PT ;  /* 0x0000000bff117210 */ /* 0x000fc80000ffe4ff */
[----:B------:R-:W-:Y:S02]  /*5ce0*/  MOV R11, R17 ;  /* 0x00000011000b7202 */ /* 0x000fe40000000f00 */
[----:B-----5:R-:W-:-:S07]  /*5cf0*/  IADD3 R7, R23, R7, R12 ;  /* 0x0000000717077210 */ /* 0x020fce0007ffe00c */
.L_x_2466:
[----:B------:R-:W-:Y:S05]  /*5d00*/  BSYNC B5 ;  /* 0x0000000000057941 */ /* 0x000fea0003800000 */
.L_x_2465:
[----:B------:R-:W-:-:S04]  /*5d10*/  ISETP.NE.U32.AND P1, PT, R5, RZ, PT ;  /* 0x000000ff0500720c */ /* 0x000fc80003f25070 */
[----:B------:R-:W-:-:S13]  /*5d20*/  ISETP.NE.OR.EX P0, PT, R6, RZ, P0, P1 ;  /* 0x000000ff0600720c */ /* 0x000fda0000705710 */
[----:B------:R-:W-:Y:S05]  /*5d30*/  @!P0 BREAK B2 ;  /* 0x0000000000028942 */ /* 0x000fea0003800000 */
[----:B------:R-:W-:Y:S05]  /*5d40*/  @!P0 BRA `(.L_x_2458) ;  /* 0x0000000000b88947 */ /* 0x000fea0003800000 */
.L_x_2460:
[----:B------:R-:W-:Y:S05]  /*5d50*/  BSYNC B2 ;  /* 0x0000000000027941 */ /* 0x000fea0003800000 */
.L_x_2459:
[----:B------:R-:W-:Y:S01]  /*5d60*/  BSSY B2, `(.L_x_2467) ;  /* 0x000002a000027945 */ /* 0x000fe20003800000 */
.L_x_2468:
        /* <DEDUP_REMOVED lines=20> */
[----:B------:R-:W-:Y:S01]  /*5eb0*/  IMAD.WIDE.U32 R20, R14, UR6, RZ ;  /* 0x000000060e147c25 */ /* 0x000fe2000f8e00ff */
[----:B------:R-:W-:-:S02]  /*5ec0*/  IADD3 R17, R19, R17, RZ ;  /* 0x0000001113117210 */ /* 0x000fc40007ffe0ff */
[----:B------:R-:W-:Y:S01]  /*5ed0*/  IADD3 R25, R23, R25, RZ ;  /* 0x0000001917197210 */ /* 0x000fe20007ffe0ff */
[----:B------:R-:W-:Y:S01]  /*5ee0*/  IMAD R15, R14, UR7, R15 ;  /* 0x000000070e0f7c24 */ /* 0x000fe2000f8e020f */
[----:B------:R-:W-:Y:S02]  /*5ef0*/  LEA.HI.X R17, R18, R2, R17, 0x2, P0 ;  /* 0x0000000212117211 */ /* 0x000fe400000f1411 */
[----:B------:R-:W-:Y:S01]  /*5f00*/  LEA R14, P0, R20, R0, 0x2 ;  /* 0x00000000140e7211 */ /* 0x000fe200078010ff */
[----:B------:R-:W-:Y:S01]  /*5f10*/  IMAD.IADD R15, R21, 0x1, R15 ;  /* 0x00000001150f7824 */ /* 0x000fe200078e020f */
[-C--:B------:R-:W-:Y:S01]  /*5f20*/  LEA.HI.X R25, R22, R2.reuse, R25, 0x2, P1 ;  /* 0x0000000216197211 */ /* 0x080fe200008f1419 */
[----:B------:R-:W2:Y:S03]  /*5f30*/  LDG.E.CONSTANT R16, desc[UR4][R16.64] ;  /* 0x0000000410107981 */ /* 0x000ea6000c1e9900 */
[----:B------:R-:W-:Y:S01]  /*5f40*/  LEA.HI.X R15, R20, R2, R15, 0x2, P0 ;  /* 0x00000002140f7211 */ /* 0x000fe200000f140f */
[----:B------:R-:W3:Y:S04]  /*5f50*/  LDG.E.CONSTANT R24, desc[UR4][R24.64] ;  /* 0x0000000418187981 */ /* 0x000ee8000c1e9900 */
        /* <DEDUP_REMOVED lines=11> */
.L_x_2467:
[----:B------:R-:W-:Y:S02]  /*6010*/  MOV R16, R10 ;  /* 0x0000000a00107202 */ /* 0x000fe40000000f00 */
[----:B------:R-:W-:-:S07]  /*6020*/  MOV R17, R11 ;  /* 0x0000000b00117202 */ /* 0x000fce0000000f00 */
.L_x_2458:
[----:B------:R-:W-:Y:S05]  /*6030*/  BSYNC B3 ;  /* 0x0000000000037941 */ /* 0x000fea0003800000 */
.L_x_2457:
        /* <DEDUP_REMOVED lines=34> */
[----:B--2---:R-:W-:-:S05]  /*6260*/  IADD3 R7, R4, R7, RZ ;  /* 0x0000000704077210 */ /* 0x004fca0007ffe0ff */
[----:B---3--:R-:W-:-:S07]  /*6270*/  @P0 IMAD.IADD R7, R10, 0x1, R7 ;  /* 0x000000010a070824 */ /* 0x008fce00078e0207 */
.L_x_2456:
[----:B------:R-:W-:Y:S05]  /*6280*/  BSYNC B4 ;  /* 0x0000000000047941 */ /* 0x000fea0003800000 */
.L_x_2455:
        /* <DEDUP_REMOVED lines=409> */
.L_x_2470:
        /* <DEDUP_REMOVED lines=53> */
.L_x_2480:
        /* <DEDUP_REMOVED lines=36> */
[----:B------:R-:W-:Y:S01]  /*81b0*/  LEA R42, P1, R36, R0, 0x2 ;  /* 0x00000000242a7211 */ /* 0x000fe200078210ff */
[----:B------:R-:W-:Y:S01]  /*81c0*/  IMAD.WIDE.U32 R38, R38, UR10, RZ ;  /* 0x0000000a26267c25 */ /* 0x000fe2000f8e00ff */
[----:B------:R-:W-:Y:S01]  /*81d0*/  IADD3 R49, R37, R49, RZ ;  /* 0x0000003125317210 */ /* 0x000fe20007ffe0ff */
[----:B------:R-:W2:Y:S02]  /*81e0*/  LDG.E.CONSTANT R34, desc[UR4][R34.64] ;  /* 0x0000000422227981 */ /* 0x000ea4000c1e9900 */
[----:B------:R-:W-:-:S04]  /*81f0*/  IMAD.WIDE.U32 R40, R44, UR10, RZ ;  /* 0x0000000a2c287c25 */ /* 0x000fc8000f8e00ff */
[----:B------:R-:W-:Y:S01]  /*8200*/  IMAD R45, R44, UR11, R45 ;  /* 0x0000000b2c2d7c24 */ /* 0x000fe2000f8e022d */
[----:B------:R-:W-:Y:S01]  /*8210*/  LEA R44, P2, R38, R0, 0x2 ;  /* 0x00000000262c7211 */ /* 0x000fe200078410ff */
[----:B------:R-:W-:Y:S01]  /*8220*/  IMAD.IADD R39, R39, 0x1, R43 ;  /* 0x0000000127277824 */ /* 0x000fe200078e022b */
[----:B------:R-:W-:Y:S01]  /*8230*/  LEA.HI.X R43, R36, R2, R49, 0x2, P1 ;  /* 0x00000002242b7211 */ /* 0x000fe200008f1431 */
[----:B------:R-:W-:Y:S01]  /*8240*/  IMAD R13, R13, UR10, RZ ;  /* 0x0000000a0d0d7c24 */ /* 0x000fe2000f8e02ff */
[----:B------:R-:W-:Y:S02]  /*8250*/  LEA R36, P1, R40, R0, 0x2 ;  /* 0x0000000028247211 */ /* 0x000fe400078210ff */
[----:B------:R-:W-:Y:S01]  /*8260*/  IADD3 R37, R41, R45, RZ ;  /* 0x0000002d29257210 */ /* 0x000fe20007ffe0ff */
[----:B------:R-:W-:Y:S01]  /*8270*/  IMAD R15, R15, UR10, RZ ;  /* 0x0000000a0f0f7c24 */ /* 0x000fe2000f8e02ff */
[-C--:B------:R-:W-:Y:S01]  /*8280*/  LEA.HI.X R45, R38, R2.reuse, R39, 0x2, P2 ;  /* 0x00000002262d7211 */ /* 0x080fe200010f1427 */
[----:B------:R-:W-:Y:S01]  /*8290*/  IMAD R13, R12, UR11, R13 ;  /* 0x0000000b0c0d7c24 */ /* 0x000fe2000f8e020d */
[----:B------:R-:W-:Y:S01]  /*82a0*/  LEA.HI.X R37, R40, R2, R37, 0x2, P1 ;  /* 0x0000000228257211 */ /* 0x000fe200008f1425 */
[----:B------:R-:W-:Y:S01]  /*82b0*/  IMAD.WIDE.U32 R40, R12, UR10, RZ ;  /* 0x0000000a0c287c25 */ /* 0x000fe2000f8e00ff */
[----:B------:R-:W3:Y:S03]  /*82c0*/  LDG.E.CONSTANT R42, desc[UR4][R42.64] ;  /* 0x000000042a2a7981 */ /* 0x000ee6000c1e9900 */
[C---:B------:R-:W-:Y:S01]  /*82d0*/  IMAD.WIDE.U32 R38, R14.reuse, UR10, RZ ;  /* 0x0000000a0e267c25 */ /* 0x040fe2000f8e00ff */
[----:B------:R0:W4:Y:S03]  /*82e0*/  LDG.E.CONSTANT R47, desc[UR4][R36.64] ;  /* 0x00000004242f7981 */ /* 0x000126000c1e9900 */
[----:B------:R-:W-:-:S02]  /*82f0*/  IMAD R49, R14, UR11, R15 ;  /* 0x0000000b0e317c24 */ /* 0x000fc4000f8e020f */
[----:B------:R-:W-:Y:S01]  /*8300*/  IMAD R17, R17, UR10, RZ ;  /* 0x0000000a11117c24 */ /* 0x000fe2000f8e02ff */
[----:B------:R-:W-:Y:S01]  /*8310*/  IADD3 R15, R41, R13, RZ ;  /* 0x0000000d290f7210 */ /* 0x000fe20007ffe0ff */
[----:B------:R-:W-:Y:S01]  /*8320*/  IMAD R19, R19, UR10, RZ ;  /* 0x0000000a13137c24 */ /* 0x000fe2000f8e02ff */
[-C--:B------:R-:W-:Y:S01]  /*8330*/  LEA R12, P2, R38, R0.reuse, 0x2 ;  /* 0x00000000260c7211 */ /* 0x080fe200078410ff */
[C---:B------:R-:W-:Y:S01]  /*8340*/  IMAD R17, R16.reuse, UR11, R17 ;  /* 0x0000000b10117c24 */ /* 0x040fe2000f8e0211 */
[----:B------:R-:W-:Y:S01]  /*8350*/  IADD3 R13, R39, R49, RZ ;  /* 0x00000031270d7210 */ /* 0x000fe20007ffe0ff */
[----:B0-----:R-:W-:Y:S01]  /*8360*/  IMAD.WIDE.U32 R36, R16, UR10, RZ ;  /* 0x0000000a10247c25 */ /* 0x001fe2000f8e00ff */
[----:B------:R-:W-:Y:S01]  /*8370*/  LEA R14, P1, R40, R0, 0x2 ;  /* 0x00000000280e7211 */ /* 0x000fe200078210ff */
[----:B------:R-:W3:Y:S01]  /*8380*/  LDG.E.CONSTANT R45, desc[UR4][R44.64] ;  /* 0x000000042c2d7981 */ /* 0x000ee2000c1e9900 */
[-C--:B------:R-:W-:Y:S01]  /*8390*/  LEA.HI.X R13, R38, R2.reuse, R13, 0x2, P2 ;  /* 0x00000002260d7211 */ /* 0x080fe200010f140d */
[----:B------:R-:W-:Y:S01]  /*83a0*/  IMAD.WIDE.U32 R38, R18, UR10, RZ ;  /* 0x0000000a12267c25 */ /* 0x000fe2000f8e00ff */
[----:B------:R-:W-:-:S02]  /*83b0*/  LEA.HI.X R15, R40, R2, R15, 0x2, P1 ;  /* 0x00000002280f7211 */ /* 0x000fc400008f140f */
[----:B------:R-:W-:Y:S01]  /*83c0*/  IADD3 R17, R37, R17, RZ ;  /* 0x0000001125117210 */ /* 0x000fe20007ffe0ff */
[----:B------:R-:W-:Y:S01]  /*83d0*/  IMAD R19, R18, UR11, R19 ;  /* 0x0000000b12137c24 */ /* 0x000fe2000f8e0213 */
[C---:B------:R-:W-:Y:S01]  /*83e0*/  LEA R16, P1, R36.reuse, R0, 0x2 ;  /* 0x0000000024107211 */ /* 0x040fe200078210ff */
[----:B------:R-:W-:Y:S01]  /*83f0*/  IMAD R21, R21, UR10, RZ ;  /* 0x0000000a15157c24 */ /* 0x000fe2000f8e02ff */
[----:B------:R0:W5:Y:S01]  /*8400*/  LDG.E.CONSTANT R35, desc[UR4][R12.64] ;  /* 0x000000040c237981 */ /* 0x000162000c1e9900 */
[----:B------:R-:W-:Y:S02]  /*8410*/  IMAD R37, R23, UR10, RZ ;  /* 0x0000000a17257c24 */ /* 0x000fe4000f8e02ff */
[----:B------:R-:W-:Y:S01]  /*8420*/  IMAD R25, R25, UR10, RZ ;  /* 0x0000000a19197c24 */ /* 0x000fe2000f8e02ff */
[----:B------:R1:W4:Y:S01]  /*8430*/  LDG.E.CONSTANT R40, desc[UR4][R14.64] ;  /* 0x000000040e287981 */ /* 0x000322000c1e9900 */
[----:B------:R-:W-:Y:S01]  /*8440*/  LEA.HI.X R17, R36, R2, R17, 0x2, P1 ;  /* 0x0000000224117211 */ /* 0x000fe200008f1411 */
[----:B------:R-:W-:Y:S01]  /*8450*/  IMAD.IADD R19, R39, 0x1, R19 ;  /* 0x0000000127137824 */ /* 0x000fe200078e0213 */
[----:B------:R-:W-:Y:S01]  /*8460*/  LEA R18, P1, R38, R0, 0x2 ;  /* 0x0000000026127211 */ /* 0x000fe200078210ff */
[----:B------:R-:W-:-:S02]  /*8470*/  IMAD R23, R20, UR11, R21 ;  /* 0x0000000b14177c24 */ /* 0x000fc4000f8e0215 */
[----:B0-----:R-:W-:Y:S01]  /*8480*/  IMAD R13, R22, UR11, R37 ;  /* 0x0000000b160d7c24 */ /* 0x001fe2000f8e0225 */
[----:B------:R0:W5:Y:S01]  /*8490*/  LDG.E.CONSTANT R36, desc[UR4][R16.64] ;  /* 0x0000000410247981 */ /* 0x000162000c1e9900 */
[----:B------:R-:W-:-:S04]  /*84a0*/  IMAD.WIDE.U32 R20, R20, UR10, RZ ;  /* 0x0000000a14147c25 */ /* 0x000fc8000f8e00ff */
[----:B-1----:R-:W-:-:S04]  /*84b0*/  IMAD.WIDE.U32 R14, R22, UR10, RZ ;  /* 0x0000000a160e7c25 */ /* 0x002fc8000f8e00ff */
[C---:B------:R-:W-:Y:S02]  /*84c0*/  IMAD R37, R24.reuse, UR11, R25 ;  /* 0x0000000b18257c24 */ /* 0x040fe4000f8e0219 */
[----:B------:R-:W-:Y:S01]  /*84d0*/  IMAD.WIDE.U32 R24, R24, UR10, RZ ;  /* 0x0000000a18187c25 */ /* 0x000fe2000f8e00ff */
[----:B------:R-:W-:Y:S02]  /*84e0*/  LEA.HI.X R19, R38, R2, R19, 0x2, P1 ;  /* 0x0000000226137211 */ /* 0x000fe400008f1413 */
[-C--:B0-----:R-:W-:Y:S02]  /*84f0*/  LEA R16, P1, R20, R0.reuse, 0x2 ;  /* 0x0000000014107211 */ /* 0x081fe400078210ff */
[----:B------:R-:W-:Y:S02]  /*8500*/  IADD3 R17, R21, R23, RZ ;  /* 0x0000001715117210 */ /* 0x000fe40007ffe0ff */
[----:B------:R-:W-:Y:S01]  /*8510*/  IADD3 R13, R15, R13, RZ ;  /* 0x0000000d0f0d7210 */ /* 0x000fe20007ffe0ff */
[----:B------:R0:W5:Y:S01]  /*8520*/  LDG.E.CONSTANT R21, desc[UR4][R18.64] ;  /* 0x0000000412157981 */ /* 0x000162000c1e9900 */
        /* <DEDUP_REMOVED lines=8> */
[----:B------:R1:W5:Y:S01]  /*85b0*/  LDG.E.CONSTANT R20, desc[UR4][R16.64] ;  /* 0x0000000410147981 */ /* 0x000362000c1e9900 */
[----:B------:R-:W-:Y:S01]  /*85c0*/  IMAD R27, R29, UR10, RZ ;  /* 0x0000000a1d1b7c24 */ /* 0x000fe2000f8e02ff */
[----:B------:R-:W-:-:S02]  /*85d0*/  LEA.HI.X R15, R24, R2, R15, 0x2, P1 ;  /* 0x00000002180f7211 */ /* 0x000fc400008f140f */
[----:B0-----:R-:W-:Y:S01]  /*85e0*/  LEA R18, P1, R22, R0, 0x2 ;  /* 0x0000000016127211 */ /* 0x001fe200078210ff */
[----:B------:R0:W5:Y:S01]  /*85f0*/  LDG.E.CONSTANT R24, desc[UR4][R12.64] ;  /* 0x000000040c187981 */ /* 0x000162000c1e9900 */
[----:B------:R-:W-:Y:S01]  /*8600*/  IADD3 R19, R23, R25, RZ ;  /* 0x0000001917137210 */ /* 0x000fe20007ffe0ff */
[----:B------:R-:W-:Y:S02]  /*8610*/  IMAD R23, R31, UR10, RZ ;  /* 0x0000000a1f177c24 */ /* 0x000fe4000f8e02ff */
[----:B------:R0:W5:Y:S01]  /*8620*/  LDG.E.CONSTANT R25, desc[UR4][R14.64] ;  /* 0x000000040e197981 */ /* 0x000162000c1e9900 */
[C---:B-1----:R-:W-:Y:S02]  /*8630*/  IMAD R17, R28.reuse, UR11, R27 ;  /* 0x0000000b1c117c24 */ /* 0x042fe4000f8e021b */
[----:B------:R-:W-:Y:S01]  /*8640*/  IMAD.WIDE.U32 R28, R28, UR10, RZ ;  /* 0x0000000a1c1c7c25 */ /* 0x000fe2000f8e00ff */
[----:B------:R-:W-:-:S03]  /*8650*/  LEA.HI.X R19, R22, R2, R19, 0x2, P1 ;  /* 0x0000000216137211 */ /* 0x000fc600008f1413 */
[----:B------:R-:W-:Y:S01]  /*8660*/  IMAD R27, R33, UR10, RZ ;  /* 0x0000000a211b7c24 */ /* 0x000fe2000f8e02ff */
[----:B------:R-:W-:Y:S01]  /*8670*/  LEA R16, P1, R28, R0, 0x2 ;  /* 0x000000001c107211 */ /* 0x000fe200078210ff */
[----:B------:R-:W-:Y:S01]  /*8680*/  IMAD.IADD R17, R29, 0x1, R17 ;  /* 0x000000011d117824 */ /* 0x000fe200078e0211 */
[----:B------:R-:W5:Y:S01]  /*8690*/  LDG.E.CONSTANT R18, desc[UR4][R18.64] ;  /* 0x0000000412127981 */ /* 0x000f62000c1e9900 */
[----:B------:R-:W-:Y:S02]  /*86a0*/  IMAD R23, R30, UR11, R23 ;  /* 0x0000000b1e177c24 */ /* 0x000fe4000f8e0217 */
[----:B0-----:R-:W-:-:S04]  /*86b0*/  IMAD.WIDE.U32 R12, R32, UR10, RZ ;  /* 0x0000000a200c7c25 */ /* 0x001fc8000f8e00ff */
[----:B------:R-:W-:Y:S02]  /*86c0*/  IMAD R27, R32, UR11, R27 ;  /* 0x0000000b201b7c24 */ /* 0x000fe4000f8e021b */
[----:B------:R-:W-:Y:S01]  /*86d0*/  IMAD.WIDE.U32 R30, R30, UR10, RZ ;  /* 0x0000000a1e1e7c25 */ /* 0x000fe2000f8e00ff */
[----:B------:R-:W-:Y:S02]  /*86e0*/  LEA.HI.X R17, R28, R2, R17, 0x2, P1 ;  /* 0x000000021c117211 */ /* 0x000fe400008f1411 */
[-C--:B------:R-:W-:Y:S02]  /*86f0*/  LEA R22, P1, R12, R0.reuse, 0x2 ;  /* 0x000000000c167211 */ /* 0x080fe400078210ff */
[----:B------:R-:W-:Y:S02]  /*8700*/  IADD3 R13, R13, R27, RZ ;  /* 0x0000001b0d0d7210 */ /* 0x000fe40007ffe0ff */
[----:B------:R-:W-:Y:S01]  /*8710*/  LEA R14, P2, R30, R0, 0x2 ;  /* 0x000000001e0e7211 */ /* 0x000fe200078410ff */
[----:B------:R-:W5:Y:S01]  /*8720*/  LDG.E.CONSTANT R17, desc[UR4][R16.64] ;  /* 0x0000000410117981 */ /* 0x000f62000c1e9900 */
[----:B------:R-:W-:-:S02]  /*8730*/  IADD3 R15, R31, R23, RZ ;  /* 0x000000171f0f7210 */ /* 0x000fc40007ffe0ff */
        /* <DEDUP_REMOVED lines=20> */
.L_x_2479:
[----:B------:R-:W-:Y:S01]  /*8880*/  IMAD.MOV.U32 R16, RZ, RZ, R10 ;  /* 0x000000ffff107224 */ /* 0x000fe200078e000a */
[----:B------:R-:W-:-:S07]  /*8890*/  MOV R17, R11 ;  /* 0x0000000b00117202 */ /* 0x000fce0000000f00 */
.L_x_2478:
[----:B------:R-:W-:Y:S05]  /*88a0*/  BSYNC B5 ;  /* 0x0000000000057941 */ /* 0x000fea0003800000 */
.L_x_2477:
        /* <DEDUP_REMOVED lines=30> */
[----:B------:R-:W-:Y:S01]  /*8a90*/  LEA R24, P1, R28, R0, 0x2 ;  /* 0x000000001c187211 */ /* 0x000fe200078210ff */
[C---:B------:R-:W-:Y:S02]  /*8aa0*/  IMAD R35, R20.reuse, UR11, R33 ;  /* 0x0000000b14237c24 */ /* 0x040fe4000f8e0221 */
[----:B------:R-:W-:Y:S02]  /*8ab0*/  IMAD.IADD R21, R29, 0x1, R21 ;  /* 0x000000011d157824 */ /* 0x000fe400078e0215 */
[----:B------:R-:W-:Y:S01]  /*8ac0*/  IMAD.WIDE.U32 R30, R20, UR10, RZ ;  /* 0x0000000a141e7c25 */ /* 0x000fe2000f8e00ff */
[-C--:B------:R-:W-:Y:S01]  /*8ad0*/  LEA.HI.X R33, R26, R2.reuse, R25, 0x2, P0 ;  /* 0x000000021a217211 */ /* 0x080fe200000f1419 */
[----:B------:R0:W2:Y:S01]  /*8ae0*/  LDG.E.CONSTANT R20, desc[UR4][R22.64] ;  /* 0x0000000416147981 */ /* 0x0000a2000c1e9900 */
[----:B------:R-:W-:Y:S01]  /*8af0*/  LEA.HI.X R25, R28, R2, R21, 0x2, P1 ;  /* 0x000000021c197211 */ /* 0x000fe200008f1415 */
[----:B------:R-:W-:Y:S01]  /*8b00*/  IMAD R19, R19, UR10, RZ ;  /* 0x0000000a13137c24 */ /* 0x000fe2000f8e02ff */
[----:B------:R-:W-:Y:S01]  /*8b10*/  LEA R26, P0, R30, R0, 0x2 ;  /* 0x000000001e1a7211 */ /* 0x000fe200078010ff */
[C---:B------:R-:W-:Y:S01]  /*8b20*/  IMAD.WIDE.U32 R28, R18.reuse, UR10, RZ ;  /* 0x0000000a121c7c25 */ /* 0x040fe2000f8e00ff */
[----:B------:R-:W-:Y:S01]  /*8b30*/  IADD3 R27, R31, R35, RZ ;  /* 0x000000231f1b7210 */ /* 0x000fe20007ffe0ff */
[----:B------:R-:W2:Y:S02]  /*8b40*/  LDG.E.CONSTANT R21, desc[UR4][R32.64] ;  /* 0x0000000420157981 */ /* 0x000ea4000c1e9900 */
[----:B------:R-:W-:Y:S01]  /*8b50*/  IMAD R19, R18, UR11, R19 ;  /* 0x0000000b12137c24 */ /* 0x000fe2000f8e0213 */
[----:B------:R-:W-:Y:S01]  /*8b60*/  LEA.HI.X R27, R30, R2, R27, 0x2, P0 ;  /* 0x000000021e1b7211 */ /* 0x000fe200000f141b */
[----:B0-----:R-:W-:Y:S01]  /*8b70*/  IMAD R23, R17, UR10, RZ ;  /* 0x0000000a11177c24 */ /* 0x001fe2000f8e02ff */
[C---:B------:R-:W-:Y:S01]  /*8b80*/  LEA R18, P0, R28.reuse, R0, 0x2 ;  /* 0x000000001c127211 */ /* 0x040fe200078010ff */
[----:B------:R-:W-:Y:S01]  /*8b90*/  IMAD R15, R15, UR10, RZ ;  /* 0x0000000a0f0f7c24 */ /* 0x000fe2000f8e02ff */
[----:B------:R-:W-:Y:S01]  /*8ba0*/  IADD3 R17, R29, R19, RZ ;  /* 0x000000131d117210 */ /* 0x000fe20007ffe0ff */
[----:B------:R-:W-:Y:S01]  /*8bb0*/  IMAD R13, R13, UR10, RZ ;  /* 0x0000000a0d0d7c24 */ /* 0x000fe2000f8e02ff */
[----:B------:R-:W3:Y:S02]  /*8bc0*/  LDG.E.CONSTANT R24, desc[UR4][R24.64] ;  /* 0x0000000418187981 */ /* 0x000ee4000c1e9900 */
[----:B------:R-:W-:Y:S01]  /*8bd0*/  LEA.HI.X R19, R28, R2, R17, 0x2, P0 ;  /* 0x000000021c137211 */ /* 0x000fe200000f1411 */
[C---:B------:R-:W-:Y:S01]  /*8be0*/  IMAD R17, R16.reuse, UR11, R23 ;  /* 0x0000000b10117c24 */ /* 0x040fe2000f8e0217 */
[----:B------:R-:W3:Y:S01]  /*8bf0*/  LDG.E.CONSTANT R27, desc[UR4][R26.64] ;  /* 0x000000041a1b7981 */ /* 0x000ee2000c1e9900 */
[----:B------:R-:W-:-:S03]  /*8c00*/  IMAD.WIDE.U32 R22, R16, UR10, RZ ;  /* 0x0000000a10167c25 */ /* 0x000fc6000f8e00ff */
[----:B------:R-:W4:Y:S01]  /*8c10*/  LDG.E.CONSTANT R18, desc[UR4][R18.64] ;  /* 0x0000000412127981 */ /* 0x000f22000c1e9900 */
[C---:B------:R-:W-:Y:S01]  /*8c20*/  IMAD R31, R14.reuse, UR11, R15 ;  /* 0x0000000b0e1f7c24 */ /* 0x040fe2000f8e020f */
[----:B------:R-:W-:Y:S01]  /*8c30*/  IADD3 R17, R23, R17, RZ ;  /* 0x0000001117117210 */ /* 0x000fe20007ffe0ff */
[----:B------:R-:W-:Y:S01]  /*8c40*/  IMAD.WIDE.U32 R28, R14, UR10, RZ ;  /* 0x0000000a0e1c7c25 */ /* 0x000fe2000f8e00ff */
[----:B------:R-:W-:-:S03]  /*8c50*/  LEA R16, P0, R22, R0, 0x2 ;  /* 0x0000000016107211 */ /* 0x000fc600078010ff */
[----:B------:R-:W-:Y:S01]  /*8c60*/  IMAD.WIDE.U32 R14, R12, UR10, RZ ;  /* 0x0000000a0c0e7c25 */ /* 0x000fe2000f8e00ff */
[----:B------:R-:W-:-:S03]  /*8c70*/  LEA.HI.X R17, R22, R2, R17, 0x2, P0 ;  /* 0x0000000216117211 */ /* 0x000fc600000f1411 */
[----:B------:R-:W-:Y:S01]  /*8c80*/  IMAD R23, R12, UR11, R13 ;  /* 0x0000000b0c177c24 */ /* 0x000fe2000f8e020d */
[-C--:B------:R-:W-:Y:S02]  /*8c90*/  LEA R22, P0, R14, R0.reuse, 0x2 ;  /* 0x000000000e167211 */ /* 0x080fe400078010ff */
[----:B------:R-:W-:Y:S01]  /*8ca0*/  LEA R12, P1, R28, R0, 0x2 ;  /* 0x000000001c0c7211 */ /* 0x000fe200078210ff */
[----:B------:R-:W-:Y:S01]  /*8cb0*/  IMAD.IADD R15, R15, 0x1, R23 ;  /* 0x000000010f0f7824 */ /* 0x000fe200078e0217 */
[----:B------:R-:W-:Y:S01]  /*8cc0*/  IADD3 R13, R29, R31, RZ ;  /* 0x0000001f1d0d7210 */ /* 0x000fe20007ffe0ff */
[----:B------:R0:W4:Y:S03]  /*8cd0*/  LDG.E.CONSTANT R17, desc[UR4][R16.64] ;  /* 0x0000000410117981 */ /* 0x000126000c1e9900 */
        /* <DEDUP_REMOVED lines=11> */
[----:B----4-:R-:W-:Y:S02]  /*8d90*/  IADD3 R7, R17, R7, R18 ;  /* 0x0000000711077210 */ /* 0x010fe40007ffe012 */
[----:B------:R-:W-:-:S04]  /*8da0*/  IADD3.X R17, RZ, R11, RZ, P1, !PT ;  /* 0x0000000bff117210 */ /* 0x000fc80000ffe4ff */
[----:B------:R-:W-:Y:S02]  /*8db0*/  MOV R11, R17 ;  /* 0x00000011000b7202 */ /* 0x000fe40000000f00 */
[----:B-----5:R-:W-:-:S07]  /*8dc0*/  IADD3 R7, R23, R7, R12 ;  /* 0x0000000717077210 */ /* 0x020fce0007ffe00c */
.L_x_2482:
[----:B------:R-:W-:Y:S05]  /*8dd0*/  BSYNC B5 ;  /* 0x0000000000057941 */ /* 0x000fea0003800000 */
.L_x_2481:
[----:B------:R-:W-:-:S04]  /*8de0*/  ISETP.NE.U32.AND P1, PT, R5, RZ, PT ;  /* 0x000000ff0500720c */ /* 0x000fc80003f25070 */
[----:B------:R-:W-:-:S13]  /*8df0*/  ISETP.NE.OR.EX P0, PT, R6, RZ, P0, P1 ;  /* 0x000000ff0600720c */ /* 0x000fda0000705710 */
[----:B------:R-:W-:Y:S05]  /*8e00*/  @!P0 BREAK B2 ;  /* 0x0000000000028942 */ /* 0x000fea0003800000 */
[----:B------:R-:W-:Y:S05]  /*8e10*/  @!P0 BRA `(.L_x_2474) ;  /* 0x0000000000bc8947 */ /* 0x000fea0003800000 */
.L_x_2476:
[----:B------:R-:W-:Y:S05]  /*8e20*/  BSYNC B2 ;  /* 0x0000000000027941 */ /* 0x000fea0003800000 */
.L_x_2475:
[----:B------:R-:W-:Y:S01]  /*8e30*/  BSSY B2, `(.L_x_2483) ;  /* 0x000002b000027945 */ /* 0x000fe20003800000 */
.L_x_2484:
        /* <DEDUP_REMOVED lines=15> */
[----:B------:R-:W-:Y:S02]  /*8f30*/  IMAD.WIDE.U32 R18, R18, UR10, RZ ;  /* 0x0000000a12127c25 */ /* 0x000fe4000f8e00ff */
[----:B------:R-:W2:Y:S02]  /*8f40*/  LDG.E.CONSTANT R12, desc[UR4][R12.64] ;  /* 0x000000040c0c7981 */ /* 0x000ea4000c1e9900 */
[----:B------:R-:W-:Y:S01]  /*8f50*/  IMAD R25, R20, UR11, R21 ;  /* 0x0000000b14197c24 */ /* 0x000fe2000f8e0215 */
[----:B------:R-:W-:Y:S01]  /*8f60*/  LEA R16, P0, R18, R0, 0x2 ;  /* 0x0000000012107211 */ /* 0x000fe200078010ff */
[----:B------:R-:W-:Y:S01]  /*8f70*/  IMAD.WIDE.U32 R20, R20, UR10, RZ ;  /* 0x0000000a14147c25 */ /* 0x000fe2000f8e00ff */
[----:B------:R-:W-:-:S03]  /*8f80*/  IADD3 R17, R19, R17, RZ ;  /* 0x0000001113117210 */ /* 0x000fc60007ffe0ff */
[----:B------:R-:W-:Y:S01]  /*8f90*/  IMAD.WIDE.U32 R22, R14, UR10, RZ ;  /* 0x0000000a0e167c25 */ /* 0x000fe2000f8e00ff */
[----:B------:R-:W-:Y:S02]  /*8fa0*/  LEA.HI.X R17, R18, R2, R17, 0x2, P0 ;  /* 0x0000000212117211 */ /* 0x000fe400000f1411 */
[----:B------:R-:W-:Y:S01]  /*8fb0*/  IADD3 R25, R21, R25, RZ ;  /* 0x0000001915197210 */ /* 0x000fe20007ffe0ff */
[----:B------:R-:W-:Y:S01]  /*8fc0*/  IMAD R15, R14, UR11, R15 ;  /* 0x0000000b0e0f7c24 */ /* 0x000fe2000f8e020f */
[-C--:B------:R-:W-:Y:S01]  /*8fd0*/  LEA R14, P1, R20, R0.reuse, 0x2 ;  /* 0x00000000140e7211 */ /* 0x080fe200078210ff */
[----:B------:R-:W2:Y:S01]  /*8fe0*/  LDG.E.CONSTANT R16, desc[UR4][R16.64] ;  /* 0x0000000410107981 */ /* 0x000ea2000c1e9900 */
[----:B------:R-:W-:Y:S02]  /*8ff0*/  LEA R18, P0, R22, R0, 0x2 ;  /* 0x0000000016127211 */ /* 0x000fe400078010ff */
[----:B------:R-:W-:Y:S02]  /*9000*/  IADD3 R19, R23, R15, RZ ;  /* 0x0000000f17137210 */ /* 0x000fe40007ffe0ff */
[----:B------:R-:W-:-:S02]  /*9010*/  LEA.HI.X R15, R20, R2, R25, 0x2, P1 ;  /* 0x00000002140f7211 */ /* 0x000fc400008f1419 */
[----:B------:R-:W-:-:S03]  /*9020*/  LEA.HI.X R19, R22, R2, R19, 0x2, P0 ;  /* 0x0000000216137211 */ /* 0x000fc600000f1413 */
[----:B------:R-:W3:Y:S04]  /*9030*/  LDG.E.CONSTANT R14, desc[UR4][R14.64] ;  /* 0x000000040e0e7981 */ /* 0x000ee8000c1e9900 */
[----:B------:R-:W3:Y:S01]  /*9040*/  LDG.E.CONSTANT R18, desc[UR4][R18.64] ;  /* 0x0000000412127981 */ /* 0x000ee2000c1e9900 */
[----:B------:R-:W-:-:S04]  /*9050*/  IADD3 R5, P0, R5, 0x4, RZ ;  /* 0x0000000405057810 */ /* 0x000fc80007f1e0ff */
[----:B------:R-:W-:Y:S02]  /*9060*/  IADD3.X R6, RZ, R6, RZ, P0, !PT ;  /* 0x00000006ff067210 */ /* 0x000fe400007fe4ff */
[----:B------:R-:W-:-:S04]  /*9070*/  ISETP.NE.U32.AND P0, PT, R5, RZ, PT ;  /* 0x000000ff0500720c */ /* 0x000fc80003f05070 */
[----:B------:R-:W-:Y:S02]  /*9080*/  ISETP.NE.AND.EX P0, PT, R6, RZ, PT, P0 ;  /* 0x000000ff0600720c */ /* 0x000fe40003f05300 */
[----:B------:R-:W-:-:S05]  /*9090*/  IADD3 R10, P1, R10, 0x20, RZ ;  /* 0x000000200a0a7810 */ /* 0x000fca0007f3e0ff */
[----:B------:R-:W-:Y:S01]  /*90a0*/  IMAD.X R11, RZ, RZ, R11, P1 ;  /* 0x000000ffff0b7224 */ /* 0x000fe200008e060b */
[----:B--2---:R-:W-:-:S04]  /*90b0*/  IADD3 R7, R16, R7, R12 ;  /* 0x0000000710077210 */ /* 0x004fc80007ffe00c */
[----:B---3--:R-:W-:Y:S01]  /*90c0*/  IADD3 R7, R18, R7, R14 ;  /* 0x0000000712077210 */ /* 0x008fe20007ffe00e */
[----:B------:R-:W-:Y:S06]  /*90d0*/  @P0 BRA `(.L_x_2484) ;  /* 0xfffffffc00580947 */ /* 0x000fec000383ffff */
[----:B------:R-:W-:Y:S05]  /*90e0*/  BSYNC B2 ;  /* 0x0000000000027941 */ /* 0x000fea0003800000 */
.L_x_2483:
[----:B------:R-:W-:Y:S02]  /*90f0*/  MOV R16, R10 ;  /* 0x0000000a00107202 */ /* 0x000fe40000000f00 */
[----:B------:R-:W-:-:S07]  /*9100*/  MOV R17, R11 ;  /* 0x0000000b00117202 */ /* 0x000fce0000000f00 */
.L_x_2474:
[----:B------:R-:W-:Y:S05]  /*9110*/  BSYNC B3 ;  /* 0x0000000000037941 */ /* 0x000fea0003800000 */
.L_x_2473:
        /* <DEDUP_REMOVED lines=34> */
[----:B--2---:R-:W-:-:S04]  /*9340*/  IADD3 R7, R4, R7, RZ ;  /* 0x0000000704077210 */ /* 0x004fc80007ffe0ff */
[----:B---3--:R-:W-:-:S07]  /*9350*/  @P0 IADD3 R7, R10, R7, RZ ;  /* 0x000000070a070210 */ /* 0x008fce0007ffe0ff */
.L_x_2472:
[----:B------:R-:W-:Y:S05]  /*9360*/  BSYNC B4 ;  /* 0x0000000000047941 */ /* 0x000fea0003800000 */
.L_x_2471:
[----:B------:R1:W-:Y:S01]  /*9370*/  STG.E desc[UR4][R8.64], R7 ;  /* 0x0000000708007986 */ /* 0x0003e2000c101904 */
[----:B------:R-:W-:-:S07]  /*9380*/  IADD3 R3, R3, 0x80, RZ ;  /* 0x0000008003037810 */ /* 0x000fce0007ffe0ff */
.L_x_2453:
        /* <DEDUP_REMOVED lines=407> */
.L_x_2486:
        /* <DEDUP_REMOVED lines=53> */
.L_x_2496:
        /* <DEDUP_REMOVED lines=30> */
[----:B------:R-:W-:Y:S01]  /*b230*/  IMAD R43, R39, UR10, RZ ;  /* 0x0000000a272b7c24 */ /* 0x000fe2000f8e02ff */
[----:B------:R-:W2:Y:S01]  /*b240*/  LDG.E.CONSTANT R46, desc[UR4][R46.64] ;  /* 0x000000042e2e7981 */ /* 0x000ea2000c1e9900 */
[----:B------:R-:W-:Y:S01]  /*b250*/  IMAD R49, R36, UR11, R49 ;  /* 0x0000000b24317c24 */ /* 0x000fe2000f8e0231 */
[----:B------:R-:W-:Y:S01]  /*b260*/  LEA.HI.X R35, R40, R2, R35, 0x2, P1 ;  /* 0x0000000228237211 */ /* 0x000fe200008f1423 */
[----:B------:R-:W-:-:S04]  /*b270*/  IMAD.WIDE.U32 R36, R36, UR10, RZ ;  /* 0x0000000a24247c25 */ /* 0x000fc8000f8e00ff */
[----:B------:R-:W-:Y:S01]  /*b280*/  IMAD R43, R38, UR11, R43 ;  /* 0x0000000b262b7c24 */ /* 0x000fe2000f8e022b */
[----:B------:R-:W-:Y:S01]  /*b290*/  LEA R42, P1, R36, R0, 0x2 ;  /* 0x00000000242a7211 */ /* 0x000fe200078210ff */
[----:B------:R-:W-:Y:S01]  /*b2a0*/  IMAD.WIDE.U32 R38, R38, UR10, RZ ;  /* 0x0000000a26267c25 */ /* 0x000fe2000f8e00ff */
[----:B------:R-:W-:Y:S01]  /*b2b0*/  IADD3 R49, R37, R49, RZ ;  /* 0x0000003125317210 */ /* 0x000fe20007ffe0ff */
[----:B------:R-:W2:Y:S02]  /*b2c0*/  LDG.E.CONSTANT R34, desc[UR4][R34.64] ;  /* 0x0000000422227981 */ /* 0x000ea4000c1e9900 */
        /* <DEDUP_REMOVED lines=13> */
[----:B------:R-:W3:Y:S02]  /*b3a0*/  LDG.E.CONSTANT R42, desc[UR4][R42.64] ;  /* 0x000000042a2a7981 */ /* 0x000ee4000c1e9900 */
[----:B------:R-:W-:-:S04]  /*b3b0*/  IMAD.WIDE.U32 R40, R12, UR10, RZ ;  /* 0x0000000a0c287c25 */ /* 0x000fc8000f8e00ff */
[----:B------:R-:W-:Y:S01]  /*b3c0*/  IMAD R49, R14, UR11, R15 ;  /* 0x0000000b0e317c24 */ /* 0x000fe2000f8e020f */
[----:B------:R0:W4:Y:S01]  /*b3d0*/  LDG.E.CONSTANT R47, desc[UR4][R36.64] ;  /* 0x00000004242f7981 */ /* 0x000122000c1e9900 */
[----:B------:R-:W-:Y:S01]  /*b3e0*/  IMAD R17, R17, UR10, RZ ;  /* 0x0000000a11117c24 */ /* 0x000fe2000f8e02ff */
[-C--:B------:R-:W-:Y:S01]  /*b3f0*/  LEA R12, P2, R38, R0.reuse, 0x2 ;  /* 0x00000000260c7211 */ /* 0x080fe200078410ff */
[----:B------:R-:W-:Y:S01]  /*b400*/  IMAD.IADD R15, R41, 0x1, R13 ;  /* 0x00000001290f7824 */ /* 0x000fe200078e020d */
[----:B------:R-:W-:Y:S01]  /*b410*/  IADD3 R13, R39, R49, RZ ;  /* 0x00000031270d7210 */ /* 0x000fe20007ffe0ff */
[----:B------:R-:W-:Y:S01]  /*b420*/  IMAD R17, R16, UR11, R17 ;  /* 0x0000000b10117c24 */ /* 0x000fe2000f8e0211 */
[----:B------:R-:W-:Y:S01]  /*b430*/  LEA R14, P1, R40, R0, 0x2 ;  /* 0x00000000280e7211 */ /* 0x000fe200078210ff */
[----:B------:R-:W-:Y:S01]  /*b440*/  IMAD R19, R19, UR10, RZ ;  /* 0x0000000a13137c24 */ /* 0x000fe2000f8e02ff */
[----:B------:R-:W3:Y:S01]  /*b450*/  LDG.E.CONSTANT R45, desc[UR4][R44.64] ;  /* 0x000000042c2d7981 */ /* 0x000ee2000c1e9900 */
[----:B0-----:R-:W-:Y:S01]  /*b460*/  IMAD.WIDE.U32 R36, R16, UR10, RZ ;  /* 0x0000000a10247c25 */ /* 0x001fe2000f8e00ff */
[----:B------:R-:W-:-:S02]  /*b470*/  LEA.HI.X R13, R38, R2, R13, 0x2, P2 ;  /* 0x00000002260d7211 */ /* 0x000fc400010f140d */
[----:B------:R-:W-:Y:S01]  /*b480*/  LEA.HI.X R15, R40, R2, R15, 0x2, P1 ;  /* 0x00000002280f7211 */ /* 0x000fe200008f140f */
[----:B------:R-:W-:Y:S01]  /*b490*/  IMAD.WIDE.U32 R38, R18, UR10, RZ ;  /* 0x0000000a12267c25 */ /* 0x000fe2000f8e00ff */
[----:B------:R-:W-:Y:S01]  /*b4a0*/  IADD3 R17, R37, R17, RZ ;  /* 0x0000001125117210 */ /* 0x000fe20007ffe0ff */
[----:B------:R0:W5:Y:S01]  /*b4b0*/  LDG.E.CONSTANT R35, desc[UR4][R12.64] ;  /* 0x000000040c237981 */ /* 0x000162000c1e9900 */
[----:B------:R-:W-:Y:S01]  /*b4c0*/  LEA R16, P1, R36, R0, 0x2 ;  /* 0x0000000024107211 */ /* 0x000fe200078210ff */
[----:B------:R-:W-:Y:S02]  /*b4d0*/  IMAD R19, R18, UR11, R19 ;  /* 0x0000000b12137c24 */ /* 0x000fe4000f8e0213 */
[----:B------:R-:W-:Y:S01]  /*b4e0*/  IMAD R21, R21, UR10, RZ ;  /* 0x0000000a15157c24 */ /* 0x000fe2000f8e02ff */
[----:B------:R1:W4:Y:S01]  /*b4f0*/  LDG.E.CONSTANT R40, desc[UR4][R14.64] ;  /* 0x000000040e287981 */ /* 0x000322000c1e9900 */
[----:B------:R-:W-:Y:S02]  /*b500*/  IMAD R37, R23, UR10, RZ ;  /* 0x0000000a17257c24 */ /* 0x000fe4000f8e02ff */
[----:B------:R-:W-:Y:S01]  /*b510*/  IMAD R25, R25, UR10, RZ ;  /* 0x0000000a19197c24 */ /* 0x000fe2000f8e02ff */
[----:B------:R-:W-:Y:S01]  /*b520*/  LEA.HI.X R17, R36, R2, R17, 0x2, P1 ;  /* 0x0000000224117211 */ /* 0x000fe200008f1411 */
[----:B------:R-:W-:Y:S01]  /*b530*/  IMAD R23, R20, UR11, R21 ;  /* 0x0000000b14177c24 */ /* 0x000fe2000f8e0215 */
[----:B------:R-:W-:Y:S01]  /*b540*/  LEA R18, P1, R38, R0, 0x2 ;  /* 0x0000000026127211 */ /* 0x000fe200078210ff */
[----:B0-----:R-:W-:Y:S01]  /*b550*/  IMAD R13, R22, UR11, R37 ;  /* 0x0000000b160d7c24 */ /* 0x001fe2000f8e0225 */
[----:B------:R-:W-:Y:S01]  /*b560*/  IADD3 R19, R39, R19, RZ ;  /* 0x0000001327137210 */ /* 0x000fe20007ffe0ff */
[----:B------:R-:W-:Y:S01]  /*b570*/  IMAD.WIDE.U32 R20, R20, UR10, RZ ;  /* 0x0000000a14147c25 */ /* 0x000fe2000f8e00ff */
[----:B------:R0:W5:Y:S03]  /*b580*/  LDG.E.CONSTANT R36, desc[UR4][R16.64] ;  /* 0x0000000410247981 */ /* 0x000166000c1e9900 */
[----:B------:R-:W-:-:S02]  /*b590*/  IMAD R37, R24, UR11, R25 ;  /* 0x0000000b18257c24 */ /* 0x000fc4000f8e0219 */
[----:B-1----:R-:W-:Y:S01]  /*b5a0*/  IMAD.WIDE.U32 R14, R22, UR10, RZ ;  /* 0x0000000a160e7c25 */ /* 0x002fe2000f8e00ff */
[----:B------:R-:W-:-:S03]  /*b5b0*/  LEA.HI.X R19, R38, R2, R19, 0x2, P1 ;  /* 0x0000000226137211 */ /* 0x000fc600008f1413 */
[----:B------:R-:W-:Y:S01]  /*b5c0*/  IMAD.WIDE.U32 R24, R24, UR10, RZ ;  /* 0x0000000a18187c25 */ /* 0x000fe2000f8e00ff */
[-C--:B0-----:R-:W-:Y:S02]  /*b5d0*/  LEA R16, P1, R20, R0.reuse, 0x2 ;  /* 0x0000000014107211 */ /* 0x081fe400078210ff */
[----:B------:R-:W-:Y:S01]  /*b5e0*/  IADD3 R17, R21, R23, RZ ;  /* 0x0000001715117210 */ /* 0x000fe20007ffe0ff */
[----:B------:R-:W-:Y:S01]  /*b5f0*/  IMAD.IADD R13, R15, 0x1, R13 ;  /* 0x000000010f0d7824 */ /* 0x000fe200078e020d */
[----:B------:R-:W-:Y:S01]  /*b600*/  LEA R12, P2, R14, R0, 0x2 ;  /* 0x000000000e0c7211 */ /* 0x000fe200078410ff */
[----:B------:R0:W5:Y:S01]  /*b610*/  LDG.E.CONSTANT R21, desc[UR4][R18.64] ;  /* 0x0000000412157981 */ /* 0x000162000c1e9900 */
[----:B------:R-:W-:Y:S01]  /*b620*/  IADD3 R15, R25, R37, RZ ;  /* 0x00000025190f7210 */ /* 0x000fe20007ffe0ff */
[----:B------:R-:W-:Y:S01]  /*b630*/  IMAD R25, R27, UR10, RZ ;  /* 0x0000000a1b197c24 */ /* 0x000fe2000f8e02ff */
[-C--:B------:R-:W-:Y:S01]  /*b640*/  LEA.HI.X R17, R20, R2.reuse, R17, 0x2, P1 ;  /* 0x0000000214117211 */ /* 0x080fe200008f1411 */
[----:B------:R-:W-:Y:S01]  /*b650*/  IMAD.WIDE.U32 R22, R26, UR10, RZ ;  /* 0x0000000a1a167c25 */ /* 0x000fe2000f8e00ff */
[----:B------:R-:W-:-:S02]  /*b660*/  LEA.HI.X R13, R14, R2, R13, 0x2, P2 ;  /* 0x000000020e0d7211 */ /* 0x000fc400010f140d */
[----:B------:R-:W-:Y:S01]  /*b670*/  LEA R14, P1, R24, R0, 0x2 ;  /* 0x00000000180e7211 */ /* 0x000fe200078210ff */
        /* <DEDUP_REMOVED lines=23> */
[----:B------:R-:W-:Y:S02]  /*b7f0*/  LEA R14, P2, R30, R0, 0x2 ;  /* 0x000000001e0e7211 */ /* 0x000fe400078410ff */
[----:B------:R-:W-:Y:S01]  /*b800*/  IADD3 R15, R31, R23, RZ ;  /* 0x000000171f0f7210 */ /* 0x000fe20007ffe0ff */
        /* <DEDUP_REMOVED lines=21> */
.L_x_2495:
[----:B------:R-:W-:Y:S02]  /*b960*/  MOV R16, R10 ;  /* 0x0000000a00107202 */ /* 0x000fe40000000f00 */
[----:B------:R-:W-:-:S07]  /*b970*/  MOV R17, R11 ;  /* 0x0000000b00117202 */ /* 0x000fce0000000f00 */
.L_x_2494:
[----:B------:R-:W-:Y:S05]  /*b980*/  BSYNC B5 ;  /* 0x0000000000057941 */ /* 0x000fea0003800000 */
.L_x_2493:
        /* <DEDUP_REMOVED lines=45> */
[----:B------:R-:W-:Y:S01]  /*bc60*/  IMAD.IADD R17, R29, 0x1, R19 ;  /* 0x000000011d117824 */ /* 0x000fe200078e0213 */
[C---:B------:R-:W-:Y:S01]  /*bc70*/  LEA R18, P0, R28.reuse, R0, 0x2 ;  /* 0x000000001c127211 */ /* 0x040fe200078010ff */
[----:B------:R-:W-:Y:S01]  /*bc80*/  IMAD R15, R15, UR10, RZ ;  /* 0x0000000a0f0f7c24 */ /* 0x000fe2000f8e02ff */
[----:B------:R-:W3:Y:S02]  /*bc90*/  LDG.E.CONSTANT R24, desc[UR4][R24.64] ;  /* 0x0000000418187981 */ /* 0x000ee4000c1e9900 */
[----:B------:R-:W-:Y:S01]  /*bca0*/  LEA.HI.X R19, R28, R2, R17, 0x2, P0 ;  /* 0x000000021c137211 */ /* 0x000fe200000f1411 */
[C---:B------:R-:W-:Y:S01]  /*bcb0*/  IMAD R17, R16.reuse, UR11, R23 ;  /* 0x0000000b10117c24 */ /* 0x040fe2000f8e0217 */
[----:B------:R-:W3:Y:S01]  /*bcc0*/  LDG.E.CONSTANT R27, desc[UR4][R26.64] ;  /* 0x000000041a1b7981 */ /* 0x000ee2000c1e9900 */
[----:B------:R-:W-:-:S03]  /*bcd0*/  IMAD.WIDE.U32 R22, R16, UR10, RZ ;  /* 0x0000000a10167c25 */ /* 0x000fc6000f8e00ff */
[----:B------:R-:W4:Y:S01]  /*bce0*/  LDG.E.CONSTANT R18, desc[UR4][R18.64] ;  /* 0x0000000412127981 */ /* 0x000f22000c1e9900 */
[----:B------:R-:W-:Y:S01]  /*bcf0*/  IMAD R13, R13, UR10, RZ ;  /* 0x0000000a0d0d7c24 */ /* 0x000fe2000f8e02ff */
[----:B------:R-:W-:Y:S01]  /*bd00*/  IADD3 R17, R23, R17, RZ ;  /* 0x0000001117117210 */ /* 0x000fe20007ffe0ff */
[----:B------:R-:W-:Y:S01]  /*bd10*/  IMAD R31, R14, UR11, R15 ;  /* 0x0000000b0e1f7c24 */ /* 0x000fe2000f8e020f */
[----:B------:R-:W-:Y:S01]  /*bd20*/  LEA R16, P0, R22, R0, 0x2 ;  /* 0x0000000016107211 */ /* 0x000fe200078010ff */
[----:B------:R-:W-:-:S04]  /*bd30*/  IMAD.WIDE.U32 R28, R14, UR10, RZ ;  /* 0x0000000a0e1c7c25 */ /* 0x000fc8000f8e00ff */
        /* <DEDUP_REMOVED lines=14> */
[----:B------:R-:W-:Y:S02]  /*be20*/  PLOP3.LUT P0, PT, PT, PT, PT, 0x8, 0x0 ;  /* 0x000000000000781c */ /* 0x000fe40003f0e170 */
[----:B------:R-:W-:Y:S01]  /*be30*/  MOV R10, R16 ;  /* 0x00000010000a7202 */ /* 0x000fe20000000f00 */
[----:B------:R-:W-:Y:S01]  /*be40*/  IMAD.X R6, RZ, RZ, R6, P2 ;  /* 0x000000ffff067224 */ /* 0x000fe200010e0606 */
[----:B--2---:R-:W-:-:S04]  /*be50*/  IADD3 R7, R21, R7, R20 ;  /* 0x0000000715077210 */ /* 0x004fc80007ffe014 */
[----:B---3--:R-:W-:-:S04]  /*be60*/  IADD3 R7, R27, R7, R24 ;  /* 0x000000071b077210 */ /* 0x008fc80007ffe018 */
[----:B----4-:R-:W-:Y:S02]  /*be70*/  IADD3 R7, R17, R7, R18 ;  /* 0x0000000711077210 */ /* 0x010fe40007ffe012 */
[----:B------:R-:W-:-:S04]  /*be80*/  IADD3.X R17, RZ, R11, RZ, P1, !PT ;  /* 0x0000000bff117210 */ /* 0x000fc80000ffe4ff */
[----:B------:R-:W-:Y:S02]  /*be90*/  MOV R11, R17 ;  /* 0x00000011000b7202 */ /* 0x000fe40000000f00 */
[----:B-----5:R-:W-:-:S07]  /*bea0*/  IADD3 R7, R23, R7, R12 ;  /* 0x0000000717077210 */ /* 0x020fce0007ffe00c */
.L_x_2498:
[----:B------:R-:W-:Y:S05]  /*beb0*/  BSYNC B5 ;  /* 0x0000000000057941 */ /* 0x000fea0003800000 */
.L_x_2497:
[----:B------:R-:W-:-:S04]  /*bec0*/  ISETP.NE.U32.AND P1, PT, R5, RZ, PT ;  /* 0x000000ff0500720c */ /* 0x000fc80003f25070 */
[----:B------:R-:W-:-:S13]  /*bed0*/  ISETP.NE.OR.EX P0, PT, R6, RZ, P0, P1 ;  /* 0x000000ff0600720c */ /* 0x000fda0000705710 */
[----:B------:R-:W-:Y:S05]  /*bee0*/  @!P0 BREAK B2 ;  /* 0x0000000000028942 */ /* 0x000fea0003800000 */
[----:B------:R-:W-:Y:S05]  /*bef0*/  @!P0 BRA `(.L_x_2490) ;  /* 0x0000000000bc8947 */ /* 0x000fea0003800000 */
.L_x_2492:
[----:B------:R-:W-:Y:S05]  /*bf00*/  BSYNC B2 ;  /* 0x0000000000027941 */ /* 0x000fea0003800000 */
.L_x_2491:
[----:B------:R-:W-:Y:S01]  /*bf10*/  BSSY B2, `(.L_x_2499) ;  /* 0x000002b000027945 */ /* 0x000fe20003800000 */
.L_x_2500:
        /* <DEDUP_REMOVED lines=15> */
[----:B------:R-:W-:Y:S02]  /*c010*/  IMAD.WIDE.U32 R18, R18, UR10, RZ ;  /* 0x0000000a12127c25 */ /* 0x000fe4000f8e00ff */
[----:B------:R-:W2:Y:S02]  /*c020*/  LDG.E.CONSTANT R12, desc[UR4][R12.64] ;  /* 0x000000040c0c7981 */ /* 0x000ea4000c1e9900 */
[----:B------:R-:W-:Y:S01]  /*c030*/  IMAD R25, R20, UR11, R21 ;  /* 0x0000000b14197c24 */ /* 0x000fe2000f8e0215 */
[----:B------:R-:W-:Y:S01]  /*c040*/  LEA R16, P0, R18, R0, 0x2 ;  /* 0x0000000012107211 */ /* 0x000fe200078010ff */
[----:B------:R-:W-:Y:S01]  /*c050*/  IMAD.WIDE.U32 R20, R20, UR10, RZ ;  /* 0x0000000a14147c25 */ /* 0x000fe2000f8e00ff */
[----:B------:R-:W-:-:S03]  /*c060*/  IADD3 R17, R19, R17, RZ ;  /* 0x0000001113117210 */ /* 0x000fc60007ffe0ff */
[----:B------:R-:W-:Y:S01]  /*c070*/  IMAD.WIDE.U32 R22, R14, UR10, RZ ;  /* 0x0000000a0e167c25 */ /* 0x000fe2000f8e00ff */
[----:B------:R-:W-:-:S03]  /*c080*/  LEA.HI.X R17, R18, R2, R17, 0x2, P0 ;  /* 0x0000000212117211 */ /* 0x000fc600000f1411 */
[----:B------:R-:W-:Y:S01]  /*c090*/  IMAD R15, R14, UR11, R15 ;  /* 0x0000000b0e0f7c24 */ /* 0x000fe2000f8e020f */
[-C--:B------:R-:W-:Y:S01]  /*c0a0*/  LEA R14, P1, R20, R0.reuse, 0x2 ;  /* 0x00000000140e7211 */ /* 0x080fe200078210ff */
[----:B------:R-:W-:Y:S01]  /*c0b0*/  IMAD.IADD R25, R21, 0x1, R25 ;  /* 0x0000000115197824 */ /* 0x000fe200078e0219 */
[----:B------:R-:W-:Y:S01]  /*c0c0*/  LEA R18, P0, R22, R0, 0x2 ;  /* 0x0000000016127211 */ /* 0x000fe200078010ff */
[----:B------:R-:W2:Y:S01]  /*c0d0*/  LDG.E.CONSTANT R16, desc[UR4][R16.64] ;  /* 0x0000000410107981 */ /* 0x000ea2000c1e9900 */
[----:B------:R-:W-:Y:S02]  /*c0e0*/  IADD3 R19, R23, R15, RZ ;  /* 0x0000000f17137210 */ /* 0x000fe40007ffe0ff */
[-C--:B------:R-:W-:Y:S02]  /*c0f0*/  LEA.HI.X R15, R20, R2.reuse, R25, 0x2, P1 ;  /* 0x00000002140f7211 */ /* 0x080fe400008f1419 */
[----:B------:R-:W-:-:S03]  /*c100*/  LEA.HI.X R19, R22, R2, R19, 0x2, P0 ;  /* 0x0000000216137211 */ /* 0x000fc600000f1413 */
        /* <DEDUP_REMOVED lines=12> */
.L_x_2499:
[----:B------:R-:W-:Y:S01]  /*c1d0*/  MOV R16, R10 ;  /* 0x0000000a00107202 */ /* 0x000fe20000000f00 */
[----:B------:R-:W-:-:S07]  /*c1e0*/  IMAD.MOV.U32 R17, RZ, RZ, R11 ;  /* 0x000000ffff117224 */ /* 0x000fce00078e000b */
.L_x_2490:
[----:B------:R-:W-:Y:S05]  /*c1f0*/  BSYNC B3 ;  /* 0x0000000000037941 */ /* 0x000fea0003800000 */
.L_x_2489:
        /* <DEDUP_REMOVED lines=34> */
[----:B--2---:R-:W-:-:S05]  /*c420*/  IMAD.IADD R7, R4, 0x1, R7 ;  /* 0x0000000104077824 */ /* 0x004fca00078e0207 */
[----:B---3--:R-:W-:-:S07]  /*c430*/  @P0 IADD3 R7, R10, R7, RZ ;  /* 0x000000070a070210 */ /* 0x008fce0007ffe0ff */
.L_x_2488:
[----:B------:R-:W-:Y:S05]  /*c440*/  BSYNC B4 ;  /* 0x0000000000047941 */ /* 0x000fea0003800000 */
.L_x_2487:
[----:B------:R0:W-:Y:S01]  /*c450*/  STG.E desc[UR4][R8.64], R7 ;  /* 0x0000000708007986 */ /* 0x0001e2000c101904 */
[----:B------:R-:W-:-:S07]  /*c460*/  IADD3 R3, R3, 0x80, RZ ;  /* 0x0000008003037810 */ /* 0x000fce0007ffe0ff */
.L_x_2469:
        /* <DEDUP_REMOVED lines=407> */
.L_x_2502:
        /* <DEDUP_REMOVED lines=40> */
[----:B------:R-:W-:Y:S01]  /*e060*/  IADD3.X R6, RZ, ~R10, RZ, P0, !PT ;  /* 0x8000000aff067210 */ /* 0x000fe200007fe4ff */
[----:B------:R-:W-:-:S03]  /*e070*/  IMAD.MOV.U32 R10, RZ, RZ, R16 ;  /* 0x000000ffff0a7224 */ /* 0x000fc600078e0010 */
        /* <DEDUP_REMOVED lines=11> */
.L_x_2512:
        /* <DEDUP_REMOVED lines=38> */
[----:B------:R-:W2:Y:S03]  /*e390*/  LDG.E.CONSTANT R34, desc[UR4][R34.64] ;  /* 0x0000000422227981 */ /* 0x000ea6000c1e9900 */
[----:B------:R-:W-:Y:S01]  /*e3a0*/  IMAD.IADD R49, R37, 0x1, R49 ;  /* 0x0000000125317824 */ /* 0x000fe200078e0231 */
[----:B------:R-:W-:Y:S01]  /*e3b0*/  IADD3 R39, R39, R43, RZ ;  /* 0x0000002b27277210 */ /* 0x000fe20007ffe0ff */
[----:B------:R-:W-:-:S03]  /*e3c0*/  IMAD.WIDE.U32 R40, R44, UR10, RZ ;  /* 0x0000000a2c287c25 */ /* 0x000fc6000f8e00ff */
        /* <DEDUP_REMOVED lines=19> */
[----:B------:R-:W-:Y:S01]  /*e500*/  IMAD R19, R19, UR10, RZ ;  /* 0x0000000a13137c24 */ /* 0x000fe2000f8e02ff */
[----:B------:R-:W-:Y:S01]  /*e510*/  IADD3 R13, R39, R49, RZ ;  /* 0x00000031270d7210 */ /* 0x000fe20007ffe0ff */
[----:B------:R-:W-:Y:S01]  /*e520*/  IMAD R21, R21, UR10, RZ ;  /* 0x0000000a15157c24 */ /* 0x000fe2000f8e02ff */
[----:B------:R-:W-:Y:S01]  /*e530*/  LEA R14, P1, R40, R0, 0x2 ;  /* 0x00000000280e7211 */ /* 0x000fe200078210ff */
[----:B0-----:R-:W-:Y:S01]  /*e540*/  IMAD.WIDE.U32 R36, R16, UR10, RZ ;  /* 0x0000000a10247c25 */ /* 0x001fe2000f8e00ff */
[-C--:B------:R-:W-:Y:S01]  /*e550*/  LEA.HI.X R13, R38, R2.reuse, R13, 0x2, P2 ;  /* 0x00000002260d7211 */ /* 0x080fe200010f140d */
[----:B------:R-:W3:Y:S01]  /*e560*/  LDG.E.CONSTANT R45, desc[UR4][R44.64] ;  /* 0x000000042c2d7981 */ /* 0x000ee2000c1e9900 */
[----:B------:R-:W-:Y:S01]  /*e570*/  LEA.HI.X R15, R40, R2, R15, 0x2, P1 ;  /* 0x00000002280f7211 */ /* 0x000fe200008f140f */
[----:B------:R-:W-:Y:S01]  /*e580*/  IMAD.IADD R17, R37, 0x1, R17 ;  /* 0x0000000125117824 */ /* 0x000fe200078e0211 */
[----:B------:R-:W-:Y:S01]  /*e590*/  LEA R16, P1, R36, R0, 0x2 ;  /* 0x0000000024107211 */ /* 0x000fe200078210ff */
[C---:B------:R-:W-:Y:S01]  /*e5a0*/  IMAD.WIDE.U32 R38, R18.reuse, UR10, RZ ;  /* 0x0000000a12267c25 */ /* 0x040fe2000f8e00ff */
[----:B------:R0:W5:Y:S03]  /*e5b0*/  LDG.E.CONSTANT R35, desc[UR4][R12.64] ;  /* 0x000000040c237981 */ /* 0x000166000c1e9900 */
[----:B------:R-:W-:Y:S01]  /*e5c0*/  IMAD R19, R18, UR11, R19 ;  /* 0x0000000b12137c24 */ /* 0x000fe2000f8e0213 */
[----:B------:R1:W4:Y:S01]  /*e5d0*/  LDG.E.CONSTANT R40, desc[UR4][R14.64] ;  /* 0x000000040e287981 */ /* 0x000322000c1e9900 */
[----:B------:R-:W-:-:S02]  /*e5e0*/  IMAD R37, R23, UR10, RZ ;  /* 0x0000000a17257c24 */ /* 0x000fc4000f8e02ff */
        /* <DEDUP_REMOVED lines=26> */
[----:B------:R-:W-:Y:S01]  /*e790*/  LEA.HI.X R15, R24, R2, R15, 0x2, P1 ;  /* 0x00000002180f7211 */ /* 0x000fe200008f140f */
[----:B0-----:R-:W-:Y:S01]  /*e7a0*/  IMAD.IADD R19, R23, 0x1, R25 ;  /* 0x0000000117137824 */ /* 0x001fe200078e0219 */
[----:B------:R-:W-:Y:S01]  /*e7b0*/  LEA R18, P1, R22, R0, 0x2 ;  /* 0x0000000016127211 */ /* 0x000fe200078210ff */
[----:B------:R-:W-:Y:S01]  /*e7c0*/  IMAD R23, R31, UR10, RZ ;  /* 0x0000000a1f177c24 */ /* 0x000fe2000f8e02ff */
[----:B------:R0:W5:Y:S01]  /*e7d0*/  LDG.E.CONSTANT R24, desc[UR4][R12.64] ;  /* 0x000000040c187981 */ /* 0x000162000c1e9900 */
[----:B-1----:R-:W-:-:S03]  /*e7e0*/  IMAD R17, R28, UR11, R27 ;  /* 0x0000000b1c117c24 */ /* 0x002fc6000f8e021b */
[----:B------:R1:W5:Y:S01]  /*e7f0*/  LDG.E.CONSTANT R25, desc[UR4][R14.64] ;  /* 0x000000040e197981 */ /* 0x000362000c1e9900 */
        /* <DEDUP_REMOVED lines=11> */
[-C--:B------:R-:W-:Y:S02]  /*e8b0*/  LEA R22, P1, R12, R0.reuse, 0x2 ;  /* 0x000000000c167211 */ /* 0x080fe400078210ff */
[----:B------:R-:W-:Y:S02]  /*e8c0*/  IADD3 R13, R13, R27, RZ ;  /* 0x0000001b0d0d7210 */ /* 0x000fe40007ffe0ff */
[----:B-1----:R-:W-:Y:S01]  /*e8d0*/  LEA R14, P2, R30, R0, 0x2 ;  /* 0x000000001e0e7211 */ /* 0x002fe200078410ff */
[----:B------:R-:W5:Y:S01]  /*e8e0*/  LDG.E.CONSTANT R17, desc[UR4][R16.64] ;  /* 0x0000000410117981 */ /* 0x000f62000c1e9900 */
[----:B------:R-:W-:Y:S02]  /*e8f0*/  IADD3 R15, R31, R23, RZ ;  /* 0x000000171f0f7210 */ /* 0x000fe40007ffe0ff */
        /* <DEDUP_REMOVED lines=8> */
[----:B------:R-:W-:-:S05]  /*e980*/  IADD3 R10, P2, R10, 0x80, RZ ;  /* 0x000000800a0a7810 */ /* 0x000fca0007f5e0ff */
[----:B------:R-:W-:Y:S01]  /*e990*/  IMAD.X R11, RZ, RZ, R11, P2 ;  /* 0x000000ffff0b7224 */ /* 0x000fe200010e060b */
        /* <DEDUP_REMOVED lines=10> */
.L_x_2511:
[----:B------:R-:W-:Y:S02]  /*ea40*/  MOV R16, R10 ;  /* 0x0000000a00107202 */ /* 0x000fe40000000f00 */
[----:B------:R-:W-:-:S07]  /*ea50*/  MOV R17, R11 ;  /* 0x0000000b00117202 */ /* 0x000fce0000000f00 */
.L_x_2510:
[----:B------:R-:W-:Y:S05]  /*ea60*/  BSYNC B5 ;  /* 0x0000000000057941 */ /* 0x000fea0003800000 */
.L_x_2509:
        /* <DEDUP_REMOVED lines=27> */
[----:B------:R-:W-:-:S03]  /*ec20*/  LEA R32, P0, R26, R0, 0x2 ;  /* 0x000000001a207211 */ /* 0x000fc600078010ff */
[----:B------:R-:W-:Y:S01]  /*ec30*/  IMAD R21, R24, UR11, R31 ;  /* 0x0000000b18157c24 */ /* 0x000fe2000f8e021f */
[----:B------:R-:W-:Y:S01]  /*ec40*/  LEA R24, P1, R28, R0, 0x2 ;  /* 0x000000001c187211 */ /* 0x000fe200078210ff */
[----:B------:R-:W-:Y:S02]  /*ec50*/  IMAD.IADD R25, R27, 0x1, R25 ;  /* 0x000000011b197824 */ /* 0x000fe400078e0219 */
[C---:B------:R-:W-:Y:S01]  /*ec60*/  IMAD R35, R20.reuse, UR11, R33 ;  /* 0x0000000b14237c24 */ /* 0x040fe2000f8e0221 */
[----:B------:R-:W-:Y:S01]  /*ec70*/  IADD3 R21, R29, R21, RZ ;  /* 0x000000151d157210 */ /* 0x000fe20007ffe0ff */
        /* <DEDUP_REMOVED lines=31> */
[C---:B------:R-:W-:Y:S01]  /*ee70*/  LEA R12, P1, R28.reuse, R0, 0x2 ;  /* 0x000000001c0c7211 */ /* 0x040fe200078210ff */
[----:B------:R0:W4:Y:S01]  /*ee80*/  LDG.E.CONSTANT R17, desc[UR4][R16.64] ;  /* 0x0000000410117981 */ /* 0x000122000c1e9900 */
[----:B------:R-:W-:Y:S02]  /*ee90*/  IADD3 R15, R15, R23, RZ ;  /* 0x000000170f0f7210 */ /* 0x000fe40007ffe0ff */
[-C--:B------:R-:W-:Y:S02]  /*eea0*/  LEA.HI.X R13, R28, R2.reuse, R13, 0x2, P1 ;  /* 0x000000021c0d7211 */ /* 0x080fe400008f140d */
[----:B------:R-:W-:-:S03]  /*eeb0*/  LEA.HI.X R23, R14, R2, R15, 0x2, P0 ;  /* 0x000000020e177211 */ /* 0x000fc600000f140f */
        /* <DEDUP_REMOVED lines=10> */
[----:B------:R-:W-:-:S05]  /*ef60*/  IADD3.X R17, RZ, R11, RZ, P1, !PT ;  /* 0x0000000bff117210 */ /* 0x000fca0000ffe4ff */
[----:B------:R-:W-:Y:S01]  /*ef70*/  IMAD.MOV.U32 R11, RZ, RZ, R17 ;  /* 0x000000ffff0b7224 */ /* 0x000fe200078e0011 */
[----:B-----5:R-:W-:-:S07]  /*ef80*/  IADD3 R7, R23, R7, R12 ;  /* 0x0000000717077210 */ /* 0x020fce0007ffe00c */
.L_x_2514:
[----:B------:R-:W-:Y:S05]  /*ef90*/  BSYNC B5 ;  /* 0x0000000000057941 */ /* 0x000fea0003800000 */
.L_x_2513:
[----:B------:R-:W-:-:S04]  /*efa0*/  ISETP.NE.U32.AND P1, PT, R5, RZ, PT ;  /* 0x000000ff0500720c */ /* 0x000fc80003f25070 */
[----:B------:R-:W-:-:S13]  /*efb0*/  ISETP.NE.OR.EX P0, PT, R6, RZ, P0, P1 ;  /* 0x000000ff0600720c */ /* 0x000fda0000705710 */
[----:B------:R-:W-:Y:S05]  /*efc0*/  @!P0 BREAK B2 ;  /* 0x0000000000028942 */ /* 0x000fea0003800000 */
[----:B------:R-:W-:Y:S05]  /*efd0*/  @!P0 BRA `(.L_x_2506) ;  /* 0x0000000000bc8947 */ /* 0x000fea0003800000 */
.L_x_2508:
[----:B------:R-:W-:Y:S05]  /*efe0*/  BSYNC B2 ;  /* 0x0000000000027941 */ /* 0x000fea0003800000 */
.L_x_2507:
[----:B------:R-:W-:Y:S01]  /*eff0*/  BSSY B2, `(.L_x_2515) ;  /* 0x000002b000027945 */ /* 0x000fe20003800000 */
.L_x_2516:
        /* <DEDUP_REMOVED lines=33> */
[----:B------:R-:W-:-:S05]  /*f210*/  IADD3 R5, P0, R5, 0x4, RZ ;  /* 0x0000000405057810 */ /* 0x000fca0007f1e0ff */
[----:B------:R-:W-:Y:S01]  /*f220*/  IMAD.X R6, RZ, RZ, R6, P0 ;  /* 0x000000ffff067224 */ /* 0x000fe200000e0606 */
        /* <DEDUP_REMOVED lines=8> */
.L_x_2515:
[----:B------:R-:W-:Y:S02]  /*f2b0*/  MOV R16, R10 ;  /* 0x0000000a00107202 */ /* 0x000fe40000000f00 */
[----:B------:R-:W-:-:S07]  /*f2c0*/  MOV R17, R11 ;  /* 0x0000000b00117202 */ /* 0x000fce0000000f00 */
.L_x_2506:
[----:B------:R-:W-:Y:S05]  /*f2d0*/  BSYNC B3 ;  /* 0x0000000000037941 */ /* 0x000fea0003800000 */
.L_x_2505:
        /* <DEDUP_REMOVED lines=14> */
[----:B--2---:R-:W-:-:S12]  /*f3c0*/  IMAD.IADD R7, R10, 0x1, R7 ;  /* 0x000000010a077824 */ /* 0x004fd800078e0207 */
        /* <DEDUP_REMOVED lines=21> */
.L_x_2504:
[----:B------:R-:W-:Y:S05]  /*f520*/  BSYNC B4 ;  /* 0x0000000000047941 */ /* 0x000fea0003800000 */
.L_x_2503:
[----:B------:R2:W-:Y:S01]  /*f530*/  STG.E desc[UR4][R8.64], R7 ;  /* 0x0000000708007986 */ /* 0x0005e2000c101904 */
[----:B------:R-:W-:-:S07]  /*f540*/  VIADD R3, R3, 0x80 ;  /* 0x0000008003037836 */ /* 0x000fce0000000000 */
.L_x_2485:
        /* <DEDUP_REMOVED lines=408> */
.L_x_2518:
        /* <DEDUP_REMOVED lines=53> */
.L_x_2528:
        /* <DEDUP_REMOVED lines=145> */
.L_x_2527:
[----:B------:R-:W-:Y:S01]  /*11b30*/  MOV R16, R10 ;  /* 0x0000000a00107202 */ /* 0x000fe20000000f00 */
[----:B------:R-:W-:-:S07]  /*11b40*/  IMAD.MOV.U32 R17, RZ, RZ, R11 ;  /* 0x000000ffff117224 */ /* 0x000fce00078e000b */
.L_x_2526:
[----:B------:R-:W-:Y:S05]  /*11b50*/  BSYNC B5 ;  /* 0x0000000000057941 */ /* 0x000fea0003800000 */
.L_x_2525:
        /* <DEDUP_REMOVED lines=38> */
[----:B------:R-:W-:Y:S01]  /*11dc0*/  IMAD.IADD R27, R31, 0x1, R35 ;  /* 0x000000011f1b7824 */ /* 0x000fe200078e0223 */
[----:B------:R-:W-:Y:S01]  /*11dd0*/  LEA R26, P0, R30, R0, 0x2 ;  /* 0x000000001e1a7211 */ /* 0x000fe200078010ff */
        /* <DEDUP_REMOVED lines=42> */
.L_x_2530:
[----:B------:R-:W-:Y:S05]  /*12080*/  BSYNC B5 ;  /* 0x0000000000057941 */ /* 0x000fea0003800000 */
.L_x_2529:
[----:B------:R-:W-:-:S04]  /*12090*/  ISETP.NE.U32.AND P1, PT, R5, RZ, PT ;  /* 0x000000ff0500720c */ /* 0x000fc80003f25070 */
[----:B------:R-:W-:-:S13]  /*120a0*/  ISETP.NE.OR.EX P0, PT, R6, RZ, P0, P1 ;  /* 0x000000ff0600720c */ /* 0x000fda0000705710 */
[----:B------:R-:W-:Y:S05]  /*120b0*/  @!P0 BREAK B2 ;  /* 0x0000000000028942 */ /* 0x000fea0003800000 */
[----:B------:R-:W-:Y:S05]  /*120c0*/  @!P0 BRA `(.L_x_2522) ;  /* 0x0000000000bc8947 */ /* 0x000fea0003800000 */
.L_x_2524:
[----:B------:R-:W-:Y:S05]  /*120d0*/  BSYNC B2 ;  /* 0x0000000000027941 */ /* 0x000fea0003800000 */
.L_x_2523:
[----:B------:R-:W-:Y:S01]  /*120e0*/  BSSY B2, `(.L_x_2531) ;  /* 0x000002b000027945 */ /* 0x000fe20003800000 */
.L_x_2532:
        /* <DEDUP_REMOVED lines=19> */
[----:B------:R-:W-:-:S02]  /*12220*/  IMAD.IADD R17, R19, 0x1, R17 ;  /* 0x0000000113117824 */ /* 0x000fc400078e0211 */
[----:B------:R-:W-:-:S03]  /*12230*/  IMAD.WIDE.U32 R20, R20, UR10, RZ ;  /* 0x0000000a14147c25 */ /* 0x000fc6000f8e00ff */
[----:B------:R-:W-:Y:S01]  /*12240*/  LEA.HI.X R17, R18, R2, R17, 0x2, P0 ;  /* 0x0000000212117211 */ /* 0x000fe200000f1411 */
[----:B------:R-:W-:Y:S01]  /*12250*/  IMAD.WIDE.U32 R22, R14, UR10, RZ ;  /* 0x0000000a0e167c25 */ /* 0x000fe2000f8e00ff */
[----:B------:R-:W-:-:S03]  /*12260*/  IADD3 R25, R21, R25, RZ ;  /* 0x0000001915197210 */ /* 0x000fc60007ffe0ff */
[----:B------:R-:W-:Y:S01]  /*12270*/  IMAD R15, R14, UR11, R15 ;  /* 0x0000000b0e0f7c24 */ /* 0x000fe2000f8e020f */
[-C--:B------:R-:W-:Y:S01]  /*12280*/  LEA R14, P1, R20, R0.reuse, 0x2 ;  /* 0x00000000140e7211 */ /* 0x080fe200078210ff */
[----:B------:R-:W2:Y:S01]  /*12290*/  LDG.E.CONSTANT R16, desc[UR4][R16.64] ;  /* 0x0000000410107981 */ /* 0x000ea2000c1e9900 */
[----:B------:R-:W-:Y:S02]  /*122a0*/  LEA R18, P0, R22, R0, 0x2 ;  /* 0x0000000016127211 */ /* 0x000fe400078010ff */
        /* <DEDUP_REMOVED lines=15> */
.L_x_2531:
[----:B------:R-:W-:Y:S01]  /*123a0*/  IMAD.MOV.U32 R16, RZ, RZ, R10 ;  /* 0x000000ffff107224 */ /* 0x000fe200078e000a */
[----:B------:R-:W-:-:S07]  /*123b0*/  MOV R17, R11 ;  /* 0x0000000b00117202 */ /* 0x000fce0000000f00 */
.L_x_2522:
[----:B------:R-:W-:Y:S05]  /*123c0*/  BSYNC B3 ;  /* 0x0000000000037941 */ /* 0x000fea0003800000 */
.L_x_2521:
        /* <DEDUP_REMOVED lines=31> */
[----:B------:R-:W2:Y:S03]  /*125c0*/  LDG.E.CONSTANT R4, desc[UR4][R4.64] ;  /* 0x0000000404047981 */ /* 0x000ea6000c1e9900 */
[----:B------:R-:W-:-:S05]  /*125d0*/  @P0 LEA.HI.X R11, R14, R2, R11, 0x2, P1 ;  /* 0x000000020e0b0211 */ /* 0x000fca00008f140b */
[----:B------:R-:W3:Y:S01]  /*125e0*/  @P0 LDG.E.CONSTANT R10, desc[UR4][R10.64] ;  /* 0x000000040a0a0981 */ /* 0x000ee2000c1e9900 */
[----:B--2---:R-:W-:-:S04]  /*125f0*/  IADD3 R7, R4, R7, RZ ;  /* 0x0000000704077210 */ /* 0x004fc80007ffe0ff */
[----:B---3--:R-:W-:-:S07]  /*12600*/  @P0 IADD3 R7, R10, R7, RZ ;  /* 0x000000070a070210 */ /* 0x008fce0007ffe0ff */
.L_x_2520:
[----:B------:R-:W-:Y:S05]  /*12610*/  BSYNC B4 ;  /* 0x0000000000047941 */ /* 0x000fea0003800000 */
.L_x_2519:
[----:B------:R1:W-:Y:S01]  /*12620*/  STG.E desc[UR4][R8.64], R7 ;  /* 0x0000000708007986 */ /* 0x0003e2000c101904 */
[----:B------:R-:W-:-:S07]  /*12630*/  IADD3 R3, R3, 0x80, RZ ;  /* 0x0000008003037810 */ /* 0x000fce0007ffe0ff */
.L_x_2501:
[----:B------:R-:W-:-:S13]  /*12640*/  ISETP.GE.AND P0, PT, R3, UR8, PT ;  /* 0x0000000803007c0c */ /* 0x000fda000bf06270 */
[----:B------:R-:W-:Y:S05]  /*12650*/  @P0 BREAK B0 ;  /* 0x0000000000000942 */ /* 0x000fea0003800000 */
[----:B------:R-:W-:Y:S05]  /*12660*/  @P0 BRA `(.L_x_2517) ;  /* 0x00000030003c0947 */ /* 0x000fea0003800000 */
[----:B------:R-:W-:Y:S05]  /*12670*/  BSYNC B0 ;  /* 0x0000000000007941 */ /* 0x000fea0003800000 */
.L_x_2452:
[----:B------:R-:W2:Y:S01]  /*12680*/  LDC R5, c[0x0][0x218] ;  /* 0x00008600ff057b82 */ /* 0x000ea20000000800 */
[----:B------:R-:W-:Y:S01]  /*12690*/  HFMA2.MMA R2, -RZ, RZ, 0, 0 ;  /* 0x00000000ff027435 */ /* 0x000fe200000001ff */
[----:B------:R-:W-:Y:S01]  /*126a0*/  IMAD.MOV.U32 R0, RZ, RZ, RZ ;  /* 0x000000ffff007224 */ /* 0x000fe200078e00ff */
[----:B------:R-:W-:Y:S01]  /*126b0*/  HFMA2.MMA R4, -RZ, RZ, 0, 0 ;  /* 0x00000000ff047435 */ /* 0x000fe200000001ff */
        /* <DEDUP_REMOVED lines=8> */
[----:B01----:R-:W-:Y:S01]  /*12740*/  SHF.R.U32.HI R7, RZ, UR11, R6 ;  /* 0x0000000bff077c19 */ /* 0x003fe20008011606 */
        /* <DEDUP_REMOVED lines=392> */
.L_x_2533:
[----:B------:R-:W-:Y:S01]  /*13fd0*/  ULDC.64 UR10, c[0x0][0x5c8] ;  /* 0x00017200000a7ab9 */ /* 0x000fe20000000a00 */
[----:B------:R-:W-:Y:S01]  /*13fe0*/  ULDC.U8 UR9, c[0x0][0x5e0] ;  /* 0x0001780000097ab9 */ /* 0x000fe20000000000 */
[----:B01----:R-:W-:Y:S01]  /*13ff0*/  IADD3 R8, P0, R2, UR10, RZ ;  /* 0x0000000a02087c10 */ /* 0x003fe2000ff1e0ff */
        /* <DEDUP_REMOVED lines=50> */
.L_x_2543:
        /* <DEDUP_REMOVED lines=30> */
[----:B------:R0:W2:Y:S01]  /*14500*/  LDG.E.CONSTANT R44, desc[UR4][R48.64] ;  /* 0x00000004302c7981 */ /* 0x0000a2000c1e9900 */
        /* <DEDUP_REMOVED lines=18> */
[----:B------:R-:W-:Y:S01]  /*14630*/  IMAD R13, R13, UR10, RZ ;  /* 0x0000000a0d0d7c24 */ /* 0x000fe2000f8e02ff */
[-C--:B------:R-:W-:Y:S01]  /*14640*/  LEA.HI.X R41, R32, R45.reuse, R39, 0x2, P2 ;  /* 0x0000002d20297211 */ /* 0x080fe200010f1427 */
[----:B------:R-:W-:Y:S01]  /*14650*/  IMAD R9, R8, UR11, R9 ;  /* 0x0000000b08097c24 */ /* 0x000fe2000f8e0209 */
[----:B------:R-:W-:Y:S01]  /*14660*/  LEA.HI.X R39, R34, R45, R33, 0x2, P1 ;  /* 0x0000002d22277211 */ /* 0x000fe200008f1421 */
[----:B------:R-:W-:Y:S01]  /*14670*/  IMAD.WIDE.U32 R34, R8, UR10, RZ ;  /* 0x0000000a08227c25 */ /* 0x000fe2000f8e00ff */
[----:B------:R1:W3:Y:S03]  /*14680*/  LDG.E.CONSTANT R46, desc[UR4][R36.64] ;  /* 0x00000004242e7981 */ /* 0x0002e6000c1e9900 */
[C---:B------:R-:W-:Y:S01]  /*14690*/  IMAD.WIDE.U32 R32, R10.reuse, UR10, RZ ;  /* 0x0000000a0a207c25 */ /* 0x040fe2000f8e00ff */
[----:B------:R-:W3:Y:S03]  /*146a0*/  LDG.E.CONSTANT R41, desc[UR4][R40.64] ;  /* 0x0000000428297981 */ /* 0x000ee6000c1e9900 */
[----:B0-----:R-:W-:Y:S01]  /*146b0*/  IMAD R49, R10, UR11, R11 ;  /* 0x0000000b0a317c24 */ /* 0x001fe2000f8e020b */
[----:B------:R-:W-:Y:S01]  /*146c0*/  IADD3 R11, R35, R9, RZ ;  /* 0x00000009230b7210 */ /* 0x000fe20007ffe0ff */
[----:B------:R-:W-:Y:S01]  /*146d0*/  IMAD R13, R12, UR11, R13 ;  /* 0x0000000b0c0d7c24 */ /* 0x000fe2000f8e020d */
[-C--:B------:R-:W-:Y:S01]  /*146e0*/  LEA R8, P2, R32, R43.reuse, 0x2 ;  /* 0x0000002b20087211 */ /* 0x080fe200078410ff */
[----:B------:R-:W-:Y:S01]  /*146f0*/  IMAD.IADD R9, R33, 0x1, R49 ;  /* 0x0000000121097824 */ /* 0x000fe200078e0231 */
[----:B------:R-:W-:Y:S01]  /*14700*/  LEA R10, P1, R34, R43, 0x2 ;  /* 0x0000002b220a7211 */ /* 0x000fe200078210ff */
[----:B-1----:R-:W-:Y:S01]  /*14710*/  IMAD.WIDE.U32 R36, R12, UR10, RZ ;  /* 0x0000000a0c247c25 */ /* 0x002fe2000f8e00ff */
[----:B------:R-:W4:Y:S03]  /*14720*/  LDG.E.CONSTANT R38, desc[UR4][R38.64] ;  /* 0x0000000426267981 */ /* 0x000f26000c1e9900 */
[----:B------:R-:W-:Y:S01]  /*14730*/  IMAD R15, R15, UR10, RZ ;  /* 0x0000000a0f0f7c24 */ /* 0x000fe2000f8e02ff */
[-C--:B------:R-:W-:Y:S01]  /*14740*/  LEA.HI.X R9, R32, R45.reuse, R9, 0x2, P2 ;  /* 0x0000002d20097211 */ /* 0x080fe200010f1409 */
[----:B------:R-:W-:Y:S01]  /*14750*/  IMAD.WIDE.U32 R32, R14, UR10, RZ ;  /* 0x0000000a0e207c25 */ /* 0x000fe2000f8e00ff */
[----:B------:R-:W-:-:S02]  /*14760*/  LEA.HI.X R11, R34, R45, R11, 0x2, P1 ;  /* 0x0000002d220b7211 */ /* 0x000fc400008f140b */
[----:B------:R-:W-:Y:S01]  /*14770*/  LEA R12, P1, R36, R43, 0x2 ;  /* 0x0000002b240c7211 */ /* 0x000fe200078210ff */
[----:B------:R-:W-:Y:S01]  /*14780*/  IMAD R15, R14, UR11, R15 ;  /* 0x0000000b0e0f7c24 */ /* 0x000fe2000f8e020f */
[----:B------:R-:W-:Y:S01]  /*14790*/  IADD3 R13, R37, R13, RZ ;  /* 0x0000000d250d7210 */ /* 0x000fe20007ffe0ff */
[----:B------:R-:W-:Y:S01]  /*147a0*/  IMAD R17, R17, UR10, RZ ;  /* 0x0000000a11117c24 */ /* 0x000fe2000f8e02ff */
[----:B------:R0:W5:Y:S01]  /*147b0*/  LDG.E.CONSTANT R34, desc[UR4][R8.64] ;  /* 0x0000000408227981 */ /* 0x000162000c1e9900 */
[----:B------:R-:W-:Y:S02]  /*147c0*/  IMAD R35, R19, UR10, RZ ;  /* 0x0000000a13237c24 */ /* 0x000fe4000f8e02ff */
[----:B------:R-:W-:Y:S01]  /*147d0*/  IMAD R21, R21, UR10, RZ ;  /* 0x0000000a15157c24 */ /* 0x000fe2000f8e02ff */
[----:B------:R1:W4:Y:S01]  /*147e0*/  LDG.E.CONSTANT R31, desc[UR4][R10.64] ;  /* 0x000000040a1f7981 */ /* 0x000322000c1e9900 */
[----:B------:R-:W-:Y:S01]  /*147f0*/  LEA.HI.X R13, R36, R45, R13, 0x2, P1 ;  /* 0x0000002d240d7211 */ /* 0x000fe200008f140d */
[----:B------:R-:W-:Y:S01]  /*14800*/  IMAD R19, R16, UR11, R17 ;  /* 0x0000000b10137c24 */ /* 0x000fe2000f8e0211 */
[----:B------:R-:W-:Y:S01]  /*14810*/  LEA R14, P1, R32, R43, 0x2 ;  /* 0x0000002b200e7211 */ /* 0x000fe200078210ff */
[----:B------:R-:W-:Y:S01]  /*14820*/  IMAD.WIDE.U32 R16, R16, UR10, RZ ;  /* 0x0000000a10107c25 */ /* 0x000fe2000f8e00ff */
[----:B------:R-:W-:-:S02]  /*14830*/  IADD3 R15, R33, R15, RZ ;  /* 0x0000000f210f7210 */ /* 0x000fc40007ffe0ff */
[----:B------:R1:W5:Y:S01]  /*14840*/  LDG.E.CONSTANT R33, desc[UR4][R12.64] ;  /* 0x000000040c217981 */ /* 0x000362000c1e9900 */
[C---:B0-----:R-:W-:Y:S02]  /*14850*/  IMAD R9, R18.reuse, UR11, R35 ;  /* 0x0000000b12097c24 */ /* 0x041fe4000f8e0223 */
[----:B-1----:R-:W-:-:S04]  /*14860*/  IMAD.WIDE.U32 R10, R18, UR10, RZ ;  /* 0x0000000a120a7c25 */ /* 0x002fc8000f8e00ff */
[C---:B------:R-:W-:Y:S02]  /*14870*/  IMAD R35, R20.reuse, UR11, R21 ;  /* 0x0000000b14237c24 */ /* 0x040fe4000f8e0215 */
[----:B------:R-:W-:Y:S01]  /*14880*/  IMAD.WIDE.U32 R20, R20, UR10, RZ ;  /* 0x0000000a14147c25 */ /* 0x000fe2000f8e00ff */
[----:B------:R-:W-:Y:S02]  /*14890*/  LEA.HI.X R15, R32, R45, R15, 0x2, P1 ;  /* 0x0000002d200f7211 */ /* 0x000fe400008f140f */
[----:B------:R-:W-:Y:S02]  /*148a0*/  LEA R12, P1, R16, R43, 0x2 ;  /* 0x0000002b100c7211 */ /* 0x000fe400078210ff */
        /* <DEDUP_REMOVED lines=31> */
[----:B------:R-:W-:Y:S02]  /*14aa0*/  LEA R18, P1, R8, R43, 0x2 ;  /* 0x0000002b08127211 */ /* 0x000fe400078210ff */
        /* <DEDUP_REMOVED lines=24> */
.L_x_2542:
[----:B------:R-:W-:Y:S01]  /*14c30*/  IMAD.MOV.U32 R10, RZ, RZ, R6 ;  /* 0x000000ffff0a7224 */ /* 0x000fe200078e0006 */
[----:B------:R-:W-:-:S07]  /*14c40*/  MOV R11, R7 ;  /* 0x00000007000b7202 */ /* 0x000fce0000000f00 */
.L_x_2541:
[----:B------:R-:W-:Y:S05]  /*14c50*/  BSYNC B5 ;  /* 0x0000000000057941 */ /* 0x000fea0003800000 */
.L_x_2540:
        /* <DEDUP_REMOVED lines=27> */
[----:B------:R-:W-:Y:S02]  /*14e10*/  LEA R28, P0, R22, R43, 0x2 ;  /* 0x0000002b161c7211 */ /* 0x000fe400078010ff */
        /* <DEDUP_REMOVED lines=36> */
[----:B------:R-:W4:Y:S01]  /*15060*/  LDG.E.CONSTANT R13, desc[UR4][R12.64] ;  /* 0x000000040c0d7981 */ /* 0x000f22000c1e9900 */
[----:B------:R-:W-:Y:S02]  /*15070*/  IADD3 R11, R11, R19, RZ ;  /* 0x000000130b0b7210 */ /* 0x000fe40007ffe0ff */
[----:B------:R-:W-:Y:S02]  /*15080*/  IADD3 R9, R25, R27, RZ ;  /* 0x0000001b19097210 */ /* 0x000fe40007ffe0ff */
[-C--:B------:R-:W-:Y:S02]  /*15090*/  LEA.HI.X R19, R10, R45.reuse, R11, 0x2, P0 ;  /* 0x0000002d0a137211 */ /* 0x080fe400000f140b */
[----:B------:R-:W-:-:S04]  /*150a0*/  LEA.HI.X R9, R24, R45, R9, 0x2, P1 ;  /* 0x0000002d18097211 */ /* 0x000fc800008f1409 */
[----:B------:R-:W5:Y:S04]  /*150b0*/  LDG.E.CONSTANT R19, desc[UR4][R18.64] ;  /* 0x0000000412137981 */ /* 0x000f68000c1e9900 */
[----:B------:R-:W5:Y:S01]  /*150c0*/  LDG.E.CONSTANT R8, desc[UR4][R8.64] ;  /* 0x0000000408087981 */ /* 0x000f62000c1e9900 */
[----:B------:R-:W-:Y:S02]  /*150d0*/  IADD3 R10, P1, R6, 0x40, RZ ;  /* 0x00000040060a7810 */ /* 0x000fe40007f3e0ff */
[----:B------:R-:W-:Y:S02]  /*150e0*/  IADD3 R2, P2, R2, 0x8, RZ ;  /* 0x0000000802027810 */ /* 0x000fe40007f5e0ff */
[----:B------:R-:W-:Y:S02]  /*150f0*/  IADD3.X R11, RZ, R7, RZ, P1, !PT ;  /* 0x00000007ff0b7210 */ /* 0x000fe40000ffe4ff */
[----:B------:R-:W-:Y:S01]  /*15100*/  PLOP3.LUT P0, PT, PT, PT, PT, 0x8, 0x0 ;  /* 0x000000000000781c */ /* 0x000fe20003f0e170 */
[----:B------:R-:W-:Y:S01]  /*15110*/  IMAD.X R42, RZ, RZ, R42, P2 ;  /* 0x000000ffff2a7224 */ /* 0x000fe200010e062a */
[----:B------:R-:W-:-:S02]  /*15120*/  MOV R6, R10 ;  /* 0x0000000a00067202 */ /* 0x000fc40000000f00 */
[----:B------:R-:W-:Y:S02]  /*15130*/  MOV R7, R11 ;  /* 0x0000000b00077202 */ /* 0x000fe40000000f00 */
[----:B--2---:R-:W-:-:S04]  /*15140*/  IADD3 R16, R17, R47, R16 ;  /* 0x0000002f11107210 */ /* 0x004fc80007ffe010 */
[----:B---3--:R-:W-:-:S04]  /*15150*/  IADD3 R20, R23, R16, R20 ;  /* 0x0000001017147210 */ /* 0x008fc80007ffe014 */
[----:B----4-:R-:W-:-:S04]  /*15160*/  IADD3 R47, R13, R20, R14 ;  /* 0x000000140d2f7210 */ /* 0x010fc80007ffe00e */
[----:B-----5:R-:W-:-:S07]  /*15170*/  IADD3 R47, R19, R47, R8 ;  /* 0x0000002f132f7210 */ /* 0x020fce0007ffe008 */
.L_x_2545:
[----:B------:R-:W-:Y:S05]  /*15180*/  BSYNC B5 ;  /* 0x0000000000057941 */ /* 0x000fea0003800000 */
.L_x_2544:
[----:B------:R-:W-:-:S04]  /*15190*/  ISETP.NE.U32.AND P1, PT, R2, RZ, PT ;  /* 0x000000ff0200720c */ /* 0x000fc80003f25070 */
[----:B------:R-:W-:-:S13]  /*151a0*/  ISETP.NE.OR.EX P0, PT, R42, RZ, P0, P1 ;  /* 0x000000ff2a00720c */ /* 0x000fda0000705710 */
[----:B------:R-:W-:Y:S05]  /*151b0*/  @!P0 BREAK B2 ;  /* 0x0000000000028942 */ /* 0x000fea0003800000 */
[----:B------:R-:W-:Y:S05]  /*151c0*/  @!P0 BRA `(.L_x_2537) ;  /* 0x0000000000bc8947 */ /* 0x000fea0003800000 */
.L_x_2539:
[----:B------:R-:W-:Y:S05]  /*151d0*/  BSYNC B2 ;  /* 0x0000000000027941 */ /* 0x000fea0003800000 */
.L_x_2538:
[----:B------:R-:W-:Y:S01]  /*151e0*/  BSSY B2, `(.L_x_2546) ;  /* 0x000002b000027945 */ /* 0x000fe20003800000 */
.L_x_2547:
        /* <DEDUP_REMOVED lines=27> */
[----:B------:R-:W-:Y:S01]  /*153a0*/  LEA R14, P0, R18, R43, 0x2 ;  /* 0x0000002b120e7211 */ /* 0x000fe200078010ff */
[----:B------:R-:W-:Y:S01]  /*153b0*/  IMAD.IADD R15, R19, 0x1, R11 ;  /* 0x00000001130f7824 */ /* 0x000fe200078e020b */
[----:B------:R-:W-:-:S04]  /*153c0*/  LEA.HI.X R11, R16, R45, R21, 0x2, P1 ;  /* 0x0000002d100b7211 */ /* 0x000fc800008f1415 */
        /* <DEDUP_REMOVED lines=13> */
.L_x_2546:
[----:B------:R-:W-:Y:S02]  /*154a0*/  MOV R10, R6 ;  /* 0x00000006000a7202 */ /* 0x000fe40000000f00 */
[----:B------:R-:W-:-:S07]  /*154b0*/  MOV R11, R7 ;  /* 0x00000007000b7202 */ /* 0x000fce0000000f00 */
.L_x_2537:
[----:B------:R-:W-:Y:S05]  /*154c0*/  BSYNC B3 ;  /* 0x0000000000037941 */ /* 0x000fea0003800000 */
.L_x_2536:
        /* <DEDUP_REMOVED lines=38> */
.L_x_2535:
[----:B------:R-:W-:Y:S05]  /*15730*/  BSYNC B4 ;  /* 0x0000000000047941 */ /* 0x000fea0003800000 */
.L_x_2534:
[----:B------:R3:W-:Y:S01]  /*15740*/  STG.E desc[UR4][R4.64], R47 ;  /* 0x0000002f04007986 */ /* 0x0007e2000c101904 */
[----:B------:R-:W-:-:S07]  /*15750*/  IADD3 R3, R3, 0x80, RZ ;  /* 0x0000008003037810 */ /* 0x000fce0007ffe0ff */
.L_x_2517:
[----:B------:R-:W-:Y:S05]  /*15760*/  BSYNC B1 ;  /* 0x0000000000017941 */ /* 0x000fea0003800000 */
.L_x_2451:
[----:B------:R-:W-:Y:S05]  /*15770*/  WARPSYNC.ALL ;  /* 0x0000000000007948 */ /* 0x000fea0003800000 */
[----:B------:R-:W-:-:S13]  /*15780*/  ISETP.GE.AND P0, PT, R3, UR8, PT ;  /* 0x0000000803007c0c */ /* 0x000fda000bf06270 */
[----:B------:R-:W-:Y:S05]  /*15790*/  @P0 EXIT ;  /* 0x000000000000094d */ /* 0x000fea0003800000 */
[----:B------:R-:W4:Y:S01]  /*157a0*/  LDC R10, c[0x0][0x218] ;  /* 0x00008600ff0a7b82 */ /* 0x000f220000000800 */
[----:B------:R-:W-:Y:S01]  /*157b0*/  HFMA2.MMA R0, -RZ, RZ, 0, 0 ;  /* 0x00000000ff007435 */ /* 0x000fe200000001ff */
[----:B---3--:R-:W-:Y:S02]  /*157c0*/  CS2R R4, SRZ ;  /* 0x0000000000047805 */ /* 0x008fe4000001ff00 */
        /* <DEDUP_REMOVED lines=8> */
[----:B012---:R-:W-:-:S04]  /*15850*/  SHF.R.U32.HI R7, RZ, UR7, R6 ;  /* 0x00000007ff077c19 */ /* 0x007fc80008011606 */
        /* <DEDUP_REMOVED lines=392> */
.L_x_2548:
[----:B------:R-:W-:Y:S01]  /*170e0*/  ULDC.64 UR6, c[0x0][0x5c8] ;  /* 0x0001720000067ab9 */ /* 0x000fe20000000a00 */
[----:B------:R-:W-:Y:S01]  /*170f0*/  ULDC.64 UR10, c[0x0][0x5d8] ;  /* 0x00017600000a7ab9 */ /* 0x000fe20000000a00 */
[----:B------:R-:W-:Y:S01]  /*17100*/  IADD3 R6, P0, R5, UR6, RZ ;  /* 0x0000000605067c10 */ /* 0x000fe2000ff1e0ff */
[----:B------:R-:W-:-:S04]  /*17110*/  ULDC.64 UR8, c[0x0][0x5b8] ;  /* 0x00016e0000087ab9 */ /* 0x000fc80000000a00 */
[----:B012---:R-:W-:Y:S01]  /*17120*/  IMAD.X R7, RZ, RZ, UR7, P0 ;  /* 0x00000007ff077e24 */ /* 0x007fe200080e06ff */
        /* <DEDUP_REMOVED lines=36> */
[----:B------:R-:W-:Y:S02]  /*17370*/  MOV R12, R6 ;  /* 0x00000006000c7202 */ /* 0x000fe40000000f00 */
        /* <DEDUP_REMOVED lines=13> */
.L_x_2558:
        /* <DEDUP_REMOVED lines=20> */
[----:B---3--:R-:W-:-:S03]  /*17590*/  IMAD R47, R37, UR6, RZ ;  /* 0x00000006252f7c24 */ /* 0x008fc6000f8e02ff */
[----:B------:R-:W-:Y:S01]  /*175a0*/  IADD3 R37, R45, R35, RZ ;  /* 0x000000232d257210 */ /* 0x000fe20007ffe0ff */
[C---:B------:R-:W-:Y:S02]  /*175b0*/  IMAD R45, R36.reuse, UR7, R47 ;  /* 0x00000007242d7c24 */ /* 0x040fe4000f8e022f */
[----:B------:R-:W-:Y:S01]  /*175c0*/  IMAD.WIDE.U32 R34, R36, UR6, RZ ;  /* 0x0000000624227c25 */ /* 0x000fe2000f8e00ff */
[----:B------:R-:W-:-:S03]  /*175d0*/  LEA.HI.X R47, R44, R28, R37, 0x2, P1 ;  /* 0x0000001c2c2f7211 */ /* 0x000fc600008f1425 */
[----:B----4-:R-:W-:Y:S02]  /*175e0*/  IMAD R37, R41, UR6, RZ ;  /* 0x0000000629257c24 */ /* 0x010fe4000f8e02ff */
[----:B-----5:R-:W-:Y:S01]  /*175f0*/  IMAD R43, R43, UR6, RZ ;  /* 0x000000062b2b7c24 */ /* 0x020fe2000f8e02ff */
[----:B------:R-:W-:Y:S01]  /*17600*/  LEA R44, P1, R34, R0, 0x2 ;  /* 0x00000000222c7211 */ /* 0x000fe200078210ff */
[----:B------:R-:W-:Y:S01]  /*17610*/  IMAD.IADD R35, R35, 0x1, R45 ;  /* 0x0000000123237824 */ /* 0x000fe200078e022d */
[----:B------:R0:W2:Y:S01]  /*17620*/  LDG.E.CONSTANT R32, desc[UR4][R46.64] ;  /* 0x000000042e207981 */ /* 0x0000a2000c1e9900 */
[C---:B------:R-:W-:Y:S02]  /*17630*/  IMAD R49, R40.reuse, UR7, R37 ;  /* 0x0000000728317c24 */ /* 0x040fe4000f8e0225 */
[----:B------:R-:W-:Y:S01]  /*17640*/  IMAD.WIDE.U32 R40, R40, UR6, RZ ;  /* 0x0000000628287c25 */ /* 0x000fe2000f8e00ff */
[----:B------:R-:W-:-:S03]  /*17650*/  LEA.HI.X R45, R34, R28, R35, 0x2, P1 ;  /* 0x0000001c222d7211 */ /* 0x000fc600008f1423 */
[----:B------:R-:W-:Y:S02]  /*17660*/  IMAD R39, R39, UR6, RZ ;  /* 0x0000000627277c24 */ /* 0x000fe4000f8e02ff */
[----:B------:R-:W-:Y:S01]  /*17670*/  IMAD R37, R42, UR7, R43 ;  /* 0x000000072a257c24 */ /* 0x000fe2000f8e022b */
[----:B------:R-:W-:Y:S01]  /*17680*/  LEA R36, P1, R40, R0, 0x2 ;  /* 0x0000000028247211 */ /* 0x000fe200078210ff */
[----:B------:R-:W-:Y:S01]  /*17690*/  IMAD.WIDE.U32 R42, R42, UR6, RZ ;  /* 0x000000062a2a7c25 */ /* 0x000fe2000f8e00ff */
[----:B------:R-:W-:Y:S01]  /*176a0*/  IADD3 R41, R41, R49, RZ ;  /* 0x0000003129297210 */ /* 0x000fe20007ffe0ff */
[----:B------:R-:W2:Y:S02]  /*176b0*/  LDG.E.CONSTANT R44, desc[UR4][R44.64] ;  /* 0x000000042c2c7981 */ /* 0x000ea4000c1e9900 */
[----:B------:R-:W-:-:S04]  /*176c0*/  IMAD.WIDE.U32 R34, R38, UR6, RZ ;  /* 0x0000000626227c25 */ /* 0x000fc8000f8e00ff */
[----:B0-----:R-:W-:Y:S01]  /*176d0*/  IMAD R47, R38, UR7, R39 ;  /* 0x00000007262f7c24 */ /* 0x001fe2000f8e0227 */
[----:B------:R-:W-:Y:S02]  /*176e0*/  IADD3 R39, R43, R37, RZ ;  /* 0x000000252b277210 */ /* 0x000fe40007ffe0ff */
[----:B------:R-:W-:Y:S01]  /*176f0*/  LEA.HI.X R37, R40, R28, R41, 0x2, P1 ;  /* 0x0000001c28257211 */ /* 0x000fe200008f1429 */
[----:B------:R-:W-:Y:S01]  /*17700*/  IMAD R19, R19, UR6, RZ ;  /* 0x0000000613137c24 */ /* 0x000fe2000f8e02ff */
[----:B------:R-:W-:Y:S02]  /*17710*/  LEA R40, P1, R34, R0, 0x2 ;  /* 0x0000000022287211 */ /* 0x000fe400078210ff */
[----:B------:R-:W-:Y:S01]  /*17720*/  IADD3 R35, R35, R47, RZ ;  /* 0x0000002f23237210 */ /* 0x000fe20007ffe0ff */
[----:B------:R-:W-:Y:S02]  /*17730*/  IMAD R19, R18, UR7, R19 ;  /* 0x0000000712137c24 */ /* 0x000fe4000f8e0213 */
[----:B------:R-:W-:Y:S01]  /*17740*/  IMAD R21, R21, UR6, RZ ;  /* 0x0000000615157c24 */ /* 0x000fe2000f8e02ff */
[----:B------:R-:W-:Y:S01]  /*17750*/  LEA.HI.X R41, R34, R28, R35, 0x2, P1 ;  /* 0x0000001c22297211 */ /* 0x000fe200008f1423 */
[----:B------:R-:W-:Y:S01]  /*17760*/  IMAD.WIDE.U32 R34, R18, UR6, RZ ;  /* 0x0000000612227c25 */ /* 0x000fe2000f8e00ff */
[-C--:B------:R-:W-:Y:S01]  /*17770*/  LEA R38, P2, R42, R0.reuse, 0x2 ;  /* 0x000000002a267211 */ /* 0x080fe200078410ff */
[----:B------:R0:W3:Y:S02]  /*17780*/  LDG.E.CONSTANT R46, desc[UR4][R36.64] ;  /* 0x00000004242e7981 */ /* 0x0000e4000c1e9900 */
[----:B------:R-:W-:Y:S01]  /*17790*/  IMAD R7, R7, UR6, RZ ;  /* 0x0000000607077c24 */ /* 0x000fe2000f8e02ff */
[----:B------:R-:W-:Y:S01]  /*177a0*/  LEA R18, P1, R34, R0, 0x2 ;  /* 0x0000000022127211 */ /* 0x000fe200078210ff */
[----:B------:R-:W-:Y:S01]  /*177b0*/  IMAD R21, R20, UR7, R21 ;  /* 0x0000000714157c24 */ /* 0x000fe2000f8e0215 */
[----:B------:R-:W-:Y:S01]  /*177c0*/  IADD3 R19, R35, R19, RZ ;  /* 0x0000001323137210 */ /* 0x000fe20007ffe0ff */
[----:B------:R-:W-:Y:S01]  /*177d0*/  IMAD R25, R25, UR6, RZ ;  /* 0x0000000619197c24 */ /* 0x000fe2000f8e02ff */
[-C--:B------:R-:W-:Y:S01]  /*177e0*/  LEA.HI.X R39, R42, R28.reuse, R39, 0x2, P2 ;  /* 0x0000001c2a277211 */ /* 0x080fe200010f1427 */
[----:B------:R-:W-:Y:S01]  /*177f0*/  IMAD R5, R5, UR6, RZ ;  /* 0x0000000605057c24 */ /* 0x000fe2000f8e02ff */
[----:B------:R1:W4:Y:S01]  /*17800*/  LDG.E.CONSTANT R40, desc[UR4][R40.64] ;  /* 0x0000000428287981 */ /* 0x000322000c1e9900 */
[----:B0-----:R-:W-:Y:S01]  /*17810*/  IMAD.WIDE.U32 R36, R20, UR6, RZ ;  /* 0x0000000614247c25 */ /* 0x001fe2000f8e00ff */
[----:B------:R-:W-:-:S02]  /*17820*/  LEA.HI.X R19, R34, R28, R19, 0x2, P1 ;  /* 0x0000001c22137211 */ /* 0x000fc400008f1413 */
[----:B------:R-:W3:Y:S01]  /*17830*/  LDG.E.CONSTANT R39, desc[UR4][R38.64] ;  /* 0x0000000426277981 */ /* 0x000ee2000c1e9900 */
[----:B------:R-:W-:Y:S01]  /*17840*/  IMAD.WIDE.U32 R42, R6, UR6, RZ ;  /* 0x00000006062a7c25 */ /* 0x000fe2000f8e00ff */
[----:B------:R-:W-:Y:S02]  /*17850*/  LEA R20, P1, R36, R0, 0x2 ;  /* 0x0000000024147211 */ /* 0x000fe400078210ff */
[----:B------:R-:W4:Y:S01]  /*17860*/  LDG.E.CONSTANT R19, desc[UR4][R18.64] ;  /* 0x0000000412137981 */ /* 0x000f22000c1e9900 */
[----:B------:R-:W-:Y:S02]  /*17870*/  IMAD R7, R6, UR7, R7 ;  /* 0x0000000706077c24 */ /* 0x000fe4000f8e0207 */
[----:B------:R-:W-:Y:S02]  /*17880*/  IMAD.IADD R21, R37, 0x1, R21 ;  /* 0x0000000125157824 */ /* 0x000fe400078e0215 */
[----:B------:R-:W-:-:S04]  /*17890*/  IMAD.WIDE.U32 R34, R24, UR6, RZ ;  /* 0x0000000618227c25 */ /* 0x000fc8000f8e00ff */
[----:B------:R-:W-:Y:S01]  /*178a0*/  IMAD R25, R24, UR7, R25 ;  /* 0x0000000718197c24 */ /* 0x000fe2000f8e0219 */
[----:B------:R-:W-:Y:S02]  /*178b0*/  LEA R6, P2, R42, R0, 0x2 ;  /* 0x000000002a067211 */ /* 0x000fe400078410ff */
[----:B------:R-:W-:Y:S02]  /*178c0*/  IADD3 R7, R43, R7, RZ ;  /* 0x000000072b077210 */ /* 0x000fe40007ffe0ff */
[----:B------:R-:W-:Y:S01]  /*178d0*/  LEA.HI.X R21, R36, R28, R21, 0x2, P1 ;  /* 0x0000001c24157211 */ /* 0x000fe200008f1415 */
[----:B------:R-:W-:Y:S01]  /*178e0*/  IMAD R37, R17, UR6, RZ ;  /* 0x0000000611257c24 */ /* 0x000fe2000f8e02ff */
[----:B------:R-:W-:Y:S02]  /*178f0*/  LEA R24, P1, R34, R0, 0x2 ;  /* 0x0000000022187211 */ /* 0x000fe400078210ff */
[----:B------:R-:W-:Y:S01]  /*17900*/  IADD3 R25, R35, R25, RZ ;  /* 0x0000001923197210 */ /* 0x000fe20007ffe0ff */
[----:B------:R-:W-:Y:S01]  /*17910*/  IMAD R17, R4, UR7, R5 ;  /* 0x0000000704117c24 */ /* 0x000fe2000f8e0205 */
[-C--:B------:R-:W-:Y:S01]  /*17920*/  LEA.HI.X R7, R42, R28.reuse, R7, 0x2, P2 ;  /* 0x0000001c2a077211 */ /* 0x080fe200010f1407 */
[----:B------:R-:W-:Y:S01]  /*17930*/  IMAD.WIDE.U32 R4, R4, UR6, RZ ;  /* 0x0000000604047c25 */ /* 0x000fe2000f8e00ff */
[----:B------:R-:W-:Y:S01]  /*17940*/  LEA.HI.X R25, R34, R28, R25, 0x2, P1 ;  /* 0x0000001c22197211 */ /* 0x000fe200008f1419 */
[----:B------:R-:W5:Y:S02]  /*17950*/  LDG.E.CONSTANT R21, desc[UR4][R20.64] ;  /* 0x0000000414157981 */ /* 0x000f64000c1e9900 */
[----:B------:R-:W-:-:S02]  /*17960*/  IMAD R11, R11, UR6, RZ ;  /* 0x000000060b0b7c24 */ /* 0x000fc4000f8e02ff */
[C---:B------:R-:W-:Y:S01]  /*17970*/  IMAD.WIDE.U32 R34, R16.reuse, UR6, RZ ;  /* 0x0000000610227c25 */ /* 0x040fe2000f8e00ff */
[----:B------:R0:W5:Y:S03]  /*17980*/  LDG.E.CONSTANT R36, desc[UR4][R6.64] ;  /* 0x0000000406247981 */ /* 0x000166000c1e9900 */
[----:B------:R-:W-:Y:S01]  /*17990*/  IMAD R37, R16, UR7, R37 ;  /* 0x0000000710257c24 */ /* 0x000fe2000f8e0225 */
[----:B------:R-:W-:Y:S01]  /*179a0*/  LEA R16, P2, R34, R0, 0x2 ;  /* 0x0000000022107211 */ /* 0x000fe200078410ff */
[C---:B-1----:R-:W-:Y:S01]  /*179b0*/  IMAD R41, R10.reuse, UR7, R11 ;  /* 0x000000070a297c24 */ /* 0x042fe2000f8e020b */
[----:B------:R-:W5:Y:S01]  /*179c0*/  LDG.E.CONSTANT R24, desc[UR4][R24.64] ;  /* 0x0000000418187981 */ /* 0x000f62000c1e9900 */
[----:B------:R-:W-:Y:S01]  /*179d0*/  IMAD.WIDE.U32 R10, R10, UR6, RZ ;  /* 0x000000060a0a7c25 */ /* 0x000fe2000f8e00ff */
[----:B0-----:R-:W-:Y:S02]  /*179e0*/  IADD3 R7, R5, R17, RZ ;  /* 0x0000001105077210 */ /* 0x001fe40007ffe0ff */
[----:B------:R-:W-:-:S04]  /*179f0*/  IADD3 R5, R35, R37, RZ ;  /* 0x0000002523057210 */ /* 0x000fc80007ffe0ff */
[----:B------:R-:W-:Y:S02]  /*17a00*/  LEA.HI.X R17, R34, R28, R5, 0x2, P2 ;  /* 0x0000001c22117211 */ /* 0x000fe400010f1405 */
[----:B------:R-:W-:Y:S01]  /*17a10*/  IADD3 R5, R11, R41, RZ ;  /* 0x000000290b057210 */ /* 0x000fe20007ffe0ff */
[----:B------:R-:W-:Y:S01]  /*17a20*/  IMAD R11, R23, UR6, RZ ;  /* 0x00000006170b7c24 */ /* 0x000fe2000f8e02ff */
[----:B------:R-:W-:Y:S01]  /*17a30*/  LEA R6, P1, R4, R0, 0x2 ;  /* 0x0000000004067211 */ /* 0x000fe200078210ff */
[----:B------:R-:W-:Y:S01]  /*17a40*/  IMAD.WIDE.U32 R34, R22, UR6, RZ ;  /* 0x0000000616227c25 */ /* 0x000fe2000f8e00ff */
[----:B------:R0:W5:Y:S02]  /*17a50*/  LDG.E.CONSTANT R18, desc[UR4][R16.64] ;  /* 0x0000000410127981 */ /* 0x000164000c1e9900 */
[----:B------:R-:W-:Y:S01]  /*17a60*/  LEA.HI.X R7, R4, R28, R7, 0x2, P1 ;  /* 0x0000001c04077211 */ /* 0x000fe200008f1407 */
[----:B------:R-:W-:Y:S01]  /*17a70*/  IMAD R11, R22, UR7, R11 ;  /* 0x00000007160b7c24 */ /* 0x000fe2000f8e020b */
[----:B------:R-:W-:Y:S01]  /*17a80*/  LEA R4, P1, R10, R0, 0x2 ;  /* 0x000000000a047211 */ /* 0x000fe200078210ff */
[----:B------:R-:W-:-:S02]  /*17a90*/  IMAD R27, R27, UR6, RZ ;  /* 0x000000061b1b7c24 */ /* 0x000fc4000f8e02ff */
[----:B------:R-:W-:Y:S01]  /*17aa0*/  IMAD R15, R15, UR6, RZ ;  /* 0x000000060f0f7c24 */ /* 0x000fe2000f8e02ff */
[----:B------:R-:W-:Y:S01]  /*17ab0*/  IADD3 R11, R35, R11, RZ ;  /* 0x0000000b230b7210 */ /* 0x000fe20007ffe0ff */
[----:B------:R-:W-:Y:S01]  /*17ac0*/  IMAD R35, R26, UR7, R27 ;  /* 0x000000071a237c24 */ /* 0x000fe2000f8e021b */
[----:B------:R-:W-:Y:S01]  /*17ad0*/  LEA.HI.X R5, R10, R28, R5, 0x2, P1 ;  /* 0x0000001c0a057211 */ /* 0x000fe200008f1405 */
[----:B------:R-:W-:Y:S01]  /*17ae0*/  IMAD.WIDE.U32 R26, R26, UR6, RZ ;  /* 0x000000061a1a7c25 */ /* 0x000fe2000f8e00ff */
[C---:B------:R-:W-:Y:S01]  /*17af0*/  LEA R10, P1, R34.reuse, R0, 0x2 ;  /* 0x00000000220a7211 */ /* 0x040fe200078210ff */
[----:B------:R1:W5:Y:S02]  /*17b00*/  LDG.E.CONSTANT R23, desc[UR4][R6.64] ;  /* 0x0000000406177981 */ /* 0x000364000c1e9900 */
[----:B0-----:R-:W-:Y:S01]  /*17b10*/  IMAD R17, R9, UR6, RZ ;  /* 0x0000000609117c24 */ /* 0x001fe2000f8e02ff */
[----:B------:R-:W-:Y:S01]  /*17b20*/  LEA.HI.X R11, R34, R28, R11, 0x2, P1 ;  /* 0x0000001c220b7211 */ /* 0x000fe200008f140b */
[----:B------:R-:W-:Y:S01]  /*17b30*/  IMAD R37, R14, UR7, R15 ;  /* 0x000000070e257c24 */ /* 0x000fe2000f8e020f */
[----:B------:R-:W-:Y:S01]  /*17b40*/  LEA R16, P1, R26, R0, 0x2 ;  /* 0x000000001a107211 */ /* 0x000fe200078210ff */
[----:B------:R-:W-:Y:S01]  /*17b50*/  IMAD.WIDE.U32 R14, R14, UR6, RZ ;  /* 0x000000060e0e7c25 */ /* 0x000fe2000f8e00ff */
[----:B------:R0:W5:Y:S03]  /*17b60*/  LDG.E.CONSTANT R25, desc[UR4][R4.64] ;  /* 0x0000000404197981 */ /* 0x000166000c1e9900 */
[----:B------:R-:W-:Y:S01]  /*17b70*/  IMAD.IADD R9, R27, 0x1, R35 ;  /* 0x000000011b097824 */ /* 0x000fe200078e0223 */
[----:B------:R-:W5:Y:S01]  /*17b80*/  LDG.E.CONSTANT R10, desc[UR4][R10.64] ;  /* 0x000000040a0a7981 */ /* 0x000f62000c1e9900 */
[----:B-1----:R-:W-:-:S04]  /*17b90*/  IMAD.WIDE.U32 R6, R8, UR6, RZ ;  /* 0x0000000608067c25 */ /* 0x002fc8000f8e00ff */
[----:B------:R-:W-:Y:S01]  /*17ba0*/  IMAD R27, R8, UR7, R17 ;  /* 0x00000007081b7c24 */ /* 0x000fe2000f8e0211 */
[----:B0-----:R-:W-:Y:S02]  /*17bb0*/  LEA R4, P2, R14, R0, 0x2 ;  /* 0x000000000e047211 */ /* 0x001fe400078410ff */
[----:B------:R-:W-:Y:S02]  /*17bc0*/  IADD3 R5, R15, R37, RZ ;  /* 0x000000250f057210 */ /* 0x000fe40007ffe0ff */
[----:B------:R-:W-:Y:S02]  /*17bd0*/  LEA.HI.X R17, R26, R28, R9, 0x2, P1 ;  /* 0x0000001c1a117211 */ /* 0x000fe400008f1409 */
[----:B------:R-:W-:Y:S02]  /*17be0*/  LEA R8, P1, R6, R0, 0x2 ;  /* 0x0000000006087211 */ /* 0x000fe400078210ff */
[----:B------:R-:W-:Y:S02]  /*17bf0*/  IADD3 R7, R7, R27, RZ ;  /* 0x0000001b07077210 */ /* 0x000fe40007ffe0ff */
[-C--:B------:R-:W-:Y:S01]  /*17c00*/  LEA.HI.X R5, R14, R28.reuse, R5, 0x2, P2 ;  /* 0x0000001c0e057211 */ /* 0x080fe200010f1405 */
[----:B------:R-:W5:Y:S01]  /*17c10*/  LDG.E.CONSTANT R17, desc[UR4][R16.64] ;  /* 0x0000000410117981 */ /* 0x000f62000c1e9900 */
        /* <DEDUP_REMOVED lines=19> */
.L_x_2557:
[----:B------:R-:W-:Y:S01]  /*17d50*/  MOV R6, R12 ;  /* 0x0000000c00067202 */ /* 0x000fe20000000f00 */
[----:B------:R-:W-:-:S07]  /*17d60*/  IMAD.MOV.U32 R7, RZ, RZ, R13 ;  /* 0x000000ffff077224 */ /* 0x000fce00078e000d */
.L_x_2556:
[----:B------:R-:W-:Y:S05]  /*17d70*/  BSYNC B4 ;  /* 0x0000000000047941 */ /* 0x000fea0003800000 */
.L_x_2555:
        /* <DEDUP_REMOVED lines=20> */
[----:B----4-:R-:W-:Y:S01]  /*17ec0*/  IMAD R27, R17, UR8, RZ ;  /* 0x00000008111b7c24 */ /* 0x010fe2000f8e02ff */
[----:B------:R-:W-:Y:S01]  /*17ed0*/  IADD3 R15, R23, R15, RZ ;  /* 0x0000000f170f7210 */ /* 0x000fe20007ffe0ff */
[----:B-----5:R-:W-:Y:S02]  /*17ee0*/  IMAD R19, R19, UR8, RZ ;  /* 0x0000000813137c24 */ /* 0x020fe4000f8e02ff */
[C---:B------:R-:W-:Y:S02]  /*17ef0*/  IMAD R17, R20.reuse, UR9, R21 ;  /* 0x0000000914117c24 */ /* 0x040fe4000f8e0215 */
[----:B------:R-:W-:Y:S01]  /*17f00*/  IMAD.WIDE.U32 R20, R20, UR8, RZ ;  /* 0x0000000814147c25 */ /* 0x000fe2000f8e00ff */
[----:B------:R-:W-:-:S03]  /*17f10*/  LEA.HI.X R15, R22, R28, R15, 0x2, P0 ;  /* 0x0000001c160f7211 */ /* 0x000fc600000f140f */
[----:B------:R-:W-:Y:S01]  /*17f20*/  IMAD.WIDE.U32 R22, R18, UR8, RZ ;  /* 0x0000000812167c25 */ /* 0x000fe2000f8e00ff */
[----:B------:R-:W-:Y:S01]  /*17f30*/  LEA R24, P0, R20, R0, 0x2 ;  /* 0x0000000014187211 */ /* 0x000fe200078010ff */
[----:B------:R-:W2:Y:S02]  /*17f40*/  LDG.E.CONSTANT R14, desc[UR4][R14.64] ;  /* 0x000000040e0e7981 */ /* 0x000ea4000c1e9900 */
[----:B------:R-:W-:Y:S01]  /*17f50*/  IMAD R25, R18, UR9, R19 ;  /* 0x0000000912197c24 */ /* 0x000fe2000f8e0213 */
[----:B------:R-:W-:Y:S01]  /*17f60*/  IADD3 R21, R21, R17, RZ ;  /* 0x0000001115157210 */ /* 0x000fe20007ffe0ff */
        /* <DEDUP_REMOVED lines=9> */
[----:B------:R-:W-:Y:S01]  /*18000*/  IMAD R23, R9, UR8, RZ ;  /* 0x0000000809177c24 */ /* 0x000fe2000f8e02ff */
[----:B------:R-:W-:Y:S01]  /*18010*/  LEA.HI.X R21, R18, R28, R19, 0x2, P0 ;  /* 0x0000001c12157211 */ /* 0x000fe200000f1413 */
[----:B------:R-:W-:Y:S01]  /*18020*/  IMAD.WIDE.U32 R18, R10, UR8, RZ ;  /* 0x000000080a127c25 */ /* 0x000fe2000f8e00ff */
[----:B------:R0:W2:Y:S03]  /*18030*/  LDG.E.CONSTANT R24, desc[UR4][R24.64] ;  /* 0x0000000418187981 */ /* 0x0000a6000c1e9900 */
[----:B------:R-:W-:Y:S01]  /*18040*/  IMAD.IADD R9, R19, 0x1, R11 ;  /* 0x0000000113097824 */ /* 0x000fe200078e020b */
[----:B------:R-:W-:Y:S01]  /*18050*/  LEA R10, P0, R18, R0, 0x2 ;  /* 0x00000000120a7211 */ /* 0x000fe200078010ff */
[----:B------:R-:W-:Y:S01]  /*18060*/  IMAD R7, R7, UR8, RZ ;  /* 0x0000000807077c24 */ /* 0x000fe2000f8e02ff */
[-C--:B------:R-:W-:Y:S01]  /*18070*/  LEA.HI.X R17, R22, R28.reuse, R17, 0x2, P1 ;  /* 0x0000001c16117211 */ /* 0x080fe200008f1411 */
[----:B------:R-:W-:Y:S01]  /*18080*/  IMAD R5, R5, UR8, RZ ;  /* 0x0000000805057c24 */ /* 0x000fe2000f8e02ff */
[----:B------:R-:W-:Y:S01]  /*18090*/  LEA.HI.X R11, R18, R28, R9, 0x2, P0 ;  /* 0x0000001c120b7211 */ /* 0x000fe200000f1409 */
[C---:B------:R-:W-:Y:S01]  /*180a0*/  IMAD R9, R8.reuse, UR9, R23 ;  /* 0x0000000908097c24 */ /* 0x040fe2000f8e0217 */
[----:B------:R-:W3:Y:S01]  /*180b0*/  LDG.E.CONSTANT R15, desc[UR4][R20.64] ;  /* 0x00000004140f7981 */ /* 0x000ee2000c1e9900 */
[----:B------:R-:W-:-:S03]  /*180c0*/  IMAD.WIDE.U32 R22, R8, UR8, RZ ;  /* 0x0000000808167c25 */ /* 0x000fc6000f8e00ff */
[----:B------:R1:W3:Y:S01]  /*180d0*/  LDG.E.CONSTANT R16, desc[UR4][R16.64] ;  /* 0x0000000410107981 */ /* 0x0002e2000c1e9900 */
[----:B0-----:R-:W-:Y:S01]  /*180e0*/  IMAD R25, R6, UR9, R7 ;  /* 0x0000000906197c24 */ /* 0x001fe2000f8e0207 */
[----:B------:R-:W-:Y:S01]  /*180f0*/  LEA R8, P0, R22, R0, 0x2 ;  /* 0x0000000016087211 */ /* 0x000fe200078010ff */
[----:B------:R-:W-:Y:S01]  /*18100*/  IMAD.WIDE.U32 R18, R6, UR8, RZ ;  /* 0x0000000806127c25 */ /* 0x000fe2000f8e00ff */
[----:B------:R-:W-:Y:S01]  /*18110*/  IADD3 R9, R23, R9, RZ ;  /* 0x0000000917097210 */ /* 0x000fe20007ffe0ff */
[----:B------:R-:W4:Y:S02]  /*18120*/  LDG.E.CONSTANT R10, desc[UR4][R10.64] ;  /* 0x000000040a0a7981 */ /* 0x000f24000c1e9900 */
[----:B------:R-:W-:-:S04]  /*18130*/  IMAD.WIDE.U32 R6, R4, UR8, RZ ;  /* 0x0000000804067c25 */ /* 0x000fc8000f8e00ff */
[----:B-1----:R-:W-:Y:S01]  /*18140*/  IMAD R17, R4, UR9, R5 ;  /* 0x0000000904117c24 */ /* 0x002fe2000f8e0205 */
[----:B------:R-:W-:Y:S02]  /*18150*/  LEA.HI.X R9, R22, R28, R9, 0x2, P0 ;  /* 0x0000001c16097211 */ /* 0x000fe400000f1409 */
[-C--:B------:R-:W-:Y:S02]  /*18160*/  LEA R20, P0, R6, R0.reuse, 0x2 ;  /* 0x0000000006147211 */ /* 0x080fe400078010ff */
[----:B------:R-:W-:Y:S02]  /*18170*/  IADD3 R7, R7, R17, RZ ;  /* 0x0000001107077210 */ /* 0x000fe40007ffe0ff */
[----:B------:R-:W-:Y:S01]  /*18180*/  LEA R4, P1, R18, R0, 0x2 ;  /* 0x0000000012047211 */ /* 0x000fe200078210ff */
[----:B------:R-:W4:Y:S01]  /*18190*/  LDG.E.CONSTANT R9, desc[UR4][R8.64] ;  /* 0x0000000408097981 */ /* 0x000f22000c1e9900 */
[----:B------:R-:W-:Y:S02]  /*181a0*/  IADD3 R5, R19, R25, RZ ;  /* 0x0000001913057210 */ /* 0x000fe40007ffe0ff */
[----:B------:R-:W-:-:S02]  /*181b0*/  LEA.HI.X R21, R6, R28, R7, 0x2, P0 ;  /* 0x0000001c06157211 */ /* 0x000fc400000f1407 */
[----:B------:R-:W-:-:S04]  /*181c0*/  LEA.HI.X R5, R18, R28, R5, 0x2, P1 ;  /* 0x0000001c12057211 */ /* 0x000fc800008f1405 */
[----:B------:R-:W5:Y:S04]  /*181d0*/  LDG.E.CONSTANT R21, desc[UR4][R20.64] ;  /* 0x0000000414157981 */ /* 0x000f68000c1e9900 */
[----:B------:R-:W5:Y:S01]  /*181e0*/  LDG.E.CONSTANT R4, desc[UR4][R4.64] ;  /* 0x0000000404047981 */ /* 0x000f62000c1e9900 */
[----:B------:R-:W-:Y:S02]  /*181f0*/  IADD3 R6, P1, R12, 0x40, RZ ;  /* 0x000000400c067810 */ /* 0x000fe40007f3e0ff */
[----:B------:R-:W-:Y:S02]  /*18200*/  IADD3 R31, P2, R31, 0x8, RZ ;  /* 0x000000081f1f7810 */ /* 0x000fe40007f5e0ff */
[----:B------:R-:W-:Y:S01]  /*18210*/  IADD3.X R7, RZ, R13, RZ, P1, !PT ;  /* 0x0000000dff077210 */ /* 0x000fe20000ffe4ff */
[----:B------:R-:W-:Y:S01]  /*18220*/  IMAD.MOV.U32 R12, RZ, RZ, R6 ;  /* 0x000000ffff0c7224 */ /* 0x000fe200078e0006 */
[----:B------:R-:W-:-:S02]  /*18230*/  PLOP3.LUT P0, PT, PT, PT, PT, 0x8, 0x0 ;  /* 0x000000000000781c */ /* 0x000fc40003f0e170 */
[----:B------:R-:W-:Y:S02]  /*18240*/  IADD3.X R30, RZ, R30, RZ, P2, !PT ;  /* 0x0000001eff1e7210 */ /* 0x000fe400017fe4ff */
[----:B------:R-:W-:Y:S02]  /*18250*/  MOV R13, R7 ;  /* 0x00000007000d7202 */ /* 0x000fe40000000f00 */
[----:B--2---:R-:W-:-:S04]  /*18260*/  IADD3 R14, R24, R33, R14 ;  /* 0x00000021180e7210 */ /* 0x004fc80007ffe00e */
[----:B---3--:R-:W-:-:S04]  /*18270*/  IADD3 R15, R15, R14, R16 ;  /* 0x0000000e0f0f7210 */ /* 0x008fc80007ffe010 */
[----:B----4-:R-:W-:-:S04]  /*18280*/  IADD3 R33, R9, R15, R10 ;  /* 0x0000000f09217210 */ /* 0x010fc80007ffe00a */
[----:B-----5:R-:W-:-:S07]  /*18290*/  IADD3 R33, R21, R33, R4 ;  /* 0x0000002115217210 */ /* 0x020fce0007ffe004 */
.L_x_2560:
[----:B------:R-:W-:Y:S05]  /*182a0*/  BSYNC B4 ;  /* 0x0000000000047941 */ /* 0x000fea0003800000 */
.L_x_2559:
[----:B------:R-:W-:-:S04]  /*182b0*/  ISETP.NE.U32.AND P1, PT, R31, RZ, PT ;  /* 0x000000ff1f00720c */ /* 0x000fc80003f25070 */
[----:B------:R-:W-:-:S13]  /*182c0*/  ISETP.NE.OR.EX P0, PT, R30, RZ, P0, P1 ;  /* 0x000000ff1e00720c */ /* 0x000fda0000705710 */
[----:B------:R-:W-:Y:S05]  /*182d0*/  @!P0 BREAK B3 ;  /* 0x0000000000038942 */ /* 0x000fea0003800000 */
[----:B------:R-:W-:Y:S05]  /*182e0*/  @!P0 BRA `(.L_x_2552) ;  /* 0x0000000000b88947 */ /* 0x000fea0003800000 */
.L_x_2554:
[----:B------:R-:W-:Y:S05]  /*182f0*/  BSYNC B3 ;  /* 0x0000000000037941 */ /* 0x000fea0003800000 */
.L_x_2553:
[----:B------:R-:W-:Y:S01]  /*18300*/  BSSY B3, `(.L_x_2561) ;  /* 0x000002a000037945 */ /* 0x000fe20003800000 */
.L_x_2562:
        /* <DEDUP_REMOVED lines=25> */
[----:B------:R-:W-:Y:S02]  /*184a0*/  LEA R6, P0, R14, R0, 0x2 ;  /* 0x000000000e067211 */ /* 0x000fe400078010ff */
[----:B------:R-:W-:Y:S01]  /*184b0*/  IADD3 R7, R15, R7, RZ ;  /* 0x000000070f077210 */ /* 0x000fe20007ffe0ff */
[----:B------:R-:W2:Y:S01]  /*184c0*/  LDG.E.CONSTANT R8, desc[UR4][R8.64] ;  /* 0x0000000408087981 */ /* 0x000ea2000c1e9900 */
[-C--:B------:R-:W-:Y:S02]  /*184d0*/  LEA.HI.X R19, R16, R28.reuse, R19, 0x2, P1 ;  /* 0x0000001c10137211 */ /* 0x080fe400008f1413 */
        /* <DEDUP_REMOVED lines=13> */
.L_x_2561:
[----:B------:R-:W-:Y:S02]  /*185b0*/  MOV R6, R12 ;  /* 0x0000000c00067202 */ /* 0x000fe40000000f00 */
[----:B------:R-:W-:-:S07]  /*185c0*/  MOV R7, R13 ;  /* 0x0000000d00077202 */ /* 0x000fce0000000f00 */
.L_x_2552:
[----:B------:R-:W-:Y:S05]  /*185d0*/  BSYNC B1 ;  /* 0x0000000000017941 */ /* 0x000fea0003800000 */
.L_x_2551:
        /* <DEDUP_REMOVED lines=38> */
.L_x_2550:
[----:B------:R-:W-:Y:S05]  /*18840*/  BSYNC B2 ;  /* 0x0000000000027941 */ /* 0x000fea0003800000 */
.L_x_2549:
[----:B------:R-:W-:Y:S05]  /*18850*/  WARPSYNC.ALL ;  /* 0x0000000000007948 */ /* 0x000fea0003800000 */
[----:B------:R-:W-:Y:S01]  /*18860*/  STG.E desc[UR4][R2.64], R33 ;  /* 0x0000002102007986 */ /* 0x000fe2000c101904 */
[----:B------:R-:W-:Y:S05]  /*18870*/  EXIT ;  /* 0x000000000000794d */ /* 0x000fea0003800000 */
.L_x_2563:
        /* <DEDUP_REMOVED lines=16> */
.L_x_18548:


//--------------------- .text._ZN2at6native73_GLOBAL__N__c8866d80_35_SparseBinaryOpIntersectionKernel_cu_f5210f67_363612apply_kernelILi128ELi8EZNS1_29binary_op_intersection_kernelINS1_9RhsProjOpEalEEvRNS_14TensorIteratorEllRKNS_6TensorEbEUliE_EEviT1_ --------------------------
	.section	.text._ZN2at6native73_GLOBAL__N__c8866d80_35_SparseBinaryOpIntersectionKernel_cu_f5210f67_363612apply_kernelILi128ELi8EZNS1_29binary_op_intersection_kernelINS1_9RhsProjOpEalEEvRNS_14TensorIteratorEllRKNS_6TensorEbEUliE_EEviT1_,"ax",@progbits
	.align	128
.text._ZN2at6native73_GLOBAL__N__c8866d80_35_SparseBinaryOpIntersectionKernel_cu_f5210f67_363612apply_kernelILi128ELi8EZNS1_29binary_op_intersection_kernelINS1_9RhsProjOpEalEEvRNS_14TensorIteratorEllRKNS_6TensorEbEUliE_EEviT1_:
        .type           _ZN2at6native73_GLOBAL__N__c8866d80_35_SparseBinaryOpIntersectionKernel_cu_f5210f67_363612apply_kernelILi128ELi8EZNS1_29binary_op_intersection_kernelINS1_9RhsProjOpEalEEvRNS_14TensorIteratorEllRKNS_6TensorEbEUliE_EEviT1_,@function
        .size           _ZN2at6native73_GLOBAL__N__c8866d80_35_SparseBinaryOpIntersectionKernel_cu_f5210f67_363612apply_kernelILi128ELi8EZNS1_29binary_op_intersection_kernelINS1_9RhsProjOpEalEEvRNS_14TensorIteratorEllRKNS_6TensorEbEUliE_EEviT1_,(.L_x_18549 - _ZN2at6native73_GLOBAL__N__c8866d80_35_SparseBinaryOpIntersectionKernel_cu_f5210f67_363612apply_kernelILi128ELi8EZNS1_29binary_op_intersection_kernelINS1_9RhsProjOpEalEEvRNS_14TensorIteratorEllRKNS_6TensorEbEUliE_EEviT1_)
        .other          _ZN2at6native73_GLOBAL__N__c8866d80_35_SparseBinaryOpIntersectionKernel_cu_f5210f67_363612apply_kernelILi128ELi8EZNS1_29binary_op_intersection_kernelINS1_9RhsProjOpEalEEvRNS_14TensorIteratorEllRKNS_6TensorEbEUliE_EEviT1_,@"STO_CUDA_ENTRY STV_DEFAULT"
_ZN2at6native73_GLOBAL__N__c8866d80_35_SparseBinaryOpIntersectionKernel_cu_f5210f67_363612apply_kernelILi128ELi8EZNS1_29binary_op_intersection_kernelINS1_9RhsProjOpEalEEvRNS_14TensorIteratorEllRKNS_6TensorEbEUliE_EEviT1_:
        /* <DEDUP_REMOVED lines=14> */
[----:B------:R-:W-:Y:S01]  /*00e0*/  IMAD.MOV.U32 R2, RZ, RZ, RZ ;  /* 0x000000ffff027224 */ /* 0x000fe200078e00ff */
        /* <DEDUP_REMOVED lines=393> */
[----:B------:R-:W-:Y:S02]  /*1980*/  IMAD R2, R7, UR15, R2 ;  /* 0x0000000f07027c24 */ /* 0x000fe4000f8e0202 */
[----:B0-----:R-:W-:-:S03]  /*1990*/  @P0 IMAD.HI.U32 R6, R9, R10, R8 ;  /* 0x0000000a09060227 */ /* 0x001fc600078e0008 */
[----:B------:R-:W0:Y:S02]  /*19a0*/  @P0 LDC.64 R14, c[0x0][0x598] ;  /* 0x00016600ff0e0b82 */ /* 0x000e240000000a00 */
[----:B------:R-:W-:-:S06]  /*19b0*/  @P0 SHF.R.U32.HI R6, RZ, R11, R6 ;  /* 0x0000000bff060219 */ /* 0x000fcc0000011606 */
[----:B------:R-:W3:Y:S01]  /*19c0*/  @P0 LDC R10, c[0x0][0x594] ;  /* 0x00016500ff0a0b82 */ /* 0x000ee20000000800 */
[----:B------:R-:W-:-:S04]  /*19d0*/  @P0 IMAD.MOV R8, RZ, RZ, -R6 ;  /* 0x000000ffff080224 */ /* 0x000fc800078e0a06 */
[----:B-1----:R-:W-:-:S04]  /*19e0*/  @P0 IMAD R9, R8, R13, R9 ;  /* 0x0000000d08090224 */ /* 0x002fc800078e0209 */
[C---:B--2---:R-:W-:Y:S02]  /*19f0*/  @P0 IMAD R4, R9.reuse, R12, R4 ;  /* 0x0000000c09040224 */ /* 0x044fe400078e0204 */
[C---:B0-----:R-:W-:Y:S02]  /*1a00*/  @P0 IMAD R5, R9.reuse, R14, R5 ;  /* 0x0000000e09050224 */ /* 0x041fe400078e0205 */
[C---:B------:R-:W-:Y:S02]  /*1a10*/  @P0 IMAD R2, R9.reuse, R15, R2 ;  /* 0x0000000f09020224 */ /* 0x040fe400078e0202 */
[----:B---3--:R-:W-:-:S07]  /*1a20*/  @P0 IMAD R30, R9, R10, R30 ;  /* 0x0000000a091e0224 */ /* 0x008fce00078e021e */
.L_x_2566:
        /* <DEDUP_REMOVED lines=13> */
[----:B------:R-:W-:Y:S02]  /*1b00*/  MOV R47, RZ ;  /* 0x000000ff002f7202 */ /* 0x000fe40000000f00 */
        /* <DEDUP_REMOVED lines=36> */
.L_x_2576:
        /* <DEDUP_REMOVED lines=16> */
[----:B------:R-:W-:Y:S01]  /*1e50*/  HFMA2.MMA R31, -RZ, RZ, 0, 0 ;  /* 0x00000000ff1f7435 */ /* 0x000fe200000001ff */
[----:B------:R-:W-:Y:S01]  /*1e60*/  ULDC.64 UR12, c[0x0][0x5e8] ;  /* 0x00017a00000c7ab9 */ /* 0x000fe20000000a00 */
[----:B------:R-:W-:Y:S01]  /*1e70*/  ULDC.64 UR14, c[0x0][0x5b8] ;  /* 0x00016e00000e7ab9 */ /* 0x000fe20000000a00 */
[----:B--2---:R-:W-:-:S05]  /*1e80*/  IMAD R33, R33, UR12, RZ ;  /* 0x0000000c21217c24 */ /* 0x004fca000f8e02ff */
        /* <DEDUP_REMOVED lines=9> */
[----:B------:R-:W2:Y:S02]  /*1f20*/  LDG.E.U8.CONSTANT R42, desc[UR4][R48.64] ;  /* 0x00000004302a7981 */ /* 0x000ea4000c1e9100 */
[----:B------:R-:W-:Y:S01]  /*1f30*/  IADD3.X R41, R33, UR15, R35, P1, !PT ;  /* 0x0000000f21297c10 */ /* 0x000fe20008ffe423 */
[----:B------:R-:W-:-:S04]  /*1f40*/  IMAD.WIDE.U32 R32, R36, UR12, R30 ;  /* 0x0000000c24207c25 */ /* 0x000fc8000f8e001e */
[----:B-----5:R-:W-:Y:S01]  /*1f50*/  IMAD R51, R39, UR12, RZ ;  /* 0x0000000c27337c24 */ /* 0x020fe2000f8e02ff */
[----:B------:R-:W-:Y:S01]  /*1f60*/  IADD3 R32, P1, R32, UR14, RZ ;  /* 0x0000000e20207c10 */ /* 0x000fe2000ff3e0ff */
[----:B------:R-:W-:Y:S01]  /*1f70*/  IMAD R39, R36, UR13, R37 ;  /* 0x0000000d24277c24 */ /* 0x000fe2000f8e0225 */
[----:B------:R0:W3:Y:S01]  /*1f80*/  LDG.E.U8.CONSTANT R40, desc[UR4][R40.64] ;  /* 0x0000000428287981 */ /* 0x0000e2000c1e9100 */
[----:B------:R-:W-:Y:S02]  /*1f90*/  IMAD R7, R7, UR12, RZ ;  /* 0x0000000c07077c24 */ /* 0x000fe4000f8e02ff */
[----:B------:R-:W-:Y:S01]  /*1fa0*/  IMAD.WIDE.U32 R36, R6, UR12, R30 ;  /* 0x0000000c06247c25 */ /* 0x000fe2000f8e001e */
[----:B------:R-:W-:-:S03]  /*1fb0*/  IADD3.X R33, R33, UR15, R39, P1, !PT ;  /* 0x0000000f21217c10 */ /* 0x000fc60008ffe427 */
[----:B------:R-:W-:Y:S01]  /*1fc0*/  IMAD R39, R6, UR13, R7 ;  /* 0x0000000d06277c24 */ /* 0x000fe2000f8e0207 */
[----:B------:R-:W-:Y:S01]  /*1fd0*/  IADD3 R36, P1, R36, UR14, RZ ;  /* 0x0000000e24247c10 */ /* 0x000fe2000ff3e0ff */
[----:B------:R-:W-:Y:S01]  /*1fe0*/  IMAD R9, R9, UR12, RZ ;  /* 0x0000000c09097c24 */ /* 0x000fe2000f8e02ff */
[----:B------:R-:W4:Y:S01]  /*1ff0*/  LDG.E.U8.CONSTANT R32, desc[UR4][R32.64] ;  /* 0x0000000420207981 */ /* 0x000f22000c1e9100 */
[----:B------:R-:W-:Y:S01]  /*2000*/  IMAD.WIDE.U32 R6, R8, UR12, R30 ;  /* 0x0000000c08067c25 */ /* 0x000fe2000f8e001e */
[----:B------:R-:W-:-:S03]  /*2010*/  IADD3.X R37, R37, UR15, R39, P1, !PT ;  /* 0x0000000f25257c10 */ /* 0x000fc60008ffe427 */
[----:B------:R-:W-:Y:S01]  /*2020*/  IMAD R9, R8, UR13, R9 ;  /* 0x0000000d08097c24 */ /* 0x000fe2000f8e0209 */
[----:B------:R-:W-:Y:S01]  /*2030*/  IADD3 R6, P1, R6, UR14, RZ ;  /* 0x0000000e06067c10 */ /* 0x000fe2000ff3e0ff */
[----:B------:R-:W-:Y:S01]  /*2040*/  IMAD R11, R11, UR12, RZ ;  /* 0x0000000c0b0b7c24 */ /* 0x000fe2000f8e02ff */
[----:B------:R-:W5:Y:S02]  /*2050*/  LDG.E.U8.CONSTANT R36, desc[UR4][R36.64] ;  /* 0x0000000424247981 */ /* 0x000f64000c1e9100 */
[----:B------:R-:W-:Y:S01]  /*2060*/  IADD3.X R7, R7, UR15, R9, P1, !PT ;  /* 0x0000000f07077c10 */ /* 0x000fe20008ffe409 */
[----:B------:R-:W-:-:S04]  /*2070*/  IMAD.WIDE.U32 R8, R10, UR12, R30 ;  /* 0x0000000c0a087c25 */ /* 0x000fc8000f8e001e */
[----:B------:R-:W-:Y:S01]  /*2080*/  IMAD.WIDE.U32 R34, R38, UR12, R30 ;  /* 0x0000000c26227c25 */ /* 0x000fe2000f8e001e */
[----:B------:R-:W-:Y:S01]  /*2090*/  IADD3 R8, P1, R8, UR14, RZ ;  /* 0x0000000e08087c10 */ /* 0x000fe2000ff3e0ff */
[----:B------:R1:W5:Y:S02]  /*20a0*/  LDG.E.U8.CONSTANT R33, desc[UR4][R6.64] ;  /* 0x0000000406217981 */ /* 0x000364000c1e9100 */
[----:B0-----:R-:W-:Y:S02]  /*20b0*/  IMAD R41, R13, UR12, RZ ;  /* 0x0000000c0d297c24 */ /* 0x001fe4000f8e02ff */
[----:B------:R-:W-:Y:S01]  /*20c0*/  IMAD R13, R10, UR13, R11 ;  /* 0x0000000d0a0d7c24 */ /* 0x000fe2000f8e020b */
[----:B------:R-:W-:Y:S01]  /*20d0*/  IADD3 R34, P2, R34, UR14, RZ ;  /* 0x0000000e22227c10 */ /* 0x000fe2000ff5e0ff */
[----:B------:R-:W-:Y:S02]  /*20e0*/  IMAD R51, R38, UR13, R51 ;  /* 0x0000000d26337c24 */ /* 0x000fe4000f8e0233 */
[----:B------:R-:W-:-:S02]  /*20f0*/  IMAD R15, R15, UR12, RZ ;  /* 0x0000000c0f0f7c24 */ /* 0x000fc4000f8e02ff */
[C---:B------:R-:W-:Y:S01]  /*2100*/  IMAD.WIDE.U32 R10, R14.reuse, UR12, R30 ;  /* 0x0000000c0e0a7c25 */ /* 0x040fe2000f8e001e */
[----:B------:R-:W-:Y:S02]  /*2110*/  IADD3.X R9, R9, UR15, R13, P1, !PT ;  /* 0x0000000f09097c10 */ /* 0x000fe40008ffe40d */
[----:B------:R-:W-:Y:S01]  /*2120*/  IADD3.X R35, R35, UR15, R51, P2, !PT ;  /* 0x0000000f23237c10 */ /* 0x000fe200097fe433 */
[----:B------:R-:W-:Y:S01]  /*2130*/  IMAD R15, R14, UR13, R15 ;  /* 0x0000000d0e0f7c24 */ /* 0x000fe2000f8e020f */
[----:B------:R-:W-:Y:S01]  /*2140*/  IADD3 R10, P1, R10, UR14, RZ ;  /* 0x0000000e0a0a7c10 */ /* 0x000fe2000ff3e0ff */
[----:B------:R-:W-:Y:S01]  /*2150*/  IMAD.WIDE.U32 R38, R12, UR12, R30 ;  /* 0x0000000c0c267c25 */ /* 0x000fe2000f8e001e */
[----:B------:R-:W5:Y:S03]  /*2160*/  LDG.E.U8.CONSTANT R8, desc[UR4][R8.64] ;  /* 0x0000000408087981 */ /* 0x000f66000c1e9100 */
[----:B------:R-:W-:-:S02]  /*2170*/  IMAD R17, R17, UR12, RZ ;  /* 0x0000000c11117c24 */ /* 0x000fc4000f8e02ff */
[----:B-1----:R-:W-:Y:S01]  /*2180*/  IMAD.WIDE.U32 R6, R16, UR12, R30 ;  /* 0x0000000c10067c25 */ /* 0x002fe2000f8e001e */
[----:B------:R-:W-:Y:S01]  /*2190*/  IADD3.X R11, R11, UR15, R15, P1, !PT ;  /* 0x0000000f0b0b7c10 */ /* 0x000fe20008ffe40f */
[----:B------:R-:W5:Y:S02]  /*21a0*/  LDG.E.U8.CONSTANT R34, desc[UR4][R34.64] ;  /* 0x0000000422227981 */ /* 0x000f64000c1e9100 */
[----:B------:R-:W-:Y:S01]  /*21b0*/  IMAD R41, R12, UR13, R41 ;  /* 0x0000000d0c297c24 */ /* 0x000fe2000f8e0229 */
[----:B------:R-:W-:Y:S01]  /*21c0*/  IADD3 R12, P2, R38, UR14, RZ ;  /* 0x0000000e260c7c10 */ /* 0x000fe2000ff5e0ff */
[----:B------:R-:W-:Y:S01]  /*21d0*/  IMAD R17, R16, UR13, R17 ;  /* 0x0000000d10117c24 */ /* 0x000fe2000f8e0211 */
[----:B------:R-:W-:Y:S01]  /*21e0*/  IADD3 R6, P1, R6, UR14, RZ ;  /* 0x0000000e06067c10 */ /* 0x000fe2000ff3e0ff */
[----:B------:R-:W-:Y:S01]  /*21f0*/  IMAD R19, R19, UR12, RZ ;  /* 0x0000000c13137c24 */ /* 0x000fe2000f8e02ff */
[----:B------:R-:W-:Y:S01]  /*2200*/  IADD3.X R13, R39, UR15, R41, P2, !PT ;  /* 0x0000000f270d7c10 */ /* 0x000fe200097fe429 */
[----:B------:R-:W-:Y:S01]  /*2210*/  IMAD R21, R21, UR12, RZ ;  /* 0x0000000c15157c24 */ /* 0x000fe2000f8e02ff */
[----:B------:R-:W-:Y:S01]  /*2220*/  IADD3.X R7, R7, UR15, R17, P1, !PT ;  /* 0x0000000f07077c10 */ /* 0x000fe20008ffe411 */
[--C-:B------:R-:W-:Y:S01]  /*2230*/  IMAD.WIDE.U32 R16, R18, UR12, R30.reuse ;  /* 0x0000000c12107c25 */ /* 0x100fe2000f8e001e */
[----:B------:R0:W5:Y:S03]  /*2240*/  LDG.E.U8.CONSTANT R37, desc[UR4][R10.64] ;  /* 0x000000040a257981 */ /* 0x000166000c1e9100 */
[----:B------:R-:W-:Y:S01]  /*2250*/  IMAD.WIDE.U32 R14, R20, UR12, R30 ;  /* 0x0000000c140e7c25 */ /* 0x000fe2000f8e001e */
[----:B------:R1:W5:Y:S01]  /*2260*/  LDG.E.U8.CONSTANT R35, desc[UR4][R12.64] ;  /* 0x000000040c237981 */ /* 0x000362000c1e9100 */
[----:B------:R-:W-:-:S02]  /*2270*/  IADD3 R16, P1, R16, UR14, RZ ;  /* 0x0000000e10107c10 */ /* 0x000fc4000ff3e0ff */
[----:B------:R-:W-:Y:S01]  /*2280*/  IMAD R19, R18, UR13, R19 ;  /* 0x0000000d12137c24 */ /* 0x000fe2000f8e0213 */
[----:B------:R1:W5:Y:S01]  /*2290*/  LDG.E.U8.CONSTANT R9, desc[UR4][R6.64] ;  /* 0x0000000406097981 */ /* 0x000362000c1e9100 */
[----:B------:R-:W-:Y:S02]  /*22a0*/  IMAD R21, R20, UR13, R21 ;  /* 0x0000000d14157c24 */ /* 0x000fe4000f8e0215 */
[----:B------:R-:W-:Y:S02]  /*22b0*/  IMAD R23, R23, UR12, RZ ;  /* 0x0000000c17177c24 */ /* 0x000fe4000f8e02ff */
[----:B0-----:R-:W-:Y:S01]  /*22c0*/  IMAD.WIDE.U32 R10, R22, UR12, R30 ;  /* 0x0000000c160a7c25 */ /* 0x001fe2000f8e001e */
[----:B-1----:R-:W-:Y:S02]  /*22d0*/  IADD3 R12, P2, R14, UR14, RZ ;  /* 0x0000000e0e0c7c10 */ /* 0x002fe4000ff5e0ff */
[----:B------:R-:W-:Y:S01]  /*22e0*/  IADD3.X R17, R17, UR15, R19, P1, !PT ;  /* 0x0000000f11117c10 */ /* 0x000fe20008ffe413 */
[----:B------:R-:W-:Y:S01]  /*22f0*/  IMAD R23, R22, UR13, R23 ;  /* 0x0000000d16177c24 */ /* 0x000fe2000f8e0217 */
[----:B------:R-:W-:Y:S01]  /*2300*/  IADD3.X R13, R15, UR15, R21, P2, !PT ;  /* 0x0000000f0f0d7c10 */ /* 0x000fe200097fe415 */
[----:B------:R-:W-:Y:S01]  /*2310*/  IMAD R15, R25, UR12, RZ ;  /* 0x0000000c190f7c24 */ /* 0x000fe2000f8e02ff */
[----:B------:R-:W-:Y:S01]  /*2320*/  IADD3 R10, P1, R10, UR14, RZ ;  /* 0x0000000e0a0a7c10 */ /* 0x000fe2000ff3e0ff */
[C---:B------:R-:W-:Y:S01]  /*2330*/  IMAD.WIDE.U32 R6, R24.reuse, UR12, R30 ;  /* 0x0000000c18067c25 */ /* 0x040fe2000f8e001e */
[----:B------:R-:W5:Y:S02]  /*2340*/  LDG.E.U8.CONSTANT R16, desc[UR4][R16.64] ;  /* 0x0000000410107981 */ /* 0x000f64000c1e9100 */
[----:B------:R-:W-:Y:S01]  /*2350*/  IADD3.X R11, R11, UR15, R23, P1, !PT ;  /* 0x0000000f0b0b7c10 */ /* 0x000fe20008ffe417 */
[----:B------:R-:W-:Y:S01]  /*2360*/  IMAD R15, R24, UR13, R15 ;  /* 0x0000000d180f7c24 */ /* 0x000fe2000f8e020f */
[----:B------:R-:W-:Y:S01]  /*2370*/  IADD3 R6, P1, R6, UR14, RZ ;  /* 0x0000000e06067c10 */ /* 0x000fe2000ff3e0ff */
[----:B------:R-:W-:Y:S01]  /*2380*/  IMAD.WIDE.U32 R18, R28, UR12, R30 ;  /* 0x0000000c1c127c25 */ /* 0x000fe2000f8e001e */
[----:B------:R-:W5:Y:S03]  /*2390*/  LDG.E.U8.CONSTANT R12, desc[UR4][R12.64] ;  /* 0x000000040c0c7981 */ /* 0x000f66000c1e9100 */
[----:B------:R-:W-:Y:S01]  /*23a0*/  IMAD R23, R29, UR12, RZ ;  /* 0x0000000c1d177c24 */ /* 0x000fe2000f8e02ff */
[----:B------:R-:W-:Y:S01]  /*23b0*/  IADD3.X R7, R7, UR15, R15, P1, !PT ;  /* 0x0000000f07077c10 */ /* 0x000fe20008ffe40f */
[----:B------:R-:W-:Y:S01]  /*23c0*/  IMAD R21, R27, UR12, RZ ;  /* 0x0000000c1b157c24 */ /* 0x000fe2000f8e02ff */
[----:B------:R-:W-:Y:S01]  /*23d0*/  IADD3 R18, P2, R18, UR14, RZ ;  /* 0x0000000e12127c10 */ /* 0x000fe2000ff5e0ff */
[----:B------:R-:W-:Y:S01]  /*23e0*/  IMAD.WIDE.U32 R14, R26, UR12, R30 ;  /* 0x0000000c1a0e7c25 */ /* 0x000fe2000f8e001e */
[----:B------:R-:W5:Y:S03]  /*23f0*/  LDG.E.U8.CONSTANT R10, desc[UR4][R10.64] ;  /* 0x000000040a0a7981 */ /* 0x000f66000c1e9100 */
[----:B------:R-:W-:Y:S01]  /*2400*/  IMAD R23, R28, UR13, R23 ;  /* 0x0000000d1c177c24 */ /* 0x000fe2000f8e0217 */
[----:B------:R2:W5:Y:S01]  /*2410*/  LDG.E.U8.CONSTANT R6, desc[UR4][R6.64] ;  /* 0x0000000406067981 */ /* 0x000562000c1e9100 */
[----:B------:R-:W-:Y:S01]  /*2420*/  IMAD R21, R26, UR13, R21 ;  /* 0x0000000d1a157c24 */ /* 0x000fe2000f8e0215 */
[----:B------:R-:W-:-:S02]  /*2430*/  IADD3 R14, P1, R14, UR14, RZ ;  /* 0x0000000e0e0e7c10 */ /* 0x000fc4000ff3e0ff */
[----:B------:R-:W-:Y:S02]  /*2440*/  IADD3.X R19, R19, UR15, R23, P2, !PT ;  /* 0x0000000f13137c10 */ /* 0x000fe400097fe417 */
[----:B------:R-:W-:-:S03]  /*2450*/  IADD3.X R15, R15, UR15, R21, P1, !PT ;  /* 0x0000000f0f0f7c10 */ /* 0x000fc60008ffe415 */
[----:B------:R-:W5:Y:S04]  /*2460*/  LDG.E.U8.CONSTANT R18, desc[UR4][R18.64] ;  /* 0x0000000412127981 */ /* 0x000f68000c1e9100 */
[----:B------:R-:W5:Y:S01]  /*2470*/  LDG.E.U8.CONSTANT R14, desc[UR4][R14.64] ;  /* 0x000000040e0e7981 */ /* 0x000f62000c1e9100 */
[----:B------:R-:W-:-:S05]  /*2480*/  IADD3 R45, P1, R45, 0x10, RZ ;  /* 0x000000102d2d7810 */ /* 0x000fca0007f3e0ff */
[----:B------:R-:W-:Y:S01]  /*2490*/  IMAD.X R44, RZ, RZ, R44, P1 ;  /* 0x000000ffff2c7224 */ /* 0x000fe200008e062c */
[----:B------:R-:W-:-:S04]  /*24a0*/  ISETP.GE.U32.AND P1, PT, R45, -0xc, PT ;  /* 0xfffffff42d00780c */ /* 0x000fc80003f26070 */
[----:B------:R-:W-:Y:S02]  /*24b0*/  ISETP.GE.AND.EX P1, PT, R44, -0x1, PT, P1 ;  /* 0xffffffff2c00780c */ /* 0x000fe40003f26310 */
[----:B--2---:R-:W-:Y:S02]  /*24c0*/  PRMT R7, R42, 0x8880, RZ ;  /* 0x000088802a077816 */ /* 0x004fe400000000ff */
[----:B---3--:R-:W-:-:S04]  /*24d0*/  PRMT R20, R40, 0x8880, RZ ;  /* 0x0000888028147816 */ /* 0x008fc800000000ff */
[----:B------:R-:W-:Y:S02]  /*24e0*/  IADD3 R11, R7, R47, R20 ;  /* 0x0000002f070b7210 */ /* 0x000fe40007ffe014 */
[----:B----4-:R-:W-:-:S05]  /*24f0*/  PRMT R32, R32, 0x8880, RZ ;  /* 0x0000888020207816 */ /* 0x010fca00000000ff */
[----:B------:R-:W-:Y:S01]  /*2500*/  IMAD.MOV.U32 R7, RZ, RZ, R32 ;  /* 0x000000ffff077224 */ /* 0x000fe200078e0020 */
[----:B-----5:R-:W-:Y:S02]  /*2510*/  PRMT R36, R36, 0x8880, RZ ;  /* 0x0000888024247816 */ /* 0x020fe400000000ff */
[----:B------:R-:W-:Y:S02]  /*2520*/  PRMT R33, R33, 0x8880, RZ ;  /* 0x0000888021217816 */ /* 0x000fe400000000ff */
[----:B------:R-:W-:-:S04]  /*2530*/  PRMT R34, R34, 0x8880, RZ ;  /* 0x0000888022227816 */ /* 0x000fc800000000ff */
[----:B------:R-:W-:-:S04]  /*2540*/  MOV R20, R34 ;  /* 0x0000002200147202 */ /* 0x000fc80000000f00 */
[----:B------:R-:W-:Y:S01]  /*2550*/  IADD3 R11, R20, R11, R7 ;  /* 0x0000000b140b7210 */ /* 0x000fe20007ffe007 */
[----:B------:R-:W-:Y:S01]  /*2560*/  IMAD.MOV.U32 R20, RZ, RZ, R33 ;  /* 0x000000ffff147224 */ /* 0x000fe200078e0021 */
[----:B------:R-:W-:Y:S02]  /*2570*/  MOV R7, R36 ;  /* 0x0000002400077202 */ /* 0x000fe40000000f00 */
[----:B------:R-:W-:Y:S02]  /*2580*/  PRMT R8, R8, 0x8880, RZ ;  /* 0x0000888008087816 */ /* 0x000fe400000000ff */
[----:B------:R-:W-:Y:S02]  /*2590*/  PRMT R35, R35, 0x8880, RZ ;  /* 0x0000888023237816 */ /* 0x000fe400000000ff */
[----:B------:R-:W-:Y:S02]  /*25a0*/  IADD3 R20, R20, R11, R7 ;  /* 0x0000000b14147210 */ /* 0x000fe40007ffe007 */
[----:B------:R-:W-:-:S02]  /*25b0*/  MOV R7, R8 ;  /* 0x0000000800077202 */ /* 0x000fc40000000f00 */
[----:B------:R-:W-:Y:S02]  /*25c0*/  MOV R8, R35 ;  /* 0x0000002300087202 */ /* 0x000fe40000000f00 */
[----:B------:R-:W-:Y:S02]  /*25d0*/  PRMT R37, R37, 0x8880, RZ ;  /* 0x0000888025257816 */ /* 0x000fe400000000ff */
[----:B------:R-:W-:Y:S02]  /*25e0*/  PRMT R11, R9, 0x8880, RZ ;  /* 0x00008880090b7816 */ /* 0x000fe400000000ff */
[----:B------:R-:W-:Y:S01]  /*25f0*/  IADD3 R9, R8, R20, R7 ;  /* 0x0000001408097210 */ /* 0x000fe20007ffe007 */
[----:B------:R-:W-:Y:S01]  /*2600*/  IMAD.MOV.U32 R7, RZ, RZ, R37 ;  /* 0x000000ffff077224 */ /* 0x000fe200078e0025 */
[----:B------:R-:W-:Y:S02]  /*2610*/  MOV R8, R11 ;  /* 0x0000000b00087202 */ /* 0x000fe40000000f00 */
[----:B------:R-:W-:-:S02]  /*2620*/  PRMT R16, R16, 0x8880, RZ ;  /* 0x0000888010107816 */ /* 0x000fc400000000ff */
[----:B------:R-:W-:Y:S02]  /*2630*/  IADD3 R9, R8, R9, R7 ;  /* 0x0000000908097210 */ /* 0x000fe40007ffe007 */
        /* <DEDUP_REMOVED lines=9> */
[----:B------:R-:W-:Y:S02]  /*26d0*/  IADD3 R7, R7, R8, R6 ;  /* 0x0000000807077210 */ /* 0x000fe40007ffe006 */
[----:B------:R-:W-:Y:S02]  /*26e0*/  IADD3 R6, P2, R2, 0x80, RZ ;  /* 0x0000008002067810 */ /* 0x000fe40007f5e0ff */
[----:B------:R-:W-:Y:S02]  /*26f0*/  PRMT R47, R14, 0x8880, RZ ;  /* 0x000088800e2f7816 */ /* 0x000fe400000000ff */
[----:B------:R-:W-:Y:S02]  /*2700*/  MOV R2, R18 ;  /* 0x0000001200027202 */ /* 0x000fe40000000f00 */
[----:B------:R-:W-:Y:S02]  /*2710*/  IADD3.X R3, RZ, R3, RZ, P2, !PT ;  /* 0x00000003ff037210 */ /* 0x000fe400017fe4ff */
[----:B------:R-:W-:Y:S01]  /*2720*/  IADD3 R47, R2, R7, R47 ;  /* 0x00000007022f7210 */ /* 0x000fe20007ffe02f */
[----:B------:R-:W-:Y:S01]  /*2730*/  IMAD.MOV.U32 R2, RZ, RZ, R6 ;  /* 0x000000ffff027224 */ /* 0x000fe200078e0006 */
[----:B------:R-:W-:Y:S06]  /*2740*/  @!P1 BRA `(.L_x_2576) ;  /* 0xfffffff400809947 */ /* 0x000fec000383ffff */
[----:B------:R-:W-:Y:S05]  /*2750*/  BSYNC B5 ;  /* 0x0000000000057941 */ /* 0x000fea0003800000 */
.L_x_2575:
[----:B------:R-:W-:Y:S02]  /*2760*/  MOV R14, R6 ;  /* 0x00000006000e7202 */ /* 0x000fe40000000f00 */
[----:B------:R-:W-:-:S07]  /*2770*/  MOV R15, R3 ;  /* 0x00000003000f7202 */ /* 0x000fce0000000f00 */
.L_x_2574:
[----:B------:R-:W-:Y:S05]  /*2780*/  BSYNC B4 ;  /* 0x0000000000047941 */ /* 0x000fea0003800000 */
.L_x_2573:
[----:B------:R-:W-:Y:S01]  /*2790*/  IADD3 R6, P2, RZ, -R45, RZ ;  /* 0x8000002dff067210 */ /* 0x000fe20007f5e0ff */
[----:B------:R-:W-:Y:S03]  /*27a0*/  BSSY B4, `(.L_x_2577) ;  /* 0x0000057000047945 */ /* 0x000fe60003800000 */
[----:B------:R-:W-:Y:S01]  /*27b0*/  ISETP.GT.U32.AND P1, PT, R6, 0x4, PT ;  /* 0x000000040600780c */ /* 0x000fe20003f24070 */
[----:B------:R-:W-:-:S05]  /*27c0*/  IMAD.X R6, RZ, RZ, ~R44, P2 ;  /* 0x000000ffff067224 */ /* 0x000fca00010e0e2c */
[----:B------:R-:W-:-:S13]  /*27d0*/  ISETP.GT.AND.EX P1, PT, R6, RZ, PT, P1 ;  /* 0x000000ff0600720c */ /* 0x000fda0003f24310 */
[----:B------:R-:W-:Y:S05]  /*27e0*/  @!P1 BRA `(.L_x_2578) ;  /* 0x0000000400489947 */ /* 0x000fea0003800000 */
[----:B------:R-:W2:Y:S04]  /*27f0*/  LDG.E.64.CONSTANT R14, desc[UR4][R2.64] ;  /* 0x00000004020e7981 */ /* 0x000ea8000c1e9b00 */
[----:B------:R-:W3:Y:S04]  /*2800*/  LDG.E.64.CONSTANT R20, desc[UR4][R2.64+0x8] ;  /* 0x0000080402147981 */ /* 0x000ee8000c1e9b00 */
[----:B------:R-:W4:Y:S04]  /*2810*/  LDG.E.64.CONSTANT R16, desc[UR4][R2.64+0x10] ;  /* 0x0000100402107981 */ /* 0x000f28000c1e9b00 */
        /* <DEDUP_REMOVED lines=18> */
[----:B------:R0:W2:Y:S01]  /*2940*/  LDG.E.U8.CONSTANT R14, desc[UR4][R22.64] ;  /* 0x00000004160e7981 */ /* 0x0000a2000c1e9100 */
[----:B------:R-:W-:Y:S01]  /*2950*/  IMAD.WIDE.U32 R26, R16, UR12, R30 ;  /* 0x0000000c101a7c25 */ /* 0x000fe2000f8e001e */
[----:B------:R-:W-:-:S03]  /*2960*/  IADD3.X R25, R15, UR15, R21, P0, !PT ;  /* 0x0000000f0f197c10 */ /* 0x000fc600087fe415 */
[----:B-----5:R-:W-:Y:S02]  /*2970*/  IMAD R29, R19, UR12, RZ ;  /* 0x0000000c131d7c24 */ /* 0x020fe4000f8e02ff */
[----:B------:R-:W-:Y:S01]  /*2980*/  IMAD.WIDE.U32 R20, R18, UR12, R30 ;  /* 0x0000000c12147c25 */ /* 0x000fe2000f8e001e */
[----:B------:R-:W-:Y:S01]  /*2990*/  IADD3 R26, P0, R26, UR14, RZ ;  /* 0x0000000e1a1a7c10 */ /* 0x000fe2000ff1e0ff */
[----:B------:R-:W3:Y:S02]  /*29a0*/  LDG.E.U8.CONSTANT R15, desc[UR4][R24.64] ;  /* 0x00000004180f7981 */ /* 0x000ee4000c1e9100 */
[----:B------:R-:W-:Y:S02]  /*29b0*/  IMAD R19, R16, UR13, R17 ;  /* 0x0000000d10137c24 */ /* 0x000fe4000f8e0211 */
[----:B------:R-:W-:Y:S01]  /*29c0*/  IMAD R29, R18, UR13, R29 ;  /* 0x0000000d121d7c24 */ /* 0x000fe2000f8e021d */
[----:B------:R-:W-:Y:S01]  /*29d0*/  IADD3 R18, P1, R20, UR14, RZ ;  /* 0x0000000e14127c10 */ /* 0x000fe2000ff3e0ff */
[----:B------:R-:W-:-:S02]  /*29e0*/  IMAD R13, R13, UR12, RZ ;  /* 0x0000000c0d0d7c24 */ /* 0x000fc4000f8e02ff */
[C---:B------:R-:W-:Y:S01]  /*29f0*/  IMAD.WIDE.U32 R16, R12.reuse, UR12, R30 ;  /* 0x0000000c0c107c25 */ /* 0x040fe2000f8e001e */
[----:B------:R-:W-:Y:S02]  /*2a00*/  IADD3.X R27, R27, UR15, R19, P0, !PT ;  /* 0x0000000f1b1b7c10 */ /* 0x000fe400087fe413 */
[----:B------:R-:W-:Y:S01]  /*2a10*/  IADD3.X R19, R21, UR15, R29, P1, !PT ;  /* 0x0000000f15137c10 */ /* 0x000fe20008ffe41d */
[----:B------:R-:W-:Y:S01]  /*2a20*/  IMAD R13, R12, UR13, R13 ;  /* 0x0000000d0c0d7c24 */ /* 0x000fe2000f8e020d */
[----:B------:R-:W-:Y:S01]  /*2a30*/  IADD3 R12, P0, R16, UR14, RZ ;  /* 0x0000000e100c7c10 */ /* 0x000fe2000ff1e0ff */
[----:B0-----:R-:W-:Y:S02]  /*2a40*/  IMAD R23, R9, UR12, RZ ;  /* 0x0000000c09177c24 */ /* 0x001fe4000f8e02ff */
[C---:B------:R-:W-:Y:S01]  /*2a50*/  IMAD.WIDE.U32 R20, R8.reuse, UR12, R30 ;  /* 0x0000000c08147c25 */ /* 0x040fe2000f8e001e */
[----:B------:R-:W-:Y:S01]  /*2a60*/  IADD3.X R13, R17, UR15, R13, P0, !PT ;  /* 0x0000000f110d7c10 */ /* 0x000fe200087fe40d */
[----:B------:R-:W4:Y:S02]  /*2a70*/  LDG.E.U8.CONSTANT R9, desc[UR4][R26.64] ;  /* 0x000000041a097981 */ /* 0x000f24000c1e9100 */
[----:B------:R-:W-:Y:S01]  /*2a80*/  IMAD R23, R8, UR13, R23 ;  /* 0x0000000d08177c24 */ /* 0x000fe2000f8e0217 */
[----:B------:R-:W-:Y:S01]  /*2a90*/  IADD3 R16, P0, R20, UR14, RZ ;  /* 0x0000000e14107c10 */ /* 0x000fe2000ff1e0ff */
[----:B------:R-:W-:Y:S01]  /*2aa0*/  IMAD R7, R7, UR12, RZ ;  /* 0x0000000c07077c24 */ /* 0x000fe2000f8e02ff */
[----:B------:R-:W5:Y:S02]  /*2ab0*/  LDG.E.U8.CONSTANT R18, desc[UR4][R18.64] ;  /* 0x0000000412127981 */ /* 0x000f64000c1e9100 */
[----:B------:R-:W-:Y:S01]  /*2ac0*/  IADD3.X R17, R21, UR15, R23, P0, !PT ;  /* 0x0000000f15117c10 */ /* 0x000fe200087fe417 */
[--C-:B------:R-:W-:Y:S01]  /*2ad0*/  IMAD.WIDE.U32 R22, R6, UR12, R30.reuse ;  /* 0x0000000c06167c25 */ /* 0x100fe2000f8e001e */
[----:B------:R3:W5:Y:S03]  /*2ae0*/  LDG.E.U8.CONSTANT R12, desc[UR4][R12.64] ;  /* 0x000000040c0c7981 */ /* 0x000766000c1e9100 */
[----:B------:R-:W-:Y:S01]  /*2af0*/  IMAD R11, R11, UR12, RZ ;  /* 0x0000000c0b0b7c24 */ /* 0x000fe2000f8e02ff */
[----:B------:R-:W5:Y:S01]  /*2b00*/  LDG.E.U8.CONSTANT R16, desc[UR4][R16.64] ;  /* 0x0000000410107981 */ /* 0x000f62000c1e9100 */
[----:B------:R-:W-:-:S04]  /*2b10*/  IMAD.WIDE.U32 R20, R10, UR12, R30 ;  /* 0x0000000c0a147c25 */ /* 0x000fc8000f8e001e */
[----:B------:R-:W-:Y:S01]  /*2b20*/  IMAD R7, R6, UR13, R7 ;  /* 0x0000000d06077c24 */ /* 0x000fe2000f8e0207 */
[----:B------:R-:W-:Y:S01]  /*2b30*/  IADD3 R6, P1, R22, UR14, RZ ;  /* 0x0000000e16067c10 */ /* 0x000fe2000ff3e0ff */
[----:B------:R-:W-:Y:S01]  /*2b40*/  IMAD R11, R10, UR13, R11 ;  /* 0x0000000d0a0b7c24 */ /* 0x000fe2000f8e020b */
[----:B------:R-:W-:Y:S02]  /*2b50*/  IADD3 R10, P0, R20, UR14, RZ ;  /* 0x0000000e140a7c10 */ /* 0x000fe4000ff1e0ff */
[----:B------:R-:W-:Y:S02]  /*2b60*/  IADD3.X R7, R23, UR15, R7, P1, !PT ;  /* 0x0000000f17077c10 */ /* 0x000fe40008ffe407 */
[----:B------:R-:W-:-:S03]  /*2b70*/  IADD3.X R11, R21, UR15, R11, P0, !PT ;  /* 0x0000000f150b7c10 */ /* 0x000fc600087fe40b */
[----:B------:R0:W5:Y:S04]  /*2b80*/  LDG.E.U8.CONSTANT R6, desc[UR4][R6.64] ;  /* 0x0000000406067981 */ /* 0x000168000c1e9100 */
[----:B------:R-:W5:Y:S01]  /*2b90*/  LDG.E.U8.CONSTANT R10, desc[UR4][R10.64] ;  /* 0x000000040a0a7981 */ /* 0x000f62000c1e9100 */
[----:B------:R-:W-:Y:S02]  /*2ba0*/  IADD3 R45, P2, R45, 0x8, RZ ;  /* 0x000000082d2d7810 */ /* 0x000fe40007f5e0ff */
[----:B------:R-:W-:Y:S02]  /*2bb0*/  PLOP3.LUT P0, PT, PT, PT, PT, 0x8, 0x0 ;  /* 0x000000000000781c */ /* 0x000fe40003f0e170 */
[----:B------:R-:W-:Y:S02]  /*2bc0*/  IADD3.X R44, RZ, R44, RZ, P2, !PT ;  /* 0x0000002cff2c7210 */ /* 0x000fe400017fe4ff */
[----:B--2---:R-:W-:-:S02]  /*2bd0*/  PRMT R8, R14, 0x8880, RZ ;  /* 0x000088800e087816 */ /* 0x004fc400000000ff */
[----:B---3--:R-:W-:-:S04]  /*2be0*/  PRMT R13, R15, 0x8880, RZ ;  /* 0x000088800f0d7816 */ /* 0x008fc800000000ff */
[----:B------:R-:W-:Y:S02]  /*2bf0*/  IADD3 R13, R13, R47, R8 ;  /* 0x0000002f0d0d7210 */ /* 0x000fe40007ffe008 */
[----:B------:R-:W-:Y:S02]  /*2c00*/  IADD3 R14, P1, R2, 0x40, RZ ;  /* 0x00000040020e7810 */ /* 0x000fe40007f3e0ff */
[----:B----4-:R-:W-:Y:S02]  /*2c10*/  PRMT R9, R9, 0x8880, RZ ;  /* 0x0000888009097816 */ /* 0x010fe400000000ff */
[----:B-----5:R-:W-:Y:S02]  /*2c20*/  PRMT R18, R18, 0x8880, RZ ;  /* 0x0000888012127816 */ /* 0x020fe400000000ff */
[----:B------:R-:W-:-:S03]  /*2c30*/  MOV R8, R9 ;  /* 0x0000000900087202 */ /* 0x000fc60000000f00 */
[----:B------:R-:W-:Y:S01]  /*2c40*/  IMAD.MOV.U32 R9, RZ, RZ, R18 ;  /* 0x000000ffff097224 */ /* 0x000fe200078e0012 */
[----:B------:R-:W-:-:S04]  /*2c50*/  PRMT R16, R16, 0x8880, RZ ;  /* 0x0000888010107816 */ /* 0x000fc800000000ff */
[----:B------:R-:W-:Y:S02]  /*2c60*/  IADD3 R9, R9, R13, R8 ;  /* 0x0000000d09097210 */ /* 0x000fe40007ffe008 */
[----:B0-----:R-:W-:Y:S02]  /*2c70*/  PRMT R7, R12, 0x8880, RZ ;  /* 0x000088800c077816 */ /* 0x001fe400000000ff */
[----:B------:R-:W-:Y:S01]  /*2c80*/  MOV R8, R16 ;  /* 0x0000001000087202 */ /* 0x000fe20000000f00 */
[----:B------:R-:W-:-:S03]  /*2c90*/  IMAD.X R15, RZ, RZ, R3, P1 ;  /* 0x000000ffff0f7224 */ /* 0x000fc600008e0603 */
[----:B------:R-:W-:Y:S02]  /*2ca0*/  IADD3 R7, R8, R9, R7 ;  /* 0x0000000908077210 */ /* 0x000fe40007ffe007 */
[----:B------:R-:W-:Y:S02]  /*2cb0*/  PRMT R6, R6, 0x8880, RZ ;  /* 0x0000888006067816 */ /* 0x000fe400000000ff */
[----:B------:R-:W-:Y:S02]  /*2cc0*/  PRMT R47, R10, 0x8880, RZ ;  /* 0x000088800a2f7816 */ /* 0x000fe400000000ff */
[----:B------:R-:W-:Y:S01]  /*2cd0*/  MOV R2, R6 ;  /* 0x0000000600027202 */ /* 0x000fe20000000f00 */
[----:B------:R-:W-:-:S03]  /*2ce0*/  IMAD.MOV.U32 R3, RZ, RZ, R15 ;  /* 0x000000ffff037224 */ /* 0x000fc600078e000f */
[----:B------:R-:W-:Y:S02]  /*2cf0*/  IADD3 R47, R2, R7, R47 ;  /* 0x00000007022f7210 */ /* 0x000fe40007ffe02f */
[----:B------:R-:W-:-:S07]  /*2d00*/  MOV R2, R14 ;  /* 0x0000000e00027202 */ /* 0x000fce0000000f00 */
.L_x_2578:
[----:B------:R-:W-:Y:S05]  /*2d10*/  BSYNC B4 ;  /* 0x0000000000047941 */ /* 0x000fea0003800000 */
.L_x_2577:
[----:B------:R-:W-:-:S04]  /*2d20*/  ISETP.NE.U32.AND P1, PT, R45, RZ, PT ;  /* 0x000000ff2d00720c */ /* 0x000fc80003f25070 */
[----:B------:R-:W-:-:S13]  /*2d30*/  ISETP.NE.OR.EX P0, PT, R44, RZ, P0, P1 ;  /* 0x000000ff2c00720c */ /* 0x000fda0000705710 */
[----:B------:R-:W-:Y:S05]  /*2d40*/  @!P0 BREAK B3 ;  /* 0x0000000000038942 */ /* 0x000fea0003800000 */
[----:B------:R-:W-:Y:S05]  /*2d50*/  @!P0 BRA `(.L_x_2570) ;  /* 0x0000000000bc8947 */ /* 0x000fea0003800000 */
.L_x_2572:
[----:B------:R-:W-:Y:S05]  /*2d60*/  BSYNC B3 ;  /* 0x0000000000037941 */ /* 0x000fea0003800000 */
.L_x_2571:
[----:B------:R-:W-:Y:S01]  /*2d70*/  BSSY B3, `(.L_x_2579) ;  /* 0x000002b000037945 */ /* 0x000fe20003800000 */
.L_x_2580:
[----:B------:R-:W2:Y:S04]  /*2d80*/  LDG.E.64.CONSTANT R10, desc[UR4][R2.64] ;  /* 0x00000004020a7981 */ /* 0x000ea8000c1e9b00 */
[----:B------:R-:W3:Y:S04]  /*2d90*/  LDG.E.64.CONSTANT R14, desc[UR4][R2.64+0x8] ;  /* 0x00000804020e7981 */ /* 0x000ee8000c1e9b00 */
[----:B------:R-:W4:Y:S04]  /*2da0*/  LDG.E.64.CONSTANT R8, desc[UR4][R2.64+0x10] ;  /* 0x0000100402087981 */ /* 0x000f28000c1e9b00 */
[----:B------:R-:W5:Y:S01]  /*2db0*/  LDG.E.64.CONSTANT R6, desc[UR4][R2.64+0x18] ;  /* 0x0000180402067981 */ /* 0x000f62000c1e9b00 */
[----:B------:R-:W-:Y:S01]  /*2dc0*/  HFMA2.MMA R31, -RZ, RZ, 0, 0 ;  /* 0x00000000ff1f7435 */ /* 0x000fe200000001ff */
[----:B--2---:R-:W-:-:S07]  /*2dd0*/  IMAD R11, R11, UR6, RZ ;  /* 0x000000060b0b7c24 */ /* 0x004fce000f8e02ff */
        /* <DEDUP_REMOVED lines=10> */
[----:B-----5:R-:W-:Y:S01]  /*2e80*/  IMAD R7, R7, UR6, RZ ;  /* 0x0000000607077c24 */ /* 0x020fe2000f8e02ff */
[----:B------:R-:W-:Y:S01]  /*2e90*/  IADD3.X R13, R17, UR9, R15, P0, !PT ;  /* 0x00000009110d7c10 */ /* 0x000fe200087fe40f */
[----:B------:R-:W-:-:S04]  /*2ea0*/  IMAD.WIDE.U32 R14, R8, UR6, R30 ;  /* 0x00000006080e7c25 */ /* 0x000fc8000f8e001e */
[----:B------:R-:W-:Y:S01]  /*2eb0*/  IMAD.WIDE.U32 R16, R6, UR6, R30 ;  /* 0x0000000606107c25 */ /* 0x000fe2000f8e001e */
[----:B------:R-:W3:Y:S03]  /*2ec0*/  LDG.E.U8.CONSTANT R12, desc[UR4][R12.64] ;  /* 0x000000040c0c7981 */ /* 0x000ee6000c1e9100 */
[----:B------:R-:W-:Y:S01]  /*2ed0*/  IMAD R9, R8, UR7, R9 ;  /* 0x0000000708097c24 */ /* 0x000fe2000f8e0209 */
[----:B------:R-:W-:Y:S01]  /*2ee0*/  IADD3 R8, P0, R14, UR8, RZ ;  /* 0x000000080e087c10 */ /* 0x000fe2000ff1e0ff */
[----:B------:R-:W-:Y:S01]  /*2ef0*/  IMAD R7, R6, UR7, R7 ;  /* 0x0000000706077c24 */ /* 0x000fe2000f8e0207 */
[----:B------:R-:W-:Y:S02]  /*2f00*/  IADD3 R6, P1, R16, UR8, RZ ;  /* 0x0000000810067c10 */ /* 0x000fe4000ff3e0ff */
[----:B------:R-:W-:Y:S02]  /*2f10*/  IADD3.X R9, R15, UR9, R9, P0, !PT ;  /* 0x000000090f097c10 */ /* 0x000fe400087fe409 */
[----:B------:R-:W-:-:S03]  /*2f20*/  IADD3.X R7, R17, UR9, R7, P1, !PT ;  /* 0x0000000911077c10 */ /* 0x000fc60008ffe407 */
[----:B------:R-:W4:Y:S04]  /*2f30*/  LDG.E.U8.CONSTANT R8, desc[UR4][R8.64] ;  /* 0x0000000408087981 */ /* 0x000f28000c1e9100 */
[----:B------:R-:W5:Y:S01]  /*2f40*/  LDG.E.U8.CONSTANT R6, desc[UR4][R6.64] ;  /* 0x0000000406067981 */ /* 0x000f62000c1e9100 */
[----:B------:R-:W-:Y:S02]  /*2f50*/  IADD3 R45, P0, R45, 0x4, RZ ;  /* 0x000000042d2d7810 */ /* 0x000fe40007f1e0ff */
[----:B------:R-:W-:Y:S02]  /*2f60*/  IADD3 R2, P1, R2, 0x20, RZ ;  /* 0x0000002002027810 */ /* 0x000fe40007f3e0ff */
[----:B------:R-:W-:Y:S02]  /*2f70*/  IADD3.X R44, RZ, R44, RZ, P0, !PT ;  /* 0x0000002cff2c7210 */ /* 0x000fe400007fe4ff */
[----:B------:R-:W-:Y:S01]  /*2f80*/  ISETP.NE.U32.AND P0, PT, R45, RZ, PT ;  /* 0x000000ff2d00720c */ /* 0x000fe20003f05070 */
[----:B------:R-:W-:-:S03]  /*2f90*/  IMAD.X R3, RZ, RZ, R3, P1 ;  /* 0x000000ffff037224 */ /* 0x000fc600008e0603 */
        /* <DEDUP_REMOVED lines=9> */
.L_x_2579:
[----:B------:R-:W-:Y:S02]  /*3030*/  MOV R14, R2 ;  /* 0x00000002000e7202 */ /* 0x000fe40000000f00 */
[----:B------:R-:W-:-:S07]  /*3040*/  MOV R15, R3 ;  /* 0x00000003000f7202 */ /* 0x000fce0000000f00 */
.L_x_2570:
[----:B------:R-:W-:Y:S05]  /*3050*/  BSYNC B0 ;  /* 0x0000000000007941 */ /* 0x000fea0003800000 */
.L_x_2569:
[----:B------:R-:W-:-:S04]  /*3060*/  ISETP.NE.U32.AND P0, PT, R43, RZ, PT ;  /* 0x000000ff2b00720c */ /* 0x000fc80003f05070 */
[----:B------:R-:W-:-:S13]  /*3070*/  ISETP.NE.AND.EX P0, PT, RZ, RZ, PT, P0 ;  /* 0x000000ffff00720c */ /* 0x000fda0003f05300 */
        /* <DEDUP_REMOVED lines=13> */
[----:B--2---:R-:W-:-:S04]  /*3150*/  PRMT R8, R6, 0x8880, RZ ;  /* 0x0000888006087816 */ /* 0x004fc800000000ff */
[----:B------:R-:W-:-:S07]  /*3160*/  IADD3 R47, R8, R47, RZ ;  /* 0x0000002f082f7210 */ /* 0x000fce0007ffe0ff */
[----:B------:R-:W-:Y:S05]  /*3170*/  @!P0 BRA `(.L_x_2568) ;  /* 0x0000000000548947 */ /* 0x000fea0003800000 */
        /* <DEDUP_REMOVED lines=9> */
[----:B---3--:R-:W-:-:S04]  /*3210*/  @P0 IMAD.WIDE.U32 R12, R8, R16, R30 ;  /* 0x00000010080c0225 */ /* 0x008fc800078e001e */
[----:B------:R-:W2:Y:S01]  /*3220*/  LDG.E.U8.CONSTANT R6, desc[UR4][R6.64] ;  /* 0x0000000406067981 */ /* 0x000ea2000c1e9100 */
[----:B------:R-:W-:Y:S01]  /*3230*/  @P0 IMAD R9, R9, R16, RZ ;  /* 0x0000001009090224 */ /* 0x000fe200078e02ff */
[----:B------:R-:W-:-:S03]  /*3240*/  @P0 IADD3 R2, P1, R12, R2, RZ ;  /* 0x000000020c020210 */ /* 0x000fc60007f3e0ff */
[----:B------:R-:W-:-:S05]  /*3250*/  @P0 IMAD R9, R8, R17, R9 ;  /* 0x0000001108090224 */ /* 0x000fca00078e0209 */
[----:B------:R-:W-:-:S05]  /*3260*/  @P0 IADD3.X R3, R3, R13, R9, P1, !PT ;  /* 0x0000000d03030210 */ /* 0x000fca0000ffe409 */
[----:B------:R-:W3:Y:S01]  /*3270*/  @P0 LDG.E.U8.CONSTANT R2, desc[UR4][R2.64] ;  /* 0x0000000402020981 */ /* 0x000ee2000c1e9100 */
[----:B--2---:R-:W-:-:S04]  /*3280*/  PRMT R8, R6, 0x8880, RZ ;  /* 0x0000888006087816 */ /* 0x004fc800000000ff */
[----:B------:R-:W-:Y:S02]  /*3290*/  IADD3 R47, R8, R47, RZ ;  /* 0x0000002f082f7210 */ /* 0x000fe40007ffe0ff */
[----:B---3--:R-:W-:-:S05]  /*32a0*/  @P0 PRMT R9, R2, 0x8880, RZ ;  /* 0x0000888002090816 */ /* 0x008fca00000000ff */
[----:B------:R-:W-:-:S05]  /*32b0*/  @P0 IMAD.MOV.U32 R8, RZ, RZ, R9 ;  /* 0x000000ffff080224 */ /* 0x000fca00078e0009 */
[----:B------:R-:W-:-:S07]  /*32c0*/  @P0 IADD3 R47, R8, R47, RZ ;  /* 0x0000002f082f0210 */ /* 0x000fce0007ffe0ff */
.L_x_2568:
[----:B------:R-:W-:Y:S05]  /*32d0*/  BSYNC B1 ;  /* 0x0000000000017941 */ /* 0x000fea0003800000 */
.L_x_2567:
[----:B------:R0:W-:Y:S01]  /*32e0*/  STG.E.U8 desc[UR4][R4.64], R47 ;  /* 0x0000002f04007986 */ /* 0x0001e2000c101104 */
[----:B------:R-:W-:-:S07]  /*32f0*/  IADD3 R3, R0, 0x80, RZ ;  /* 0x0000008000037810 */ /* 0x000fce0007ffe0ff */
.L_x_2565:
[----:B------:R-:W-:Y:S05]  /*3300*/  BSYNC B2 ;  /* 0x0000000000027941 */ /* 0x000fea0003800000 */
.L_x_2564:
[----:B------:R-:W-:Y:S05]  /*3310*/  WARPSYNC.ALL ;  /* 0x0000000000007948 */ /* 0x000fea0003800000 */
        /* <DEDUP_REMOVED lines=8> */
[----:B------:R-:W-:Y:S01]  /*33a0*/  IMAD.MOV.U32 R0, RZ, RZ, RZ ;  /* 0x000000ffff007224 */ /* 0x000fe200078e00ff */
[----:B0-----:R-:W-:Y:S02]  /*33b0*/  CS2R R4, SRZ ;  /* 0x0000000000047805 */ /* 0x001fe4000001ff00 */
        /* <DEDUP_REMOVED lines=399> */
.L_x_2584:
        /* <DEDUP_REMOVED lines=50> */
.L_x_2594:
        /* <DEDUP_REMOVED lines=33> */
[----:B------:R-:W-:Y:S01]  /*51e0*/  IMAD R41, R38, UR13, R39 ;  /* 0x0000000d26297c24 */ /* 0x000fe2000f8e0227 */
[----:B------:R-:W-:Y:S01]  /*51f0*/  IADD3 R34, P1, R34, UR14, RZ ;  /* 0x0000000e22227c10 */ /* 0x000fe2000ff3e0ff */
[----:B------:R-:W-:Y:S01]  /*5200*/  IMAD R9, R9, UR12, RZ ;  /* 0x0000000c09097c24 */ /* 0x000fe2000f8e02ff */
[----:B------:R0:W3:Y:S01]  /*5210*/  LDG.E.U8.CONSTANT R42, desc[UR4][R42.64] ;  /* 0x000000042a2a7981 */ /* 0x0000e2000c1e9100 */
        /* <DEDUP_REMOVED lines=11> */
[----:B------:R-:W5:Y:S01]  /*52d0*/  LDG.E.U8.CONSTANT R38, desc[UR4][R38.64] ;  /* 0x0000000426267981 */ /* 0x000f62000c1e9100 */
[----:B------:R-:W-:Y:S01]  /*52e0*/  IMAD.WIDE.U32 R36, R40, UR12, R32 ;  /* 0x0000000c28247c25 */ /* 0x000fe2000f8e0020 */
[----:B------:R-:W-:-:S03]  /*52f0*/  IADD3.X R9, R9, UR15, R11, P1, !PT ;  /* 0x0000000f09097c10 */ /* 0x000fc60008ffe40b */
[----:B------:R-:W-:-:S04]  /*5300*/  IMAD.WIDE.U32 R10, R12, UR12, R32 ;  /* 0x0000000c0c0a7c25 */ /* 0x000fc8000f8e0020 */
[----:B0-----:R-:W-:Y:S01]  /*5310*/  IMAD R43, R15, UR12, RZ ;  /* 0x0000000c0f2b7c24 */ /* 0x001fe2000f8e02ff */
[----:B------:R-:W-:Y:S01]  /*5320*/  IADD3 R10, P1, R10, UR14, RZ ;  /* 0x0000000e0a0a7c10 */ /* 0x000fe2000ff3e0ff */
[----:B------:R-:W-:Y:S02]  /*5330*/  IMAD R15, R12, UR13, R13 ;  /* 0x0000000d0c0f7c24 */ /* 0x000fe4000f8e020d */
[----:B------:R-:W-:Y:S01]  /*5340*/  IMAD R17, R17, UR12, RZ ;  /* 0x0000000c11117c24 */ /* 0x000fe2000f8e02ff */
[----:B------:R-:W-:Y:S01]  /*5350*/  IADD3 R36, P2, R36, UR14, RZ ;  /* 0x0000000e24247c10 */ /* 0x000fe2000ff5e0ff */
[----:B------:R-:W-:Y:S01]  /*5360*/  IMAD.WIDE.U32 R12, R16, UR12, R32 ;  /* 0x0000000c100c7c25 */ /* 0x000fe2000f8e0020 */
[----:B------:R0:W5:Y:S01]  /*5370*/  LDG.E.U8.CONSTANT R35, desc[UR4][R8.64] ;  /* 0x0000000408237981 */ /* 0x000162000c1e9100 */
[----:B------:R-:W-:Y:S02]  /*5380*/  IADD3.X R11, R11, UR15, R15, P1, !PT ;  /* 0x0000000f0b0b7c10 */ /* 0x000fe40008ffe40f */
[----:B------:R-:W-:Y:S01]  /*5390*/  IMAD R51, R40, UR13, R51 ;  /* 0x0000000d28337c24 */ /* 0x000fe2000f8e0233 */
[----:B------:R-:W-:Y:S01]  /*53a0*/  IADD3 R12, P1, R12, UR14, RZ ;  /* 0x0000000e0c0c7c10 */ /* 0x000fe2000ff3e0ff */
[----:B------:R-:W-:Y:S01]  /*53b0*/  IMAD R17, R16, UR13, R17 ;  /* 0x0000000d10117c24 */ /* 0x000fe2000f8e0211 */
[----:B------:R-:W5:Y:S01]  /*53c0*/  LDG.E.U8.CONSTANT R10, desc[UR4][R10.64] ;  /* 0x000000040a0a7981 */ /* 0x000f62000c1e9100 */
[----:B------:R-:W-:Y:S01]  /*53d0*/  IMAD.WIDE.U32 R40, R14, UR12, R32 ;  /* 0x0000000c0e287c25 */ /* 0x000fe2000f8e0020 */
[----:B------:R-:W-:-:S03]  /*53e0*/  IADD3.X R37, R37, UR15, R51, P2, !PT ;  /* 0x0000000f25257c10 */ /* 0x000fc600097fe433 */
[----:B------:R-:W-:Y:S02]  /*53f0*/  IMAD R19, R19, UR12, RZ ;  /* 0x0000000c13137c24 */ /* 0x000fe4000f8e02ff */
[----:B0-----:R-:W-:Y:S01]  /*5400*/  IMAD.WIDE.U32 R8, R18, UR12, R32 ;  /* 0x0000000c12087c25 */ /* 0x001fe2000f8e0020 */
        /* <DEDUP_REMOVED lines=31> */
[----:B------:R-:W5:Y:S01]  /*5600*/  LDG.E.U8.CONSTANT R14, desc[UR4][R14.64] ;  /* 0x000000040e0e7981 */ /* 0x000f62000c1e9100 */
[----:B------:R-:W-:-:S02]  /*5610*/  IMAD R23, R29, UR12, RZ ;  /* 0x0000000c1d177c24 */ /* 0x000fc4000f8e02ff */
[----:B------:R-:W-:Y:S01]  /*5620*/  IADD3.X R9, R9, UR15, R17, P1, !PT ;  /* 0x0000000f09097c10 */ /* 0x000fe20008ffe411 */
[--C-:B------:R-:W-:Y:S01]  /*5630*/  IMAD.WIDE.U32 R16, R28, UR12, R32.reuse ;  /* 0x0000000c1c107c25 */ /* 0x100fe2000f8e0020 */
[----:B------:R-:W5:Y:S03]  /*5640*/  LDG.E.U8.CONSTANT R12, desc[UR4][R12.64] ;  /* 0x000000040c0c7981 */ /* 0x000f66000c1e9100 */
[----:B------:R-:W-:Y:S01]  /*5650*/  IMAD.WIDE.U32 R20, R30, UR12, R32 ;  /* 0x0000000c1e147c25 */ /* 0x000fe2000f8e0020 */
[----:B------:R2:W5:Y:S03]  /*5660*/  LDG.E.U8.CONSTANT R8, desc[UR4][R8.64] ;  /* 0x0000000408087981 */ /* 0x000566000c1e9100 */
[----:B------:R-:W-:Y:S01]  /*5670*/  IMAD R25, R31, UR12, RZ ;  /* 0x0000000c1f197c24 */ /* 0x000fe2000f8e02ff */
[----:B------:R-:W-:Y:S01]  /*5680*/  IADD3 R16, P1, R16, UR14, RZ ;  /* 0x0000000e10107c10 */ /* 0x000fe2000ff3e0ff */
[----:B------:R-:W-:Y:S01]  /*5690*/  IMAD R23, R28, UR13, R23 ;  /* 0x0000000d1c177c24 */ /* 0x000fe2000f8e0217 */
[----:B------:R-:W-:Y:S01]  /*56a0*/  IADD3 R20, P2, R20, UR14, RZ ;  /* 0x0000000e14147c10 */ /* 0x000fe2000ff5e0ff */
[----:B------:R-:W-:-:S03]  /*56b0*/  IMAD R25, R30, UR13, R25 ;  /* 0x0000000d1e197c24 */ /* 0x000fc6000f8e0219 */
        /* <DEDUP_REMOVED lines=8> */
[----:B------:R-:W-:-:S04]  /*5740*/  IADD3 R6, P2, R6, 0x80, RZ ;  /* 0x0000008006067810 */ /* 0x000fc80007f5e0ff */
[----:B------:R-:W-:Y:S02]  /*5750*/  IADD3.X R7, RZ, R7, RZ, P2, !PT ;  /* 0x00000007ff077210 */ /* 0x000fe400017fe4ff */
        /* <DEDUP_REMOVED lines=23> */
[----:B------:R-:W-:Y:S02]  /*58d0*/  PRMT R14, R14, 0x8880, RZ ;  /* 0x000088800e0e7816 */ /* 0x000fe400000000ff */
[----:B------:R-:W-:Y:S02]  /*58e0*/  IADD3 R10, R9, R10, R0 ;  /* 0x0000000a090a7210 */ /* 0x000fe40007ffe000 */
[----:B------:R-:W-:Y:S01]  /*58f0*/  MOV R0, R18 ;  /* 0x0000001200007202 */ /* 0x000fe20000000f00 */
[----:B------:R-:W-:Y:S01]  /*5900*/  IMAD.MOV.U32 R9, RZ, RZ, R14 ;  /* 0x000000ffff097224 */ /* 0x000fe200078e000e */
[----:B------:R-:W-:Y:S02]  /*5910*/  PRMT R12, R12, 0x8880, RZ ;  /* 0x000088800c0c7816 */ /* 0x000fe400000000ff */
[----:B------:R-:W-:Y:S02]  /*5920*/  PRMT R11, R8, 0x8880, RZ ;  /* 0x00008880080b7816 */ /* 0x000fe400000000ff */
[----:B------:R-:W-:-:S02]  /*5930*/  IADD3 R8, R9, R10, R0 ;  /* 0x0000000a09087210 */ /* 0x000fc40007ffe000 */
        /* <DEDUP_REMOVED lines=8> */
.L_x_2593:
[----:B------:R-:W-:Y:S01]  /*59c0*/  MOV R16, R6 ;  /* 0x0000000600107202 */ /* 0x000fe20000000f00 */
[----:B------:R-:W-:-:S07]  /*59d0*/  IMAD.MOV.U32 R17, RZ, RZ, R7 ;  /* 0x000000ffff117224 */ /* 0x000fce00078e0007 */
.L_x_2592:
[----:B------:R-:W-:Y:S05]  /*59e0*/  BSYNC B5 ;  /* 0x0000000000057941 */ /* 0x000fea0003800000 */
.L_x_2591:
[----:B------:R-:W-:Y:S01]  /*59f0*/  IADD3 R0, P2, RZ, -R45, RZ ;  /* 0x8000002dff007210 */ /* 0x000fe20007f5e0ff */
[----:B------:R-:W-:Y:S03]  /*5a00*/  BSSY B5, `(.L_x_2595) ;  /* 0x0000056000057945 */ /* 0x000fe60003800000 */
[----:B------:R-:W-:Y:S02]  /*5a10*/  ISETP.GT.U32.AND P1, PT, R0, 0x4, PT ;  /* 0x000000040000780c */ /* 0x000fe40003f24070 */
[----:B------:R-:W-:-:S04]  /*5a20*/  IADD3.X R0, RZ, ~R44, RZ, P2, !PT ;  /* 0x8000002cff007210 */ /* 0x000fc800017fe4ff */
        /* <DEDUP_REMOVED lines=33> */
[----:B------:R-:W-:Y:S01]  /*5c40*/  IMAD R15, R15, UR12, RZ ;  /* 0x0000000c0f0f7c24 */ /* 0x000fe2000f8e02ff */
[----:B------:R-:W-:Y:S01]  /*5c50*/  IADD3.X R27, R27, UR15, R21, P0, !PT ;  /* 0x0000000f1b1b7c10 */ /* 0x000fe200087fe415 */
[----:B------:R-:W-:Y:S01]  /*5c60*/  IMAD.WIDE.U32 R18, R14, UR12, R32 ;  /* 0x0000000c0e127c25 */ /* 0x000fe2000f8e0020 */
[----:B------:R-:W-:-:S03]  /*5c70*/  IADD3.X R21, R23, UR15, R29, P1, !PT ;  /* 0x0000000f17157c10 */ /* 0x000fc60008ffe41d */
[----:B------:R-:W-:Y:S01]  /*5c80*/  IMAD R15, R14, UR13, R15 ;  /* 0x0000000d0e0f7c24 */ /* 0x000fe2000f8e020f */
[----:B------:R-:W-:Y:S01]  /*5c90*/  IADD3 R14, P0, R18, UR14, RZ ;  /* 0x0000000e120e7c10 */ /* 0x000fe2000ff1e0ff */
[----:B0-----:R-:W-:Y:S01]  /*5ca0*/  IMAD R25, R11, UR12, RZ ;  /* 0x0000000c0b197c24 */ /* 0x001fe2000f8e02ff */
[----:B------:R-:W4:Y:S01]  /*5cb0*/  LDG.E.U8.CONSTANT R20, desc[UR4][R20.64] ;  /* 0x0000000414147981 */ /* 0x000f22000c1e9100 */
[C---:B------:R-:W-:Y:S01]  /*5cc0*/  IMAD.WIDE.U32 R22, R10.reuse, UR12, R32 ;  /* 0x0000000c0a167c25 */ /* 0x040fe2000f8e0020 */
[----:B------:R-:W-:Y:S02]  /*5cd0*/  IADD3.X R15, R19, UR15, R15, P0, !PT ;  /* 0x0000000f130f7c10 */ /* 0x000fe400087fe40f */
[----:B------:R-:W5:Y:S01]  /*5ce0*/  LDG.E.U8.CONSTANT R11, desc[UR4][R26.64] ;  /* 0x000000041a0b7981 */ /* 0x000f62000c1e9100 */
[----:B------:R-:W-:Y:S01]  /*5cf0*/  IMAD R25, R10, UR13, R25 ;  /* 0x0000000d0a197c24 */ /* 0x000fe2000f8e0219 */
[----:B------:R-:W-:Y:S01]  /*5d00*/  IADD3 R18, P0, R22, UR14, RZ ;  /* 0x0000000e16127c10 */ /* 0x000fe2000ff1e0ff */
[----:B------:R-:W-:Y:S01]  /*5d10*/  IMAD R13, R13, UR12, RZ ;  /* 0x0000000c0d0d7c24 */ /* 0x000fe2000f8e02ff */
[----:B------:R-:W5:Y:S01]  /*5d20*/  LDG.E.U8.CONSTANT R14, desc[UR4][R14.64] ;  /* 0x000000040e0e7981 */ /* 0x000f62000c1e9100 */
[----:B------:R-:W-:Y:S01]  /*5d30*/  IMAD R9, R9, UR12, RZ ;  /* 0x0000000c09097c24 */ /* 0x000fe2000f8e02ff */
[----:B------:R-:W-:Y:S01]  /*5d40*/  IADD3.X R19, R23, UR15, R25, P0, !PT ;  /* 0x0000000f17137c10 */ /* 0x000fe200087fe419 */
[----:B------:R-:W-:-:S04]  /*5d50*/  IMAD.WIDE.U32 R22, R12, UR12, R32 ;  /* 0x0000000c0c167c25 */ /* 0x000fc8000f8e0020 */
[----:B------:R-:W-:Y:S01]  /*5d60*/  IMAD.WIDE.U32 R24, R8, UR12, R32 ;  /* 0x0000000c08187c25 */ /* 0x000fe2000f8e0020 */
[----:B------:R-:W5:Y:S03]  /*5d70*/  LDG.E.U8.CONSTANT R18, desc[UR4][R18.64] ;  /* 0x0000000412127981 */ /* 0x000f66000c1e9100 */
[----:B------:R-:W-:Y:S01]  /*5d80*/  IMAD R13, R12, UR13, R13 ;  /* 0x0000000d0c0d7c24 */ /* 0x000fe2000f8e020d */
[----:B------:R-:W-:Y:S01]  /*5d90*/  IADD3 R12, P0, R22, UR14, RZ ;  /* 0x0000000e160c7c10 */ /* 0x000fe2000ff1e0ff */
[----:B------:R-:W-:Y:S01]  /*5da0*/  IMAD R9, R8, UR13, R9 ;  /* 0x0000000d08097c24 */ /* 0x000fe2000f8e0209 */
[----:B------:R-:W-:Y:S02]  /*5db0*/  IADD3 R8, P1, R24, UR14, RZ ;  /* 0x0000000e18087c10 */ /* 0x000fe4000ff3e0ff */
[----:B------:R-:W-:Y:S02]  /*5dc0*/  IADD3.X R13, R23, UR15, R13, P0, !PT ;  /* 0x0000000f170d7c10 */ /* 0x000fe400087fe40d */
[----:B------:R-:W-:-:S03]  /*5dd0*/  IADD3.X R9, R25, UR15, R9, P1, !PT ;  /* 0x0000000f19097c10 */ /* 0x000fc60008ffe409 */
[----:B------:R-:W5:Y:S04]  /*5de0*/  LDG.E.U8.CONSTANT R12, desc[UR4][R12.64] ;  /* 0x000000040c0c7981 */ /* 0x000f68000c1e9100 */
[----:B------:R0:W5:Y:S01]  /*5df0*/  LDG.E.U8.CONSTANT R8, desc[UR4][R8.64] ;  /* 0x0000000408087981 */ /* 0x000162000c1e9100 */
        /* <DEDUP_REMOVED lines=8> */
[----:B-----5:R-:W-:-:S05]  /*5e80*/  PRMT R11, R11, 0x8880, RZ ;  /* 0x000088800b0b7816 */ /* 0x020fca00000000ff */
[----:B------:R-:W-:Y:S01]  /*5e90*/  IMAD.MOV.U32 R0, RZ, RZ, R11 ;  /* 0x000000ffff007224 */ /* 0x000fe200078e000b */
[----:B------:R-:W-:Y:S02]  /*5ea0*/  MOV R11, R20 ;  /* 0x00000014000b7202 */ /* 0x000fe40000000f00 */
[----:B------:R-:W-:Y:S02]  /*5eb0*/  PRMT R14, R14, 0x8880, RZ ;  /* 0x000088800e0e7816 */ /* 0x000fe400000000ff */
[----:B------:R-:W-:Y:S02]  /*5ec0*/  IADD3 R11, R11, R10, R0 ;  /* 0x0000000a0b0b7210 */ /* 0x000fe40007ffe000 */
[----:B0-----:R-:W-:Y:S02]  /*5ed0*/  PRMT R9, R18, 0x8880, RZ ;  /* 0x0000888012097816 */ /* 0x001fe400000000ff */
[----:B------:R-:W-:Y:S01]  /*5ee0*/  MOV R0, R14 ;  /* 0x0000000e00007202 */ /* 0x000fe20000000f00 */
[----:B------:R-:W-:-:S03]  /*5ef0*/  IMAD.X R17, RZ, RZ, R7, P1 ;  /* 0x000000ffff117224 */ /* 0x000fc600008e0607 */
[----:B------:R-:W-:Y:S01]  /*5f00*/  IADD3 R9, R9, R11, R0 ;  /* 0x0000000b09097210 */ /* 0x000fe20007ffe000 */
[----:B------:R-:W-:Y:S01]  /*5f10*/  IMAD.MOV.U32 R7, RZ, RZ, R17 ;  /* 0x000000ffff077224 */ /* 0x000fe200078e0011 */
[----:B------:R-:W-:Y:S02]  /*5f20*/  MOV R6, R16 ;  /* 0x0000001000067202 */ /* 0x000fe40000000f00 */
[----:B------:R-:W-:Y:S02]  /*5f30*/  PRMT R47, R12, 0x8880, RZ ;  /* 0x000088800c2f7816 */ /* 0x000fe400000000ff */
[----:B------:R-:W-:-:S04]  /*5f40*/  PRMT R0, R8, 0x8880, RZ ;  /* 0x0000888008007816 */ /* 0x000fc800000000ff */
[----:B------:R-:W-:-:S07]  /*5f50*/  IADD3 R47, R0, R9, R47 ;  /* 0x00000009002f7210 */ /* 0x000fce0007ffe02f */
.L_x_2596:
[----:B------:R-:W-:Y:S05]  /*5f60*/  BSYNC B5 ;  /* 0x0000000000057941 */ /* 0x000fea0003800000 */
.L_x_2595:
[----:B------:R-:W-:-:S04]  /*5f70*/  ISETP.NE.U32.AND P1, PT, R45, RZ, PT ;  /* 0x000000ff2d00720c */ /* 0x000fc80003f25070 */
[----:B------:R-:W-:-:S13]  /*5f80*/  ISETP.NE.OR.EX P0, PT, R44, RZ, P0, P1 ;  /* 0x000000ff2c00720c */ /* 0x000fda0000705710 */
[----:B------:R-:W-:Y:S05]  /*5f90*/  @!P0 BREAK B2 ;  /* 0x0000000000028942 */ /* 0x000fea0003800000 */
[----:B------:R-:W-:Y:S05]  /*5fa0*/  @!P0 BRA `(.L_x_2588) ;  /* 0x0000000000bc8947 */ /* 0x000fea0003800000 */
.L_x_2590:
[----:B------:R-:W-:Y:S05]  /*5fb0*/  BSYNC B2 ;  /* 0x0000000000027941 */ /* 0x000fea0003800000 */
.L_x_2589:
[----:B------:R-:W-:Y:S01]  /*5fc0*/  BSSY B2, `(.L_x_2597) ;  /* 0x000002b000027945 */ /* 0x000fe20003800000 */
.L_x_2598:
        /* <DEDUP_REMOVED lines=43> */
.L_x_2597:
[----:B------:R-:W-:Y:S02]  /*6280*/  MOV R16, R6 ;  /* 0x0000000600107202 */ /* 0x000fe40000000f00 */
[----:B------:R-:W-:-:S07]  /*6290*/  MOV R17, R7 ;  /* 0x0000000700117202 */ /* 0x000fce0000000f00 */
.L_x_2588:
[----:B------:R-:W-:Y:S05]  /*62a0*/  BSYNC B3 ;  /* 0x0000000000037941 */ /* 0x000fea0003800000 */
.L_x_2587:
        /* <DEDUP_REMOVED lines=39> */
.L_x_2586:
[----:B------:R-:W-:Y:S05]  /*6520*/  BSYNC B4 ;  /* 0x0000000000047941 */ /* 0x000fea0003800000 */
.L_x_2585:
[----:B------:R0:W-:Y:S01]  /*6530*/  STG.E.U8 desc[UR4][R4.64], R47 ;  /* 0x0000002f04007986 */ /* 0x0001e2000c101104 */
[----:B------:R-:W-:-:S04]  /*6540*/  IADD3 R3, R3, 0x80, RZ ;  /* 0x0000008003037810 */ /* 0x000fc80007ffe0ff */
[----:B------:R-:W-:-:S13]  /*6550*/  ISETP.GE.AND P0, PT, R3, UR10, PT ;  /* 0x0000000a03007c0c */ /* 0x000fda000bf06270 */
[----:B0-----:R-:W-:Y:S05]  /*6560*/  @P0 BRA `(.L_x_2599) ;  /* 0x0000006400000947 */ /* 0x001fea0003800000 */
        /* <DEDUP_REMOVED lines=403> */
.L_x_2600:
        /* <DEDUP_REMOVED lines=50> */
.L_x_2610:
        /* <DEDUP_REMOVED lines=159> */
.L_x_2609:
[----:B------:R-:W-:Y:S01]  /*8bb0*/  MOV R16, R6 ;  /* 0x0000000600107202 */ /* 0x000fe20000000f00 */
[----:B------:R-:W-:-:S07]  /*8bc0*/  IMAD.MOV.U32 R17, RZ, RZ, R7 ;  /* 0x000000ffff117224 */ /* 0x000fce00078e0007 */
.L_x_2608:
[----:B------:R-:W-:Y:S05]  /*8bd0*/  BSYNC B5 ;  /* 0x0000000000057941 */ /* 0x000fea0003800000 */
.L_x_2607:
        /* <DEDUP_REMOVED lines=87> */
.L_x_2612:
[----:B------:R-:W-:Y:S05]  /*9150*/  BSYNC B5 ;  /* 0x0000000000057941 */ /* 0x000fea0003800000 */
.L_x_2611:
[----:B------:R-:W-:-:S04]  /*9160*/  ISETP.NE.U32.AND P1, PT, R45, RZ, PT ;  /* 0x000000ff2d00720c */ /* 0x000fc80003f25070 */
[----:B------:R-:W-:-:S13]  /*9170*/  ISETP.NE.OR.EX P0, PT, R44, RZ, P0, P1 ;  /* 0x000000ff2c00720c */ /* 0x000fda0000705710 */
[----:B------:R-:W-:Y:S05]  /*9180*/  @!P0 BREAK B2 ;  /* 0x0000000000028942 */ /* 0x000fea0003800000 */
[----:B------:R-:W-:Y:S05]  /*9190*/  @!P0 BRA `(.L_x_2604) ;  /* 0x0000000000c48947 */ /* 0x000fea0003800000 */
.L_x_2606:
[----:B------:R-:W-:Y:S05]  /*91a0*/  BSYNC B2 ;  /* 0x0000000000027941 */ /* 0x000fea0003800000 */
.L_x_2605:
[----:B------:R-:W-:Y:S01]  /*91b0*/  BSSY B2, `(.L_x_2613) ;  /* 0x000002d000027945 */ /* 0x000fe20003800000 */
.L_x_2614:
[----:B------:R-:W2:Y:S04]  /*91c0*/  LDG.E.64.CONSTANT R12, desc[UR4][R6.64] ;  /* 0x00000004060c7981 */ /* 0x000ea8000c1e9b00 */
[----:B------:R-:W3:Y:S04]  /*91d0*/  LDG.E.64.CONSTANT R16, desc[UR4][R6.64+0x8] ;  /* 0x0000080406107981 */ /* 0x000ee8000c1e9b00 */
[----:B------:R-:W4:Y:S04]  /*91e0*/  LDG.E.64.CONSTANT R10, desc[UR4][R6.64+0x10] ;  /* 0x00001004060a7981 */ /* 0x000f28000c1e9b00 */
        /* <DEDUP_REMOVED lines=42> */
.L_x_2613:
[----:B------:R-:W-:Y:S02]  /*9490*/  MOV R16, R6 ;  /* 0x0000000600107202 */ /* 0x000fe40000000f00 */
[----:B------:R-:W-:-:S07]  /*94a0*/  MOV R17, R7 ;  /* 0x0000000700117202 */ /* 0x000fce0000000f00 */
.L_x_2604:
[----:B------:R-:W-:Y:S05]  /*94b0*/  BSYNC B3 ;  /* 0x0000000000037941 */ /* 0x000fea0003800000 */
.L_x_2603:
        /* <DEDUP_REMOVED lines=39> */
.L_x_2602:
[----:B------:R-:W-:Y:S05]  /*9730*/  BSYNC B4 ;  /* 0x0000000000047941 */ /* 0x000fea0003800000 */
.L_x_2601:
[----:B------:R1:W-:Y:S01]  /*9740*/  STG.E.U8 desc[UR4][R4.64], R47 ;  /* 0x0000002f04007986 */ /* 0x0003e2000c101104 */
[----:B------:R-:W-:-:S07]  /*9750*/  IADD3 R3, R3, 0x80, RZ ;  /* 0x0000008003037810 */ /* 0x000fce0007ffe0ff */
.L_x_2583:
[----:B------:R-:W-:-:S13]  /*9760*/  ISETP.GE.AND P0, PT, R3, UR10, PT ;  /* 0x0000000a03007c0c */ /* 0x000fda000bf06270 */
[----:B------:R-:W-:Y:S05]  /*9770*/  @P0 BRA `(.L_x_2615) ;  /* 0x0000006400000947 */ /* 0x000fea0003800000 */
[----:B------:R-:W2:Y:S01]  /*9780*/  LDC R10, c[0x0][0x218] ;  /* 0x00008600ff0a7b82 */ /* 0x000ea20000000800 */
[----:B------:R-:W-:Y:S01]  /*9790*/  HFMA2.MMA R32, -RZ, RZ, 0, 0 ;  /* 0x00000000ff207435 */ /* 0x000fe200000001ff */
[----:B------:R-:W-:Y:S01]  /*97a0*/  IMAD.MOV.U32 R0, RZ, RZ, RZ ;  /* 0x000000ffff007224 */ /* 0x000fe200078e00ff */
[----:B01----:R-:W-:Y:S02]  /*97b0*/  CS2R R4, SRZ ;  /* 0x0000000000047805 */ /* 0x003fe4000001ff00 */
        /* <DEDUP_REMOVED lines=399> */
.L_x_2616:
        /* <DEDUP_REMOVED lines=50> */
.L_x_2626:
        /* <DEDUP_REMOVED lines=159> */
.L_x_2625:
[----:B------:R-:W-:Y:S01]  /*bdc0*/  MOV R16, R6 ;  /* 0x0000000600107202 */ /* 0x000fe20000000f00 */
[----:B------:R-:W-:-:S07]  /*bdd0*/  IMAD.MOV.U32 R17, RZ, RZ, R7 ;  /* 0x000000ffff117224 */ /* 0x000fce00078e0007 */
.L_x_2624:
[----:B------:R-:W-:Y:S05]  /*bde0*/  BSYNC B5 ;  /* 0x0000000000057941 */ /* 0x000fea0003800000 */
.L_x_2623:
        /* <DEDUP_REMOVED lines=87> */
.L_x_2628:
[----:B------:R-:W-:Y:S05]  /*c360*/  BSYNC B5 ;  /* 0x0000000000057941 */ /* 0x000fea0003800000 */
.L_x_2627:
[----:B------:R-:W-:-:S04]  /*c370*/  ISETP.NE.U32.AND P1, PT, R45, RZ, PT ;  /* 0x000000ff2d00720c */ /* 0x000fc80003f25070 */
[----:B------:R-:W-:-:S13]  /*c380*/  ISETP.NE.OR.EX P0, PT, R44, RZ, P0, P1 ;  /* 0x000000ff2c00720c */ /* 0x000fda0000705710 */
[----:B------:R-:W-:Y:S05]  /*c390*/  @!P0 BREAK B2 ;  /* 0x0000000000028942 */ /* 0x000fea0003800000 */
[----:B------:R-:W-:Y:S05]  /*c3a0*/  @!P0 BRA `(.L_x_2620) ;  /* 0x0000000000c48947 */ /* 0x000fea0003800000 */
.L_x_2622:
[----:B------:R-:W-:Y:S05]  /*c3b0*/  BSYNC B2 ;  /* 0x0000000000027941 */ /* 0x000fea0003800000 */
.L_x_2621:
[----:B------:R-:W-:Y:S01]  /*c3c0*/  BSSY B2, `(.L_x_2629) ;  /* 0x000002d000027945 */ /* 0x000fe20003800000 */
.L_x_2630:
        /* <DEDUP_REMOVED lines=45> */
.L_x_2629:
[----:B------:R-:W-:Y:S02]  /*c6a0*/  MOV R16, R6 ;  /* 0x0000000600107202 */ /* 0x000fe40000000f00 */
[----:B------:R-:W-:-:S07]  /*c6b0*/  MOV R17, R7 ;  /* 0x0000000700117202 */ /* 0x000fce0000000f00 */
.L_x_2620:
[----:B------:R-:W-:Y:S05]  /*c6c0*/  BSYNC B3 ;  /* 0x0000000000037941 */ /* 0x000fea0003800000 */
.L_x_2619:
        /* <DEDUP_REMOVED lines=39> */
.L_x_2618:
[----:B------:R-:W-:Y:S05]  /*c940*/  BSYNC B4 ;  /* 0x0000000000047941 */ /* 0x000fea0003800000 */
.L_x_2617:
[----:B------:R0:W-:Y:S01]  /*c950*/  STG.E.U8 desc[UR4][R4.64], R47 ;  /* 0x0000002f04007986 */ /* 0x0001e2000c101104 */
[----:B------:R-:W-:-:S07]  /*c960*/  IADD3 R3, R3, 0x80, RZ ;  /* 0x0000008003037810 */ /* 0x000fce0007ffe0ff */
.L_x_2599:
[----:B------:R-:W-:-:S13]  /*c970*/  ISETP.GE.AND P0, PT, R3, UR10, PT ;  /* 0x0000000a03007c0c */ /* 0x000fda000bf06270 */
        /* <DEDUP_REMOVED lines=404> */
.L_x_2632:
        /* <DEDUP_REMOVED lines=50> */
.L_x_2642:
        /* <DEDUP_REMOVED lines=159> */
.L_x_2641:
[----:B------:R-:W-:Y:S01]  /*efd0*/  MOV R16, R6 ;  /* 0x0000000600107202 */ /* 0x000fe20000000f00 */
[----:B------:R-:W-:-:S07]  /*efe0*/  IMAD.MOV.U32 R17, RZ, RZ, R7 ;  /* 0x000000ffff117224 */ /* 0x000fce00078e0007 */
.L_x_2640:
[----:B------:R-:W-:Y:S05]  /*eff0*/  BSYNC B5 ;  /* 0x0000000000057941 */ /* 0x000fea0003800000 */
.L_x_2639:
        /* <DEDUP_REMOVED lines=87> */
.L_x_2644:
[----:B------:R-:W-:Y:S05]  /*f570*/  BSYNC B5 ;  /* 0x0000000000057941 */ /* 0x000fea0003800000 */
.L_x_2643:
[----:B------:R-:W-:-:S04]  /*f580*/  ISETP.NE.U32.AND P1, PT, R45, RZ, PT ;  /* 0x000000ff2d00720c */ /* 0x000fc80003f25070 */
[----:B------:R-:W-:-:S13]  /*f590*/  ISETP.NE.OR.EX P0, PT, R44, RZ, P0, P1 ;  /* 0x000000ff2c00720c */ /* 0x000fda0000705710 */
[----:B------:R-:W-:Y:S05]  /*f5a0*/  @!P0 BREAK B2 ;  /* 0x0000000000028942 */ /* 0x000fea0003800000 */
[----:B------:R-:W-:Y:S05]  /*f5b0*/  @!P0 BRA `(.L_x_2636) ;  /* 0x0000000000c48947 */ /* 0x000fea0003800000 */
.L_x_2638:
[----:B------:R-:W-:Y:S05]  /*f5c0*/  BSYNC B2 ;  /* 0x0000000000027941 */ /* 0x000fea0003800000 */
.L_x_2637:
[----:B------:R-:W-:Y:S01]  /*f5d0*/  BSSY B2, `(.L_x_2645) ;  /* 0x000002d000027945 */ /* 0x000fe20003800000 */
.L_x_2646:
        /* <DEDUP_REMOVED lines=45> */
.L_x_2645:
[----:B------:R-:W-:Y:S02]  /*f8b0*/  MOV R16, R6 ;  /* 0x0000000600107202 */ /* 0x000fe40000000f00 */
[----:B------:R-:W-:-:S07]  /*f8c0*/  MOV R17, R7 ;  /* 0x0000000700117202 */ /* 0x000fce0000000f00 */
.L_x_2636:
[----:B------:R-:W-:Y:S05]  /*f8d0*/  BSYNC B3 ;  /* 0x0000000000037941 */ /* 0x000fea0003800000 */
.L_x_2635:
        /* <DEDUP_REMOVED lines=39> */
.L_x_2634:
[----:B------:R-:W-:Y:S05]  /*fb50*/  BSYNC B4 ;  /* 0x0000000000047941 */ /* 0x000fea0003800000 */
.L_x_2633:
[----:B------:R2:W-:Y:S01]  /*fb60*/  STG.E.U8 desc[UR4][R4.64], R47 ;  /* 0x0000002f04007986 */ /* 0x0005e2000c101104 */
[----:B------:R-:W-:-:S07]  /*fb70*/  IADD3 R3, R3, 0x80, RZ ;  /* 0x0000008003037810 */ /* 0x000fce0007ffe0ff */
.L_x_2615:
[----:B------:R-:W-:-:S13]  /*fb80*/  ISETP.GE.AND P0, PT, R3, UR10, PT ;  /* 0x0000000a03007c0c */ /* 0x000fda000bf06270 */
[----:B------:R-:W-:Y:S05]  /*fb90*/  @P0 BREAK B0 ;  /* 0x0000000000000942 */ /* 0x000fea0003800000 */
[----:B------:R-:W-:Y:S05]  /*fba0*/  @P0 BRA `(.L_x_2647) ;  /* 0x0000006400080947 */ /* 0x000fea0003800000 */
[----:B------:R-:W3:Y:S01]  /*fbb0*/  LDC R10, c[0x0][0x218] ;  /* 0x00008600ff0a7b82 */ /* 0x000ee20000000800 */
[----:B------:R-:W-:Y:S01]  /*fbc0*/  HFMA2.MMA R32, -RZ, RZ, 0, 0 ;  /* 0x00000000ff207435 */ /* 0x000fe200000001ff */
[----:B------:R-:W-:Y:S01]  /*fbd0*/  IMAD.MOV.U32 R0, RZ, RZ, RZ ;  /* 0x000000ffff007224 */ /* 0x000fe200078e00ff */
[----:B012---:R-:W-:Y:S02]  /*fbe0*/  CS2R R4, SRZ ;  /* 0x0000000000047805 */ /* 0x007fe4000001ff00 */
        /* <DEDUP_REMOVED lines=379> */
[----:B------:R-:W-:-:S03]  /*113a0*/  @P0 MOV R8, RZ ;  /* 0x000000ff00080202 */ /* 0x000fc60000000f00 */
[----:B------:R-:W1:Y:S01]  /*113b0*/  @P0 LDC R13, c[0x0][0x33c] ;  /* 0x0000cf00ff0d0b82 */ /* 0x000e620000000800 */
[----:B------:R-:W-:-:S04]  /*113c0*/  IMAD.MOV R6, RZ, RZ, -R9 ;  /* 0x000000ffff067224 */ /* 0x000fc800078e0a09 */
[----:B------:R-:W-:Y:S01]  /*113d0*/  IMAD R7, R6, UR12, R7 ;  /* 0x0000000c06077c24 */ /* 0x000fe2000f8e0207 */
[----:B------:R-:W-:Y:S02]  /*113e0*/  ULDC UR12, c[0x0][0x57c] ;  /* 0x00015f00000c7ab9 */ /* 0x000fe40000000800 */
        /* <DEDUP_REMOVED lines=8> */
[----:B------:R-:W0:Y:S02]  /*11470*/  @P0 LDC R10, c[0x0][0x594] ;  /* 0x00016500ff0a0b82 */ /* 0x000e240000000800 */
[----:B------:R-:W-:-:S05]  /*11480*/  @P0 IADD3 R8, -R2, RZ, RZ ;  /* 0x000000ff02080210 */ /* 0x000fca0007ffe1ff */
[----:B-1----:R-:W-:-:S04]  /*11490*/  @P0 IMAD R9, R13, R8, R9 ;  /* 0x000000080d090224 */ /* 0x002fc800078e0209 */
[C---:B--2---:R-:W-:Y:S02]  /*114a0*/  @P0 IMAD R4, R9.reuse, R12, R4 ;  /* 0x0000000c09040224 */ /* 0x044fe400078e0204 */
[C---:B---3--:R-:W-:Y:S02]  /*114b0*/  @P0 IMAD R5, R9.reuse, R14, R5 ;  /* 0x0000000e09050224 */ /* 0x048fe400078e0205 */
[C---:B------:R-:W-:Y:S02]  /*114c0*/  @P0 IMAD R0, R9.reuse, R15, R0 ;  /* 0x0000000f09000224 */ /* 0x040fe400078e0200 */
[----:B0-----:R-:W-:-:S07]  /*114d0*/  @P0 IMAD R32, R9, R10, R32 ;  /* 0x0000000a09200224 */ /* 0x001fce00078e0220 */
.L_x_2648:
        /* <DEDUP_REMOVED lines=50> */
.L_x_2658:
        /* <DEDUP_REMOVED lines=115> */
[----:B------:R-:W-:-:S04]  /*11f30*/  IADD3 R45, P1, R45, 0x10, RZ ;  /* 0x000000102d2d7810 */ /* 0x000fc80007f3e0ff */
[----:B------:R-:W-:Y:S02]  /*11f40*/  IADD3.X R44, RZ, R44, RZ, P1, !PT ;  /* 0x0000002cff2c7210 */ /* 0x000fe40000ffe4ff */
[----:B------:R-:W-:-:S04]  /*11f50*/  ISETP.GE.U32.AND P1, PT, R45, -0xc, PT ;  /* 0xfffffff42d00780c */ /* 0x000fc80003f26070 */
[----:B------:R-:W-:Y:S02]  /*11f60*/  ISETP.GE.AND.EX P1, PT, R44, -0x1, PT, P1 ;  /* 0xffffffff2c00780c */ /* 0x000fe40003f26310 */
[----:B------:R-:W-:-:S04]  /*11f70*/  IADD3 R6, P2, R6, 0x80, RZ ;  /* 0x0000008006067810 */ /* 0x000fc80007f5e0ff */
[----:B------:R-:W-:Y:S02]  /*11f80*/  IADD3.X R7, RZ, R7, RZ, P2, !PT ;  /* 0x00000007ff077210 */ /* 0x000fe400017fe4ff */
[----:B--2---:R-:W-:Y:S02]  /*11f90*/  PRMT R9, R0, 0x8880, RZ ;  /* 0x0000888000097816 */ /* 0x004fe400000000ff */
[----:B---3--:R-:W-:-:S04]  /*11fa0*/  PRMT R0, R42, 0x8880, RZ ;  /* 0x000088802a007816 */ /* 0x008fc800000000ff */
[----:B------:R-:W-:Y:S02]  /*11fb0*/  IADD3 R13, R9, R47, R0 ;  /* 0x0000002f090d7210 */ /* 0x000fe40007ffe000 */
[----:B----4-:R-:W-:-:S04]  /*11fc0*/  PRMT R34, R34, 0x8880, RZ ;  /* 0x0000888022227816 */ /* 0x010fc800000000ff */
[----:B------:R-:W-:Y:S02]  /*11fd0*/  MOV R0, R34 ;  /* 0x0000002200007202 */ /* 0x000fe40000000f00 */
        /* <DEDUP_REMOVED lines=20> */
[----:B------:R-:W-:Y:S02]  /*12120*/  MOV R0, R18 ;  /* 0x0000001200007202 */ /* 0x000fe40000000f00 */
[----:B------:R-:W-:Y:S02]  /*12130*/  MOV R9, R14 ;  /* 0x0000000e00097202 */ /* 0x000fe40000000f00 */
[----:B------:R-:W-:Y:S02]  /*12140*/  PRMT R12, R12, 0x8880, RZ ;  /* 0x000088800c0c7816 */ /* 0x000fe400000000ff */
[----:B------:R-:W-:-:S02]  /*12150*/  PRMT R11, R8, 0x8880, RZ ;  /* 0x00008880080b7816 */ /* 0x000fc400000000ff */
        /* <DEDUP_REMOVED lines=9> */
.L_x_2657:
[----:B------:R-:W-:Y:S01]  /*121f0*/  MOV R16, R6 ;  /* 0x0000000600107202 */ /* 0x000fe20000000f00 */
[----:B------:R-:W-:-:S07]  /*12200*/  IMAD.MOV.U32 R17, RZ, RZ, R7 ;  /* 0x000000ffff117224 */ /* 0x000fce00078e0007 */
.L_x_2656:
[----:B------:R-:W-:Y:S05]  /*12210*/  BSYNC B5 ;  /* 0x0000000000057941 */ /* 0x000fea0003800000 */
.L_x_2655:
        /* <DEDUP_REMOVED lines=71> */
[----:B----4-:R-:W-:Y:S02]  /*12690*/  PRMT R20, R20, 0x8880, RZ ;  /* 0x0000888014147816 */ /* 0x010fe400000000ff */
[----:B-----5:R-:W-:-:S04]  /*126a0*/  PRMT R11, R11, 0x8880, RZ ;  /* 0x000088800b0b7816 */ /* 0x020fc800000000ff */
[----:B------:R-:W-:Y:S01]  /*126b0*/  MOV R0, R11 ;  /* 0x0000000b00007202 */ /* 0x000fe20000000f00 */
[----:B------:R-:W-:Y:S01]  /*126c0*/  IMAD.MOV.U32 R11, RZ, RZ, R20 ;  /* 0x000000ffff0b7224 */ /* 0x000fe200078e0014 */
[----:B------:R-:W-:Y:S02]  /*126d0*/  PRMT R14, R14, 0x8880, RZ ;  /* 0x000088800e0e7816 */ /* 0x000fe400000000ff */
[----:B------:R-:W-:Y:S02]  /*126e0*/  IADD3 R16, P1, R6, 0x40, RZ ;  /* 0x0000004006107810 */ /* 0x000fe40007f3e0ff */
[----:B------:R-:W-:Y:S02]  /*126f0*/  IADD3 R11, R11, R10, R0 ;  /* 0x0000000a0b0b7210 */ /* 0x000fe40007ffe000 */
[----:B0-----:R-:W-:Y:S02]  /*12700*/  PRMT R9, R18, 0x8880, RZ ;  /* 0x0000888012097816 */ /* 0x001fe400000000ff */
[----:B------:R-:W-:-:S02]  /*12710*/  MOV R0, R14 ;  /* 0x0000000e00007202 */ /* 0x000fc40000000f00 */
[----:B------:R-:W-:Y:S02]  /*12720*/  IADD3.X R17, RZ, R7, RZ, P1, !PT ;  /* 0x00000007ff117210 */ /* 0x000fe40000ffe4ff */
[----:B------:R-:W-:Y:S01]  /*12730*/  IADD3 R9, R9, R11, R0 ;  /* 0x0000000b09097210 */ /* 0x000fe20007ffe000 */
[----:B------:R-:W-:Y:S01]  /*12740*/  IMAD.MOV.U32 R6, RZ, RZ, R16 ;  /* 0x000000ffff067224 */ /* 0x000fe200078e0010 */
[----:B------:R-:W-:Y:S02]  /*12750*/  MOV R7, R17 ;  /* 0x0000001100077202 */ /* 0x000fe40000000f00 */
[----:B------:R-:W-:Y:S02]  /*12760*/  PRMT R47, R12, 0x8880, RZ ;  /* 0x000088800c2f7816 */ /* 0x000fe400000000ff */
[----:B------:R-:W-:-:S04]  /*12770*/  PRMT R0, R8, 0x8880, RZ ;  /* 0x0000888008007816 */ /* 0x000fc800000000ff */
[----:B------:R-:W-:-:S07]  /*12780*/  IADD3 R47, R0, R9, R47 ;  /* 0x00000009002f7210 */ /* 0x000fce0007ffe02f */
.L_x_2660:
[----:B------:R-:W-:Y:S05]  /*12790*/  BSYNC B5 ;  /* 0x0000000000057941 */ /* 0x000fea0003800000 */
.L_x_2659:
[----:B------:R-:W-:-:S04]  /*127a0*/  ISETP.NE.U32.AND P1, PT, R45, RZ, PT ;  /* 0x000000ff2d00720c */ /* 0x000fc80003f25070 */
[----:B------:R-:W-:-:S13]  /*127b0*/  ISETP.NE.OR.EX P0, PT, R44, RZ, P0, P1 ;  /* 0x000000ff2c00720c */ /* 0x000fda0000705710 */
[----:B------:R-:W-:Y:S05]  /*127c0*/  @!P0 BREAK B2 ;  /* 0x0000000000028942 */ /* 0x000fea0003800000 */
[----:B------:R-:W-:Y:S05]  /*127d0*/  @!P0 BRA `(.L_x_2652) ;  /* 0x0000000000c48947 */ /* 0x000fea0003800000 */
.L_x_2654:
[----:B------:R-:W-:Y:S05]  /*127e0*/  BSYNC B2 ;  /* 0x0000000000027941 */ /* 0x000fea0003800000 */
.L_x_2653:
[----:B------:R-:W-:Y:S01]  /*127f0*/  BSSY B2, `(.L_x_2661) ;  /* 0x000002d000027945 */ /* 0x000fe20003800000 */
.L_x_2662:
        /* <DEDUP_REMOVED lines=45> */
.L_x_2661:
[----:B------:R-:W-:Y:S02]  /*12ad0*/  MOV R16, R6 ;  /* 0x0000000600107202 */ /* 0x000fe40000000f00 */
[----:B------:R-:W-:-:S07]  /*12ae0*/  MOV R17, R7 ;  /* 0x0000000700117202 */ /* 0x000fce0000000f00 */
.L_x_2652:
[----:B------:R-:W-:Y:S05]  /*12af0*/  BSYNC B3 ;  /* 0x0000000000037941 */ /* 0x000fea0003800000 */
.L_x_2651:
[----:B------:R-:W-:-:S04]  /*12b00*/  ISETP.NE.U32.AND P0, PT, R2, RZ, PT ;  /* 0x000000ff0200720c */ /* 0x000fc80003f05070 */
        /* <DEDUP_REMOVED lines=35> */
[----:B---3--:R-:W-:-:S04]  /*12d40*/  @P0 PRMT R2, R6, 0x8880, RZ ;  /* 0x0000888006020816 */ /* 0x008fc800000000ff */
[----:B------:R-:W-:-:S04]  /*12d50*/  @P0 MOV R0, R2 ;  /* 0x0000000200000202 */ /* 0x000fc80000000f00 */
[----:B------:R-:W-:-:S07]  /*12d60*/  @P0 IADD3 R47, R0, R47, RZ ;  /* 0x0000002f002f0210 */ /* 0x000fce0007ffe0ff */
.L_x_2650:
[----:B------:R-:W-:Y:S05]  /*12d70*/  BSYNC B4 ;  /* 0x0000000000047941 */ /* 0x000fea0003800000 */
.L_x_2649:
[----:B------:R1:W-:Y:S01]  /*12d80*/  STG.E.U8 desc[UR4][R4.64], R47 ;  /* 0x0000002f04007986 */ /* 0x0003e2000c101104 */
[----:B------:R-:W-:-:S07]  /*12d90*/  VIADD R3, R3, 0x80 ;  /* 0x0000008003037836 */ /* 0x000fce0000000000 */
.L_x_2631:
[----:B------:R-:W-:-:S13]  /*12da0*/  ISETP.GE.AND P0, PT, R3, UR10, PT ;  /* 0x0000000a03007c0c */ /* 0x000fda000bf06270 */
[----:B------:R-:W-:Y:S05]  /*12db0*/  @P0 BREAK B0 ;  /* 0x0000000000000942 */ /* 0x000fea0003800000 */
[----:B------:R-:W-:Y:S05]  /*12dc0*/  @P0 BRA `(.L_x_2647) ;  /* 0x0000003000800947 */ /* 0x000fea0003800000 */
[----:B------:R-:W-:Y:S05]  /*12dd0*/  BSYNC B0 ;  /* 0x0000000000007941 */ /* 0x000fea0003800000 */
.L_x_2582:
[----:B------:R-:W2:Y:S01]  /*12de0*/  LDC R10, c[0x0][0x218] ;  /* 0x00008600ff0a7b82 */ /* 0x000ea20000000800 */
[----:B------:R-:W-:Y:S01]  /*12df0*/  HFMA2.MMA R32, -RZ, RZ, 0, 0 ;  /* 0x00000000ff207435 */ /* 0x000fe200000001ff */
[----:B------:R-:W-:Y:S02]  /*12e00*/  MOV R0, RZ ;  /* 0x000000ff00007202 */ /* 0x000fe40000000f00 */
        /* <DEDUP_REMOVED lines=400> */
.L_x_2663:
        /* <DEDUP_REMOVED lines=13> */
[----:B------:R-:W-:Y:S01]  /*147e0*/  IMAD.MOV.U32 R47, RZ, RZ, RZ ;  /* 0x000000ffff2f7224 */ /* 0x000fe200078e00ff */
        /* <DEDUP_REMOVED lines=36> */
.L_x_2673:
        /* <DEDUP_REMOVED lines=128> */
[----:B------:R-:W-:Y:S02]  /*15230*/  PRMT R15, R10, 0x8880, RZ ;  /* 0x000088800a0f7816 */ /* 0x000fe400000000ff */
[----:B------:R-:W-:-:S04]  /*15240*/  PRMT R36, R36, 0x8880, RZ ;  /* 0x0000888024247816 */ /* 0x000fc800000000ff */
[----:B------:R-:W-:-:S04]  /*15250*/  MOV R9, R36 ;  /* 0x0000002400097202 */ /* 0x000fc80000000f00 */
[----:B------:R-:W-:Y:S02]  /*15260*/  IADD3 R13, R9, R13, R0 ;  /* 0x0000000d090d7210 */ /* 0x000fe40007ffe000 */
[----:B------:R-:W-:Y:S02]  /*15270*/  MOV R0, R38 ;  /* 0x0000002600007202 */ /* 0x000fe40000000f00 */
[----:B------:R-:W-:Y:S02]  /*15280*/  MOV R9, R35 ;  /* 0x0000002300097202 */ /* 0x000fe40000000f00 */
[----:B------:R-:W-:Y:S02]  /*15290*/  PRMT R37, R37, 0x8880, RZ ;  /* 0x0000888025257816 */ /* 0x000fe400000000ff */
[----:B------:R-:W-:Y:S01]  /*152a0*/  IADD3 R10, R9, R13, R0 ;  /* 0x0000000d090a7210 */ /* 0x000fe20007ffe000 */
[----:B------:R-:W-:Y:S01]  /*152b0*/  IMAD.MOV.U32 R0, RZ, RZ, R15 ;  /* 0x000000ffff007224 */ /* 0x000fe200078e000f */
[----:B------:R-:W-:-:S02]  /*152c0*/  MOV R9, R37 ;  /* 0x0000002500097202 */ /* 0x000fc40000000f00 */
[----:B------:R-:W-:Y:S02]  /*152d0*/  PRMT R39, R39, 0x8880, RZ ;  /* 0x0000888027277816 */ /* 0x000fe400000000ff */
[----:B------:R-:W-:Y:S02]  /*152e0*/  PRMT R11, R11, 0x8880, RZ ;  /* 0x000088800b0b7816 */ /* 0x000fe400000000ff */
[----:B------:R-:W-:Y:S02]  /*152f0*/  IADD3 R10, R9, R10, R0 ;  /* 0x0000000a090a7210 */ /* 0x000fe40007ffe000 */
[----:B------:R-:W-:Y:S02]  /*15300*/  MOV R0, R39 ;  /* 0x0000002700007202 */ /* 0x000fe40000000f00 */
[----:B------:R-:W-:Y:S02]  /*15310*/  MOV R9, R11 ;  /* 0x0000000b00097202 */ /* 0x000fe40000000f00 */
[----:B------:R-:W-:-:S02]  /*15320*/  PRMT R18, R18, 0x8880, RZ ;  /* 0x0000888012127816 */ /* 0x000fc400000000ff */
[----:B------:R-:W-:Y:S02]  /*15330*/  IADD3 R10, R9, R10, R0 ;  /* 0x0000000a090a7210 */ /* 0x000fe40007ffe000 */
[----:B------:R-:W-:Y:S01]  /*15340*/  PRMT R14, R14, 0x8880, RZ ;  /* 0x000088800e0e7816 */ /* 0x000fe200000000ff */
[----:B------:R-:W-:-:S03]  /*15350*/  IMAD.MOV.U32 R0, RZ, RZ, R18 ;  /* 0x000000ffff007224 */ /* 0x000fc600078e0012 */
[----:B------:R-:W-:Y:S02]  /*15360*/  MOV R9, R14 ;  /* 0x0000000e00097202 */ /* 0x000fe40000000f00 */
        /* <DEDUP_REMOVED lines=11> */
.L_x_2672:
[----:B------:R-:W-:Y:S02]  /*15420*/  MOV R16, R6 ;  /* 0x0000000600107202 */ /* 0x000fe40000000f00 */
[----:B------:R-:W-:-:S07]  /*15430*/  MOV R17, R7 ;  /* 0x0000000700117202 */ /* 0x000fce0000000f00 */
.L_x_2671:
[----:B------:R-:W-:Y:S05]  /*15440*/  BSYNC B5 ;  /* 0x0000000000057941 */ /* 0x000fea0003800000 */
.L_x_2670:
        /* <DEDUP_REMOVED lines=73> */
[----:B------:R-:W-:Y:S02]  /*158e0*/  MOV R0, R11 ;  /* 0x0000000b00007202 */ /* 0x000fe40000000f00 */
[----:B------:R-:W-:Y:S02]  /*158f0*/  MOV R11, R20 ;  /* 0x00000014000b7202 */ /* 0x000fe40000000f00 */
[----:B------:R-:W-:Y:S02]  /*15900*/  PRMT R14, R14, 0x8880, RZ ;  /* 0x000088800e0e7816 */ /* 0x000fe400000000ff */
[----:B------:R-:W-:Y:S02]  /*15910*/  IADD3 R11, R11, R10, R0 ;  /* 0x0000000a0b0b7210 */ /* 0x000fe40007ffe000 */
[----:B0-----:R-:W-:Y:S01]  /*15920*/  PRMT R9, R18, 0x8880, RZ ;  /* 0x0000888012097816 */ /* 0x001fe200000000ff */
        /* <DEDUP_REMOVED lines=9> */
.L_x_2675:
[----:B------:R-:W-:Y:S05]  /*159c0*/  BSYNC B5 ;  /* 0x0000000000057941 */ /* 0x000fea0003800000 */
.L_x_2674:
[----:B------:R-:W-:-:S04]  /*159d0*/  ISETP.NE.U32.AND P1, PT, R45, RZ, PT ;  /* 0x000000ff2d00720c */ /* 0x000fc80003f25070 */
[----:B------:R-:W-:-:S13]  /*159e0*/  ISETP.NE.OR.EX P0, PT, R44, RZ, P0, P1 ;  /* 0x000000ff2c00720c */ /* 0x000fda0000705710 */
[----:B------:R-:W-:Y:S05]  /*159f0*/  @!P0 BREAK B2 ;  /* 0x0000000000028942 */ /* 0x000fea0003800000 */
[----:B------:R-:W-:Y:S05]  /*15a00*/  @!P0 BRA `(.L_x_2667) ;  /* 0x0000000000c48947 */ /* 0x000fea0003800000 */
.L_x_2669:
[----:B------:R-:W-:Y:S05]  /*15a10*/  BSYNC B2 ;  /* 0x0000000000027941 */ /* 0x000fea0003800000 */
.L_x_2668:
[----:B------:R-:W-:Y:S01]  /*15a20*/  BSSY B2, `(.L_x_2676) ;  /* 0x000002d000027945 */ /* 0x000fe20003800000 */
.L_x_2677:
        /* <DEDUP_REMOVED lines=45> */
.L_x_2676:
[----:B------:R-:W-:Y:S01]  /*15d00*/  IMAD.MOV.U32 R16, RZ, RZ, R6 ;  /* 0x000000ffff107224 */ /* 0x000fe200078e0006 */
[----:B------:R-:W-:-:S07]  /*15d10*/  MOV R17, R7 ;  /* 0x0000000700117202 */ /* 0x000fce0000000f00 */
.L_x_2667:
[----:B------:R-:W-:Y:S05]  /*15d20*/  BSYNC B3 ;  /* 0x0000000000037941 */ /* 0x000fea0003800000 */
.L_x_2666:
        /* <DEDUP_REMOVED lines=34> */
[----:B--2---:R-:W-:-:S05]  /*15f50*/  PRMT R0, R8, 0x8880, RZ ;  /* 0x0000888008007816 */ /* 0x004fca00000000ff */
[----:B------:R-:W-:Y:S01]  /*15f60*/  IMAD.IADD R47, R0, 0x1, R47 ;  /* 0x00000001002f7824 */ /* 0x000fe200078e022f */
[----:B---3--:R-:W-:-:S04]  /*15f70*/  @P0 PRMT R2, R6, 0x8880, RZ ;  /* 0x0000888006020816 */ /* 0x008fc800000000ff */
[----:B------:R-:W-:-:S04]  /*15f80*/  @P0 MOV R0, R2 ;  /* 0x0000000200000202 */ /* 0x000fc80000000f00 */
[----:B------:R-:W-:-:S07]  /*15f90*/  @P0 IADD3 R47, R0, R47, RZ ;  /* 0x0000002f002f0210 */ /* 0x000fce0007ffe0ff */
.L_x_2665:
[----:B------:R-:W-:Y:S05]  /*15fa0*/  BSYNC B4 ;  /* 0x0000000000047941 */ /* 0x000fea0003800000 */
.L_x_2664:
[----:B------:R3:W-:Y:S01]  /*15fb0*/  STG.E.U8 desc[UR4][R4.64], R47 ;  /* 0x0000002f04007986 */ /* 0x0007e2000c101104 */
[----:B------:R-:W-:-:S07]  /*15fc0*/  IADD3 R3, R3, 0x80, RZ ;  /* 0x0000008003037810 */ /* 0x000fce0007ffe0ff */
.L_x_2647:
[----:B------:R-:W-:Y:S05]  /*15fd0*/  BSYNC B1 ;  /* 0x0000000000017941 */ /* 0x000fea0003800000 */
.L_x_2581:
[----:B------:R-:W-:Y:S05]  /*15fe0*/  WARPSYNC.ALL ;  /* 0x0000000000007948 */ /* 0x000fea0003800000 */
[----:B------:R-:W-:-:S13]  /*15ff0*/  ISETP.GE.AND P0, PT, R3, UR10, PT ;  /* 0x0000000a03007c0c */ /* 0x000fda000bf06270 */
[----:B------:R-:W-:Y:S05]  /*16000*/  @P0 EXIT ;  /* 0x000000000000094d */ /* 0x000fea0003800000 */
[----:B0123--:R-:W0:Y:S01]  /*16010*/  LDC R4, c[0x0][0x218] ;  /* 0x00008600ff047b82 */ /* 0x00fe220000000800 */
[----:B------:R-:W-:Y:S01]  /*16020*/  HFMA2.MMA R8, -RZ, RZ, 0, 0 ;  /* 0x00000000ff087435 */ /* 0x000fe200000001ff */
[----:B------:R-:W-:Y:S01]  /*16030*/  IMAD.MOV.U32 R0, RZ, RZ, RZ ;  /* 0x000000ffff007224 */ /* 0x000fe200078e00ff */
[----:B------:R-:W-:Y:S02]  /*16040*/  MOV R5, RZ ;  /* 0x000000ff00057202 */ /* 0x000fe40000000f00 */
[----:B------:R-:W-:Y:S02]  /*16050*/  MOV R2, RZ ;  /* 0x000000ff00027202 */ /* 0x000fe40000000f00 */
[----:B0-----:R-:W-:-:S13]  /*16060*/  ISETP.NE.AND P0, PT, R4, RZ, PT ;  /* 0x000000ff0400720c */ /* 0x001fda0003f05270 */
        /* <DEDUP_REMOVED lines=373> */
[----:B------:R-:W-:-:S03]  /*177c0*/  ULDC UR7, c[0x0][0x57c] ;  /* 0x00015f0000077ab9 */ /* 0x000fc60000000800 */
        /* <DEDUP_REMOVED lines=18> */
[----:B------:R-:W-:-:S05]  /*178f0*/  @P0 IADD3 R9, -R4, RZ, RZ ;  /* 0x000000ff04090210 */ /* 0x000fca0007ffe1ff */
[----:B-1----:R-:W-:-:S04]  /*17900*/  @P0 IMAD R11, R6, R9, R11 ;  /* 0x00000009060b0224 */ /* 0x002fc800078e020b */
[C---:B--2---:R-:W-:Y:S02]  /*17910*/  @P0 IMAD R2, R11.reuse, R14, R2 ;  /* 0x0000000e0b020224 */ /* 0x044fe400078e0202 */
[C---:B0-----:R-:W-:Y:S02]  /*17920*/  @P0 IMAD R5, R11.reuse, R16, R5 ;  /* 0x000000100b050224 */ /* 0x041fe400078e0205 */
[C---:B------:R-:W-:Y:S02]  /*17930*/  @P0 IMAD R0, R11.reuse, R17, R0 ;  /* 0x000000110b000224 */ /* 0x040fe400078e0200 */
[----:B---3--:R-:W-:-:S07]  /*17940*/  @P0 IMAD R8, R11, R10, R8 ;  /* 0x0000000a0b080224 */ /* 0x008fce00078e0208 */
.L_x_2678:
[----:B------:R-:W-:Y:S01]  /*17950*/  ULDC.64 UR6, c[0x0][0x5c8] ;  /* 0x0001720000067ab9 */ /* 0x000fe20000000a00 */
[----:B------:R-:W-:Y:S01]  /*17960*/  ULDC.64 UR8, c[0x0][0x5d8] ;  /* 0x0001760000087ab9 */ /* 0x000fe20000000a00 */
[----:B------:R-:W-:Y:S01]  /*17970*/  IADD3 R6, P0, R0, UR6, RZ ;  /* 0x0000000600067c10 */ /* 0x000fe2000ff1e0ff */
[----:B------:R-:W-:Y:S01]  /*17980*/  ULDC.64 UR14, c[0x0][0x5e8] ;  /* 0x00017a00000e7ab9 */ /* 0x000fe20000000a00 */
[----:B------:R-:W-:Y:S02]  /*17990*/  ULDC.64 UR16, c[0x0][0x5b8] ;  /* 0x00016e0000107ab9 */ /* 0x000fe40000000a00 */
        /* <DEDUP_REMOVED lines=49> */
.L_x_2688:
        /* <DEDUP_REMOVED lines=16> */
[----:B------:R-:W-:-:S02]  /*17db0*/  IMAD.MOV.U32 R9, RZ, RZ, RZ ;  /* 0x000000ffff097224 */ /* 0x000fc400078e00ff */
        /* <DEDUP_REMOVED lines=9> */
[----:B----4-:R-:W-:Y:S01]  /*17e50*/  IMAD.WIDE.U32 R42, R44, UR6, R8 ;  /* 0x000000062c2a7c25 */ /* 0x010fe2000f8e0008 */
[----:B------:R-:W2:Y:S02]  /*17e60*/  LDG.E.U8.CONSTANT R0, desc[UR4][R48.64] ;  /* 0x0000000430007981 */ /* 0x000ea4000c1e9100 */
[----:B------:R-:W-:Y:S01]  /*17e70*/  IADD3.X R47, R41, UR9, R35, P1, !PT ;  /* 0x00000009292f7c10 */ /* 0x000fe20008ffe423 */
[----:B------:R-:W-:Y:S02]  /*17e80*/  IMAD R35, R45, UR6, RZ ;  /* 0x000000062d237c24 */ /* 0x000fe4000f8e02ff */
[----:B-----5:R-:W-:Y:S02]  /*17e90*/  IMAD R31, R31, UR6, RZ ;  /* 0x000000061f1f7c24 */ /* 0x020fe4000f8e02ff */
[----:B------:R-:W-:Y:S01]  /*17ea0*/  IMAD.WIDE.U32 R40, R30, UR6, R8 ;  /* 0x000000061e287c25 */ /* 0x000fe2000f8e0008 */
[----:B------:R-:W3:Y:S03]  /*17eb0*/  LDG.E.U8.CONSTANT R38, desc[UR4][R46.64] ;  /* 0x000000042e267981 */ /* 0x000ee6000c1e9100 */
[----:B------:R-:W-:Y:S01]  /*17ec0*/  IMAD R35, R44, UR7, R35 ;  /* 0x000000072c237c24 */ /* 0x000fe2000f8e0223 */
[----:B------:R-:W-:Y:S01]  /*17ed0*/  IADD3 R44, P1, R42, UR8, RZ ;  /* 0x000000082a2c7c10 */ /* 0x000fe2000ff3e0ff */
        /* <DEDUP_REMOVED lines=8> */
[----:B------:R-:W-:Y:S01]  /*17f60*/  IMAD R33, R33, UR6, RZ ;  /* 0x0000000621217c24 */ /* 0x000fe2000f8e02ff */
[----:B------:R0:W4:Y:S01]  /*17f70*/  LDG.E.U8.CONSTANT R35, desc[UR4][R44.64] ;  /* 0x000000042c237981 */ /* 0x000122000c1e9100 */
[C---:B------:R-:W-:Y:S01]  /*17f80*/  IMAD.WIDE.U32 R28, R32.reuse, UR6, R8 ;  /* 0x00000006201c7c25 */ /* 0x040fe2000f8e0008 */
[----:B------:R-:W-:Y:S02]  /*17f90*/  IADD3.X R31, R31, UR9, R41, P1, !PT ;  /* 0x000000091f1f7c10 */ /* 0x000fe40008ffe429 */
[----:B------:R-:W5:Y:S01]  /*17fa0*/  LDG.E.U8.CONSTANT R42, desc[UR4][R42.64] ;  /* 0x000000042a2a7981 */ /* 0x000f62000c1e9100 */
[----:B------:R-:W-:Y:S01]  /*17fb0*/  IMAD R33, R32, UR7, R33 ;  /* 0x0000000720217c24 */ /* 0x000fe2000f8e0221 */
[----:B------:R-:W-:Y:S01]  /*17fc0*/  IADD3 R28, P1, R28, UR8, RZ ;  /* 0x000000081c1c7c10 */ /* 0x000fe2000ff3e0ff */
[----:B------:R-:W-:Y:S01]  /*17fd0*/  IMAD R19, R19, UR6, RZ ;  /* 0x0000000613137c24 */ /* 0x000fe2000f8e02ff */
[----:B------:R1:W5:Y:S01]  /*17fe0*/  LDG.E.U8.CONSTANT R30, desc[UR4][R30.64] ;  /* 0x000000041e1e7981 */ /* 0x000362000c1e9100 */
[----:B------:R-:W-:Y:S01]  /*17ff0*/  IMAD.WIDE.U32 R40, R18, UR6, R8 ;  /* 0x0000000612287c25 */ /* 0x000fe2000f8e0008 */
[----:B------:R-:W-:-:S03]  /*18000*/  IADD3.X R29, R29, UR9, R33, P1, !PT ;  /* 0x000000091d1d7c10 */ /* 0x000fc60008ffe421 */
[----:B------:R-:W-:Y:S02]  /*18010*/  IMAD R11, R11, UR6, RZ ;  /* 0x000000060b0b7c24 */ /* 0x000fe4000f8e02ff */
[----:B------:R-:W-:Y:S01]  /*18020*/  IMAD.WIDE.U32 R32, R10, UR6, R8 ;  /* 0x000000060a207c25 */ /* 0x000fe2000f8e0008 */
[----:B------:R-:W5:Y:S03]  /*18030*/  LDG.E.U8.CONSTANT R28, desc[UR4][R28.64] ;  /* 0x000000041c1c7981 */ /* 0x000f66000c1e9100 */
[----:B------:R-:W-:Y:S01]  /*18040*/  IMAD R19, R18, UR7, R19 ;  /* 0x0000000712137c24 */ /* 0x000fe2000f8e0213 */
[----:B------:R-:W-:Y:S01]  /*18050*/  IADD3 R18, P1, R40, UR8, RZ ;  /* 0x0000000828127c10 */ /* 0x000fe2000ff3e0ff */
[----:B0-----:R-:W-:Y:S02]  /*18060*/  IMAD R45, R10, UR7, R11 ;  /* 0x000000070a2d7c24 */ /* 0x001fe4000f8e020b */
[----:B------:R-:W-:-:S02]  /*18070*/  IMAD R23, R23, UR6, RZ ;  /* 0x0000000617177c24 */ /* 0x000fc4000f8e02ff */
[----:B------:R-:W-:Y:S01]  /*18080*/  IMAD.WIDE.U32 R10, R22, UR6, R8 ;  /* 0x00000006160a7c25 */ /* 0x000fe2000f8e0008 */
[----:B------:R-:W-:-:S03]  /*18090*/  IADD3.X R19, R41, UR9, R19, P1, !PT ;  /* 0x0000000929137c10 */ /* 0x000fc60008ffe413 */
[----:B-1----:R-:W-:Y:S01]  /*180a0*/  IMAD R31, R22, UR7, R23 ;  /* 0x00000007161f7c24 */ /* 0x002fe2000f8e0217 */
[----:B------:R-:W-:Y:S01]  /*180b0*/  IADD3 R10, P1, R10, UR8, RZ ;  /* 0x000000080a0a7c10 */ /* 0x000fe2000ff3e0ff */
[----:B------:R-:W-:Y:S01]  /*180c0*/  IMAD R21, R21, UR6, RZ ;  /* 0x0000000615157c24 */ /* 0x000fe2000f8e02ff */
[----:B------:R-:W-:Y:S01]  /*180d0*/  IADD3 R32, P2, R32, UR8, RZ ;  /* 0x0000000820207c10 */ /* 0x000fe2000ff5e0ff */
[C---:B------:R-:W-:Y:S01]  /*180e0*/  IMAD.WIDE.U32 R22, R20.reuse, UR6, R8 ;  /* 0x0000000614167c25 */ /* 0x040fe2000f8e0008 */
[----:B------:R-:W-:Y:S01]  /*180f0*/  IADD3.X R11, R11, UR9, R31, P1, !PT ;  /* 0x000000090b0b7c10 */ /* 0x000fe20008ffe41f */
[----:B------:R-:W5:Y:S02]  /*18100*/  LDG.E.U8.CONSTANT R18, desc[UR4][R18.64] ;  /* 0x0000000412127981 */ /* 0x000f64000c1e9100 */
[----:B------:R-:W-:Y:S01]  /*18110*/  IMAD R21, R20, UR7, R21 ;  /* 0x0000000714157c24 */ /* 0x000fe2000f8e0215 */
[----:B------:R-:W-:Y:S01]  /*18120*/  IADD3 R20, P1, R22, UR8, RZ ;  /* 0x0000000816147c10 */ /* 0x000fe2000ff3e0ff */
[----:B------:R-:W-:-:S02]  /*18130*/  IMAD R13, R13, UR6, RZ ;  /* 0x000000060d0d7c24 */ /* 0x000fc4000f8e02ff */
[C---:B------:R-:W-:Y:S01]  /*18140*/  IMAD.WIDE.U32 R40, R12.reuse, UR6, R8 ;  /* 0x000000060c287c25 */ /* 0x040fe2000f8e0008 */
[----:B------:R-:W-:Y:S01]  /*18150*/  IADD3.X R33, R33, UR9, R45, P2, !PT ;  /* 0x0000000921217c10 */ /* 0x000fe200097fe42d */
[----:B------:R0:W5:Y:S01]  /*18160*/  LDG.E.U8.CONSTANT R29, desc[UR4][R10.64] ;  /* 0x000000040a1d7981 */ /* 0x000162000c1e9100 */
[----:B------:R-:W-:Y:S01]  /*18170*/  IADD3.X R21, R23, UR9, R21, P1, !PT ;  /* 0x0000000917157c10 */ /* 0x000fe20008ffe415 */
[----:B------:R-:W-:Y:S01]  /*18180*/  IMAD R13, R12, UR7, R13 ;  /* 0x000000070c0d7c24 */ /* 0x000fe2000f8e020d */
[----:B------:R-:W-:Y:S01]  /*18190*/  IADD3 R12, P1, R40, UR8, RZ ;  /* 0x00000008280c7c10 */ /* 0x000fe2000ff3e0ff */
[----:B------:R-:W-:Y:S01]  /*181a0*/  IMAD R17, R17, UR6, RZ ;  /* 0x0000000611117c24 */ /* 0x000fe2000f8e02ff */
[----:B------:R-:W5:Y:S01]  /*181b0*/  LDG.E.U8.CONSTANT R32, desc[UR4][R32.64] ;  /* 0x0000000420207981 */ /* 0x000f62000c1e9100 */
[----:B------:R-:W-:Y:S02]  /*181c0*/  IMAD R25, R25, UR6, RZ ;  /* 0x0000000619197c24 */ /* 0x000fe4000f8e02ff */
[----:B------:R-:W-:-:S04]  /*181d0*/  IMAD.WIDE.U32 R22, R24, UR6, R8 ;  /* 0x0000000618167c25 */ /* 0x000fc8000f8e0008 */
[C---:B0-----:R-:W-:Y:S01]  /*181e0*/  IMAD.WIDE.U32 R10, R16.reuse, UR6, R8 ;  /* 0x00000006100a7c25 */ /* 0x041fe2000f8e0008 */
[----:B------:R-:W-:Y:S01]  /*181f0*/  IADD3.X R13, R41, UR9, R13, P1, !PT ;  /* 0x00000009290d7c10 */ /* 0x000fe20008ffe40d */
[----:B------:R-:W5:Y:S02]  /*18200*/  LDG.E.U8.CONSTANT R20, desc[UR4][R20.64] ;  /* 0x0000000414147981 */ /* 0x000f64000c1e9100 */
[----:B------:R-:W-:Y:S01]  /*18210*/  IMAD R19, R16, UR7, R17 ;  /* 0x0000000710137c24 */ /* 0x000fe2000f8e0211 */
[----:B------:R-:W-:Y:S01]  /*18220*/  IADD3 R10, P1, R10, UR8, RZ ;  /* 0x000000080a0a7c10 */ /* 0x000fe2000ff3e0ff */
[----:B------:R-:W-:Y:S01]  /*18230*/  IMAD R25, R24, UR7, R25 ;  /* 0x0000000718197c24 */ /* 0x000fe2000f8e0219 */
[----:B------:R-:W-:Y:S01]  /*18240*/  IADD3 R22, P2, R22, UR8, RZ ;  /* 0x0000000816167c10 */ /* 0x000fe2000ff5e0ff */
[----:B------:R-:W-:Y:S01]  /*18250*/  IMAD R15, R15, UR6, RZ ;  /* 0x000000060f0f7c24 */ /* 0x000fe2000f8e02ff */
[----:B------:R-:W5:Y:S01]  /*18260*/  LDG.E.U8.CONSTANT R12, desc[UR4][R12.64] ;  /* 0x000000040c0c7981 */ /* 0x000f62000c1e9100 */
[----:B------:R-:W-:Y:S01]  /*18270*/  IMAD.WIDE.U32 R16, R14, UR6, R8 ;  /* 0x000000060e107c25 */ /* 0x000fe2000f8e0008 */
[----:B------:R-:W-:-:S02]  /*18280*/  IADD3.X R11, R11, UR9, R19, P1, !PT ;  /* 0x000000090b0b7c10 */ /* 0x000fc40008ffe413 */
[----:B------:R-:W-:Y:S01]  /*18290*/  IADD3.X R23, R23, UR9, R25, P2, !PT ;  /* 0x0000000917177c10 */ /* 0x000fe200097fe419 */
[----:B------:R-:W-:Y:S01]  /*182a0*/  IMAD R15, R14, UR7, R15 ;  /* 0x000000070e0f7c24 */ /* 0x000fe2000f8e020f */
[----:B------:R-:W-:Y:S01]  /*182b0*/  IADD3 R14, P1, R16, UR8, RZ ;  /* 0x00000008100e7c10 */ /* 0x000fe2000ff3e0ff */
[----:B------:R-:W-:Y:S01]  /*182c0*/  IMAD R19, R27, UR6, RZ ;  /* 0x000000061b137c24 */ /* 0x000fe2000f8e02ff */
[----:B------:R-:W5:Y:S01]  /*182d0*/  LDG.E.U8.CONSTANT R10, desc[UR4][R10.64] ;  /* 0x000000040a0a7981 */ /* 0x000f62000c1e9100 */
[----:B------:R-:W-:Y:S01]  /*182e0*/  IMAD.WIDE.U32 R24, R4, UR6, R8 ;  /* 0x0000000604187c25 */ /* 0x000fe2000f8e0008 */
[----:B------:R-:W-:Y:S02]  /*182f0*/  IADD3.X R15, R17, UR9, R15, P1, !PT ;  /* 0x00000009110f7c10 */ /* 0x000fe40008ffe40f */
[----:B------:R-:W5:Y:S01]  /*18300*/  LDG.E.U8.CONSTANT R22, desc[UR4][R22.64] ;  /* 0x0000000416167981 */ /* 0x000f62000c1e9100 */
[----:B------:R-:W-:-:S03]  /*18310*/  IMAD.WIDE.U32 R16, R26, UR6, R8 ;  /* 0x000000061a107c25 */ /* 0x000fc6000f8e0008 */
[----:B------:R-:W5:Y:S01]  /*18320*/  LDG.E.U8.CONSTANT R14, desc[UR4][R14.64] ;  /* 0x000000040e0e7981 */ /* 0x000f62000c1e9100 */
[----:B------:R-:W-:Y:S01]  /*18330*/  IMAD R5, R5, UR6, RZ ;  /* 0x0000000605057c24 */ /* 0x000fe2000f8e02ff */
[----:B------:R-:W-:Y:S01]  /*18340*/  IADD3 R16, P1, R16, UR8, RZ ;  /* 0x0000000810107c10 */ /* 0x000fe2000ff3e0ff */
[----:B------:R-:W-:Y:S02]  /*18350*/  IMAD R19, R26, UR7, R19 ;  /* 0x000000071a137c24 */ /* 0x000fe4000f8e0213 */
[----:B------:R-:W-:Y:S01]  /*18360*/  IMAD R5, R4, UR7, R5 ;  /* 0x0000000704057c24 */ /* 0x000fe2000f8e0205 */
[----:B------:R-:W-:Y:S02]  /*18370*/  IADD3 R4, P2, R24, UR8, RZ ;  /* 0x0000000818047c10 */ /* 0x000fe4000ff5e0ff */
[----:B------:R-:W-:Y:S02]  /*18380*/  IADD3.X R17, R17, UR9, R19, P1, !PT ;  /* 0x0000000911117c10 */ /* 0x000fe40008ffe413 */
[----:B------:R-:W-:-:S03]  /*18390*/  IADD3.X R5, R25, UR9, R5, P2, !PT ;  /* 0x0000000919057c10 */ /* 0x000fc600097fe405 */
[----:B------:R-:W5:Y:S04]  /*183a0*/  LDG.E.U8.CONSTANT R16, desc[UR4][R16.64] ;  /* 0x0000000410107981 */ /* 0x000f68000c1e9100 */
[----:B------:R0:W5:Y:S01]  /*183b0*/  LDG.E.U8.CONSTANT R4, desc[UR4][R4.64] ;  /* 0x0000000404047981 */ /* 0x000162000c1e9100 */
        /* <DEDUP_REMOVED lines=9> */
[----:B----4-:R-:W-:Y:S02]  /*18450*/  PRMT R35, R35, 0x8880, RZ ;  /* 0x0000888023237816 */ /* 0x010fe400000000ff */
[----:B-----5:R-:W-:Y:S02]  /*18460*/  PRMT R42, R42, 0x8880, RZ ;  /* 0x000088802a2a7816 */ /* 0x020fe400000000ff */
[----:B------:R-:W-:Y:S02]  /*18470*/  MOV R0, R35 ;  /* 0x0000002300007202 */ /* 0x000fe40000000f00 */
[----:B------:R-:W-:Y:S02]  /*18480*/  MOV R9, R42 ;  /* 0x0000002a00097202 */ /* 0x000fe40000000f00 */
[----:B------:R-:W-:-:S02]  /*18490*/  PRMT R30, R30, 0x8880, RZ ;  /* 0x000088801e1e7816 */ /* 0x000fc400000000ff */
[----:B------:R-:W-:Y:S02]  /*184a0*/  IADD3 R9, R9, R39, R0 ;  /* 0x0000002709097210 */ /* 0x000fe40007ffe000 */
[----:B------:R-:W-:Y:S02]  /*184b0*/  MOV R0, R30 ;  /* 0x0000001e00007202 */ /* 0x000fe40000000f00 */
[----:B0-----:R-:W-:-:S04]  /*184c0*/  PRMT R5, R28, 0x8880, RZ ;  /* 0x000088801c057816 */ /* 0x001fc800000000ff */
[----:B------:R-:W-:Y:S02]  /*184d0*/  IADD3 R9, R5, R9, R0 ;  /* 0x0000000905097210 */ /* 0x000fe40007ffe000 */
[----:B------:R-:W-:-:S05]  /*184e0*/  PRMT R18, R18, 0x8880, RZ ;  /* 0x0000888012127816 */ /* 0x000fca00000000ff */
[----:B------:R-:W-:Y:S01]  /*184f0*/  IMAD.MOV.U32 R0, RZ, RZ, R18 ;  /* 0x000000ffff007224 */ /* 0x000fe200078e0012 */
[----:B------:R-:W-:Y:S02]  /*18500*/  PRMT R29, R29, 0x8880, RZ ;  /* 0x000088801d1d7816 */ /* 0x000fe400000000ff */
[----:B------:R-:W-:-:S04]  /*18510*/  PRMT R32, R32, 0x8880, RZ ;  /* 0x0000888020207816 */ /* 0x000fc800000000ff */
[----:B------:R-:W-:Y:S02]  /*18520*/  MOV R5, R32 ;  /* 0x0000002000057202 */ /* 0x000fe40000000f00 */
        /* <DEDUP_REMOVED lines=12> */
[----:B------:R-:W-:-:S02]  /*185f0*/  MOV R0, R10 ;  /* 0x0000000a00007202 */ /* 0x000fc40000000f00 */
[----:B------:R-:W-:-:S04]  /*18600*/  MOV R5, R14 ;  /* 0x0000000e00057202 */ /* 0x000fc80000000f00 */
[----:B------:R-:W-:Y:S02]  /*18610*/  IADD3 R5, R5, R9, R0 ;  /* 0x0000000905057210 */ /* 0x000fe40007ffe000 */
[----:B------:R-:W-:Y:S02]  /*18620*/  PRMT R39, R16, 0x8880, RZ ;  /* 0x0000888010277816 */ /* 0x000fe400000000ff */
[----:B------:R-:W-:-:S04]  /*18630*/  PRMT R0, R4, 0x8880, RZ ;  /* 0x0000888004007816 */ /* 0x000fc800000000ff */
[----:B------:R-:W-:Y:S01]  /*18640*/  IADD3 R39, R0, R5, R39 ;  /* 0x0000000500277210 */ /* 0x000fe20007ffe027 */
[----:B------:R-:W-:Y:S06]  /*18650*/  @!P1 BRA `(.L_x_2688) ;  /* 0xfffffff400949947 */ /* 0x000fec000383ffff */
[----:B------:R-:W-:Y:S05]  /*18660*/  BSYNC B5 ;  /* 0x0000000000057941 */ /* 0x000fea0003800000 */
.L_x_2687:
[----:B------:R-:W-:Y:S02]  /*18670*/  MOV R12, R6 ;  /* 0x00000006000c7202 */ /* 0x000fe40000000f00 */
[----:B------:R-:W-:-:S07]  /*18680*/  MOV R13, R7 ;  /* 0x00000007000d7202 */ /* 0x000fce0000000f00 */
.L_x_2686:
[----:B------:R-:W-:Y:S05]  /*18690*/  BSYNC B4 ;  /* 0x0000000000047941 */ /* 0x000fea0003800000 */
.L_x_2685:
        /* <DEDUP_REMOVED lines=36> */
[----:B------:R-:W-:Y:S01]  /*188e0*/  IADD3 R20, P0, R22, UR12, RZ ;  /* 0x0000000c16147c10 */ /* 0x000fe2000ff1e0ff */
[----:B------:R-:W-:Y:S02]  /*188f0*/  IMAD R15, R15, UR10, RZ ;  /* 0x0000000a0f0f7c24 */ /* 0x000fe4000f8e02ff */
[----:B0-----:R-:W-:Y:S01]  /*18900*/  IMAD.WIDE.U32 R24, R14, UR10, R8 ;  /* 0x0000000a0e187c25 */ /* 0x001fe2000f8e0008 */
[----:B------:R-:W-:-:S02]  /*18910*/  IADD3.X R21, R23, UR13, R19, P0, !PT ;  /* 0x0000000d17157c10 */ /* 0x000fc400087fe413 */
[----:B------:R-:W-:Y:S01]  /*18920*/  IADD3.X R19, R27, UR13, R29, P1, !PT ;  /* 0x0000000d1b137c10 */ /* 0x000fe20008ffe41d */
[----:B------:R-:W-:Y:S01]  /*18930*/  IMAD R15, R14, UR11, R15 ;  /* 0x0000000b0e0f7c24 */ /* 0x000fe2000f8e020f */
[----:B------:R-:W-:Y:S01]  /*18940*/  IADD3 R14, P0, R24, UR12, RZ ;  /* 0x0000000c180e7c10 */ /* 0x000fe2000ff1e0ff */
[----:B------:R-:W-:Y:S02]  /*18950*/  IMAD R27, R11, UR10, RZ ;  /* 0x0000000a0b1b7c24 */ /* 0x000fe4000f8e02ff */
[C---:B------:R-:W-:Y:S01]  /*18960*/  IMAD.WIDE.U32 R22, R10.reuse, UR10, R8 ;  /* 0x0000000a0a167c25 */ /* 0x040fe2000f8e0008 */
[----:B------:R-:W-:Y:S01]  /*18970*/  IADD3.X R15, R25, UR13, R15, P0, !PT ;  /* 0x0000000d190f7c10 */ /* 0x000fe200087fe40f */
[----:B------:R-:W4:Y:S02]  /*18980*/  LDG.E.U8.CONSTANT R11, desc[UR4][R20.64] ;  /* 0x00000004140b7981 */ /* 0x000f24000c1e9100 */
[----:B------:R-:W-:Y:S01]  /*18990*/  IMAD R27, R10, UR11, R27 ;  /* 0x0000000b0a1b7c24 */ /* 0x000fe2000f8e021b */
[----:B------:R-:W-:Y:S01]  /*189a0*/  IADD3 R22, P0, R22, UR12, RZ ;  /* 0x0000000c16167c10 */ /* 0x000fe2000ff1e0ff */
[----:B------:R-:W-:Y:S01]  /*189b0*/  IMAD R13, R13, UR10, RZ ;  /* 0x0000000a0d0d7c24 */ /* 0x000fe2000f8e02ff */
[----:B------:R-:W5:Y:S01]  /*189c0*/  LDG.E.U8.CONSTANT R18, desc[UR4][R18.64] ;  /* 0x0000000412127981 */ /* 0x000f62000c1e9100 */
[----:B------:R-:W-:Y:S01]  /*189d0*/  IMAD.WIDE.U32 R24, R12, UR10, R8 ;  /* 0x0000000a0c187c25 */ /* 0x000fe2000f8e0008 */
[----:B------:R-:W-:-:S02]  /*189e0*/  IADD3.X R23, R23, UR13, R27, P0, !PT ;  /* 0x0000000d17177c10 */ /* 0x000fc400087fe41b */
[----:B------:R-:W5:Y:S01]  /*189f0*/  LDG.E.U8.CONSTANT R14, desc[UR4][R14.64] ;  /* 0x000000040e0e7981 */ /* 0x000f62000c1e9100 */
[----:B------:R-:W-:Y:S01]  /*18a00*/  IMAD R13, R12, UR11, R13 ;  /* 0x0000000b0c0d7c24 */ /* 0x000fe2000f8e020d */
[----:B------:R-:W-:Y:S01]  /*18a10*/  IADD3 R12, P0, R24, UR12, RZ ;  /* 0x0000000c180c7c10 */ /* 0x000fe2000ff1e0ff */
[----:B------:R-:W-:Y:S01]  /*18a20*/  IMAD.WIDE.U32 R26, R4, UR10, R8 ;  /* 0x0000000a041a7c25 */ /* 0x000fe2000f8e0008 */
[----:B------:R-:W5:Y:S03]  /*18a30*/  LDG.E.U8.CONSTANT R22, desc[UR4][R22.64] ;  /* 0x0000000416167981 */ /* 0x000f66000c1e9100 */
[----:B------:R-:W-:Y:S01]  /*18a40*/  IMAD R5, R5, UR10, RZ ;  /* 0x0000000a05057c24 */ /* 0x000fe2000f8e02ff */
[----:B------:R-:W-:-:S03]  /*18a50*/  IADD3.X R13, R25, UR13, R13, P0, !PT ;  /* 0x0000000d190d7c10 */ /* 0x000fc600087fe40d */
[----:B------:R-:W-:Y:S01]  /*18a60*/  IMAD R5, R4, UR11, R5 ;  /* 0x0000000b04057c24 */ /* 0x000fe2000f8e0205 */
[----:B------:R-:W-:Y:S01]  /*18a70*/  IADD3 R4, P1, R26, UR12, RZ ;  /* 0x0000000c1a047c10 */ /* 0x000fe2000ff3e0ff */
[----:B------:R-:W5:Y:S03]  /*18a80*/  LDG.E.U8.CONSTANT R12, desc[UR4][R12.64] ;  /* 0x000000040c0c7981 */ /* 0x000f66000c1e9100 */
[----:B------:R-:W-:-:S05]  /*18a90*/  IADD3.X R5, R27, UR13, R5, P1, !PT ;  /* 0x0000000d1b057c10 */ /* 0x000fca0008ffe405 */
[----:B------:R0:W5:Y:S01]  /*18aa0*/  LDG.E.U8.CONSTANT R4, desc[UR4][R4.64] ;  /* 0x0000000404047981 */ /* 0x000162000c1e9100 */
[----:B------:R-:W-:Y:S02]  /*18ab0*/  IADD3 R37, P2, R37, 0x8, RZ ;  /* 0x0000000825257810 */ /* 0x000fe40007f5e0ff */
[----:B------:R-:W-:Y:S02]  /*18ac0*/  PLOP3.LUT P0, PT, PT, PT, PT, 0x8, 0x0 ;  /* 0x000000000000781c */ /* 0x000fe40003f0e170 */
        /* <DEDUP_REMOVED lines=10> */
[----:B0-----:R-:W-:Y:S01]  /*18b70*/  PRMT R5, R22, 0x8880, RZ ;  /* 0x0000888016057816 */ /* 0x001fe200000000ff */
[----:B------:R-:W-:Y:S01]  /*18b80*/  IMAD.MOV.U32 R0, RZ, RZ, R14 ;  /* 0x000000ffff007224 */ /* 0x000fe200078e000e */
[----:B------:R-:W-:Y:S02]  /*18b90*/  PRMT R39, R12, 0x8880, RZ ;  /* 0x000088800c277816 */ /* 0x000fe400000000ff */
[----:B------:R-:W-:Y:S02]  /*18ba0*/  IADD3 R12, P1, R6, 0x40, RZ ;  /* 0x00000040060c7810 */ /* 0x000fe40007f3e0ff */
[----:B------:R-:W-:Y:S02]  /*18bb0*/  IADD3 R5, R5, R9, R0 ;  /* 0x0000000905057210 */ /* 0x000fe40007ffe000 */
[----:B------:R-:W-:-:S02]  /*18bc0*/  IADD3.X R13, RZ, R7, RZ, P1, !PT ;  /* 0x00000007ff0d7210 */ /* 0x000fc40000ffe4ff */
[----:B------:R-:W-:Y:S02]  /*18bd0*/  PRMT R0, R4, 0x8880, RZ ;  /* 0x0000888004007816 */ /* 0x000fe400000000ff */
[----:B------:R-:W-:Y:S01]  /*18be0*/  MOV R6, R12 ;  /* 0x0000000c00067202 */ /* 0x000fe20000000f00 */
[----:B------:R-:W-:Y:S01]  /*18bf0*/  IMAD.MOV.U32 R7, RZ, RZ, R13 ;  /* 0x000000ffff077224 */ /* 0x000fe200078e000d */
[----:B------:R-:W-:-:S07]  /*18c00*/  IADD3 R39, R0, R5, R39 ;  /* 0x0000000500277210 */ /* 0x000fce0007ffe027 */
.L_x_2690:
[----:B------:R-:W-:Y:S05]  /*18c10*/  BSYNC B4 ;  /* 0x0000000000047941 */ /* 0x000fea0003800000 */
.L_x_2689:
[----:B------:R-:W-:-:S04]  /*18c20*/  ISETP.NE.U32.AND P1, PT, R37, RZ, PT ;  /* 0x000000ff2500720c */ /* 0x000fc80003f25070 */
[----:B------:R-:W-:-:S13]  /*18c30*/  ISETP.NE.OR.EX P0, PT, R36, RZ, P0, P1 ;  /* 0x000000ff2400720c */ /* 0x000fda0000705710 */
[----:B------:R-:W-:Y:S05]  /*18c40*/  @!P0 BREAK B3 ;  /* 0x0000000000038942 */ /* 0x000fea0003800000 */
[----:B------:R-:W-:Y:S05]  /*18c50*/  @!P0 BRA `(.L_x_2682) ;  /* 0x0000000000bc8947 */ /* 0x000fea0003800000 */
.L_x_2684:
[----:B------:R-:W-:Y:S05]  /*18c60*/  BSYNC B3 ;  /* 0x0000000000037941 */ /* 0x000fea0003800000 */
.L_x_2683:
[----:B------:R-:W-:Y:S01]  /*18c70*/  BSSY B3, `(.L_x_2691) ;  /* 0x000002b000037945 */ /* 0x000fe20003800000 */
.L_x_2692:
        /* <DEDUP_REMOVED lines=20> */
[----:B------:R-:W-:Y:S01]  /*18dc0*/  IADD3 R14, P0, R14, UR16, RZ ;  /* 0x000000100e0e7c10 */ /* 0x000fe2000ff1e0ff */
[----:B------:R-:W3:Y:S02]  /*18dd0*/  LDG.E.U8.CONSTANT R12, desc[UR4][R12.64] ;  /* 0x000000040c0c7981 */ /* 0x000ee4000c1e9100 */
[----:B------:R-:W-:Y:S02]  /*18de0*/  IMAD R19, R18, UR15, R19 ;  /* 0x0000000f12137c24 */ /* 0x000fe4000f8e0213 */
        /* <DEDUP_REMOVED lines=20> */
.L_x_2691:
[----:B------:R-:W-:Y:S01]  /*18f30*/  IMAD.MOV.U32 R12, RZ, RZ, R6 ;  /* 0x000000ffff0c7224 */ /* 0x000fe200078e0006 */
[----:B------:R-:W-:-:S07]  /*18f40*/  MOV R13, R7 ;  /* 0x00000007000d7202 */ /* 0x000fce0000000f00 */
.L_x_2682:
[----:B------:R-:W-:Y:S05]  /*18f50*/  BSYNC B1 ;  /* 0x0000000000017941 */ /* 0x000fea0003800000 */
.L_x_2681:
[----:B------:R-:W-:-:S04]  /*18f60*/  ISETP.NE.U32.AND P0, PT, R34, RZ, PT ;  /* 0x000000ff2200720c */ /* 0x000fc80003f05070 */
[----:B------:R-:W-:-:S13]  /*18f70*/  ISETP.NE.AND.EX P0, PT, RZ, RZ, PT, P0 ;  /* 0x000000ffff00720c */ /* 0x000fda0003f05300 */
        /* <DEDUP_REMOVED lines=28> */
[----:B------:R-:W-:-:S04]  /*19140*/  @P0 IMAD R7, R7, R14, RZ ;  /* 0x0000000e07070224 */ /* 0x000fc800078e02ff */
[----:B------:R-:W-:Y:S01]  /*19150*/  @P0 IMAD R7, R6, R15, R7 ;  /* 0x0000000f06070224 */ /* 0x000fe200078e0207 */
[----:B------:R-:W-:-:S04]  /*19160*/  @P0 IADD3 R6, P1, R10, R16, RZ ;  /* 0x000000100a060210 */ /* 0x000fc80007f3e0ff */
[----:B------:R-:W-:-:S05]  /*19170*/  @P0 IADD3.X R7, R17, R11, R7, P1, !PT ;  /* 0x0000000b11070210 */ /* 0x000fca0000ffe407 */
[----:B------:R-:W3:Y:S01]  /*19180*/  @P0 LDG.E.U8.CONSTANT R6, desc[UR4][R6.64] ;  /* 0x0000000406060981 */ /* 0x000ee2000c1e9100 */
[----:B--2---:R-:W-:-:S04]  /*19190*/  PRMT R0, R4, 0x8880, RZ ;  /* 0x0000888004007816 */ /* 0x004fc800000000ff */
[----:B------:R-:W-:Y:S02]  /*191a0*/  IADD3 R39, R0, R39, RZ ;  /* 0x0000002700277210 */ /* 0x000fe40007ffe0ff */
[----:B---3--:R-:W-:-:S04]  /*191b0*/  @P0 PRMT R8, R6, 0x8880, RZ ;  /* 0x0000888006080816 */ /* 0x008fc800000000ff */
[----:B------:R-:W-:-:S04]  /*191c0*/  @P0 MOV R0, R8 ;  /* 0x0000000800000202 */ /* 0x000fc80000000f00 */
[----:B------:R-:W-:-:S07]  /*191d0*/  @P0 IADD3 R39, R0, R39, RZ ;  /* 0x0000002700270210 */ /* 0x000fce0007ffe0ff */
.L_x_2680:
[----:B------:R-:W-:Y:S05]  /*191e0*/  BSYNC B2 ;  /* 0x0000000000027941 */ /* 0x000fea0003800000 */
.L_x_2679:
[----:B------:R-:W-:Y:S05]  /*191f0*/  WARPSYNC.ALL ;  /* 0x0000000000007948 */ /* 0x000fea0003800000 */
[----:B------:R-:W-:Y:S01]  /*19200*/  STG.E.U8 desc[UR4][R2.64], R39 ;  /* 0x0000002702007986 */ /* 0x000fe2000c101104 */
[----:B------:R-:W-:Y:S05]  /*19210*/  EXIT ;  /* 0x000000000000794d */ /* 0x000fea0003800000 */
.L_x_2693:
        /* <DEDUP_REMOVED lines=14> */
.L_x_18549:


//--------------------- .text._ZN2at6native73_GLOBAL__N__c8866d80_35_SparseBinaryOpIntersectionKernel_cu_f5210f67_363612apply_kernelILi128ELi8EZNS1_29binary_op_intersection_kernelINS1_9RhsProjOpEhlEEvRNS_14TensorIteratorEllRKNS_6TensorEbEUliE_EEviT1_ --------------------------
	.section	.text._ZN2at6native73_GLOBAL__N__c8866d80_35_SparseBinaryOpIntersectionKernel_cu_f5210f67_363612apply_kernelILi128ELi8EZNS1_29binary_op_intersection_kernelINS1_9RhsProjOpEhlEEvRNS_14TensorIteratorEllRKNS_6TensorEbEUliE_EEviT1_,"ax",@progbits
	.align	128
.text._ZN2at6native73_GLOBAL__N__c8866d80_35_SparseBinaryOpIntersectionKernel_cu_f5210f67_363612apply_kernelILi128ELi8EZNS1_29binary_op_intersection_kernelINS1_9RhsProjOpEhlEEvRNS_14TensorIteratorEllRKNS_6TensorEbEUliE_EEviT1_:
        .type           _ZN2at6native73_GLOBAL__N__c8866d80_35_SparseBinaryOpIntersectionKernel_cu_f5210f67_363612apply_kernelILi128ELi8EZNS1_29binary_op_intersection_kernelINS1_9RhsProjOpEhlEEvRNS_14TensorIteratorEllRKNS_6TensorEbEUliE_EEviT1_,@function
        .size           _ZN2at6native73_GLOBAL__N__c8866d80_35_SparseBinaryOpIntersectionKernel_cu_f5210f67_363612apply_kernelILi128ELi8EZNS1_29binary_op_intersection_kernelINS1_9RhsProjOpEhlEEvRNS_14TensorIteratorEllRKNS_6TensorEbEUliE_EEviT1_,(.L_x_18550 - _ZN2at6native73_GLOBAL__N__c8866d80_35_SparseBinaryOpIntersectionKernel_cu_f5210f67_363612apply_kernelILi128ELi8EZNS1_29binary_op_intersection_kernelINS1_9RhsProjOpEhlEEvRNS_14TensorIteratorEllRKNS_6TensorEbEUliE_EEviT1_)
        .other          _ZN2at6native73_GLOBAL__N__c8866d80_35_SparseBinaryOpIntersectionKernel_cu_f5210f67_363612apply_kernelILi128ELi8EZNS1_29binary_op_intersection_kernelINS1_9RhsProjOpEhlEEvRNS_14TensorIteratorEllRKNS_6TensorEbEUliE_EEviT1_,@"STO_CUDA_ENTRY STV_DEFAULT"
_ZN2at6native73_GLOBAL__N__c8866d80_35_SparseBinaryOpIntersectionKernel_cu_f5210f67_363612apply_kernelILi128ELi8EZNS1_29binary_op_intersection_kernelINS1_9RhsProjOpEhlEEvRNS_14TensorIteratorEllRKNS_6TensorEbEUliE_EEviT1_:
        /* <DEDUP_REMOVED lines=419> */
.L_x_2696:
        /* <DEDUP_REMOVED lines=50> */
.L_x_2706:
        /* <DEDUP_REMOVED lines=24> */
[----:B----4-:R-:W-:Y:S01]  /*1ed0*/  IMAD R49, R41, UR12, RZ ;  /* 0x0000000c29317c24 */ /* 0x010fe2000f8e02ff */
[----:B------:R-:W-:Y:S01]  /*1ee0*/  IADD3.X R43, R37, UR15, R35, P1, !PT ;  /* 0x0000000f252b7c10 */ /* 0x000fe20008ffe423 */
[----:B------:R-:W-:-:S04]  /*1ef0*/  IMAD.WIDE.U32 R34, R38, UR12, R32 ;  /* 0x0000000c26227c25 */ /* 0x000fc8000f8e0020 */
[----:B------:R-:W-:Y:S01]  /*1f00*/  IMAD R41, R38, UR13, R39 ;  /* 0x0000000d26297c24 */ /* 0x000fe2000f8e0227 */
[----:B------:R-:W-:Y:S01]  /*1f10*/  IADD3 R34, P1, R34, UR14, RZ ;  /* 0x0000000e22227c10 */ /* 0x000fe2000ff3e0ff */
[----:B-----5:R-:W-:Y:S01]  /*1f20*/  IMAD R7, R7, UR12, RZ ;  /* 0x0000000c07077c24 */ /* 0x020fe2000f8e02ff */
[----:B------:R-:W2:Y:S01]  /*1f30*/  LDG.E.U8.CONSTANT R42, desc[UR4][R42.64] ;  /* 0x000000042a2a7981 */ /* 0x000ea2000c1e9100 */
[----:B------:R-:W-:Y:S01]  /*1f40*/  IMAD.WIDE.U32 R38, R6, UR12, R32 ;  /* 0x0000000c06267c25 */ /* 0x000fe2000f8e0020 */
[----:B------:R-:W-:-:S03]  /*1f50*/  IADD3.X R35, R35, UR15, R41, P1, !PT ;  /* 0x0000000f23237c10 */ /* 0x000fc60008ffe429 */
        /* <DEDUP_REMOVED lines=8> */
[----:B------:R-:W-:Y:S02]  /*1fe0*/  IMAD R11, R11, UR12, RZ ;  /* 0x0000000c0b0b7c24 */ /* 0x000fe4000f8e02ff */
[----:B------:R-:W-:Y:S01]  /*1ff0*/  IMAD.WIDE.U32 R8, R10, UR12, R32 ;  /* 0x0000000c0a087c25 */ /* 0x000fe2000f8e0020 */
[----:B------:R-:W-:-:S03]  /*2000*/  IADD3.X R7, R7, UR15, R41, P1, !PT ;  /* 0x0000000f07077c10 */ /* 0x000fc60008ffe429 */
[----:B------:R-:W-:Y:S01]  /*2010*/  IMAD R11, R10, UR13, R11 ;  /* 0x0000000d0a0b7c24 */ /* 0x000fe2000f8e020b */
[----:B------:R-:W-:Y:S01]  /*2020*/  IADD3 R8, P1, R8, UR14, RZ ;  /* 0x0000000e08087c10 */ /* 0x000fe2000ff3e0ff */
[----:B------:R-:W-:Y:S01]  /*2030*/  IMAD.WIDE.U32 R36, R40, UR12, R32 ;  /* 0x0000000c28247c25 */ /* 0x000fe2000f8e0020 */
[----:B------:R-:W4:Y:S02]  /*2040*/  LDG.E.U8.CONSTANT R6, desc[UR4][R6.64] ;  /* 0x0000000406067981 */ /* 0x000f24000c1e9100 */
[----:B------:R-:W-:Y:S01]  /*2050*/  IADD3.X R9, R9, UR15, R11, P1, !PT ;  /* 0x0000000f09097c10 */ /* 0x000fe20008ffe40b */
[----:B------:R-:W-:Y:S02]  /*2060*/  IMAD R13, R13, UR12, RZ ;  /* 0x0000000c0d0d7c24 */ /* 0x000fe4000f8e02ff */
[----:B------:R-:W-:Y:S01]  /*2070*/  IMAD.WIDE.U32 R10, R12, UR12, R32 ;  /* 0x0000000c0c0a7c25 */ /* 0x000fe2000f8e0020 */
[----:B------:R-:W-:-:S03]  /*2080*/  IADD3 R36, P2, R36, UR14, RZ ;  /* 0x0000000e24247c10 */ /* 0x000fc6000ff5e0ff */
[----:B------:R-:W-:Y:S01]  /*2090*/  IMAD R49, R40, UR13, R49 ;  /* 0x0000000d28317c24 */ /* 0x000fe2000f8e0231 */
[----:B------:R-:W5:Y:S01]  /*20a0*/  LDG.E.U8.CONSTANT R7, desc[UR4][R8.64] ;  /* 0x0000000408077981 */ /* 0x000f62000c1e9100 */
[----:B0-----:R-:W-:Y:S01]  /*20b0*/  IMAD R35, R12, UR13, R13 ;  /* 0x0000000d0c237c24 */ /* 0x001fe2000f8e020d */
[----:B------:R-:W-:Y:S01]  /*20c0*/  IADD3 R10, P1, R10, UR14, RZ ;  /* 0x0000000e0a0a7c10 */ /* 0x000fe2000ff3e0ff */
[----:B------:R-:W-:Y:S01]  /*20d0*/  IMAD R15, R15, UR12, RZ ;  /* 0x0000000c0f0f7c24 */ /* 0x000fe2000f8e02ff */
[----:B------:R0:W5:Y:S01]  /*20e0*/  LDG.E.U8.CONSTANT R40, desc[UR4][R38.64] ;  /* 0x0000000426287981 */ /* 0x000162000c1e9100 */
[----:B------:R-:W-:Y:S01]  /*20f0*/  IMAD.WIDE.U32 R12, R14, UR12, R32 ;  /* 0x0000000c0e0c7c25 */ /* 0x000fe2000f8e0020 */
[----:B------:R-:W-:-:S03]  /*2100*/  IADD3.X R37, R37, UR15, R49, P2, !PT ;  /* 0x0000000f25257c10 */ /* 0x000fc600097fe431 */
[----:B------:R-:W-:Y:S01]  /*2110*/  IMAD R17, R17, UR12, RZ ;  /* 0x0000000c11117c24 */ /* 0x000fe2000f8e02ff */
[----:B------:R-:W-:Y:S01]  /*2120*/  IADD3 R12, P2, R12, UR14, RZ ;  /* 0x0000000e0c0c7c10 */ /* 0x000fe2000ff5e0ff */
[----:B------:R-:W-:Y:S01]  /*2130*/  IMAD R15, R14, UR13, R15 ;  /* 0x0000000d0e0f7c24 */ /* 0x000fe2000f8e020f */
[----:B------:R-:W-:Y:S01]  /*2140*/  IADD3.X R11, R11, UR15, R35, P1, !PT ;  /* 0x0000000f0b0b7c10 */ /* 0x000fe20008ffe423 */
[C---:B0-----:R-:W-:Y:S01]  /*2150*/  IMAD.WIDE.U32 R38, R16.reuse, UR12, R32 ;  /* 0x0000000c10267c25 */ /* 0x041fe2000f8e0020 */
[----:B------:R0:W5:Y:S03]  /*2160*/  LDG.E.U8.CONSTANT R36, desc[UR4][R36.64] ;  /* 0x0000000424247981 */ /* 0x000166000c1e9100 */
[----:B------:R-:W-:Y:S01]  /*2170*/  IMAD R17, R16, UR13, R17 ;  /* 0x0000000d10117c24 */ /* 0x000fe2000f8e0211 */
[----:B------:R-:W-:Y:S01]  /*2180*/  IADD3 R14, P1, R38, UR14, RZ ;  /* 0x0000000e260e7c10 */ /* 0x000fe2000ff3e0ff */
[----:B------:R-:W-:Y:S01]  /*2190*/  IMAD R21, R21, UR12, RZ ;  /* 0x0000000c15157c24 */ /* 0x000fe2000f8e02ff */
[----:B------:R-:W-:Y:S01]  /*21a0*/  IADD3.X R13, R13, UR15, R15, P2, !PT ;  /* 0x0000000f0d0d7c10 */ /* 0x000fe200097fe40f */
[----:B------:R-:W5:Y:S01]  /*21b0*/  LDG.E.U8.CONSTANT R16, desc[UR4][R10.64] ;  /* 0x000000040a107981 */ /* 0x000f62000c1e9100 */
[----:B------:R-:W-:Y:S01]  /*21c0*/  IADD3.X R15, R39, UR15, R17, P1, !PT ;  /* 0x0000000f270f7c10 */ /* 0x000fe20008ffe411 */
[----:B0-----:R-:W-:-:S02]  /*21d0*/  IMAD R37, R19, UR12, RZ ;  /* 0x0000000c13257c24 */ /* 0x001fc4000f8e02ff */
[----:B------:R0:W5:Y:S01]  /*21e0*/  LDG.E.U8.CONSTANT R17, desc[UR4][R12.64] ;  /* 0x000000040c117981 */ /* 0x000162000c1e9100 */
[----:B------:R-:W-:Y:S02]  /*21f0*/  IMAD R39, R23, UR12, RZ ;  /* 0x0000000c17277c24 */ /* 0x000fe4000f8e02ff */
[----:B------:R-:W-:Y:S01]  /*2200*/  IMAD R37, R18, UR13, R37 ;  /* 0x0000000d12257c24 */ /* 0x000fe2000f8e0225 */
[----:B------:R1:W5:Y:S01]  /*2210*/  LDG.E.U8.CONSTANT R35, desc[UR4][R14.64] ;  /* 0x000000040e237981 */ /* 0x000362000c1e9100 */
[----:B------:R-:W-:Y:S02]  /*2220*/  IMAD R23, R20, UR13, R21 ;  /* 0x0000000d14177c24 */ /* 0x000fe4000f8e0215 */
[----:B------:R-:W-:-:S04]  /*2230*/  IMAD.WIDE.U32 R18, R18, UR12, R32 ;  /* 0x0000000c12127c25 */ /* 0x000fc8000f8e0020 */
[----:B------:R-:W-:Y:S01]  /*2240*/  IMAD.WIDE.U32 R20, R20, UR12, R32 ;  /* 0x0000000c14147c25 */ /* 0x000fe2000f8e0020 */
[----:B0-----:R-:W-:-:S03]  /*2250*/  IADD3 R12, P1, R18, UR14, RZ ;  /* 0x0000000e120c7c10 */ /* 0x001fc6000ff3e0ff */
[----:B------:R-:W-:Y:S01]  /*2260*/  IMAD R25, R25, UR12, RZ ;  /* 0x0000000c19197c24 */ /* 0x000fe2000f8e02ff */
[----:B-1----:R-:W-:Y:S01]  /*2270*/  IADD3 R14, P2, R20, UR14, RZ ;  /* 0x0000000e140e7c10 */ /* 0x002fe2000ff5e0ff */
[----:B------:R-:W-:Y:S01]  /*2280*/  IMAD.WIDE.U32 R10, R24, UR12, R32 ;  /* 0x0000000c180a7c25 */ /* 0x000fe2000f8e0020 */
[----:B------:R-:W-:-:S03]  /*2290*/  IADD3.X R13, R19, UR15, R37, P1, !PT ;  /* 0x0000000f130d7c10 */ /* 0x000fc60008ffe425 */
[----:B------:R-:W-:Y:S01]  /*22a0*/  IMAD.WIDE.U32 R8, R22, UR12, R32 ;  /* 0x0000000c16087c25 */ /* 0x000fe2000f8e0020 */
[----:B------:R-:W-:Y:S02]  /*22b0*/  IADD3.X R15, R21, UR15, R23, P2, !PT ;  /* 0x0000000f150f7c10 */ /* 0x000fe400097fe417 */
[----:B------:R-:W-:Y:S01]  /*22c0*/  IADD3 R10, P1, R10, UR14, RZ ;  /* 0x0000000e0a0a7c10 */ /* 0x000fe2000ff3e0ff */
[----:B------:R-:W-:Y:S01]  /*22d0*/  IMAD R25, R24, UR13, R25 ;  /* 0x0000000d18197c24 */ /* 0x000fe2000f8e0219 */
[----:B------:R-:W-:Y:S01]  /*22e0*/  IADD3 R8, P3, R8, UR14, RZ ;  /* 0x0000000e08087c10 */ /* 0x000fe2000ff7e0ff */
[----:B------:R-:W-:Y:S01]  /*22f0*/  IMAD R39, R22, UR13, R39 ;  /* 0x0000000d16277c24 */ /* 0x000fe2000f8e0227 */
[----:B------:R-:W5:Y:S01]  /*2300*/  LDG.E.U8.CONSTANT R14, desc[UR4][R14.64] ;  /* 0x000000040e0e7981 */ /* 0x000f62000c1e9100 */
[----:B------:R-:W-:Y:S02]  /*2310*/  IMAD R21, R27, UR12, RZ ;  /* 0x0000000c1b157c24 */ /* 0x000fe4000f8e02ff */
[----:B------:R-:W-:Y:S01]  /*2320*/  IMAD.WIDE.U32 R18, R26, UR12, R32 ;  /* 0x0000000c1a127c25 */ /* 0x000fe2000f8e0020 */
[----:B------:R0:W5:Y:S01]  /*2330*/  LDG.E.U8.CONSTANT R22, desc[UR4][R12.64] ;  /* 0x000000040c167981 */ /* 0x000162000c1e9100 */
[----:B------:R-:W-:-:S02]  /*2340*/  IADD3.X R11, R11, UR15, R25, P1, !PT ;  /* 0x0000000f0b0b7c10 */ /* 0x000fc40008ffe419 */
[----:B------:R-:W-:Y:S01]  /*2350*/  IMAD R27, R26, UR13, R21 ;  /* 0x0000000d1a1b7c24 */ /* 0x000fe2000f8e0215 */
[----:B------:R-:W-:Y:S01]  /*2360*/  IADD3.X R9, R9, UR15, R39, P3, !PT ;  /* 0x0000000f09097c10 */ /* 0x000fe20009ffe427 */
[----:B------:R-:W-:Y:S01]  /*2370*/  IMAD R23, R29, UR12, RZ ;  /* 0x0000000c1d177c24 */ /* 0x000fe2000f8e02ff */
[----:B------:R-:W-:Y:S01]  /*2380*/  IADD3 R18, P1, R18, UR14, RZ ;  /* 0x0000000e12127c10 */ /* 0x000fe2000ff3e0ff */
[--C-:B------:R-:W-:Y:S01]  /*2390*/  IMAD.WIDE.U32 R20, R28, UR12, R32.reuse ;  /* 0x0000000c1c147c25 */ /* 0x100fe2000f8e0020 */
[----:B------:R-:W5:Y:S03]  /*23a0*/  LDG.E.U8.CONSTANT R10, desc[UR4][R10.64] ;  /* 0x000000040a0a7981 */ /* 0x000f66000c1e9100 */
[----:B------:R-:W-:Y:S02]  /*23b0*/  IMAD R25, R31, UR12, RZ ;  /* 0x0000000c1f197c24 */ /* 0x000fe4000f8e02ff */
[----:B0-----:R-:W-:Y:S01]  /*23c0*/  IMAD.WIDE.U32 R12, R30, UR12, R32 ;  /* 0x0000000c1e0c7c25 */ /* 0x001fe2000f8e0020 */
[----:B------:R-:W-:Y:S01]  /*23d0*/  IADD3.X R19, R19, UR15, R27, P1, !PT ;  /* 0x0000000f13137c10 */ /* 0x000fe20008ffe41b */
[----:B------:R4:W5:Y:S01]  /*23e0*/  LDG.E.U8.CONSTANT R8, desc[UR4][R8.64] ;  /* 0x0000000408087981 */ /* 0x000962000c1e9100 */
[----:B------:R-:W-:Y:S01]  /*23f0*/  IADD3 R20, P1, R20, UR14, RZ ;  /* 0x0000000e14147c10 */ /* 0x000fe2000ff3e0ff */
[----:B------:R-:W-:Y:S01]  /*2400*/  IMAD R23, R28, UR13, R23 ;  /* 0x0000000d1c177c24 */ /* 0x000fe2000f8e0217 */
[----:B------:R-:W-:Y:S01]  /*2410*/  IADD3 R12, P2, R12, UR14, RZ ;  /* 0x0000000e0c0c7c10 */ /* 0x000fe2000ff5e0ff */
[----:B------:R-:W-:Y:S01]  /*2420*/  IMAD R25, R30, UR13, R25 ;  /* 0x0000000d1e197c24 */ /* 0x000fe2000f8e0219 */
[----:B------:R-:W5:Y:S02]  /*2430*/  LDG.E.U8.CONSTANT R18, desc[UR4][R18.64] ;  /* 0x0000000412127981 */ /* 0x000f64000c1e9100 */
[----:B------:R-:W-:-:S02]  /*2440*/  IADD3.X R21, R21, UR15, R23, P1, !PT ;  /* 0x0000000f15157c10 */ /* 0x000fc40008ffe417 */
        /* <DEDUP_REMOVED lines=9> */
[----:B--2---:R-:W-:Y:S02]  /*24e0*/  LOP3.LUT R42, R42, 0xff, RZ, 0xc0, !PT ;  /* 0x000000ff2a2a7812 */ /* 0x004fe400078ec0ff */
[----:B---3--:R-:W-:-:S04]  /*24f0*/  LOP3.LUT R34, R34, 0xff, RZ, 0xc0, !PT ;  /* 0x000000ff22227812 */ /* 0x008fc800078ec0ff */
[----:B------:R-:W-:Y:S02]  /*2500*/  IADD3 R47, R42, R47, R34 ;  /* 0x0000002f2a2f7210 */ /* 0x000fe40007ffe022 */
[----:B----4-:R-:W-:Y:S02]  /*2510*/  LOP3.LUT R9, R6, 0xff, RZ, 0xc0, !PT ;  /* 0x000000ff06097812 */ /* 0x010fe400078ec0ff */
[----:B-----5:R-:W-:Y:S02]  /*2520*/  LOP3.LUT R6, R7, 0xff, RZ, 0xc0, !PT ;  /* 0x000000ff07067812 */ /* 0x020fe400078ec0ff */
[----:B------:R-:W-:Y:S02]  /*2530*/  LOP3.LUT R11, R40, 0xff, RZ, 0xc0, !PT ;  /* 0x000000ff280b7812 */ /* 0x000fe400078ec0ff */
[----:B------:R-:W-:-:S04]  /*2540*/  LOP3.LUT R36, R36, 0xff, RZ, 0xc0, !PT ;  /* 0x000000ff24247812 */ /* 0x000fc800078ec0ff */
[----:B------:R-:W-:Y:S02]  /*2550*/  IADD3 R11, R11, R47, R36 ;  /* 0x0000002f0b0b7210 */ /* 0x000fe40007ffe024 */
[----:B------:R-:W-:Y:S02]  /*2560*/  LOP3.LUT R16, R16, 0xff, RZ, 0xc0, !PT ;  /* 0x000000ff10107812 */ /* 0x000fe400078ec0ff */
[----:B------:R-:W-:Y:S02]  /*2570*/  IADD3 R6, R6, R11, R9 ;  /* 0x0000000b06067210 */ /* 0x000fe40007ffe009 */
[----:B------:R-:W-:-:S04]  /*2580*/  LOP3.LUT R7, R17, 0xff, RZ, 0xc0, !PT ;  /* 0x000000ff11077812 */ /* 0x000fc800078ec0ff */
[----:B------:R-:W-:Y:S02]  /*2590*/  IADD3 R7, R7, R6, R16 ;  /* 0x0000000607077210 */ /* 0x000fe40007ffe010 */
[----:B------:R-:W-:Y:S02]  /*25a0*/  LOP3.LUT R35, R35, 0xff, RZ, 0xc0, !PT ;  /* 0x000000ff23237812 */ /* 0x000fe400078ec0ff */
        /* <DEDUP_REMOVED lines=10> */
[----:B------:R-:W-:Y:S01]  /*2650*/  IADD3 R47, R12, R6, R47 ;  /* 0x000000060c2f7210 */ /* 0x000fe20007ffe02f */
[----:B------:R-:W-:Y:S06]  /*2660*/  @!P1 BRA `(.L_x_2706) ;  /* 0xfffffff400b89947 */ /* 0x000fec000383ffff */
[----:B------:R-:W-:Y:S05]  /*2670*/  BSYNC B5 ;  /* 0x0000000000057941 */ /* 0x000fea0003800000 */
.L_x_2705:
[----:B------:R-:W-:Y:S01]  /*2680*/  MOV R12, R2 ;  /* 0x00000002000c7202 */ /* 0x000fe20000000f00 */
[----:B------:R-:W-:-:S07]  /*2690*/  IMAD.MOV.U32 R13, RZ, RZ, R3 ;  /* 0x000000ffff0d7224 */ /* 0x000fce00078e0003 */
.L_x_2704:
[----:B------:R-:W-:Y:S05]  /*26a0*/  BSYNC B4 ;  /* 0x0000000000047941 */ /* 0x000fea0003800000 */
.L_x_2703:
        /* <DEDUP_REMOVED lines=21> */
[----:B---3--:R-:W-:-:S03]  /*2800*/  IMAD R21, R21, UR12, RZ ;  /* 0x0000000c15157c24 */ /* 0x008fc6000f8e02ff */
[----:B------:R-:W-:Y:S01]  /*2810*/  IADD3.X R15, R23, UR15, R15, P0, !PT ;  /* 0x0000000f170f7c10 */ /* 0x000fe200087fe40f */
[----:B----4-:R-:W-:Y:S02]  /*2820*/  IMAD R23, R19, UR12, RZ ;  /* 0x0000000c13177c24 */ /* 0x010fe4000f8e02ff */
[C---:B------:R-:W-:Y:S02]  /*2830*/  IMAD R19, R20.reuse, UR13, R21 ;  /* 0x0000000d14137c24 */ /* 0x040fe4000f8e0215 */
[----:B------:R-:W-:Y:S01]  /*2840*/  IMAD.WIDE.U32 R20, R20, UR12, R32 ;  /* 0x0000000c14147c25 */ /* 0x000fe2000f8e0020 */
[----:B------:R0:W2:Y:S03]  /*2850*/  LDG.E.U8.CONSTANT R14, desc[UR4][R14.64] ;  /* 0x000000040e0e7981 */ /* 0x0000a6000c1e9100 */
[C---:B------:R-:W-:Y:S02]  /*2860*/  IMAD R27, R18.reuse, UR13, R23 ;  /* 0x0000000d121b7c24 */ /* 0x040fe4000f8e0217 */
[----:B------:R-:W-:Y:S01]  /*2870*/  IMAD.WIDE.U32 R22, R18, UR12, R32 ;  /* 0x0000000c12167c25 */ /* 0x000fe2000f8e0020 */
[----:B------:R-:W-:-:S03]  /*2880*/  IADD3 R18, P0, R20, UR14, RZ ;  /* 0x0000000e14127c10 */ /* 0x000fc6000ff1e0ff */
[----:B-----5:R-:W-:Y:S01]  /*2890*/  IMAD R17, R17, UR12, RZ ;  /* 0x0000000c11117c24 */ /* 0x020fe2000f8e02ff */
[----:B------:R-:W-:Y:S01]  /*28a0*/  IADD3 R20, P1, R22, UR14, RZ ;  /* 0x0000000e16147c10 */ /* 0x000fe2000ff3e0ff */
[C---:B------:R-:W-:Y:S01]  /*28b0*/  IMAD.WIDE.U32 R24, R16.reuse, UR12, R32 ;  /* 0x0000000c10187c25 */ /* 0x040fe2000f8e0020 */
[----:B------:R-:W-:Y:S02]  /*28c0*/  IADD3.X R19, R21, UR15, R19, P0, !PT ;  /* 0x0000000f15137c10 */ /* 0x000fe400087fe413 */
[----:B------:R-:W-:Y:S01]  /*28d0*/  IADD3.X R21, R23, UR15, R27, P1, !PT ;  /* 0x0000000f17157c10 */ /* 0x000fe20008ffe41b */
[----:B------:R-:W-:Y:S01]  /*28e0*/  IMAD R29, R16, UR13, R17 ;  /* 0x0000000d101d7c24 */ /* 0x000fe2000f8e0211 */
[----:B------:R-:W-:Y:S01]  /*28f0*/  IADD3 R22, P2, R24, UR14, RZ ;  /* 0x0000000e18167c10 */ /* 0x000fe2000ff5e0ff */
[----:B------:R-:W-:Y:S02]  /*2900*/  IMAD R13, R13, UR12, RZ ;  /* 0x0000000c0d0d7c24 */ /* 0x000fe4000f8e02ff */
[----:B------:R-:W-:Y:S01]  /*2910*/  IMAD.WIDE.U32 R16, R12, UR12, R32 ;  /* 0x0000000c0c107c25 */ /* 0x000fe2000f8e0020 */
[----:B------:R-:W-:-:S03]  /*2920*/  IADD3.X R23, R25, UR15, R29, P2, !PT ;  /* 0x0000000f19177c10 */ /* 0x000fc600097fe41d */
[----:B0-----:R-:W-:Y:S01]  /*2930*/  IMAD R15, R12, UR13, R13 ;  /* 0x0000000d0c0f7c24 */ /* 0x001fe2000f8e020d */
[----:B------:R-:W-:Y:S01]  /*2940*/  IADD3 R16, P0, R16, UR14, RZ ;  /* 0x0000000e10107c10 */ /* 0x000fe2000ff1e0ff */
[----:B------:R-:W-:Y:S01]  /*2950*/  IMAD R9, R9, UR12, RZ ;  /* 0x0000000c09097c24 */ /* 0x000fe2000f8e02ff */
[----:B------:R0:W3:Y:S01]  /*2960*/  LDG.E.U8.CONSTANT R13, desc[UR4][R18.64] ;  /* 0x00000004120d7981 */ /* 0x0000e2000c1e9100 */
[C---:B------:R-:W-:Y:S01]  /*2970*/  IMAD.WIDE.U32 R24, R8.reuse, UR12, R32 ;  /* 0x0000000c08187c25 */ /* 0x040fe2000f8e0020 */
[----:B------:R-:W-:Y:S02]  /*2980*/  IADD3.X R17, R17, UR15, R15, P0, !PT ;  /* 0x0000000f11117c10 */ /* 0x000fe400087fe40f */
[----:B------:R-:W4:Y:S01]  /*2990*/  LDG.E.U8.CONSTANT R12, desc[UR4][R20.64] ;  /* 0x00000004140c7981 */ /* 0x000f22000c1e9100 */
[----:B------:R-:W-:Y:S01]  /*29a0*/  IMAD R9, R8, UR13, R9 ;  /* 0x0000000d08097c24 */ /* 0x000fe2000f8e0209 */
[----:B------:R-:W-:Y:S01]  /*29b0*/  IADD3 R8, P0, R24, UR14, RZ ;  /* 0x0000000e18087c10 */ /* 0x000fe2000ff1e0ff */
[----:B------:R-:W-:Y:S01]  /*29c0*/  IMAD R7, R7, UR12, RZ ;  /* 0x0000000c07077c24 */ /* 0x000fe2000f8e02ff */
[----:B------:R-:W5:Y:S01]  /*29d0*/  LDG.E.U8.CONSTANT R22, desc[UR4][R22.64] ;  /* 0x0000000416167981 */ /* 0x000f62000c1e9100 */
[----:B------:R-:W-:Y:S01]  /*29e0*/  IMAD.WIDE.U32 R26, R6, UR12, R32 ;  /* 0x0000000c061a7c25 */ /* 0x000fe2000f8e0020 */
[----:B------:R-:W-:-:S02]  /*29f0*/  IADD3.X R9, R25, UR15, R9, P0, !PT ;  /* 0x0000000f19097c10 */ /* 0x000fc400087fe409 */
[----:B------:R-:W5:Y:S01]  /*2a00*/  LDG.E.U8.CONSTANT R16, desc[UR4][R16.64] ;  /* 0x0000000410107981 */ /* 0x000f62000c1e9100 */
[----:B------:R-:W-:Y:S02]  /*2a10*/  IMAD R11, R11, UR12, RZ ;  /* 0x0000000c0b0b7c24 */ /* 0x000fe4000f8e02ff */
[----:B0-----:R-:W-:Y:S01]  /*2a20*/  IMAD.WIDE.U32 R18, R10, UR12, R32 ;  /* 0x0000000c0a127c25 */ /* 0x001fe2000f8e0020 */
[----:B------:R0:W5:Y:S03]  /*2a30*/  LDG.E.U8.CONSTANT R8, desc[UR4][R8.64] ;  /* 0x0000000408087981 */ /* 0x000166000c1e9100 */
[----:B------:R-:W-:Y:S01]  /*2a40*/  IMAD R7, R6, UR13, R7 ;  /* 0x0000000d06077c24 */ /* 0x000fe2000f8e0207 */
[----:B------:R-:W-:Y:S01]  /*2a50*/  IADD3 R6, P0, R26, UR14, RZ ;  /* 0x0000000e1a067c10 */ /* 0x000fe2000ff1e0ff */
[----:B------:R-:W-:Y:S01]  /*2a60*/  IMAD R11, R10, UR13, R11 ;  /* 0x0000000d0a0b7c24 */ /* 0x000fe2000f8e020b */
[----:B------:R-:W-:-:S02]  /*2a70*/  IADD3 R10, P1, R18, UR14, RZ ;  /* 0x0000000e120a7c10 */ /* 0x000fc4000ff3e0ff */
[----:B------:R-:W-:Y:S02]  /*2a80*/  IADD3.X R7, R27, UR15, R7, P0, !PT ;  /* 0x0000000f1b077c10 */ /* 0x000fe400087fe407 */
[----:B------:R-:W-:-:S03]  /*2a90*/  IADD3.X R11, R19, UR15, R11, P1, !PT ;  /* 0x0000000f130b7c10 */ /* 0x000fc60008ffe40b */
[----:B------:R-:W5:Y:S04]  /*2aa0*/  LDG.E.U8.CONSTANT R6, desc[UR4][R6.64] ;  /* 0x0000000406067981 */ /* 0x000f68000c1e9100 */
[----:B------:R-:W5:Y:S01]  /*2ab0*/  LDG.E.U8.CONSTANT R10, desc[UR4][R10.64] ;  /* 0x000000040a0a7981 */ /* 0x000f62000c1e9100 */
[----:B------:R-:W-:Y:S02]  /*2ac0*/  IADD3 R46, P2, R46, 0x8, RZ ;  /* 0x000000082e2e7810 */ /* 0x000fe40007f5e0ff */
[----:B------:R-:W-:Y:S02]  /*2ad0*/  PLOP3.LUT P0, PT, PT, PT, PT, 0x8, 0x0 ;  /* 0x000000000000781c */ /* 0x000fe40003f0e170 */
[----:B------:R-:W-:Y:S02]  /*2ae0*/  IADD3.X R45, RZ, R45, RZ, P2, !PT ;  /* 0x0000002dff2d7210 */ /* 0x000fe400017fe4ff */
[----:B--2---:R-:W-:-:S02]  /*2af0*/  LOP3.LUT R15, R14, 0xff, RZ, 0xc0, !PT ;  /* 0x000000ff0e0f7812 */ /* 0x004fc400078ec0ff */
[----:B---3--:R-:W-:Y:S02]  /*2b00*/  LOP3.LUT R14, R13, 0xff, RZ, 0xc0, !PT ;  /* 0x000000ff0d0e7812 */ /* 0x008fe400078ec0ff */
[----:B----4-:R-:W-:Y:S02]  /*2b10*/  LOP3.LUT R13, R12, 0xff, RZ, 0xc0, !PT ;  /* 0x000000ff0c0d7812 */ /* 0x010fe400078ec0ff */
[----:B------:R-:W-:Y:S02]  /*2b20*/  IADD3 R47, R14, R47, R15 ;  /* 0x0000002f0e2f7210 */ /* 0x000fe40007ffe00f */
[----:B-----5:R-:W-:-:S04]  /*2b30*/  LOP3.LUT R12, R22, 0xff, RZ, 0xc0, !PT ;  /* 0x000000ff160c7812 */ /* 0x020fc800078ec0ff */
[----:B------:R-:W-:Y:S02]  /*2b40*/  IADD3 R12, R12, R47, R13 ;  /* 0x0000002f0c0c7210 */ /* 0x000fe40007ffe00d */
[----:B0-----:R-:W-:Y:S02]  /*2b50*/  LOP3.LUT R9, R16, 0xff, RZ, 0xc0, !PT ;  /* 0x000000ff10097812 */ /* 0x001fe400078ec0ff */
[----:B------:R-:W-:-:S04]  /*2b60*/  LOP3.LUT R8, R8, 0xff, RZ, 0xc0, !PT ;  /* 0x000000ff08087812 */ /* 0x000fc800078ec0ff */
[----:B------:R-:W-:Y:S02]  /*2b70*/  IADD3 R8, R8, R12, R9 ;  /* 0x0000000c08087210 */ /* 0x000fe40007ffe009 */
[----:B------:R-:W-:-:S05]  /*2b80*/  IADD3 R12, P1, R2, 0x40, RZ ;  /* 0x00000040020c7810 */ /* 0x000fca0007f3e0ff */
[----:B------:R-:W-:Y:S01]  /*2b90*/  IMAD.X R13, RZ, RZ, R3, P1 ;  /* 0x000000ffff0d7224 */ /* 0x000fe200008e0603 */
[----:B------:R-:W-:Y:S02]  /*2ba0*/  LOP3.LUT R47, R6, 0xff, RZ, 0xc0, !PT ;  /* 0x000000ff062f7812 */ /* 0x000fe400078ec0ff */
[----:B------:R-:W-:Y:S01]  /*2bb0*/  LOP3.LUT R10, R10, 0xff, RZ, 0xc0, !PT ;  /* 0x000000ff0a0a7812 */ /* 0x000fe200078ec0ff */
[----:B------:R-:W-:Y:S01]  /*2bc0*/  IMAD.MOV.U32 R3, RZ, RZ, R13 ;  /* 0x000000ffff037224 */ /* 0x000fe200078e000d */
[----:B------:R-:W-:Y:S02]  /*2bd0*/  MOV R2, R12 ;  /* 0x0000000c00027202 */ /* 0x000fe40000000f00 */
[----:B------:R-:W-:-:S07]  /*2be0*/  IADD3 R47, R10, R8, R47 ;  /* 0x000000080a2f7210 */ /* 0x000fce0007ffe02f */
.L_x_2708:
[----:B------:R-:W-:Y:S05]  /*2bf0*/  BSYNC B4 ;  /* 0x0000000000047941 */ /* 0x000fea0003800000 */
.L_x_2707:
[----:B------:R-:W-:-:S04]  /*2c00*/  ISETP.NE.U32.AND P1, PT, R46, RZ, PT ;  /* 0x000000ff2e00720c */ /* 0x000fc80003f25070 */
[----:B------:R-:W-:-:S13]  /*2c10*/  ISETP.NE.OR.EX P0, PT, R45, RZ, P0, P1 ;  /* 0x000000ff2d00720c */ /* 0x000fda0000705710 */
[----:B------:R-:W-:Y:S05]  /*2c20*/  @!P0 BREAK B3 ;  /* 0x0000000000038942 */ /* 0x000fea0003800000 */
[----:B------:R-:W-:Y:S05]  /*2c30*/  @!P0 BRA `(.L_x_2700) ;  /* 0x0000000000bc8947 */ /* 0x000fea0003800000 */
.L_x_2702:
[----:B------:R-:W-:Y:S05]  /*2c40*/  BSYNC B3 ;  /* 0x0000000000037941 */ /* 0x000fea0003800000 */
.L_x_2701:
[----:B------:R-:W-:Y:S01]  /*2c50*/  BSSY B3, `(.L_x_2709) ;  /* 0x000002b000037945 */ /* 0x000fe20003800000 */
.L_x_2710:
        /* <DEDUP_REMOVED lines=9> */
[----:B---3--:R-:W-:-:S03]  /*2cf0*/  IMAD R13, R13, UR6, RZ ;  /* 0x000000060d0d7c24 */ /* 0x008fc6000f8e02ff */
[----:B------:R-:W-:Y:S01]  /*2d00*/  IADD3.X R9, R11, UR9, R9, P0, !PT ;  /* 0x000000090b097c10 */ /* 0x000fe200087fe409 */
[----:B------:R-:W-:-:S04]  /*2d10*/  IMAD.WIDE.U32 R10, R12, UR6, R32 ;  /* 0x000000060c0a7c25 */ /* 0x000fc8000f8e0020 */
        /* <DEDUP_REMOVED lines=8> */
[----:B------:R-:W3:Y:S03]  /*2da0*/  LDG.E.U8.CONSTANT R10, desc[UR4][R10.64] ;  /* 0x000000040a0a7981 */ /* 0x000ee6000c1e9100 */
[----:B------:R-:W-:Y:S01]  /*2db0*/  IMAD R15, R14, UR7, R15 ;  /* 0x000000070e0f7c24 */ /* 0x000fe2000f8e020f */
[----:B0-----:R-:W-:Y:S01]  /*2dc0*/  IADD3 R8, P1, R16, UR8, RZ ;  /* 0x0000000810087c10 */ /* 0x001fe2000ff3e0ff */
[----:B------:R-:W-:Y:S01]  /*2dd0*/  IMAD R19, R6, UR7, R7 ;  /* 0x0000000706137c24 */ /* 0x000fe2000f8e0207 */
[----:B------:R-:W-:-:S04]  /*2de0*/  IADD3 R6, P0, R12, UR8, RZ ;  /* 0x000000080c067c10 */ /* 0x000fc8000ff1e0ff */
[----:B------:R-:W-:Y:S02]  /*2df0*/  IADD3.X R7, R13, UR9, R15, P0, !PT ;  /* 0x000000090d077c10 */ /* 0x000fe400087fe40f */
[----:B------:R-:W-:-:S03]  /*2e00*/  IADD3.X R9, R17, UR9, R19, P1, !PT ;  /* 0x0000000911097c10 */ /* 0x000fc60008ffe413 */
[----:B------:R-:W4:Y:S04]  /*2e10*/  LDG.E.U8.CONSTANT R6, desc[UR4][R6.64] ;  /* 0x0000000406067981 */ /* 0x000f28000c1e9100 */
[----:B------:R-:W5:Y:S01]  /*2e20*/  LDG.E.U8.CONSTANT R8, desc[UR4][R8.64] ;  /* 0x0000000408087981 */ /* 0x000f62000c1e9100 */
[----:B------:R-:W-:-:S04]  /*2e30*/  IADD3 R46, P0, R46, 0x4, RZ ;  /* 0x000000042e2e7810 */ /* 0x000fc80007f1e0ff */
[----:B------:R-:W-:Y:S02]  /*2e40*/  IADD3.X R45, RZ, R45, RZ, P0, !PT ;  /* 0x0000002dff2d7210 */ /* 0x000fe400007fe4ff */
[----:B------:R-:W-:-:S04]  /*2e50*/  ISETP.NE.U32.AND P0, PT, R46, RZ, PT ;  /* 0x000000ff2e00720c */ /* 0x000fc80003f05070 */
[----:B------:R-:W-:Y:S02]  /*2e60*/  ISETP.NE.AND.EX P0, PT, R45, RZ, PT, P0 ;  /* 0x000000ff2d00720c */ /* 0x000fe40003f05300 */
[----:B------:R-:W-:-:S05]  /*2e70*/  IADD3 R2, P1, R2, 0x20, RZ ;  /* 0x0000002002027810 */ /* 0x000fca0007f3e0ff */
[----:B------:R-:W-:Y:S01]  /*2e80*/  IMAD.X R3, RZ, RZ, R3, P1 ;  /* 0x000000ffff037224 */ /* 0x000fe200008e0603 */
[----:B--2---:R-:W-:Y:S02]  /*2e90*/  LOP3.LUT R18, R18, 0xff, RZ, 0xc0, !PT ;  /* 0x000000ff12127812 */ /* 0x004fe400078ec0ff */
[----:B---3--:R-:W-:-:S04]  /*2ea0*/  LOP3.LUT R12, R10, 0xff, RZ, 0xc0, !PT ;  /* 0x000000ff0a0c7812 */ /* 0x008fc800078ec0ff */
[----:B------:R-:W-:Y:S02]  /*2eb0*/  IADD3 R12, R12, R47, R18 ;  /* 0x0000002f0c0c7210 */ /* 0x000fe40007ffe012 */
[----:B----4-:R-:W-:Y:S02]  /*2ec0*/  LOP3.LUT R47, R6, 0xff, RZ, 0xc0, !PT ;  /* 0x000000ff062f7812 */ /* 0x010fe400078ec0ff */
[----:B-----5:R-:W-:-:S04]  /*2ed0*/  LOP3.LUT R6, R8, 0xff, RZ, 0xc0, !PT ;  /* 0x000000ff08067812 */ /* 0x020fc800078ec0ff */
[----:B------:R-:W-:Y:S01]  /*2ee0*/  IADD3 R47, R6, R12, R47 ;  /* 0x0000000c062f7210 */ /* 0x000fe20007ffe02f */
[----:B------:R-:W-:Y:S06]  /*2ef0*/  @P0 BRA `(.L_x_2710) ;  /* 0xfffffffc00580947 */ /* 0x000fec000383ffff */
[----:B------:R-:W-:Y:S05]  /*2f00*/  BSYNC B3 ;  /* 0x0000000000037941 */ /* 0x000fea0003800000 */
.L_x_2709:
[----:B------:R-:W-:Y:S02]  /*2f10*/  MOV R12, R2 ;  /* 0x00000002000c7202 */ /* 0x000fe40000000f00 */
[----:B------:R-:W-:-:S07]  /*2f20*/  MOV R13, R3 ;  /* 0x00000003000d7202 */ /* 0x000fce0000000f00 */
.L_x_2700:
[----:B------:R-:W-:Y:S05]  /*2f30*/  BSYNC B0 ;  /* 0x0000000000007941 */ /* 0x000fea0003800000 */
.L_x_2699:
        /* <DEDUP_REMOVED lines=15> */
[----:B--2---:R-:W-:-:S04]  /*3030*/  LOP3.LUT R6, R2, 0xff, RZ, 0xc0, !PT ;  /* 0x000000ff02067812 */ /* 0x004fc800078ec0ff */
        /* <DEDUP_REMOVED lines=18> */
[----:B--2---:R-:W-:-:S04]  /*3160*/  LOP3.LUT R8, R2, 0xff, RZ, 0xc0, !PT ;  /* 0x000000ff02087812 */ /* 0x004fc800078ec0ff */
[----:B------:R-:W-:Y:S02]  /*3170*/  IADD3 R47, R8, R47, RZ ;  /* 0x0000002f082f7210 */ /* 0x000fe40007ffe0ff */
[----:B---3--:R-:W-:-:S05]  /*3180*/  @P0 LOP3.LUT R8, R6, 0xff, RZ, 0xc0, !PT ;  /* 0x000000ff06080812 */ /* 0x008fca00078ec0ff */
[----:B------:R-:W-:-:S07]  /*3190*/  @P0 IMAD.IADD R47, R8, 0x1, R47 ;  /* 0x00000001082f0824 */ /* 0x000fce00078e022f */
.L_x_2698:
[----:B------:R-:W-:Y:S05]  /*31a0*/  BSYNC B1 ;  /* 0x0000000000017941 */ /* 0x000fea0003800000 */
.L_x_2697:
[----:B------:R0:W-:Y:S01]  /*31b0*/  STG.E.U8 desc[UR4][R4.64], R47 ;  /* 0x0000002f04007986 */ /* 0x0001e2000c101104 */
[----:B------:R-:W-:-:S07]  /*31c0*/  IADD3 R3, R0, 0x80, RZ ;  /* 0x0000008000037810 */ /* 0x000fce0007ffe0ff */
.L_x_2695:
[----:B------:R-:W-:Y:S05]  /*31d0*/  BSYNC B2 ;  /* 0x0000000000027941 */ /* 0x000fea0003800000 */
.L_x_2694:
        /* <DEDUP_REMOVED lines=410> */
.L_x_2714:
[----:B------:R-:W-:Y:S01]  /*4b80*/  ULDC.64 UR12, c[0x0][0x5c8] ;  /* 0x00017200000c7ab9 */ /* 0x000fe20000000a00 */
[----:B------:R-:W-:Y:S01]  /*4b90*/  ULDC.U8 UR11, c[0x0][0x5e0] ;  /* 0x00017800000b7ab9 */ /* 0x000fe20000000000 */
[----:B------:R-:W-:Y:S01]  /*4ba0*/  IADD3 R8, P0, R0, UR12, RZ ;  /* 0x0000000c00087c10 */ /* 0x000fe2000ff1e0ff */
[----:B------:R-:W-:-:S04]  /*4bb0*/  ULDC.64 UR14, c[0x0][0x5d8] ;  /* 0x00017600000e7ab9 */ /* 0x000fc80000000a00 */
        /* <DEDUP_REMOVED lines=46> */
.L_x_2724:
        /* <DEDUP_REMOVED lines=115> */
[----:B------:R-:W-:-:S04]  /*55d0*/  IADD3 R46, P1, R46, 0x10, RZ ;  /* 0x000000102e2e7810 */ /* 0x000fc80007f3e0ff */
[----:B------:R-:W-:Y:S02]  /*55e0*/  IADD3.X R2, RZ, R2, RZ, P1, !PT ;  /* 0x00000002ff027210 */ /* 0x000fe40000ffe4ff */
[----:B------:R-:W-:-:S04]  /*55f0*/  ISETP.GE.U32.AND P1, PT, R46, -0xc, PT ;  /* 0xfffffff42e00780c */ /* 0x000fc80003f26070 */
[----:B------:R-:W-:Y:S02]  /*5600*/  ISETP.GE.AND.EX P1, PT, R2, -0x1, PT, P1 ;  /* 0xffffffff0200780c */ /* 0x000fe40003f26310 */
[----:B------:R-:W-:-:S05]  /*5610*/  IADD3 R6, P2, R6, 0x80, RZ ;  /* 0x0000008006067810 */ /* 0x000fca0007f5e0ff */
[----:B------:R-:W-:Y:S01]  /*5620*/  IMAD.X R7, RZ, RZ, R7, P2 ;  /* 0x000000ffff077224 */ /* 0x000fe200010e0607 */
        /* <DEDUP_REMOVED lines=26> */
.L_x_2723:
[----:B------:R-:W-:Y:S02]  /*57d0*/  MOV R14, R6 ;  /* 0x00000006000e7202 */ /* 0x000fe40000000f00 */
[----:B------:R-:W-:-:S07]  /*57e0*/  MOV R15, R7 ;  /* 0x00000007000f7202 */ /* 0x000fce0000000f00 */
.L_x_2722:
[----:B------:R-:W-:Y:S05]  /*57f0*/  BSYNC B5 ;  /* 0x0000000000057941 */ /* 0x000fea0003800000 */
.L_x_2721:
        /* <DEDUP_REMOVED lines=66> */
[----:B------:R-:W-:-:S03]  /*5c20*/  PLOP3.LUT P0, PT, PT, PT, PT, 0x8, 0x0 ;  /* 0x000000000000781c */ /* 0x000fc60003f0e170 */
[----:B------:R-:W-:Y:S01]  /*5c30*/  IMAD.X R2, RZ, RZ, R2, P2 ;  /* 0x000000ffff027224 */ /* 0x000fe200010e0602 */
[----:B--2---:R-:W-:Y:S02]  /*5c40*/  LOP3.LUT R17, R16, 0xff, RZ, 0xc0, !PT ;  /* 0x000000ff10117812 */ /* 0x004fe400078ec0ff */
        /* <DEDUP_REMOVED lines=8> */
[----:B------:R-:W-:-:S04]  /*5cd0*/  IADD3 R14, P1, R6, 0x40, RZ ;  /* 0x00000040060e7810 */ /* 0x000fc80007f3e0ff */
[----:B------:R-:W-:Y:S02]  /*5ce0*/  IADD3.X R15, RZ, R7, RZ, P1, !PT ;  /* 0x00000007ff0f7210 */ /* 0x000fe40000ffe4ff */
[----:B------:R-:W-:Y:S02]  /*5cf0*/  LOP3.LUT R47, R8, 0xff, RZ, 0xc0, !PT ;  /* 0x000000ff082f7812 */ /* 0x000fe400078ec0ff */
[----:B------:R-:W-:Y:S02]  /*5d00*/  LOP3.LUT R12, R12, 0xff, RZ, 0xc0, !PT ;  /* 0x000000ff0c0c7812 */ /* 0x000fe400078ec0ff */
[----:B------:R-:W-:Y:S02]  /*5d10*/  MOV R6, R14 ;  /* 0x0000000e00067202 */ /* 0x000fe40000000f00 */
[----:B------:R-:W-:Y:S02]  /*5d20*/  IADD3 R47, R12, R10, R47 ;  /* 0x0000000a0c2f7210 */ /* 0x000fe40007ffe02f */
[----:B------:R-:W-:-:S07]  /*5d30*/  MOV R7, R15 ;  /* 0x0000000f00077202 */ /* 0x000fce0000000f00 */
.L_x_2726:
[----:B------:R-:W-:Y:S05]  /*5d40*/  BSYNC B5 ;  /* 0x0000000000057941 */ /* 0x000fea0003800000 */
.L_x_2725:
[----:B------:R-:W-:-:S04]  /*5d50*/  ISETP.NE.U32.AND P1, PT, R46, RZ, PT ;  /* 0x000000ff2e00720c */ /* 0x000fc80003f25070 */
[----:B------:R-:W-:-:S13]  /*5d60*/  ISETP.NE.OR.EX P0, PT, R2, RZ, P0, P1 ;  /* 0x000000ff0200720c */ /* 0x000fda0000705710 */
[----:B------:R-:W-:Y:S05]  /*5d70*/  @!P0 BREAK B2 ;  /* 0x0000000000028942 */ /* 0x000fea0003800000 */
[----:B------:R-:W-:Y:S05]  /*5d80*/  @!P0 BRA `(.L_x_2718) ;  /* 0x0000000000bc8947 */ /* 0x000fea0003800000 */
.L_x_2720:
[----:B------:R-:W-:Y:S05]  /*5d90*/  BSYNC B2 ;  /* 0x0000000000027941 */ /* 0x000fea0003800000 */
.L_x_2719:
[----:B------:R-:W-:Y:S01]  /*5da0*/  BSSY B2, `(.L_x_2727) ;  /* 0x000002b000027945 */ /* 0x000fe20003800000 */
.L_x_2728:
[----:B------:R-:W2:Y:S04]  /*5db0*/  LDG.E.64.CONSTANT R10, desc[UR4][R6.64] ;  /* 0x00000004060a7981 */ /* 0x000ea8000c1e9b00 */
[----:B------:R-:W3:Y:S04]  /*5dc0*/  LDG.E.64.CONSTANT R14, desc[UR4][R6.64+0x8] ;  /* 0x00000804060e7981 */ /* 0x000ee8000c1e9b00 */
[----:B------:R-:W4:Y:S04]  /*5dd0*/  LDG.E.64.CONSTANT R16, desc[UR4][R6.64+0x10] ;  /* 0x0000100406107981 */ /* 0x000f28000c1e9b00 */
[----:B------:R-:W5:Y:S01]  /*5de0*/  LDG.E.64.CONSTANT R8, desc[UR4][R6.64+0x18] ;  /* 0x0000180406087981 */ /* 0x000f62000c1e9b00 */
[----:B------:R-:W-:-:S02]  /*5df0*/  IMAD.MOV.U32 R35, RZ, RZ, RZ ;  /* 0x000000ffff237224 */ /* 0x000fc400078e00ff */
[----:B--2---:R-:W-:Y:S02]  /*5e00*/  IMAD R11, R11, UR6, RZ ;  /* 0x000000060b0b7c24 */ /* 0x004fe4000f8e02ff */
        /* <DEDUP_REMOVED lines=27> */
[----:B------:R-:W-:-:S04]  /*5fc0*/  IADD3 R6, P1, R6, 0x20, RZ ;  /* 0x0000002006067810 */ /* 0x000fc80007f3e0ff */
[----:B------:R-:W-:Y:S02]  /*5fd0*/  IADD3.X R7, RZ, R7, RZ, P1, !PT ;  /* 0x00000007ff077210 */ /* 0x000fe40000ffe4ff */
        /* <DEDUP_REMOVED lines=8> */
.L_x_2727:
[----:B------:R-:W-:Y:S01]  /*6060*/  MOV R14, R6 ;  /* 0x00000006000e7202 */ /* 0x000fe20000000f00 */
[----:B------:R-:W-:-:S07]  /*6070*/  IMAD.MOV.U32 R15, RZ, RZ, R7 ;  /* 0x000000ffff0f7224 */ /* 0x000fce00078e0007 */
.L_x_2718:
[----:B------:R-:W-:Y:S05]  /*6080*/  BSYNC B3 ;  /* 0x0000000000037941 */ /* 0x000fea0003800000 */
.L_x_2717:
        /* <DEDUP_REMOVED lines=38> */
.L_x_2716:
[----:B------:R-:W-:Y:S05]  /*62f0*/  BSYNC B4 ;  /* 0x0000000000047941 */ /* 0x000fea0003800000 */
.L_x_2715:
[----:B------:R0:W-:Y:S01]  /*6300*/  STG.E.U8 desc[UR4][R4.64], R47 ;  /* 0x0000002f04007986 */ /* 0x0001e2000c101104 */
[----:B------:R-:W-:-:S04]  /*6310*/  IADD3 R3, R3, 0x80, RZ ;  /* 0x0000008003037810 */ /* 0x000fc80007ffe0ff */
[----:B------:R-:W-:-:S13]  /*6320*/  ISETP.GE.AND P0, PT, R3, UR10, PT ;  /* 0x0000000a03007c0c */ /* 0x000fda000bf06270 */
[----:B0-----:R-:W-:Y:S05]  /*6330*/  @P0 BRA `(.L_x_2729) ;  /* 0x0000006000800947 */ /* 0x001fea0003800000 */
[----:B------:R-:W0:Y:S01]  /*6340*/  LDC R10, c[0x0][0x218] ;  /* 0x00008600ff0a7b82 */ /* 0x000e220000000800 */
[----:B------:R-:W-:Y:S01]  /*6350*/  HFMA2.MMA R34, -RZ, RZ, 0, 0 ;  /* 0x00000000ff227435 */ /* 0x000fe200000001ff */
[----:B------:R-:W-:Y:S02]  /*6360*/  MOV R0, RZ ;  /* 0x000000ff00007202 */ /* 0x000fe40000000f00 */
[----:B------:R-:W-:Y:S02]  /*6370*/  CS2R R4, SRZ ;  /* 0x0000000000047805 */ /* 0x000fe4000001ff00 */
        /* <DEDUP_REMOVED lines=399> */
.L_x_2730:
        /* <DEDUP_REMOVED lines=50> */
.L_x_2740:
        /* <DEDUP_REMOVED lines=147> */
.L_x_2739:
[----:B------:R-:W-:Y:S01]  /*88c0*/  MOV R14, R6 ;  /* 0x00000006000e7202 */ /* 0x000fe20000000f00 */
[----:B------:R-:W-:-:S07]  /*88d0*/  IMAD.MOV.U32 R15, RZ, RZ, R7 ;  /* 0x000000ffff0f7224 */ /* 0x000fce00078e0007 */
.L_x_2738:
[----:B------:R-:W-:Y:S05]  /*88e0*/  BSYNC B5 ;  /* 0x0000000000057941 */ /* 0x000fea0003800000 */
.L_x_2737:
        /* <DEDUP_REMOVED lines=84> */
.L_x_2742:
[----:B------:R-:W-:Y:S05]  /*8e30*/  BSYNC B5 ;  /* 0x0000000000057941 */ /* 0x000fea0003800000 */
.L_x_2741:
[----:B------:R-:W-:-:S04]  /*8e40*/  ISETP.NE.U32.AND P1, PT, R46, RZ, PT ;  /* 0x000000ff2e00720c */ /* 0x000fc80003f25070 */
[----:B------:R-:W-:-:S13]  /*8e50*/  ISETP.NE.OR.EX P0, PT, R2, RZ, P0, P1 ;  /* 0x000000ff0200720c */ /* 0x000fda0000705710 */
[----:B------:R-:W-:Y:S05]  /*8e60*/  @!P0 BREAK B2 ;  /* 0x0000000000028942 */ /* 0x000fea0003800000 */
[----:B------:R-:W-:Y:S05]  /*8e70*/  @!P0 BRA `(.L_x_2734) ;  /* 0x0000000000c48947 */ /* 0x000fea0003800000 */
.L_x_2736:
[----:B------:R-:W-:Y:S05]  /*8e80*/  BSYNC B2 ;  /* 0x0000000000027941 */ /* 0x000fea0003800000 */
.L_x_2735:
[----:B------:R-:W-:Y:S01]  /*8e90*/  BSSY B2, `(.L_x_2743) ;  /* 0x000002d000027945 */ /* 0x000fe20003800000 */
.L_x_2744:
        /* <DEDUP_REMOVED lines=31> */
[----:B------:R-:W-:-:S05]  /*9090*/  IADD3 R46, P0, R46, 0x4, RZ ;  /* 0x000000042e2e7810 */ /* 0x000fca0007f1e0ff */
[----:B------:R-:W-:Y:S01]  /*90a0*/  IMAD.X R2, RZ, RZ, R2, P0 ;  /* 0x000000ffff027224 */ /* 0x000fe200000e0602 */
        /* <DEDUP_REMOVED lines=12> */
.L_x_2743:
[----:B------:R-:W-:Y:S02]  /*9170*/  MOV R14, R6 ;  /* 0x00000006000e7202 */ /* 0x000fe40000000f00 */
[----:B------:R-:W-:-:S07]  /*9180*/  MOV R15, R7 ;  /* 0x00000007000f7202 */ /* 0x000fce0000000f00 */
.L_x_2734:
[----:B------:R-:W-:Y:S05]  /*9190*/  BSYNC B3 ;  /* 0x0000000000037941 */ /* 0x000fea0003800000 */
.L_x_2733:
        /* <DEDUP_REMOVED lines=36> */
[----:B---3--:R-:W-:-:S04]  /*93e0*/  @P0 LOP3.LUT R0, R8, 0xff, RZ, 0xc0, !PT ;  /* 0x000000ff08000812 */ /* 0x008fc800078ec0ff */
[----:B------:R-:W-:-:S07]  /*93f0*/  @P0 IADD3 R47, R0, R47, RZ ;  /* 0x0000002f002f0210 */ /* 0x000fce0007ffe0ff */
.L_x_2732:
[----:B------:R-:W-:Y:S05]  /*9400*/  BSYNC B4 ;  /* 0x0000000000047941 */ /* 0x000fea0003800000 */
.L_x_2731:
[----:B------:R1:W-:Y:S01]  /*9410*/  STG.E.U8 desc[UR4][R4.64], R47 ;  /* 0x0000002f04007986 */ /* 0x0003e2000c101104 */
[----:B------:R-:W-:-:S07]  /*9420*/  VIADD R3, R3, 0x80 ;  /* 0x0000008003037836 */ /* 0x000fce0000000000 */
.L_x_2713:
        /* <DEDUP_REMOVED lines=405> */
.L_x_2746:
        /* <DEDUP_REMOVED lines=50> */
.L_x_2756:
        /* <DEDUP_REMOVED lines=147> */
.L_x_2755:
[----:B------:R-:W-:Y:S02]  /*b9d0*/  MOV R14, R6 ;  /* 0x00000006000e7202 */ /* 0x000fe40000000f00 */
[----:B------:R-:W-:-:S07]  /*b9e0*/  MOV R15, R7 ;  /* 0x00000007000f7202 */ /* 0x000fce0000000f00 */
.L_x_2754:
[----:B------:R-:W-:Y:S05]  /*b9f0*/  BSYNC B5 ;  /* 0x0000000000057941 */ /* 0x000fea0003800000 */
.L_x_2753:
        /* <DEDUP_REMOVED lines=80> */
[----:B------:R-:W-:Y:S01]  /*bf00*/  LOP3.LUT R12, R12, 0xff, RZ, 0xc0, !PT ;  /* 0x000000ff0c0c7812 */ /* 0x000fe200078ec0ff */
[----:B------:R-:W-:Y:S01]  /*bf10*/  IMAD.MOV.U32 R6, RZ, RZ, R14 ;  /* 0x000000ffff067224 */ /* 0x000fe200078e000e */
[----:B------:R-:W-:Y:S02]  /*bf20*/  MOV R7, R15 ;  /* 0x0000000f00077202 */ /* 0x000fe40000000f00 */
[----:B------:R-:W-:-:S07]  /*bf30*/  IADD3 R47, R12, R10, R47 ;  /* 0x0000000a0c2f7210 */ /* 0x000fce0007ffe02f */
.L_x_2758:
[----:B------:R-:W-:Y:S05]  /*bf40*/  BSYNC B5 ;  /* 0x0000000000057941 */ /* 0x000fea0003800000 */
.L_x_2757:
[----:B------:R-:W-:-:S04]  /*bf50*/  ISETP.NE.U32.AND P1, PT, R46, RZ, PT ;  /* 0x000000ff2e00720c */ /* 0x000fc80003f25070 */
[----:B------:R-:W-:-:S13]  /*bf60*/  ISETP.NE.OR.EX P0, PT, R2, RZ, P0, P1 ;  /* 0x000000ff0200720c */ /* 0x000fda0000705710 */
[----:B------:R-:W-:Y:S05]  /*bf70*/  @!P0 BREAK B2 ;  /* 0x0000000000028942 */ /* 0x000fea0003800000 */
[----:B------:R-:W-:Y:S05]  /*bf80*/  @!P0 BRA `(.L_x_2750) ;  /* 0x0000000000c48947 */ /* 0x000fea0003800000 */
.L_x_2752:
[----:B------:R-:W-:Y:S05]  /*bf90*/  BSYNC B2 ;  /* 0x0000000000027941 */ /* 0x000fea0003800000 */
.L_x_2751:
[----:B------:R-:W-:Y:S01]  /*bfa0*/  BSSY B2, `(.L_x_2759) ;  /* 0x000002d000027945 */ /* 0x000fe20003800000 */
.L_x_2760:
        /* <DEDUP_REMOVED lines=45> */
.L_x_2759:
[----:B------:R-:W-:Y:S02]  /*c280*/  MOV R14, R6 ;  /* 0x00000006000e7202 */ /* 0x000fe40000000f00 */
[----:B------:R-:W-:-:S07]  /*c290*/  MOV R15, R7 ;  /* 0x00000007000f7202 */ /* 0x000fce0000000f00 */
.L_x_2750:
[----:B------:R-:W-:Y:S05]  /*c2a0*/  BSYNC B3 ;  /* 0x0000000000037941 */ /* 0x000fea0003800000 */
.L_x_2749:
        /* <DEDUP_REMOVED lines=15> */
[----:B--2---:R-:W-:-:S05]  /*c3a0*/  LOP3.LUT R2, R6, 0xff, RZ, 0xc0, !PT ;  /* 0x000000ff06027812 */ /* 0x004fca00078ec0ff */
        /* <DEDUP_REMOVED lines=22> */
.L_x_2748:
[----:B------:R-:W-:Y:S05]  /*c510*/  BSYNC B4 ;  /* 0x0000000000047941 */ /* 0x000fea0003800000 */
.L_x_2747:
[----:B------:R0:W-:Y:S01]  /*c520*/  STG.E.U8 desc[UR4][R4.64], R47 ;  /* 0x0000002f04007986 */ /* 0x0001e2000c101104 */
[----:B------:R-:W-:-:S07]  /*c530*/  IADD3 R3, R3, 0x80, RZ ;  /* 0x0000008003037810 */ /* 0x000fce0007ffe0ff */
.L_x_2729:
[----:B------:R-:W-:-:S13]  /*c540*/  ISETP.GE.AND P0, PT, R3, UR10, PT ;  /* 0x0000000a03007c0c */ /* 0x000fda000bf06270 */
[----:B------:R-:W-:Y:S05]  /*c550*/  @P0 BRA `(.L_x_2761) ;  /* 0x0000006000840947 */ /* 0x000fea0003800000 */
[----:B------:R-:W1:Y:S01]  /*c560*/  LDC R10, c[0x0][0x218] ;  /* 0x00008600ff0a7b82 */ /* 0x000e620000000800 */
[----:B------:R-:W-:Y:S01]  /*c570*/  IMAD.MOV.U32 R0, RZ, RZ, RZ ;  /* 0x000000ffff007224 */ /* 0x000fe200078e00ff */
[----:B0-----:R-:W-:Y:S02]  /*c580*/  CS2R R4, SRZ ;  /* 0x0000000000047805 */ /* 0x001fe4000001ff00 */
[----:B------:R-:W-:Y:S02]  /*c590*/  MOV R34, RZ ;  /* 0x000000ff00227202 */ /* 0x000fe40000000f00 */
        /* <DEDUP_REMOVED lines=399> */
.L_x_2762:
        /* <DEDUP_REMOVED lines=50> */
.L_x_2772:
        /* <DEDUP_REMOVED lines=147> */
.L_x_2771:
[----:B------:R-:W-:Y:S02]  /*eae0*/  MOV R14, R6 ;  /* 0x00000006000e7202 */ /* 0x000fe40000000f00 */
[----:B------:R-:W-:-:S07]  /*eaf0*/  MOV R15, R7 ;  /* 0x00000007000f7202 */ /* 0x000fce0000000f00 */
.L_x_2770:
[----:B------:R-:W-:Y:S05]  /*eb00*/  BSYNC B5 ;  /* 0x0000000000057941 */ /* 0x000fea0003800000 */
.L_x_2769:
        /* <DEDUP_REMOVED lines=84> */
.L_x_2774:
[----:B------:R-:W-:Y:S05]  /*f050*/  BSYNC B5 ;  /* 0x0000000000057941 */ /* 0x000fea0003800000 */
.L_x_2773:
[----:B------:R-:W-:-:S04]  /*f060*/  ISETP.NE.U32.AND P1, PT, R46, RZ, PT ;  /* 0x000000ff2e00720c */ /* 0x000fc80003f25070 */
[----:B------:R-:W-:-:S13]  /*f070*/  ISETP.NE.OR.EX P0, PT, R2, RZ, P0, P1 ;  /* 0x000000ff0200720c */ /* 0x000fda0000705710 */
[----:B------:R-:W-:Y:S05]  /*f080*/  @!P0 BREAK B2 ;  /* 0x0000000000028942 */ /* 0x000fea0003800000 */
[----:B------:R-:W-:Y:S05]  /*f090*/  @!P0 BRA `(.L_x_2766) ;  /* 0x0000000000c48947 */ /* 0x000fea0003800000 */
.L_x_2768:
[----:B------:R-:W-:Y:S05]  /*f0a0*/  BSYNC B2 ;  /* 0x0000000000027941 */ /* 0x000fea0003800000 */
.L_x_2767:
[----:B------:R-:W-:Y:S01]  /*f0b0*/  BSSY B2, `(.L_x_2775) ;  /* 0x000002d000027945 */ /* 0x000fe20003800000 */
.L_x_2776:
        /* <DEDUP_REMOVED lines=45> */
.L_x_2775:
[----:B------:R-:W-:Y:S01]  /*f390*/  IMAD.MOV.U32 R14, RZ, RZ, R6 ;  /* 0x000000ffff0e7224 */ /* 0x000fe200078e0006 */
[----:B------:R-:W-:-:S07]  /*f3a0*/  MOV R15, R7 ;  /* 0x00000007000f7202 */ /* 0x000fce0000000f00 */
.L_x_2766:
[----:B------:R-:W-:Y:S05]  /*f3b0*/  BSYNC B3 ;  /* 0x0000000000037941 */ /* 0x000fea0003800000 */
.L_x_2765:
        /* <DEDUP_REMOVED lines=34> */
[----:B--2---:R-:W-:-:S05]  /*f5e0*/  LOP3.LUT R0, R6, 0xff, RZ, 0xc0, !PT ;  /* 0x000000ff06007812 */ /* 0x004fca00078ec0ff */
[----:B------:R-:W-:Y:S01]  /*f5f0*/  IMAD.IADD R47, R0, 0x1, R47 ;  /* 0x00000001002f7824 */ /* 0x000fe200078e022f */
[----:B---3--:R-:W-:-:S04]  /*f600*/  @P0 LOP3.LUT R0, R8, 0xff, RZ, 0xc0, !PT ;  /* 0x000000ff08000812 */ /* 0x008fc800078ec0ff */
[----:B------:R-:W-:-:S07]  /*f610*/  @P0 IADD3 R47, R0, R47, RZ ;  /* 0x0000002f002f0210 */ /* 0x000fce0007ffe0ff */
.L_x_2764:
[----:B------:R-:W-:Y:S05]  /*f620*/  BSYNC B4 ;  /* 0x0000000000047941 */ /* 0x000fea0003800000 */
.L_x_2763:
[----:B------:R2:W-:Y:S01]  /*f630*/  STG.E.U8 desc[UR4][R4.64], R47 ;  /* 0x0000002f04007986 */ /* 0x0005e2000c101104 */
[----:B------:R-:W-:-:S07]  /*f640*/  IADD3 R3, R3, 0x80, RZ ;  /* 0x0000008003037810 */ /* 0x000fce0007ffe0ff */
.L_x_2745:
[----:B------:R-:W-:-:S13]  /*f650*/  ISETP.GE.AND P0, PT, R3, UR10, PT ;  /* 0x0000000a03007c0c */ /* 0x000fda000bf06270 */
[----:B------:R-:W-:Y:S05]  /*f660*/  @P0 BREAK B0 ;  /* 0x0000000000000942 */ /* 0x000fea0003800000 */
[----:B------:R-:W-:Y:S05]  /*f670*/  @P0 BRA `(.L_x_2777) ;  /* 0x0000006000880947 */ /* 0x000fea0003800000 */
[----:B------:R-:W3:Y:S01]  /*f680*/  LDC R10, c[0x0][0x218] ;  /* 0x00008600ff0a7b82 */ /* 0x000ee20000000800 */
[----:B------:R-:W-:Y:S02]  /*f690*/  MOV R0, RZ ;  /* 0x000000ff00007202 */ /* 0x000fe40000000f00 */
[----:B012---:R-:W-:Y:S01]  /*f6a0*/  CS2R R4, SRZ ;  /* 0x0000000000047805 */ /* 0x007fe2000001ff00 */
[----:B------:R-:W-:Y:S01]  /*f6b0*/  IMAD.MOV.U32 R34, RZ, RZ, RZ ;  /* 0x000000ffff227224 */ /* 0x000fe200078e00ff */
[----:B---3--:R-:W-:-:S13]  /*f6c0*/  ISETP.NE.AND P0, PT, R10, RZ, PT ;  /* 0x000000ff0a00720c */ /* 0x008fda0003f05270 */
        /* <DEDUP_REMOVED lines=398> */
.L_x_2778:
        /* <DEDUP_REMOVED lines=50> */
.L_x_2788:
        /* <DEDUP_REMOVED lines=147> */
.L_x_2787:
[----:B------:R-:W-:Y:S01]  /*11c00*/  IMAD.MOV.U32 R14, RZ, RZ, R6 ;  /* 0x000000ffff0e7224 */ /* 0x000fe200078e0006 */
[----:B------:R-:W-:-:S07]  /*11c10*/  MOV R15, R7 ;  /* 0x00000007000f7202 */ /* 0x000fce0000000f00 */
.L_x_2786:
[----:B------:R-:W-:Y:S05]  /*11c20*/  BSYNC B5 ;  /* 0x0000000000057941 */ /* 0x000fea0003800000 */
.L_x_2785:
        /* <DEDUP_REMOVED lines=50> */
[----:B------:R-:W5:Y:S02]  /*11f50*/  LDG.E.U8.CONSTANT R24, desc[UR4][R24.64] ;  /* 0x0000000418187981 */ /* 0x000f64000c1e9100 */
[----:B------:R-:W-:Y:S01]  /*11f60*/  IADD3.X R11, R27, UR15, R11, P0, !PT ;  /* 0x0000000f1b0b7c10 */ /* 0x000fe200087fe40b */
[--C-:B------:R-:W-:Y:S01]  /*11f70*/  IMAD.WIDE.U32 R28, R8, UR12, R34.reuse ;  /* 0x0000000c081c7c25 */ /* 0x100fe2000f8e0022 */
[----:B------:R-:W5:Y:S03]  /*11f80*/  LDG.E.U8.CONSTANT R18, desc[UR4][R18.64] ;  /* 0x0000000412127981 */ /* 0x000f66000c1e9100 */
[----:B------:R-:W-:Y:S01]  /*11f90*/  IMAD R13, R13, UR12, RZ ;  /* 0x0000000c0d0d7c24 */ /* 0x000fe2000f8e02ff */
[----:B------:R1:W5:Y:S01]  /*11fa0*/  LDG.E.U8.CONSTANT R10, desc[UR4][R10.64] ;  /* 0x000000040a0a7981 */ /* 0x000362000c1e9100 */
[----:B0-----:R-:W-:-:S04]  /*11fb0*/  IMAD.WIDE.U32 R20, R12, UR12, R34 ;  /* 0x0000000c0c147c25 */ /* 0x001fc8000f8e0022 */
[----:B------:R-:W-:Y:S01]  /*11fc0*/  IMAD R9, R8, UR13, R9 ;  /* 0x0000000d08097c24 */ /* 0x000fe2000f8e0209 */
[----:B------:R-:W-:Y:S01]  /*11fd0*/  IADD3 R8, P0, R28, UR14, RZ ;  /* 0x0000000e1c087c10 */ /* 0x000fe2000ff1e0ff */
[----:B------:R-:W-:Y:S01]  /*11fe0*/  IMAD R13, R12, UR13, R13 ;  /* 0x0000000d0c0d7c24 */ /* 0x000fe2000f8e020d */
[----:B------:R-:W-:Y:S02]  /*11ff0*/  IADD3 R12, P1, R20, UR14, RZ ;  /* 0x0000000e140c7c10 */ /* 0x000fe4000ff3e0ff */
        /* <DEDUP_REMOVED lines=13> */
[----:B-1----:R-:W-:Y:S02]  /*120d0*/  LOP3.LUT R11, R18, 0xff, RZ, 0xc0, !PT ;  /* 0x000000ff120b7812 */ /* 0x002fe400078ec0ff */
[----:B------:R-:W-:-:S04]  /*120e0*/  LOP3.LUT R10, R10, 0xff, RZ, 0xc0, !PT ;  /* 0x000000ff0a0a7812 */ /* 0x000fc800078ec0ff */
[----:B------:R-:W-:Y:S02]  /*120f0*/  IADD3 R10, R10, R14, R11 ;  /* 0x0000000e0a0a7210 */ /* 0x000fe40007ffe00b */
[----:B------:R-:W-:-:S05]  /*12100*/  IADD3 R14, P1, R6, 0x40, RZ ;  /* 0x00000040060e7810 */ /* 0x000fca0007f3e0ff */
[----:B------:R-:W-:Y:S01]  /*12110*/  IMAD.X R15, RZ, RZ, R7, P1 ;  /* 0x000000ffff0f7224 */ /* 0x000fe200008e0607 */
[----:B------:R-:W-:Y:S02]  /*12120*/  LOP3.LUT R47, R8, 0xff, RZ, 0xc0, !PT ;  /* 0x000000ff082f7812 */ /* 0x000fe400078ec0ff */
[----:B------:R-:W-:Y:S02]  /*12130*/  LOP3.LUT R12, R12, 0xff, RZ, 0xc0, !PT ;  /* 0x000000ff0c0c7812 */ /* 0x000fe400078ec0ff */
[----:B------:R-:W-:Y:S02]  /*12140*/  MOV R6, R14 ;  /* 0x0000000e00067202 */ /* 0x000fe40000000f00 */
[----:B------:R-:W-:Y:S02]  /*12150*/  IADD3 R47, R12, R10, R47 ;  /* 0x0000000a0c2f7210 */ /* 0x000fe40007ffe02f */
[----:B------:R-:W-:-:S07]  /*12160*/  MOV R7, R15 ;  /* 0x0000000f00077202 */ /* 0x000fce0000000f00 */
.L_x_2790:
[----:B------:R-:W-:Y:S05]  /*12170*/  BSYNC B5 ;  /* 0x0000000000057941 */ /* 0x000fea0003800000 */
.L_x_2789:
[----:B------:R-:W-:-:S04]  /*12180*/  ISETP.NE.U32.AND P1, PT, R46, RZ, PT ;  /* 0x000000ff2e00720c */ /* 0x000fc80003f25070 */
[----:B------:R-:W-:-:S13]  /*12190*/  ISETP.NE.OR.EX P0, PT, R2, RZ, P0, P1 ;  /* 0x000000ff0200720c */ /* 0x000fda0000705710 */
[----:B------:R-:W-:Y:S05]  /*121a0*/  @!P0 BREAK B2 ;  /* 0x0000000000028942 */ /* 0x000fea0003800000 */
[----:B------:R-:W-:Y:S05]  /*121b0*/  @!P0 BRA `(.L_x_2782) ;  /* 0x0000000000c48947 */ /* 0x000fea0003800000 */
.L_x_2784:
[----:B------:R-:W-:Y:S05]  /*121c0*/  BSYNC B2 ;  /* 0x0000000000027941 */ /* 0x000fea0003800000 */
.L_x_2783:
[----:B------:R-:W-:Y:S01]  /*121d0*/  BSSY B2, `(.L_x_2791) ;  /* 0x000002d000027945 */ /* 0x000fe20003800000 */
.L_x_2792:
        /* <DEDUP_REMOVED lines=45> */
.L_x_2791:
[----:B------:R-:W-:Y:S01]  /*124b0*/  MOV R14, R6 ;  /* 0x00000006000e7202 */ /* 0x000fe20000000f00 */
[----:B------:R-:W-:-:S07]  /*124c0*/  IMAD.MOV.U32 R15, RZ, RZ, R7 ;  /* 0x000000ffff0f7224 */ /* 0x000fce00078e0007 */
.L_x_2782:
[----:B------:R-:W-:Y:S05]  /*124d0*/  BSYNC B3 ;  /* 0x0000000000037941 */ /* 0x000fea0003800000 */
.L_x_2781:
        /* <DEDUP_REMOVED lines=38> */
.L_x_2780:
[----:B------:R-:W-:Y:S05]  /*12740*/  BSYNC B4 ;  /* 0x0000000000047941 */ /* 0x000fea0003800000 */
.L_x_2779:
[----:B------:R1:W-:Y:S01]  /*12750*/  STG.E.U8 desc[UR4][R4.64], R47 ;  /* 0x0000002f04007986 */ /* 0x0003e2000c101104 */
[----:B------:R-:W-:-:S07]  /*12760*/  IADD3 R3, R3, 0x80, RZ ;  /* 0x0000008003037810 */ /* 0x000fce0007ffe0ff */
.L_x_2761:
[----:B------:R-:W-:-:S13]  /*12770*/  ISETP.GE.AND P0, PT, R3, UR10, PT ;  /* 0x0000000a03007c0c */ /* 0x000fda000bf06270 */
[----:B------:R-:W-:Y:S05]  /*12780*/  @P0 BREAK B0 ;  /* 0x0000000000000942 */ /* 0x000fea0003800000 */
[----:B------:R-:W-:Y:S05]  /*12790*/  @P0 BRA `(.L_x_2777) ;  /* 0x0000003000400947 */ /* 0x000fea0003800000 */
[----:B------:R-:W-:Y:S05]  /*127a0*/  BSYNC B0 ;  /* 0x0000000000007941 */ /* 0x000fea0003800000 */
.L_x_2712:
[----:B------:R-:W2:Y:S01]  /*127b0*/  LDC R10, c[0x0][0x218] ;  /* 0x00008600ff0a7b82 */ /* 0x000ea20000000800 */
[----:B------:R-:W-:Y:S01]  /*127c0*/  HFMA2.MMA R34, -RZ, RZ, 0, 0 ;  /* 0x00000000ff227435 */ /* 0x000fe200000001ff */
[----:B------:R-:W-:Y:S02]  /*127d0*/  MOV R0, RZ ;  /* 0x000000ff00007202 */ /* 0x000fe40000000f00 */
[----:B01----:R-:W-:Y:S02]  /*127e0*/  CS2R R4, SRZ ;  /* 0x0000000000047805 */ /* 0x003fe4000001ff00 */
        /* <DEDUP_REMOVED lines=399> */
.L_x_2793:
        /* <DEDUP_REMOVED lines=50> */
.L_x_2803:
        /* <DEDUP_REMOVED lines=147> */
.L_x_2802:
[----:B------:R-:W-:Y:S01]  /*14d30*/  MOV R14, R6 ;  /* 0x00000006000e7202 */ /* 0x000fe20000000f00 */
[----:B------:R-:W-:-:S07]  /*14d40*/  IMAD.MOV.U32 R15, RZ, RZ, R7 ;  /* 0x000000ffff0f7224 */ /* 0x000fce00078e0007 */
.L_x_2801:
[----:B------:R-:W-:Y:S05]  /*14d50*/  BSYNC B5 ;  /* 0x0000000000057941 */ /* 0x000fea0003800000 */
.L_x_2800:
        /* <DEDUP_REMOVED lines=84> */
.L_x_2805:
[----:B------:R-:W-:Y:S05]  /*152a0*/  BSYNC B5 ;  /* 0x0000000000057941 */ /* 0x000fea0003800000 */
.L_x_2804:
[----:B------:R-:W-:-:S04]  /*152b0*/  ISETP.NE.U32.AND P1, PT, R46, RZ, PT ;  /* 0x000000ff2e00720c */ /* 0x000fc80003f25070 */
[----:B------:R-:W-:-:S13]  /*152c0*/  ISETP.NE.OR.EX P0, PT, R2, RZ, P0, P1 ;  /* 0x000000ff0200720c */ /* 0x000fda0000705710 */
[----:B------:R-:W-:Y:S05]  /*152d0*/  @!P0 BREAK B2 ;  /* 0x0000000000028942 */ /* 0x000fea0003800000 */
[----:B------:R-:W-:Y:S05]  /*152e0*/  @!P0 BRA `(.L_x_2797) ;  /* 0x0000000000c48947 */ /* 0x000fea0003800000 */
.L_x_2799:
[----:B------:R-:W-:Y:S05]  /*152f0*/  BSYNC B2 ;  /* 0x0000000000027941 */ /* 0x000fea0003800000 */
.L_x_2798:
[----:B------:R-:W-:Y:S01]  /*15300*/  BSSY B2, `(.L_x_2806) ;  /* 0x000002d000027945 */ /* 0x000fe20003800000 */
.L_x_2807:
        /* <DEDUP_REMOVED lines=45> */
.L_x_2806:
[----:B------:R-:W-:Y:S02]  /*155e0*/  MOV R14, R6 ;  /* 0x00000006000e7202 */ /* 0x000fe40000000f00 */
[----:B------:R-:W-:-:S07]  /*155f0*/  MOV R15, R7 ;  /* 0x00000007000f7202 */ /* 0x000fce0000000f00 */
.L_x_2797:
[----:B------:R-:W-:Y:S05]  /*15600*/  BSYNC B3 ;  /* 0x0000000000037941 */ /* 0x000fea0003800000 */
.L_x_2796:
        /* <DEDUP_REMOVED lines=38> */
.L_x_2795:
[----:B------:R-:W-:Y:S05]  /*15870*/  BSYNC B4 ;  /* 0x0000000000047941 */ /* 0x000fea0003800000 */
.L_x_2794:
[----:B------:R3:W-:Y:S01]  /*15880*/  STG.E.U8 desc[UR4][R4.64], R47 ;  /* 0x0000002f04007986 */ /* 0x0007e2000c101104 */
[----:B------:R-:W-:-:S07]  /*15890*/  VIADD R3, R3, 0x80 ;  /* 0x0000008003037836 */ /* 0x000fce0000000000 */
.L_x_2777:
[----:B------:R-:W-:Y:S05]  /*158a0*/  BSYNC B1 ;  /* 0x0000000000017941 */ /* 0x000fea0003800000 */
.L_x_2711:
[----:B------:R-:W-:Y:S05]  /*158b0*/  WARPSYNC.ALL ;  /* 0x0000000000007948 */ /* 0x000fea0003800000 */
[----:B------:R-:W-:-:S13]  /*158c0*/  ISETP.GE.AND P0, PT, R3, UR10, PT ;  /* 0x0000000a03007c0c */ /* 0x000fda000bf06270 */
[----:B------:R-:W-:Y:S05]  /*158d0*/  @P0 EXIT ;  /* 0x000000000000094d */ /* 0x000fea0003800000 */
[----:B0123--:R-:W0:Y:S01]  /*158e0*/  LDC R4, c[0x0][0x218] ;  /* 0x00008600ff047b82 */ /* 0x00fe220000000800 */
        /* <DEDUP_REMOVED lines=403> */
.L_x_2808:
        /* <DEDUP_REMOVED lines=9> */
[----:B------:R-:W-:-:S04]  /*172b0*/  ULDC.U8 UR6, c[0x0][0x5e0] ;  /* 0x0001780000067ab9 */ /* 0x000fc80000000000 */
[----:B------:R-:W-:-:S06]  /*172c0*/  IMAD.X R5, RZ, RZ, UR7, P0 ;  /* 0x00000007ff057e24 */ /* 0x000fcc00080e06ff */
        /* <DEDUP_REMOVED lines=15> */
[----:B------:R-:W-:Y:S01]  /*173c0*/  LEA.HI.X R13, R4, UR9, R5, 0x3, P2 ;  /* 0x00000009040d7c11 */ /* 0x000fe200090f1c05 */
[----:B------:R-:W-:-:S08]  /*173d0*/  ULDC.64 UR8, c[0x0][0x5b8] ;  /* 0x00016e0000087ab9 */ /* 0x000fd00000000a00 */
[----:B------:R-:W-:Y:S05]  /*173e0*/  @!P0 BRA `(.L_x_2810) ;  /* 0x00000014007c8947 */ /* 0x000fea0003800000 */
[----:B------:R-:W-:Y:S01]  /*173f0*/  IADD3 R4, P1, R9, -0x1, RZ ;  /* 0xffffffff09047810 */ /* 0x000fe20007f3e0ff */
[----:B------:R-:W-:Y:S01]  /*17400*/  BSSY B1, `(.L_x_2811) ;  /* 0x0000135000017945 */ /* 0x000fe20003800000 */
[----:B------:R-:W-:Y:S01]  /*17410*/  MOV R5, R0 ;  /* 0x0000000000057202 */ /* 0x000fe20000000f00 */
[----:B------:R-:W-:Y:S01]  /*17420*/  IMAD.MOV.U32 R39, RZ, RZ, RZ ;  /* 0x000000ffff277224 */ /* 0x000fe200078e00ff */
[----:B------:R-:W-:Y:S02]  /*17430*/  ISETP.GE.U32.AND P0, PT, R4, 0x3, PT ;  /* 0x000000030400780c */ /* 0x000fe40003f06070 */
[----:B------:R-:W-:Y:S02]  /*17440*/  IADD3.X R4, R35, -0x1, RZ, P1, !PT ;  /* 0xffffffff23047810 */ /* 0x000fe40000ffe4ff */
[----:B------:R-:W-:Y:S02]  /*17450*/  LOP3.LUT R0, R9, 0x3, RZ, 0xc0, !PT ;  /* 0x0000000309007812 */ /* 0x000fe400078ec0ff */
        /* <DEDUP_REMOVED lines=19> */
.L_x_2818:
        /* <DEDUP_REMOVED lines=24> */
[----:B----4-:R-:W-:Y:S02]  /*17710*/  IMAD R37, R41, UR6, RZ ;  /* 0x0000000629257c24 */ /* 0x010fe4000f8e02ff */
[----:B------:R-:W-:Y:S01]  /*17720*/  IMAD.WIDE.U32 R42, R40, UR6, R8 ;  /* 0x00000006282a7c25 */ /* 0x000fe2000f8e0008 */
[----:B------:R-:W2:Y:S03]  /*17730*/  LDG.E.U8.CONSTANT R34, desc[UR4][R48.64] ;  /* 0x0000000430227981 */ /* 0x000ea6000c1e9100 */
[----:B------:R-:W-:Y:S01]  /*17740*/  IMAD R47, R46, UR7, R47 ;  /* 0x000000072e2f7c24 */ /* 0x000fe2000f8e022f */
[----:B------:R-:W-:Y:S01]  /*17750*/  IADD3 R46, P1, R44, UR8, RZ ;  /* 0x000000082c2e7c10 */ /* 0x000fe2000ff3e0ff */
[----:B------:R-:W-:Y:S01]  /*17760*/  IMAD R37, R40, UR7, R37 ;  /* 0x0000000728257c24 */ /* 0x000fe2000f8e0225 */
[----:B------:R-:W-:Y:S01]  /*17770*/  IADD3 R44, P2, R42, UR8, RZ ;  /* 0x000000082a2c7c10 */ /* 0x000fe2000ff5e0ff */
[----:B-----5:R-:W-:-:S02]  /*17780*/  IMAD R29, R29, UR6, RZ ;  /* 0x000000061d1d7c24 */ /* 0x020fc4000f8e02ff */
[C---:B------:R-:W-:Y:S01]  /*17790*/  IMAD.WIDE.U32 R40, R28.reuse, UR6, R8 ;  /* 0x000000061c287c25 */ /* 0x040fe2000f8e0008 */
[----:B------:R-:W-:Y:S02]  /*177a0*/  IADD3.X R47, R45, UR9, R47, P1, !PT ;  /* 0x000000092d2f7c10 */ /* 0x000fe40008ffe42f */
[----:B------:R-:W-:Y:S01]  /*177b0*/  IADD3.X R45, R43, UR9, R37, P2, !PT ;  /* 0x000000092b2d7c10 */ /* 0x000fe200097fe425 */
[----:B------:R-:W-:Y:S01]  /*177c0*/  IMAD R37, R28, UR7, R29 ;  /* 0x000000071c257c24 */ /* 0x000fe2000f8e021d */
[----:B------:R-:W-:Y:S01]  /*177d0*/  IADD3 R40, P1, R40, UR8, RZ ;  /* 0x0000000828287c10 */ /* 0x000fe2000ff3e0ff */
[----:B------:R-:W-:Y:S01]  /*177e0*/  IMAD R31, R31, UR6, RZ ;  /* 0x000000061f1f7c24 */ /* 0x000fe2000f8e02ff */
[----:B------:R-:W3:Y:S01]  /*177f0*/  LDG.E.U8.CONSTANT R38, desc[UR4][R46.64] ;  /* 0x000000042e267981 */ /* 0x000ee2000c1e9100 */
[C---:B------:R-:W-:Y:S01]  /*17800*/  IMAD.WIDE.U32 R28, R30.reuse, UR6, R8 ;  /* 0x000000061e1c7c25 */ /* 0x040fe2000f8e0008 */
[----:B------:R-:W-:Y:S02]  /*17810*/  IADD3.X R41, R41, UR9, R37, P1, !PT ;  /* 0x0000000929297c10 */ /* 0x000fe40008ffe425 */
[----:B------:R-:W4:Y:S01]  /*17820*/  LDG.E.U8.CONSTANT R37, desc[UR4][R44.64] ;  /* 0x000000042c257981 */ /* 0x000f22000c1e9100 */
[----:B------:R-:W-:Y:S01]  /*17830*/  IMAD R43, R30, UR7, R31 ;  /* 0x000000071e2b7c24 */ /* 0x000fe2000f8e021f */
[----:B------:R-:W-:Y:S01]  /*17840*/  IADD3 R28, P1, R28, UR8, RZ ;  /* 0x000000081c1c7c10 */ /* 0x000fe2000ff3e0ff */
[----:B------:R-:W-:Y:S01]  /*17850*/  IMAD R33, R33, UR6, RZ ;  /* 0x0000000621217c24 */ /* 0x000fe2000f8e02ff */
[----:B------:R0:W5:Y:S01]  /*17860*/  LDG.E.U8.CONSTANT R42, desc[UR4][R40.64] ;  /* 0x00000004282a7981 */ /* 0x000162000c1e9100 */
        /* <DEDUP_REMOVED lines=8> */
[----:B------:R-:W-:Y:S01]  /*178f0*/  IMAD R43, R22, UR7, R23 ;  /* 0x00000007162b7c24 */ /* 0x000fe2000f8e0217 */
[----:B------:R-:W-:Y:S01]  /*17900*/  IADD3 R32, P1, R32, UR8, RZ ;  /* 0x0000000820207c10 */ /* 0x000fe2000ff3e0ff */
[----:B------:R-:W-:Y:S01]  /*17910*/  IMAD R21, R21, UR6, RZ ;  /* 0x0000000615157c24 */ /* 0x000fe2000f8e02ff */
[----:B------:R-:W5:Y:S01]  /*17920*/  LDG.E.U8.CONSTANT R30, desc[UR4][R30.64] ;  /* 0x000000041e1e7981 */ /* 0x000f62000c1e9100 */
[----:B0-----:R-:W-:Y:S01]  /*17930*/  IMAD.WIDE.U32 R40, R20, UR6, R8 ;  /* 0x0000000614287c25 */ /* 0x001fe2000f8e0008 */
[----:B------:R-:W-:-:S03]  /*17940*/  IADD3.X R33, R33, UR9, R43, P1, !PT ;  /* 0x0000000921217c10 */ /* 0x000fc60008ffe42b */
[----:B------:R-:W-:Y:S02]  /*17950*/  IMAD R27, R27, UR6, RZ ;  /* 0x000000061b1b7c24 */ /* 0x000fe4000f8e02ff */
[----:B------:R-:W-:Y:S01]  /*17960*/  IMAD.WIDE.U32 R22, R26, UR6, R8 ;  /* 0x000000061a167c25 */ /* 0x000fe2000f8e0008 */
[----:B------:R-:W5:Y:S03]  /*17970*/  LDG.E.U8.CONSTANT R32, desc[UR4][R32.64] ;  /* 0x0000000420207981 */ /* 0x000f66000c1e9100 */
[----:B------:R-:W-:Y:S01]  /*17980*/  IMAD R21, R20, UR7, R21 ;  /* 0x0000000714157c24 */ /* 0x000fe2000f8e0215 */
[----:B------:R-:W-:Y:S01]  /*17990*/  IADD3 R20, P1, R40, UR8, RZ ;  /* 0x0000000828147c10 */ /* 0x000fe2000ff3e0ff */
[----:B------:R-:W-:Y:S01]  /*179a0*/  IMAD R27, R26, UR7, R27 ;  /* 0x000000071a1b7c24 */ /* 0x000fe2000f8e021b */
[----:B------:R-:W-:Y:S02]  /*179b0*/  IADD3 R22, P2, R22, UR8, RZ ;  /* 0x0000000816167c10 */ /* 0x000fe4000ff5e0ff */
[----:B------:R-:W-:Y:S01]  /*179c0*/  IADD3.X R21, R41, UR9, R21, P1, !PT ;  /* 0x0000000929157c10 */ /* 0x000fe20008ffe415 */
[----:B------:R-:W-:Y:S01]  /*179d0*/  IMAD R41, R15, UR6, RZ ;  /* 0x000000060f297c24 */ /* 0x000fe2000f8e02ff */
[----:B------:R-:W-:Y:S01]  /*179e0*/  IADD3.X R23, R23, UR9, R27, P2, !PT ;  /* 0x0000000917177c10 */ /* 0x000fe200097fe41b */
[----:B------:R-:W-:-:S02]  /*179f0*/  IMAD R15, R17, UR6, RZ ;  /* 0x00000006110f7c24 */ /* 0x000fc4000f8e02ff */
[C---:B------:R-:W-:Y:S01]  /*17a00*/  IMAD.WIDE.U32 R26, R14.reuse, UR6, R8 ;  /* 0x000000060e1a7c25 */ /* 0x040fe2000f8e0008 */
[----:B------:R-:W5:Y:S03]  /*17a10*/  LDG.E.U8.CONSTANT R40, desc[UR4][R20.64] ;  /* 0x0000000414287981 */ /* 0x000f66000c1e9100 */
[----:B------:R-:W-:Y:S01]  /*17a20*/  IMAD R43, R25, UR6, RZ ;  /* 0x00000006192b7c24 */ /* 0x000fe2000f8e02ff */
[----:B------:R0:W5:Y:S01]  /*17a30*/  LDG.E.U8.CONSTANT R29, desc[UR4][R22.64] ;  /* 0x00000004161d7981 */ /* 0x000162000c1e9100 */
[----:B------:R-:W-:Y:S02]  /*17a40*/  IMAD R41, R14, UR7, R41 ;  /* 0x000000070e297c24 */ /* 0x000fe4000f8e0229 */
[C---:B------:R-:W-:Y:S02]  /*17a50*/  IMAD R25, R16.reuse, UR7, R15 ;  /* 0x0000000710197c24 */ /* 0x040fe4000f8e020f */
[----:B------:R-:W-:-:S04]  /*17a60*/  IMAD.WIDE.U32 R16, R16, UR6, R8 ;  /* 0x0000000610107c25 */ /* 0x000fc8000f8e0008 */
[----:B------:R-:W-:Y:S01]  /*17a70*/  IMAD R19, R19, UR6, RZ ;  /* 0x0000000613137c24 */ /* 0x000fe2000f8e02ff */
[----:B0-----:R-:W-:Y:S01]  /*17a80*/  IADD3 R22, P1, R26, UR8, RZ ;  /* 0x000000081a167c10 */ /* 0x001fe2000ff3e0ff */
[----:B------:R-:W-:Y:S01]  /*17a90*/  IMAD.WIDE.U32 R20, R18, UR6, R8 ;  /* 0x0000000612147c25 */ /* 0x000fe2000f8e0008 */
[----:B------:R-:W-:Y:S02]  /*17aa0*/  IADD3 R16, P2, R16, UR8, RZ ;  /* 0x0000000810107c10 */ /* 0x000fe4000ff5e0ff */
[----:B------:R-:W-:Y:S01]  /*17ab0*/  IADD3.X R23, R27, UR9, R41, P1, !PT ;  /* 0x000000091b177c10 */ /* 0x000fe20008ffe429 */
[----:B------:R-:W-:Y:S01]  /*17ac0*/  IMAD R19, R18, UR7, R19 ;  /* 0x0000000712137c24 */ /* 0x000fe2000f8e0213 */
[----:B------:R-:W-:Y:S01]  /*17ad0*/  IADD3 R18, P1, R20, UR8, RZ ;  /* 0x0000000814127c10 */ /* 0x000fe2000ff3e0ff */
[C---:B------:R-:W-:Y:S01]  /*17ae0*/  IMAD.WIDE.U32 R14, R24.reuse, UR6, R8 ;  /* 0x00000006180e7c25 */ /* 0x040fe2000f8e0008 */
[----:B------:R-:W-:Y:S01]  /*17af0*/  IADD3.X R17, R17, UR9, R25, P2, !PT ;  /* 0x0000000911117c10 */ /* 0x000fe200097fe419 */
[----:B------:R-:W5:Y:S01]  /*17b00*/  LDG.E.U8.CONSTANT R22, desc[UR4][R22.64] ;  /* 0x0000000416167981 */ /* 0x000f62000c1e9100 */
[----:B------:R-:W-:Y:S01]  /*17b10*/  IADD3.X R19, R21, UR9, R19, P1, !PT ;  /* 0x0000000915137c10 */ /* 0x000fe20008ffe413 */
[----:B------:R-:W-:Y:S01]  /*17b20*/  IMAD R43, R24, UR7, R43 ;  /* 0x00000007182b7c24 */ /* 0x000fe2000f8e022b */
[----:B------:R-:W-:Y:S01]  /*17b30*/  IADD3 R14, P3, R14, UR8, RZ ;  /* 0x000000080e0e7c10 */ /* 0x000fe2000ff7e0ff */
[----:B------:R-:W-:Y:S01]  /*17b40*/  IMAD R13, R13, UR6, RZ ;  /* 0x000000060d0d7c24 */ /* 0x000fe2000f8e02ff */
[----:B------:R0:W5:Y:S01]  /*17b50*/  LDG.E.U8.CONSTANT R24, desc[UR4][R16.64] ;  /* 0x0000000410187981 */ /* 0x000162000c1e9100 */
[----:B------:R-:W-:Y:S01]  /*17b60*/  IMAD.WIDE.U32 R20, R12, UR6, R8 ;  /* 0x000000060c147c25 */ /* 0x000fe2000f8e0008 */
[----:B------:R-:W-:-:S02]  /*17b70*/  IADD3.X R15, R15, UR9, R43, P3, !PT ;  /* 0x000000090f0f7c10 */ /* 0x000fc40009ffe42b */
[----:B------:R-:W5:Y:S01]  /*17b80*/  LDG.E.U8.CONSTANT R18, desc[UR4][R18.64] ;  /* 0x0000000412127981 */ /* 0x000f62000c1e9100 */
[----:B------:R-:W-:Y:S01]  /*17b90*/  IMAD R25, R12, UR7, R13 ;  /* 0x000000070c197c24 */ /* 0x000fe2000f8e020d */
[----:B------:R-:W-:Y:S01]  /*17ba0*/  IADD3 R20, P1, R20, UR8, RZ ;  /* 0x0000000814147c10 */ /* 0x000fe2000ff3e0ff */
[----:B------:R-:W-:Y:S01]  /*17bb0*/  IMAD R5, R5, UR6, RZ ;  /* 0x0000000605057c24 */ /* 0x000fe2000f8e02ff */
[----:B------:R-:W5:Y:S01]  /*17bc0*/  LDG.E.U8.CONSTANT R14, desc[UR4][R14.64] ;  /* 0x000000040e0e7981 */ /* 0x000f62000c1e9100 */
[----:B------:R-:W-:-:S04]  /*17bd0*/  IMAD.WIDE.U32 R12, R4, UR6, R8 ;  /* 0x00000006040c7c25 */ /* 0x000fc8000f8e0008 */
[----:B------:R-:W-:Y:S02]  /*17be0*/  IMAD R7, R7, UR6, RZ ;  /* 0x0000000607077c24 */ /* 0x000fe4000f8e02ff */
[----:B0-----:R-:W-:Y:S01]  /*17bf0*/  IMAD.WIDE.U32 R16, R6, UR6, R8 ;  /* 0x0000000606107c25 */ /* 0x001fe2000f8e0008 */
[----:B------:R-:W-:-:S03]  /*17c00*/  IADD3.X R21, R21, UR9, R25, P1, !PT ;  /* 0x0000000915157c10 */ /* 0x000fc60008ffe419 */
[----:B------:R-:W-:Y:S01]  /*17c10*/  IMAD R5, R4, UR7, R5 ;  /* 0x0000000704057c24 */ /* 0x000fe2000f8e0205 */
[----:B------:R-:W-:Y:S01]  /*17c20*/  IADD3 R4, P1, R12, UR8, RZ ;  /* 0x000000080c047c10 */ /* 0x000fe2000ff3e0ff */
[----:B------:R-:W-:Y:S01]  /*17c30*/  IMAD R7, R6, UR7, R7 ;  /* 0x0000000706077c24 */ /* 0x000fe2000f8e0207 */
[----:B------:R-:W-:Y:S01]  /*17c40*/  IADD3 R6, P2, R16, UR8, RZ ;  /* 0x0000000810067c10 */ /* 0x000fe2000ff5e0ff */
[----:B------:R-:W5:Y:S01]  /*17c50*/  LDG.E.U8.CONSTANT R20, desc[UR4][R20.64] ;  /* 0x0000000414147981 */ /* 0x000f62000c1e9100 */
[----:B------:R-:W-:Y:S02]  /*17c60*/  IADD3.X R5, R13, UR9, R5, P1, !PT ;  /* 0x000000090d057c10 */ /* 0x000fe40008ffe405 */
[----:B------:R-:W-:-:S03]  /*17c70*/  IADD3.X R7, R17, UR9, R7, P2, !PT ;  /* 0x0000000911077c10 */ /* 0x000fc600097fe407 */
[----:B------:R-:W5:Y:S04]  /*17c80*/  LDG.E.U8.CONSTANT R4, desc[UR4][R4.64] ;  /* 0x0000000404047981 */ /* 0x000f68000c1e9100 */
[----:B------:R0:W5:Y:S01]  /*17c90*/  LDG.E.U8.CONSTANT R6, desc[UR4][R6.64] ;  /* 0x0000000406067981 */ /* 0x000162000c1e9100 */
        /* <DEDUP_REMOVED lines=10> */
[----:B-----5:R-:W-:-:S04]  /*17d40*/  LOP3.LUT R12, R42, 0xff, RZ, 0xc0, !PT ;  /* 0x000000ff2a0c7812 */ /* 0x020fc800078ec0ff */
[----:B------:R-:W-:Y:S02]  /*17d50*/  IADD3 R12, R12, R39, R37 ;  /* 0x000000270c0c7210 */ /* 0x000fe40007ffe025 */
[----:B------:R-:W-:Y:S02]  /*17d60*/  LOP3.LUT R28, R28, 0xff, RZ, 0xc0, !PT ;  /* 0x000000ff1c1c7812 */ /* 0x000fe400078ec0ff */
[----:B------:R-:W-:-:S04]  /*17d70*/  LOP3.LUT R9, R30, 0xff, RZ, 0xc0, !PT ;  /* 0x000000ff1e097812 */ /* 0x000fc800078ec0ff */
[----:B------:R-:W-:Y:S02]  /*17d80*/  IADD3 R9, R9, R12, R28 ;  /* 0x0000000c09097210 */ /* 0x000fe40007ffe01c */
[----:B------:R-:W-:Y:S02]  /*17d90*/  LOP3.LUT R32, R32, 0xff, RZ, 0xc0, !PT ;  /* 0x000000ff20207812 */ /* 0x000fe400078ec0ff */
[----:B------:R-:W-:Y:S02]  /*17da0*/  LOP3.LUT R40, R40, 0xff, RZ, 0xc0, !PT ;  /* 0x000000ff28287812 */ /* 0x000fe400078ec0ff */
[----:B0-----:R-:W-:-:S04]  /*17db0*/  LOP3.LUT R7, R29, 0xff, RZ, 0xc0, !PT ;  /* 0x000000ff1d077812 */ /* 0x001fc800078ec0ff */
[----:B------:R-:W-:Y:S02]  /*17dc0*/  IADD3 R7, R7, R9, R32 ;  /* 0x0000000907077210 */ /* 0x000fe40007ffe020 */
[----:B------:R-:W-:-:S04]  /*17dd0*/  LOP3.LUT R5, R22, 0xff, RZ, 0xc0, !PT ;  /* 0x000000ff16057812 */ /* 0x000fc800078ec0ff */
[----:B------:R-:W-:Y:S02]  /*17de0*/  IADD3 R5, R5, R7, R40 ;  /* 0x0000000705057210 */ /* 0x000fe40007ffe028 */
[----:B------:R-:W-:Y:S02]  /*17df0*/  LOP3.LUT R24, R24, 0xff, RZ, 0xc0, !PT ;  /* 0x000000ff18187812 */ /* 0x000fe400078ec0ff */
[----:B------:R-:W-:Y:S02]  /*17e00*/  LOP3.LUT R7, R14, 0xff, RZ, 0xc0, !PT ;  /* 0x000000ff0e077812 */ /* 0x000fe400078ec0ff */
[----:B------:R-:W-:Y:S02]  /*17e10*/  LOP3.LUT R18, R18, 0xff, RZ, 0xc0, !PT ;  /* 0x000000ff12127812 */ /* 0x000fe400078ec0ff */
[----:B------:R-:W-:Y:S02]  /*17e20*/  IADD3 R7, R7, R5, R24 ;  /* 0x0000000507077210 */ /* 0x000fe40007ffe018 */
[----:B------:R-:W-:-:S04]  /*17e30*/  LOP3.LUT R5, R20, 0xff, RZ, 0xc0, !PT ;  /* 0x000000ff14057812 */ /* 0x000fc800078ec0ff */
[----:B------:R-:W-:Y:S02]  /*17e40*/  IADD3 R5, R5, R7, R18 ;  /* 0x0000000705057210 */ /* 0x000fe40007ffe012 */
[----:B------:R-:W-:Y:S02]  /*17e50*/  LOP3.LUT R39, R4, 0xff, RZ, 0xc0, !PT ;  /* 0x000000ff04277812 */ /* 0x000fe400078ec0ff */
[----:B------:R-:W-:-:S04]  /*17e60*/  LOP3.LUT R6, R6, 0xff, RZ, 0xc0, !PT ;  /* 0x000000ff06067812 */ /* 0x000fc800078ec0ff */
[----:B------:R-:W-:Y:S01]  /*17e70*/  IADD3 R39, R6, R5, R39 ;  /* 0x0000000506277210 */ /* 0x000fe20007ffe027 */
[----:B------:R-:W-:Y:S06]  /*17e80*/  @!P1 BRA `(.L_x_2818) ;  /* 0xfffffff400c09947 */ /* 0x000fec000383ffff */
[----:B------:R-:W-:Y:S05]  /*17e90*/  BSYNC B5 ;  /* 0x0000000000057941 */ /* 0x000fea0003800000 */
.L_x_2817:
[----:B------:R-:W-:Y:S02]  /*17ea0*/  MOV R5, R10 ;  /* 0x0000000a00057202 */ /* 0x000fe40000000f00 */
[----:B------:R-:W-:-:S07]  /*17eb0*/  MOV R13, R11 ;  /* 0x0000000b000d7202 */ /* 0x000fce0000000f00 */
.L_x_2816:
[----:B------:R-:W-:Y:S05]  /*17ec0*/  BSYNC B4 ;  /* 0x0000000000047941 */ /* 0x000fea0003800000 */
.L_x_2815:
        /* <DEDUP_REMOVED lines=26> */
[----:B------:R-:W2:Y:S03]  /*18070*/  LDG.E.U8.CONSTANT R14, desc[UR4][R14.64] ;  /* 0x000000040e0e7981 */ /* 0x000ea6000c1e9100 */
[----:B-----5:R-:W-:Y:S02]  /*18080*/  IMAD R19, R19, UR10, RZ ;  /* 0x0000000a13137c24 */ /* 0x020fe4000f8e02ff */
[----:B------:R-:W-:-:S02]  /*18090*/  IMAD R29, R20, UR11, R25 ;  /* 0x0000000b141d7c24 */ /* 0x000fc4000f8e0219 */
[----:B------:R-:W-:Y:S01]  /*180a0*/  IMAD.WIDE.U32 R24, R20, UR10, R8 ;  /* 0x0000000a14187c25 */ /* 0x000fe2000f8e0008 */
[----:B------:R-:W-:-:S03]  /*180b0*/  IADD3 R20, P0, R22, UR12, RZ ;  /* 0x0000000c16147c10 */ /* 0x000fc6000ff1e0ff */
[----:B------:R-:W-:Y:S01]  /*180c0*/  IMAD.WIDE.U32 R26, R18, UR10, R8 ;  /* 0x0000000a121a7c25 */ /* 0x000fe2000f8e0008 */
[----:B------:R-:W-:Y:S02]  /*180d0*/  IADD3.X R21, R23, UR13, R21, P0, !PT ;  /* 0x0000000d17157c10 */ /* 0x000fe400087fe415 */
[----:B------:R-:W-:Y:S01]  /*180e0*/  IADD3 R22, P1, R24, UR12, RZ ;  /* 0x0000000c18167c10 */ /* 0x000fe2000ff3e0ff */
[----:B------:R-:W-:Y:S01]  /*180f0*/  IMAD R31, R18, UR11, R19 ;  /* 0x0000000b121f7c24 */ /* 0x000fe2000f8e0213 */
[----:B------:R-:W-:Y:S01]  /*18100*/  IADD3 R24, P2, R26, UR12, RZ ;  /* 0x0000000c1a187c10 */ /* 0x000fe2000ff5e0ff */
[----:B------:R-:W-:Y:S01]  /*18110*/  IMAD R17, R17, UR10, RZ ;  /* 0x0000000a11117c24 */ /* 0x000fe2000f8e02ff */
[----:B------:R-:W-:Y:S01]  /*18120*/  IADD3.X R23, R25, UR13, R29, P1, !PT ;  /* 0x0000000d19177c10 */ /* 0x000fe20008ffe41d */
[C---:B------:R-:W-:Y:S01]  /*18130*/  IMAD.WIDE.U32 R18, R16.reuse, UR10, R8 ;  /* 0x0000000a10127c25 */ /* 0x040fe2000f8e0008 */
[----:B------:R-:W-:Y:S01]  /*18140*/  IADD3.X R25, R27, UR13, R31, P2, !PT ;  /* 0x0000000d1b197c10 */ /* 0x000fe200097fe41f */
[----:B------:R0:W3:Y:S02]  /*18150*/  LDG.E.U8.CONSTANT R15, desc[UR4][R20.64] ;  /* 0x00000004140f7981 */ /* 0x0000e4000c1e9100 */
[----:B------:R-:W-:Y:S01]  /*18160*/  IMAD R17, R16, UR11, R17 ;  /* 0x0000000b10117c24 */ /* 0x000fe2000f8e0211 */
[----:B------:R-:W-:Y:S01]  /*18170*/  IADD3 R16, P0, R18, UR12, RZ ;  /* 0x0000000c12107c10 */ /* 0x000fe2000ff1e0ff */
[----:B------:R-:W-:Y:S01]  /*18180*/  IMAD R7, R7, UR10, RZ ;  /* 0x0000000a07077c24 */ /* 0x000fe2000f8e02ff */
[----:B------:R-:W4:Y:S02]  /*18190*/  LDG.E.U8.CONSTANT R22, desc[UR4][R22.64] ;  /* 0x0000000416167981 */ /* 0x000f24000c1e9100 */
[----:B------:R-:W-:Y:S01]  /*181a0*/  IADD3.X R17, R19, UR13, R17, P0, !PT ;  /* 0x0000000d13117c10 */ /* 0x000fe200087fe411 */
[C---:B------:R-:W-:Y:S01]  /*181b0*/  IMAD.WIDE.U32 R18, R6.reuse, UR10, R8 ;  /* 0x0000000a06127c25 */ /* 0x040fe2000f8e0008 */
[----:B------:R-:W5:Y:S03]  /*181c0*/  LDG.E.U8.CONSTANT R24, desc[UR4][R24.64] ;  /* 0x0000000418187981 */ /* 0x000f66000c1e9100 */
        /* <DEDUP_REMOVED lines=15> */
[----:B------:R0:W5:Y:S04]  /*182c0*/  LDG.E.U8.CONSTANT R4, desc[UR4][R4.64] ;  /* 0x0000000404047981 */ /* 0x000168000c1e9100 */
[----:B------:R1:W5:Y:S01]  /*182d0*/  LDG.E.U8.CONSTANT R12, desc[UR4][R12.64] ;  /* 0x000000040c0c7981 */ /* 0x000362000c1e9100 */
[----:B------:R-:W-:Y:S02]  /*182e0*/  IADD3 R36, P2, R36, 0x8, RZ ;  /* 0x0000000824247810 */ /* 0x000fe40007f5e0ff */
[----:B0-----:R-:W-:-:S04]  /*182f0*/  IADD3 R5, P1, R10, 0x40, RZ ;  /* 0x000000400a057810 */ /* 0x001fc80007f3e0ff */
[----:B-1----:R-:W-:Y:S02]  /*18300*/  IADD3.X R13, RZ, R11, RZ, P1, !PT ;  /* 0x0000000bff0d7210 */ /* 0x002fe40000ffe4ff */
[----:B------:R-:W-:Y:S02]  /*18310*/  PLOP3.LUT P0, PT, PT, PT, PT, 0x8, 0x0 ;  /* 0x000000000000781c */ /* 0x000fe40003f0e170 */
[----:B------:R-:W-:Y:S01]  /*18320*/  IADD3.X R35, RZ, R35, RZ, P2, !PT ;  /* 0x00000023ff237210 */ /* 0x000fe200017fe4ff */
[----:B------:R-:W-:Y:S01]  /*18330*/  IMAD.MOV.U32 R11, RZ, RZ, R13 ;  /* 0x000000ffff0b7224 */ /* 0x000fe200078e000d */
[----:B------:R-:W-:Y:S02]  /*18340*/  MOV R10, R5 ;  /* 0x00000005000a7202 */ /* 0x000fe40000000f00 */
        /* <DEDUP_REMOVED lines=10> */
[----:B------:R-:W-:-:S04]  /*183f0*/  LOP3.LUT R12, R12, 0xff, RZ, 0xc0, !PT ;  /* 0x000000ff0c0c7812 */ /* 0x000fc800078ec0ff */
[----:B------:R-:W-:-:S07]  /*18400*/  IADD3 R39, R12, R6, R39 ;  /* 0x000000060c277210 */ /* 0x000fce0007ffe027 */
.L_x_2820:
[----:B------:R-:W-:Y:S05]  /*18410*/  BSYNC B4 ;  /* 0x0000000000047941 */ /* 0x000fea0003800000 */
.L_x_2819:
[----:B------:R-:W-:-:S04]  /*18420*/  ISETP.NE.U32.AND P1, PT, R36, RZ, PT ;  /* 0x000000ff2400720c */ /* 0x000fc80003f25070 */
[----:B------:R-:W-:-:S13]  /*18430*/  ISETP.NE.OR.EX P0, PT, R35, RZ, P0, P1 ;  /* 0x000000ff2300720c */ /* 0x000fda0000705710 */
[----:B------:R-:W-:Y:S05]  /*18440*/  @!P0 BREAK B3 ;  /* 0x0000000000038942 */ /* 0x000fea0003800000 */
[----:B------:R-:W-:Y:S05]  /*18450*/  @!P0 BRA `(.L_x_2812) ;  /* 0x0000000000bc8947 */ /* 0x000fea0003800000 */
.L_x_2814:
[----:B------:R-:W-:Y:S05]  /*18460*/  BSYNC B3 ;  /* 0x0000000000037941 */ /* 0x000fea0003800000 */
.L_x_2813:
[----:B------:R-:W-:Y:S01]  /*18470*/  BSSY B3, `(.L_x_2821) ;  /* 0x000002b000037945 */ /* 0x000fe20003800000 */
.L_x_2822:
        /* <DEDUP_REMOVED lines=18> */
[----:B-----5:R-:W-:Y:S01]  /*185a0*/  IMAD R17, R17, UR14, RZ ;  /* 0x0000000e11117c24 */ /* 0x020fe2000f8e02ff */
[----:B------:R-:W-:Y:S01]  /*185b0*/  IADD3 R12, P0, R12, UR16, RZ ;  /* 0x000000100c0c7c10 */ /* 0x000fe2000ff1e0ff */
[----:B------:R-:W-:Y:S01]  /*185c0*/  IMAD.WIDE.U32 R18, R16, UR14, R8 ;  /* 0x0000000e10127c25 */ /* 0x000fe2000f8e0008 */
[----:B------:R-:W3:Y:S03]  /*185d0*/  LDG.E.U8.CONSTANT R6, desc[UR4][R6.64] ;  /* 0x0000000406067981 */ /* 0x000ee6000c1e9100 */
[----:B------:R-:W-:Y:S01]  /*185e0*/  IMAD R15, R14, UR15, R15 ;  /* 0x0000000f0e0f7c24 */ /* 0x000fe2000f8e020f */
[----:B0-----:R-:W-:Y:S01]  /*185f0*/  IADD3 R4, P1, R18, UR16, RZ ;  /* 0x0000001012047c10 */ /* 0x001fe2000ff3e0ff */
[----:B------:R-:W-:-:S03]  /*18600*/  IMAD R17, R16, UR15, R17 ;  /* 0x0000000f10117c24 */ /* 0x000fc6000f8e0211 */
        /* <DEDUP_REMOVED lines=18> */
.L_x_2821:
[----:B------:R-:W-:Y:S01]  /*18730*/  IMAD.MOV.U32 R5, RZ, RZ, R10 ;  /* 0x000000ffff057224 */ /* 0x000fe200078e000a */
[----:B------:R-:W-:-:S07]  /*18740*/  MOV R13, R11 ;  /* 0x0000000b000d7202 */ /* 0x000fce0000000f00 */
.L_x_2812:
[----:B------:R-:W-:Y:S05]  /*18750*/  BSYNC B1 ;  /* 0x0000000000017941 */ /* 0x000fea0003800000 */
.L_x_2811:
[----:B------:R-:W-:Y:S02]  /*18760*/  ISETP.NE.U32.AND P0, PT, R0, RZ, PT ;  /* 0x000000ff0000720c */ /* 0x000fe40003f05070 */
[----:B------:R-:W-:Y:S02]  /*18770*/  MOV R12, R5 ;  /* 0x00000005000c7202 */ /* 0x000fe40000000f00 */
[----:B------:R-:W-:-:S13]  /*18780*/  ISETP.NE.AND.EX P0, PT, RZ, RZ, PT, P0 ;  /* 0x000000ffff00720c */ /* 0x000fda0003f05300 */
[----:B------:R-:W-:Y:S05]  /*18790*/  @!P0 BRA `(.L_x_2810) ;  /* 0x0000000000908947 */ /* 0x000fea0003800000 */
[----:B------:R-:W2:Y:S01]  /*187a0*/  LDG.E.64.CONSTANT R4, desc[UR4][R12.64] ;  /* 0x000000040c047981 */ /* 0x000ea2000c1e9b00 */
[----:B------:R-:W2:Y:S01]  /*187b0*/  LDC.64 R14, c[0x0][0x5e8] ;  /* 0x00017a00ff0e7b82 */ /* 0x000ea20000000a00 */
[----:B------:R-:W-:Y:S01]  /*187c0*/  MOV R10, R8 ;  /* 0x00000008000a7202 */ /* 0x000fe20000000f00 */
[----:B------:R-:W-:-:S06]  /*187d0*/  IMAD.MOV.U32 R11, RZ, RZ, RZ ;  /* 0x000000ffff0b7224 */ /* 0x000fcc00078e00ff */
        /* <DEDUP_REMOVED lines=32> */
.L_x_2810:
[----:B------:R-:W-:Y:S05]  /*189e0*/  BSYNC B2 ;  /* 0x0000000000027941 */ /* 0x000fea0003800000 */
.L_x_2809:
[----:B------:R-:W-:Y:S05]  /*189f0*/  WARPSYNC.ALL ;  /* 0x0000000000007948 */ /* 0x000fea0003800000 */
[----:B------:R-:W-:Y:S01]  /*18a00*/  STG.E.U8 desc[UR4][R2.64], R39 ;  /* 0x0000002702007986 */ /* 0x000fe2000c101104 */
[----:B------:R-:W-:Y:S05]  /*18a10*/  EXIT ;  /* 0x000000000000794d */ /* 0x000fea0003800000 */
.L_x_2823:
        /* <DEDUP_REMOVED lines=14> */
.L_x_18550:


//--------------------- .text._ZN2at6native73_GLOBAL__N__c8866d80_35_SparseBinaryOpIntersectionKernel_cu_f5210f67_363612apply_kernelILi128ELi8EZNS1_29binary_op_intersection_kernelINS1_5MulOpEN3c107complexINS5_4HalfEEElEEvRNS_14TensorIteratorEllRKNS_6TensorEbEUliE_EEviT1_ --------------------------
	.section	.text._ZN2at6native73_GLOBAL__N__c8866d80_35_SparseBinaryOpIntersectionKernel_cu_f5210f67_363612apply_kernelILi128ELi8EZNS1_29binary_op_intersection_kernelINS1_5MulOpEN3c107complexINS5_4HalfEEElEEvRNS_14TensorIteratorEllRKNS_6TensorEbEUliE_EEviT1_,"ax",@progbits
	.align	128
.text._ZN2at6native73_GLOBAL__N__c8866d80_35_SparseBinaryOpIntersectionKernel_cu_f5210f67_363612apply_kernelILi128ELi8EZNS1_29binary_op_intersection_kernelINS1_5MulOpEN3c107complexINS5_4HalfEEElEEvRNS_14TensorIteratorEllRKNS_6TensorEbEUliE_EEviT1_:
        .type           _ZN2at6native73_GLOBAL__N__c8866d80_35_SparseBinaryOpIntersectionKernel_cu_f5210f67_363612apply_kernelILi128ELi8EZNS1_29binary_op_intersection_kernelINS1_5MulOpEN3c107complexINS5_4HalfEEElEEvRNS_14TensorIteratorEllRKNS_6TensorEbEUliE_EEviT1_,@function
        .size           _ZN2at6native73_GLOBAL__N__c8866d80_35_SparseBinaryOpIntersectionKernel_cu_f5210f67_363612apply_kernelILi128ELi8EZNS1_29binary_op_intersection_kernelINS1_5MulOpEN3c107complexINS5_4HalfEEElEEvRNS_14TensorIteratorEllRKNS_6TensorEbEUliE_EEviT1_,(.L_x_18551 - _ZN2at6native73_GLOBAL__N__c8866d80_35_SparseBinaryOpIntersectionKernel_cu_f5210f67_363612apply_kernelILi128ELi8EZNS1_29binary_op_intersection_kernelINS1_5MulOpEN3c107complexINS5_4HalfEEElEEvRNS_14TensorIteratorEllRKNS_6TensorEbEUliE_EEviT1_)
        .other          _ZN2at6native73_GLOBAL__N__c8866d80_35_SparseBinaryOpIntersectionKernel_cu_f5210f67_363612apply_kernelILi128ELi8EZNS1_29binary_op_intersection_kernelINS1_5MulOpEN3c107complexINS5_4HalfEEElEEvRNS_14TensorIteratorEllRKNS_6TensorEbEUliE_EEviT1_,@"STO_CUDA_ENTRY STV_DEFAULT"
_ZN2at6native73_GLOBAL__N__c8866d80_35_SparseBinaryOpIntersectionKernel_cu_f5210f67_363612apply_kernelILi128ELi8EZNS1_29binary_op_intersection_kernelINS1_5MulOpEN3c107complexINS5_4HalfEEElEEvRNS_14TensorIteratorEllRKNS_6TensorEbEUliE_EEviT1_:
        /* <DEDUP_REMOVED lines=12> */
[----:B------:R-:W-:Y:S01]  /*00c0*/  CS2R R4, SRZ ;  /* 0x0000000000047805 */ /* 0x000fe2000001ff00 */
[----:B------:R-:W-:Y:S01]  /*00d0*/  HFMA2.MMA R2, -RZ, RZ, 0, 0 ;  /* 0x00000000ff027435 */ /* 0x000fe200000001ff */
[----:B------:R-:W-:Y:S02]  /*00e0*/  MOV R0, RZ ;  /* 0x000000ff00007202 */ /* 0x000fe40000000f00 */
        /* <DEDUP_REMOVED lines=9> */
[----:B------:R-:W-:Y:S01]  /*0180*/  ULDC.64 UR14, c[0x0][0x358] ;  /* 0x0000d600000e7ab9 */ /* 0x000fe20000000a00 */
[----:B------:R-:W-:-:S05]  /*0190*/  IMAD.HI.U32 R12, R3, UR10, R4 ;  /* 0x0000000a030c7c27 */ /* 0x000fca000f8e0004 */
[----:B------:R-:W-:Y:S01]  /*01a0*/  SHF.R.U32.HI R13, RZ, UR11, R12 ;  /* 0x0000000bff0d7c19 */ /* 0x000fe2000801160c */
[----:B------:R-:W-:-:S03]  /*01b0*/  ULDC.64 UR10, c[0x0][0x348] ;  /* 0x0000d200000a7ab9 */ /* 0x000fc60000000a00 */
[----:B------:R-:W-:-:S05]  /*01c0*/  IADD3 R0, -R13, RZ, RZ ;  /* 0x000000ff0d007210 */ /* 0x000fca0007ffe1ff */
[----:B------:R-:W-:-:S04]  /*01d0*/  IMAD R9, R0, UR9, R3 ;  /* 0x0000000900097c24 */ /* 0x000fc8000f8e0203 */
[C---:B------:R-:W-:Y:S02]  /*01e0*/  IMAD R8, R9.reuse, UR10, RZ ;  /* 0x0000000a09087c24 */ /* 0x040fe4000f8e02ff */
[C---:B------:R-:W-:Y:S02]  /*01f0*/  IMAD R2, R9.reuse, UR11, RZ ;  /* 0x0000000b09027c24 */ /* 0x040fe4000f8e02ff */
        /* <DEDUP_REMOVED lines=11> */
[----:B------:R-:W-:-:S04]  /*02b0*/  SHF.R.U32.HI R11, RZ, UR9, R10 ;  /* 0x00000009ff0b7c19 */ /* 0x000fc8000801160a */
[----:B------:R-:W-:-:S05]  /*02c0*/  IADD3 R12, -R11, RZ, RZ ;  /* 0x000000ff0b0c7210 */ /* 0x000fca0007ffe1ff */
[----:B------:R-:W-:Y:S01]  /*02d0*/  IMAD R12, R12, UR16, R13 ;  /* 0x000000100c0c7c24 */ /* 0x000fe2000f8e020d */
[----:B------:R-:W-:-:S03]  /*02e0*/  ULDC.64 UR16, c[0x0][0x360] ;  /* 0x0000d80000107ab9 */ /* 0x000fc60000000a00 */
[C---:B------:R-:W-:Y:S02]  /*02f0*/  IMAD R8, R12.reuse, UR16, RZ ;  /* 0x000000100c087c24 */ /* 0x040fe4000f8e02ff */
[C---:B------:R-:W-:Y:S01]  /*0300*/  IMAD R2, R12.reuse, UR17, RZ ;  /* 0x000000110c027c24 */ /* 0x040fe2000f8e02ff */
[----:B------:R-:W-:Y:S01]  /*0310*/  ULDC.64 UR16, c[0x0][0x370] ;  /* 0x0000dc0000107ab9 */ /* 0x000fe20000000a00 */
[C---:B------:R-:W-:Y:S02]  /*0320*/  IMAD R5, R12.reuse, UR18, RZ ;  /* 0x000000120c057c24 */ /* 0x040fe4000f8e02ff */
[C---:B------:R-:W-:Y:S02]  /*0330*/  IMAD R0, R12.reuse, UR19, RZ ;  /* 0x000000130c007c24 */ /* 0x040fe4000f8e02ff */
[C---:B------:R-:W-:Y:S02]  /*0340*/  IMAD R4, R12.reuse, UR16, RZ ;  /* 0x000000100c047c24 */ /* 0x040fe4000f8e02ff */
[----:B------:R-:W-:-:S02]  /*0350*/  IMAD R6, R12, UR17, RZ ;  /* 0x000000110c067c24 */ /* 0x000fc4000f8e02ff */
[C---:B------:R-:W-:Y:S02]  /*0360*/  IMAD R8, R9.reuse, UR10, R8 ;  /* 0x0000000a09087c24 */ /* 0x040fe4000f8e0208 */
[C---:B------:R-:W-:Y:S02]  /*0370*/  IMAD R2, R9.reuse, UR11, R2 ;  /* 0x0000000b09027c24 */ /* 0x040fe4000f8e0202 */
        /* <DEDUP_REMOVED lines=10> */
[----:B------:R-:W-:-:S05]  /*0420*/  IMAD.HI.U32 R12, R11, UR10, R10 ;  /* 0x0000000a0b0c7c27 */ /* 0x000fca000f8e000a */
[----:B------:R-:W-:Y:S01]  /*0430*/  SHF.R.U32.HI R13, RZ, UR11, R12 ;  /* 0x0000000bff0d7c19 */ /* 0x000fe2000801160c */
[----:B------:R-:W-:-:S03]  /*0440*/  ULDC.64 UR10, c[0x0][0x378] ;  /* 0x0000de00000a7ab9 */ /* 0x000fc60000000a00 */
[----:B------:R-:W-:-:S05]  /*0450*/  IADD3 R9, -R13, RZ, RZ ;  /* 0x000000ff0d097210 */ /* 0x000fca0007ffe1ff */
[----:B------:R-:W-:-:S04]  /*0460*/  IMAD R11, R9, UR9, R11 ;  /* 0x00000009090b7c24 */ /* 0x000fc8000f8e020b */
[C---:B------:R-:W-:Y:S02]  /*0470*/  IMAD R8, R11.reuse, UR10, R8 ;  /* 0x0000000a0b087c24 */ /* 0x040fe4000f8e0208 */
[C---:B------:R-:W-:Y:S01]  /*0480*/  IMAD R2, R11.reuse, UR11, R2 ;  /* 0x0000000b0b027c24 */ /* 0x040fe2000f8e0202 */
[----:B------:R-:W-:Y:S01]  /*0490*/  ULDC.64 UR10, c[0x0][0x380] ;  /* 0x0000e000000a7ab9 */ /* 0x000fe20000000a00 */
        /* <DEDUP_REMOVED lines=11> */
[----:B------:R-:W-:-:S04]  /*0550*/  SHF.R.U32.HI R11, RZ, UR9, R10 ;  /* 0x00000009ff0b7c19 */ /* 0x000fc8000801160a */
[----:B------:R-:W-:-:S05]  /*0560*/  IADD3 R9, -R11, RZ, RZ ;  /* 0x000000ff0b097210 */ /* 0x000fca0007ffe1ff */
[----:B------:R-:W-:Y:S01]  /*0570*/  IMAD R13, R9, UR10, R13 ;  /* 0x0000000a090d7c24 */ /* 0x000fe2000f8e020d */
[----:B------:R-:W-:-:S03]  /*0580*/  ULDC.64 UR10, c[0x0][0x390] ;  /* 0x0000e400000a7ab9 */ /* 0x000fc60000000a00 */
        /* <DEDUP_REMOVED lines=383> */
[----:B------:R-:W-:-:S07]  /*1d80*/  IMAD R6, R11, UR11, R6 ;  /* 0x0000000b0b067c24 */ /* 0x000fce000f8e0206 */
.L_x_2826:
[----:B------:R-:W-:Y:S01]  /*1d90*/  ULDC.64 UR10, c[0x0][0x5c8] ;  /* 0x00017200000a7ab9 */ /* 0x000fe20000000a00 */
[----:B------:R-:W-:Y:S01]  /*1da0*/  ULDC.U8 UR9, c[0x0][0x5e0] ;  /* 0x0001780000097ab9 */ /* 0x000fe20000000000 */
[----:B------:R-:W-:Y:S01]  /*1db0*/  IADD3 R12, P0, R6, UR10, RZ ;  /* 0x0000000a060c7c10 */ /* 0x000fe2000ff1e0ff */
[----:B------:R-:W-:Y:S01]  /*1dc0*/  ULDC.64 UR12, c[0x0][0x5d0] ;  /* 0x00017400000c7ab9 */ /* 0x000fe20000000a00 */
[----:B------:R-:W-:Y:S02]  /*1dd0*/  ULDC.64 UR14, c[0x0][0x5d8] ;  /* 0x00017600000e7ab9 */ /* 0x000fe40000000a00 */
[----:B------:R-:W-:Y:S01]  /*1de0*/  IADD3.X R13, RZ, UR11, RZ, P0, !PT ;  /* 0x0000000bff0d7c10 */ /* 0x000fe200087fe4ff */
[----:B------:R-:W-:Y:S02]  /*1df0*/  ULDC.64 UR10, c[0x0][0x5b0] ;  /* 0x00016c00000a7ab9 */ /* 0x000fe40000000a00 */
[----:B------:R-:W-:-:S03]  /*1e00*/  IADD3 R6, P0, R5, UR10, RZ ;  /* 0x0000000a05067c10 */ /* 0x000fc6000ff1e0ff */
[----:B------:R-:W2:Y:S01]  /*1e10*/  LDG.E.64.CONSTANT R12, desc[UR4][R12.64] ;  /* 0x000000040c0c7981 */ /* 0x000ea2000c1e9b00 */
[----:B------:R-:W-:Y:S01]  /*1e20*/  IADD3.X R7, RZ, UR11, RZ, P0, !PT ;  /* 0x0000000bff077c10 */ /* 0x000fe200087fe4ff */
[----:B------:R-:W-:Y:S02]  /*1e30*/  ULDC.64 UR10, c[0x0][0x5c0] ;  /* 0x00017000000a7ab9 */ /* 0x000fe40000000a00 */
[----:B------:R-:W-:-:S03]  /*1e40*/  IADD3 R4, P0, R4, UR10, RZ ;  /* 0x0000000a04047c10 */ /* 0x000fc6000ff1e0ff */
[----:B------:R-:W3:Y:S01]  /*1e50*/  LDG.E.64.CONSTANT R6, desc[UR4][R6.64] ;  /* 0x0000000406067981 */ /* 0x000ee2000c1e9b00 */
[----:B------:R-:W-:Y:S01]  /*1e60*/  IADD3.X R5, RZ, UR11, RZ, P0, !PT ;  /* 0x0000000bff057c10 */ /* 0x000fe200087fe4ff */
[----:B------:R-:W-:-:S05]  /*1e70*/  ULDC.64 UR10, c[0x0][0x5a8] ;  /* 0x00016a00000a7ab9 */ /* 0x000fca0000000a00 */
[----:B------:R-:W4:Y:S01]  /*1e80*/  LDG.E.64.CONSTANT R4, desc[UR4][R4.64] ;  /* 0x0000000404047981 */ /* 0x000f22000c1e9b00 */
[----:B------:R-:W-:Y:S01]  /*1e90*/  ISETP.NE.AND P0, PT, RZ, UR9, PT ;  /* 0x00000009ff007c0c */ /* 0x000fe2000bf05270 */
[----:B------:R-:W-:Y:S01]  /*1ea0*/  BSSY B1, `(.L_x_2827) ;  /* 0x00000b8000017945 */ /* 0x000fe20003800000 */
[----:B------:R-:W-:Y:S02]  /*1eb0*/  MOV R26, RZ ;  /* 0x000000ff001a7202 */ /* 0x000fe40000000f00 */
[----:B--2---:R-:W-:-:S04]  /*1ec0*/  ISETP.GT.U32.AND P1, PT, R12, RZ, PT ;  /* 0x000000ff0c00720c */ /* 0x004fc80003f24070 */
[----:B------:R-:W-:Y:S02]  /*1ed0*/  ISETP.GT.AND.EX P0, PT, R13, RZ, !P0, P1 ;  /* 0x000000ff0d00720c */ /* 0x000fe40004704310 */
[----:B------:R-:W-:Y:S01]  /*1ee0*/  IADD3 R9, P1, R2, UR10, RZ ;  /* 0x0000000a02097c10 */ /* 0x000fe2000ff3e0ff */
[----:B---3--:R-:W-:Y:S01]  /*1ef0*/  IMAD R7, R7, UR12, RZ ;  /* 0x0000000c07077c24 */ /* 0x008fe2000f8e02ff */
[----:B------:R-:W-:Y:S02]  /*1f00*/  SEL R11, R12, 0x1, !P0 ;  /* 0x000000010c0b7807 */ /* 0x000fe40004000000 */
[----:B------:R-:W-:Y:S01]  /*1f10*/  SEL R25, R13, RZ, !P0 ;  /* 0x000000ff0d197207 */ /* 0x000fe20004000000 */
[C---:B------:R-:W-:Y:S01]  /*1f20*/  IMAD R13, R6.reuse, UR13, R7 ;  /* 0x0000000d060d7c24 */ /* 0x040fe2000f8e0207 */
[----:B------:R-:W-:Y:S01]  /*1f30*/  ISETP.GE.U32.AND P0, PT, R11, 0x1, PT ;  /* 0x000000010b00780c */ /* 0x000fe20003f06070 */
[----:B------:R-:W-:Y:S01]  /*1f40*/  IMAD.WIDE.U32 R6, R6, UR12, RZ ;  /* 0x0000000c06067c25 */ /* 0x000fe2000f8e00ff */
[----:B------:R-:W-:Y:S01]  /*1f50*/  IADD3.X R2, RZ, UR11, RZ, P1, !PT ;  /* 0x0000000bff027c10 */ /* 0x000fe20008ffe4ff */
[----:B------:R-:W-:Y:S01]  /*1f60*/  ULDC.64 UR10, c[0x0][0x5a0] ;  /* 0x00016800000a7ab9 */ /* 0x000fe20000000a00 */
[----:B------:R-:W-:Y:S01]  /*1f70*/  ISETP.GE.AND.EX P0, PT, R25, RZ, PT, P0 ;  /* 0x000000ff1900720c */ /* 0x000fe20003f06300 */
[----:B------:R-:W-:Y:S01]  /*1f80*/  ULDC.64 UR12, c[0x0][0x5b8] ;  /* 0x00016e00000c7ab9 */ /* 0x000fe20000000a00 */
[----:B------:R-:W-:-:S02]  /*1f90*/  LEA R12, P1, R6, R9, 0x2 ;  /* 0x00000009060c7211 */ /* 0x000fc400078210ff */
[----:B------:R-:W-:Y:S02]  /*1fa0*/  IADD3 R7, R7, R13, RZ ;  /* 0x0000000d07077210 */ /* 0x000fe40007ffe0ff */
[----:B------:R-:W-:Y:S02]  /*1fb0*/  IADD3 R8, P2, R8, UR10, RZ ;  /* 0x0000000a08087c10 */ /* 0x000fe4000ff5e0ff */
[----:B----4-:R-:W-:Y:S02]  /*1fc0*/  LEA R10, P3, R4, UR14, 0x3 ;  /* 0x0000000e040a7c11 */ /* 0x010fe4000f8618ff */
[----:B------:R-:W-:Y:S02]  /*1fd0*/  IADD3 R0, P4, R0, UR12, RZ ;  /* 0x0000000c00007c10 */ /* 0x000fe4000ff9e0ff */
[----:B------:R-:W-:Y:S02]  /*1fe0*/  LEA.HI.X R13, R6, R2, R7, 0x2, P1 ;  /* 0x00000002060d7211 */ /* 0x000fe400008f1407 */
[----:B------:R-:W-:-:S02]  /*1ff0*/  LEA.HI.X R15, R4, UR15, R5, 0x3, P3 ;  /* 0x0000000f040f7c11 */ /* 0x000fc400098f1c05 */
[----:B------:R-:W-:Y:S02]  /*2000*/  IADD3.X R9, RZ, UR11, RZ, P2, !PT ;  /* 0x0000000bff097c10 */ /* 0x000fe400097fe4ff */
[----:B------:R-:W-:Y:S02]  /*2010*/  IADD3.X R2, RZ, UR13, RZ, P4, !PT ;  /* 0x0000000dff027c10 */ /* 0x000fe4000a7fe4ff */
        /* <DEDUP_REMOVED lines=17> */
[----:B------:R-:W-:Y:S02]  /*2130*/  MOV R11, R15 ;  /* 0x0000000f000b7202 */ /* 0x000fe40000000f00 */
[----:B------:R-:W-:Y:S02]  /*2140*/  MOV R26, RZ ;  /* 0x000000ff001a7202 */ /* 0x000fe40000000f00 */
[----:B------:R-:W-:-:S07]  /*2150*/  IADD3.X R25, R25, -0x1, RZ, P0, !PT ;  /* 0xffffffff19197810 */ /* 0x000fce00007fe4ff */
.L_x_2832:
        /* <DEDUP_REMOVED lines=16> */
[C---:B------:R-:W-:Y:S01]  /*2260*/  IMAD.WIDE.U32 R22, R12.reuse, UR6, RZ ;  /* 0x000000060c167c25 */ /* 0x040fe2000f8e00ff */
[----:B------:R-:W2:Y:S03]  /*2270*/  LDG.E.U16.CONSTANT R19, desc[UR4][R16.64+0x2] ;  /* 0x0000020410137981 */ /* 0x000ea6000c1e9500 */
[----:B------:R-:W-:Y:S01]  /*2280*/  IMAD R13, R12, UR7, R13 ;  /* 0x000000070c0d7c24 */ /* 0x000fe2000f8e020d */
[----:B------:R-:W-:Y:S01]  /*2290*/  LEA.HI.X R21, R18, R2, R21, 0x2, P0 ;  /* 0x0000000212157211 */ /* 0x000fe200000f1415 */
[----:B-----5:R-:W-:Y:S01]  /*22a0*/  IMAD R15, R15, UR6, RZ ;  /* 0x000000060f0f7c24 */ /* 0x020fe2000f8e02ff */
[----:B------:R-:W-:Y:S01]  /*22b0*/  LEA R12, P0, R22, R0, 0x2 ;  /* 0x00000000160c7211 */ /* 0x000fe200078010ff */
[----:B------:R-:W3:Y:S01]  /*22c0*/  LDG.E.U16.CONSTANT R27, desc[UR4][R16.64] ;  /* 0x00000004101b7981 */ /* 0x000ee2000c1e9500 */
[----:B------:R-:W-:Y:S01]  /*22d0*/  IADD3 R13, R23, R13, RZ ;  /* 0x0000000d170d7210 */ /* 0x000fe20007ffe0ff */
[----:B------:R-:W-:-:S02]  /*22e0*/  IMAD R15, R14, UR7, R15 ;  /* 0x000000070e0f7c24 */ /* 0x000fc4000f8e020f */
[----:B------:R-:W4:Y:S01]  /*22f0*/  LDG.E.U16.CONSTANT R18, desc[UR4][R20.64+0x2] ;  /* 0x0000020414127981 */ /* 0x000f22000c1e9500 */
[----:B------:R-:W-:Y:S01]  /*2300*/  LEA.HI.X R13, R22, R2, R13, 0x2, P0 ;  /* 0x00000002160d7211 */ /* 0x000fe200000f140d */
[----:B------:R-:W-:Y:S02]  /*2310*/  IMAD.WIDE.U32 R22, R14, UR6, RZ ;  /* 0x000000060e167c25 */ /* 0x000fe4000f8e00ff */
[----:B------:R0:W5:Y:S01]  /*2320*/  LDG.E.U16.CONSTANT R28, desc[UR4][R20.64] ;  /* 0x00000004141c7981 */ /* 0x000162000c1e9500 */
[----:B------:R-:W-:-:S03]  /*2330*/  LEA R14, P0, R22, R0, 0x2 ;  /* 0x00000000160e7211 */ /* 0x000fc600078010ff */
[----:B------:R-:W5:Y:S01]  /*2340*/  LDG.E.U16.CONSTANT R29, desc[UR4][R12.64+0x2] ;  /* 0x000002040c1d7981 */ /* 0x000f62000c1e9500 */
[----:B------:R-:W-:-:S03]  /*2350*/  IADD3 R15, R23, R15, RZ ;  /* 0x0000000f170f7210 */ /* 0x000fc60007ffe0ff */
[----:B------:R1:W5:Y:S01]  /*2360*/  LDG.E.U16.CONSTANT R16, desc[UR4][R12.64] ;  /* 0x000000040c107981 */ /* 0x000362000c1e9500 */
[----:B------:R-:W-:-:S05]  /*2370*/  LEA.HI.X R15, R22, R2, R15, 0x2, P0 ;  /* 0x00000002160f7211 */ /* 0x000fca00000f140f */
[----:B------:R-:W5:Y:S04]  /*2380*/  LDG.E.U16.CONSTANT R17, desc[UR4][R14.64+0x2] ;  /* 0x000002040e117981 */ /* 0x000f68000c1e9500 */
[----:B------:R1:W5:Y:S01]  /*2390*/  LDG.E.U16.CONSTANT R22, desc[UR4][R14.64] ;  /* 0x000000040e167981 */ /* 0x000362000c1e9500 */
[----:B------:R-:W-:Y:S02]  /*23a0*/  IADD3 R24, P0, R24, -0x4, RZ ;  /* 0xfffffffc18187810 */ /* 0x000fe40007f1e0ff */
[----:B------:R-:W-:Y:S02]  /*23b0*/  IADD3 R10, P1, R10, 0x20, RZ ;  /* 0x000000200a0a7810 */ /* 0x000fe40007f3e0ff */
[----:B------:R-:W-:Y:S02]  /*23c0*/  IADD3.X R25, R25, -0x1, RZ, P0, !PT ;  /* 0xffffffff19197810 */ /* 0x000fe400007fe4ff */
[----:B------:R-:W-:-:S02]  /*23d0*/  ISETP.NE.U32.AND P0, PT, R24, RZ, PT ;  /* 0x000000ff1800720c */ /* 0x000fc40003f05070 */
[----:B------:R-:W-:Y:S02]  /*23e0*/  IADD3.X R11, RZ, R11, RZ, P1, !PT ;  /* 0x0000000bff0b7210 */ /* 0x000fe40000ffe4ff */
[----:B------:R-:W-:Y:S01]  /*23f0*/  ISETP.NE.AND.EX P0, PT, R25, RZ, PT, P0 ;  /* 0x000000ff1900720c */ /* 0x000fe20003f05300 */
[----:B--2---:R-:W-:-:S05]  /*2400*/  HADD2.F32 R19, -RZ, R19.H0_H0 ;  /* 0x20000013ff137230 */ /* 0x004fca0000004100 */
[-C--:B0-----:R-:W-:Y:S01]  /*2410*/  FMUL.FTZ R20, R6, R19.reuse ;  /* 0x0000001306147220 */ /* 0x081fe20000410000 */
[----:B------:R-:W-:Y:S01]  /*2420*/  FMUL.FTZ R19, R5, R19 ;  /* 0x0000001305137220 */ /* 0x000fe20000410000 */
[----:B---3--:R-:W-:Y:S02]  /*2430*/  HADD2.F32 R27, -RZ, R27.H0_H0 ;  /* 0x2000001bff1b7230 */ /* 0x008fe40000004100 */
[----:B----4-:R-:W-:-:S03]  /*2440*/  HADD2.F32 R18, -RZ, R18.H0_H0 ;  /* 0x20000012ff127230 */ /* 0x010fc60000004100 */
[CC--:B------:R-:W-:Y:S01]  /*2450*/  FFMA.FTZ R20, R5.reuse, R27.reuse, -R20 ;  /* 0x0000001b05147223 */ /* 0x0c0fe20000010814 */
[C---:B------:R-:W-:Y:S01]  /*2460*/  FFMA.FTZ R19, R6.reuse, R27, R19 ;  /* 0x0000001b06137223 */ /* 0x040fe20000010013 */
[----:B-----5:R-:W-:Y:S02]  /*2470*/  HADD2.F32 R28, -RZ, R28.H0_H0 ;  /* 0x2000001cff1c7230 */ /* 0x020fe40000004100 */
[-C--:B-1----:R-:W-:Y:S01]  /*2480*/  FMUL.FTZ R12, R6, R18.reuse ;  /* 0x00000012060c7220 */ /* 0x082fe20000410000 */
[C---:B------:R-:W-:Y:S01]  /*2490*/  FMUL.FTZ R13, R5.reuse, R18 ;  /* 0x00000012050d7220 */ /* 0x040fe20000410000 */
[----:B------:R-:W-:Y:S01]  /*24a0*/  FADD.FTZ R7, R20, R7 ;  /* 0x0000000714077221 */ /* 0x000fe20000010000 */
[----:B------:R-:W-:Y:S02]  /*24b0*/  HADD2.F32 R29, -RZ, R29.H0_H0 ;  /* 0x2000001dff1d7230 */ /* 0x000fe40000004100 */
[-C--:B------:R-:W-:Y:S01]  /*24c0*/  FFMA.FTZ R12, R5, R28.reuse, -R12 ;  /* 0x0000001c050c7223 */ /* 0x080fe2000001080c */
[----:B------:R-:W-:Y:S01]  /*24d0*/  FADD.FTZ R19, R19, R26 ;  /* 0x0000001a13137221 */ /* 0x000fe20000010000 */
[----:B------:R-:W-:Y:S01]  /*24e0*/  FFMA.FTZ R28, R6, R28, R13 ;  /* 0x0000001c061c7223 */ /* 0x000fe2000001000d */
[----:B------:R-:W-:-:S02]  /*24f0*/  HADD2.F32 R16, -RZ, R16.H0_H0 ;  /* 0x20000010ff107230 */ /* 0x000fc40000004100 */
[CC--:B------:R-:W-:Y:S01]  /*2500*/  FMUL.FTZ R14, R6.reuse, R29.reuse ;  /* 0x0000001d060e7220 */ /* 0x0c0fe20000410000 */
[----:B------:R-:W-:Y:S01]  /*2510*/  FMUL.FTZ R29, R5, R29 ;  /* 0x0000001d051d7220 */ /* 0x000fe20000410000 */
[----:B------:R-:W-:Y:S01]  /*2520*/  FADD.FTZ R7, R7, R12 ;  /* 0x0000000c07077221 */ /* 0x000fe20000010000 */
[----:B------:R-:W-:Y:S01]  /*2530*/  FADD.FTZ R19, R19, R28 ;  /* 0x0000001c13137221 */ /* 0x000fe20000010000 */
[-C--:B------:R-:W-:Y:S01]  /*2540*/  FFMA.FTZ R14, R5, R16.reuse, -R14 ;  /* 0x00000010050e7223 */ /* 0x080fe2000001080e */
[----:B------:R-:W-:Y:S02]  /*2550*/  HADD2.F32 R17, -RZ, R17.H0_H0 ;  /* 0x20000011ff117230 */ /* 0x000fe40000004100 */
[C---:B------:R-:W-:Y:S01]  /*2560*/  FFMA.FTZ R16, R6.reuse, R16, R29 ;  /* 0x0000001006107223 */ /* 0x040fe2000001001d */
[----:B------:R-:W-:Y:S01]  /*2570*/  FADD.FTZ R7, R7, R14 ;  /* 0x0000000e07077221 */ /* 0x000fe20000010000 */
[----:B------:R-:W-:Y:S02]  /*2580*/  HADD2.F32 R22, -RZ, R22.H0_H0 ;  /* 0x20000016ff167230 */ /* 0x000fe40000004100 */
[-C--:B------:R-:W-:Y:S01]  /*2590*/  FMUL.FTZ R12, R6, R17.reuse ;  /* 0x00000011060c7220 */ /* 0x080fe20000410000 */
[----:B------:R-:W-:Y:S01]  /*25a0*/  FMUL.FTZ R17, R5, R17 ;  /* 0x0000001105117220 */ /* 0x000fe20000410000 */
[----:B------:R-:W-:-:S02]  /*25b0*/  FADD.FTZ R16, R19, R16 ;  /* 0x0000001013107221 */ /* 0x000fc40000010000 */
[-C--:B------:R-:W-:Y:S01]  /*25c0*/  FFMA.FTZ R12, R5, R22.reuse, -R12 ;  /* 0x00000016050c7223 */ /* 0x080fe2000001080c */
[----:B------:R-:W-:-:S03]  /*25d0*/  FFMA.FTZ R17, R6, R22, R17 ;  /* 0x0000001606117223 */ /* 0x000fc60000010011 */
[----:B------:R-:W-:Y:S01]  /*25e0*/  FADD.FTZ R7, R7, R12 ;  /* 0x0000000c07077221 */ /* 0x000fe20000010000 */
[----:B------:R-:W-:Y:S01]  /*25f0*/  FADD.FTZ R26, R16, R17 ;  /* 0x00000011101a7221 */ /* 0x000fe20000010000 */
[----:B------:R-:W-:Y:S06]  /*2600*/  @P0 BRA `(.L_x_2832) ;  /* 0xfffffff800d40947 */ /* 0x000fec000383ffff */
[----:B------:R-:W-:Y:S05]  /*2610*/  BSYNC B3 ;  /* 0x0000000000037941 */ /* 0x000fea0003800000 */
.L_x_2831:
[----:B------:R-:W-:-:S07]  /*2620*/  MOV R15, R11 ;  /* 0x0000000b000f7202 */ /* 0x000fce0000000f00 */
.L_x_2830:
[----:B------:R-:W-:Y:S05]  /*2630*/  BSYNC B2 ;  /* 0x0000000000027941 */ /* 0x000fea0003800000 */
.L_x_2829:
        /* <DEDUP_REMOVED lines=19> */
[-C--:B------:R-:W-:Y:S01]  /*2770*/  FMUL.FTZ R18, R6, R17.reuse ;  /* 0x0000001106127220 */ /* 0x080fe20000410000 */
[----:B------:R-:W-:-:S03]  /*2780*/  FMUL.FTZ R17, R5, R17 ;  /* 0x0000001105117220 */ /* 0x000fc60000410000 */
[-C--:B------:R-:W-:Y:S01]  /*2790*/  FFMA.FTZ R18, R5, R16.reuse, -R18 ;  /* 0x0000001005127223 */ /* 0x080fe20000010812 */
[----:B------:R-:W-:-:S03]  /*27a0*/  FFMA.FTZ R17, R6, R16, R17 ;  /* 0x0000001006117223 */ /* 0x000fc60000010011 */
[----:B------:R-:W-:Y:S01]  /*27b0*/  FADD.FTZ R7, R7, R18 ;  /* 0x0000001207077221 */ /* 0x000fe20000010000 */
[----:B------:R-:W-:Y:S01]  /*27c0*/  FADD.FTZ R26, R26, R17 ;  /* 0x000000111a1a7221 */ /* 0x000fe20000010000 */
[----:B------:R-:W-:Y:S06]  /*27d0*/  @!P0 BRA `(.L_x_2828) ;  /* 0x0000000000908947 */ /* 0x000fec0003800000 */
        /* <DEDUP_REMOVED lines=22> */
[CC--:B------:R-:W-:Y:S01]  /*2940*/  FMUL.FTZ R2, R6.reuse, R4.reuse ;  /* 0x0000000406027220 */ /* 0x0c0fe20000410000 */
[C---:B------:R-:W-:Y:S01]  /*2950*/  FMUL.FTZ R13, R5.reuse, R4 ;  /* 0x00000004050d7220 */ /* 0x040fe20000410000 */
[----:B----4-:R-:W-:Y:S02]  /*2960*/  @P0 HADD2.F32 R16, -RZ, R16.H0_H0 ;  /* 0x20000010ff100230 */ /* 0x010fe40000004100 */
[CC--:B------:R-:W-:Y:S01]  /*2970*/  FFMA.FTZ R2, R5.reuse, R0.reuse, -R2 ;  /* 0x0000000005027223 */ /* 0x0c0fe20000010802 */
[C---:B------:R-:W-:Y:S01]  /*2980*/  FFMA.FTZ R13, R6.reuse, R0, R13 ;  /* 0x00000000060d7223 */ /* 0x040fe2000001000d */
[----:B-----5:R-:W-:Y:S02]  /*2990*/  @P0 HADD2.F32 R12, -RZ, R12.H0_H0 ;  /* 0x2000000cff0c0230 */ /* 0x020fe40000004100 */
[-C--:B------:R-:W-:Y:S01]  /*29a0*/  @P0 FMUL.FTZ R0, R6, R16.reuse ;  /* 0x0000001006000220 */ /* 0x080fe20000410000 */
[----:B------:R-:W-:Y:S01]  /*29b0*/  @P0 FMUL.FTZ R15, R5, R16 ;  /* 0x00000010050f0220 */ /* 0x000fe20000410000 */
[----:B------:R-:W-:Y:S01]  /*29c0*/  FADD.FTZ R7, R7, R2 ;  /* 0x0000000207077221 */ /* 0x000fe20000010000 */
[----:B------:R-:W-:Y:S01]  /*29d0*/  FADD.FTZ R26, R26, R13 ;  /* 0x0000000d1a1a7221 */ /* 0x000fe20000010000 */
[-C--:B------:R-:W-:Y:S01]  /*29e0*/  @P0 FFMA.FTZ R0, R5, R12.reuse, -R0 ;  /* 0x0000000c05000223 */ /* 0x080fe20000010800 */
[----:B------:R-:W-:-:S03]  /*29f0*/  @P0 FFMA.FTZ R15, R6, R12, R15 ;  /* 0x0000000c060f0223 */ /* 0x000fc6000001000f */
[----:B------:R-:W-:Y:S01]  /*2a00*/  @P0 FADD.FTZ R7, R7, R0 ;  /* 0x0000000007070221 */ /* 0x000fe20000010000 */
[----:B------:R-:W-:-:S07]  /*2a10*/  @P0 FADD.FTZ R26, R26, R15 ;  /* 0x0000000f1a1a0221 */ /* 0x000fce0000010000 */
.L_x_2828:
[----:B------:R-:W-:Y:S05]  /*2a20*/  BSYNC B1 ;  /* 0x0000000000017941 */ /* 0x000fea0003800000 */
.L_x_2827:
[----:B------:R-:W-:Y:S02]  /*2a30*/  F2FP.F16.F32.PACK_AB R7, R26, R7 ;  /* 0x000000071a07723e */ /* 0x000fe400000000ff */
[----:B------:R-:W-:-:S03]  /*2a40*/  IADD3 R3, R3, 0x80, RZ ;  /* 0x0000008003037810 */ /* 0x000fc60007ffe0ff */
[----:B------:R0:W-:Y:S04]  /*2a50*/  STG.E desc[UR4][R8.64], R7 ;  /* 0x0000000708007986 */ /* 0x0001e8000c101904 */
.L_x_2825:
[----:B------:R-:W-:Y:S05]  /*2a60*/  BSYNC B0 ;  /* 0x0000000000007941 */ /* 0x000fea0003800000 */
.L_x_2824:
[----:B------:R-:W-:Y:S01]  /*2a70*/  ISETP.GE.AND P0, PT, R3, UR8, PT ;  /* 0x0000000803007c0c */ /* 0x000fe2000bf06270 */
[----:B------:R-:W-:Y:S01]  /*2a80*/  BSSY B1, `(.L_x_2833) ;  /* 0x0000f94000017945 */ /* 0x000fe20003800000 */
[----:B------:R-:W-:-:S03]  /*2a90*/  ULDC.64 UR6, c[0x0][0x5e8] ;  /* 0x00017a0000067ab9 */ /* 0x000fc60000000a00 */
[----:B------:R-:W-:Y:S08]  /*2aa0*/  BSSY B0, `(.L_x_2834) ;  /* 0x0000cfb000007945 */ /* 0x000ff00003800000 */
[----:B------:R-:W-:Y:S05]  /*2ab0*/  @P0 BRA `(.L_x_2835) ;  /* 0x0000005000b40947 */ /* 0x000fea0003800000 */
[----:B0-----:R-:W0:Y:S01]  /*2ac0*/  LDC R7, c[0x0][0x218] ;  /* 0x00008600ff077b82 */ /* 0x001e220000000800 */
        /* <DEDUP_REMOVED lines=17> */
[C---:B------:R-:W-:Y:S02]  /*2be0*/  IMAD R8, R6.reuse, UR10, RZ ;  /* 0x0000000a06087c24 */ /* 0x040fe4000f8e02ff */
[C---:B------:R-:W-:Y:S01]  /*2bf0*/  IMAD R2, R6.reuse, UR11, RZ ;  /* 0x0000000b06027c24 */ /* 0x040fe2000f8e02ff */
[----:B------:R-:W-:Y:S01]  /*2c00*/  ULDC.64 UR10, c[0x0][0x350] ;  /* 0x0000d400000a7ab9 */ /* 0x000fe20000000a00 */
        /* <DEDUP_REMOVED lines=435> */
.L_x_2836:
        /* <DEDUP_REMOVED lines=61> */
.L_x_2842:
        /* <DEDUP_REMOVED lines=76> */
.L_x_2841:
[----:B------:R-:W-:-:S07]  /*4fd0*/  MOV R15, R11 ;  /* 0x0000000b000f7202 */ /* 0x000fce0000000f00 */
.L_x_2840:
[----:B------:R-:W-:Y:S05]  /*4fe0*/  BSYNC B3 ;  /* 0x0000000000037941 */ /* 0x000fea0003800000 */
.L_x_2839:
        /* <DEDUP_REMOVED lines=62> */
.L_x_2838:
[----:B------:R-:W-:Y:S05]  /*53d0*/  BSYNC B2 ;  /* 0x0000000000027941 */ /* 0x000fea0003800000 */
.L_x_2837:
[----:B------:R-:W-:Y:S02]  /*53e0*/  F2FP.F16.F32.PACK_AB R7, R26, R7 ;  /* 0x000000071a07723e */ /* 0x000fe400000000ff */
[----:B------:R-:W-:-:S03]  /*53f0*/  IADD3 R3, R3, 0x80, RZ ;  /* 0x0000008003037810 */ /* 0x000fc60007ffe0ff */
[----:B------:R0:W-:Y:S01]  /*5400*/  STG.E desc[UR4][R8.64], R7 ;  /* 0x0000000708007986 */ /* 0x0001e2000c101904 */
[----:B------:R-:W-:-:S13]  /*5410*/  ISETP.GE.AND P0, PT, R3, UR8, PT ;  /* 0x0000000803007c0c */ /* 0x000fda000bf06270 */
[----:B0-----:R-:W-:Y:S05]  /*5420*/  @P0 BRA `(.L_x_2843) ;  /* 0x0000005000b80947 */ /* 0x001fea0003800000 */
        /* <DEDUP_REMOVED lines=456> */
.L_x_2844:
        /* <DEDUP_REMOVED lines=61> */
.L_x_2850:
        /* <DEDUP_REMOVED lines=77> */
.L_x_2849:
[----:B------:R-:W-:-:S07]  /*7950*/  MOV R15, R11 ;  /* 0x0000000b000f7202 */ /* 0x000fce0000000f00 */
.L_x_2848:
[----:B------:R-:W-:Y:S05]  /*7960*/  BSYNC B3 ;  /* 0x0000000000037941 */ /* 0x000fea0003800000 */
.L_x_2847:
        /* <DEDUP_REMOVED lines=62> */
.L_x_2846:
[----:B------:R-:W-:Y:S05]  /*7d50*/  BSYNC B2 ;  /* 0x0000000000027941 */ /* 0x000fea0003800000 */
.L_x_2845:
[----:B------:R-:W-:Y:S02]  /*7d60*/  F2FP.F16.F32.PACK_AB R7, R26, R7 ;  /* 0x000000071a07723e */ /* 0x000fe400000000ff */
[----:B------:R-:W-:-:S03]  /*7d70*/  IADD3 R3, R3, 0x80, RZ ;  /* 0x0000008003037810 */ /* 0x000fc60007ffe0ff */
[----:B------:R1:W-:Y:S04]  /*7d80*/  STG.E desc[UR4][R8.64], R7 ;  /* 0x0000000708007986 */ /* 0x0003e8000c101904 */
.L_x_2835:
[----:B------:R-:W-:-:S13]  /*7d90*/  ISETP.GE.AND P0, PT, R3, UR8, PT ;  /* 0x0000000803007c0c */ /* 0x000fda000bf06270 */
[----:B------:R-:W-:Y:S05]  /*7da0*/  @P0 BRA `(.L_x_2851) ;  /* 0x0000005000b80947 */ /* 0x000fea0003800000 */
[----:B01----:R-:W0:Y:S01]  /*7db0*/  LDC R7, c[0x0][0x218] ;  /* 0x00008600ff077b82 */ /* 0x003e220000000800 */
        /* <DEDUP_REMOVED lines=455> */
.L_x_2852:
        /* <DEDUP_REMOVED lines=61> */
.L_x_2858:
        /* <DEDUP_REMOVED lines=77> */
.L_x_2857:
[----:B------:R-:W-:-:S07]  /*a2d0*/  MOV R15, R11 ;  /* 0x0000000b000f7202 */ /* 0x000fce0000000f00 */
.L_x_2856:
[----:B------:R-:W-:Y:S05]  /*a2e0*/  BSYNC B3 ;  /* 0x0000000000037941 */ /* 0x000fea0003800000 */
.L_x_2855:
        /* <DEDUP_REMOVED lines=62> */
.L_x_2854:
[----:B------:R-:W-:Y:S05]  /*a6d0*/  BSYNC B2 ;  /* 0x0000000000027941 */ /* 0x000fea0003800000 */
.L_x_2853:
[----:B------:R-:W-:Y:S02]  /*a6e0*/  F2FP.F16.F32.PACK_AB R7, R26, R7 ;  /* 0x000000071a07723e */ /* 0x000fe400000000ff */
[----:B------:R-:W-:-:S03]  /*a6f0*/  IADD3 R3, R3, 0x80, RZ ;  /* 0x0000008003037810 */ /* 0x000fc60007ffe0ff */
[----:B------:R0:W-:Y:S04]  /*a700*/  STG.E desc[UR4][R8.64], R7 ;  /* 0x0000000708007986 */ /* 0x0001e8000c101904 */
.L_x_2843:
[----:B------:R-:W-:-:S13]  /*a710*/  ISETP.GE.AND P0, PT, R3, UR8, PT ;  /* 0x0000000803007c0c */ /* 0x000fda000bf06270 */
        /* <DEDUP_REMOVED lines=457> */
.L_x_2860:
        /* <DEDUP_REMOVED lines=61> */
.L_x_2866:
        /* <DEDUP_REMOVED lines=77> */
.L_x_2865:
[----:B------:R-:W-:-:S07]  /*cc50*/  MOV R15, R11 ;  /* 0x0000000b000f7202 */ /* 0x000fce0000000f00 */
.L_x_2864:
[----:B------:R-:W-:Y:S05]  /*cc60*/  BSYNC B3 ;  /* 0x0000000000037941 */ /* 0x000fea0003800000 */
.L_x_2863:
        /* <DEDUP_REMOVED lines=62> */
.L_x_2862:
[----:B------:R-:W-:Y:S05]  /*d050*/  BSYNC B2 ;  /* 0x0000000000027941 */ /* 0x000fea0003800000 */
.L_x_2861:
[----:B------:R-:W-:Y:S02]  /*d060*/  F2FP.F16.F32.PACK_AB R7, R26, R7 ;  /* 0x000000071a07723e */ /* 0x000fe400000000ff */
[----:B------:R-:W-:-:S03]  /*d070*/  IADD3 R3, R3, 0x80, RZ ;  /* 0x0000008003037810 */ /* 0x000fc60007ffe0ff */
[----:B------:R2:W-:Y:S04]  /*d080*/  STG.E desc[UR4][R8.64], R7 ;  /* 0x0000000708007986 */ /* 0x0005e8000c101904 */
.L_x_2851:
[----:B------:R-:W-:-:S13]  /*d090*/  ISETP.GE.AND P0, PT, R3, UR8, PT ;  /* 0x0000000803007c0c */ /* 0x000fda000bf06270 */
[----:B------:R-:W-:Y:S05]  /*d0a0*/  @P0 BREAK B0 ;  /* 0x0000000000000942 */ /* 0x000fea0003800000 */
[----:B------:R-:W-:Y:S05]  /*d0b0*/  @P0 BRA `(.L_x_2867) ;  /* 0x0000005000c00947 */ /* 0x000fea0003800000 */
[----:B012---:R-:W0:Y:S01]  /*d0c0*/  LDC R7, c[0x0][0x218] ;  /* 0x00008600ff077b82 */ /* 0x007e220000000800 */
        /* <DEDUP_REMOVED lines=455> */
.L_x_2868:
        /* <DEDUP_REMOVED lines=61> */
.L_x_2874:
        /* <DEDUP_REMOVED lines=77> */
.L_x_2873:
[----:B------:R-:W-:-:S07]  /*f5e0*/  MOV R15, R11 ;  /* 0x0000000b000f7202 */ /* 0x000fce0000000f00 */
.L_x_2872:
[----:B------:R-:W-:Y:S05]  /*f5f0*/  BSYNC B3 ;  /* 0x0000000000037941 */ /* 0x000fea0003800000 */
.L_x_2871:
        /* <DEDUP_REMOVED lines=62> */
.L_x_2870:
[----:B------:R-:W-:Y:S05]  /*f9e0*/  BSYNC B2 ;  /* 0x0000000000027941 */ /* 0x000fea0003800000 */
.L_x_2869:
[----:B------:R-:W-:Y:S02]  /*f9f0*/  F2FP.F16.F32.PACK_AB R7, R26, R7 ;  /* 0x000000071a07723e */ /* 0x000fe400000000ff */
[----:B------:R-:W-:-:S03]  /*fa00*/  IADD3 R3, R3, 0x80, RZ ;  /* 0x0000008003037810 */ /* 0x000fc60007ffe0ff */
[----:B------:R1:W-:Y:S04]  /*fa10*/  STG.E desc[UR4][R8.64], R7 ;  /* 0x0000000708007986 */ /* 0x0003e8000c101904 */
.L_x_2859:
[----:B------:R-:W-:-:S13]  /*fa20*/  ISETP.GE.AND P0, PT, R3, UR8, PT ;  /* 0x0000000803007c0c */ /* 0x000fda000bf06270 */
[----:B------:R-:W-:Y:S05]  /*fa30*/  @P0 BREAK B0 ;  /* 0x0000000000000942 */ /* 0x000fea0003800000 */
[----:B------:R-:W-:Y:S05]  /*fa40*/  @P0 BRA `(.L_x_2867) ;  /* 0x00000028005c0947 */ /* 0x000fea0003800000 */
[----:B------:R-:W-:Y:S05]  /*fa50*/  BSYNC B0 ;  /* 0x0000000000007941 */ /* 0x000fea0003800000 */
.L_x_2834:
        /* <DEDUP_REMOVED lines=456> */
.L_x_2875:
        /* <DEDUP_REMOVED lines=61> */
.L_x_2881:
        /* <DEDUP_REMOVED lines=77> */
.L_x_2880:
[----:B------:R-:W-:-:S07]  /*11f80*/  MOV R15, R11 ;  /* 0x0000000b000f7202 */ /* 0x000fce0000000f00 */
.L_x_2879:
[----:B------:R-:W-:Y:S05]  /*11f90*/  BSYNC B3 ;  /* 0x0000000000037941 */ /* 0x000fea0003800000 */
.L_x_2878:
        /* <DEDUP_REMOVED lines=62> */
.L_x_2877:
[----:B------:R-:W-:Y:S05]  /*12380*/  BSYNC B2 ;  /* 0x0000000000027941 */ /* 0x000fea0003800000 */
.L_x_2876:
[----:B------:R-:W-:Y:S02]  /*12390*/  F2FP.F16.F32.PACK_AB R7, R26, R7 ;  /* 0x000000071a07723e */ /* 0x000fe400000000ff */
[----:B------:R-:W-:-:S03]  /*123a0*/  IADD3 R3, R3, 0x80, RZ ;  /* 0x0000008003037810 */ /* 0x000fc60007ffe0ff */
[----:B------:R3:W-:Y:S04]  /*123b0*/  STG.E desc[UR4][R8.64], R7 ;  /* 0x0000000708007986 */ /* 0x0007e8000c101904 */
.L_x_2867:
[----:B------:R-:W-:Y:S05]  /*123c0*/  BSYNC B1 ;  /* 0x0000000000017941 */ /* 0x000fea0003800000 */
.L_x_2833:
[----:B------:R-:W-:Y:S05]  /*123d0*/  WARPSYNC.ALL ;  /* 0x0000000000007948 */ /* 0x000fea0003800000 */
[----:B------:R-:W-:-:S13]  /*123e0*/  ISETP.GE.AND P0, PT, R3, UR8, PT ;  /* 0x0000000803007c0c */ /* 0x000fda000bf06270 */
[----:B------:R-:W-:Y:S05]  /*123f0*/  @P0 EXIT ;  /* 0x000000000000094d */ /* 0x000fea0003800000 */
[----:B0123--:R-:W0:Y:S01]  /*12400*/  LDC R7, c[0x0][0x218] ;  /* 0x00008600ff077b82 */ /* 0x00fe220000000800 */
        /* <DEDUP_REMOVED lines=10> */
[----:B------:R-:W-:Y:S02]  /*124b0*/  ULDC.64 UR8, c[0x0][0x358] ;  /* 0x0000d60000087ab9 */ /* 0x000fe40000000a00 */
[----:B------:R-:W-:Y:S01]  /*124c0*/  IMAD.HI.U32 R10, R3, UR6, R2 ;  /* 0x00000006030a7c27 */ /* 0x000fe2000f8e0002 */
[----:B------:R-:W-:-:S04]  /*124d0*/  ULDC UR6, c[0x0][0x21c] ;  /* 0x0000870000067ab9 */ /* 0x000fc80000000800 */
        /* <DEDUP_REMOVED lines=441> */
[----:B------:R-:W-:-:S07]  /*14070*/  IMAD R6, R13, UR7, R6 ;  /* 0x000000070d067c24 */ /* 0x000fce000f8e0206 */
.L_x_2882:
[----:B------:R-:W-:Y:S01]  /*14080*/  ULDC.64 UR6, c[0x0][0x5c8] ;  /* 0x0001720000067ab9 */ /* 0x000fe20000000a00 */
[----:B------:R-:W-:Y:S01]  /*14090*/  ULDC.64 UR8, c[0x0][0x5d0] ;  /* 0x0001740000087ab9 */ /* 0x000fe20000000a00 */
[----:B------:R-:W-:Y:S01]  /*140a0*/  IADD3 R6, P0, R6, UR6, RZ ;  /* 0x0000000606067c10 */ /* 0x000fe2000ff1e0ff */
[----:B------:R-:W-:-:S03]  /*140b0*/  ULDC.64 UR10, c[0x0][0x5d8] ;  /* 0x00017600000a7ab9 */ /* 0x000fc60000000a00 */
[----:B------:R-:W-:Y:S01]  /*140c0*/  IADD3.X R7, RZ, UR7, RZ, P0, !PT ;  /* 0x00000007ff077c10 */ /* 0x000fe200087fe4ff */
[----:B------:R-:W-:Y:S02]  /*140d0*/  ULDC.64 UR6, c[0x0][0x5b0] ;  /* 0x00016c0000067ab9 */ /* 0x000fe40000000a00 */
[----:B------:R-:W-:-:S03]  /*140e0*/  IADD3 R10, P0, R5, UR6, RZ ;  /* 0x00000006050a7c10 */ /* 0x000fc6000ff1e0ff */
[----:B------:R-:W2:Y:S01]  /*140f0*/  LDG.E.64.CONSTANT R6, desc[UR4][R6.64] ;  /* 0x0000000406067981 */ /* 0x000ea2000c1e9b00 */
[----:B------:R-:W-:Y:S01]  /*14100*/  IADD3.X R11, RZ, UR7, RZ, P0, !PT ;  /* 0x00000007ff0b7c10 */ /* 0x000fe200087fe4ff */
[----:B------:R-:W-:Y:S02]  /*14110*/  ULDC.64 UR6, c[0x0][0x5c0] ;  /* 0x0001700000067ab9 */ /* 0x000fe40000000a00 */
[----:B------:R-:W-:Y:S01]  /*14120*/  IADD3 R4, P0, R4, UR6, RZ ;  /* 0x0000000604047c10 */ /* 0x000fe2000ff1e0ff */
[----:B------:R-:W-:Y:S02]  /*14130*/  ULDC.U8 UR6, c[0x0][0x5e0] ;  /* 0x0001780000067ab9 */ /* 0x000fe40000000000 */
[----:B------:R-:W3:Y:S01]  /*14140*/  LDG.E.64.CONSTANT R10, desc[UR4][R10.64] ;  /* 0x000000040a0a7981 */ /* 0x000ee2000c1e9b00 */
[----:B------:R-:W-:-:S06]  /*14150*/  IADD3.X R5, RZ, UR7, RZ, P0, !PT ;  /* 0x00000007ff057c10 */ /* 0x000fcc00087fe4ff */
[----:B------:R-:W4:Y:S01]  /*14160*/  LDG.E.64.CONSTANT R4, desc[UR4][R4.64] ;  /* 0x0000000404047981 */ /* 0x000f22000c1e9b00 */
[----:B------:R-:W-:Y:S01]  /*14170*/  ISETP.NE.AND P1, PT, RZ, UR6, PT ;  /* 0x00000006ff007c0c */ /* 0x000fe2000bf25270 */
[----:B------:R-:W-:Y:S01]  /*14180*/  ULDC.64 UR6, c[0x0][0x5a8] ;  /* 0x00016a0000067ab9 */ /* 0x000fe20000000a00 */
[----:B------:R-:W-:Y:S01]  /*14190*/  BSSY B1, `(.L_x_2883) ;  /* 0x00000b7000017945 */ /* 0x000fe20003800000 */
[----:B--2---:R-:W-:-:S04]  /*141a0*/  ISETP.GT.U32.AND P0, PT, R6, RZ, PT ;  /* 0x000000ff0600720c */ /* 0x004fc80003f04070 */
[----:B------:R-:W-:Y:S02]  /*141b0*/  ISETP.GT.AND.EX P0, PT, R7, RZ, !P1, P0 ;  /* 0x000000ff0700720c */ /* 0x000fe40004f04300 */
[----:B------:R-:W-:Y:S01]  /*141c0*/  IADD3 R9, P1, R2, UR6, RZ ;  /* 0x0000000602097c10 */ /* 0x000fe2000ff3e0ff */
[----:B---3--:R-:W-:Y:S01]  /*141d0*/  IMAD R3, R11, UR8, RZ ;  /* 0x000000080b037c24 */ /* 0x008fe2000f8e02ff */
[----:B------:R-:W-:Y:S02]  /*141e0*/  SEL R24, R6, 0x1, !P0 ;  /* 0x0000000106187807 */ /* 0x000fe40004000000 */
[----:B------:R-:W-:Y:S01]  /*141f0*/  SEL R25, R7, RZ, !P0 ;  /* 0x000000ff07197207 */ /* 0x000fe20004000000 */
[----:B------:R-:W-:Y:S01]  /*14200*/  IMAD R7, R10, UR9, R3 ;  /* 0x000000090a077c24 */ /* 0x000fe2000f8e0203 */
[----:B------:R-:W-:Y:S01]  /*14210*/  ISETP.GE.U32.AND P0, PT, R24, 0x1, PT ;  /* 0x000000011800780c */ /* 0x000fe20003f06070 */
[----:B------:R-:W-:Y:S01]  /*14220*/  IMAD.WIDE.U32 R2, R10, UR8, RZ ;  /* 0x000000080a027c25 */ /* 0x000fe2000f8e00ff */
[----:B------:R-:W-:Y:S01]  /*14230*/  IADD3.X R6, RZ, UR7, RZ, P1, !PT ;  /* 0x00000007ff067c10 */ /* 0x000fe20008ffe4ff */
[----:B------:R-:W-:Y:S01]  /*14240*/  ULDC.64 UR6, c[0x0][0x5a0] ;  /* 0x0001680000067ab9 */ /* 0x000fe20000000a00 */
[----:B------:R-:W-:Y:S01]  /*14250*/  ISETP.GE.AND.EX P0, PT, R25, RZ, PT, P0 ;  /* 0x000000ff1900720c */ /* 0x000fe20003f06300 */
[----:B------:R-:W-:Y:S01]  /*14260*/  ULDC.64 UR8, c[0x0][0x5b8] ;  /* 0x00016e0000087ab9 */ /* 0x000fe20000000a00 */
[----:B------:R-:W-:-:S02]  /*14270*/  IADD3 R8, P2, R8, UR6, RZ ;  /* 0x0000000608087c10 */ /* 0x000fc4000ff5e0ff */
[----:B------:R-:W-:Y:S02]  /*14280*/  LEA R10, P1, R2, R9, 0x2 ;  /* 0x00000009020a7211 */ /* 0x000fe400078210ff */
[----:B------:R-:W-:Y:S02]  /*14290*/  IADD3 R3, R3, R7, RZ ;  /* 0x0000000703037210 */ /* 0x000fe40007ffe0ff */
[----:B----4-:R-:W-:Y:S02]  /*142a0*/  LEA R12, P3, R4, UR10, 0x3 ;  /* 0x0000000a040c7c11 */ /* 0x010fe4000f8618ff */
[----:B------:R-:W-:Y:S02]  /*142b0*/  IADD3 R0, P4, R0, UR8, RZ ;  /* 0x0000000800007c10 */ /* 0x000fe4000ff9e0ff */
[----:B------:R-:W-:Y:S02]  /*142c0*/  LEA.HI.X R11, R2, R6, R3, 0x2, P1 ;  /* 0x00000006020b7211 */ /* 0x000fe400008f1403 */
[----:B------:R-:W-:-:S02]  /*142d0*/  CS2R R6, SRZ ;  /* 0x0000000000067805 */ /* 0x000fc4000001ff00 */
[----:B------:R-:W-:Y:S01]  /*142e0*/  IADD3.X R9, RZ, UR7, RZ, P2, !PT ;  /* 0x00000007ff097c10 */ /* 0x000fe200097fe4ff */
[----:B------:R-:W-:Y:S01]  /*142f0*/  ULDC.64 UR6, c[0x0][0x5e8] ;  /* 0x00017a0000067ab9 */ /* 0x000fe20000000a00 */
[----:B------:R-:W-:Y:S02]  /*14300*/  LEA.HI.X R13, R4, UR11, R5, 0x3, P3 ;  /* 0x0000000b040d7c11 */ /* 0x000fe400098f1c05 */
[----:B------:R-:W-:Y:S01]  /*14310*/  IADD3.X R2, RZ, UR9, RZ, P4, !PT ;  /* 0x00000009ff027c10 */ /* 0x000fe2000a7fe4ff */
[----:B------:R-:W-:Y:S06]  /*14320*/  @!P0 BRA `(.L_x_2884) ;  /* 0x0000000800748947 */ /* 0x000fec0003800000 */
        /* <DEDUP_REMOVED lines=13> */
[----:B------:R-:W-:Y:S01]  /*14400*/  HFMA2.MMA R6, -RZ, RZ, 0, 0 ;  /* 0x00000000ff067435 */ /* 0x000fe200000001ff */
[----:B------:R-:W-:Y:S01]  /*14410*/  BSSY B3, `(.L_x_2887) ;  /* 0x000004f000037945 */ /* 0x000fe20003800000 */
[----:B------:R-:W-:Y:S02]  /*14420*/  MOV R10, R12 ;  /* 0x0000000c000a7202 */ /* 0x000fe40000000f00 */
[----:B------:R-:W-:Y:S02]  /*14430*/  MOV R11, R13 ;  /* 0x0000000d000b7202 */ /* 0x000fe40000000f00 */
[----:B------:R-:W-:-:S07]  /*14440*/  IADD3.X R25, R25, -0x1, RZ, P0, !PT ;  /* 0xffffffff19197810 */ /* 0x000fce00007fe4ff */
.L_x_2888:
        /* <DEDUP_REMOVED lines=16> */
[----:B------:R-:W-:Y:S01]  /*14550*/  IADD3 R15, R19, R21, RZ ;  /* 0x00000015130f7210 */ /* 0x000fe20007ffe0ff */
[----:B------:R-:W2:Y:S02]  /*14560*/  LDG.E.U16.CONSTANT R26, desc[UR4][R16.64] ;  /* 0x00000004101a7981 */ /* 0x000ea4000c1e9500 */
[----:B------:R-:W-:Y:S01]  /*14570*/  IMAD R27, R14, UR7, R27 ;  /* 0x000000070e1b7c24 */ /* 0x000fe2000f8e021b */
[----:B------:R-:W-:Y:S01]  /*14580*/  LEA.HI.X R21, R18, R2, R15, 0x2, P0 ;  /* 0x0000000212157211 */ /* 0x000fe200000f140f */
[----:B------:R-:W3:Y:S01]  /*14590*/  LDG.E.U16.CONSTANT R19, desc[UR4][R16.64+0x2] ;  /* 0x0000020410137981 */ /* 0x000ee2000c1e9500 */
[----:B------:R-:W-:Y:S01]  /*145a0*/  LEA R14, P0, R22, R0, 0x2 ;  /* 0x00000000160e7211 */ /* 0x000fe200078010ff */
[----:B-----5:R-:W-:Y:S01]  /*145b0*/  IMAD R13, R13, UR6, RZ ;  /* 0x000000060d0d7c24 */ /* 0x020fe2000f8e02ff */
[----:B------:R-:W-:Y:S01]  /*145c0*/  IADD3 R15, R23, R27, RZ ;  /* 0x0000001b170f7210 */ /* 0x000fe20007ffe0ff */
[----:B------:R-:W4:Y:S02]  /*145d0*/  LDG.E.U16.CONSTANT R18, desc[UR4][R20.64+0x2] ;  /* 0x0000020414127981 */ /* 0x000f24000c1e9500 */
[----:B------:R-:W-:Y:S01]  /*145e0*/  IMAD R13, R12, UR7, R13 ;  /* 0x000000070c0d7c24 */ /* 0x000fe2000f8e020d */
[----:B------:R-:W-:Y:S01]  /*145f0*/  LEA.HI.X R15, R22, R2, R15, 0x2, P0 ;  /* 0x00000002160f7211 */ /* 0x000fe200000f140f */
[----:B------:R-:W-:Y:S01]  /*14600*/  IMAD.WIDE.U32 R22, R12, UR6, RZ ;  /* 0x000000060c167c25 */ /* 0x000fe2000f8e00ff */
[----:B------:R0:W5:Y:S04]  /*14610*/  LDG.E.U16.CONSTANT R27, desc[UR4][R20.64] ;  /* 0x00000004141b7981 */ /* 0x000168000c1e9500 */
[----:B------:R-:W5:Y:S01]  /*14620*/  LDG.E.U16.CONSTANT R28, desc[UR4][R14.64+0x2] ;  /* 0x000002040e1c7981 */ /* 0x000f62000c1e9500 */
[----:B------:R-:W-:-:S02]  /*14630*/  LEA R12, P0, R22, R0, 0x2 ;  /* 0x00000000160c7211 */ /* 0x000fc400078010ff */
[----:B------:R-:W-:Y:S01]  /*14640*/  IADD3 R13, R23, R13, RZ ;  /* 0x0000000d170d7210 */ /* 0x000fe20007ffe0ff */
[----:B------:R1:W5:Y:S03]  /*14650*/  LDG.E.U16.CONSTANT R16, desc[UR4][R14.64] ;  /* 0x000000040e107981 */ /* 0x000366000c1e9500 */
[----:B------:R-:W-:-:S05]  /*14660*/  LEA.HI.X R13, R22, R2, R13, 0x2, P0 ;  /* 0x00000002160d7211 */ /* 0x000fca00000f140d */
[----:B------:R-:W5:Y:S04]  /*14670*/  LDG.E.U16.CONSTANT R17, desc[UR4][R12.64+0x2] ;  /* 0x000002040c117981 */ /* 0x000f68000c1e9500 */
[----:B------:R1:W5:Y:S01]  /*14680*/  LDG.E.U16.CONSTANT R22, desc[UR4][R12.64] ;  /* 0x000000040c167981 */ /* 0x000362000c1e9500 */
[----:B------:R-:W-:-:S04]  /*14690*/  IADD3 R24, P0, R24, -0x4, RZ ;  /* 0xfffffffc18187810 */ /* 0x000fc80007f1e0ff */
[----:B------:R-:W-:Y:S02]  /*146a0*/  IADD3.X R25, R25, -0x1, RZ, P0, !PT ;  /* 0xffffffff19197810 */ /* 0x000fe400007fe4ff */
[----:B------:R-:W-:-:S04]  /*146b0*/  ISETP.NE.U32.AND P0, PT, R24, RZ, PT ;  /* 0x000000ff1800720c */ /* 0x000fc80003f05070 */
[----:B------:R-:W-:Y:S02]  /*146c0*/  ISETP.NE.AND.EX P0, PT, R25, RZ, PT, P0 ;  /* 0x000000ff1900720c */ /* 0x000fe40003f05300 */
[----:B------:R-:W-:-:S04]  /*146d0*/  IADD3 R10, P1, R10, 0x20, RZ ;  /* 0x000000200a0a7810 */ /* 0x000fc80007f3e0ff */
[----:B------:R-:W-:Y:S01]  /*146e0*/  IADD3.X R11, RZ, R11, RZ, P1, !PT ;  /* 0x0000000bff0b7210 */ /* 0x000fe20000ffe4ff */
[----:B---3--:R-:W-:Y:S02]  /*146f0*/  HADD2.F32 R19, -RZ, R19.H0_H0 ;  /* 0x20000013ff137230 */ /* 0x008fe40000004100 */
[----:B--2---:R-:W-:Y:S02]  /*14700*/  HADD2.F32 R26, -RZ, R26.H0_H0 ;  /* 0x2000001aff1a7230 */ /* 0x004fe40000004100 */
[----:B----4-:R-:W-:Y:S02]  /*14710*/  HADD2.F32 R18, -RZ, R18.H0_H0 ;  /* 0x20000012ff127230 */ /* 0x010fe40000004100 */
[-C--:B0-----:R-:W-:Y:S01]  /*14720*/  FMUL.FTZ R21, R5, R19.reuse ;  /* 0x0000001305157220 */ /* 0x081fe20000410000 */
[----:B------:R-:W-:Y:S01]  /*14730*/  FMUL.FTZ R19, R4, R19 ;  /* 0x0000001304137220 */ /* 0x000fe20000410000 */
[----:B-----5:R-:W-:-:S03]  /*14740*/  HADD2.F32 R27, -RZ, R27.H0_H0 ;  /* 0x2000001bff1b7230 */ /* 0x020fc60000004100 */
[CC--:B------:R-:W-:Y:S01]  /*14750*/  FFMA.FTZ R19, R5.reuse, R26.reuse, R19 ;  /* 0x0000001a05137223 */ /* 0x0c0fe20000010013 */
[C---:B------:R-:W-:Y:S01]  /*14760*/  FFMA.FTZ R20, R4.reuse, R26, -R21 ;  /* 0x0000001a04147223 */ /* 0x040fe20000010815 */
[-C--:B-1----:R-:W-:Y:S01]  /*14770*/  FMUL.FTZ R15, R5, R18.reuse ;  /* 0x00000012050f7220 */ /* 0x082fe20000410000 */
[----:B------:R-:W-:Y:S02]  /*14780*/  HADD2.F32 R28, -RZ, R28.H0_H0 ;  /* 0x2000001cff1c7230 */ /* 0x000fe40000004100 */
[----:B------:R-:W-:Y:S01]  /*14790*/  FMUL.FTZ R18, R4, R18 ;  /* 0x0000001204127220 */ /* 0x000fe20000410000 */
[----:B------:R-:W-:Y:S01]  /*147a0*/  FADD.FTZ R19, R19, R6 ;  /* 0x0000000613137221 */ /* 0x000fe20000010000 */
[----:B------:R-:W-:Y:S01]  /*147b0*/  FADD.FTZ R7, R20, R7 ;  /* 0x0000000714077221 */ /* 0x000fe20000010000 */
[CC--:B------:R-:W-:Y:S01]  /*147c0*/  FFMA.FTZ R6, R4.reuse, R27.reuse, -R15 ;  /* 0x0000001b04067223 */ /* 0x0c0fe2000001080f */
[----:B------:R-:W-:Y:S02]  /*147d0*/  HADD2.F32 R16, -RZ, R16.H0_H0 ;  /* 0x20000010ff107230 */ /* 0x000fe40000004100 */
[CC--:B------:R-:W-:Y:S01]  /*147e0*/  FMUL.FTZ R13, R5.reuse, R28.reuse ;  /* 0x0000001c050d7220 */ /* 0x0c0fe20000410000 */
[----:B------:R-:W-:Y:S01]  /*147f0*/  FFMA.FTZ R18, R5, R27, R18 ;  /* 0x0000001b05127223 */ /* 0x000fe20000010012 */
[----:B------:R-:W-:Y:S01]  /*14800*/  FMUL.FTZ R28, R4, R28 ;  /* 0x0000001c041c7220 */ /* 0x000fe20000410000 */
[----:B------:R-:W-:-:S02]  /*14810*/  FADD.FTZ R6, R7, R6 ;  /* 0x0000000607067221 */ /* 0x000fc40000010000 */
[----:B------:R-:W-:Y:S01]  /*14820*/  FADD.FTZ R18, R19, R18 ;  /* 0x0000001213127221 */ /* 0x000fe20000010000 */
[CC--:B------:R-:W-:Y:S01]  /*14830*/  FFMA.FTZ R7, R5.reuse, R16.reuse, R28 ;  /* 0x0000001005077223 */ /* 0x0c0fe2000001001c */
[----:B------:R-:W-:Y:S02]  /*14840*/  HADD2.F32 R17, -RZ, R17.H0_H0 ;  /* 0x20000011ff117230 */ /* 0x000fe40000004100 */
[----:B------:R-:W-:Y:S01]  /*14850*/  FFMA.FTZ R13, R4, R16, -R13 ;  /* 0x00000010040d7223 */ /* 0x000fe2000001080d */
        /* <DEDUP_REMOVED lines=11> */
.L_x_2887:
[----:B------:R-:W-:Y:S02]  /*14910*/  MOV R12, R10 ;  /* 0x0000000a000c7202 */ /* 0x000fe40000000f00 */
[----:B------:R-:W-:-:S07]  /*14920*/  MOV R13, R11 ;  /* 0x0000000b000d7202 */ /* 0x000fce0000000f00 */
.L_x_2886:
[----:B------:R-:W-:Y:S05]  /*14930*/  BSYNC B2 ;  /* 0x0000000000027941 */ /* 0x000fea0003800000 */
.L_x_2885:
        /* <DEDUP_REMOVED lines=60> */
.L_x_2884:
[----:B------:R-:W-:Y:S05]  /*14d00*/  BSYNC B1 ;  /* 0x0000000000017941 */ /* 0x000fea0003800000 */
.L_x_2883:
[----:B------:R-:W-:-:S05]  /*14d10*/  F2FP.F16.F32.PACK_AB R7, R6, R7 ;  /* 0x000000070607723e */ /* 0x000fca00000000ff */
[----:B------:R-:W-:Y:S01]  /*14d20*/  STG.E desc[UR4][R8.64], R7 ;  /* 0x0000000708007986 */ /* 0x000fe2000c101904 */
[----:B------:R-:W-:Y:S05]  /*14d30*/  EXIT ;  /* 0x000000000000794d */ /* 0x000fea0003800000 */
.L_x_2889:
        /* <DEDUP_REMOVED lines=12> */
.L_x_18551:


//--------------------- .text._ZN2at6native73_GLOBAL__N__c8866d80_35_SparseBinaryOpIntersectionKernel_cu_f5210f67_363612apply_kernelILi128ELi8EZNS1_29binary_op_intersection_kernelINS1_5MulOpEN3c108BFloat16ElEEvRNS_14TensorIteratorEllRKNS_6TensorEbEUliE_EEviT1_ --------------------------
	.section	.text._ZN2at6native73_GLOBAL__N__c8866d80_35_SparseBinaryOpIntersectionKernel_cu_f5210f67_363612apply_kernelILi128ELi8EZNS1_29binary_op_intersection_kernelINS1_5MulOpEN3c108BFloat16ElEEvRNS_14TensorIteratorEllRKNS_6TensorEbEUliE_EEviT1_,"ax",@progbits
	.align	128
.text._ZN2at6native73_GLOBAL__N__c8866d80_35_SparseBinaryOpIntersectionKernel_cu_f5210f67_363612apply_kernelILi128ELi8EZNS1_29binary_op_intersection_kernelINS1_5MulOpEN3c108BFloat16ElEEvRNS_14TensorIteratorEllRKNS_6TensorEbEUliE_EEviT1_:
        .type           _ZN2at6native73_GLOBAL__N__c8866d80_35_SparseBinaryOpIntersectionKernel_cu_f5210f67_363612apply_kernelILi128ELi8EZNS1_29binary_op_intersection_kernelINS1_5MulOpEN3c108BFloat16ElEEvRNS_14TensorIteratorEllRKNS_6TensorEbEUliE_EEviT1_,@function
        .size           _ZN2at6native73_GLOBAL__N__c8866d80_35_SparseBinaryOpIntersectionKernel_cu_f5210f67_363612apply_kernelILi128ELi8EZNS1_29binary_op_intersection_kernelINS1_5MulOpEN3c108BFloat16ElEEvRNS_14TensorIteratorEllRKNS_6TensorEbEUliE_EEviT1_,(.L_x_18552 - _ZN2at6native73_GLOBAL__N__c8866d80_35_SparseBinaryOpIntersectionKernel_cu_f5210f67_363612apply_kernelILi128ELi8EZNS1_29binary_op_intersection_kernelINS1_5MulOpEN3c108BFloat16ElEEvRNS_14TensorIteratorEllRKNS_6TensorEbEUliE_EEviT1_)
        .other          _ZN2at6native73_GLOBAL__N__c8866d80_35_SparseBinaryOpIntersectionKernel_cu_f5210f67_363612apply_kernelILi128ELi8EZNS1_29binary_op_intersection_kernelINS1_5MulOpEN3c108BFloat16ElEEvRNS_14TensorIteratorEllRKNS_6TensorEbEUliE_EEviT1_,@"STO_CUDA_ENTRY STV_DEFAULT"
_ZN2at6native73_GLOBAL__N__c8866d80_35_SparseBinaryOpIntersectionKernel_cu_f5210f67_363612apply_kernelILi128ELi8EZNS1_29binary_op_intersection_kernelINS1_5MulOpEN3c108BFloat16ElEEvRNS_14TensorIteratorEllRKNS_6TensorEbEUliE_EEviT1_:
        /* <DEDUP_REMOVED lines=473> */
.L_x_2892:
        /* <DEDUP_REMOVED lines=35> */
[----:B------:R-:W-:Y:S02]  /*1fc0*/  IADD3 R0, P1, R0, UR12, RZ ;  /* 0x0000000c00007c10 */ /* 0x000fe4000ff3e0ff */
[----:B----4-:R-:W-:Y:S02]  /*1fd0*/  LEA R16, P4, R4, UR14, 0x3 ;  /* 0x0000000e04107c11 */ /* 0x010fe4000f8818ff */
[----:B------:R-:W-:Y:S02]  /*1fe0*/  LEA.HI.X R7, R10, R2, R7, 0x1, P3 ;  /* 0x000000020a077211 */ /* 0x000fe400018f0c07 */
[----:B------:R-:W-:-:S02]  /*1ff0*/  LEA.HI.X R17, R4, UR15, R5, 0x3, P4 ;  /* 0x0000000f04117c11 */ /* 0x000fc4000a0f1c05 */
[----:B------:R-:W-:Y:S02]  /*2000*/  IADD3.X R9, RZ, UR11, RZ, P2, !PT ;  /* 0x0000000bff097c10 */ /* 0x000fe400097fe4ff */
[----:B------:R-:W-:Y:S01]  /*2010*/  IADD3.X R2, RZ, UR13, RZ, P1, !PT ;  /* 0x0000000dff027c10 */ /* 0x000fe20008ffe4ff */
[----:B------:R-:W-:Y:S06]  /*2020*/  @!P0 BRA `(.L_x_2894) ;  /* 0x0000001800188947 */ /* 0x000fec0003800000 */
[----:B------:R-:W2:Y:S01]  /*2030*/  LDG.E.U16.CONSTANT R5, desc[UR4][R6.64] ;  /* 0x0000000406057981 */ /* 0x000ea2000c1e9500 */
[----:B------:R-:W-:Y:S01]  /*2040*/  IADD3 R4, P1, R13, -0x1, RZ ;  /* 0xffffffff0d047810 */ /* 0x000fe20007f3e0ff */
[----:B------:R-:W-:Y:S01]  /*2050*/  BSSY B0, `(.L_x_2895) ;  /* 0x000015c000007945 */ /* 0x000fe20003800000 */
[----:B------:R-:W-:Y:S02]  /*2060*/  HFMA2.MMA R48, -RZ, RZ, 0, 0 ;  /* 0x00000000ff307435 */ /* 0x000fe400000001ff */
[----:B------:R-:W-:Y:S02]  /*2070*/  ISETP.GE.U32.AND P0, PT, R4, 0x3, PT ;  /* 0x000000030400780c */ /* 0x000fe40003f06070 */
[----:B------:R-:W-:-:S04]  /*2080*/  IADD3.X R4, R12, -0x1, RZ, P1, !PT ;  /* 0xffffffff0c047810 */ /* 0x000fc80000ffe4ff */
[----:B------:R-:W-:Y:S02]  /*2090*/  ISETP.GE.U32.AND.EX P0, PT, R4, RZ, PT, P0 ;  /* 0x000000ff0400720c */ /* 0x000fe40003f06100 */
[----:B------:R-:W-:Y:S02]  /*20a0*/  LOP3.LUT R4, R13, 0x3, RZ, 0xc0, !PT ;  /* 0x000000030d047812 */ /* 0x000fe400078ec0ff */
[----:B--2---:R-:W-:-:S09]  /*20b0*/  SHF.L.U32 R5, R5, 0x10, RZ ;  /* 0x0000001005057819 */ /* 0x004fd200000006ff */
        /* <DEDUP_REMOVED lines=18> */
.L_x_2902:
[----:B------:R-:W2:Y:S01]  /*21e0*/  LDG.E.64.CONSTANT R36, desc[UR4][R14.64] ;  /* 0x000000040e247981 */ /* 0x000ea2000c1e9b00 */
[----:B------:R-:W-:-:S03]  /*21f0*/  ULDC.64 UR10, c[0x0][0x5e8] ;  /* 0x00017a00000a7ab9 */ /* 0x000fc60000000a00 */
[----:B------:R-:W3:Y:S04]  /*2200*/  LDG.E.64.CONSTANT R28, desc[UR4][R14.64+0x8] ;  /* 0x000008040e1c7981 */ /* 0x000ee8000c1e9b00 */
[----:B------:R-:W4:Y:S04]  /*2210*/  LDG.E.64.CONSTANT R44, desc[UR4][R14.64+0x10] ;  /* 0x000010040e2c7981 */ /* 0x000f28000c1e9b00 */
[----:B------:R-:W5:Y:S04]  /*2220*/  LDG.E.64.CONSTANT R42, desc[UR4][R14.64+0x18] ;  /* 0x000018040e2a7981 */ /* 0x000f68000c1e9b00 */
[----:B------:R-:W4:Y:S04]  /*2230*/  LDG.E.64.CONSTANT R20, desc[UR4][R14.64+0x20] ;  /* 0x000020040e147981 */ /* 0x000f28000c1e9b00 */
        /* <DEDUP_REMOVED lines=10> */
[----:B------:R-:W4:Y:S01]  /*22e0*/  LDG.E.64.CONSTANT R16, desc[UR4][R14.64+0x78] ;  /* 0x000078040e107981 */ /* 0x000f22000c1e9b00 */
[----:B--2---:R-:W-:-:S02]  /*22f0*/  IMAD R37, R37, UR10, RZ ;  /* 0x0000000a25257c24 */ /* 0x004fc4000f8e02ff */
[----:B------:R-:W-:-:S04]  /*2300*/  IMAD.WIDE.U32 R40, R36, UR10, RZ ;  /* 0x0000000a24287c25 */ /* 0x000fc8000f8e00ff */
[----:B---3--:R-:W-:Y:S02]  /*2310*/  IMAD R29, R29, UR10, RZ ;  /* 0x0000000a1d1d7c24 */ /* 0x008fe4000f8e02ff */
[----:B------:R-:W-:Y:S02]  /*2320*/  IMAD R37, R36, UR11, R37 ;  /* 0x0000000b24257c24 */ /* 0x000fe4000f8e0225 */
[----:B------:R-:W-:-:S04]  /*2330*/  IMAD.WIDE.U32 R46, R28, UR10, RZ ;  /* 0x0000000a1c2e7c25 */ /* 0x000fc8000f8e00ff */
[----:B------:R-:W-:Y:S01]  /*2340*/  IMAD R49, R28, UR11, R29 ;  /* 0x0000000b1c317c24 */ /* 0x000fe2000f8e021d */
[----:B------:R-:W-:Y:S01]  /*2350*/  LEA R28, P1, R40, R0, 0x1 ;  /* 0x00000000281c7211 */ /* 0x000fe200078208ff */
[----:B-----5:R-:W-:Y:S01]  /*2360*/  IMAD R43, R43, UR10, RZ ;  /* 0x0000000a2b2b7c24 */ /* 0x020fe2000f8e02ff */
[----:B------:R-:W-:Y:S01]  /*2370*/  IADD3 R29, R41, R37, RZ ;  /* 0x00000025291d7210 */ /* 0x000fe20007ffe0ff */
[----:B----4-:R-:W-:Y:S01]  /*2380*/  IMAD R37, R45, UR10, RZ ;  /* 0x0000000a2d257c24 */ /* 0x010fe2000f8e02ff */
[----:B------:R-:W-:Y:S01]  /*2390*/  IADD3 R45, R47, R49, RZ ;  /* 0x000000312f2d7210 */ /* 0x000fe20007ffe0ff */
[----:B------:R-:W-:Y:S01]  /*23a0*/  IMAD R43, R42, UR11, R43 ;  /* 0x0000000b2a2b7c24 */ /* 0x000fe2000f8e022b */
[----:B------:R-:W-:Y:S01]  /*23b0*/  LEA.HI.X R29, R40, R2, R29, 0x1, P1 ;  /* 0x00000002281d7211 */ /* 0x000fe200008f0c1d */
[----:B------:R-:W-:Y:S01]  /*23c0*/  IMAD.WIDE.U32 R40, R44, UR10, RZ ;  /* 0x0000000a2c287c25 */ /* 0x000fe2000f8e00ff */
[----:B------:R-:W-:-:S03]  /*23d0*/  LEA R36, P2, R46, R0, 0x1 ;  /* 0x000000002e247211 */ /* 0x000fc600078408ff */
[----:B------:R-:W-:Y:S01]  /*23e0*/  IMAD R47, R44, UR11, R37 ;  /* 0x0000000b2c2f7c24 */ /* 0x000fe2000f8e0225 */
[----:B------:R-:W-:Y:S01]  /*23f0*/  LEA.HI.X R37, R46, R2, R45, 0x1, P2 ;  /* 0x000000022e257211 */ /* 0x000fe200010f0c2d */
[----:B------:R-:W-:Y:S01]  /*2400*/  IMAD.WIDE.U32 R44, R42, UR10, RZ ;  /* 0x0000000a2a2c7c25 */ /* 0x000fe2000f8e00ff */
[C---:B------:R-:W-:Y:S01]  /*2410*/  LEA R46, P1, R40.reuse, R0, 0x1 ;  /* 0x00000000282e7211 */ /* 0x040fe200078208ff */
[----:B------:R-:W2:Y:S01]  /*2420*/  LDG.E.U16.CONSTANT R28, desc[UR4][R28.64] ;  /* 0x000000041c1c7981 */ /* 0x000ea2000c1e9500 */
[----:B------:R-:W-:Y:S01]  /*2430*/  IADD3 R41, R41, R47, RZ ;  /* 0x0000002f29297210 */ /* 0x000fe20007ffe0ff */
[----:B------:R-:W-:Y:S02]  /*2440*/  IMAD R21, R21, UR10, RZ ;  /* 0x0000000a15157c24 */ /* 0x000fe4000f8e02ff */
[----:B------:R-:W-:Y:S01]  /*2450*/  IMAD R35, R35, UR10, RZ ;  /* 0x0000000a23237c24 */ /* 0x000fe2000f8e02ff */
[----:B------:R-:W-:Y:S01]  /*2460*/  LEA.HI.X R47, R40, R2, R41, 0x1, P1 ;  /* 0x00000002282f7211 */ /* 0x000fe200008f0c29 */
[----:B------:R0:W3:Y:S01]  /*2470*/  LDG.E.U16.CONSTANT R36, desc[UR4][R36.64] ;  /* 0x0000000424247981 */ /* 0x0000e2000c1e9500 */
[----:B------:R-:W-:Y:S01]  /*2480*/  IADD3 R41, R45, R43, RZ ;  /* 0x0000002b2d297210 */ /* 0x000fe20007ffe0ff */
[----:B------:R-:W-:Y:S01]  /*2490*/  IMAD R45, R20, UR11, R21 ;  /* 0x0000000b142d7c24 */ /* 0x000fe2000f8e0215 */
[----:B------:R-:W-:Y:S01]  /*24a0*/  LEA R40, P1, R44, R0, 0x1 ;  /* 0x000000002c287211 */ /* 0x000fe200078208ff */
[----:B------:R-:W-:Y:S01]  /*24b0*/  IMAD.WIDE.U32 R20, R20, UR10, RZ ;  /* 0x0000000a14147c25 */ /* 0x000fe2000f8e00ff */
[----:B------:R-:W4:Y:S02]  /*24c0*/  LDG.E.U16.CONSTANT R46, desc[UR4][R46.64] ;  /* 0x000000042e2e7981 */ /* 0x000f24000c1e9500 */
[----:B------:R-:W-:Y:S01]  /*24d0*/  LEA.HI.X R41, R44, R2, R41, 0x1, P1 ;  /* 0x000000022c297211 */ /* 0x000fe200008f0c29 */
[----:B------:R-:W-:Y:S01]  /*24e0*/  IMAD.WIDE.U32 R42, R34, UR10, RZ ;  /* 0x0000000a222a7c25 */ /* 0x000fe2000f8e00ff */
[----:B------:R-:W-:-:S02]  /*24f0*/  LEA R44, P1, R20, R0, 0x1 ;  /* 0x00000000142c7211 */ /* 0x000fc400078208ff */
[----:B------:R-:W-:Y:S01]  /*2500*/  IADD3 R21, R21, R45, RZ ;  /* 0x0000002d15157210 */ /* 0x000fe20007ffe0ff */
[----:B------:R-:W-:Y:S02]  /*2510*/  IMAD R35, R34, UR11, R35 ;  /* 0x0000000b22237c24 */ /* 0x000fe4000f8e0223 */
[----:B0-----:R-:W-:Y:S01]  /*2520*/  IMAD R37, R33, UR10, RZ ;  /* 0x0000000a21257c24 */ /* 0x001fe2000f8e02ff */
        /* <DEDUP_REMOVED lines=8> */
[----:B------:R-:W-:Y:S01]  /*25b0*/  IMAD.WIDE.U32 R32, R30, UR10, RZ ;  /* 0x0000000a1e207c25 */ /* 0x000fe2000f8e00ff */
[----:B------:R-:W-:Y:S01]  /*25c0*/  IADD3 R21, R21, R37, RZ ;  /* 0x0000002515157210 */ /* 0x000fe20007ffe0ff */
[----:B------:R-:W5:Y:S01]  /*25d0*/  LDG.E.U16.CONSTANT R44, desc[UR4][R44.64] ;  /* 0x000000042c2c7981 */ /* 0x000f62000c1e9500 */
[----:B0-----:R-:W-:Y:S01]  /*25e0*/  LEA R40, P1, R20, R0, 0x1 ;  /* 0x0000000014287211 */ /* 0x001fe200078208ff */
[----:B------:R-:W-:-:S02]  /*25f0*/  IMAD R31, R30, UR11, R31 ;  /* 0x0000000b1e1f7c24 */ /* 0x000fc4000f8e021f */
[----:B------:R-:W5:Y:S01]  /*2600*/  LDG.E.U16.CONSTANT R34, desc[UR4][R34.64] ;  /* 0x0000000422227981 */ /* 0x000f62000c1e9500 */
[----:B------:R-:W-:Y:S01]  /*2610*/  IMAD R11, R11, UR10, RZ ;  /* 0x0000000a0b0b7c24 */ /* 0x000fe2000f8e02ff */
[----:B------:R-:W-:Y:S01]  /*2620*/  LEA.HI.X R41, R20, R2, R21, 0x1, P1 ;  /* 0x0000000214297211 */ /* 0x000fe200008f0c15 */
[----:B------:R-:W-:Y:S01]  /*2630*/  IMAD R27, R27, UR10, RZ ;  /* 0x0000000a1b1b7c24 */ /* 0x000fe2000f8e02ff */
[----:B------:R-:W-:Y:S01]  /*2640*/  IADD3 R21, R33, R31, RZ ;  /* 0x0000001f21157210 */ /* 0x000fe20007ffe0ff */
[----:B------:R-:W-:Y:S01]  /*2650*/  IMAD R33, R10, UR11, R11 ;  /* 0x0000000b0a217c24 */ /* 0x000fe2000f8e020b */
[----:B------:R-:W-:Y:S01]  /*2660*/  LEA R20, P1, R32, R0, 0x1 ;  /* 0x0000000020147211 */ /* 0x000fe200078208ff */
[----:B------:R-:W-:Y:S01]  /*2670*/  IMAD.WIDE.U32 R10, R10, UR10, RZ ;  /* 0x0000000a0a0a7c25 */ /* 0x000fe2000f8e00ff */
[----:B------:R-:W5:Y:S02]  /*2680*/  LDG.E.U16.CONSTANT R40, desc[UR4][R40.64] ;  /* 0x0000000428287981 */ /* 0x000f64000c1e9500 */
[----:B------:R-:W-:Y:S01]  /*2690*/  LEA.HI.X R21, R32, R2, R21, 0x1, P1 ;  /* 0x0000000220157211 */ /* 0x000fe200008f0c15 */
[----:B------:R-:W-:Y:S01]  /*26a0*/  IMAD.WIDE.U32 R30, R26, UR10, RZ ;  /* 0x0000000a1a1e7c25 */ /* 0x000fe2000f8e00ff */
[----:B------:R-:W-:-:S03]  /*26b0*/  IADD3 R11, R11, R33, RZ ;  /* 0x000000210b0b7210 */ /* 0x000fc60007ffe0ff */
[----:B------:R-:W-:Y:S01]  /*26c0*/  IMAD R27, R26, UR11, R27 ;  /* 0x0000000b1a1b7c24 */ /* 0x000fe2000f8e021b */
[----:B------:R-:W-:Y:S01]  /*26d0*/  LEA R26, P1, R10, R0, 0x1 ;  /* 0x000000000a1a7211 */ /* 0x000fe200078208ff */
[----:B------:R-:W-:Y:S01]  /*26e0*/  IMAD R33, R25, UR10, RZ ;  /* 0x0000000a19217c24 */ /* 0x000fe2000f8e02ff */
[----:B------:R0:W5:Y:S02]  /*26f0*/  LDG.E.U16.CONSTANT R37, desc[UR4][R20.64] ;  /* 0x0000000414257981 */ /* 0x000164000c1e9500 */
[----:B------:R-:W-:Y:S01]  /*2700*/  IADD3 R25, R31, R27, RZ ;  /* 0x0000001b1f197210 */ /* 0x000fe20007ffe0ff */
[----:B------:R-:W-:Y:S01]  /*2710*/  IMAD R31, R24, UR11, R33 ;  /* 0x0000000b181f7c24 */ /* 0x000fe2000f8e0221 */
[----:B------:R-:W-:Y:S01]  /*2720*/  LEA.HI.X R27, R10, R2, R11, 0x1, P1 ;  /* 0x000000020a1b7211 */ /* 0x000fe200008f0c0b */
[----:B------:R-:W-:Y:S01]  /*2730*/  IMAD.WIDE.U32 R10, R24, UR10, RZ ;  /* 0x0000000a180a7c25 */ /* 0x000fe2000f8e00ff */
[----:B------:R-:W-:-:S03]  /*2740*/  LEA R32, P2, R30, R0, 0x1 ;  /* 0x000000001e207211 */ /* 0x000fc600078408ff */
[----:B------:R-:W-:Y:S01]  /*2750*/  IMAD R23, R23, UR10, RZ ;  /* 0x0000000a17177c24 */ /* 0x000fe2000f8e02ff */
[----:B------:R-:W-:Y:S01]  /*2760*/  LEA R24, P1, R10, R0, 0x1 ;  /* 0x000000000a187211 */ /* 0x000fe200078208ff */
[C---:B0-----:R-:W-:Y:S01]  /*2770*/  IMAD.WIDE.U32 R20, R22.reuse, UR10, RZ ;  /* 0x0000000a16147c25 */ /* 0x041fe2000f8e00ff */
[----:B------:R-:W-:Y:S01]  /*2780*/  IADD3 R11, R11, R31, RZ ;  /* 0x0000001f0b0b7210 */ /* 0x000fe20007ffe0ff */
[----:B------:R-:W5:Y:S02]  /*2790*/  LDG.E.U16.CONSTANT R26, desc[UR4][R26.64] ;  /* 0x000000041a1a7981 */ /* 0x000f64000c1e9500 */
[----:B------:R-:W-:Y:S01]  /*27a0*/  IMAD R23, R22, UR11, R23 ;  /* 0x0000000b16177c24 */ /* 0x000fe2000f8e0217 */
[-C--:B------:R-:W-:Y:S01]  /*27b0*/  LEA.HI.X R33, R30, R2.reuse, R25, 0x1, P2 ;  /* 0x000000021e217211 */ /* 0x080fe200010f0c19 */
[----:B------:R-:W-:Y:S01]  /*27c0*/  IMAD R13, R13, UR10, RZ ;  /* 0x0000000a0d0d7c24 */ /* 0x000fe2000f8e02ff */
[----:B------:R-:W-:Y:S02]  /*27d0*/  LEA.HI.X R25, R10, R2, R11, 0x1, P1 ;  /* 0x000000020a197211 */ /* 0x000fe400008f0c0b */
[----:B------:R-:W-:Y:S01]  /*27e0*/  IADD3 R11, R21, R23, RZ ;  /* 0x00000017150b7210 */ /* 0x000fe20007ffe0ff */
[----:B------:R-:W-:Y:S01]  /*27f0*/  IMAD R23, R12, UR11, R13 ;  /* 0x0000000b0c177c24 */ /* 0x000fe2000f8e020d */
[----:B------:R-:W-:Y:S01]  /*2800*/  LEA R10, P1, R20, R0, 0x1 ;  /* 0x00000000140a7211 */ /* 0x000fe200078208ff */
[----:B------:R-:W-:Y:S01]  /*2810*/  IMAD.WIDE.U32 R12, R12, UR10, RZ ;  /* 0x0000000a0c0c7c25 */ /* 0x000fe2000f8e00ff */
[----:B------:R-:W5:Y:S03]  /*2820*/  LDG.E.U16.CONSTANT R32, desc[UR4][R32.64] ;  /* 0x0000000420207981 */ /* 0x000f66000c1e9500 */
[----:B------:R-:W-:Y:S01]  /*2830*/  IMAD R19, R19, UR10, RZ ;  /* 0x0000000a13137c24 */ /* 0x000fe2000f8e02ff */
[----:B------:R-:W-:Y:S01]  /*2840*/  LEA.HI.X R11, R20, R2, R11, 0x1, P1 ;  /* 0x00000002140b7211 */ /* 0x000fe200008f0c0b */
[----:B------:R-:W-:Y:S01]  /*2850*/  IMAD.WIDE.U32 R20, R18, UR10, RZ ;  /* 0x0000000a12147c25 */ /* 0x000fe2000f8e00ff */
[----:B------:R-:W-:Y:S01]  /*2860*/  LEA R22, P1, R12, R0, 0x1 ;  /* 0x000000000c167211 */ /* 0x000fe200078208ff */
[----:B------:R-:W5:Y:S01]  /*2870*/  LDG.E.U16.CONSTANT R24, desc[UR4][R24.64] ;  /* 0x0000000418187981 */ /* 0x000f62000c1e9500 */
[----:B------:R-:W-:Y:S01]  /*2880*/  IADD3 R13, R13, R23, RZ ;  /* 0x000000170d0d7210 */ /* 0x000fe20007ffe0ff */
[----:B------:R-:W-:-:S02]  /*2890*/  IMAD R19, R18, UR11, R19 ;  /* 0x0000000b12137c24 */ /* 0x000fc4000f8e0213 */
[----:B------:R-:W-:Y:S01]  /*28a0*/  IMAD R31, R39, UR10, RZ ;  /* 0x0000000a271f7c24 */ /* 0x000fe2000f8e02ff */
        /* <DEDUP_REMOVED lines=9> */
[----:B------:R-:W5:Y:S01]  /*2940*/  LDG.E.U16.CONSTANT R22, desc[UR4][R22.64] ;  /* 0x0000000416167981 */ /* 0x000f62000c1e9500 */
[----:B0-----:R-:W-:-:S02]  /*2950*/  LEA R10, P1, R12, R0, 0x1 ;  /* 0x000000000c0a7211 */ /* 0x001fc400078208ff */
[----:B------:R-:W-:Y:S01]  /*2960*/  IMAD R17, R16, UR11, R17 ;  /* 0x0000000b10117c24 */ /* 0x000fe2000f8e0211 */
[----:B------:R-:W-:Y:S01]  /*2970*/  IADD3 R11, R13, R31, RZ ;  /* 0x0000001f0d0b7210 */ /* 0x000fe20007ffe0ff */
[----:B------:R-:W5:Y:S03]  /*2980*/  LDG.E.U16.CONSTANT R18, desc[UR4][R18.64] ;  /* 0x0000000412127981 */ /* 0x000f66000c1e9500 */
[----:B------:R-:W-:Y:S02]  /*2990*/  LEA.HI.X R11, R12, R2, R11, 0x1, P1 ;  /* 0x000000020c0b7211 */ /* 0x000fe400008f0c0b */
[C---:B------:R-:W-:Y:S02]  /*29a0*/  LEA R12, P1, R20.reuse, R0, 0x1 ;  /* 0x00000000140c7211 */ /* 0x040fe400078208ff */
[----:B------:R-:W-:Y:S01]  /*29b0*/  IADD3 R13, R21, R17, RZ ;  /* 0x00000011150d7210 */ /* 0x000fe20007ffe0ff */
[----:B------:R0:W5:Y:S03]  /*29c0*/  LDG.E.U16.CONSTANT R10, desc[UR4][R10.64] ;  /* 0x000000040a0a7981 */ /* 0x000166000c1e9500 */
        /* <DEDUP_REMOVED lines=9> */
[----:B------:R-:W-:Y:S01]  /*2a60*/  FFMA.FTZ R28, R5, R28, R48 ;  /* 0x0000001c051c7223 */ /* 0x000fe20000010030 */
[----:B---3--:R-:W-:Y:S02]  /*2a70*/  SHF.L.U32 R17, R36, 0x10, RZ ;  /* 0x0000001024117819 */ /* 0x008fe400000006ff */
[----:B----4-:R-:W-:-:S03]  /*2a80*/  SHF.L.U32 R21, R46, 0x10, RZ ;  /* 0x000000102e157819 */ /* 0x010fc600000006ff */
[----:B------:R-:W-:-:S04]  /*2a90*/  FFMA.FTZ R28, R5, R17, R28 ;  /* 0x00000011051c7223 */ /* 0x000fc8000001001c */
[----:B------:R-:W-:Y:S01]  /*2aa0*/  FFMA.FTZ R28, R5, R21, R28 ;  /* 0x00000015051c7223 */ /* 0x000fe2000001001c */
[----:B-----5:R-:W-:-:S05]  /*2ab0*/  SHF.L.U32 R29, R29, 0x10, RZ ;  /* 0x000000101d1d7819 */ /* 0x020fca00000006ff */
[----:B------:R-:W-:Y:S01]  /*2ac0*/  FFMA.FTZ R28, R5, R29, R28 ;  /* 0x0000001d051c7223 */ /* 0x000fe2000001001c */
[----:B------:R-:W-:Y:S02]  /*2ad0*/  SHF.L.U32 R17, R44, 0x10, RZ ;  /* 0x000000102c117819 */ /* 0x000fe400000006ff */
[----:B0-----:R-:W-:-:S03]  /*2ae0*/  SHF.L.U32 R11, R34, 0x10, RZ ;  /* 0x00000010220b7819 */ /* 0x001fc600000006ff */
[----:B------:R-:W-:-:S04]  /*2af0*/  FFMA.FTZ R28, R5, R17, R28 ;  /* 0x00000011051c7223 */ /* 0x000fc8000001001c */
[----:B------:R-:W-:Y:S01]  /*2b00*/  FFMA.FTZ R28, R5, R11, R28 ;  /* 0x0000000b051c7223 */ /* 0x000fe2000001001c */
[----:B-1----:R-:W-:-:S05]  /*2b10*/  SHF.L.U32 R13, R40, 0x10, RZ ;  /* 0x00000010280d7819 */ /* 0x002fca00000006ff */
[----:B------:R-:W-:Y:S01]  /*2b20*/  FFMA.FTZ R28, R5, R13, R28 ;  /* 0x0000000d051c7223 */ /* 0x000fe2000001001c */
[----:B------:R-:W-:-:S05]  /*2b30*/  SHF.L.U32 R37, R37, 0x10, RZ ;  /* 0x0000001025257819 */ /* 0x000fca00000006ff */
        /* <DEDUP_REMOVED lines=17> */
[----:B------:R-:W-:Y:S06]  /*2c50*/  @!P1 BRA `(.L_x_2902) ;  /* 0xfffffff400609947 */ /* 0x000fec000383ffff */
[----:B------:R-:W-:Y:S05]  /*2c60*/  BSYNC B5 ;  /* 0x0000000000057941 */ /* 0x000fea0003800000 */
.L_x_2901:
[----:B------:R-:W-:Y:S02]  /*2c70*/  MOV R16, R14 ;  /* 0x0000000e00107202 */ /* 0x000fe40000000f00 */
[----:B------:R-:W-:-:S07]  /*2c80*/  MOV R17, R15 ;  /* 0x0000000f00117202 */ /* 0x000fce0000000f00 */
.L_x_2900:
[----:B------:R-:W-:Y:S05]  /*2c90*/  BSYNC B4 ;  /* 0x0000000000047941 */ /* 0x000fea0003800000 */
.L_x_2899:
        /* <DEDUP_REMOVED lines=46> */
[C---:B------:R-:W-:Y:S01]  /*2f80*/  IMAD R33, R16.reuse, UR11, R17 ;  /* 0x0000000b10217c24 */ /* 0x040fe2000f8e0211 */
[----:B------:R-:W-:Y:S01]  /*2f90*/  IADD3 R17, R25, R19, RZ ;  /* 0x0000001319117210 */ /* 0x000fe20007ffe0ff */
[----:B0-----:R-:W-:Y:S01]  /*2fa0*/  IMAD.WIDE.U32 R26, R16, UR10, RZ ;  /* 0x0000000a101a7c25 */ /* 0x001fe2000f8e00ff */
[-C--:B------:R-:W-:Y:S01]  /*2fb0*/  LEA R18, P0, R24, R0.reuse, 0x1 ;  /* 0x0000000018127211 */ /* 0x080fe200078008ff */
[----:B------:R-:W5:Y:S02]  /*2fc0*/  LDG.E.U16.CONSTANT R28, desc[UR4][R28.64] ;  /* 0x000000041c1c7981 */ /* 0x000f64000c1e9500 */
        /* <DEDUP_REMOVED lines=17> */
[----:B------:R-:W5:Y:S03]  /*30e0*/  LDG.E.U16.CONSTANT R24, desc[UR4][R24.64] ;  /* 0x0000000418187981 */ /* 0x000f66000c1e9500 */
[----:B------:R-:W-:-:S05]  /*30f0*/  LEA.HI.X R11, R12, R2, R11, 0x1, P0 ;  /* 0x000000020c0b7211 */ /* 0x000fca00000f0c0b */
[----:B------:R-:W5:Y:S01]  /*3100*/  LDG.E.U16.CONSTANT R10, desc[UR4][R10.64] ;  /* 0x000000040a0a7981 */ /* 0x000f62000c1e9500 */
[----:B------:R-:W-:Y:S02]  /*3110*/  IADD3 R7, P2, R7, 0x8, RZ ;  /* 0x0000000807077810 */ /* 0x000fe40007f5e0ff */
[----:B------:R-:W-:Y:S02]  /*3120*/  PLOP3.LUT P0, PT, PT, PT, PT, 0x8, 0x0 ;  /* 0x000000000000781c */ /* 0x000fe40003f0e170 */
[----:B------:R-:W-:Y:S02]  /*3130*/  IADD3.X R6, RZ, R6, RZ, P2, !PT ;  /* 0x00000006ff067210 */ /* 0x000fe400017fe4ff */
[----:B--2---:R-:W-:Y:S02]  /*3140*/  SHF.L.U32 R20, R20, 0x10, RZ ;  /* 0x0000001014147819 */ /* 0x004fe400000006ff */
[----:B---3--:R-:W-:-:S03]  /*3150*/  SHF.L.U32 R21, R21, 0x10, RZ ;  /* 0x0000001015157819 */ /* 0x008fc600000006ff */
[----:B------:R-:W-:Y:S01]  /*3160*/  FFMA.FTZ R20, R5, R20, R48 ;  /* 0x0000001405147223 */ /* 0x000fe20000010030 */
[----:B----4-:R-:W-:-:S03]  /*3170*/  SHF.L.U32 R13, R30, 0x10, RZ ;  /* 0x000000101e0d7819 */ /* 0x010fc600000006ff */
[----:B------:R-:W-:-:S04]  /*3180*/  FFMA.FTZ R20, R5, R21, R20 ;  /* 0x0000001505147223 */ /* 0x000fc80000010014 */
[----:B------:R-:W-:Y:S01]  /*3190*/  FFMA.FTZ R20, R5, R13, R20 ;  /* 0x0000000d05147223 */ /* 0x000fe20000010014 */
[----:B-----5:R-:W-:-:S05]  /*31a0*/  SHF.L.U32 R19, R28, 0x10, RZ ;  /* 0x000000101c137819 */ /* 0x020fca00000006ff */
[----:B------:R-:W-:Y:S01]  /*31b0*/  FFMA.FTZ R20, R5, R19, R20 ;  /* 0x0000001305147223 */ /* 0x000fe20000010014 */
[----:B------:R-:W-:Y:S02]  /*31c0*/  SHF.L.U32 R13, R18, 0x10, RZ ;  /* 0x00000010120d7819 */ /* 0x000fe400000006ff */
[----:B------:R-:W-:-:S03]  /*31d0*/  SHF.L.U32 R17, R16, 0x10, RZ ;  /* 0x0000001010117819 */ /* 0x000fc600000006ff */
[C---:B------:R-:W-:Y:S01]  /*31e0*/  FFMA.FTZ R20, R5.reuse, R13, R20 ;  /* 0x0000000d05147223 */ /* 0x040fe20000010014 */
[----:B------:R-:W-:Y:S02]  /*31f0*/  IADD3 R16, P1, R14, 0x40, RZ ;  /* 0x000000400e107810 */ /* 0x000fe40007f3e0ff */
[----:B------:R-:W-:Y:S01]  /*3200*/  SHF.L.U32 R24, R24, 0x10, RZ ;  /* 0x0000001018187819 */ /* 0x000fe200000006ff */
[----:B------:R-:W-:Y:S01]  /*3210*/  FFMA.FTZ R20, R5, R17, R20 ;  /* 0x0000001105147223 */ /* 0x000fe20000010014 */
[----:B------:R-:W-:-:S03]  /*3220*/  IADD3.X R17, RZ, R15, RZ, P1, !PT ;  /* 0x0000000fff117210 */ /* 0x000fc60000ffe4ff */
[C---:B------:R-:W-:Y:S01]  /*3230*/  FFMA.FTZ R20, R5.reuse, R24, R20 ;  /* 0x0000001805147223 */ /* 0x040fe20000010014 */
[----:B------:R-:W-:Y:S02]  /*3240*/  SHF.L.U32 R11, R10, 0x10, RZ ;  /* 0x000000100a0b7819 */ /* 0x000fe400000006ff */
[----:B------:R-:W-:Y:S02]  /*3250*/  MOV R14, R16 ;  /* 0x00000010000e7202 */ /* 0x000fe40000000f00 */
[----:B------:R-:W-:Y:S01]  /*3260*/  MOV R15, R17 ;  /* 0x00000011000f7202 */ /* 0x000fe20000000f00 */
[----:B------:R-:W-:-:S07]  /*3270*/  FFMA.FTZ R48, R5, R11, R20 ;  /* 0x0000000b05307223 */ /* 0x000fce0000010014 */
.L_x_2904:
[----:B------:R-:W-:Y:S05]  /*3280*/  BSYNC B4 ;  /* 0x0000000000047941 */ /* 0x000fea0003800000 */
.L_x_2903:
[----:B------:R-:W-:-:S04]  /*3290*/  ISETP.NE.U32.AND P1, PT, R7, RZ, PT ;  /* 0x000000ff0700720c */ /* 0x000fc80003f25070 */
[----:B------:R-:W-:-:S13]  /*32a0*/  ISETP.NE.OR.EX P0, PT, R6, RZ, P0, P1 ;  /* 0x000000ff0600720c */ /* 0x000fda0000705710 */
[----:B------:R-:W-:Y:S05]  /*32b0*/  @!P0 BREAK B3 ;  /* 0x0000000000038942 */ /* 0x000fea0003800000 */
[----:B------:R-:W-:Y:S05]  /*32c0*/  @!P0 BRA `(.L_x_2896) ;  /* 0x0000000000d08947 */ /* 0x000fea0003800000 */
.L_x_2898:
[----:B------:R-:W-:Y:S05]  /*32d0*/  BSYNC B3 ;  /* 0x0000000000037941 */ /* 0x000fea0003800000 */
.L_x_2897:
[----:B------:R-:W-:Y:S01]  /*32e0*/  BSSY B3, `(.L_x_2905) ;  /* 0x0000030000037945 */ /* 0x000fe20003800000 */
.L_x_2906:
        /* <DEDUP_REMOVED lines=16> */
[-C--:B------:R-:W-:Y:S01]  /*33f0*/  LEA R18, P0, R16, R0.reuse, 0x1 ;  /* 0x0000000010127211 */ /* 0x080fe200078008ff */
        /* <DEDUP_REMOVED lines=29> */
[----:B------:R-:W-:Y:S06]  /*35d0*/  @P0 BRA `(.L_x_2906) ;  /* 0xfffffffc00440947 */ /* 0x000fec000383ffff */
[----:B------:R-:W-:Y:S05]  /*35e0*/  BSYNC B3 ;  /* 0x0000000000037941 */ /* 0x000fea0003800000 */
.L_x_2905:
[----:B------:R-:W-:Y:S02]  /*35f0*/  MOV R16, R14 ;  /* 0x0000000e00107202 */ /* 0x000fe40000000f00 */
[----:B------:R-:W-:-:S07]  /*3600*/  MOV R17, R15 ;  /* 0x0000000f00117202 */ /* 0x000fce0000000f00 */
.L_x_2896:
[----:B------:R-:W-:Y:S05]  /*3610*/  BSYNC B0 ;  /* 0x0000000000007941 */ /* 0x000fea0003800000 */
.L_x_2895:
        /* <DEDUP_REMOVED lines=15> */
[----:B------:R-:W-:-:S06]  /*3710*/  FFMA.FTZ R48, R5, R10, R48 ;  /* 0x0000000a05307223 */ /* 0x000fcc0000010030 */
        /* <DEDUP_REMOVED lines=20> */
[----:B------:R-:W-:Y:S01]  /*3860*/  FFMA.FTZ R48, R5, R0, R48 ;  /* 0x0000000005307223 */ /* 0x000fe20000010030 */
[----:B---3--:R-:W-:-:S05]  /*3870*/  @P0 SHF.L.U32 R13, R10, 0x10, RZ ;  /* 0x000000100a0d0819 */ /* 0x008fca00000006ff */
[----:B------:R-:W-:-:S07]  /*3880*/  @P0 FFMA.FTZ R48, R5, R13, R48 ;  /* 0x0000000d05300223 */ /* 0x000fce0000010030 */
.L_x_2894:
[----:B------:R-:W-:Y:S05]  /*3890*/  BSYNC B1 ;  /* 0x0000000000017941 */ /* 0x000fea0003800000 */
.L_x_2893:
[----:B------:R-:W-:Y:S02]  /*38a0*/  F2FP.BF16.F32.PACK_AB R48, RZ, R48 ;  /* 0x00000030ff30723e */ /* 0x000fe400000010ff */
[----:B------:R-:W-:-:S03]  /*38b0*/  IADD3 R3, R3, 0x80, RZ ;  /* 0x0000008003037810 */ /* 0x000fc60007ffe0ff */
[----:B------:R0:W-:Y:S04]  /*38c0*/  STG.E.U16 desc[UR4][R8.64], R48 ;  /* 0x0000003008007986 */ /* 0x0001e8000c101504 */
.L_x_2891:
[----:B------:R-:W-:Y:S05]  /*38d0*/  BSYNC B2 ;  /* 0x0000000000027941 */ /* 0x000fea0003800000 */
.L_x_2890:
        /* <DEDUP_REMOVED lines=8> */
[----:B------:R-:W-:Y:S01]  /*3960*/  CS2R R4, SRZ ;  /* 0x0000000000047805 */ /* 0x000fe2000001ff00 */
[----:B------:R-:W-:Y:S01]  /*3970*/  HFMA2.MMA R2, -RZ, RZ, 0, 0 ;  /* 0x00000000ff027435 */ /* 0x000fe200000001ff */
[----:B------:R-:W-:Y:S02]  /*3980*/  MOV R0, RZ ;  /* 0x000000ff00007202 */ /* 0x000fe40000000f00 */
[----:B0-----:R-:W-:Y:S02]  /*3990*/  MOV R8, RZ ;  /* 0x000000ff00087202 */ /* 0x001fe40000000f00 */
[----:B-1----:R-:W-:-:S13]  /*39a0*/  ISETP.NE.AND P0, PT, R7, RZ, PT ;  /* 0x000000ff0700720c */ /* 0x002fda0003f05270 */
        /* <DEDUP_REMOVED lines=449> */
.L_x_2910:
        /* <DEDUP_REMOVED lines=69> */
.L_x_2920:
        /* <DEDUP_REMOVED lines=169> */
.L_x_2919:
[----:B------:R-:W-:Y:S02]  /*64a0*/  MOV R16, R14 ;  /* 0x0000000e00107202 */ /* 0x000fe40000000f00 */
[----:B------:R-:W-:-:S07]  /*64b0*/  MOV R17, R15 ;  /* 0x0000000f00117202 */ /* 0x000fce0000000f00 */
.L_x_2918:
[----:B------:R-:W-:Y:S05]  /*64c0*/  BSYNC B5 ;  /* 0x0000000000057941 */ /* 0x000fea0003800000 */
.L_x_2917:
        /* <DEDUP_REMOVED lines=94> */
.L_x_2922:
[----:B------:R-:W-:Y:S05]  /*6ab0*/  BSYNC B5 ;  /* 0x0000000000057941 */ /* 0x000fea0003800000 */
.L_x_2921:
[----:B------:R-:W-:-:S04]  /*6ac0*/  ISETP.NE.U32.AND P1, PT, R7, RZ, PT ;  /* 0x000000ff0700720c */ /* 0x000fc80003f25070 */
[----:B------:R-:W-:-:S13]  /*6ad0*/  ISETP.NE.OR.EX P0, PT, R6, RZ, P0, P1 ;  /* 0x000000ff0600720c */ /* 0x000fda0000705710 */
[----:B------:R-:W-:Y:S05]  /*6ae0*/  @!P0 BREAK B2 ;  /* 0x0000000000028942 */ /* 0x000fea0003800000 */
[----:B------:R-:W-:Y:S05]  /*6af0*/  @!P0 BRA `(.L_x_2914) ;  /* 0x0000000000d08947 */ /* 0x000fea0003800000 */
.L_x_2916:
[----:B------:R-:W-:Y:S05]  /*6b00*/  BSYNC B2 ;  /* 0x0000000000027941 */ /* 0x000fea0003800000 */
.L_x_2915:
[----:B------:R-:W-:Y:S01]  /*6b10*/  BSSY B2, `(.L_x_2923) ;  /* 0x0000030000027945 */ /* 0x000fe20003800000 */
.L_x_2924:
        /* <DEDUP_REMOVED lines=48> */
.L_x_2923:
[----:B------:R-:W-:Y:S02]  /*6e20*/  MOV R16, R14 ;  /* 0x0000000e00107202 */ /* 0x000fe40000000f00 */
[----:B------:R-:W-:-:S07]  /*6e30*/  MOV R17, R15 ;  /* 0x0000000f00117202 */ /* 0x000fce0000000f00 */
.L_x_2914:
[----:B------:R-:W-:Y:S05]  /*6e40*/  BSYNC B3 ;  /* 0x0000000000037941 */ /* 0x000fea0003800000 */
.L_x_2913:
        /* <DEDUP_REMOVED lines=39> */
.L_x_2912:
[----:B------:R-:W-:Y:S05]  /*70c0*/  BSYNC B4 ;  /* 0x0000000000047941 */ /* 0x000fea0003800000 */
.L_x_2911:
[----:B------:R-:W-:Y:S02]  /*70d0*/  F2FP.BF16.F32.PACK_AB R48, RZ, R48 ;  /* 0x00000030ff30723e */ /* 0x000fe400000010ff */
[----:B------:R-:W-:-:S03]  /*70e0*/  IADD3 R3, R3, 0x80, RZ ;  /* 0x0000008003037810 */ /* 0x000fc60007ffe0ff */
[----:B------:R0:W-:Y:S01]  /*70f0*/  STG.E.U16 desc[UR4][R8.64], R48 ;  /* 0x0000003008007986 */ /* 0x0001e2000c101504 */
        /* <DEDUP_REMOVED lines=458> */
.L_x_2926:
        /* <DEDUP_REMOVED lines=69> */
.L_x_2936:
        /* <DEDUP_REMOVED lines=169> */
.L_x_2935:
[----:B------:R-:W-:Y:S02]  /*9c80*/  MOV R16, R14 ;  /* 0x0000000e00107202 */ /* 0x000fe40000000f00 */
[----:B------:R-:W-:-:S07]  /*9c90*/  MOV R17, R15 ;  /* 0x0000000f00117202 */ /* 0x000fce0000000f00 */
.L_x_2934:
[----:B------:R-:W-:Y:S05]  /*9ca0*/  BSYNC B5 ;  /* 0x0000000000057941 */ /* 0x000fea0003800000 */
.L_x_2933:
        /* <DEDUP_REMOVED lines=94> */
.L_x_2938:
[----:B------:R-:W-:Y:S05]  /*a290*/  BSYNC B5 ;  /* 0x0000000000057941 */ /* 0x000fea0003800000 */
.L_x_2937:
[----:B------:R-:W-:-:S04]  /*a2a0*/  ISETP.NE.U32.AND P1, PT, R7, RZ, PT ;  /* 0x000000ff0700720c */ /* 0x000fc80003f25070 */
[----:B------:R-:W-:-:S13]  /*a2b0*/  ISETP.NE.OR.EX P0, PT, R6, RZ, P0, P1 ;  /* 0x000000ff0600720c */ /* 0x000fda0000705710 */
[----:B------:R-:W-:Y:S05]  /*a2c0*/  @!P0 BREAK B2 ;  /* 0x0000000000028942 */ /* 0x000fea0003800000 */
[----:B------:R-:W-:Y:S05]  /*a2d0*/  @!P0 BRA `(.L_x_2930) ;  /* 0x0000000000d48947 */ /* 0x000fea0003800000 */
.L_x_2932:
[----:B------:R-:W-:Y:S05]  /*a2e0*/  BSYNC B2 ;  /* 0x0000000000027941 */ /* 0x000fea0003800000 */
.L_x_2931:
[----:B------:R-:W-:Y:S01]  /*a2f0*/  BSSY B2, `(.L_x_2939) ;  /* 0x0000031000027945 */ /* 0x000fe20003800000 */
.L_x_2940:
        /* <DEDUP_REMOVED lines=41> */
[----:B------:R-:W-:-:S04]  /*a590*/  FFMA.FTZ R18, R5, R18, R48 ;  /* 0x0000001205127223 */ /* 0x000fc80000010030 */
[----:B------:R-:W-:Y:S01]  /*a5a0*/  FFMA.FTZ R18, R5, R19, R18 ;  /* 0x0000001305127223 */ /* 0x000fe20000010012 */
[----:B----4-:R-:W-:-:S05]  /*a5b0*/  SHF.L.U32 R16, R20, 0x10, RZ ;  /* 0x0000001014107819 */ /* 0x010fca00000006ff */
[----:B------:R-:W-:Y:S01]  /*a5c0*/  FFMA.FTZ R16, R5, R16, R18 ;  /* 0x0000001005107223 */ /* 0x000fe20000010012 */
[----:B-----5:R-:W-:-:S05]  /*a5d0*/  SHF.L.U32 R11, R10, 0x10, RZ ;  /* 0x000000100a0b7819 */ /* 0x020fca00000006ff */
[----:B------:R-:W-:Y:S01]  /*a5e0*/  FFMA.FTZ R48, R5, R11, R16 ;  /* 0x0000000b05307223 */ /* 0x000fe20000010010 */
[----:B------:R-:W-:Y:S06]  /*a5f0*/  @P0 BRA `(.L_x_2940) ;  /* 0xfffffffc00400947 */ /* 0x000fec000383ffff */
[----:B------:R-:W-:Y:S05]  /*a600*/  BSYNC B2 ;  /* 0x0000000000027941 */ /* 0x000fea0003800000 */
.L_x_2939:
[----:B------:R-:W-:Y:S02]  /*a610*/  MOV R16, R14 ;  /* 0x0000000e00107202 */ /* 0x000fe40000000f00 */
[----:B------:R-:W-:-:S07]  /*a620*/  MOV R17, R15 ;  /* 0x0000000f00117202 */ /* 0x000fce0000000f00 */
.L_x_2930:
[----:B------:R-:W-:Y:S05]  /*a630*/  BSYNC B3 ;  /* 0x0000000000037941 */ /* 0x000fea0003800000 */
.L_x_2929:
        /* <DEDUP_REMOVED lines=39> */
.L_x_2928:
[----:B------:R-:W-:Y:S05]  /*a8b0*/  BSYNC B4 ;  /* 0x0000000000047941 */ /* 0x000fea0003800000 */
.L_x_2927:
[----:B------:R-:W-:Y:S02]  /*a8c0*/  F2FP.BF16.F32.PACK_AB R48, RZ, R48 ;  /* 0x00000030ff30723e */ /* 0x000fe400000010ff */
[----:B------:R-:W-:-:S03]  /*a8d0*/  IADD3 R3, R3, 0x80, RZ ;  /* 0x0000008003037810 */ /* 0x000fc60007ffe0ff */
[----:B------:R1:W-:Y:S04]  /*a8e0*/  STG.E.U16 desc[UR4][R8.64], R48 ;  /* 0x0000003008007986 */ /* 0x0003e8000c101504 */
.L_x_2909:
[----:B------:R-:W-:-:S13]  /*a8f0*/  ISETP.GE.AND P0, PT, R3, UR8, PT ;  /* 0x0000000803007c0c */ /* 0x000fda000bf06270 */
[----:B------:R-:W-:Y:S05]  /*a900*/  @P0 BRA `(.L_x_2941) ;  /* 0x0000006c00f00947 */ /* 0x000fea0003800000 */
[----:B------:R-:W2:Y:S01]  /*a910*/  LDC R7, c[0x0][0x218] ;  /* 0x00008600ff077b82 */ /* 0x000ea20000000800 */
[----:B------:R-:W-:Y:S01]  /*a920*/  HFMA2.MMA R6, -RZ, RZ, 0, 0 ;  /* 0x00000000ff067435 */ /* 0x000fe200000001ff */
[----:B------:R-:W-:Y:S01]  /*a930*/  CS2R R4, SRZ ;  /* 0x0000000000047805 */ /* 0x000fe2000001ff00 */
[----:B------:R-:W-:Y:S01]  /*a940*/  HFMA2.MMA R2, -RZ, RZ, 0, 0 ;  /* 0x00000000ff027435 */ /* 0x000fe200000001ff */
[----:B------:R-:W-:Y:S02]  /*a950*/  MOV R0, RZ ;  /* 0x000000ff00007202 */ /* 0x000fe40000000f00 */
[----:B01----:R-:W-:Y:S02]  /*a960*/  MOV R8, RZ ;  /* 0x000000ff00087202 */ /* 0x003fe40000000f00 */
[----:B--2---:R-:W-:-:S13]  /*a970*/  ISETP.NE.AND P0, PT, R7, RZ, PT ;  /* 0x000000ff0700720c */ /* 0x004fda0003f05270 */
        /* <DEDUP_REMOVED lines=449> */
.L_x_2942:
        /* <DEDUP_REMOVED lines=69> */
.L_x_2952:
        /* <DEDUP_REMOVED lines=169> */
.L_x_2951:
[----:B------:R-:W-:Y:S02]  /*d470*/  MOV R16, R14 ;  /* 0x0000000e00107202 */ /* 0x000fe40000000f00 */
[----:B------:R-:W-:-:S07]  /*d480*/  MOV R17, R15 ;  /* 0x0000000f00117202 */ /* 0x000fce0000000f00 */
.L_x_2950:
[----:B------:R-:W-:Y:S05]  /*d490*/  BSYNC B5 ;  /* 0x0000000000057941 */ /* 0x000fea0003800000 */
.L_x_2949:
        /* <DEDUP_REMOVED lines=94> */
.L_x_2954:
[----:B------:R-:W-:Y:S05]  /*da80*/  BSYNC B5 ;  /* 0x0000000000057941 */ /* 0x000fea0003800000 */
.L_x_2953:
[----:B------:R-:W-:-:S04]  /*da90*/  ISETP.NE.U32.AND P1, PT, R7, RZ, PT ;  /* 0x000000ff0700720c */ /* 0x000fc80003f25070 */
[----:B------:R-:W-:-:S13]  /*daa0*/  ISETP.NE.OR.EX P0, PT, R6, RZ, P0, P1 ;  /* 0x000000ff0600720c */ /* 0x000fda0000705710 */
[----:B------:R-:W-:Y:S05]  /*dab0*/  @!P0 BREAK B2 ;  /* 0x0000000000028942 */ /* 0x000fea0003800000 */
[----:B------:R-:W-:Y:S05]  /*dac0*/  @!P0 BRA `(.L_x_2946) ;  /* 0x0000000000d48947 */ /* 0x000fea0003800000 */
.L_x_2948:
[----:B------:R-:W-:Y:S05]  /*dad0*/  BSYNC B2 ;  /* 0x0000000000027941 */ /* 0x000fea0003800000 */
.L_x_2947:
[----:B------:R-:W-:Y:S01]  /*dae0*/  BSSY B2, `(.L_x_2955) ;  /* 0x0000031000027945 */ /* 0x000fe20003800000 */
.L_x_2956:
        /* <DEDUP_REMOVED lines=49> */
.L_x_2955:
[----:B------:R-:W-:Y:S02]  /*de00*/  MOV R16, R14 ;  /* 0x0000000e00107202 */ /* 0x000fe40000000f00 */
[----:B------:R-:W-:-:S07]  /*de10*/  MOV R17, R15 ;  /* 0x0000000f00117202 */ /* 0x000fce0000000f00 */
.L_x_2946:
[----:B------:R-:W-:Y:S05]  /*de20*/  BSYNC B3 ;  /* 0x0000000000037941 */ /* 0x000fea0003800000 */
.L_x_2945:
        /* <DEDUP_REMOVED lines=39> */
.L_x_2944:
[----:B------:R-:W-:Y:S05]  /*e0a0*/  BSYNC B4 ;  /* 0x0000000000047941 */ /* 0x000fea0003800000 */
.L_x_2943:
[----:B------:R-:W-:Y:S02]  /*e0b0*/  F2FP.BF16.F32.PACK_AB R48, RZ, R48 ;  /* 0x00000030ff30723e */ /* 0x000fe400000010ff */
[----:B------:R-:W-:-:S03]  /*e0c0*/  IADD3 R3, R3, 0x80, RZ ;  /* 0x0000008003037810 */ /* 0x000fc60007ffe0ff */
[----:B------:R0:W-:Y:S04]  /*e0d0*/  STG.E.U16 desc[UR4][R8.64], R48 ;  /* 0x0000003008007986 */ /* 0x0001e8000c101504 */
.L_x_2925:
[----:B------:R-:W-:-:S13]  /*e0e0*/  ISETP.GE.AND P0, PT, R3, UR8, PT ;  /* 0x0000000803007c0c */ /* 0x000fda000bf06270 */
        /* <DEDUP_REMOVED lines=457> */
.L_x_2958:
        /* <DEDUP_REMOVED lines=69> */
.L_x_2968:
        /* <DEDUP_REMOVED lines=169> */
.L_x_2967:
[----:B------:R-:W-:Y:S02]  /*10c60*/  MOV R16, R14 ;  /* 0x0000000e00107202 */ /* 0x000fe40000000f00 */
[----:B------:R-:W-:-:S07]  /*10c70*/  MOV R17, R15 ;  /* 0x0000000f00117202 */ /* 0x000fce0000000f00 */
.L_x_2966:
[----:B------:R-:W-:Y:S05]  /*10c80*/  BSYNC B5 ;  /* 0x0000000000057941 */ /* 0x000fea0003800000 */
.L_x_2965:
        /* <DEDUP_REMOVED lines=94> */
.L_x_2970:
[----:B------:R-:W-:Y:S05]  /*11270*/  BSYNC B5 ;  /* 0x0000000000057941 */ /* 0x000fea0003800000 */
.L_x_2969:
[----:B------:R-:W-:-:S04]  /*11280*/  ISETP.NE.U32.AND P1, PT, R7, RZ, PT ;  /* 0x000000ff0700720c */ /* 0x000fc80003f25070 */
[----:B------:R-:W-:-:S13]  /*11290*/  ISETP.NE.OR.EX P0, PT, R6, RZ, P0, P1 ;  /* 0x000000ff0600720c */ /* 0x000fda0000705710 */
[----:B------:R-:W-:Y:S05]  /*112a0*/  @!P0 BREAK B2 ;  /* 0x0000000000028942 */ /* 0x000fea0003800000 */
[----:B------:R-:W-:Y:S05]  /*112b0*/  @!P0 BRA `(.L_x_2962) ;  /* 0x0000000000d48947 */ /* 0x000fea0003800000 */
.L_x_2964:
[----:B------:R-:W-:Y:S05]  /*112c0*/  BSYNC B2 ;  /* 0x0000000000027941 */ /* 0x000fea0003800000 */
.L_x_2963:
[----:B------:R-:W-:Y:S01]  /*112d0*/  BSSY B2, `(.L_x_2971) ;  /* 0x0000031000027945 */ /* 0x000fe20003800000 */
.L_x_2972:
        /* <DEDUP_REMOVED lines=49> */
.L_x_2971:
[----:B------:R-:W-:Y:S02]  /*115f0*/  MOV R16, R14 ;  /* 0x0000000e00107202 */ /* 0x000fe40000000f00 */
[----:B------:R-:W-:-:S07]  /*11600*/  MOV R17, R15 ;  /* 0x0000000f00117202 */ /* 0x000fce0000000f00 */
.L_x_2962:
[----:B------:R-:W-:Y:S05]  /*11610*/  BSYNC B3 ;  /* 0x0000000000037941 */ /* 0x000fea0003800000 */
.L_x_2961:
        /* <DEDUP_REMOVED lines=39> */
.L_x_2960:
[----:B------:R-:W-:Y:S05]  /*11890*/  BSYNC B4 ;  /* 0x0000000000047941 */ /* 0x000fea0003800000 */
.L_x_2959:
[----:B------:R-:W-:Y:S02]  /*118a0*/  F2FP.BF16.F32.PACK_AB R48, RZ, R48 ;  /* 0x00000030ff30723e */ /* 0x000fe400000010ff */
[----:B------:R-:W-:-:S03]  /*118b0*/  IADD3 R3, R3, 0x80, RZ ;  /* 0x0000008003037810 */ /* 0x000fc60007ffe0ff */
[----:B------:R2:W-:Y:S04]  /*118c0*/  STG.E.U16 desc[UR4][R8.64], R48 ;  /* 0x0000003008007986 */ /* 0x0005e8000c101504 */
.L_x_2941:
[----:B------:R-:W-:-:S13]  /*118d0*/  ISETP.GE.AND P0, PT, R3, UR8, PT ;  /* 0x0000000803007c0c */ /* 0x000fda000bf06270 */
[----:B------:R-:W-:Y:S05]  /*118e0*/  @P0 BREAK B0 ;  /* 0x0000000000000942 */ /* 0x000fea0003800000 */
[----:B------:R-:W-:Y:S05]  /*118f0*/  @P0 BRA `(.L_x_2973) ;  /* 0x0000006c00f80947 */ /* 0x000fea0003800000 */
[----:B------:R-:W3:Y:S01]  /*11900*/  LDC R7, c[0x0][0x218] ;  /* 0x00008600ff077b82 */ /* 0x000ee20000000800 */
[----:B------:R-:W-:Y:S01]  /*11910*/  HFMA2.MMA R6, -RZ, RZ, 0, 0 ;  /* 0x00000000ff067435 */ /* 0x000fe200000001ff */
[----:B------:R-:W-:Y:S01]  /*11920*/  CS2R R4, SRZ ;  /* 0x0000000000047805 */ /* 0x000fe2000001ff00 */
[----:B------:R-:W-:Y:S01]  /*11930*/  HFMA2.MMA R2, -RZ, RZ, 0, 0 ;  /* 0x00000000ff027435 */ /* 0x000fe200000001ff */
[----:B------:R-:W-:Y:S02]  /*11940*/  MOV R0, RZ ;  /* 0x000000ff00007202 */ /* 0x000fe40000000f00 */
[----:B012---:R-:W-:Y:S02]  /*11950*/  MOV R8, RZ ;  /* 0x000000ff00087202 */ /* 0x007fe40000000f00 */
[----:B---3--:R-:W-:-:S13]  /*11960*/  ISETP.NE.AND P0, PT, R7, RZ, PT ;  /* 0x000000ff0700720c */ /* 0x008fda0003f05270 */
        /* <DEDUP_REMOVED lines=449> */
.L_x_2974:
        /* <DEDUP_REMOVED lines=69> */
.L_x_2984:
        /* <DEDUP_REMOVED lines=169> */
.L_x_2983:
[----:B------:R-:W-:Y:S02]  /*14460*/  MOV R16, R14 ;  /* 0x0000000e00107202 */ /* 0x000fe40000000f00 */
[----:B------:R-:W-:-:S07]  /*14470*/  MOV R17, R15 ;  /* 0x0000000f00117202 */ /* 0x000fce0000000f00 */
.L_x_2982:
[----:B------:R-:W-:Y:S05]  /*14480*/  BSYNC B5 ;  /* 0x0000000000057941 */ /* 0x000fea0003800000 */
.L_x_2981:
        /* <DEDUP_REMOVED lines=94> */
.L_x_2986:
[----:B------:R-:W-:Y:S05]  /*14a70*/  BSYNC B5 ;  /* 0x0000000000057941 */ /* 0x000fea0003800000 */
.L_x_2985:
[----:B------:R-:W-:-:S04]  /*14a80*/  ISETP.NE.U32.AND P1, PT, R7, RZ, PT ;  /* 0x000000ff0700720c */ /* 0x000fc80003f25070 */
[----:B------:R-:W-:-:S13]  /*14a90*/  ISETP.NE.OR.EX P0, PT, R6, RZ, P0, P1 ;  /* 0x000000ff0600720c */ /* 0x000fda0000705710 */
[----:B------:R-:W-:Y:S05]  /*14aa0*/  @!P0 BREAK B2 ;  /* 0x0000000000028942 */ /* 0x000fea0003800000 */
[----:B------:R-:W-:Y:S05]  /*14ab0*/  @!P0 BRA `(.L_x_2978) ;  /* 0x0000000000d48947 */ /* 0x000fea0003800000 */
.L_x_2980:
[----:B------:R-:W-:Y:S05]  /*14ac0*/  BSYNC B2 ;  /* 0x0000000000027941 */ /* 0x000fea0003800000 */
.L_x_2979:
[----:B------:R-:W-:Y:S01]  /*14ad0*/  BSSY B2, `(.L_x_2987) ;  /* 0x0000031000027945 */ /* 0x000fe20003800000 */
.L_x_2988:
        /* <DEDUP_REMOVED lines=49> */
.L_x_2987:
[----:B------:R-:W-:Y:S02]  /*14df0*/  MOV R16, R14 ;  /* 0x0000000e00107202 */ /* 0x000fe40000000f00 */
[----:B------:R-:W-:-:S07]  /*14e00*/  MOV R17, R15 ;  /* 0x0000000f00117202 */ /* 0x000fce0000000f00 */
.L_x_2978:
[----:B------:R-:W-:Y:S05]  /*14e10*/  BSYNC B3 ;  /* 0x0000000000037941 */ /* 0x000fea0003800000 */
.L_x_2977:
        /* <DEDUP_REMOVED lines=39> */
.L_x_2976:
[----:B------:R-:W-:Y:S05]  /*15090*/  BSYNC B4 ;  /* 0x0000000000047941 */ /* 0x000fea0003800000 */
.L_x_2975:
[----:B------:R-:W-:Y:S02]  /*150a0*/  F2FP.BF16.F32.PACK_AB R48, RZ, R48 ;  /* 0x00000030ff30723e */ /* 0x000fe400000010ff */
[----:B------:R-:W-:-:S03]  /*150b0*/  IADD3 R3, R3, 0x80, RZ ;  /* 0x0000008003037810 */ /* 0x000fc60007ffe0ff */
[----:B------:R1:W-:Y:S04]  /*150c0*/  STG.E.U16 desc[UR4][R8.64], R48 ;  /* 0x0000003008007986 */ /* 0x0003e8000c101504 */
.L_x_2957:
[----:B------:R-:W-:-:S13]  /*150d0*/  ISETP.GE.AND P0, PT, R3, UR8, PT ;  /* 0x0000000803007c0c */ /* 0x000fda000bf06270 */
[----:B------:R-:W-:Y:S05]  /*150e0*/  @P0 BREAK B0 ;  /* 0x0000000000000942 */ /* 0x000fea0003800000 */
[----:B------:R-:W-:Y:S05]  /*150f0*/  @P0 BRA `(.L_x_2973) ;  /* 0x0000003400f80947 */ /* 0x000fea0003800000 */
[----:B------:R-:W-:Y:S05]  /*15100*/  BSYNC B0 ;  /* 0x0000000000007941 */ /* 0x000fea0003800000 */
.L_x_2908:
        /* <DEDUP_REMOVED lines=456> */
.L_x_2989:
        /* <DEDUP_REMOVED lines=69> */
.L_x_2999:
        /* <DEDUP_REMOVED lines=169> */
.L_x_2998:
[----:B------:R-:W-:Y:S02]  /*17c70*/  MOV R16, R14 ;  /* 0x0000000e00107202 */ /* 0x000fe40000000f00 */
[----:B------:R-:W-:-:S07]  /*17c80*/  MOV R17, R15 ;  /* 0x0000000f00117202 */ /* 0x000fce0000000f00 */
.L_x_2997:
[----:B------:R-:W-:Y:S05]  /*17c90*/  BSYNC B5 ;  /* 0x0000000000057941 */ /* 0x000fea0003800000 */
.L_x_2996:
        /* <DEDUP_REMOVED lines=94> */
.L_x_3001:
[----:B------:R-:W-:Y:S05]  /*18280*/  BSYNC B5 ;  /* 0x0000000000057941 */ /* 0x000fea0003800000 */
.L_x_3000:
[----:B------:R-:W-:-:S04]  /*18290*/  ISETP.NE.U32.AND P1, PT, R7, RZ, PT ;  /* 0x000000ff0700720c */ /* 0x000fc80003f25070 */
[----:B------:R-:W-:-:S13]  /*182a0*/  ISETP.NE.OR.EX P0, PT, R6, RZ, P0, P1 ;  /* 0x000000ff0600720c */ /* 0x000fda0000705710 */
[----:B------:R-:W-:Y:S05]  /*182b0*/  @!P0 BREAK B2 ;  /* 0x0000000000028942 */ /* 0x000fea0003800000 */
[----:B------:R-:W-:Y:S05]  /*182c0*/  @!P0 BRA `(.L_x_2993) ;  /* 0x0000000000d48947 */ /* 0x000fea0003800000 */
.L_x_2995:
[----:B------:R-:W-:Y:S05]  /*182d0*/  BSYNC B2 ;  /* 0x0000000000027941 */ /* 0x000fea0003800000 */
.L_x_2994:
[----:B------:R-:W-:Y:S01]  /*182e0*/  BSSY B2, `(.L_x_3002) ;  /* 0x0000031000027945 */ /* 0x000fe20003800000 */
.L_x_3003:
        /* <DEDUP_REMOVED lines=49> */
.L_x_3002:
[----:B------:R-:W-:Y:S02]  /*18600*/  MOV R16, R14 ;  /* 0x0000000e00107202 */ /* 0x000fe40000000f00 */
[----:B------:R-:W-:-:S07]  /*18610*/  MOV R17, R15 ;  /* 0x0000000f00117202 */ /* 0x000fce0000000f00 */
.L_x_2993:
[----:B------:R-:W-:Y:S05]  /*18620*/  BSYNC B3 ;  /* 0x0000000000037941 */ /* 0x000fea0003800000 */
.L_x_2992:
        /* <DEDUP_REMOVED lines=39> */
.L_x_2991:
[----:B------:R-:W-:Y:S05]  /*188a0*/  BSYNC B4 ;  /* 0x0000000000047941 */ /* 0x000fea0003800000 */
.L_x_2990:
[----:B------:R-:W-:Y:S02]  /*188b0*/  F2FP.BF16.F32.PACK_AB R48, RZ, R48 ;  /* 0x00000030ff30723e */ /* 0x000fe400000010ff */
[----:B------:R-:W-:-:S03]  /*188c0*/  IADD3 R3, R3, 0x80, RZ ;  /* 0x0000008003037810 */ /* 0x000fc60007ffe0ff */
[----:B------:R3:W-:Y:S04]  /*188d0*/  STG.E.U16 desc[UR4][R8.64], R48 ;  /* 0x0000003008007986 */ /* 0x0007e8000c101504 */
.L_x_2973:
[----:B------:R-:W-:Y:S05]  /*188e0*/  BSYNC B1 ;  /* 0x0000000000017941 */ /* 0x000fea0003800000 */
.L_x_2907:
[----:B------:R-:W-:Y:S05]  /*188f0*/  WARPSYNC.ALL ;  /* 0x0000000000007948 */ /* 0x000fea0003800000 */
[----:B------:R-:W-:-:S13]  /*18900*/  ISETP.GE.AND P0, PT, R3, UR8, PT ;  /* 0x0000000803007c0c */ /* 0x000fda000bf06270 */
[----:B------:R-:W-:Y:S05]  /*18910*/  @P0 EXIT ;  /* 0x000000000000094d */ /* 0x000fea0003800000 */
[----:B------:R-:W4:Y:S01]  /*18920*/  LDC R7, c[0x0][0x218] ;  /* 0x00008600ff077b82 */ /* 0x000f220000000800 */
[----:B------:R-:W-:Y:S01]  /*18930*/  HFMA2.MMA R6, -RZ, RZ, 0, 0 ;  /* 0x00000000ff067435 */ /* 0x000fe200000001ff */
[----:B------:R-:W-:Y:S01]  /*18940*/  CS2R R4, SRZ ;  /* 0x0000000000047805 */ /* 0x000fe2000001ff00 */
[----:B------:R-:W-:Y:S01]  /*18950*/  HFMA2.MMA R0, -RZ, RZ, 0, 0 ;  /* 0x00000000ff007435 */ /* 0x000fe200000001ff */
[----:B------:R-:W-:Y:S02]  /*18960*/  MOV R41, RZ ;  /* 0x000000ff00297202 */ /* 0x000fe40000000f00 */
[----:B------:R-:W-:Y:S02]  /*18970*/  MOV R2, RZ ;  /* 0x000000ff00027202 */ /* 0x000fe40000000f00 */
[----:B----4-:R-:W-:-:S13]  /*18980*/  ISETP.NE.AND P0, PT, R7, RZ, PT ;  /* 0x000000ff0700720c */ /* 0x010fda0003f05270 */
[----:B------:R-:W-:Y:S05]  /*18990*/  @!P0 BRA `(.L_x_3004) ;  /* 0x0000001c00008947 */ /* 0x000fea0003800000 */
[----:B------:R-:W-:Y:S01]  /*189a0*/  MOV R2, RZ ;  /* 0x000000ff00027202 */ /* 0x000fe20000000f00 */
[----:B------:R-:W-:Y:S01]  /*189b0*/  ULDC.64 UR6, c[0x0][0x220] ;  /* 0x0000880000067ab9 */ /* 0x000fe20000000a00 */
[----:B------:R-:W-:Y:S01]  /*189c0*/  ISETP.NE.AND P0, PT, R7, 0x1, PT ;  /* 0x000000010700780c */ /* 0x000fe20003f05270 */
[----:B------:R-:W-:Y:S02]  /*189d0*/  ULDC.64 UR8, c[0x0][0x358] ;  /* 0x0000d60000087ab9 */ /* 0x000fe40000000a00 */
[----:B0123--:R-:W-:Y:S01]  /*189e0*/  IMAD.HI.U32 R8, R3, UR6, R2 ;  /* 0x0000000603087c27 */ /* 0x00ffe2000f8e0002 */
        /* <DEDUP_REMOVED lines=443> */
.L_x_3004:
[----:B------:R-:W-:Y:S01]  /*1a5a0*/  ULDC.64 UR6, c[0x0][0x5c8] ;  /* 0x0001720000067ab9 */ /* 0x000fe20000000a00 */
[----:B------:R-:W-:Y:S01]  /*1a5b0*/  ULDC.64 UR8, c[0x0][0x5d0] ;  /* 0x0001740000087ab9 */ /* 0x000fe20000000a00 */
[----:B------:R-:W-:Y:S01]  /*1a5c0*/  IADD3 R6, P0, R6, UR6, RZ ;  /* 0x0000000606067c10 */ /* 0x000fe2000ff1e0ff */
[----:B------:R-:W-:-:S03]  /*1a5d0*/  ULDC.64 UR10, c[0x0][0x5d8] ;  /* 0x00017600000a7ab9 */ /* 0x000fc60000000a00 */
[----:B------:R-:W-:Y:S01]  /*1a5e0*/  IADD3.X R7, RZ, UR7, RZ, P0, !PT ;  /* 0x00000007ff077c10 */ /* 0x000fe200087fe4ff */
[----:B------:R-:W-:Y:S02]  /*1a5f0*/  ULDC.64 UR6, c[0x0][0x5b0] ;  /* 0x00016c0000067ab9 */ /* 0x000fe40000000a00 */
[----:B0123--:R-:W-:-:S03]  /*1a600*/  IADD3 R8, P0, R5, UR6, RZ ;  /* 0x0000000605087c10 */ /* 0x00ffc6000ff1e0ff */
        /* <DEDUP_REMOVED lines=31> */
[----:B------:R-:W-:Y:S01]  /*1a800*/  LEA.HI.X R13, R4, UR11, R5, 0x3, P3 ;  /* 0x0000000b040d7c11 */ /* 0x000fe200098f1c05 */
[----:B------:R-:W-:Y:S01]  /*1a810*/  ULDC.64 UR10, c[0x0][0x5e8] ;  /* 0x00017a00000a7ab9 */ /* 0x000fe20000000a00 */
[----:B------:R-:W-:Y:S01]  /*1a820*/  IADD3.X R3, RZ, UR7, RZ, P2, !PT ;  /* 0x00000007ff037c10 */ /* 0x000fe200097fe4ff */
[----:B------:R-:W-:Y:S01]  /*1a830*/  ULDC.64 UR6, c[0x0][0x5e8] ;  /* 0x00017a0000067ab9 */ /* 0x000fe20000000a00 */
        /* <DEDUP_REMOVED lines=10> */
[----:B--2---:R-:W-:-:S11]  /*1a8e0*/  SHF.L.U32 R42, R6, 0x10, RZ ;  /* 0x00000010062a7819 */ /* 0x004fd600000006ff */
        /* <DEDUP_REMOVED lines=18> */
.L_x_3014:
        /* <DEDUP_REMOVED lines=23> */
[----:B------:R-:W-:Y:S01]  /*1ab80*/  IMAD.WIDE.U32 R38, R30, UR6, RZ ;  /* 0x000000061e267c25 */ /* 0x000fe2000f8e00ff */
[----:B------:R-:W-:-:S03]  /*1ab90*/  LEA.HI.X R49, R32, R43, R0, 0x1, P1 ;  /* 0x0000002b20317211 */ /* 0x000fc600008f0c00 */
[C---:B------:R-:W-:Y:S02]  /*1aba0*/  IMAD R33, R34.reuse, UR7, R33 ;  /* 0x0000000722217c24 */ /* 0x040fe4000f8e0221 */
[----:B------:R-:W-:Y:S01]  /*1abb0*/  IMAD.WIDE.U32 R34, R34, UR6, RZ ;  /* 0x0000000622227c25 */ /* 0x000fe2000f8e00ff */
[----:B------:R0:W2:Y:S01]  /*1abc0*/  LDG.E.U16.CONSTANT R0, desc[UR4][R48.64] ;  /* 0x0000000430007981 */ /* 0x0000a2000c1e9500 */
[-C--:B------:R-:W-:Y:S02]  /*1abd0*/  LEA R32, P2, R38, R41.reuse, 0x1 ;  /* 0x0000002926207211 */ /* 0x080fe400078408ff */
[----:B------:R-:W-:Y:S01]  /*1abe0*/  IMAD R51, R30, UR7, R31 ;  /* 0x000000071e337c24 */ /* 0x000fe2000f8e021f */
[----:B------:R-:W-:Y:S01]  /*1abf0*/  LEA R30, P1, R34, R41, 0x1 ;  /* 0x00000029221e7211 */ /* 0x000fe200078208ff */
[----:B-----5:R-:W-:Y:S01]  /*1ac00*/  IMAD R37, R37, UR6, RZ ;  /* 0x0000000625257c24 */ /* 0x020fe2000f8e02ff */
[----:B------:R-:W-:Y:S02]  /*1ac10*/  IADD3 R31, R35, R33, RZ ;  /* 0x00000021231f7210 */ /* 0x000fe40007ffe0ff */
[----:B------:R-:W-:Y:S01]  /*1ac20*/  IADD3 R33, R39, R51, RZ ;  /* 0x0000003327217210 */ /* 0x000fe20007ffe0ff */
[----:B------:R-:W-:Y:S01]  /*1ac30*/  IMAD R39, R36, UR7, R37 ;  /* 0x0000000724277c24 */ /* 0x000fe2000f8e0225 */
[-C--:B------:R-:W-:Y:S01]  /*1ac40*/  LEA.HI.X R31, R34, R43.reuse, R31, 0x1, P1 ;  /* 0x0000002b221f7211 */ /* 0x080fe200008f0c1f */
[----:B------:R-:W-:Y:S01]  /*1ac50*/  IMAD.WIDE.U32 R34, R36, UR6, RZ ;  /* 0x0000000624227c25 */ /* 0x000fe2000f8e00ff */
[----:B------:R-:W-:-:S03]  /*1ac60*/  LEA.HI.X R33, R38, R43, R33, 0x1, P2 ;  /* 0x0000002b26217211 */ /* 0x000fc600010f0c21 */
[----:B0-----:R-:W-:Y:S01]  /*1ac70*/  IMAD R49, R7, UR6, RZ ;  /* 0x0000000607317c24 */ /* 0x001fe2000f8e02ff */
[----:B------:R-:W-:Y:S01]  /*1ac80*/  LEA R38, P1, R34, R41, 0x1 ;  /* 0x0000002922267211 */ /* 0x000fe200078208ff */
[C---:B------:R-:W-:Y:S01]  /*1ac90*/  IMAD.WIDE.U32 R36, R6.reuse, UR6, RZ ;  /* 0x0000000606247c25 */ /* 0x040fe2000f8e00ff */
[----:B------:R-:W-:Y:S01]  /*1aca0*/  IADD3 R7, R35, R39, RZ ;  /* 0x0000002723077210 */ /* 0x000fe20007ffe0ff */
[----:B------:R-:W3:Y:S02]  /*1acb0*/  LDG.E.U16.CONSTANT R30, desc[UR4][R30.64] ;  /* 0x000000041e1e7981 */ /* 0x000ee4000c1e9500 */
[----:B------:R-:W-:Y:S02]  /*1acc0*/  IMAD R49, R6, UR7, R49 ;  /* 0x0000000706317c24 */ /* 0x000fe4000f8e0231 */
[----:B------:R-:W-:Y:S01]  /*1acd0*/  IMAD R9, R9, UR6, RZ ;  /* 0x0000000609097c24 */ /* 0x000fe2000f8e02ff */
[----:B------:R-:W-:Y:S01]  /*1ace0*/  LEA.HI.X R39, R34, R43, R7, 0x1, P1 ;  /* 0x0000002b22277211 */ /* 0x000fe200008f0c07 */
[----:B------:R-:W-:Y:S01]  /*1acf0*/  IMAD R11, R11, UR6, RZ ;  /* 0x000000060b0b7c24 */ /* 0x000fe2000f8e02ff */
[----:B------:R-:W-:Y:S01]  /*1ad00*/  IADD3 R7, R37, R49, RZ ;  /* 0x0000003125077210 */ /* 0x000fe20007ffe0ff */
[----:B------:R-:W-:Y:S01]  /*1ad10*/  IMAD R49, R8, UR7, R9 ;  /* 0x0000000708317c24 */ /* 0x000fe2000f8e0209 */
[----:B------:R-:W-:Y:S01]  /*1ad20*/  LEA R6, P1, R36, R41, 0x1 ;  /* 0x0000002924067211 */ /* 0x000fe200078208ff */
[----:B------:R-:W-:Y:S01]  /*1ad30*/  IMAD.WIDE.U32 R8, R8, UR6, RZ ;  /* 0x0000000608087c25 */ /* 0x000fe2000f8e00ff */
[----:B------:R0:W4:Y:S03]  /*1ad40*/  LDG.E.U16.CONSTANT R37, desc[UR4][R32.64] ;  /* 0x0000000420257981 */ /* 0x000126000c1e9500 */
[----:B------:R-:W-:Y:S01]  /*1ad50*/  IMAD.WIDE.U32 R34, R10, UR6, RZ ;  /* 0x000000060a227c25 */ /* 0x000fe2000f8e00ff */
[----:B------:R-:W-:Y:S01]  /*1ad60*/  LEA.HI.X R7, R36, R43, R7, 0x1, P1 ;  /* 0x0000002b24077211 */ /* 0x000fe200008f0c07 */
[----:B------:R-:W5:Y:S02]  /*1ad70*/  LDG.E.U16.CONSTANT R38, desc[UR4][R38.64] ;  /* 0x0000000426267981 */ /* 0x000f64000c1e9500 */
[----:B------:R-:W-:Y:S01]  /*1ad80*/  IMAD R11, R10, UR7, R11 ;  /* 0x000000070a0b7c24 */ /* 0x000fe2000f8e020b */
[----:B------:R-:W-:Y:S01]  /*1ad90*/  LEA R10, P1, R8, R41, 0x1 ;  /* 0x00000029080a7211 */ /* 0x000fe200078208ff */
[----:B------:R1:W5:Y:S01]  /*1ada0*/  LDG.E.U16.CONSTANT R31, desc[UR4][R6.64] ;  /* 0x00000004061f7981 */ /* 0x000362000c1e9500 */
[----:B------:R-:W-:Y:S01]  /*1adb0*/  IADD3 R9, R9, R49, RZ ;  /* 0x0000003109097210 */ /* 0x000fe20007ffe0ff */
[----:B0-----:R-:W-:Y:S01]  /*1adc0*/  IMAD R33, R13, UR6, RZ ;  /* 0x000000060d217c24 */ /* 0x001fe2000f8e02ff */
[----:B------:R-:W-:-:S02]  /*1add0*/  LEA R32, P2, R34, R41, 0x1 ;  /* 0x0000002922207211 */ /* 0x000fc400078408ff */
[----:B------:R-:W-:Y:S01]  /*1ade0*/  IADD3 R13, R35, R11, RZ ;  /* 0x0000000b230d7210 */ /* 0x000fe20007ffe0ff */
[----:B------:R-:W-:Y:S01]  /*1adf0*/  IMAD R35, R12, UR7, R33 ;  /* 0x000000070c237c24 */ /* 0x000fe2000f8e0221 */
[-C--:B------:R-:W-:Y:S01]  /*1ae00*/  LEA.HI.X R11, R8, R43.reuse, R9, 0x1, P1 ;  /* 0x0000002b080b7211 */ /* 0x080fe200008f0c09 */
[----:B------:R-:W-:Y:S01]  /*1ae10*/  IMAD.WIDE.U32 R8, R12, UR6, RZ ;  /* 0x000000060c087c25 */ /* 0x000fe2000f8e00ff */
[----:B------:R-:W-:-:S03]  /*1ae20*/  LEA.HI.X R33, R34, R43, R13, 0x1, P2 ;  /* 0x0000002b22217211 */ /* 0x000fc600010f0c0d */
[----:B------:R-:W-:Y:S01]  /*1ae30*/  IMAD R13, R15, UR6, RZ ;  /* 0x000000060f0d7c24 */ /* 0x000fe2000f8e02ff */
[----:B------:R-:W-:Y:S01]  /*1ae40*/  LEA R12, P1, R8, R41, 0x1 ;  /* 0x00000029080c7211 */ /* 0x000fe200078208ff */
[C---:B-1----:R-:W-:Y:S01]  /*1ae50*/  IMAD.WIDE.U32 R6, R14.reuse, UR6, RZ ;  /* 0x000000060e067c25 */ /* 0x042fe2000f8e00ff */
[----:B------:R-:W-:Y:S01]  /*1ae60*/  IADD3 R9, R9, R35, RZ ;  /* 0x0000002309097210 */ /* 0x000fe20007ffe0ff */
[----:B------:R-:W5:Y:S02]  /*1ae70*/  LDG.E.U16.CONSTANT R32, desc[UR4][R32.64] ;  /* 0x0000000420207981 */ /* 0x000f64000c1e9500 */
[----:B------:R-:W-:Y:S02]  /*1ae80*/  IMAD R15, R14, UR7, R13 ;  /* 0x000000070e0f7c24 */ /* 0x000fe4000f8e020d */
[----:B------:R-:W-:Y:S01]  /*1ae90*/  IMAD R17, R17, UR6, RZ ;  /* 0x0000000611117c24 */ /* 0x000fe2000f8e02ff */
[----:B------:R-:W-:Y:S01]  /*1aea0*/  LEA.HI.X R13, R8, R43, R9, 0x1, P1 ;  /* 0x0000002b080d7211 */ /* 0x000fe200008f0c09 */
[----:B------:R-:W-:Y:S01]  /*1aeb0*/  IMAD R19, R19, UR6, RZ ;  /* 0x0000000613137c24 */ /* 0x000fe2000f8e02ff */
[----:B------:R-:W-:Y:S01]  /*1aec0*/  LEA R8, P1, R6, R41, 0x1 ;  /* 0x0000002906087211 */ /* 0x000fe200078208ff */
[C---:B------:R-:W-:Y:S01]  /*1aed0*/  IMAD R35, R16.reuse, UR7, R17 ;  /* 0x0000000710237c24 */ /* 0x040fe2000f8e0211 */
[----:B------:R-:W-:Y:S01]  /*1aee0*/  IADD3 R7, R7, R15, RZ ;  /* 0x0000000f07077210 */ /* 0x000fe20007ffe0ff */
[----:B------:R-:W-:Y:S01]  /*1aef0*/  IMAD.WIDE.U32 R16, R16, UR6, RZ ;  /* 0x0000000610107c25 */ /* 0x000fe2000f8e00ff */
[----:B------:R0:W5:Y:S02]  /*1af00*/  LDG.E.U16.CONSTANT R14, desc[UR4][R10.64] ;  /* 0x000000040a0e7981 */ /* 0x000164000c1e9500 */
[----:B------:R-:W-:Y:S01]  /*1af10*/  LEA.HI.X R9, R6, R43, R7, 0x1, P1 ;  /* 0x0000002b06097211 */ /* 0x000fe200008f0c07 */
[C---:B------:R-:W-:Y:S01]  /*1af20*/  IMAD.WIDE.U32 R6, R18.reuse, UR6, RZ ;  /* 0x0000000612067c25 */ /* 0x040fe2000f8e00ff */
[----:B------:R1:W5:Y:S03]  /*1af30*/  LDG.E.U16.CONSTANT R15, desc[UR4][R12.64] ;  /* 0x000000040c0f7981 */ /* 0x000366000c1e9500 */
[----:B------:R-:W-:Y:S01]  /*1af40*/  IMAD R19, R18, UR7, R19 ;  /* 0x0000000712137c24 */ /* 0x000fe2000f8e0213 */
[----:B0-----:R-:W-:Y:S01]  /*1af50*/  IADD3 R11, R17, R35, RZ ;  /* 0x00000023110b7210 */ /* 0x001fe20007ffe0ff */
[----:B------:R-:W-:Y:S01]  /*1af60*/  IMAD R17, R21, UR6, RZ ;  /* 0x0000000615117c24 */ /* 0x000fe2000f8e02ff */
[-C--:B------:R-:W-:Y:S01]  /*1af70*/  LEA R18, P1, R16, R41.reuse, 0x1 ;  /* 0x0000002910127211 */ /* 0x080fe200078208ff */
[----:B------:R-:W-:Y:S01]  /*1af80*/  IMAD R21, R23, UR6, RZ ;  /* 0x0000000617157c24 */ /* 0x000fe2000f8e02ff */
[----:B------:R-:W-:Y:S01]  /*1af90*/  LEA R10, P2, R6, R41, 0x1 ;  /* 0x00000029060a7211 */ /* 0x000fe200078408ff */
[C---:B-1----:R-:W-:Y:S01]  /*1afa0*/  IMAD.WIDE.U32 R12, R20.reuse, UR6, RZ ;  /* 0x00000006140c7c25 */ /* 0x042fe2000f8e00ff */
[----:B------:R-:W-:Y:S01]  /*1afb0*/  IADD3 R7, R7, R19, RZ ;  /* 0x0000001307077210 */ /* 0x000fe20007ffe0ff */
[----:B------:R0:W5:Y:S02]  /*1afc0*/  LDG.E.U16.CONSTANT R34, desc[UR4][R8.64] ;  /* 0x0000000408227981 */ /* 0x000164000c1e9500 */
[----:B------:R-:W-:Y:S01]  /*1afd0*/  IMAD R17, R20, UR7, R17 ;  /* 0x0000000714117c24 */ /* 0x000fe2000f8e0211 */
[-C--:B------:R-:W-:Y:S01]  /*1afe0*/  LEA.HI.X R19, R16, R43.reuse, R11, 0x1, P1 ;  /* 0x0000002b10137211 */ /* 0x080fe200008f0c0b */
[----:B------:R-:W-:Y:S01]  /*1aff0*/  IMAD R21, R22, UR7, R21 ;  /* 0x0000000716157c24 */ /* 0x000fe2000f8e0215 */
[----:B------:R-:W-:-:S02]  /*1b000*/  LEA.HI.X R11, R6, R43, R7, 0x1, P2 ;  /* 0x0000002b060b7211 */ /* 0x000fc400010f0c07 */
[----:B------:R-:W-:Y:S01]  /*1b010*/  LEA R6, P1, R12, R41, 0x1 ;  /* 0x000000290c067211 */ /* 0x000fe200078208ff */
[----:B------:R-:W5:Y:S01]  /*1b020*/  LDG.E.U16.CONSTANT R18, desc[UR4][R18.64] ;  /* 0x0000000412127981 */ /* 0x000f62000c1e9500 */
[----:B------:R-:W-:Y:S01]  /*1b030*/  IADD3 R7, R13, R17, RZ ;  /* 0x000000110d077210 */ /* 0x000fe20007ffe0ff */
[----:B0-----:R-:W-:Y:S02]  /*1b040*/  IMAD.WIDE.U32 R8, R22, UR6, RZ ;  /* 0x0000000616087c25 */ /* 0x001fe4000f8e00ff */
[----:B------:R0:W5:Y:S01]  /*1b050*/  LDG.E.U16.CONSTANT R16, desc[UR4][R10.64] ;  /* 0x000000040a107981 */ /* 0x000162000c1e9500 */
[----:B------:R-:W-:Y:S02]  /*1b060*/  LEA.HI.X R7, R12, R43, R7, 0x1, P1 ;  /* 0x0000002b0c077211 */ /* 0x000fe400008f0c07 */
[C---:B------:R-:W-:Y:S02]  /*1b070*/  LEA R12, P1, R8.reuse, R41, 0x1 ;  /* 0x00000029080c7211 */ /* 0x040fe400078208ff */
[----:B------:R-:W-:Y:S01]  /*1b080*/  IADD3 R9, R9, R21, RZ ;  /* 0x0000001509097210 */ /* 0x000fe20007ffe0ff */
[----:B------:R-:W-:Y:S01]  /*1b090*/  IMAD R21, R25, UR6, RZ ;  /* 0x0000000619157c24 */ /* 0x000fe2000f8e02ff */
[----:B------:R1:W5:Y:S01]  /*1b0a0*/  LDG.E.U16.CONSTANT R17, desc[UR4][R6.64] ;  /* 0x0000000406117981 */ /* 0x000362000c1e9500 */
[----:B------:R-:W-:Y:S01]  /*1b0b0*/  IMAD R23, R27, UR6, RZ ;  /* 0x000000061b177c24 */ /* 0x000fe2000f8e02ff */
[----:B------:R-:W-:Y:S01]  /*1b0c0*/  LEA.HI.X R13, R8, R43, R9, 0x1, P1 ;  /* 0x0000002b080d7211 */ /* 0x000fe200008f0c09 */
[----:B------:R-:W-:-:S04]  /*1b0d0*/  IMAD.WIDE.U32 R8, R24, UR6, RZ ;  /* 0x0000000618087c25 */ /* 0x000fc8000f8e00ff */
[----:B------:R-:W-:Y:S02]  /*1b0e0*/  IMAD R21, R24, UR7, R21 ;  /* 0x0000000718157c24 */ /* 0x000fe4000f8e0215 */
[----:B------:R-:W-:Y:S02]  /*1b0f0*/  IMAD R25, R29, UR6, RZ ;  /* 0x000000061d197c24 */ /* 0x000fe4000f8e02ff */
[----:B------:R-:W-:Y:S01]  /*1b100*/  IMAD R23, R26, UR7, R23 ;  /* 0x000000071a177c24 */ /* 0x000fe2000f8e0217 */
[----:B0-----:R-:W-:Y:S01]  /*1b110*/  LEA R10, P1, R8, R41, 0x1 ;  /* 0x00000029080a7211 */ /* 0x001fe200078208ff */
[----:B------:R-:W-:Y:S01]  /*1b120*/  IMAD.WIDE.U32 R26, R26, UR6, RZ ;  /* 0x000000061a1a7c25 */ /* 0x000fe2000f8e00ff */
[----:B------:R-:W-:Y:S01]  /*1b130*/  IADD3 R9, R9, R21, RZ ;  /* 0x0000001509097210 */ /* 0x000fe20007ffe0ff */
[----:B------:R-:W5:Y:S02]  /*1b140*/  LDG.E.U16.CONSTANT R12, desc[UR4][R12.64] ;  /* 0x000000040c0c7981 */ /* 0x000f64000c1e9500 */
[----:B------:R-:W-:Y:S01]  /*1b150*/  IMAD R25, R28, UR7, R25 ;  /* 0x000000071c197c24 */ /* 0x000fe2000f8e0219 */
[----:B-1----:R-:W-:Y:S01]  /*1b160*/  LEA R6, P2, R26, R41, 0x1 ;  /* 0x000000291a067211 */ /* 0x002fe200078408ff */
[----:B------:R-:W-:Y:S01]  /*1b170*/  IMAD.WIDE.U32 R28, R28, UR6, RZ ;  /* 0x000000061c1c7c25 */ /* 0x000fe2000f8e00ff */
[----:B------:R-:W-:-:S02]  /*1b180*/  IADD3 R7, R27, R23, RZ ;  /* 0x000000171b077210 */ /* 0x000fc40007ffe0ff */
[-C--:B------:R-:W-:Y:S02]  /*1b190*/  LEA.HI.X R11, R8, R43.reuse, R9, 0x1, P1 ;  /* 0x0000002b080b7211 */ /* 0x080fe400008f0c09 */
[----:B------:R-:W-:Y:S02]  /*1b1a0*/  LEA.HI.X R7, R26, R43, R7, 0x1, P2 ;  /* 0x0000002b1a077211 */ /* 0x000fe400010f0c07 */
[----:B------:R-:W-:Y:S01]  /*1b1b0*/  LEA R8, P1, R28, R41, 0x1 ;  /* 0x000000291c087211 */ /* 0x000fe200078208ff */
[----:B------:R-:W5:Y:S01]  /*1b1c0*/  LDG.E.U16.CONSTANT R10, desc[UR4][R10.64] ;  /* 0x000000040a0a7981 */ /* 0x000f62000c1e9500 */
[----:B------:R-:W-:-:S03]  /*1b1d0*/  IADD3 R9, R29, R25, RZ ;  /* 0x000000191d097210 */ /* 0x000fc60007ffe0ff */
[----:B------:R-:W5:Y:S01]  /*1b1e0*/  LDG.E.U16.CONSTANT R6, desc[UR4][R6.64] ;  /* 0x0000000406067981 */ /* 0x000f62000c1e9500 */
[----:B------:R-:W-:-:S05]  /*1b1f0*/  LEA.HI.X R9, R28, R43, R9, 0x1, P1 ;  /* 0x0000002b1c097211 */ /* 0x000fca00008f0c09 */
        /* <DEDUP_REMOVED lines=9> */
[----:B---3--:R-:W-:-:S05]  /*1b290*/  SHF.L.U32 R30, R30, 0x10, RZ ;  /* 0x000000101e1e7819 */ /* 0x008fca00000006ff */
[----:B------:R-:W-:Y:S01]  /*1b2a0*/  FFMA.FTZ R47, R42, R30, R47 ;  /* 0x0000001e2a2f7223 */ /* 0x000fe2000001002f */
[----:B----4-:R-:W-:Y:S02]  /*1b2b0*/  SHF.L.U32 R0, R37, 0x10, RZ ;  /* 0x0000001025007819 */ /* 0x010fe400000006ff */
[----:B-----5:R-:W-:-:S03]  /*1b2c0*/  SHF.L.U32 R38, R38, 0x10, RZ ;  /* 0x0000001026267819 */ /* 0x020fc600000006ff */
[----:B------:R-:W-:Y:S01]  /*1b2d0*/  FFMA.FTZ R47, R42, R0, R47 ;  /* 0x000000002a2f7223 */ /* 0x000fe2000001002f */
[----:B------:R-:W-:-:S03]  /*1b2e0*/  SHF.L.U32 R0, R31, 0x10, RZ ;  /* 0x000000101f007819 */ /* 0x000fc600000006ff */
[----:B------:R-:W-:-:S04]  /*1b2f0*/  FFMA.FTZ R47, R42, R38, R47 ;  /* 0x000000262a2f7223 */ /* 0x000fc8000001002f */
[----:B------:R-:W-:Y:S01]  /*1b300*/  FFMA.FTZ R47, R42, R0, R47 ;  /* 0x000000002a2f7223 */ /* 0x000fe2000001002f */
[----:B------:R-:W-:Y:S02]  /*1b310*/  SHF.L.U32 R32, R32, 0x10, RZ ;  /* 0x0000001020207819 */ /* 0x000fe400000006ff */
[----:B------:R-:W-:-:S05]  /*1b320*/  SHF.L.U32 R14, R14, 0x10, RZ ;  /* 0x000000100e0e7819 */ /* 0x000fca00000006ff */
[----:B------:R-:W-:Y:S01]  /*1b330*/  FFMA.FTZ R47, R42, R14, R47 ;  /* 0x0000000e2a2f7223 */ /* 0x000fe2000001002f */
[----:B------:R-:W-:-:S03]  /*1b340*/  SHF.L.U32 R0, R15, 0x10, RZ ;  /* 0x000000100f007819 */ /* 0x000fc600000006ff */
[----:B------:R-:W-:-:S04]  /*1b350*/  FFMA.FTZ R47, R42, R32, R47 ;  /* 0x000000202a2f7223 */ /* 0x000fc8000001002f */
[----:B------:R-:W-:Y:S01]  /*1b360*/  FFMA.FTZ R47, R42, R0, R47 ;  /* 0x000000002a2f7223 */ /* 0x000fe2000001002f */
[----:B------:R-:W-:-:S05]  /*1b370*/  SHF.L.U32 R34, R34, 0x10, RZ ;  /* 0x0000001022227819 */ /* 0x000fca00000006ff */
[----:B------:R-:W-:Y:S01]  /*1b380*/  FFMA.FTZ R47, R42, R34, R47 ;  /* 0x000000222a2f7223 */ /* 0x000fe2000001002f */
[----:B------:R-:W-:Y:S02]  /*1b390*/  SHF.L.U32 R18, R18, 0x10, RZ ;  /* 0x0000001012127819 */ /* 0x000fe400000006ff */
[----:B------:R-:W-:-:S03]  /*1b3a0*/  SHF.L.U32 R16, R16, 0x10, RZ ;  /* 0x0000001010107819 */ /* 0x000fc600000006ff */
[----:B------:R-:W-:-:S04]  /*1b3b0*/  FFMA.FTZ R47, R42, R18, R47 ;  /* 0x000000122a2f7223 */ /* 0x000fc8000001002f */
[----:B------:R-:W-:Y:S01]  /*1b3c0*/  FFMA.FTZ R47, R42, R16, R47 ;  /* 0x000000102a2f7223 */ /* 0x000fe2000001002f */
[----:B------:R-:W-:-:S05]  /*1b3d0*/  SHF.L.U32 R0, R17, 0x10, RZ ;  /* 0x0000001011007819 */ /* 0x000fca00000006ff */
        /* <DEDUP_REMOVED lines=9> */
[----:B------:R-:W-:Y:S06]  /*1b470*/  @!P1 BRA `(.L_x_3014) ;  /* 0xfffffff400649947 */ /* 0x000fec000383ffff */
[----:B------:R-:W-:Y:S05]  /*1b480*/  BSYNC B5 ;  /* 0x0000000000057941 */ /* 0x000fea0003800000 */
.L_x_3013:
[----:B------:R-:W-:Y:S02]  /*1b490*/  MOV R12, R4 ;  /* 0x00000004000c7202 */ /* 0x000fe40000000f00 */
[----:B------:R-:W-:-:S07]  /*1b4a0*/  MOV R13, R5 ;  /* 0x00000005000d7202 */ /* 0x000fce0000000f00 */
.L_x_3012:
[----:B------:R-:W-:Y:S05]  /*1b4b0*/  BSYNC B4 ;  /* 0x0000000000047941 */ /* 0x000fea0003800000 */
.L_x_3011:
        /* <DEDUP_REMOVED lines=46> */
[----:B------:R-:W-:Y:S02]  /*1b7a0*/  IMAD.WIDE.U32 R24, R12, UR8, RZ ;  /* 0x000000080c187c25 */ /* 0x000fe4000f8e00ff */
[----:B------:R-:W5:Y:S02]  /*1b7b0*/  LDG.E.U16.CONSTANT R16, desc[UR4][R16.64] ;  /* 0x0000000410107981 */ /* 0x000f64000c1e9500 */
[----:B0-----:R-:W-:Y:S01]  /*1b7c0*/  IMAD R23, R10, UR9, R11 ;  /* 0x000000090a177c24 */ /* 0x001fe2000f8e020b */
[----:B------:R-:W-:Y:S01]  /*1b7d0*/  LEA R12, P0, R24, R41, 0x1 ;  /* 0x00000029180c7211 */ /* 0x000fe200078008ff */
[----:B-1----:R-:W-:Y:S01]  /*1b7e0*/  IMAD R15, R9, UR8, RZ ;  /* 0x00000008090f7c24 */ /* 0x002fe2000f8e02ff */
[----:B------:R-:W-:-:S02]  /*1b7f0*/  IADD3 R11, R25, R13, RZ ;  /* 0x0000000d190b7210 */ /* 0x000fc40007ffe0ff */
[----:B------:R-:W-:Y:S02]  /*1b800*/  LEA R10, P1, R20, R41, 0x1 ;  /* 0x00000029140a7211 */ /* 0x000fe400078208ff */
[----:B------:R-:W-:Y:S01]  /*1b810*/  IADD3 R9, R21, R23, RZ ;  /* 0x0000001715097210 */ /* 0x000fe20007ffe0ff */
[----:B------:R-:W-:Y:S01]  /*1b820*/  IMAD.WIDE.U32 R22, R8, UR8, RZ ;  /* 0x0000000808167c25 */ /* 0x000fe2000f8e00ff */
[-C--:B------:R-:W-:Y:S02]  /*1b830*/  LEA.HI.X R13, R24, R43.reuse, R11, 0x1, P0 ;  /* 0x0000002b180d7211 */ /* 0x080fe400000f0c0b */
[----:B------:R-:W-:Y:S01]  /*1b840*/  LEA.HI.X R11, R20, R43, R9, 0x1, P1 ;  /* 0x0000002b140b7211 */ /* 0x000fe200008f0c09 */
[----:B------:R-:W-:Y:S02]  /*1b850*/  IMAD R15, R8, UR9, R15 ;  /* 0x00000009080f7c24 */ /* 0x000fe4000f8e020f */
[----:B------:R-:W-:Y:S01]  /*1b860*/  IMAD R9, R7, UR8, RZ ;  /* 0x0000000807097c24 */ /* 0x000fe2000f8e02ff */
[----:B------:R-:W-:Y:S01]  /*1b870*/  LEA R8, P0, R22, R41, 0x1 ;  /* 0x0000002916087211 */ /* 0x000fe200078008ff */
[C---:B------:R-:W-:Y:S01]  /*1b880*/  IMAD.WIDE.U32 R20, R6.reuse, UR8, RZ ;  /* 0x0000000806147c25 */ /* 0x040fe2000f8e00ff */
[----:B------:R-:W-:Y:S01]  /*1b890*/  IADD3 R7, R23, R15, RZ ;  /* 0x0000000f17077210 */ /* 0x000fe20007ffe0ff */
[----:B------:R-:W5:Y:S02]  /*1b8a0*/  LDG.E.U16.CONSTANT R12, desc[UR4][R12.64] ;  /* 0x000000040c0c7981 */ /* 0x000f64000c1e9500 */
        /* <DEDUP_REMOVED lines=11> */
[----:B--2---:R-:W-:-:S05]  /*1b960*/  SHF.L.U32 R0, R0, 0x10, RZ ;  /* 0x0000001000007819 */ /* 0x004fca00000006ff */
[----:B------:R-:W-:Y:S01]  /*1b970*/  FFMA.FTZ R47, R42, R0, R47 ;  /* 0x000000002a2f7223 */ /* 0x000fe2000001002f */
[----:B---3--:R-:W-:-:S05]  /*1b980*/  SHF.L.U32 R14, R14, 0x10, RZ ;  /* 0x000000100e0e7819 */ /* 0x008fca00000006ff */
[----:B------:R-:W-:Y:S01]  /*1b990*/  FFMA.FTZ R47, R42, R14, R47 ;  /* 0x0000000e2a2f7223 */ /* 0x000fe2000001002f */
[----:B----4-:R-:W-:Y:S02]  /*1b9a0*/  SHF.L.U32 R18, R18, 0x10, RZ ;  /* 0x0000001012127819 */ /* 0x010fe400000006ff */
[----:B-----5:R-:W-:-:S03]  /*1b9b0*/  SHF.L.U32 R16, R16, 0x10, RZ ;  /* 0x0000001010107819 */ /* 0x020fc600000006ff */
[----:B------:R-:W-:-:S04]  /*1b9c0*/  FFMA.FTZ R47, R42, R18, R47 ;  /* 0x000000122a2f7223 */ /* 0x000fc8000001002f */
[----:B------:R-:W-:Y:S01]  /*1b9d0*/  FFMA.FTZ R47, R42, R16, R47 ;  /* 0x000000102a2f7223 */ /* 0x000fe2000001002f */
[----:B------:R-:W-:Y:S02]  /*1b9e0*/  SHF.L.U32 R12, R12, 0x10, RZ ;  /* 0x000000100c0c7819 */ /* 0x000fe400000006ff */
[----:B------:R-:W-:-:S03]  /*1b9f0*/  SHF.L.U32 R10, R10, 0x10, RZ ;  /* 0x000000100a0a7819 */ /* 0x000fc600000006ff */
[----:B------:R-:W-:Y:S01]  /*1ba00*/  FFMA.FTZ R47, R42, R12, R47 ;  /* 0x0000000c2a2f7223 */ /* 0x000fe2000001002f */
[----:B------:R-:W-:Y:S02]  /*1ba10*/  IADD3 R12, P1, R4, 0x40, RZ ;  /* 0x00000040040c7810 */ /* 0x000fe40007f3e0ff */
[----:B------:R-:W-:Y:S01]  /*1ba20*/  SHF.L.U32 R8, R8, 0x10, RZ ;  /* 0x0000001008087819 */ /* 0x000fe200000006ff */
[----:B------:R-:W-:Y:S01]  /*1ba30*/  FFMA.FTZ R47, R42, R10, R47 ;  /* 0x0000000a2a2f7223 */ /* 0x000fe2000001002f */
[----:B------:R-:W-:-:S03]  /*1ba40*/  IADD3.X R13, RZ, R5, RZ, P1, !PT ;  /* 0x00000005ff0d7210 */ /* 0x000fc60000ffe4ff */
[----:B------:R-:W-:Y:S01]  /*1ba50*/  FFMA.FTZ R47, R42, R8, R47 ;  /* 0x000000082a2f7223 */ /* 0x000fe2000001002f */
[----:B------:R-:W-:Y:S02]  /*1ba60*/  SHF.L.U32 R6, R6, 0x10, RZ ;  /* 0x0000001006067819 */ /* 0x000fe400000006ff */
[----:B------:R-:W-:Y:S02]  /*1ba70*/  MOV R4, R12 ;  /* 0x0000000c00047202 */ /* 0x000fe40000000f00 */
[----:B------:R-:W-:Y:S01]  /*1ba80*/  MOV R5, R13 ;  /* 0x0000000d00057202 */ /* 0x000fe20000000f00 */
[----:B------:R-:W-:-:S07]  /*1ba90*/  FFMA.FTZ R47, R42, R6, R47 ;  /* 0x000000062a2f7223 */ /* 0x000fce000001002f */
.L_x_3016:
[----:B------:R-:W-:Y:S05]  /*1baa0*/  BSYNC B4 ;  /* 0x0000000000047941 */ /* 0x000fea0003800000 */
.L_x_3015:
[----:B------:R-:W-:-:S04]  /*1bab0*/  ISETP.NE.U32.AND P1, PT, R45, RZ, PT ;  /* 0x000000ff2d00720c */ /* 0x000fc80003f25070 */
[----:B------:R-:W-:-:S13]  /*1bac0*/  ISETP.NE.OR.EX P0, PT, R44, RZ, P0, P1 ;  /* 0x000000ff2c00720c */ /* 0x000fda0000705710 */
[----:B------:R-:W-:Y:S05]  /*1bad0*/  @!P0 BREAK B3 ;  /* 0x0000000000038942 */ /* 0x000fea0003800000 */
[----:B------:R-:W-:Y:S05]  /*1bae0*/  @!P0 BRA `(.L_x_3008) ;  /* 0x0000000000d08947 */ /* 0x000fea0003800000 */
.L_x_3010:
[----:B------:R-:W-:Y:S05]  /*1baf0*/  BSYNC B3 ;  /* 0x0000000000037941 */ /* 0x000fea0003800000 */
.L_x_3009:
[----:B------:R-:W-:Y:S01]  /*1bb00*/  BSSY B3, `(.L_x_3017) ;  /* 0x0000030000037945 */ /* 0x000fe20003800000 */
.L_x_3018:
        /* <DEDUP_REMOVED lines=48> */
.L_x_3017:
[----:B------:R-:W-:Y:S02]  /*1be10*/  MOV R12, R4 ;  /* 0x00000004000c7202 */ /* 0x000fe40000000f00 */
[----:B------:R-:W-:-:S07]  /*1be20*/  MOV R13, R5 ;  /* 0x00000005000d7202 */ /* 0x000fce0000000f00 */
.L_x_3008:
[----:B------:R-:W-:Y:S05]  /*1be30*/  BSYNC B1 ;  /* 0x0000000000017941 */ /* 0x000fea0003800000 */
.L_x_3007:
        /* <DEDUP_REMOVED lines=39> */
.L_x_3006:
[----:B------:R-:W-:Y:S05]  /*1c0b0*/  BSYNC B2 ;  /* 0x0000000000027941 */ /* 0x000fea0003800000 */
.L_x_3005:
[----:B------:R-:W-:Y:S05]  /*1c0c0*/  WARPSYNC.ALL ;  /* 0x0000000000007948 */ /* 0x000fea0003800000 */
[----:B------:R-:W-:-:S05]  /*1c0d0*/  F2FP.BF16.F32.PACK_AB R47, RZ, R47 ;  /* 0x0000002fff2f723e */ /* 0x000fca00000010ff */
[----:B------:R-:W-:Y:S01]  /*1c0e0*/  STG.E.U16 desc[UR4][R2.64], R47 ;  /* 0x0000002f02007986 */ /* 0x000fe2000c101504 */
[----:B------:R-:W-:Y:S05]  /*1c0f0*/  EXIT ;  /* 0x000000000000794d */ /* 0x000fea0003800000 */
.L_x_3019:
        /* <DEDUP_REMOVED lines=16> */
.L_x_18552:


//--------------------- .text._ZN2at6native73_GLOBAL__N__c8866d80_35_SparseBinaryOpIntersectionKernel_cu_f5210f67_363612apply_kernelILi128ELi8EZNS1_29binary_op_intersection_kernelINS1_5MulOpEN3c104HalfElEEvRNS_14TensorIteratorEllRKNS_6TensorEbEUliE_EEviT1_ --------------------------
	.section	.text._ZN2at6native73_GLOBAL__N__c8866d80_35_SparseBinaryOpIntersectionKernel_cu_f5210f67_363612apply_kernelILi128ELi8EZNS1_29binary_op_intersection_kernelINS1_5MulOpEN3c104HalfElEEvRNS_14TensorIteratorEllRKNS_6TensorEbEUliE_EEviT1_,"ax",@progbits
	.align	128
.text._ZN2at6native73_GLOBAL__N__c8866d80_35_SparseBinaryOpIntersectionKernel_cu_f5210f67_363612apply_kernelILi128ELi8EZNS1_29binary_op_intersection_kernelINS1_5MulOpEN3c104HalfElEEvRNS_14TensorIteratorEllRKNS_6TensorEbEUliE_EEviT1_:
        .type           _ZN2at6native73_GLOBAL__N__c8866d80_35_SparseBinaryOpIntersectionKernel_cu_f5210f67_363612apply_kernelILi128ELi8EZNS1_29binary_op_intersection_kernelINS1_5MulOpEN3c104HalfElEEvRNS_14TensorIteratorEllRKNS_6TensorEbEUliE_EEviT1_,@function
        .size           _ZN2at6native73_GLOBAL__N__c8866d80_35_SparseBinaryOpIntersectionKernel_cu_f5210f67_363612apply_kernelILi128ELi8EZNS1_29binary_op_intersection_kernelINS1_5MulOpEN3c104HalfElEEvRNS_14TensorIteratorEllRKNS_6TensorEbEUliE_EEviT1_,(.L_x_18553 - _ZN2at6native73_GLOBAL__N__c8866d80_35_SparseBinaryOpIntersectionKernel_cu_f5210f67_363612apply_kernelILi128ELi8EZNS1_29binary_op_intersection_kernelINS1_5MulOpEN3c104HalfElEEvRNS_14TensorIteratorEllRKNS_6TensorEbEUliE_EEviT1_)
        .other          _ZN2at6native73_GLOBAL__N__c8866d80_35_SparseBinaryOpIntersectionKernel_cu_f5210f67_363612apply_kernelILi128ELi8EZNS1_29binary_op_intersection_kernelINS1_5MulOpEN3c104HalfElEEvRNS_14TensorIteratorEllRKNS_6TensorEbEUliE_EEviT1_,@"STO_CUDA_ENTRY STV_DEFAULT"
_ZN2at6native73_GLOBAL__N__c8866d80_35_SparseBinaryOpIntersectionKernel_cu_f5210f67_363612apply_kernelILi128ELi8EZNS1_29binary_op_intersection_kernelINS1_5MulOpEN3c104HalfElEEvRNS_14TensorIteratorEllRKNS_6TensorEbEUliE_EEviT1_:
        /* <DEDUP_REMOVED lines=473> */
.L_x_3022:
        /* <DEDUP_REMOVED lines=49> */
[----:B------:R-:W-:Y:S01]  /*20a0*/  LOP3.LUT R4, R13, 0x3, RZ, 0xc0, !PT ;  /* 0x000000030d047812 */ /* 0x000fe200078ec0ff */
[----:B--2---:R-:W-:-:S10]  /*20b0*/  HADD2.F32 R5, -RZ, R5.H0_H0 ;  /* 0x20000005ff057230 */ /* 0x004fd40000004100 */
        /* <DEDUP_REMOVED lines=18> */
.L_x_3032:
        /* <DEDUP_REMOVED lines=136> */
[----:B------:R-:W-:Y:S01]  /*2a60*/  FFMA.FTZ R28, R5, R28, R48 ;  /* 0x0000001c051c7223 */ /* 0x000fe20000010030 */
[----:B---3--:R-:W-:Y:S02]  /*2a70*/  HADD2.F32 R17, -RZ, R36.H0_H0 ;  /* 0x20000024ff117230 */ /* 0x008fe40000004100 */
[----:B----4-:R-:W-:-:S03]  /*2a80*/  HADD2.F32 R21, -RZ, R46.H0_H0 ;  /* 0x2000002eff157230 */ /* 0x010fc60000004100 */
[----:B------:R-:W-:-:S04]  /*2a90*/  FFMA.FTZ R28, R5, R17, R28 ;  /* 0x00000011051c7223 */ /* 0x000fc8000001001c */
[----:B------:R-:W-:Y:S01]  /*2aa0*/  FFMA.FTZ R28, R5, R21, R28 ;  /* 0x00000015051c7223 */ /* 0x000fe2000001001c */
[----:B-----5:R-:W-:-:S05]  /*2ab0*/  HADD2.F32 R29, -RZ, R29.H0_H0 ;  /* 0x2000001dff1d7230 */ /* 0x020fca0000004100 */
[----:B------:R-:W-:Y:S01]  /*2ac0*/  FFMA.FTZ R28, R5, R29, R28 ;  /* 0x0000001d051c7223 */ /* 0x000fe2000001001c */
[----:B------:R-:W-:Y:S02]  /*2ad0*/  HADD2.F32 R17, -RZ, R44.H0_H0 ;  /* 0x2000002cff117230 */ /* 0x000fe40000004100 */
[----:B0-----:R-:W-:-:S03]  /*2ae0*/  HADD2.F32 R11, -RZ, R34.H0_H0 ;  /* 0x20000022ff0b7230 */ /* 0x001fc60000004100 */
[----:B------:R-:W-:-:S04]  /*2af0*/  FFMA.FTZ R28, R5, R17, R28 ;  /* 0x00000011051c7223 */ /* 0x000fc8000001001c */
[----:B------:R-:W-:Y:S01]  /*2b00*/  FFMA.FTZ R28, R5, R11, R28 ;  /* 0x0000000b051c7223 */ /* 0x000fe2000001001c */
[----:B-1----:R-:W-:-:S05]  /*2b10*/  HADD2.F32 R13, -RZ, R40.H0_H0 ;  /* 0x20000028ff0d7230 */ /* 0x002fca0000004100 */
[----:B------:R-:W-:Y:S01]  /*2b20*/  FFMA.FTZ R28, R5, R13, R28 ;  /* 0x0000000d051c7223 */ /* 0x000fe2000001001c */
[----:B------:R-:W-:-:S05]  /*2b30*/  HADD2.F32 R37, -RZ, R37.H0_H0 ;  /* 0x20000025ff257230 */ /* 0x000fca0000004100 */
        /* <DEDUP_REMOVED lines=17> */
[----:B------:R-:W-:Y:S06]  /*2c50*/  @!P1 BRA `(.L_x_3032) ;  /* 0xfffffff400609947 */ /* 0x000fec000383ffff */
[----:B------:R-:W-:Y:S05]  /*2c60*/  BSYNC B5 ;  /* 0x0000000000057941 */ /* 0x000fea0003800000 */
.L_x_3031:
[----:B------:R-:W-:Y:S02]  /*2c70*/  MOV R16, R14 ;  /* 0x0000000e00107202 */ /* 0x000fe40000000f00 */
[----:B------:R-:W-:-:S07]  /*2c80*/  MOV R17, R15 ;  /* 0x0000000f00117202 */ /* 0x000fce0000000f00 */
.L_x_3030:
[----:B------:R-:W-:Y:S05]  /*2c90*/  BSYNC B4 ;  /* 0x0000000000047941 */ /* 0x000fea0003800000 */
.L_x_3029:
        /* <DEDUP_REMOVED lines=73> */
[----:B------:R-:W-:Y:S01]  /*3130*/  IADD3.X R6, RZ, R6, RZ, P2, !PT ;  /* 0x00000006ff067210 */ /* 0x000fe200017fe4ff */
[----:B--2---:R-:W-:Y:S02]  /*3140*/  HADD2.F32 R20, -RZ, R20.H0_H0 ;  /* 0x20000014ff147230 */ /* 0x004fe40000004100 */
[----:B---3--:R-:W-:-:S03]  /*3150*/  HADD2.F32 R21, -RZ, R21.H0_H0 ;  /* 0x20000015ff157230 */ /* 0x008fc60000004100 */
[----:B------:R-:W-:Y:S01]  /*3160*/  FFMA.FTZ R20, R5, R20, R48 ;  /* 0x0000001405147223 */ /* 0x000fe20000010030 */
[----:B----4-:R-:W-:-:S03]  /*3170*/  HADD2.F32 R13, -RZ, R30.H0_H0 ;  /* 0x2000001eff0d7230 */ /* 0x010fc60000004100 */
[----:B------:R-:W-:-:S04]  /*3180*/  FFMA.FTZ R20, R5, R21, R20 ;  /* 0x0000001505147223 */ /* 0x000fc80000010014 */
[----:B------:R-:W-:Y:S01]  /*3190*/  FFMA.FTZ R20, R5, R13, R20 ;  /* 0x0000000d05147223 */ /* 0x000fe20000010014 */
[----:B-----5:R-:W-:-:S05]  /*31a0*/  HADD2.F32 R19, -RZ, R28.H0_H0 ;  /* 0x2000001cff137230 */ /* 0x020fca0000004100 */
[----:B------:R-:W-:Y:S01]  /*31b0*/  FFMA.FTZ R20, R5, R19, R20 ;  /* 0x0000001305147223 */ /* 0x000fe20000010014 */
[----:B------:R-:W-:Y:S02]  /*31c0*/  HADD2.F32 R13, -RZ, R18.H0_H0 ;  /* 0x20000012ff0d7230 */ /* 0x000fe40000004100 */
[----:B------:R-:W-:-:S03]  /*31d0*/  HADD2.F32 R17, -RZ, R16.H0_H0 ;  /* 0x20000010ff117230 */ /* 0x000fc60000004100 */
[C---:B------:R-:W-:Y:S01]  /*31e0*/  FFMA.FTZ R20, R5.reuse, R13, R20 ;  /* 0x0000000d05147223 */ /* 0x040fe20000010014 */
[----:B------:R-:W-:Y:S01]  /*31f0*/  IADD3 R16, P1, R14, 0x40, RZ ;  /* 0x000000400e107810 */ /* 0x000fe20007f3e0ff */
[----:B------:R-:W-:Y:S02]  /*3200*/  HADD2.F32 R24, -RZ, R24.H0_H0 ;  /* 0x20000018ff187230 */ /* 0x000fe40000004100 */
[----:B------:R-:W-:Y:S01]  /*3210*/  FFMA.FTZ R20, R5, R17, R20 ;  /* 0x0000001105147223 */ /* 0x000fe20000010014 */
[----:B------:R-:W-:-:S03]  /*3220*/  IADD3.X R17, RZ, R15, RZ, P1, !PT ;  /* 0x0000000fff117210 */ /* 0x000fc60000ffe4ff */
[C---:B------:R-:W-:Y:S01]  /*3230*/  FFMA.FTZ R20, R5.reuse, R24, R20 ;  /* 0x0000001805147223 */ /* 0x040fe20000010014 */
[----:B------:R-:W-:Y:S01]  /*3240*/  HADD2.F32 R11, -RZ, R10.H0_H0 ;  /* 0x2000000aff0b7230 */ /* 0x000fe20000004100 */
[----:B------:R-:W-:Y:S02]  /*3250*/  MOV R14, R16 ;  /* 0x00000010000e7202 */ /* 0x000fe40000000f00 */
[----:B------:R-:W-:Y:S02]  /*3260*/  MOV R15, R17 ;  /* 0x00000011000f7202 */ /* 0x000fe40000000f00 */
[----:B------:R-:W-:-:S07]  /*3270*/  FFMA.FTZ R48, R5, R11, R20 ;  /* 0x0000000b05307223 */ /* 0x000fce0000010014 */
.L_x_3034:
[----:B------:R-:W-:Y:S05]  /*3280*/  BSYNC B4 ;  /* 0x0000000000047941 */ /* 0x000fea0003800000 */
.L_x_3033:
[----:B------:R-:W-:-:S04]  /*3290*/  ISETP.NE.U32.AND P1, PT, R7, RZ, PT ;  /* 0x000000ff0700720c */ /* 0x000fc80003f25070 */
[----:B------:R-:W-:-:S13]  /*32a0*/  ISETP.NE.OR.EX P0, PT, R6, RZ, P0, P1 ;  /* 0x000000ff0600720c */ /* 0x000fda0000705710 */
[----:B------:R-:W-:Y:S05]  /*32b0*/  @!P0 BREAK B3 ;  /* 0x0000000000038942 */ /* 0x000fea0003800000 */
[----:B------:R-:W-:Y:S05]  /*32c0*/  @!P0 BRA `(.L_x_3026) ;  /* 0x0000000000d08947 */ /* 0x000fea0003800000 */
.L_x_3028:
[----:B------:R-:W-:Y:S05]  /*32d0*/  BSYNC B3 ;  /* 0x0000000000037941 */ /* 0x000fea0003800000 */
.L_x_3027:
[----:B------:R-:W-:Y:S01]  /*32e0*/  BSSY B3, `(.L_x_3035) ;  /* 0x0000030000037945 */ /* 0x000fe20003800000 */
.L_x_3036:
        /* <DEDUP_REMOVED lines=46> */
[----:B------:R-:W-:Y:S06]  /*35d0*/  @P0 BRA `(.L_x_3036) ;  /* 0xfffffffc00440947 */ /* 0x000fec000383ffff */
[----:B------:R-:W-:Y:S05]  /*35e0*/  BSYNC B3 ;  /* 0x0000000000037941 */ /* 0x000fea0003800000 */
.L_x_3035:
[----:B------:R-:W-:Y:S02]  /*35f0*/  MOV R16, R14 ;  /* 0x0000000e00107202 */ /* 0x000fe40000000f00 */
[----:B------:R-:W-:-:S07]  /*3600*/  MOV R17, R15 ;  /* 0x0000000f00117202 */ /* 0x000fce0000000f00 */
.L_x_3026:
[----:B------:R-:W-:Y:S05]  /*3610*/  BSYNC B0 ;  /* 0x0000000000007941 */ /* 0x000fea0003800000 */
.L_x_3025:
        /* <DEDUP_REMOVED lines=15> */
[----:B------:R-:W-:-:S07]  /*3710*/  FFMA.FTZ R48, R5, R10, R48 ;  /* 0x0000000a05307223 */ /* 0x000fce0000010030 */
        /* <DEDUP_REMOVED lines=20> */
[----:B------:R-:W-:Y:S01]  /*3860*/  FFMA.FTZ R48, R5, R0, R48 ;  /* 0x0000000005307223 */ /* 0x000fe20000010030 */
[----:B---3--:R-:W-:-:S05]  /*3870*/  @P0 HADD2.F32 R13, -RZ, R10.H0_H0 ;  /* 0x2000000aff0d0230 */ /* 0x008fca0000004100 */
[----:B------:R-:W-:-:S07]  /*3880*/  @P0 FFMA.FTZ R48, R5, R13, R48 ;  /* 0x0000000d05300223 */ /* 0x000fce0000010030 */
.L_x_3024:
[----:B------:R-:W-:Y:S05]  /*3890*/  BSYNC B1 ;  /* 0x0000000000017941 */ /* 0x000fea0003800000 */
.L_x_3023:
[----:B------:R-:W-:Y:S02]  /*38a0*/  F2FP.F16.F32.PACK_AB R48, RZ, R48 ;  /* 0x00000030ff30723e */ /* 0x000fe400000000ff */
[----:B------:R-:W-:-:S03]  /*38b0*/  IADD3 R3, R3, 0x80, RZ ;  /* 0x0000008003037810 */ /* 0x000fc60007ffe0ff */
[----:B------:R0:W-:Y:S04]  /*38c0*/  STG.E.U16 desc[UR4][R8.64], R48 ;  /* 0x0000003008007986 */ /* 0x0001e8000c101504 */
.L_x_3021:
[----:B------:R-:W-:Y:S05]  /*38d0*/  BSYNC B2 ;  /* 0x0000000000027941 */ /* 0x000fea0003800000 */
.L_x_3020:
        /* <DEDUP_REMOVED lines=462> */
.L_x_3040:
        /* <DEDUP_REMOVED lines=69> */
.L_x_3050:
        /* <DEDUP_REMOVED lines=169> */
.L_x_3049:
[----:B------:R-:W-:Y:S02]  /*64a0*/  MOV R16, R14 ;  /* 0x0000000e00107202 */ /* 0x000fe40000000f00 */
[----:B------:R-:W-:-:S07]  /*64b0*/  MOV R17, R15 ;  /* 0x0000000f00117202 */ /* 0x000fce0000000f00 */
.L_x_3048:
[----:B------:R-:W-:Y:S05]  /*64c0*/  BSYNC B5 ;  /* 0x0000000000057941 */ /* 0x000fea0003800000 */
.L_x_3047:
        /* <DEDUP_REMOVED lines=94> */
.L_x_3052:
[----:B------:R-:W-:Y:S05]  /*6ab0*/  BSYNC B5 ;  /* 0x0000000000057941 */ /* 0x000fea0003800000 */
.L_x_3051:
[----:B------:R-:W-:-:S04]  /*6ac0*/  ISETP.NE.U32.AND P1, PT, R7, RZ, PT ;  /* 0x000000ff0700720c */ /* 0x000fc80003f25070 */
[----:B------:R-:W-:-:S13]  /*6ad0*/  ISETP.NE.OR.EX P0, PT, R6, RZ, P0, P1 ;  /* 0x000000ff0600720c */ /* 0x000fda0000705710 */
[----:B------:R-:W-:Y:S05]  /*6ae0*/  @!P0 BREAK B2 ;  /* 0x0000000000028942 */ /* 0x000fea0003800000 */
[----:B------:R-:W-:Y:S05]  /*6af0*/  @!P0 BRA `(.L_x_3044) ;  /* 0x0000000000d08947 */ /* 0x000fea0003800000 */
.L_x_3046:
[----:B------:R-:W-:Y:S05]  /*6b00*/  BSYNC B2 ;  /* 0x0000000000027941 */ /* 0x000fea0003800000 */
.L_x_3045:
[----:B------:R-:W-:Y:S01]  /*6b10*/  BSSY B2, `(.L_x_3053) ;  /* 0x0000030000027945 */ /* 0x000fe20003800000 */
.L_x_3054:
        /* <DEDUP_REMOVED lines=48> */
.L_x_3053:
[----:B------:R-:W-:Y:S02]  /*6e20*/  MOV R16, R14 ;  /* 0x0000000e00107202 */ /* 0x000fe40000000f00 */
[----:B------:R-:W-:-:S07]  /*6e30*/  MOV R17, R15 ;  /* 0x0000000f00117202 */ /* 0x000fce0000000f00 */
.L_x_3044:
[----:B------:R-:W-:Y:S05]  /*6e40*/  BSYNC B3 ;  /* 0x0000000000037941 */ /* 0x000fea0003800000 */
.L_x_3043:
        /* <DEDUP_REMOVED lines=39> */
.L_x_3042:
[----:B------:R-:W-:Y:S05]  /*70c0*/  BSYNC B4 ;  /* 0x0000000000047941 */ /* 0x000fea0003800000 */
.L_x_3041:
[----:B------:R-:W-:Y:S02]  /*70d0*/  F2FP.F16.F32.PACK_AB R48, RZ, R48 ;  /* 0x00000030ff30723e */ /* 0x000fe400000000ff */
        /* <DEDUP_REMOVED lines=460> */
.L_x_3056:
        /* <DEDUP_REMOVED lines=69> */
.L_x_3066:
        /* <DEDUP_REMOVED lines=169> */
.L_x_3065:
[----:B------:R-:W-:Y:S02]  /*9c80*/  MOV R16, R14 ;  /* 0x0000000e00107202 */ /* 0x000fe40000000f00 */
[----:B------:R-:W-:-:S07]  /*9c90*/  MOV R17, R15 ;  /* 0x0000000f00117202 */ /* 0x000fce0000000f00 */
.L_x_3064:
[----:B------:R-:W-:Y:S05]  /*9ca0*/  BSYNC B5 ;  /* 0x0000000000057941 */ /* 0x000fea0003800000 */
.L_x_3063:
        /* <DEDUP_REMOVED lines=94> */
.L_x_3068:
[----:B------:R-:W-:Y:S05]  /*a290*/  BSYNC B5 ;  /* 0x0000000000057941 */ /* 0x000fea0003800000 */
.L_x_3067:
[----:B------:R-:W-:-:S04]  /*a2a0*/  ISETP.NE.U32.AND P1, PT, R7, RZ, PT ;  /* 0x000000ff0700720c */ /* 0x000fc80003f25070 */
[----:B------:R-:W-:-:S13]  /*a2b0*/  ISETP.NE.OR.EX P0, PT, R6, RZ, P0, P1 ;  /* 0x000000ff0600720c */ /* 0x000fda0000705710 */
[----:B------:R-:W-:Y:S05]  /*a2c0*/  @!P0 BREAK B2 ;  /* 0x0000000000028942 */ /* 0x000fea0003800000 */
[----:B------:R-:W-:Y:S05]  /*a2d0*/  @!P0 BRA `(.L_x_3060) ;  /* 0x0000000000d48947 */ /* 0x000fea0003800000 */
.L_x_3062:
[----:B------:R-:W-:Y:S05]  /*a2e0*/  BSYNC B2 ;  /* 0x0000000000027941 */ /* 0x000fea0003800000 */
.L_x_3061:
[----:B------:R-:W-:Y:S01]  /*a2f0*/  BSSY B2, `(.L_x_3069) ;  /* 0x0000031000027945 */ /* 0x000fe20003800000 */
.L_x_3070:
        /* <DEDUP_REMOVED lines=41> */
[----:B------:R-:W-:-:S04]  /*a590*/  FFMA.FTZ R18, R5, R18, R48 ;  /* 0x0000001205127223 */ /* 0x000fc80000010030 */
[----:B------:R-:W-:Y:S01]  /*a5a0*/  FFMA.FTZ R18, R5, R19, R18 ;  /* 0x0000001305127223 */ /* 0x000fe20000010012 */
[----:B----4-:R-:W-:-:S05]  /*a5b0*/  HADD2.F32 R16, -RZ, R20.H0_H0 ;  /* 0x20000014ff107230 */ /* 0x010fca0000004100 */
[----:B------:R-:W-:Y:S01]  /*a5c0*/  FFMA.FTZ R16, R5, R16, R18 ;  /* 0x0000001005107223 */ /* 0x000fe20000010012 */
[----:B-----5:R-:W-:-:S05]  /*a5d0*/  HADD2.F32 R11, -RZ, R10.H0_H0 ;  /* 0x2000000aff0b7230 */ /* 0x020fca0000004100 */
[----:B------:R-:W-:Y:S01]  /*a5e0*/  FFMA.FTZ R48, R5, R11, R16 ;  /* 0x0000000b05307223 */ /* 0x000fe20000010010 */
[----:B------:R-:W-:Y:S06]  /*a5f0*/  @P0 BRA `(.L_x_3070) ;  /* 0xfffffffc00400947 */ /* 0x000fec000383ffff */
[----:B------:R-:W-:Y:S05]  /*a600*/  BSYNC B2 ;  /* 0x0000000000027941 */ /* 0x000fea0003800000 */
.L_x_3069:
[----:B------:R-:W-:Y:S02]  /*a610*/  MOV R16, R14 ;  /* 0x0000000e00107202 */ /* 0x000fe40000000f00 */
[----:B------:R-:W-:-:S07]  /*a620*/  MOV R17, R15 ;  /* 0x0000000f00117202 */ /* 0x000fce0000000f00 */
.L_x_3060:
[----:B------:R-:W-:Y:S05]  /*a630*/  BSYNC B3 ;  /* 0x0000000000037941 */ /* 0x000fea0003800000 */
.L_x_3059:
        /* <DEDUP_REMOVED lines=39> */
.L_x_3058:
[----:B------:R-:W-:Y:S05]  /*a8b0*/  BSYNC B4 ;  /* 0x0000000000047941 */ /* 0x000fea0003800000 */
.L_x_3057:
[----:B------:R-:W-:Y:S02]  /*a8c0*/  F2FP.F16.F32.PACK_AB R48, RZ, R48 ;  /* 0x00000030ff30723e */ /* 0x000fe400000000ff */
[----:B------:R-:W-:-:S03]  /*a8d0*/  IADD3 R3, R3, 0x80, RZ ;  /* 0x0000008003037810 */ /* 0x000fc60007ffe0ff */
[----:B------:R1:W-:Y:S04]  /*a8e0*/  STG.E.U16 desc[UR4][R8.64], R48 ;  /* 0x0000003008007986 */ /* 0x0003e8000c101504 */
.L_x_3039:
        /* <DEDUP_REMOVED lines=458> */
.L_x_3072:
        /* <DEDUP_REMOVED lines=69> */
.L_x_3082:
        /* <DEDUP_REMOVED lines=169> */
.L_x_3081:
[----:B------:R-:W-:Y:S02]  /*d470*/  MOV R16, R14 ;  /* 0x0000000e00107202 */ /* 0x000fe40000000f00 */
[----:B------:R-:W-:-:S07]  /*d480*/  MOV R17, R15 ;  /* 0x0000000f00117202 */ /* 0x000fce0000000f00 */
.L_x_3080:
[----:B------:R-:W-:Y:S05]  /*d490*/  BSYNC B5 ;  /* 0x0000000000057941 */ /* 0x000fea0003800000 */
.L_x_3079:
        /* <DEDUP_REMOVED lines=94> */
.L_x_3084:
[----:B------:R-:W-:Y:S05]  /*da80*/  BSYNC B5 ;  /* 0x0000000000057941 */ /* 0x000fea0003800000 */
.L_x_3083:
[----:B------:R-:W-:-:S04]  /*da90*/  ISETP.NE.U32.AND P1, PT, R7, RZ, PT ;  /* 0x000000ff0700720c */ /* 0x000fc80003f25070 */
[----:B------:R-:W-:-:S13]  /*daa0*/  ISETP.NE.OR.EX P0, PT, R6, RZ, P0, P1 ;  /* 0x000000ff0600720c */ /* 0x000fda0000705710 */
[----:B------:R-:W-:Y:S05]  /*dab0*/  @!P0 BREAK B2 ;  /* 0x0000000000028942 */ /* 0x000fea0003800000 */
[----:B------:R-:W-:Y:S05]  /*dac0*/  @!P0 BRA `(.L_x_3076) ;  /* 0x0000000000d48947 */ /* 0x000fea0003800000 */
.L_x_3078:
[----:B------:R-:W-:Y:S05]  /*dad0*/  BSYNC B2 ;  /* 0x0000000000027941 */ /* 0x000fea0003800000 */
.L_x_3077:
[----:B------:R-:W-:Y:S01]  /*dae0*/  BSSY B2, `(.L_x_3085) ;  /* 0x0000031000027945 */ /* 0x000fe20003800000 */
.L_x_3086:
        /* <DEDUP_REMOVED lines=49> */
.L_x_3085:
[----:B------:R-:W-:Y:S02]  /*de00*/  MOV R16, R14 ;  /* 0x0000000e00107202 */ /* 0x000fe40000000f00 */
[----:B------:R-:W-:-:S07]  /*de10*/  MOV R17, R15 ;  /* 0x0000000f00117202 */ /* 0x000fce0000000f00 */
.L_x_3076:
[----:B------:R-:W-:Y:S05]  /*de20*/  BSYNC B3 ;  /* 0x0000000000037941 */ /* 0x000fea0003800000 */
.L_x_3075:
        /* <DEDUP_REMOVED lines=39> */
.L_x_3074:
[----:B------:R-:W-:Y:S05]  /*e0a0*/  BSYNC B4 ;  /* 0x0000000000047941 */ /* 0x000fea0003800000 */
.L_x_3073:
[----:B------:R-:W-:Y:S02]  /*e0b0*/  F2FP.F16.F32.PACK_AB R48, RZ, R48 ;  /* 0x00000030ff30723e */ /* 0x000fe400000000ff */
[----:B------:R-:W-:-:S03]  /*e0c0*/  IADD3 R3, R3, 0x80, RZ ;  /* 0x0000008003037810 */ /* 0x000fc60007ffe0ff */
[----:B------:R0:W-:Y:S04]  /*e0d0*/  STG.E.U16 desc[UR4][R8.64], R48 ;  /* 0x0000003008007986 */ /* 0x0001e8000c101504 */
.L_x_3055:
        /* <DEDUP_REMOVED lines=458> */
.L_x_3088:
        /* <DEDUP_REMOVED lines=69> */
.L_x_3098:
        /* <DEDUP_REMOVED lines=169> */
.L_x_3097:
[----:B------:R-:W-:Y:S02]  /*10c60*/  MOV R16, R14 ;  /* 0x0000000e00107202 */ /* 0x000fe40000000f00 */
[----:B------:R-:W-:-:S07]  /*10c70*/  MOV R17, R15 ;  /* 0x0000000f00117202 */ /* 0x000fce0000000f00 */
.L_x_3096:
[----:B------:R-:W-:Y:S05]  /*10c80*/  BSYNC B5 ;  /* 0x0000000000057941 */ /* 0x000fea0003800000 */
.L_x_3095:
        /* <DEDUP_REMOVED lines=94> */
.L_x_3100:
[----:B------:R-:W-:Y:S05]  /*11270*/  BSYNC B5 ;  /* 0x0000000000057941 */ /* 0x000fea0003800000 */
.L_x_3099:
[----:B------:R-:W-:-:S04]  /*11280*/  ISETP.NE.U32.AND P1, PT, R7, RZ, PT ;  /* 0x000000ff0700720c */ /* 0x000fc80003f25070 */
[----:B------:R-:W-:-:S13]  /*11290*/  ISETP.NE.OR.EX P0, PT, R6, RZ, P0, P1 ;  /* 0x000000ff0600720c */ /* 0x000fda0000705710 */
[----:B------:R-:W-:Y:S05]  /*112a0*/  @!P0 BREAK B2 ;  /* 0x0000000000028942 */ /* 0x000fea0003800000 */
[----:B------:R-:W-:Y:S05]  /*112b0*/  @!P0 BRA `(.L_x_3092) ;  /* 0x0000000000d48947 */ /* 0x000fea0003800000 */
.L_x_3094:
[----:B------:R-:W-:Y:S05]  /*112c0*/  BSYNC B2 ;  /* 0x0000000000027941 */ /* 0x000fea0003800000 */
.L_x_3093:
[----:B------:R-:W-:Y:S01]  /*112d0*/  BSSY B2, `(.L_x_3101) ;  /* 0x0000031000027945 */ /* 0x000fe20003800000 */
.L_x_3102:
        /* <DEDUP_REMOVED lines=49> */
.L_x_3101:
[----:B------:R-:W-:Y:S02]  /*115f0*/  MOV R16, R14 ;  /* 0x0000000e00107202 */ /* 0x000fe40000000f00 */
[----:B------:R-:W-:-:S07]  /*11600*/  MOV R17, R15 ;  /* 0x0000000f00117202 */ /* 0x000fce0000000f00 */
.L_x_3092:
[----:B------:R-:W-:Y:S05]  /*11610*/  BSYNC B3 ;  /* 0x0000000000037941 */ /* 0x000fea0003800000 */
.L_x_3091:
        /* <DEDUP_REMOVED lines=39> */
.L_x_3090:
[----:B------:R-:W-:Y:S05]  /*11890*/  BSYNC B4 ;  /* 0x0000000000047941 */ /* 0x000fea0003800000 */
.L_x_3089:
[----:B------:R-:W-:Y:S02]  /*118a0*/  F2FP.F16.F32.PACK_AB R48, RZ, R48 ;  /* 0x00000030ff30723e */ /* 0x000fe400000000ff */
[----:B------:R-:W-:-:S03]  /*118b0*/  IADD3 R3, R3, 0x80, RZ ;  /* 0x0000008003037810 */ /* 0x000fc60007ffe0ff */
[----:B------:R2:W-:Y:S04]  /*118c0*/  STG.E.U16 desc[UR4][R8.64], R48 ;  /* 0x0000003008007986 */ /* 0x0005e8000c101504 */
.L_x_3071:
        /* <DEDUP_REMOVED lines=459> */
.L_x_3104:
        /* <DEDUP_REMOVED lines=69> */
.L_x_3114:
        /* <DEDUP_REMOVED lines=169> */
.L_x_3113:
[----:B------:R-:W-:Y:S02]  /*14460*/  MOV R16, R14 ;  /* 0x0000000e00107202 */ /* 0x000fe40000000f00 */
[----:B------:R-:W-:-:S07]  /*14470*/  MOV R17, R15 ;  /* 0x0000000f00117202 */ /* 0x000fce0000000f00 */
.L_x_3112:
[----:B------:R-:W-:Y:S05]  /*14480*/  BSYNC B5 ;  /* 0x0000000000057941 */ /* 0x000fea0003800000 */
.L_x_3111:
        /* <DEDUP_REMOVED lines=94> */
.L_x_3116:
[----:B------:R-:W-:Y:S05]  /*14a70*/  BSYNC B5 ;  /* 0x0000000000057941 */ /* 0x000fea0003800000 */
.L_x_3115:
[----:B------:R-:W-:-:S04]  /*14a80*/  ISETP.NE.U32.AND P1, PT, R7, RZ, PT ;  /* 0x000000ff0700720c */ /* 0x000fc80003f25070 */
[----:B------:R-:W-:-:S13]  /*14a90*/  ISETP.NE.OR.EX P0, PT, R6, RZ, P0, P1 ;  /* 0x000000ff0600720c */ /* 0x000fda0000705710 */
[----:B------:R-:W-:Y:S05]  /*14aa0*/  @!P0 BREAK B2 ;  /* 0x0000000000028942 */ /* 0x000fea0003800000 */
[----:B------:R-:W-:Y:S05]  /*14ab0*/  @!P0 BRA `(.L_x_3108) ;  /* 0x0000000000d48947 */ /* 0x000fea0003800000 */
.L_x_3110:
[----:B------:R-:W-:Y:S05]  /*14ac0*/  BSYNC B2 ;  /* 0x0000000000027941 */ /* 0x000fea0003800000 */
.L_x_3109:
[----:B------:R-:W-:Y:S01]  /*14ad0*/  BSSY B2, `(.L_x_3117) ;  /* 0x0000031000027945 */ /* 0x000fe20003800000 */
.L_x_3118:
        /* <DEDUP_REMOVED lines=49> */
.L_x_3117:
[----:B------:R-:W-:Y:S02]  /*14df0*/  MOV R16, R14 ;  /* 0x0000000e00107202 */ /* 0x000fe40000000f00 */
[----:B------:R-:W-:-:S07]  /*14e00*/  MOV R17, R15 ;  /* 0x0000000f00117202 */ /* 0x000fce0000000f00 */
.L_x_3108:
[----:B------:R-:W-:Y:S05]  /*14e10*/  BSYNC B3 ;  /* 0x0000000000037941 */ /* 0x000fea0003800000 */
.L_x_3107:
        /* <DEDUP_REMOVED lines=39> */
.L_x_3106:
[----:B------:R-:W-:Y:S05]  /*15090*/  BSYNC B4 ;  /* 0x0000000000047941 */ /* 0x000fea0003800000 */
.L_x_3105:
[----:B------:R-:W-:Y:S02]  /*150a0*/  F2FP.F16.F32.PACK_AB R48, RZ, R48 ;  /* 0x00000030ff30723e */ /* 0x000fe400000000ff */
[----:B------:R-:W-:-:S03]  /*150b0*/  IADD3 R3, R3, 0x80, RZ ;  /* 0x0000008003037810 */ /* 0x000fc60007ffe0ff */
[----:B------:R1:W-:Y:S04]  /*150c0*/  STG.E.U16 desc[UR4][R8.64], R48 ;  /* 0x0000003008007986 */ /* 0x0003e8000c101504 */
.L_x_3087:
[----:B------:R-:W-:-:S13]  /*150d0*/  ISETP.GE.AND P0, PT, R3, UR8, PT ;  /* 0x0000000803007c0c */ /* 0x000fda000bf06270 */
[----:B------:R-:W-:Y:S05]  /*150e0*/  @P0 BREAK B0 ;  /* 0x0000000000000942 */ /* 0x000fea0003800000 */
[----:B------:R-:W-:Y:S05]  /*150f0*/  @P0 BRA `(.L_x_3103) ;  /* 0x0000003400f80947 */ /* 0x000fea0003800000 */
[----:B------:R-:W-:Y:S05]  /*15100*/  BSYNC B0 ;  /* 0x0000000000007941 */ /* 0x000fea0003800000 */
.L_x_3038:
        /* <DEDUP_REMOVED lines=456> */
.L_x_3119:
        /* <DEDUP_REMOVED lines=69> */
.L_x_3129:
        /* <DEDUP_REMOVED lines=169> */
.L_x_3128:
[----:B------:R-:W-:Y:S02]  /*17c70*/  MOV R16, R14 ;  /* 0x0000000e00107202 */ /* 0x000fe40000000f00 */
[----:B------:R-:W-:-:S07]  /*17c80*/  MOV R17, R15 ;  /* 0x0000000f00117202 */ /* 0x000fce0000000f00 */
.L_x_3127:
[----:B------:R-:W-:Y:S05]  /*17c90*/  BSYNC B5 ;  /* 0x0000000000057941 */ /* 0x000fea0003800000 */
.L_x_3126:
        /* <DEDUP_REMOVED lines=94> */
.L_x_3131:
[----:B------:R-:W-:Y:S05]  /*18280*/  BSYNC B5 ;  /* 0x0000000000057941 */ /* 0x000fea0003800000 */
.L_x_3130:
[----:B------:R-:W-:-:S04]  /*18290*/  ISETP.NE.U32.AND P1, PT, R7, RZ, PT ;  /* 0x000000ff0700720c */ /* 0x000fc80003f25070 */
[----:B------:R-:W-:-:S13]  /*182a0*/  ISETP.NE.OR.EX P0, PT, R6, RZ, P0, P1 ;  /* 0x000000ff0600720c */ /* 0x000fda0000705710 */
[----:B------:R-:W-:Y:S05]  /*182b0*/  @!P0 BREAK B2 ;  /* 0x0000000000028942 */ /* 0x000fea0003800000 */
[----:B------:R-:W-:Y:S05]  /*182c0*/  @!P0 BRA `(.L_x_3123) ;  /* 0x0000000000d48947 */ /* 0x000fea0003800000 */
.L_x_3125:
[----:B------:R-:W-:Y:S05]  /*182d0*/  BSYNC B2 ;  /* 0x0000000000027941 */ /* 0x000fea0003800000 */
.L_x_3124:
[----:B------:R-:W-:Y:S01]  /*182e0*/  BSSY B2, `(.L_x_3132) ;  /* 0x0000031000027945 */ /* 0x000fe20003800000 */
.L_x_3133:
        /* <DEDUP_REMOVED lines=49> */
.L_x_3132:
[----:B------:R-:W-:Y:S02]  /*18600*/  MOV R16, R14 ;  /* 0x0000000e00107202 */ /* 0x000fe40000000f00 */
[----:B------:R-:W-:-:S07]  /*18610*/  MOV R17, R15 ;  /* 0x0000000f00117202 */ /* 0x000fce0000000f00 */
.L_x_3123:
[----:B------:R-:W-:Y:S05]  /*18620*/  BSYNC B3 ;  /* 0x0000000000037941 */ /* 0x000fea0003800000 */
.L_x_3122:
        /* <DEDUP_REMOVED lines=39> */
.L_x_3121:
[----:B------:R-:W-:Y:S05]  /*188a0*/  BSYNC B4 ;  /* 0x0000000000047941 */ /* 0x000fea0003800000 */
.L_x_3120:
[----:B------:R-:W-:Y:S02]  /*188b0*/  F2FP.F16.F32.PACK_AB R48, RZ, R48 ;  /* 0x00000030ff30723e */ /* 0x000fe400000000ff */
[----:B------:R-:W-:-:S03]  /*188c0*/  IADD3 R3, R3, 0x80, RZ ;  /* 0x0000008003037810 */ /* 0x000fc60007ffe0ff */
[----:B------:R3:W-:Y:S04]  /*188d0*/  STG.E.U16 desc[UR4][R8.64], R48 ;  /* 0x0000003008007986 */ /* 0x0007e8000c101504 */
.L_x_3103:
[----:B------:R-:W-:Y:S05]  /*188e0*/  BSYNC B1 ;  /* 0x0000000000017941 */ /* 0x000fea0003800000 */
.L_x_3037:
        /* <DEDUP_REMOVED lines=459> */
.L_x_3134:
        /* <DEDUP_REMOVED lines=51> */
[----:B------:R-:W-:Y:S01]  /*1a8d0*/  ISETP.GE.U32.AND.EX P0, PT, R0, RZ, PT, P0 ;  /* 0x000000ff0000720c */ /* 0x000fe20003f06100 */
[----:B--2---:R-:W-:-:S12]  /*1a8e0*/  HADD2.F32 R42, -RZ, R6.H0_H0 ;  /* 0x20000006ff2a7230 */ /* 0x004fd80000004100 */
        /* <DEDUP_REMOVED lines=18> */
.L_x_3144:
        /* <DEDUP_REMOVED lines=136> */
[----:B---3--:R-:W-:-:S05]  /*1b290*/  HADD2.F32 R30, -RZ, R30.H0_H0 ;  /* 0x2000001eff1e7230 */ /* 0x008fca0000004100 */
[----:B------:R-:W-:Y:S01]  /*1b2a0*/  FFMA.FTZ R47, R42, R30, R47 ;  /* 0x0000001e2a2f7223 */ /* 0x000fe2000001002f */
[----:B----4-:R-:W-:Y:S02]  /*1b2b0*/  HADD2.F32 R0, -RZ, R37.H0_H0 ;  /* 0x20000025ff007230 */ /* 0x010fe40000004100 */
[----:B-----5:R-:W-:-:S03]  /*1b2c0*/  HADD2.F32 R38, -RZ, R38.H0_H0 ;  /* 0x20000026ff267230 */ /* 0x020fc60000004100 */
[----:B------:R-:W-:Y:S01]  /*1b2d0*/  FFMA.FTZ R47, R42, R0, R47 ;  /* 0x000000002a2f7223 */ /* 0x000fe2000001002f */
[----:B------:R-:W-:-:S03]  /*1b2e0*/  HADD2.F32 R0, -RZ, R31.H0_H0 ;  /* 0x2000001fff007230 */ /* 0x000fc60000004100 */
[----:B------:R-:W-:-:S04]  /*1b2f0*/  FFMA.FTZ R47, R42, R38, R47 ;  /* 0x000000262a2f7223 */ /* 0x000fc8000001002f */
[----:B------:R-:W-:Y:S01]  /*1b300*/  FFMA.FTZ R47, R42, R0, R47 ;  /* 0x000000002a2f7223 */ /* 0x000fe2000001002f */
[----:B------:R-:W-:Y:S02]  /*1b310*/  HADD2.F32 R32, -RZ, R32.H0_H0 ;  /* 0x20000020ff207230 */ /* 0x000fe40000004100 */
[----:B------:R-:W-:-:S05]  /*1b320*/  HADD2.F32 R14, -RZ, R14.H0_H0 ;  /* 0x2000000eff0e7230 */ /* 0x000fca0000004100 */
[----:B------:R-:W-:Y:S01]  /*1b330*/  FFMA.FTZ R47, R42, R14, R47 ;  /* 0x0000000e2a2f7223 */ /* 0x000fe2000001002f */
[----:B------:R-:W-:-:S03]  /*1b340*/  HADD2.F32 R0, -RZ, R15.H0_H0 ;  /* 0x2000000fff007230 */ /* 0x000fc60000004100 */
[----:B------:R-:W-:-:S04]  /*1b350*/  FFMA.FTZ R47, R42, R32, R47 ;  /* 0x000000202a2f7223 */ /* 0x000fc8000001002f */
[----:B------:R-:W-:Y:S01]  /*1b360*/  FFMA.FTZ R47, R42, R0, R47 ;  /* 0x000000002a2f7223 */ /* 0x000fe2000001002f */
[----:B------:R-:W-:-:S05]  /*1b370*/  HADD2.F32 R34, -RZ, R34.H0_H0 ;  /* 0x20000022ff227230 */ /* 0x000fca0000004100 */
[----:B------:R-:W-:Y:S01]  /*1b380*/  FFMA.FTZ R47, R42, R34, R47 ;  /* 0x000000222a2f7223 */ /* 0x000fe2000001002f */
[----:B------:R-:W-:Y:S02]  /*1b390*/  HADD2.F32 R18, -RZ, R18.H0_H0 ;  /* 0x20000012ff127230 */ /* 0x000fe40000004100 */
[----:B------:R-:W-:-:S03]  /*1b3a0*/  HADD2.F32 R16, -RZ, R16.H0_H0 ;  /* 0x20000010ff107230 */ /* 0x000fc60000004100 */
[----:B------:R-:W-:-:S04]  /*1b3b0*/  FFMA.FTZ R47, R42, R18, R47 ;  /* 0x000000122a2f7223 */ /* 0x000fc8000001002f */
[----:B------:R-:W-:Y:S01]  /*1b3c0*/  FFMA.FTZ R47, R42, R16, R47 ;  /* 0x000000102a2f7223 */ /* 0x000fe2000001002f */
[----:B------:R-:W-:-:S05]  /*1b3d0*/  HADD2.F32 R0, -RZ, R17.H0_H0 ;  /* 0x20000011ff007230 */ /* 0x000fca0000004100 */
        /* <DEDUP_REMOVED lines=9> */
[----:B------:R-:W-:Y:S06]  /*1b470*/  @!P1 BRA `(.L_x_3144) ;  /* 0xfffffff400649947 */ /* 0x000fec000383ffff */
[----:B------:R-:W-:Y:S05]  /*1b480*/  BSYNC B5 ;  /* 0x0000000000057941 */ /* 0x000fea0003800000 */
.L_x_3143:
[----:B------:R-:W-:Y:S02]  /*1b490*/  MOV R12, R4 ;  /* 0x00000004000c7202 */ /* 0x000fe40000000f00 */
[----:B------:R-:W-:-:S07]  /*1b4a0*/  MOV R13, R5 ;  /* 0x00000005000d7202 */ /* 0x000fce0000000f00 */
.L_x_3142:
[----:B------:R-:W-:Y:S05]  /*1b4b0*/  BSYNC B4 ;  /* 0x0000000000047941 */ /* 0x000fea0003800000 */
.L_x_3141:
        /* <DEDUP_REMOVED lines=74> */
[----:B--2---:R-:W-:-:S05]  /*1b960*/  HADD2.F32 R0, -RZ, R0.H0_H0 ;  /* 0x20000000ff007230 */ /* 0x004fca0000004100 */
[----:B------:R-:W-:Y:S01]  /*1b970*/  FFMA.FTZ R47, R42, R0, R47 ;  /* 0x000000002a2f7223 */ /* 0x000fe2000001002f */
[----:B---3--:R-:W-:-:S05]  /*1b980*/  HADD2.F32 R14, -RZ, R14.H0_H0 ;  /* 0x2000000eff0e7230 */ /* 0x008fca0000004100 */
[----:B------:R-:W-:Y:S01]  /*1b990*/  FFMA.FTZ R47, R42, R14, R47 ;  /* 0x0000000e2a2f7223 */ /* 0x000fe2000001002f */
[----:B----4-:R-:W-:Y:S02]  /*1b9a0*/  HADD2.F32 R18, -RZ, R18.H0_H0 ;  /* 0x20000012ff127230 */ /* 0x010fe40000004100 */
[----:B-----5:R-:W-:-:S03]  /*1b9b0*/  HADD2.F32 R16, -RZ, R16.H0_H0 ;  /* 0x20000010ff107230 */ /* 0x020fc60000004100 */
[----:B------:R-:W-:-:S04]  /*1b9c0*/  FFMA.FTZ R47, R42, R18, R47 ;  /* 0x000000122a2f7223 */ /* 0x000fc8000001002f */
[----:B------:R-:W-:Y:S01]  /*1b9d0*/  FFMA.FTZ R47, R42, R16, R47 ;  /* 0x000000102a2f7223 */ /* 0x000fe2000001002f */
[----:B------:R-:W-:Y:S02]  /*1b9e0*/  HADD2.F32 R12, -RZ, R12.H0_H0 ;  /* 0x2000000cff0c7230 */ /* 0x000fe40000004100 */
[----:B------:R-:W-:-:S03]  /*1b9f0*/  HADD2.F32 R10, -RZ, R10.H0_H0 ;  /* 0x2000000aff0a7230 */ /* 0x000fc60000004100 */
[----:B------:R-:W-:Y:S01]  /*1ba00*/  FFMA.FTZ R47, R42, R12, R47 ;  /* 0x0000000c2a2f7223 */ /* 0x000fe2000001002f */
        /* <DEDUP_REMOVED lines=9> */
.L_x_3146:
[----:B------:R-:W-:Y:S05]  /*1baa0*/  BSYNC B4 ;  /* 0x0000000000047941 */ /* 0x000fea0003800000 */
.L_x_3145:
[----:B------:R-:W-:-:S04]  /*1bab0*/  ISETP.NE.U32.AND P1, PT, R45, RZ, PT ;  /* 0x000000ff2d00720c */ /* 0x000fc80003f25070 */
[----:B------:R-:W-:-:S13]  /*1bac0*/  ISETP.NE.OR.EX P0, PT, R44, RZ, P0, P1 ;  /* 0x000000ff2c00720c */ /* 0x000fda0000705710 */
[----:B------:R-:W-:Y:S05]  /*1bad0*/  @!P0 BREAK B3 ;  /* 0x0000000000038942 */ /* 0x000fea0003800000 */
[----:B------:R-:W-:Y:S05]  /*1bae0*/  @!P0 BRA `(.L_x_3138) ;  /* 0x0000000000d08947 */ /* 0x000fea0003800000 */
.L_x_3140:
[----:B------:R-:W-:Y:S05]  /*1baf0*/  BSYNC B3 ;  /* 0x0000000000037941 */ /* 0x000fea0003800000 */
.L_x_3139:
[----:B------:R-:W-:Y:S01]  /*1bb00*/  BSSY B3, `(.L_x_3147) ;  /* 0x0000030000037945 */ /* 0x000fe20003800000 */
.L_x_3148:
        /* <DEDUP_REMOVED lines=48> */
.L_x_3147:
[----:B------:R-:W-:Y:S02]  /*1be10*/  MOV R12, R4 ;  /* 0x00000004000c7202 */ /* 0x000fe40000000f00 */
[----:B------:R-:W-:-:S07]  /*1be20*/  MOV R13, R5 ;  /* 0x00000005000d7202 */ /* 0x000fce0000000f00 */
.L_x_3138:
[----:B------:R-:W-:Y:S05]  /*1be30*/  BSYNC B1 ;  /* 0x0000000000017941 */ /* 0x000fea0003800000 */
.L_x_3137:
        /* <DEDUP_REMOVED lines=39> */
.L_x_3136:
[----:B------:R-:W-:Y:S05]  /*1c0b0*/  BSYNC B2 ;  /* 0x0000000000027941 */ /* 0x000fea0003800000 */
.L_x_3135:
[----:B------:R-:W-:Y:S05]  /*1c0c0*/  WARPSYNC.ALL ;  /* 0x0000000000007948 */ /* 0x000fea0003800000 */
[----:B------:R-:W-:-:S05]  /*1c0d0*/  F2FP.F16.F32.PACK_AB R47, RZ, R47 ;  /* 0x0000002fff2f723e */ /* 0x000fca00000000ff */
[----:B------:R-:W-:Y:S01]  /*1c0e0*/  STG.E.U16 desc[UR4][R2.64], R47 ;  /* 0x0000002f02007986 */ /* 0x000fe2000c101504 */
[----:B------:R-:W-:Y:S05]  /*1c0f0*/  EXIT ;  /* 0x000000000000794d */ /* 0x000fea0003800000 */
.L_x_3149:
        /* <DEDUP_REMOVED lines=16> */
.L_x_18553:


//--------------------- .text._ZN2at6native73_GLOBAL__N__c8866d80_35_SparseBinaryOpIntersectionKernel_cu_f5210f67_363612apply_kernelILi128ELi8EZNS1_29binary_op_intersection_kernelINS1_5MulOpEblEEvRNS_14TensorIteratorEllRKNS_6TensorEbEUliE_EEviT1_ --------------------------
	.section	.text._ZN2at6native73_GLOBAL__N__c8866d80_35_SparseBinaryOpIntersectionKernel_cu_f5210f67_363612apply_kernelILi128ELi8EZNS1_29binary_op_intersection_kernelINS1_5MulOpEblEEvRNS_14TensorIteratorEllRKNS_6TensorEbEUliE_EEviT1_,"ax",@progbits
	.align	128
.text._ZN2at6native73_GLOBAL__N__c8866d80_35_SparseBinaryOpIntersectionKernel_cu_f5210f67_363612apply_kernelILi128ELi8EZNS1_29binary_op_intersection_kernelINS1_5MulOpEblEEvRNS_14TensorIteratorEllRKNS_6TensorEbEUliE_EEviT1_:
        .type           _ZN2at6native73_GLOBAL__N__c8866d80_35_SparseBinaryOpIntersectionKernel_cu_f5210f67_363612apply_kernelILi128ELi8EZNS1_29binary_op_intersection_kernelINS1_5MulOpEblEEvRNS_14TensorIteratorEllRKNS_6TensorEbEUliE_EEviT1_,@function
        .size           _ZN2at6native73_GLOBAL__N__c8866d80_35_SparseBinaryOpIntersectionKernel_cu_f5210f67_363612apply_kernelILi128ELi8EZNS1_29binary_op_intersection_kernelINS1_5MulOpEblEEvRNS_14TensorIteratorEllRKNS_6TensorEbEUliE_EEviT1_,(.L_x_18554 - _ZN2at6native73_GLOBAL__N__c8866d80_35_SparseBinaryOpIntersectionKernel_cu_f5210f67_363612apply_kernelILi128ELi8EZNS1_29binary_op_intersection_kernelINS1_5MulOpEblEEvRNS_14TensorIteratorEllRKNS_6TensorEbEUliE_EEviT1_)
        .other          _ZN2at6native73_GLOBAL__N__c8866d80_35_SparseBinaryOpIntersectionKernel_cu_f5210f67_363612apply_kernelILi128ELi8EZNS1_29binary_op_intersection_kernelINS1_5MulOpEblEEvRNS_14TensorIteratorEllRKNS_6TensorEbEUliE_EEviT1_,@"STO_CUDA_ENTRY STV_DEFAULT"
_ZN2at6native73_GLOBAL__N__c8866d80_35_SparseBinaryOpIntersectionKernel_cu_f5210f67_363612apply_kernelILi128ELi8EZNS1_29binary_op_intersection_kernelINS1_5MulOpEblEEvRNS_14TensorIteratorEllRKNS_6TensorEbEUliE_EEviT1_:
        /* <DEDUP_REMOVED lines=474> */
.L_x_3152:
[----:B------:R-:W-:Y:S01]  /*1da0*/  ULDC.64 UR14, c[0x0][0x5c8] ;  /* 0x00017200000e7ab9 */ /* 0x000fe20000000a00 */
[----:B------:R-:W-:Y:S01]  /*1db0*/  ULDC.64 UR12, c[0x0][0x5b0] ;  /* 0x00016c00000c7ab9 */ /* 0x000fe20000000a00 */
[----:B------:R-:W-:Y:S01]  /*1dc0*/  IADD3 R8, P1, R7, UR14, RZ ;  /* 0x0000000e07087c10 */ /* 0x000fe2000ff3e0ff */
[----:B------:R-:W-:Y:S01]  /*1dd0*/  ULDC.U8 UR11, c[0x0][0x5e0] ;  /* 0x00017800000b7ab9 */ /* 0x000fe20000000000 */
[----:B------:R-:W-:Y:S01]  /*1de0*/  IADD3 R12, P0, R4, UR12, RZ ;  /* 0x0000000c040c7c10 */ /* 0x000fe2000ff1e0ff */
[----:B------:R-:W-:Y:S01]  /*1df0*/  ULDC.64 UR16, c[0x0][0x5d8] ;  /* 0x0001760000107ab9 */ /* 0x000fe20000000a00 */
[----:B------:R-:W-:Y:S01]  /*1e00*/  IADD3.X R9, RZ, UR15, RZ, P1, !PT ;  /* 0x0000000fff097c10 */ /* 0x000fe20008ffe4ff */
[----:B------:R-:W-:Y:S01]  /*1e10*/  ULDC.64 UR14, c[0x0][0x5a8] ;  /* 0x00016a00000e7ab9 */ /* 0x000fe20000000a00 */
[----:B------:R-:W-:Y:S01]  /*1e20*/  IADD3.X R13, RZ, UR13, RZ, P0, !PT ;  /* 0x0000000dff0d7c10 */ /* 0x000fe200087fe4ff */
[----:B------:R-:W-:-:S03]  /*1e30*/  ULDC.64 UR12, c[0x0][0x5c0] ;  /* 0x00017000000c7ab9 */ /* 0x000fc60000000a00 */
[----:B------:R-:W2:Y:S04]  /*1e40*/  LDG.E.64.CONSTANT R8, desc[UR4][R8.64] ;  /* 0x0000000408087981 */ /* 0x000ea8000c1e9b00 */
[----:B------:R-:W3:Y:S01]  /*1e50*/  LDG.E.64.CONSTANT R12, desc[UR4][R12.64] ;  /* 0x000000040c0c7981 */ /* 0x000ee2000c1e9b00 */
[----:B------:R-:W-:-:S04]  /*1e60*/  IADD3 R10, P0, R2, UR12, RZ ;  /* 0x0000000c020a7c10 */ /* 0x000fc8000ff1e0ff */
[----:B------:R-:W-:Y:S01]  /*1e70*/  IADD3.X R11, RZ, UR13, RZ, P0, !PT ;  /* 0x0000000dff0b7c10 */ /* 0x000fe200087fe4ff */
[----:B------:R-:W-:-:S05]  /*1e80*/  ULDC.64 UR12, c[0x0][0x5d0] ;  /* 0x00017400000c7ab9 */ /* 0x000fca0000000a00 */
[----:B------:R-:W4:Y:S01]  /*1e90*/  LDG.E.64.CONSTANT R10, desc[UR4][R10.64] ;  /* 0x000000040a0a7981 */ /* 0x000f22000c1e9b00 */
        /* <DEDUP_REMOVED lines=8> */
[----:B------:R-:W-:-:S03]  /*1f20*/  SEL R13, R8, 0x1, !P0 ;  /* 0x00000001080d7807 */ /* 0x000fc60004000000 */
[----:B------:R-:W-:Y:S01]  /*1f30*/  IMAD R7, R12, UR13, R7 ;  /* 0x0000000d0c077c24 */ /* 0x000fe2000f8e0207 */
[----:B------:R-:W-:Y:S01]  /*1f40*/  SEL R12, R9, RZ, !P0 ;  /* 0x000000ff090c7207 */ /* 0x000fe20004000000 */
[----:B------:R-:W-:Y:S01]  /*1f50*/  ULDC.64 UR12, c[0x0][0x5a0] ;  /* 0x00016800000c7ab9 */ /* 0x000fe20000000a00 */
[----:B------:R-:W-:Y:S02]  /*1f60*/  ISETP.GE.U32.AND P0, PT, R13, 0x1, PT ;  /* 0x000000010d00780c */ /* 0x000fe40003f06070 */
[----:B------:R-:W-:Y:S02]  /*1f70*/  IADD3 R8, P2, R16, UR14, RZ ;  /* 0x0000000e10087c10 */ /* 0x000fe4000ff5e0ff */
[----:B------:R-:W-:Y:S02]  /*1f80*/  ISETP.GE.AND.EX P0, PT, R12, RZ, PT, P0 ;  /* 0x000000ff0c00720c */ /* 0x000fe40003f06300 */
[----:B------:R-:W-:Y:S02]  /*1f90*/  IADD3 R6, P1, R6, UR12, RZ ;  /* 0x0000000c06067c10 */ /* 0x000fe4000ff3e0ff */
[----:B----4-:R-:W-:-:S02]  /*1fa0*/  LEA R4, P3, R10, UR16, 0x3 ;  /* 0x000000100a047c11 */ /* 0x010fc4000f8618ff */
[----:B------:R-:W-:Y:S02]  /*1fb0*/  IADD3.X R9, R17, UR15, R7, P2, !PT ;  /* 0x0000000f11097c10 */ /* 0x000fe400097fe407 */
[----:B------:R-:W-:Y:S02]  /*1fc0*/  LEA.HI.X R10, R10, UR17, R11, 0x3, P3 ;  /* 0x000000110a0a7c11 */ /* 0x000fe400098f1c0b */
[----:B------:R-:W-:-:S03]  /*1fd0*/  IADD3.X R7, RZ, UR13, RZ, P1, !PT ;  /* 0x0000000dff077c10 */ /* 0x000fc60008ffe4ff */
[----:B------:R-:W-:Y:S05]  /*1fe0*/  @!P0 BRA `(.L_x_3154) ;  /* 0x0000000400dc8947 */ /* 0x000fea0003800000 */
[----:B------:R-:W-:Y:S01]  /*1ff0*/  IADD3 R2, P1, R13, -0x1, RZ ;  /* 0xffffffff0d027810 */ /* 0x000fe20007f3e0ff */
[----:B------:R0:W5:Y:S01]  /*2000*/  LDG.E.U8.CONSTANT R0, desc[UR4][R8.64] ;  /* 0x0000000408007981 */ /* 0x000162000c1e9100 */
[----:B------:R-:W-:Y:S02]  /*2010*/  BSSY B2, `(.L_x_3155) ;  /* 0x0000043000027945 */ /* 0x000fe40003800000 */
[----:B------:R-:W-:Y:S02]  /*2020*/  ISETP.GE.U32.AND P0, PT, R2, 0x3, PT ;  /* 0x000000030200780c */ /* 0x000fe40003f06070 */
[----:B------:R-:W-:-:S04]  /*2030*/  IADD3.X R2, R12, -0x1, RZ, P1, !PT ;  /* 0xffffffff0c027810 */ /* 0x000fc80000ffe4ff */
[----:B------:R-:W-:Y:S02]  /*2040*/  ISETP.GE.U32.AND.EX P0, PT, R2, RZ, PT, P0 ;  /* 0x000000ff0200720c */ /* 0x000fe40003f06100 */
[----:B0-----:R-:W-:Y:S01]  /*2050*/  MOV R8, R4 ;  /* 0x0000000400087202 */ /* 0x001fe20000000f00 */
[----:B------:R-:W-:Y:S01]  /*2060*/  HFMA2.MMA R4, -RZ, RZ, 0, 0 ;  /* 0x00000000ff047435 */ /* 0x000fe200000001ff */
[----:B------:R-:W-:Y:S02]  /*2070*/  MOV R9, R10 ;  /* 0x0000000a00097202 */ /* 0x000fe40000000f00 */
[----:B------:R-:W-:-:S07]  /*2080*/  LOP3.LUT R2, R13, 0x3, RZ, 0xc0, !PT ;  /* 0x000000030d027812 */ /* 0x000fce00078ec0ff */
[----:B------:R-:W-:Y:S05]  /*2090*/  @!P0 BRA `(.L_x_3156) ;  /* 0x0000000000e88947 */ /* 0x000fea0003800000 */
[----:B------:R-:W-:Y:S01]  /*20a0*/  IADD3 R24, P0, R2, -R13, RZ ;  /* 0x8000000d02187210 */ /* 0x000fe20007f1e0ff */
[----:B------:R-:W-:Y:S01]  /*20b0*/  BSSY B3, `(.L_x_3156) ;  /* 0x0000038000037945 */ /* 0x000fe20003800000 */
[----:B------:R-:W-:Y:S02]  /*20c0*/  MOV R4, RZ ;  /* 0x000000ff00047202 */ /* 0x000fe40000000f00 */
[----:B------:R-:W-:-:S09]  /*20d0*/  IADD3.X R5, RZ, ~R12, RZ, P0, !PT ;  /* 0x8000000cff057210 */ /* 0x000fd200007fe4ff */
.L_x_3157:
[----:B------:R-:W2:Y:S04]  /*20e0*/  LDG.E.64.CONSTANT R18, desc[UR4][R8.64] ;  /* 0x0000000408127981 */ /* 0x000ea8000c1e9b00 */
[----:B------:R-:W3:Y:S04]  /*20f0*/  LDG.E.64.CONSTANT R10, desc[UR4][R8.64+0x8] ;  /* 0x00000804080a7981 */ /* 0x000ee8000c1e9b00 */
[----:B------:R-:W4:Y:S04]  /*2100*/  LDG.E.64.CONSTANT R12, desc[UR4][R8.64+0x10] ;  /* 0x00001004080c7981 */ /* 0x000f28000c1e9b00 */
[----:B------:R-:W4:Y:S01]  /*2110*/  LDG.E.64.CONSTANT R16, desc[UR4][R8.64+0x18] ;  /* 0x0000180408107981 */ /* 0x000f22000c1e9b00 */
        /* <DEDUP_REMOVED lines=10> */
[----:B------:R-:W2:Y:S01]  /*21c0*/  LDG.E.U8.CONSTANT R20, desc[UR4][R20.64] ;  /* 0x0000000414147981 */ /* 0x000ea2000c1e9100 */
[----:B----4-:R-:W-:Y:S02]  /*21d0*/  IMAD R13, R13, UR6, RZ ;  /* 0x000000060d0d7c24 */ /* 0x010fe4000f8e02ff */
[----:B------:R-:W-:Y:S01]  /*21e0*/  IADD3.X R11, R19, UR9, R11, P0, !PT ;  /* 0x00000009130b7c10 */ /* 0x000fe200087fe40b */
[----:B------:R-:W-:-:S04]  /*21f0*/  IMAD.WIDE.U32 R22, R12, UR6, R14 ;  /* 0x000000060c167c25 */ /* 0x000fc8000f8e000e */
[----:B------:R0:W3:Y:S01]  /*2200*/  LDG.E.U8.CONSTANT R10, desc[UR4][R10.64] ;  /* 0x000000040a0a7981 */ /* 0x0000e2000c1e9100 */
[----:B------:R-:W-:Y:S01]  /*2210*/  IMAD R13, R12, UR7, R13 ;  /* 0x000000070c0d7c24 */ /* 0x000fe2000f8e020d */
[----:B------:R-:W-:Y:S01]  /*2220*/  IADD3 R12, P0, R22, UR8, RZ ;  /* 0x00000008160c7c10 */ /* 0x000fe2000ff1e0ff */
[----:B------:R-:W-:-:S04]  /*2230*/  IMAD.WIDE.U32 R18, R16, UR6, R14 ;  /* 0x0000000610127c25 */ /* 0x000fc8000f8e000e */
[----:B------:R-:W-:Y:S01]  /*2240*/  IMAD R15, R17, UR6, RZ ;  /* 0x00000006110f7c24 */ /* 0x000fe2000f8e02ff */
[----:B------:R-:W-:-:S03]  /*2250*/  IADD3.X R13, R23, UR9, R13, P0, !PT ;  /* 0x00000009170d7c10 */ /* 0x000fc600087fe40d */
[----:B------:R-:W-:Y:S01]  /*2260*/  IMAD R15, R16, UR7, R15 ;  /* 0x00000007100f7c24 */ /* 0x000fe2000f8e020f */
[----:B------:R-:W-:Y:S01]  /*2270*/  IADD3 R16, P0, R18, UR8, RZ ;  /* 0x0000000812107c10 */ /* 0x000fe2000ff1e0ff */
[----:B------:R-:W4:Y:S03]  /*2280*/  LDG.E.U8.CONSTANT R12, desc[UR4][R12.64] ;  /* 0x000000040c0c7981 */ /* 0x000f26000c1e9100 */
[----:B------:R-:W-:-:S05]  /*2290*/  IADD3.X R17, R19, UR9, R15, P0, !PT ;  /* 0x0000000913117c10 */ /* 0x000fca00087fe40f */
[----:B------:R-:W4:Y:S01]  /*22a0*/  LDG.E.U8.CONSTANT R16, desc[UR4][R16.64] ;  /* 0x0000000410107981 */ /* 0x000f22000c1e9100 */
[----:B-----5:R-:W-:Y:S02]  /*22b0*/  ISETP.NE.AND P0, PT, R0, RZ, PT ;  /* 0x000000ff0000720c */ /* 0x020fe40003f05270 */
[----:B------:R-:W-:-:S04]  /*22c0*/  IADD3 R8, P3, R8, 0x20, RZ ;  /* 0x0000002008087810 */ /* 0x000fc80007f7e0ff */
[----:B------:R-:W-:Y:S02]  /*22d0*/  IADD3.X R9, RZ, R9, RZ, P3, !PT ;  /* 0x00000009ff097210 */ /* 0x000fe40001ffe4ff */
[----:B--2---:R-:W-:-:S04]  /*22e0*/  ISETP.NE.AND P1, PT, R20, RZ, P0 ;  /* 0x000000ff1400720c */ /* 0x004fc80000725270 */
[----:B0-----:R-:W-:Y:S02]  /*22f0*/  SEL R11, RZ, 0xffffffff, !P1 ;  /* 0xffffffffff0b7807 */ /* 0x001fe40004800000 */
[----:B---3--:R-:W-:Y:S02]  /*2300*/  ISETP.NE.AND P2, PT, R10, RZ, P0 ;  /* 0x000000ff0a00720c */ /* 0x008fe40000745270 */
[----:B------:R-:W-:Y:S02]  /*2310*/  ISETP.NE.AND P1, PT, R4, R11, PT ;  /* 0x0000000b0400720c */ /* 0x000fe40003f25270 */
[----:B------:R-:W-:Y:S02]  /*2320*/  SEL R11, RZ, 0xffffffff, !P2 ;  /* 0xffffffffff0b7807 */ /* 0x000fe40005000000 */
[----:B------:R-:W-:-:S04]  /*2330*/  SEL R4, RZ, 0x1, !P1 ;  /* 0x00000001ff047807 */ /* 0x000fc80004800000 */
[----:B------:R-:W-:Y:S02]  /*2340*/  ISETP.NE.AND P1, PT, R4, R11, PT ;  /* 0x0000000b0400720c */ /* 0x000fe40003f25270 */
[----:B----4-:R-:W-:Y:S02]  /*2350*/  ISETP.NE.AND P2, PT, R12, RZ, P0 ;  /* 0x000000ff0c00720c */ /* 0x010fe40000745270 */
[----:B------:R-:W-:Y:S02]  /*2360*/  SEL R4, RZ, 0x1, !P1 ;  /* 0x00000001ff047807 */ /* 0x000fe40004800000 */
[----:B------:R-:W-:Y:S02]  /*2370*/  IADD3 R24, P1, R24, 0x4, RZ ;  /* 0x0000000418187810 */ /* 0x000fe40007f3e0ff */
[----:B------:R-:W-:Y:S02]  /*2380*/  SEL R11, RZ, 0xffffffff, !P2 ;  /* 0xffffffffff0b7807 */ /* 0x000fe40005000000 */
[----:B------:R-:W-:-:S02]  /*2390*/  ISETP.NE.AND P0, PT, R16, RZ, P0 ;  /* 0x000000ff1000720c */ /* 0x000fc40000705270 */
[----:B------:R-:W-:Y:S02]  /*23a0*/  IADD3.X R5, RZ, R5, RZ, P1, !PT ;  /* 0x00000005ff057210 */ /* 0x000fe40000ffe4ff */
[----:B------:R-:W-:Y:S02]  /*23b0*/  ISETP.NE.U32.AND P1, PT, R24, RZ, PT ;  /* 0x000000ff1800720c */ /* 0x000fe40003f25070 */
[----:B------:R-:W-:Y:S02]  /*23c0*/  ISETP.NE.AND P2, PT, R4, R11, PT ;  /* 0x0000000b0400720c */ /* 0x000fe40003f45270 */
[----:B------:R-:W-:Y:S02]  /*23d0*/  SEL R11, RZ, 0xffffffff, !P0 ;  /* 0xffffffffff0b7807 */ /* 0x000fe40004000000 */
[----:B------:R-:W-:Y:S02]  /*23e0*/  ISETP.NE.AND.EX P0, PT, R5, RZ, PT, P1 ;  /* 0x000000ff0500720c */ /* 0x000fe40003f05310 */
[----:B------:R-:W-:-:S04]  /*23f0*/  SEL R4, RZ, 0x1, !P2 ;  /* 0x00000001ff047807 */ /* 0x000fc80005000000 */
[----:B------:R-:W-:-:S04]  /*2400*/  ISETP.NE.AND P2, PT, R4, R11, PT ;  /* 0x0000000b0400720c */ /* 0x000fc80003f45270 */
[----:B------:R-:W-:-:S03]  /*2410*/  SEL R4, RZ, 0x1, !P2 ;  /* 0x00000001ff047807 */ /* 0x000fc60005000000 */
[----:B------:R-:W-:Y:S06]  /*2420*/  @P0 BRA `(.L_x_3157) ;  /* 0xfffffffc002c0947 */ /* 0x000fec000383ffff */
[----:B------:R-:W-:Y:S05]  /*2430*/  BSYNC B3 ;  /* 0x0000000000037941 */ /* 0x000fea0003800000 */
.L_x_3156:
[----:B------:R-:W-:Y:S05]  /*2440*/  BSYNC B2 ;  /* 0x0000000000027941 */ /* 0x000fea0003800000 */
.L_x_3155:
        /* <DEDUP_REMOVED lines=16> */
[----:B-----5:R-:W-:-:S04]  /*2550*/  ISETP.NE.AND P1, PT, R0, RZ, PT ;  /* 0x000000ff0000720c */ /* 0x020fc80003f25270 */
[----:B--2---:R-:W-:-:S04]  /*2560*/  ISETP.NE.AND P0, PT, R16, RZ, P1 ;  /* 0x000000ff1000720c */ /* 0x004fc80000f05270 */
[----:B------:R-:W-:Y:S02]  /*2570*/  SEL R5, RZ, 0xffffffff, !P0 ;  /* 0xffffffffff057807 */ /* 0x000fe40004000000 */
[----:B------:R-:W-:Y:S02]  /*2580*/  ISETP.NE.U32.AND P0, PT, R2, 0x1, PT ;  /* 0x000000010200780c */ /* 0x000fe40003f05070 */
[----:B------:R-:W-:Y:S02]  /*2590*/  ISETP.NE.AND P2, PT, R4, R5, PT ;  /* 0x000000050400720c */ /* 0x000fe40003f45270 */
[----:B------:R-:W-:-:S13]  /*25a0*/  ISETP.NE.AND.EX P0, PT, RZ, RZ, PT, P0 ;  /* 0x000000ffff00720c */ /* 0x000fda0003f05300 */
        /* <DEDUP_REMOVED lines=18> */
[----:B--2---:R-:W-:-:S04]  /*26d0*/  ISETP.NE.AND P3, PT, R4, RZ, P1 ;  /* 0x000000ff0400720c */ /* 0x004fc80000f65270 */
[----:B------:R-:W-:-:S04]  /*26e0*/  SEL R9, RZ, 0xffffffff, !P3 ;  /* 0xffffffffff097807 */ /* 0x000fc80005800000 */
[----:B------:R-:W-:Y:S02]  /*26f0*/  ISETP.NE.AND P2, PT, R0, R9, PT ;  /* 0x000000090000720c */ /* 0x000fe40003f45270 */
[----:B---3--:R-:W-:Y:S02]  /*2700*/  @P0 ISETP.NE.AND P1, PT, R10, RZ, P1 ;  /* 0x000000ff0a00020c */ /* 0x008fe40000f25270 */
[----:B------:R-:W-:Y:S02]  /*2710*/  @P0 SEL R0, RZ, 0x1, !P2 ;  /* 0x00000001ff000807 */ /* 0x000fe40005000000 */
[----:B------:R-:W-:-:S04]  /*2720*/  @P0 SEL R9, RZ, 0xffffffff, !P1 ;  /* 0xffffffffff090807 */ /* 0x000fc80004800000 */
[----:B------:R-:W-:-:S13]  /*2730*/  @P0 ISETP.NE.AND P2, PT, R0, R9, PT ;  /* 0x000000090000020c */ /* 0x000fda0003f45270 */
.L_x_3159:
[----:B------:R-:W-:Y:S05]  /*2740*/  BSYNC B2 ;  /* 0x0000000000027941 */ /* 0x000fea0003800000 */
.L_x_3158:
[----:B------:R-:W-:-:S07]  /*2750*/  SEL R5, RZ, 0x1, !P2 ;  /* 0x00000001ff057807 */ /* 0x000fce0005000000 */
.L_x_3154:
[----:B------:R-:W-:Y:S05]  /*2760*/  BSYNC B1 ;  /* 0x0000000000017941 */ /* 0x000fea0003800000 */
.L_x_3153:
[----:B------:R0:W-:Y:S01]  /*2770*/  STG.E.U8 desc[UR4][R6.64], R5 ;  /* 0x0000000506007986 */ /* 0x0001e2000c101104 */
[----:B------:R-:W-:-:S07]  /*2780*/  IADD3 R3, R3, 0x80, RZ ;  /* 0x0000008003037810 */ /* 0x000fce0007ffe0ff */
.L_x_3151:
[----:B------:R-:W-:Y:S05]  /*2790*/  BSYNC B0 ;  /* 0x0000000000007941 */ /* 0x000fea0003800000 */
.L_x_3150:
        /* <DEDUP_REMOVED lines=8> */
[----:B0-----:R-:W-:Y:S02]  /*2820*/  CS2R R4, SRZ ;  /* 0x0000000000047805 */ /* 0x001fe4000001ff00 */
[----:B------:R-:W-:Y:S02]  /*2830*/  CS2R R6, SRZ ;  /* 0x0000000000067805 */ /* 0x000fe4000001ff00 */
[----:B-----5:R-:W-:Y:S02]  /*2840*/  MOV R0, RZ ;  /* 0x000000ff00007202 */ /* 0x020fe40000000f00 */
[----:B------:R-:W-:Y:S02]  /*2850*/  MOV R8, RZ ;  /* 0x000000ff00087202 */ /* 0x000fe40000000f00 */
        /* <DEDUP_REMOVED lines=450> */
.L_x_3163:
        /* <DEDUP_REMOVED lines=9> */
[----:B------:R-:W-:Y:S02]  /*4510*/  ULDC.64 UR12, c[0x0][0x5c0] ;  /* 0x00017000000c7ab9 */ /* 0x000fe40000000a00 */
[----:B------:R0:W2:Y:S04]  /*4520*/  LDG.E.64.CONSTANT R6, desc[UR4][R14.64] ;  /* 0x000000040e067981 */ /* 0x0000a8000c1e9b00 */
[----:B------:R-:W3:Y:S01]  /*4530*/  LDG.E.64.CONSTANT R12, desc[UR4][R12.64] ;  /* 0x000000040c0c7981 */ /* 0x000ee2000c1e9b00 */
[----:B------:R-:W-:-:S04]  /*4540*/  IADD3 R10, P0, R4, UR12, RZ ;  /* 0x0000000c040a7c10 */ /* 0x000fc8000ff1e0ff */
[----:B------:R-:W-:Y:S01]  /*4550*/  IADD3.X R11, RZ, UR13, RZ, P0, !PT ;  /* 0x0000000dff0b7c10 */ /* 0x000fe200087fe4ff */
[----:B------:R-:W-:-:S05]  /*4560*/  ULDC.64 UR12, c[0x0][0x5d0] ;  /* 0x00017400000c7ab9 */ /* 0x000fca0000000a00 */
[----:B------:R-:W4:Y:S01]  /*4570*/  LDG.E.64.CONSTANT R10, desc[UR4][R10.64] ;  /* 0x000000040a0a7981 */ /* 0x000f22000c1e9b00 */
[----:B------:R-:W-:Y:S01]  /*4580*/  ISETP.NE.AND P1, PT, RZ, UR11, PT ;  /* 0x0000000bff007c0c */ /* 0x000fe2000bf25270 */
[----:B------:R-:W-:Y:S01]  /*4590*/  BSSY B2, `(.L_x_3164) ;  /* 0x000008c000027945 */ /* 0x000fe20003800000 */
[----:B0-----:R-:W-:Y:S02]  /*45a0*/  MOV R14, R2 ;  /* 0x00000002000e7202 */ /* 0x001fe40000000f00 */
        /* <DEDUP_REMOVED lines=13> */
[C---:B----4-:R-:W-:Y:S02]  /*4680*/  LEA R12, P3, R10.reuse, UR16, 0x3 ;  /* 0x000000100a0c7c11 */ /* 0x050fe4000f8618ff */
[----:B------:R-:W-:Y:S02]  /*4690*/  IADD3.X R7, R15, UR15, R9, P2, !PT ;  /* 0x0000000f0f077c10 */ /* 0x000fe400097fe409 */
[----:B------:R-:W-:Y:S02]  /*46a0*/  LEA.HI.X R11, R10, UR17, R11, 0x3, P3 ;  /* 0x000000110a0b7c11 */ /* 0x000fe400098f1c0b */
[----:B------:R-:W-:-:S03]  /*46b0*/  IADD3.X R9, RZ, UR13, RZ, P1, !PT ;  /* 0x0000000dff097c10 */ /* 0x000fc60008ffe4ff */
[----:B------:R-:W-:Y:S05]  /*46c0*/  @!P0 BRA `(.L_x_3165) ;  /* 0x0000000400e08947 */ /* 0x000fea0003800000 */
[----:B------:R0:W5:Y:S01]  /*46d0*/  LDG.E.U8.CONSTANT R2, desc[UR4][R6.64] ;  /* 0x0000000406027981 */ /* 0x000162000c1e9100 */
        /* <DEDUP_REMOVED lines=8> */
[----:B0-----:R-:W-:Y:S05]  /*4760*/  @!P0 BRA `(.L_x_3167) ;  /* 0x0000000000ec8947 */ /* 0x001fea0003800000 */
[----:B------:R-:W-:Y:S01]  /*4770*/  IADD3 R7, P0, R4, -R13, RZ ;  /* 0x8000000d04077210 */ /* 0x000fe20007f1e0ff */
[----:B------:R-:W-:Y:S01]  /*4780*/  BSSY B4, `(.L_x_3167) ;  /* 0x0000039000047945 */ /* 0x000fe20003800000 */
[----:B------:R-:W-:Y:S02]  /*4790*/  MOV R5, RZ ;  /* 0x000000ff00057202 */ /* 0x000fe40000000f00 */
[----:B------:R-:W-:-:S09]  /*47a0*/  IADD3.X R6, RZ, ~R16, RZ, P0, !PT ;  /* 0x80000010ff067210 */ /* 0x000fd200007fe4ff */
.L_x_3168:
[----:B------:R-:W2:Y:S04]  /*47b0*/  LDG.E.64.CONSTANT R20, desc[UR4][R10.64] ;  /* 0x000000040a147981 */ /* 0x000ea8000c1e9b00 */
[----:B------:R-:W3:Y:S04]  /*47c0*/  LDG.E.64.CONSTANT R12, desc[UR4][R10.64+0x8] ;  /* 0x000008040a0c7981 */ /* 0x000ee8000c1e9b00 */
[----:B------:R-:W4:Y:S04]  /*47d0*/  LDG.E.64.CONSTANT R14, desc[UR4][R10.64+0x10] ;  /* 0x000010040a0e7981 */ /* 0x000f28000c1e9b00 */
[----:B------:R-:W4:Y:S01]  /*47e0*/  LDG.E.64.CONSTANT R18, desc[UR4][R10.64+0x18] ;  /* 0x000018040a127981 */ /* 0x000f22000c1e9b00 */
[----:B------:R-:W-:Y:S01]  /*47f0*/  HFMA2.MMA R17, -RZ, RZ, 0, 0 ;  /* 0x00000000ff117435 */ /* 0x000fe200000001ff */
[----:B------:R-:W-:Y:S01]  /*4800*/  MOV R16, R0 ;  /* 0x0000000000107202 */ /* 0x000fe20000000f00 */
[----:B--2---:R-:W-:-:S06]  /*4810*/  IMAD R21, R21, UR6, RZ ;  /* 0x0000000615157c24 */ /* 0x004fcc000f8e02ff */
        /* <DEDUP_REMOVED lines=12> */
[----:B------:R-:W3:Y:S01]  /*48e0*/  LDG.E.U8.CONSTANT R12, desc[UR4][R12.64] ;  /* 0x000000040c0c7981 */ /* 0x000ee2000c1e9100 */
[----:B------:R-:W-:Y:S01]  /*48f0*/  IMAD R15, R14, UR7, R15 ;  /* 0x000000070e0f7c24 */ /* 0x000fe2000f8e020f */
[----:B------:R-:W-:Y:S01]  /*4900*/  IADD3 R14, P0, R24, UR8, RZ ;  /* 0x00000008180e7c10 */ /* 0x000fe2000ff1e0ff */
[----:B------:R-:W-:-:S04]  /*4910*/  IMAD.WIDE.U32 R16, R18, UR6, R16 ;  /* 0x0000000612107c25 */ /* 0x000fc8000f8e0010 */
[----:B------:R-:W-:Y:S01]  /*4920*/  IMAD R19, R19, UR6, RZ ;  /* 0x0000000613137c24 */ /* 0x000fe2000f8e02ff */
[----:B------:R-:W-:Y:S02]  /*4930*/  IADD3.X R15, R25, UR9, R15, P0, !PT ;  /* 0x00000009190f7c10 */ /* 0x000fe400087fe40f */
[----:B------:R-:W-:Y:S01]  /*4940*/  IADD3 R16, P0, R16, UR8, RZ ;  /* 0x0000000810107c10 */ /* 0x000fe2000ff1e0ff */
[----:B------:R-:W-:Y:S02]  /*4950*/  IMAD R19, R18, UR7, R19 ;  /* 0x0000000712137c24 */ /* 0x000fe4000f8e0213 */
[----:B------:R-:W4:Y:S03]  /*4960*/  LDG.E.U8.CONSTANT R14, desc[UR4][R14.64] ;  /* 0x000000040e0e7981 */ /* 0x000f26000c1e9100 */
[----:B------:R-:W-:-:S05]  /*4970*/  IADD3.X R17, R17, UR9, R19, P0, !PT ;  /* 0x0000000911117c10 */ /* 0x000fca00087fe413 */
[----:B------:R-:W4:Y:S01]  /*4980*/  LDG.E.U8.CONSTANT R16, desc[UR4][R16.64] ;  /* 0x0000000410107981 */ /* 0x000f22000c1e9100 */
[----:B-----5:R-:W-:Y:S02]  /*4990*/  ISETP.NE.AND P0, PT, R2, RZ, PT ;  /* 0x000000ff0200720c */ /* 0x020fe40003f05270 */
[----:B------:R-:W-:-:S04]  /*49a0*/  IADD3 R10, P3, R10, 0x20, RZ ;  /* 0x000000200a0a7810 */ /* 0x000fc80007f7e0ff */
[----:B------:R-:W-:Y:S02]  /*49b0*/  IADD3.X R11, RZ, R11, RZ, P3, !PT ;  /* 0x0000000bff0b7210 */ /* 0x000fe40001ffe4ff */
[----:B--2---:R-:W-:-:S04]  /*49c0*/  ISETP.NE.AND P1, PT, R22, RZ, P0 ;  /* 0x000000ff1600720c */ /* 0x004fc80000725270 */
[----:B------:R-:W-:Y:S02]  /*49d0*/  SEL R18, RZ, 0xffffffff, !P1 ;  /* 0xffffffffff127807 */ /* 0x000fe40004800000 */
        /* <DEDUP_REMOVED lines=20> */
.L_x_3167:
[----:B------:R-:W-:Y:S05]  /*4b20*/  BSYNC B3 ;  /* 0x0000000000037941 */ /* 0x000fea0003800000 */
.L_x_3166:
        /* <DEDUP_REMOVED lines=48> */
.L_x_3170:
[----:B------:R-:W-:Y:S05]  /*4e30*/  BSYNC B3 ;  /* 0x0000000000037941 */ /* 0x000fea0003800000 */
.L_x_3169:
[----:B------:R-:W-:-:S07]  /*4e40*/  SEL R5, RZ, 0x1, !P2 ;  /* 0x00000001ff057807 */ /* 0x000fce0005000000 */
.L_x_3165:
[----:B------:R-:W-:Y:S05]  /*4e50*/  BSYNC B2 ;  /* 0x0000000000027941 */ /* 0x000fea0003800000 */
.L_x_3164:
[----:B------:R0:W-:Y:S01]  /*4e60*/  STG.E.U8 desc[UR4][R8.64], R5 ;  /* 0x0000000508007986 */ /* 0x0001e2000c101104 */
[----:B------:R-:W-:-:S04]  /*4e70*/  IADD3 R3, R3, 0x80, RZ ;  /* 0x0000008003037810 */ /* 0x000fc80007ffe0ff */
[----:B------:R-:W-:-:S13]  /*4e80*/  ISETP.GE.AND P0, PT, R3, UR10, PT ;  /* 0x0000000a03007c0c */ /* 0x000fda000bf06270 */
[----:B0-----:R-:W-:Y:S05]  /*4e90*/  @P0 BRA `(.L_x_3171) ;  /* 0x0000004c00580947 */ /* 0x001fea0003800000 */
[----:B------:R-:W0:Y:S01]  /*4ea0*/  LDC R9, c[0x0][0x218] ;  /* 0x00008600ff097b82 */ /* 0x000e220000000800 */
[----:B-----5:R-:W-:Y:S01]  /*4eb0*/  HFMA2.MMA R2, -RZ, RZ, 0, 0 ;  /* 0x00000000ff027435 */ /* 0x020fe200000001ff */
[----:B------:R-:W-:Y:S02]  /*4ec0*/  CS2R R4, SRZ ;  /* 0x0000000000047805 */ /* 0x000fe4000001ff00 */
[----:B------:R-:W-:Y:S02]  /*4ed0*/  CS2R R6, SRZ ;  /* 0x0000000000067805 */ /* 0x000fe4000001ff00 */
        /* <DEDUP_REMOVED lines=452> */
.L_x_3172:
        /* <DEDUP_REMOVED lines=51> */
.L_x_3177:
[----:B------:R-:W2:Y:S04]  /*6e50*/  LDG.E.64.CONSTANT R20, desc[UR4][R10.64] ;  /* 0x000000040a147981 */ /* 0x000ea8000c1e9b00 */
[----:B------:R-:W3:Y:S04]  /*6e60*/  LDG.E.64.CONSTANT R12, desc[UR4][R10.64+0x8] ;  /* 0x000008040a0c7981 */ /* 0x000ee8000c1e9b00 */
[----:B------:R-:W4:Y:S04]  /*6e70*/  LDG.E.64.CONSTANT R14, desc[UR4][R10.64+0x10] ;  /* 0x000010040a0e7981 */ /* 0x000f28000c1e9b00 */
[----:B------:R-:W4:Y:S01]  /*6e80*/  LDG.E.64.CONSTANT R18, desc[UR4][R10.64+0x18] ;  /* 0x000018040a127981 */ /* 0x000f22000c1e9b00 */
[----:B------:R-:W-:Y:S01]  /*6e90*/  HFMA2.MMA R17, -RZ, RZ, 0, 0 ;  /* 0x00000000ff117435 */ /* 0x000fe200000001ff */
[----:B------:R-:W-:Y:S01]  /*6ea0*/  MOV R16, R0 ;  /* 0x0000000000107202 */ /* 0x000fe20000000f00 */
[----:B------:R-:W-:Y:S01]  /*6eb0*/  ULDC.64 UR12, c[0x0][0x5e8] ;  /* 0x00017a00000c7ab9 */ /* 0x000fe20000000a00 */
[----:B------:R-:W-:Y:S01]  /*6ec0*/  ULDC.64 UR14, c[0x0][0x5b8] ;  /* 0x00016e00000e7ab9 */ /* 0x000fe20000000a00 */
[----:B--2---:R-:W-:-:S04]  /*6ed0*/  IMAD R21, R21, UR12, RZ ;  /* 0x0000000c15157c24 */ /* 0x004fc8000f8e02ff */
        /* <DEDUP_REMOVED lines=48> */
.L_x_3176:
[----:B------:R-:W-:Y:S05]  /*71e0*/  BSYNC B3 ;  /* 0x0000000000037941 */ /* 0x000fea0003800000 */
.L_x_3175:
        /* <DEDUP_REMOVED lines=48> */
.L_x_3179:
[----:B------:R-:W-:Y:S05]  /*74f0*/  BSYNC B3 ;  /* 0x0000000000037941 */ /* 0x000fea0003800000 */
.L_x_3178:
[----:B------:R-:W-:-:S07]  /*7500*/  SEL R5, RZ, 0x1, !P2 ;  /* 0x00000001ff057807 */ /* 0x000fce0005000000 */
.L_x_3174:
[----:B------:R-:W-:Y:S05]  /*7510*/  BSYNC B2 ;  /* 0x0000000000027941 */ /* 0x000fea0003800000 */
.L_x_3173:
[----:B------:R1:W-:Y:S01]  /*7520*/  STG.E.U8 desc[UR4][R8.64], R5 ;  /* 0x0000000508007986 */ /* 0x0003e2000c101104 */
[----:B------:R-:W-:-:S07]  /*7530*/  IADD3 R3, R3, 0x80, RZ ;  /* 0x0000008003037810 */ /* 0x000fce0007ffe0ff */
.L_x_3162:
[----:B------:R-:W-:-:S13]  /*7540*/  ISETP.GE.AND P0, PT, R3, UR10, PT ;  /* 0x0000000a03007c0c */ /* 0x000fda000bf06270 */
[----:B------:R-:W-:Y:S05]  /*7550*/  @P0 BRA `(.L_x_3180) ;  /* 0x0000004c00580947 */ /* 0x000fea0003800000 */
[----:B-1----:R-:W1:Y:S01]  /*7560*/  LDC R9, c[0x0][0x218] ;  /* 0x00008600ff097b82 */ /* 0x002e620000000800 */
[----:B-----5:R-:W-:Y:S01]  /*7570*/  HFMA2.MMA R2, -RZ, RZ, 0, 0 ;  /* 0x00000000ff027435 */ /* 0x020fe200000001ff */
[----:B0-----:R-:W-:Y:S02]  /*7580*/  CS2R R4, SRZ ;  /* 0x0000000000047805 */ /* 0x001fe4000001ff00 */
[----:B------:R-:W-:Y:S02]  /*7590*/  CS2R R6, SRZ ;  /* 0x0000000000067805 */ /* 0x000fe4000001ff00 */
[----:B------:R-:W-:Y:S02]  /*75a0*/  MOV R0, RZ ;  /* 0x000000ff00007202 */ /* 0x000fe40000000f00 */
        /* <DEDUP_REMOVED lines=451> */
.L_x_3181:
        /* <DEDUP_REMOVED lines=51> */
.L_x_3186:
        /* <DEDUP_REMOVED lines=57> */
.L_x_3185:
[----:B------:R-:W-:Y:S05]  /*98a0*/  BSYNC B3 ;  /* 0x0000000000037941 */ /* 0x000fea0003800000 */
.L_x_3184:
        /* <DEDUP_REMOVED lines=48> */
.L_x_3188:
[----:B------:R-:W-:Y:S05]  /*9bb0*/  BSYNC B3 ;  /* 0x0000000000037941 */ /* 0x000fea0003800000 */
.L_x_3187:
[----:B------:R-:W-:-:S07]  /*9bc0*/  SEL R5, RZ, 0x1, !P2 ;  /* 0x00000001ff057807 */ /* 0x000fce0005000000 */
.L_x_3183:
[----:B------:R-:W-:Y:S05]  /*9bd0*/  BSYNC B2 ;  /* 0x0000000000027941 */ /* 0x000fea0003800000 */
.L_x_3182:
[----:B------:R0:W-:Y:S01]  /*9be0*/  STG.E.U8 desc[UR4][R8.64], R5 ;  /* 0x0000000508007986 */ /* 0x0001e2000c101104 */
[----:B------:R-:W-:-:S07]  /*9bf0*/  IADD3 R3, R3, 0x80, RZ ;  /* 0x0000008003037810 */ /* 0x000fce0007ffe0ff */
.L_x_3171:
[----:B------:R-:W-:-:S13]  /*9c00*/  ISETP.GE.AND P0, PT, R3, UR10, PT ;  /* 0x0000000a03007c0c */ /* 0x000fda000bf06270 */
[----:B------:R-:W-:Y:S05]  /*9c10*/  @P0 BRA `(.L_x_3189) ;  /* 0x0000004c005c0947 */ /* 0x000fea0003800000 */
[----:B0-----:R-:W0:Y:S01]  /*9c20*/  LDC R9, c[0x0][0x218] ;  /* 0x00008600ff097b82 */ /* 0x001e220000000800 */
        /* <DEDUP_REMOVED lines=455> */
.L_x_3190:
        /* <DEDUP_REMOVED lines=51> */
.L_x_3195:
        /* <DEDUP_REMOVED lines=57> */
.L_x_3194:
[----:B------:R-:W-:Y:S05]  /*bf60*/  BSYNC B3 ;  /* 0x0000000000037941 */ /* 0x000fea0003800000 */
.L_x_3193:
        /* <DEDUP_REMOVED lines=48> */
.L_x_3197:
[----:B------:R-:W-:Y:S05]  /*c270*/  BSYNC B3 ;  /* 0x0000000000037941 */ /* 0x000fea0003800000 */
.L_x_3196:
[----:B------:R-:W-:-:S07]  /*c280*/  SEL R5, RZ, 0x1, !P2 ;  /* 0x00000001ff057807 */ /* 0x000fce0005000000 */
.L_x_3192:
[----:B------:R-:W-:Y:S05]  /*c290*/  BSYNC B2 ;  /* 0x0000000000027941 */ /* 0x000fea0003800000 */
.L_x_3191:
[----:B------:R2:W-:Y:S01]  /*c2a0*/  STG.E.U8 desc[UR4][R8.64], R5 ;  /* 0x0000000508007986 */ /* 0x0005e2000c101104 */
[----:B------:R-:W-:-:S07]  /*c2b0*/  IADD3 R3, R3, 0x80, RZ ;  /* 0x0000008003037810 */ /* 0x000fce0007ffe0ff */
.L_x_3180:
[----:B------:R-:W-:-:S13]  /*c2c0*/  ISETP.GE.AND P0, PT, R3, UR10, PT ;  /* 0x0000000a03007c0c */ /* 0x000fda000bf06270 */
[----:B------:R-:W-:Y:S05]  /*c2d0*/  @P0 BREAK B0 ;  /* 0x0000000000000942 */ /* 0x000fea0003800000 */
[----:B------:R-:W-:Y:S05]  /*c2e0*/  @P0 BRA `(.L_x_3198) ;  /* 0x0000004c00600947 */ /* 0x000fea0003800000 */
[----:B-12---:R-:W1:Y:S01]  /*c2f0*/  LDC R9, c[0x0][0x218] ;  /* 0x00008600ff097b82 */ /* 0x006e620000000800 */
        /* <DEDUP_REMOVED lines=455> */
.L_x_3199:
        /* <DEDUP_REMOVED lines=51> */
.L_x_3204:
        /* <DEDUP_REMOVED lines=57> */
.L_x_3203:
[----:B------:R-:W-:Y:S05]  /*e630*/  BSYNC B3 ;  /* 0x0000000000037941 */ /* 0x000fea0003800000 */
.L_x_3202:
        /* <DEDUP_REMOVED lines=48> */
.L_x_3206:
[----:B------:R-:W-:Y:S05]  /*e940*/  BSYNC B3 ;  /* 0x0000000000037941 */ /* 0x000fea0003800000 */
.L_x_3205:
[----:B------:R-:W-:-:S07]  /*e950*/  SEL R5, RZ, 0x1, !P2 ;  /* 0x00000001ff057807 */ /* 0x000fce0005000000 */
.L_x_3201:
[----:B------:R-:W-:Y:S05]  /*e960*/  BSYNC B2 ;  /* 0x0000000000027941 */ /* 0x000fea0003800000 */
.L_x_3200:
[----:B------:R1:W-:Y:S01]  /*e970*/  STG.E.U8 desc[UR4][R8.64], R5 ;  /* 0x0000000508007986 */ /* 0x0003e2000c101104 */
[----:B------:R-:W-:-:S07]  /*e980*/  IADD3 R3, R3, 0x80, RZ ;  /* 0x0000008003037810 */ /* 0x000fce0007ffe0ff */
.L_x_3189:
[----:B------:R-:W-:-:S13]  /*e990*/  ISETP.GE.AND P0, PT, R3, UR10, PT ;  /* 0x0000000a03007c0c */ /* 0x000fda000bf06270 */
[----:B------:R-:W-:Y:S05]  /*e9a0*/  @P0 BREAK B0 ;  /* 0x0000000000000942 */ /* 0x000fea0003800000 */
[----:B------:R-:W-:Y:S05]  /*e9b0*/  @P0 BRA `(.L_x_3198) ;  /* 0x0000002400ac0947 */ /* 0x000fea0003800000 */
[----:B------:R-:W-:Y:S05]  /*e9c0*/  BSYNC B0 ;  /* 0x0000000000007941 */ /* 0x000fea0003800000 */
.L_x_3161:
[----:B01----:R-:W0:Y:S01]  /*e9d0*/  LDC R9, c[0x0][0x218] ;  /* 0x00008600ff097b82 */ /* 0x003e220000000800 */
        /* <DEDUP_REMOVED lines=455> */
.L_x_3207:
        /* <DEDUP_REMOVED lines=51> */
.L_x_3212:
        /* <DEDUP_REMOVED lines=57> */
.L_x_3211:
[----:B------:R-:W-:Y:S05]  /*10d10*/  BSYNC B3 ;  /* 0x0000000000037941 */ /* 0x000fea0003800000 */
.L_x_3210:
        /* <DEDUP_REMOVED lines=48> */
.L_x_3214:
[----:B------:R-:W-:Y:S05]  /*11020*/  BSYNC B3 ;  /* 0x0000000000037941 */ /* 0x000fea0003800000 */
.L_x_3213:
[----:B------:R-:W-:-:S07]  /*11030*/  SEL R5, RZ, 0x1, !P2 ;  /* 0x00000001ff057807 */ /* 0x000fce0005000000 */
.L_x_3209:
[----:B------:R-:W-:Y:S05]  /*11040*/  BSYNC B2 ;  /* 0x0000000000027941 */ /* 0x000fea0003800000 */
.L_x_3208:
[----:B------:R3:W-:Y:S01]  /*11050*/  STG.E.U8 desc[UR4][R8.64], R5 ;  /* 0x0000000508007986 */ /* 0x0007e2000c101104 */
[----:B------:R-:W-:-:S07]  /*11060*/  IADD3 R3, R3, 0x80, RZ ;  /* 0x0000008003037810 */ /* 0x000fce0007ffe0ff */
.L_x_3198:
[----:B------:R-:W-:Y:S05]  /*11070*/  BSYNC B1 ;  /* 0x0000000000017941 */ /* 0x000fea0003800000 */
.L_x_3160:
[----:B------:R-:W-:Y:S05]  /*11080*/  WARPSYNC.ALL ;  /* 0x0000000000007948 */ /* 0x000fea0003800000 */
[----:B------:R-:W-:-:S13]  /*11090*/  ISETP.GE.AND P0, PT, R3, UR10, PT ;  /* 0x0000000a03007c0c */ /* 0x000fda000bf06270 */
[----:B------:R-:W-:Y:S05]  /*110a0*/  @P0 EXIT ;  /* 0x000000000000094d */ /* 0x000fea0003800000 */
[----:B------:R-:W4:Y:S01]  /*110b0*/  LDC R12, c[0x0][0x218] ;  /* 0x00008600ff0c7b82 */ /* 0x000f220000000800 */
[----:B-----5:R-:W-:Y:S01]  /*110c0*/  HFMA2.MMA R2, -RZ, RZ, 0, 0 ;  /* 0x00000000ff027435 */ /* 0x020fe200000001ff */
[----:B0-----:R-:W-:Y:S02]  /*110d0*/  CS2R R6, SRZ ;  /* 0x0000000000067805 */ /* 0x001fe4000001ff00 */
[----:B-123--:R-:W-:Y:S02]  /*110e0*/  CS2R R4, SRZ ;  /* 0x0000000000047805 */ /* 0x00efe4000001ff00 */
[----:B------:R-:W-:Y:S02]  /*110f0*/  MOV R0, RZ ;  /* 0x000000ff00007202 */ /* 0x000fe40000000f00 */
[----:B----4-:R-:W-:-:S13]  /*11100*/  ISETP.NE.AND P0, PT, R12, RZ, PT ;  /* 0x000000ff0c00720c */ /* 0x010fda0003f05270 */
        /* <DEDUP_REMOVED lines=449> */
.L_x_3215:
[----:B------:R-:W-:Y:S01]  /*12d20*/  ULDC.64 UR8, c[0x0][0x5c8] ;  /* 0x0001720000087ab9 */ /* 0x000fe20000000a00 */
[----:B------:R-:W-:Y:S01]  /*12d30*/  ULDC.64 UR6, c[0x0][0x5b0] ;  /* 0x00016c0000067ab9 */ /* 0x000fe20000000a00 */
[----:B------:R-:W-:Y:S01]  /*12d40*/  IADD3 R10, P1, R7, UR8, RZ ;  /* 0x00000008070a7c10 */ /* 0x000fe2000ff3e0ff */
[----:B------:R-:W-:Y:S01]  /*12d50*/  ULDC.64 UR10, c[0x0][0x5d8] ;  /* 0x00017600000a7ab9 */ /* 0x000fe20000000a00 */
[----:B------:R-:W-:Y:S02]  /*12d60*/  IADD3 R8, P0, R5, UR6, RZ ;  /* 0x0000000605087c10 */ /* 0x000fe4000ff1e0ff */
[----:B------:R-:W-:Y:S01]  /*12d70*/  IADD3.X R11, RZ, UR9, RZ, P1, !PT ;  /* 0x00000009ff0b7c10 */ /* 0x000fe20008ffe4ff */
[----:B------:R-:W-:Y:S01]  /*12d80*/  ULDC.64 UR8, c[0x0][0x5a8] ;  /* 0x00016a0000087ab9 */ /* 0x000fe20000000a00 */
[----:B------:R-:W-:Y:S01]  /*12d90*/  IADD3.X R9, RZ, UR7, RZ, P0, !PT ;  /* 0x00000007ff097c10 */ /* 0x000fe200087fe4ff */
[----:B------:R-:W-:-:S03]  /*12da0*/  ULDC.64 UR6, c[0x0][0x5c0] ;  /* 0x0001700000067ab9 */ /* 0x000fc60000000a00 */
[----:B------:R-:W2:Y:S01]  /*12db0*/  LDG.E.64.CONSTANT R10, desc[UR4][R10.64] ;  /* 0x000000040a0a7981 */ /* 0x000ea2000c1e9b00 */
[----:B------:R-:W-:Y:S01]  /*12dc0*/  IADD3 R4, P0, R4, UR6, RZ ;  /* 0x0000000604047c10 */ /* 0x000fe2000ff1e0ff */
[----:B------:R-:W-:Y:S02]  /*12dd0*/  ULDC.U8 UR6, c[0x0][0x5e0] ;  /* 0x0001780000067ab9 */ /* 0x000fe40000000000 */
[----:B------:R-:W3:Y:S01]  /*12de0*/  LDG.E.64.CONSTANT R8, desc[UR4][R8.64] ;  /* 0x0000000408087981 */ /* 0x000ee2000c1e9b00 */
[----:B------:R-:W-:-:S06]  /*12df0*/  IADD3.X R5, RZ, UR7, RZ, P0, !PT ;  /* 0x00000007ff057c10 */ /* 0x000fcc00087fe4ff */
[----:B------:R-:W4:Y:S01]  /*12e00*/  LDG.E.64.CONSTANT R4, desc[UR4][R4.64] ;  /* 0x0000000404047981 */ /* 0x000f22000c1e9b00 */
[----:B------:R-:W-:Y:S01]  /*12e10*/  ISETP.NE.AND P1, PT, RZ, UR6, PT ;  /* 0x00000006ff007c0c */ /* 0x000fe2000bf25270 */
[----:B------:R-:W-:Y:S01]  /*12e20*/  ULDC.64 UR6, c[0x0][0x5d0] ;  /* 0x0001740000067ab9 */ /* 0x000fe20000000a00 */
[----:B------:R-:W-:Y:S01]  /*12e30*/  MOV R12, R0 ;  /* 0x00000000000c7202 */ /* 0x000fe20000000f00 */
[----:B------:R-:W-:Y:S01]  /*12e40*/  BSSY B1, `(.L_x_3216) ;  /* 0x0000089000017945 */ /* 0x000fe20003800000 */
[----:B------:R-:W-:Y:S02]  /*12e50*/  MOV R13, RZ ;  /* 0x000000ff000d7202 */ /* 0x000fe40000000f00 */
        /* <DEDUP_REMOVED lines=14> */
[----:B------:R-:W-:Y:S01]  /*12f40*/  IADD3.X R9, R13, UR9, R3, P4, !PT ;  /* 0x000000090d097c10 */ /* 0x000fe2000a7fe403 */
[----:B------:R-:W-:Y:S01]  /*12f50*/  ULDC.64 UR8, c[0x0][0x5b8] ;  /* 0x00016e0000087ab9 */ /* 0x000fe20000000a00 */
[----:B------:R-:W-:Y:S01]  /*12f60*/  IADD3.X R3, RZ, UR7, RZ, P2, !PT ;  /* 0x00000007ff037c10 */ /* 0x000fe200097fe4ff */
[----:B------:R-:W-:Y:S01]  /*12f70*/  ULDC.64 UR6, c[0x0][0x5e8] ;  /* 0x00017a0000067ab9 */ /* 0x000fe20000000a00 */
[----:B------:R-:W-:-:S03]  /*12f80*/  LEA.HI.X R5, R4, UR11, R5, 0x3, P3 ;  /* 0x0000000b04057c11 */ /* 0x000fc600098f1c05 */
[----:B------:R-:W-:Y:S05]  /*12f90*/  @!P0 BRA `(.L_x_3217) ;  /* 0x0000000400cc8947 */ /* 0x000fea0003800000 */
[----:B------:R0:W5:Y:S01]  /*12fa0*/  LDG.E.U8.CONSTANT R0, desc[UR4][R8.64] ;  /* 0x0000000408007981 */ /* 0x000162000c1e9100 */
        /* <DEDUP_REMOVED lines=8> */
[----:B0-----:R-:W-:Y:S05]  /*13030*/  @!P0 BRA `(.L_x_3219) ;  /* 0x0000000000e88947 */ /* 0x001fea0003800000 */
[----:B------:R-:W-:Y:S01]  /*13040*/  IADD3 R20, P0, R18, -R15, RZ ;  /* 0x8000000f12147210 */ /* 0x000fe20007f1e0ff */
[----:B------:R-:W-:Y:S01]  /*13050*/  BSSY B3, `(.L_x_3219) ;  /* 0x0000038000037945 */ /* 0x000fe20003800000 */
[----:B------:R-:W-:Y:S02]  /*13060*/  MOV R21, RZ ;  /* 0x000000ff00157202 */ /* 0x000fe40000000f00 */
[----:B------:R-:W-:-:S09]  /*13070*/  IADD3.X R19, RZ, ~R10, RZ, P0, !PT ;  /* 0x8000000aff137210 */ /* 0x000fd200007fe4ff */
.L_x_3220:
        /* <DEDUP_REMOVED lines=29> */
[----:B-----5:R-:W-:-:S04]  /*13250*/  ISETP.NE.AND P0, PT, R0, RZ, PT ;  /* 0x000000ff0000720c */ /* 0x020fc80003f05270 */
[----:B--2---:R-:W-:-:S04]  /*13260*/  ISETP.NE.AND P1, PT, R12, RZ, P0 ;  /* 0x000000ff0c00720c */ /* 0x004fc80000725270 */
[----:B------:R-:W-:Y:S02]  /*13270*/  SEL R12, RZ, 0xffffffff, !P1 ;  /* 0xffffffffff0c7807 */ /* 0x000fe40004800000 */
[----:B---3--:R-:W-:Y:S02]  /*13280*/  ISETP.NE.AND P2, PT, R14, RZ, P0 ;  /* 0x000000ff0e00720c */ /* 0x008fe40000745270 */
[----:B------:R-:W-:Y:S02]  /*13290*/  ISETP.NE.AND P1, PT, R21, R12, PT ;  /* 0x0000000c1500720c */ /* 0x000fe40003f25270 */
[----:B------:R-:W-:Y:S02]  /*132a0*/  SEL R12, RZ, 0xffffffff, !P2 ;  /* 0xffffffffff0c7807 */ /* 0x000fe40005000000 */
[----:B------:R-:W-:-:S04]  /*132b0*/  SEL R7, RZ, 0x1, !P1 ;  /* 0x00000001ff077807 */ /* 0x000fc80004800000 */
[----:B------:R-:W-:-:S04]  /*132c0*/  ISETP.NE.AND P1, PT, R7, R12, PT ;  /* 0x0000000c0700720c */ /* 0x000fc80003f25270 */
[----:B------:R-:W-:Y:S02]  /*132d0*/  SEL R7, RZ, 0x1, !P1 ;  /* 0x00000001ff077807 */ /* 0x000fe40004800000 */
[----:B------:R-:W-:Y:S02]  /*132e0*/  IADD3 R20, P1, R20, 0x4, RZ ;  /* 0x0000000414147810 */ /* 0x000fe40007f3e0ff */
[----:B----4-:R-:W-:Y:S02]  /*132f0*/  ISETP.NE.AND P2, PT, R10, RZ, P0 ;  /* 0x000000ff0a00720c */ /* 0x010fe40000745270 */
[----:B------:R-:W-:Y:S02]  /*13300*/  IADD3.X R19, RZ, R19, RZ, P1, !PT ;  /* 0x00000013ff137210 */ /* 0x000fe40000ffe4ff */
[----:B------:R-:W-:Y:S02]  /*13310*/  ISETP.NE.AND P0, PT, R8, RZ, P0 ;  /* 0x000000ff0800720c */ /* 0x000fe40000705270 */
[----:B------:R-:W-:-:S02]  /*13320*/  ISETP.NE.U32.AND P1, PT, R20, RZ, PT ;  /* 0x000000ff1400720c */ /* 0x000fc40003f25070 */
[----:B------:R-:W-:Y:S02]  /*13330*/  SEL R10, RZ, 0xffffffff, !P2 ;  /* 0xffffffffff0a7807 */ /* 0x000fe40005000000 */
[----:B------:R-:W-:Y:S02]  /*13340*/  SEL R8, RZ, 0xffffffff, !P0 ;  /* 0xffffffffff087807 */ /* 0x000fe40004000000 */
[----:B------:R-:W-:Y:S02]  /*13350*/  ISETP.NE.AND.EX P0, PT, R19, RZ, PT, P1 ;  /* 0x000000ff1300720c */ /* 0x000fe40003f05310 */
[----:B------:R-:W-:-:S04]  /*13360*/  ISETP.NE.AND P2, PT, R7, R10, PT ;  /* 0x0000000a0700720c */ /* 0x000fc80003f45270 */
[----:B------:R-:W-:Y:S02]  /*13370*/  SEL R7, RZ, 0x1, !P2 ;  /* 0x00000001ff077807 */ /* 0x000fe40005000000 */
[----:B------:R-:W-:Y:S02]  /*13380*/  IADD3 R4, P2, R4, 0x20, RZ ;  /* 0x0000002004047810 */ /* 0x000fe40007f5e0ff */
[----:B------:R-:W-:Y:S02]  /*13390*/  ISETP.NE.AND P1, PT, R7, R8, PT ;  /* 0x000000080700720c */ /* 0x000fe40003f25270 */
[----:B------:R-:W-:Y:S02]  /*133a0*/  IADD3.X R5, RZ, R5, RZ, P2, !PT ;  /* 0x00000005ff057210 */ /* 0x000fe400017fe4ff */
[----:B------:R-:W-:Y:S01]  /*133b0*/  SEL R21, RZ, 0x1, !P1 ;  /* 0x00000001ff157807 */ /* 0x000fe20004800000 */
[----:B------:R-:W-:Y:S08]  /*133c0*/  @P0 BRA `(.L_x_3220) ;  /* 0xfffffffc002c0947 */ /* 0x000ff0000383ffff */
[----:B------:R-:W-:Y:S05]  /*133d0*/  BSYNC B3 ;  /* 0x0000000000037941 */ /* 0x000fea0003800000 */
.L_x_3219:
[----:B------:R-:W-:Y:S05]  /*133e0*/  BSYNC B2 ;  /* 0x0000000000027941 */ /* 0x000fea0003800000 */
.L_x_3218:
[----:B------:R-:W-:Y:S02]  /*133f0*/  ISETP.NE.U32.AND P0, PT, R18, RZ, PT ;  /* 0x000000ff1200720c */ /* 0x000fe40003f05070 */
        /* <DEDUP_REMOVED lines=45> */
.L_x_3217:
[----:B------:R-:W-:Y:S05]  /*136d0*/  BSYNC B1 ;  /* 0x0000000000017941 */ /* 0x000fea0003800000 */
.L_x_3216:
[----:B------:R-:W-:-:S05]  /*136e0*/  SEL R5, RZ, 0x1, !P1 ;  /* 0x00000001ff057807 */ /* 0x000fca0004800000 */
[----:B------:R-:W-:Y:S01]  /*136f0*/  STG.E.U8 desc[UR4][R2.64], R5 ;  /* 0x0000000502007986 */ /* 0x000fe2000c101104 */
[----:B------:R-:W-:Y:S05]  /*13700*/  EXIT ;  /* 0x000000000000794d */ /* 0x000fea0003800000 */
.L_x_3221:
        /* <DEDUP_REMOVED lines=15> */
.L_x_18554:


//--------------------- .text._ZN2at6native73_GLOBAL__N__c8866d80_35_SparseBinaryOpIntersectionKernel_cu_f5210f67_363612apply_kernelILi128ELi8EZNS1_29binary_op_intersection_kernelINS1_5MulOpEN3c107complexIfEElEEvRNS_14TensorIteratorEllRKNS_6TensorEbEUliE_EEviT1_ --------------------------
	.section	.text._ZN2at6native73_GLOBAL__N__c8866d80_35_SparseBinaryOpIntersectionKernel_cu_f5210f67_363612apply_kernelILi128ELi8EZNS1_29binary_op_intersection_kernelINS1_5MulOpEN3c107complexIfEElEEvRNS_14TensorIteratorEllRKNS_6TensorEbEUliE_EEviT1_,"ax",@progbits
	.align	128
.text._ZN2at6native73_GLOBAL__N__c8866d80_35_SparseBinaryOpIntersectionKernel_cu_f5210f67_363612apply_kernelILi128ELi8EZNS1_29binary_op_intersection_kernelINS1_5MulOpEN3c107complexIfEElEEvRNS_14TensorIteratorEllRKNS_6TensorEbEUliE_EEviT1_:
        .type           _ZN2at6native73_GLOBAL__N__c8866d80_35_SparseBinaryOpIntersectionKernel_cu_f5210f67_363612apply_kernelILi128ELi8EZNS1_29binary_op_intersection_kernelINS1_5MulOpEN3c107complexIfEElEEvRNS_14TensorIteratorEllRKNS_6TensorEbEUliE_EEviT1_,@function
        .size           _ZN2at6native73_GLOBAL__N__c8866d80_35_SparseBinaryOpIntersectionKernel_cu_f5210f67_363612apply_kernelILi128ELi8EZNS1_29binary_op_intersection_kernelINS1_5MulOpEN3c107complexIfEElEEvRNS_14TensorIteratorEllRKNS_6TensorEbEUliE_EEviT1_,(.L_x_18555 - _ZN2at6native73_GLOBAL__N__c8866d80_35_SparseBinaryOpIntersectionKernel_cu_f5210f67_363612apply_kernelILi128ELi8EZNS1_29binary_op_intersection_kernelINS1_5MulOpEN3c107complexIfEElEEvRNS_14TensorIteratorEllRKNS_6TensorEbEUliE_EEviT1_)
        .other          _ZN2at6native73_GLOBAL__N__c8866d80_35_SparseBinaryOpIntersectionKernel_cu_f5210f67_363612apply_kernelILi128ELi8EZNS1_29binary_op_intersection_kernelINS1_5MulOpEN3c107complexIfEElEEvRNS_14TensorIteratorEllRKNS_6TensorEbEUliE_EEviT1_,@"STO_CUDA_ENTRY STV_DEFAULT"
_ZN2at6native73_GLOBAL__N__c8866d80_35_SparseBinaryOpIntersectionKernel_cu_f5210f67_363612apply_kernelILi128ELi8EZNS1_29binary_op_intersection_kernelINS1_5MulOpEN3c107complexIfEElEEvRNS_14TensorIteratorEllRKNS_6TensorEbEUliE_EEviT1_:
        /* <DEDUP_REMOVED lines=473> */
.L_x_3224:
        /* <DEDUP_REMOVED lines=37> */
[----:B------:R-:W-:-:S02]  /*1fe0*/  CS2R R8, SRZ ;  /* 0x0000000000087805 */ /* 0x000fc4000001ff00 */
[----:B------:R-:W-:Y:S02]  /*1ff0*/  LEA.HI.X R16, R6, UR15, R7, 0x3, P3 ;  /* 0x0000000f06107c11 */ /* 0x000fe400098f1c07 */
[----:B------:R-:W-:Y:S02]  /*2000*/  IADD3.X R11, RZ, UR11, RZ, P2, !PT ;  /* 0x0000000bff0b7c10 */ /* 0x000fe400097fe4ff */
[----:B------:R-:W-:Y:S01]  /*2010*/  IADD3.X R2, RZ, UR13, RZ, P4, !PT ;  /* 0x0000000dff027c10 */ /* 0x000fe2000a7fe4ff */
[----:B------:R-:W-:Y:S06]  /*2020*/  @!P0 BRA `(.L_x_3226) ;  /* 0x0000000800148947 */ /* 0x000fec0003800000 */
[----:B------:R-:W-:Y:S01]  /*2030*/  IADD3 R4, P1, R13, -0x1, RZ ;  /* 0xffffffff0d047810 */ /* 0x000fe20007f3e0ff */
[----:B------:R0:W5:Y:S01]  /*2040*/  LDG.E.64.CONSTANT R6, desc[UR4][R14.64] ;  /* 0x000000040e067981 */ /* 0x000162000c1e9b00 */
[----:B------:R-:W-:Y:S01]  /*2050*/  BSSY B2, `(.L_x_3227) ;  /* 0x000004e000027945 */ /* 0x000fe20003800000 */
[----:B------:R-:W-:Y:S02]  /*2060*/  CS2R R8, SRZ ;  /* 0x0000000000087805 */ /* 0x000fe4000001ff00 */
[----:B------:R-:W-:Y:S02]  /*2070*/  ISETP.GE.U32.AND P0, PT, R4, 0x3, PT ;  /* 0x000000030400780c */ /* 0x000fe40003f06070 */
[----:B------:R-:W-:-:S04]  /*2080*/  IADD3.X R4, R5, -0x1, RZ, P1, !PT ;  /* 0xffffffff05047810 */ /* 0x000fc80000ffe4ff */
[----:B------:R-:W-:Y:S02]  /*2090*/  ISETP.GE.U32.AND.EX P0, PT, R4, RZ, PT, P0 ;  /* 0x000000ff0400720c */ /* 0x000fe40003f06100 */
[----:B0-----:R-:W-:Y:S02]  /*20a0*/  MOV R15, R16 ;  /* 0x00000010000f7202 */ /* 0x001fe40000000f00 */
[----:B------:R-:W-:-:S09]  /*20b0*/  LOP3.LUT R4, R13, 0x3, RZ, 0xc0, !PT ;  /* 0x000000030d047812 */ /* 0x000fd200078ec0ff */
[----:B------:R-:W-:Y:S05]  /*20c0*/  @!P0 BRA `(.L_x_3228) ;  /* 0x0000000400188947 */ /* 0x000fea0003800000 */
[----:B------:R-:W-:Y:S01]  /*20d0*/  IADD3 R26, P0, -R4, R13, RZ ;  /* 0x0000000d041a7210 */ /* 0x000fe20007f1e1ff */
[----:B------:R-:W-:Y:S01]  /*20e0*/  HFMA2.MMA R9, -RZ, RZ, 0, 0 ;  /* 0x00000000ff097435 */ /* 0x000fe200000001ff */
[----:B------:R-:W-:Y:S01]  /*20f0*/  BSSY B3, `(.L_x_3229) ;  /* 0x0000042000037945 */ /* 0x000fe20003800000 */
[----:B------:R-:W-:Y:S02]  /*2100*/  MOV R13, R15 ;  /* 0x0000000f000d7202 */ /* 0x000fe40000000f00 */
[----:B------:R-:W-:-:S08]  /*2110*/  IADD3.X R5, R5, -0x1, RZ, P0, !PT ;  /* 0xffffffff05057810 */ /* 0x000fd000007fe4ff */
.L_x_3230:
[----:B------:R-:W2:Y:S04]  /*2120*/  LDG.E.64.CONSTANT R22, desc[UR4][R12.64] ;  /* 0x000000040c167981 */ /* 0x000ea8000c1e9b00 */
[----:B------:R-:W3:Y:S04]  /*2130*/  LDG.E.64.CONSTANT R20, desc[UR4][R12.64+0x8] ;  /* 0x000008040c147981 */ /* 0x000ee8000c1e9b00 */
[----:B------:R-:W4:Y:S04]  /*2140*/  LDG.E.64.CONSTANT R28, desc[UR4][R12.64+0x10] ;  /* 0x000010040c1c7981 */ /* 0x000f28000c1e9b00 */
[----:B------:R-:W4:Y:S01]  /*2150*/  LDG.E.64.CONSTANT R14, desc[UR4][R12.64+0x18] ;  /* 0x000018040c0e7981 */ /* 0x000f22000c1e9b00 */
        /* <DEDUP_REMOVED lines=10> */
[----:B------:R-:W-:Y:S01]  /*2200*/  IMAD.WIDE.U32 R24, R28, UR6, RZ ;  /* 0x000000061c187c25 */ /* 0x000fe2000f8e00ff */
[----:B------:R-:W-:-:S03]  /*2210*/  IADD3 R19, R19, R23, RZ ;  /* 0x0000001713137210 */ /* 0x000fc60007ffe0ff */
[----:B------:R-:W-:Y:S01]  /*2220*/  IMAD R29, R28, UR7, R21 ;  /* 0x000000071c1d7c24 */ /* 0x000fe2000f8e0215 */
[-C--:B------:R-:W-:Y:S01]  /*2230*/  LEA.HI.X R21, R16, R2.reuse, R17, 0x3, P0 ;  /* 0x0000000210157211 */ /* 0x080fe200000f1c11 */
[----:B------:R-:W-:Y:S01]  /*2240*/  IMAD R15, R15, UR6, RZ ;  /* 0x000000060f0f7c24 */ /* 0x000fe2000f8e02ff */
[----:B------:R-:W-:Y:S02]  /*2250*/  LEA.HI.X R23, R18, R2, R19, 0x3, P1 ;  /* 0x0000000212177211 */ /* 0x000fe400008f1c13 */
[----:B------:R-:W-:Y:S02]  /*2260*/  LEA R16, P0, R24, R0, 0x3 ;  /* 0x0000000018107211 */ /* 0x000fe400078018ff */
[----:B------:R-:W-:Y:S01]  /*2270*/  IADD3 R29, R25, R29, RZ ;  /* 0x0000001d191d7210 */ /* 0x000fe20007ffe0ff */
[----:B------:R-:W2:Y:S01]  /*2280*/  LDG.E.64.CONSTANT R20, desc[UR4][R20.64] ;  /* 0x0000000414147981 */ /* 0x000ea2000c1e9b00 */
[C---:B------:R-:W-:Y:S02]  /*2290*/  IMAD R19, R14.reuse, UR7, R15 ;  /* 0x000000070e137c24 */ /* 0x040fe4000f8e020f */
[----:B------:R-:W-:Y:S01]  /*22a0*/  IMAD.WIDE.U32 R14, R14, UR6, RZ ;  /* 0x000000060e0e7c25 */ /* 0x000fe2000f8e00ff */
[----:B------:R-:W-:Y:S01]  /*22b0*/  LEA.HI.X R17, R24, R2, R29, 0x3, P0 ;  /* 0x0000000218117211 */ /* 0x000fe200000f1c1d */
[----:B------:R-:W3:Y:S01]  /*22c0*/  LDG.E.64.CONSTANT R22, desc[UR4][R22.64] ;  /* 0x0000000416167981 */ /* 0x000ee2000c1e9b00 */
[----:B------:R-:W-:-:S02]  /*22d0*/  LEA R18, P0, R14, R0, 0x3 ;  /* 0x000000000e127211 */ /* 0x000fc400078018ff */
[----:B------:R-:W-:Y:S02]  /*22e0*/  IADD3 R15, R15, R19, RZ ;  /* 0x000000130f0f7210 */ /* 0x000fe40007ffe0ff */
[----:B------:R-:W4:Y:S02]  /*22f0*/  LDG.E.64.CONSTANT R16, desc[UR4][R16.64] ;  /* 0x0000000410107981 */ /* 0x000f24000c1e9b00 */
[----:B------:R-:W-:-:S06]  /*2300*/  LEA.HI.X R19, R14, R2, R15, 0x3, P0 ;  /* 0x000000020e137211 */ /* 0x000fcc00000f1c0f */
[----:B------:R-:W4:Y:S01]  /*2310*/  LDG.E.64.CONSTANT R18, desc[UR4][R18.64] ;  /* 0x0000000412127981 */ /* 0x000f22000c1e9b00 */
[----:B------:R-:W-:Y:S02]  /*2320*/  IADD3 R26, P0, R26, -0x4, RZ ;  /* 0xfffffffc1a1a7810 */ /* 0x000fe40007f1e0ff */
[----:B------:R-:W-:Y:S02]  /*2330*/  IADD3 R12, P1, R12, 0x20, RZ ;  /* 0x000000200c0c7810 */ /* 0x000fe40007f3e0ff */
[----:B------:R-:W-:Y:S02]  /*2340*/  IADD3.X R5, R5, -0x1, RZ, P0, !PT ;  /* 0xffffffff05057810 */ /* 0x000fe400007fe4ff */
[----:B------:R-:W-:Y:S02]  /*2350*/  ISETP.NE.U32.AND P0, PT, R26, RZ, PT ;  /* 0x000000ff1a00720c */ /* 0x000fe40003f05070 */
[----:B------:R-:W-:Y:S02]  /*2360*/  IADD3.X R13, RZ, R13, RZ, P1, !PT ;  /* 0x0000000dff0d7210 */ /* 0x000fe40000ffe4ff */
[----:B------:R-:W-:Y:S01]  /*2370*/  ISETP.NE.AND.EX P0, PT, R5, RZ, PT, P0 ;  /* 0x000000ff0500720c */ /* 0x000fe20003f05300 */
[C---:B--2--5:R-:W-:Y:S01]  /*2380*/  FMUL.FTZ R14, R7.reuse, R20 ;  /* 0x00000014070e7220 */ /* 0x064fe20000410000 */
[----:B------:R-:W-:-:S03]  /*2390*/  FMUL.FTZ R15, R7, R21 ;  /* 0x00000015070f7220 */ /* 0x000fc60000410000 */
[C---:B------:R-:W-:Y:S01]  /*23a0*/  FFMA.FTZ R14, R6.reuse, R21, R14 ;  /* 0x00000015060e7223 */ /* 0x040fe2000001000e */
[----:B------:R-:W-:Y:S01]  /*23b0*/  FFMA.FTZ R15, R6, R20, -R15 ;  /* 0x00000014060f7223 */ /* 0x000fe2000001080f */
[C---:B---3--:R-:W-:Y:S01]  /*23c0*/  FMUL.FTZ R21, R7.reuse, R23 ;  /* 0x0000001707157220 */ /* 0x048fe20000410000 */
[-C--:B------:R-:W-:Y:S01]  /*23d0*/  FMUL.FTZ R20, R7, R22.reuse ;  /* 0x0000001607147220 */ /* 0x080fe20000410000 */
[----:B------:R-:W-:Y:S01]  /*23e0*/  FADD.FTZ R14, R14, R9 ;  /* 0x000000090e0e7221 */ /* 0x000fe20000010000 */
[----:B------:R-:W-:Y:S01]  /*23f0*/  FADD.FTZ R15, R15, R8 ;  /* 0x000000080f0f7221 */ /* 0x000fe20000010000 */
[C---:B------:R-:W-:Y:S01]  /*2400*/  FFMA.FTZ R22, R6.reuse, R22, -R21 ;  /* 0x0000001606167223 */ /* 0x040fe20000010815 */
[C---:B----4-:R-:W-:Y:S01]  /*2410*/  FMUL.FTZ R9, R7.reuse, R17 ;  /* 0x0000001107097220 */ /* 0x050fe20000410000 */
[-C--:B------:R-:W-:Y:S01]  /*2420*/  FMUL.FTZ R8, R7, R16.reuse ;  /* 0x0000001007087220 */ /* 0x080fe20000410000 */
[C---:B------:R-:W-:Y:S01]  /*2430*/  FFMA.FTZ R23, R6.reuse, R23, R20 ;  /* 0x0000001706177223 */ /* 0x040fe20000010014 */
[----:B------:R-:W-:Y:S01]  /*2440*/  FADD.FTZ R15, R15, R22 ;  /* 0x000000160f0f7221 */ /* 0x000fe20000010000 */
[C---:B------:R-:W-:Y:S01]  /*2450*/  FFMA.FTZ R16, R6.reuse, R16, -R9 ;  /* 0x0000001006107223 */ /* 0x040fe20000010809 */
[----:B------:R-:W-:Y:S01]  /*2460*/  FFMA.FTZ R17, R6, R17, R8 ;  /* 0x0000001106117223 */ /* 0x000fe20000010008 */
[----:B------:R-:W-:-:S02]  /*2470*/  FADD.FTZ R14, R14, R23 ;  /* 0x000000170e0e7221 */ /* 0x000fc40000010000 */
[----:B------:R-:W-:Y:S01]  /*2480*/  FADD.FTZ R15, R15, R16 ;  /* 0x000000100f0f7221 */ /* 0x000fe20000010000 */
[CC--:B------:R-:W-:Y:S01]  /*2490*/  FMUL.FTZ R9, R7.reuse, R19.reuse ;  /* 0x0000001307097220 */ /* 0x0c0fe20000410000 */
[-C--:B------:R-:W-:Y:S01]  /*24a0*/  FMUL.FTZ R16, R7, R18.reuse ;  /* 0x0000001207107220 */ /* 0x080fe20000410000 */
[----:B------:R-:W-:Y:S02]  /*24b0*/  FADD.FTZ R14, R14, R17 ;  /* 0x000000110e0e7221 */ /* 0x000fe40000010000 */
[C---:B------:R-:W-:Y:S01]  /*24c0*/  FFMA.FTZ R8, R6.reuse, R18, -R9 ;  /* 0x0000001206087223 */ /* 0x040fe20000010809 */
[----:B------:R-:W-:-:S03]  /*24d0*/  FFMA.FTZ R9, R6, R19, R16 ;  /* 0x0000001306097223 */ /* 0x000fc60000010010 */
[----:B------:R-:W-:Y:S01]  /*24e0*/  FADD.FTZ R8, R15, R8 ;  /* 0x000000080f087221 */ /* 0x000fe20000010000 */
[----:B------:R-:W-:Y:S01]  /*24f0*/  FADD.FTZ R9, R14, R9 ;  /* 0x000000090e097221 */ /* 0x000fe20000010000 */
[----:B------:R-:W-:Y:S06]  /*2500*/  @P0 BRA `(.L_x_3230) ;  /* 0xfffffffc00040947 */ /* 0x000fec000383ffff */
[----:B------:R-:W-:Y:S05]  /*2510*/  BSYNC B3 ;  /* 0x0000000000037941 */ /* 0x000fea0003800000 */
.L_x_3229:
[----:B------:R-:W-:-:S07]  /*2520*/  MOV R15, R13 ;  /* 0x0000000d000f7202 */ /* 0x000fce0000000f00 */
.L_x_3228:
[----:B------:R-:W-:Y:S05]  /*2530*/  BSYNC B2 ;  /* 0x0000000000027941 */ /* 0x000fea0003800000 */
.L_x_3227:
[----:B------:R-:W-:Y:S02]  /*2540*/  ISETP.NE.U32.AND P0, PT, R4, RZ, PT ;  /* 0x000000ff0400720c */ /* 0x000fe40003f05070 */
        /* <DEDUP_REMOVED lines=14> */
[C---:B--2--5:R-:W-:Y:S01]  /*2630*/  FMUL.FTZ R5, R7.reuse, R19 ;  /* 0x0000001307057220 */ /* 0x064fe20000410000 */
[----:B------:R-:W-:-:S03]  /*2640*/  FMUL.FTZ R16, R7, R18 ;  /* 0x0000001207107220 */ /* 0x000fc60000410000 */
[C---:B------:R-:W-:Y:S01]  /*2650*/  FFMA.FTZ R5, R6.reuse, R18, -R5 ;  /* 0x0000001206057223 */ /* 0x040fe20000010805 */
[----:B------:R-:W-:-:S03]  /*2660*/  FFMA.FTZ R16, R6, R19, R16 ;  /* 0x0000001306107223 */ /* 0x000fc60000010010 */
[----:B------:R-:W-:Y:S01]  /*2670*/  FADD.FTZ R8, R8, R5 ;  /* 0x0000000508087221 */ /* 0x000fe20000010000 */
[----:B------:R-:W-:-:S03]  /*2680*/  FADD.FTZ R9, R9, R16 ;  /* 0x0000001009097221 */ /* 0x000fc60000010000 */
[----:B------:R-:W-:Y:S05]  /*2690*/  @!P0 BRA `(.L_x_3226) ;  /* 0x0000000000788947 */ /* 0x000fea0003800000 */
[----:B------:R-:W-:Y:S01]  /*26a0*/  ISETP.NE.U32.AND P0, PT, R4, 0x2, PT ;  /* 0x000000020400780c */ /* 0x000fe20003f05070 */
[----:B------:R-:W2:Y:S03]  /*26b0*/  LDG.E.64.CONSTANT R16, desc[UR4][R14.64+0x8] ;  /* 0x000008040e107981 */ /* 0x000ea6000c1e9b00 */
[----:B------:R-:W-:-:S13]  /*26c0*/  ISETP.NE.AND.EX P0, PT, RZ, RZ, PT, P0 ;  /* 0x000000ffff00720c */ /* 0x000fda0003f05300 */
[----:B------:R-:W3:Y:S01]  /*26d0*/  @P0 LDG.E.64.CONSTANT R18, desc[UR4][R14.64+0x10] ;  /* 0x000010040e120981 */ /* 0x000ee2000c1e9b00 */
[-C--:B--2---:R-:W-:Y:S02]  /*26e0*/  IMAD R17, R17, R12.reuse, RZ ;  /* 0x0000000c11117224 */ /* 0x084fe400078e02ff */
[----:B------:R-:W-:-:S04]  /*26f0*/  IMAD.WIDE.U32 R4, R16, R12, RZ ;  /* 0x0000000c10047225 */ /* 0x000fc800078e00ff */
[-C--:B---3--:R-:W-:Y:S02]  /*2700*/  @P0 IMAD R20, R19, R12.reuse, RZ ;  /* 0x0000000c13140224 */ /* 0x088fe400078e02ff */
[----:B------:R-:W-:Y:S02]  /*2710*/  IMAD R19, R16, R13, R17 ;  /* 0x0000000d10137224 */ /* 0x000fe400078e0211 */
[----:B------:R-:W-:Y:S01]  /*2720*/  @P0 IMAD.WIDE.U32 R16, R18, R12, RZ ;  /* 0x0000000c12100225 */ /* 0x000fe200078e00ff */
[----:B------:R-:W-:-:S03]  /*2730*/  LEA R12, P1, R4, R0, 0x3 ;  /* 0x00000000040c7211 */ /* 0x000fc600078218ff */
[----:B------:R-:W-:Y:S01]  /*2740*/  @P0 IMAD R21, R18, R13, R20 ;  /* 0x0000000d12150224 */ /* 0x000fe200078e0214 */
[----:B------:R-:W-:Y:S02]  /*2750*/  IADD3 R13, R5, R19, RZ ;  /* 0x00000013050d7210 */ /* 0x000fe40007ffe0ff */
[----:B------:R-:W-:Y:S02]  /*2760*/  @P0 LEA R18, P2, R16, R0, 0x3 ;  /* 0x0000000010120211 */ /* 0x000fe400078418ff */
[----:B------:R-:W-:Y:S02]  /*2770*/  @P0 IADD3 R5, R17, R21, RZ ;  /* 0x0000001511050210 */ /* 0x000fe40007ffe0ff */
[-C--:B------:R-:W-:Y:S02]  /*2780*/  LEA.HI.X R13, R4, R2.reuse, R13, 0x3, P1 ;  /* 0x00000002040d7211 */ /* 0x080fe400008f1c0d */
[----:B------:R-:W-:-:S04]  /*2790*/  @P0 LEA.HI.X R19, R16, R2, R5, 0x3, P2 ;  /* 0x0000000210130211 */ /* 0x000fc800010f1c05 */
[----:B------:R-:W2:Y:S04]  /*27a0*/  LDG.E.64.CONSTANT R12, desc[UR4][R12.64] ;  /* 0x000000040c0c7981 */ /* 0x000ea8000c1e9b00 */
[----:B------:R-:W3:Y:S01]  /*27b0*/  @P0 LDG.E.64.CONSTANT R18, desc[UR4][R18.64] ;  /* 0x0000000412120981 */ /* 0x000ee2000c1e9b00 */
[C---:B--2---:R-:W-:Y:S01]  /*27c0*/  FMUL.FTZ R5, R7.reuse, R13 ;  /* 0x0000000d07057220 */ /* 0x044fe20000410000 */
[C---:B------:R-:W-:Y:S01]  /*27d0*/  FMUL.FTZ R0, R7.reuse, R12 ;  /* 0x0000000c07007220 */ /* 0x040fe20000410000 */
[C---:B---3--:R-:W-:Y:S01]  /*27e0*/  @P0 FMUL.FTZ R15, R7.reuse, R19 ;  /* 0x00000013070f0220 */ /* 0x048fe20000410000 */
[----:B------:R-:W-:Y:S01]  /*27f0*/  @P0 FMUL.FTZ R2, R7, R18 ;  /* 0x0000001207020220 */ /* 0x000fe20000410000 */
[C---:B------:R-:W-:Y:S01]  /*2800*/  FFMA.FTZ R5, R6.reuse, R12, -R5 ;  /* 0x0000000c06057223 */ /* 0x040fe20000010805 */
[C---:B------:R-:W-:Y:S01]  /*2810*/  FFMA.FTZ R0, R6.reuse, R13, R0 ;  /* 0x0000000d06007223 */ /* 0x040fe20000010000 */
[C---:B------:R-:W-:Y:S01]  /*2820*/  @P0 FFMA.FTZ R15, R6.reuse, R18, -R15 ;  /* 0x00000012060f0223 */ /* 0x040fe2000001080f */
[----:B------:R-:W-:Y:S01]  /*2830*/  @P0 FFMA.FTZ R2, R6, R19, R2 ;  /* 0x0000001306020223 */ /* 0x000fe20000010002 */
[----:B------:R-:W-:Y:S01]  /*2840*/  FADD.FTZ R8, R8, R5 ;  /* 0x0000000508087221 */ /* 0x000fe20000010000 */
[----:B------:R-:W-:-:S03]  /*2850*/  FADD.FTZ R9, R9, R0 ;  /* 0x0000000009097221 */ /* 0x000fc60000010000 */
[----:B------:R-:W-:Y:S01]  /*2860*/  @P0 FADD.FTZ R8, R8, R15 ;  /* 0x0000000f08080221 */ /* 0x000fe20000010000 */
[----:B------:R-:W-:-:S07]  /*2870*/  @P0 FADD.FTZ R9, R9, R2 ;  /* 0x0000000209090221 */ /* 0x000fce0000010000 */
.L_x_3226:
[----:B------:R-:W-:Y:S05]  /*2880*/  BSYNC B1 ;  /* 0x0000000000017941 */ /* 0x000fea0003800000 */
.L_x_3225:
[----:B------:R0:W-:Y:S01]  /*2890*/  STG.E.64 desc[UR4][R10.64], R8 ;  /* 0x000000080a007986 */ /* 0x0001e2000c101b04 */
[----:B------:R-:W-:-:S07]  /*28a0*/  IADD3 R3, R3, 0x80, RZ ;  /* 0x0000008003037810 */ /* 0x000fce0007ffe0ff */
.L_x_3223:
[----:B------:R-:W-:Y:S05]  /*28b0*/  BSYNC B0 ;  /* 0x0000000000007941 */ /* 0x000fea0003800000 */
.L_x_3222:
[----:B------:R-:W-:Y:S01]  /*28c0*/  ISETP.GE.AND P0, PT, R3, UR8, PT ;  /* 0x0000000803007c0c */ /* 0x000fe2000bf06270 */
[----:B------:R-:W-:Y:S01]  /*28d0*/  BSSY B1, `(.L_x_3231) ;  /* 0x0000ef2000017945 */ /* 0x000fe20003800000 */
[----:B------:R-:W-:-:S03]  /*28e0*/  ULDC.64 UR6, c[0x0][0x5e8] ;  /* 0x00017a0000067ab9 */ /* 0x000fc60000000a00 */
[----:B------:R-:W-:Y:S08]  /*28f0*/  BSSY B0, `(.L_x_3232) ;  /* 0x0000c74000007945 */ /* 0x000ff00003800000 */
[----:B------:R-:W-:Y:S05]  /*2900*/  @P0 BRA `(.L_x_3233) ;  /* 0x0000004c00dc0947 */ /* 0x000fea0003800000 */
[----:B-----5:R-:W1:Y:S01]  /*2910*/  LDC R7, c[0x0][0x218] ;  /* 0x00008600ff077b82 */ /* 0x020e620000000800 */
        /* <DEDUP_REMOVED lines=455> */
.L_x_3234:
        /* <DEDUP_REMOVED lines=57> */
.L_x_3240:
        /* <DEDUP_REMOVED lines=64> */
.L_x_3239:
[----:B------:R-:W-:-:S07]  /*4d20*/  MOV R15, R13 ;  /* 0x0000000d000f7202 */ /* 0x000fce0000000f00 */
.L_x_3238:
[----:B------:R-:W-:Y:S05]  /*4d30*/  BSYNC B3 ;  /* 0x0000000000037941 */ /* 0x000fea0003800000 */
.L_x_3237:
        /* <DEDUP_REMOVED lines=52> */
.L_x_3236:
[----:B------:R-:W-:Y:S05]  /*5080*/  BSYNC B2 ;  /* 0x0000000000027941 */ /* 0x000fea0003800000 */
.L_x_3235:
[----:B------:R0:W-:Y:S01]  /*5090*/  STG.E.64 desc[UR4][R10.64], R8 ;  /* 0x000000080a007986 */ /* 0x0001e2000c101b04 */
[----:B------:R-:W-:-:S04]  /*50a0*/  IADD3 R3, R3, 0x80, RZ ;  /* 0x0000008003037810 */ /* 0x000fc80007ffe0ff */
[----:B------:R-:W-:-:S13]  /*50b0*/  ISETP.GE.AND P0, PT, R3, UR8, PT ;  /* 0x0000000803007c0c */ /* 0x000fda000bf06270 */
[----:B0-----:R-:W-:Y:S05]  /*50c0*/  @P0 BRA `(.L_x_3241) ;  /* 0x0000004c00e00947 */ /* 0x001fea0003800000 */
[----:B-----5:R-:W0:Y:S01]  /*50d0*/  LDC R7, c[0x0][0x218] ;  /* 0x00008600ff077b82 */ /* 0x020e220000000800 */
        /* <DEDUP_REMOVED lines=455> */
.L_x_3242:
        /* <DEDUP_REMOVED lines=57> */
.L_x_3248:
[----:B------:R-:W2:Y:S01]  /*70e0*/  LDG.E.64.CONSTANT R22, desc[UR4][R12.64] ;  /* 0x000000040c167981 */ /* 0x000ea2000c1e9b00 */
[----:B------:R-:W-:-:S03]  /*70f0*/  ULDC.64 UR10, c[0x0][0x5e8] ;  /* 0x00017a00000a7ab9 */ /* 0x000fc60000000a00 */
[----:B------:R-:W3:Y:S04]  /*7100*/  LDG.E.64.CONSTANT R20, desc[UR4][R12.64+0x8] ;  /* 0x000008040c147981 */ /* 0x000ee8000c1e9b00 */
[----:B------:R-:W4:Y:S04]  /*7110*/  LDG.E.64.CONSTANT R28, desc[UR4][R12.64+0x10] ;  /* 0x000010040c1c7981 */ /* 0x000f28000c1e9b00 */
[----:B------:R-:W4:Y:S01]  /*7120*/  LDG.E.64.CONSTANT R14, desc[UR4][R12.64+0x18] ;  /* 0x000018040c0e7981 */ /* 0x000f22000c1e9b00 */
        /* <DEDUP_REMOVED lines=60> */
.L_x_3247:
[----:B------:R-:W-:-:S07]  /*74f0*/  MOV R15, R13 ;  /* 0x0000000d000f7202 */ /* 0x000fce0000000f00 */
.L_x_3246:
[----:B------:R-:W-:Y:S05]  /*7500*/  BSYNC B3 ;  /* 0x0000000000037941 */ /* 0x000fea0003800000 */
.L_x_3245:
        /* <DEDUP_REMOVED lines=52> */
.L_x_3244:
[----:B------:R-:W-:Y:S05]  /*7850*/  BSYNC B2 ;  /* 0x0000000000027941 */ /* 0x000fea0003800000 */
.L_x_3243:
[----:B------:R1:W-:Y:S01]  /*7860*/  STG.E.64 desc[UR4][R10.64], R8 ;  /* 0x000000080a007986 */ /* 0x0003e2000c101b04 */
[----:B------:R-:W-:-:S07]  /*7870*/  IADD3 R3, R3, 0x80, RZ ;  /* 0x0000008003037810 */ /* 0x000fce0007ffe0ff */
.L_x_3233:
[----:B------:R-:W-:-:S13]  /*7880*/  ISETP.GE.AND P0, PT, R3, UR8, PT ;  /* 0x0000000803007c0c */ /* 0x000fda000bf06270 */
[----:B------:R-:W-:Y:S05]  /*7890*/  @P0 BRA `(.L_x_3249) ;  /* 0x0000004c00e00947 */ /* 0x000fea0003800000 */
[----:B-----5:R-:W2:Y:S01]  /*78a0*/  LDC R7, c[0x0][0x218] ;  /* 0x00008600ff077b82 */ /* 0x020ea20000000800 */
        /* <DEDUP_REMOVED lines=455> */
.L_x_3250:
        /* <DEDUP_REMOVED lines=57> */
.L_x_3256:
        /* <DEDUP_REMOVED lines=65> */
.L_x_3255:
[----:B------:R-:W-:-:S07]  /*9cc0*/  MOV R15, R13 ;  /* 0x0000000d000f7202 */ /* 0x000fce0000000f00 */
.L_x_3254:
[----:B------:R-:W-:Y:S05]  /*9cd0*/  BSYNC B3 ;  /* 0x0000000000037941 */ /* 0x000fea0003800000 */
.L_x_3253:
        /* <DEDUP_REMOVED lines=52> */
.L_x_3252:
[----:B------:R-:W-:Y:S05]  /*a020*/  BSYNC B2 ;  /* 0x0000000000027941 */ /* 0x000fea0003800000 */
.L_x_3251:
[----:B------:R0:W-:Y:S01]  /*a030*/  STG.E.64 desc[UR4][R10.64], R8 ;  /* 0x000000080a007986 */ /* 0x0001e2000c101b04 */
[----:B------:R-:W-:-:S07]  /*a040*/  IADD3 R3, R3, 0x80, RZ ;  /* 0x0000008003037810 */ /* 0x000fce0007ffe0ff */
.L_x_3241:
[----:B------:R-:W-:-:S13]  /*a050*/  ISETP.GE.AND P0, PT, R3, UR8, PT ;  /* 0x0000000803007c0c */ /* 0x000fda000bf06270 */
        /* <DEDUP_REMOVED lines=457> */
.L_x_3258:
        /* <DEDUP_REMOVED lines=57> */
.L_x_3264:
        /* <DEDUP_REMOVED lines=65> */
.L_x_3263:
[----:B------:R-:W-:-:S07]  /*c490*/  MOV R15, R13 ;  /* 0x0000000d000f7202 */ /* 0x000fce0000000f00 */
.L_x_3262:
[----:B------:R-:W-:Y:S05]  /*c4a0*/  BSYNC B3 ;  /* 0x0000000000037941 */ /* 0x000fea0003800000 */
.L_x_3261:
        /* <DEDUP_REMOVED lines=52> */
.L_x_3260:
[----:B------:R-:W-:Y:S05]  /*c7f0*/  BSYNC B2 ;  /* 0x0000000000027941 */ /* 0x000fea0003800000 */
.L_x_3259:
[----:B------:R2:W-:Y:S01]  /*c800*/  STG.E.64 desc[UR4][R10.64], R8 ;  /* 0x000000080a007986 */ /* 0x0005e2000c101b04 */
[----:B------:R-:W-:-:S07]  /*c810*/  IADD3 R3, R3, 0x80, RZ ;  /* 0x0000008003037810 */ /* 0x000fce0007ffe0ff */
.L_x_3249:
[----:B------:R-:W-:-:S13]  /*c820*/  ISETP.GE.AND P0, PT, R3, UR8, PT ;  /* 0x0000000803007c0c */ /* 0x000fda000bf06270 */
[----:B------:R-:W-:Y:S05]  /*c830*/  @P0 BREAK B0 ;  /* 0x0000000000000942 */ /* 0x000fea0003800000 */
[----:B------:R-:W-:Y:S05]  /*c840*/  @P0 BRA `(.L_x_3265) ;  /* 0x0000004c00e80947 */ /* 0x000fea0003800000 */
[----:B-----5:R-:W3:Y:S01]  /*c850*/  LDC R7, c[0x0][0x218] ;  /* 0x00008600ff077b82 */ /* 0x020ee20000000800 */
        /* <DEDUP_REMOVED lines=455> */
.L_x_3266:
        /* <DEDUP_REMOVED lines=57> */
.L_x_3272:
        /* <DEDUP_REMOVED lines=65> */
.L_x_3271:
[----:B------:R-:W-:-:S07]  /*ec70*/  MOV R15, R13 ;  /* 0x0000000d000f7202 */ /* 0x000fce0000000f00 */
.L_x_3270:
[----:B------:R-:W-:Y:S05]  /*ec80*/  BSYNC B3 ;  /* 0x0000000000037941 */ /* 0x000fea0003800000 */
.L_x_3269:
        /* <DEDUP_REMOVED lines=52> */
.L_x_3268:
[----:B------:R-:W-:Y:S05]  /*efd0*/  BSYNC B2 ;  /* 0x0000000000027941 */ /* 0x000fea0003800000 */
.L_x_3267:
[----:B------:R1:W-:Y:S01]  /*efe0*/  STG.E.64 desc[UR4][R10.64], R8 ;  /* 0x000000080a007986 */ /* 0x0003e2000c101b04 */
[----:B------:R-:W-:-:S07]  /*eff0*/  IADD3 R3, R3, 0x80, RZ ;  /* 0x0000008003037810 */ /* 0x000fce0007ffe0ff */
.L_x_3257:
[----:B------:R-:W-:-:S13]  /*f000*/  ISETP.GE.AND P0, PT, R3, UR8, PT ;  /* 0x0000000803007c0c */ /* 0x000fda000bf06270 */
[----:B------:R-:W-:Y:S05]  /*f010*/  @P0 BREAK B0 ;  /* 0x0000000000000942 */ /* 0x000fea0003800000 */
[----:B------:R-:W-:Y:S05]  /*f020*/  @P0 BRA `(.L_x_3265) ;  /* 0x0000002400f00947 */ /* 0x000fea0003800000 */
[----:B------:R-:W-:Y:S05]  /*f030*/  BSYNC B0 ;  /* 0x0000000000007941 */ /* 0x000fea0003800000 */
.L_x_3232:
        /* <DEDUP_REMOVED lines=456> */
.L_x_3273:
        /* <DEDUP_REMOVED lines=57> */
.L_x_3279:
        /* <DEDUP_REMOVED lines=65> */
.L_x_3278:
[----:B------:R-:W-:-:S07]  /*11460*/  MOV R15, R13 ;  /* 0x0000000d000f7202 */ /* 0x000fce0000000f00 */
.L_x_3277:
[----:B------:R-:W-:Y:S05]  /*11470*/  BSYNC B3 ;  /* 0x0000000000037941 */ /* 0x000fea0003800000 */
.L_x_3276:
        /* <DEDUP_REMOVED lines=52> */
.L_x_3275:
[----:B------:R-:W-:Y:S05]  /*117c0*/  BSYNC B2 ;  /* 0x0000000000027941 */ /* 0x000fea0003800000 */
.L_x_3274:
[----:B------:R3:W-:Y:S01]  /*117d0*/  STG.E.64 desc[UR4][R10.64], R8 ;  /* 0x000000080a007986 */ /* 0x0007e2000c101b04 */
[----:B------:R-:W-:-:S07]  /*117e0*/  IADD3 R3, R3, 0x80, RZ ;  /* 0x0000008003037810 */ /* 0x000fce0007ffe0ff */
.L_x_3265:
[----:B------:R-:W-:Y:S05]  /*117f0*/  BSYNC B1 ;  /* 0x0000000000017941 */ /* 0x000fea0003800000 */
.L_x_3231:
[----:B------:R-:W-:Y:S05]  /*11800*/  WARPSYNC.ALL ;  /* 0x0000000000007948 */ /* 0x000fea0003800000 */
[----:B------:R-:W-:-:S13]  /*11810*/  ISETP.GE.AND P0, PT, R3, UR8, PT ;  /* 0x0000000803007c0c */ /* 0x000fda000bf06270 */
[----:B------:R-:W-:Y:S05]  /*11820*/  @P0 EXIT ;  /* 0x000000000000094d */ /* 0x000fea0003800000 */
[----:B-----5:R-:W4:Y:S01]  /*11830*/  LDC R7, c[0x0][0x218] ;  /* 0x00008600ff077b82 */ /* 0x020f220000000800 */
[----:B------:R-:W-:Y:S01]  /*11840*/  HFMA2.MMA R6, -RZ, RZ, 0, 0 ;  /* 0x00000000ff067435 */ /* 0x000fe200000001ff */
[----:B------:R-:W-:Y:S01]  /*11850*/  CS2R R4, SRZ ;  /* 0x0000000000047805 */ /* 0x000fe2000001ff00 */
[----:B------:R-:W-:Y:S01]  /*11860*/  HFMA2.MMA R2, -RZ, RZ, 0, 0 ;  /* 0x00000000ff027435 */ /* 0x000fe200000001ff */
[----:B------:R-:W-:Y:S02]  /*11870*/  MOV R0, RZ ;  /* 0x000000ff00007202 */ /* 0x000fe40000000f00 */
[----:B0123--:R-:W-:Y:S02]  /*11880*/  MOV R10, RZ ;  /* 0x000000ff000a7202 */ /* 0x00ffe40000000f00 */
        /* <DEDUP_REMOVED lines=450> */
.L_x_3280:
        /* <DEDUP_REMOVED lines=43> */
[----:B------:R0:W5:Y:S01]  /*13760*/  LDG.E.64.CONSTANT R6, desc[UR4][R14.64] ;  /* 0x000000040e067981 */ /* 0x000162000c1e9b00 */
[----:B------:R-:W-:Y:S01]  /*13770*/  IADD3 R3, P1, R12, -0x1, RZ ;  /* 0xffffffff0c037810 */ /* 0x000fe20007f3e0ff */
[----:B------:R-:W-:Y:S01]  /*13780*/  BSSY B2, `(.L_x_3283) ;  /* 0x000004d000027945 */ /* 0x000fe20003800000 */
[----:B------:R-:W-:Y:S02]  /*13790*/  CS2R R8, SRZ ;  /* 0x0000000000087805 */ /* 0x000fe4000001ff00 */
[----:B------:R-:W-:Y:S02]  /*137a0*/  ISETP.GE.U32.AND P0, PT, R3, 0x3, PT ;  /* 0x000000030300780c */ /* 0x000fe40003f06070 */
[----:B------:R-:W-:-:S04]  /*137b0*/  IADD3.X R3, R4, -0x1, RZ, P1, !PT ;  /* 0xffffffff04037810 */ /* 0x000fc80000ffe4ff */
[----:B------:R-:W-:Y:S02]  /*137c0*/  ISETP.GE.U32.AND.EX P0, PT, R3, RZ, PT, P0 ;  /* 0x000000ff0300720c */ /* 0x000fe40003f06100 */
[----:B------:R-:W-:-:S11]  /*137d0*/  LOP3.LUT R3, R12, 0x3, RZ, 0xc0, !PT ;  /* 0x000000030c037812 */ /* 0x000fd600078ec0ff */
[----:B0-----:R-:W-:Y:S05]  /*137e0*/  @!P0 BRA `(.L_x_3284) ;  /* 0x0000000400188947 */ /* 0x001fea0003800000 */
[----:B------:R-:W-:Y:S01]  /*137f0*/  IADD3 R5, P0, -R3, R12, RZ ;  /* 0x0000000c03057210 */ /* 0x000fe20007f1e1ff */
[----:B------:R-:W-:Y:S01]  /*13800*/  HFMA2.MMA R9, -RZ, RZ, 0, 0 ;  /* 0x00000000ff097435 */ /* 0x000fe200000001ff */
[----:B------:R-:W-:Y:S01]  /*13810*/  BSSY B3, `(.L_x_3285) ;  /* 0x0000042000037945 */ /* 0x000fe20003800000 */
[----:B------:R-:W-:Y:S02]  /*13820*/  MOV R12, R16 ;  /* 0x00000010000c7202 */ /* 0x000fe40000000f00 */
[----:B------:R-:W-:-:S08]  /*13830*/  IADD3.X R4, R4, -0x1, RZ, P0, !PT ;  /* 0xffffffff04047810 */ /* 0x000fd000007fe4ff */
.L_x_3286:
        /* <DEDUP_REMOVED lines=14> */
[----:B------:R-:W-:Y:S01]  /*13920*/  IMAD R15, R15, UR6, RZ ;  /* 0x000000060f0f7c24 */ /* 0x000fe2000f8e02ff */
[----:B------:R-:W-:Y:S01]  /*13930*/  IADD3 R19, R19, R25, RZ ;  /* 0x0000001913137210 */ /* 0x000fe20007ffe0ff */
[----:B------:R-:W-:Y:S01]  /*13940*/  IMAD R27, R26, UR7, R21 ;  /* 0x000000071a1b7c24 */ /* 0x000fe2000f8e0215 */
[-C--:B------:R-:W-:Y:S01]  /*13950*/  LEA.HI.X R21, R16, R2.reuse, R17, 0x3, P0 ;  /* 0x0000000210157211 */ /* 0x080fe200000f1c11 */
[----:B------:R-:W-:Y:S01]  /*13960*/  IMAD.WIDE.U32 R24, R26, UR6, RZ ;  /* 0x000000061a187c25 */ /* 0x000fe2000f8e00ff */
[----:B------:R-:W-:-:S02]  /*13970*/  LEA.HI.X R23, R18, R2, R19, 0x3, P1 ;  /* 0x0000000212177211 */ /* 0x000fc400008f1c13 */
[----:B------:R-:W-:Y:S02]  /*13980*/  LEA R16, P0, R24, R0, 0x3 ;  /* 0x0000000018107211 */ /* 0x000fe400078018ff */
[----:B------:R-:W2:Y:S01]  /*13990*/  LDG.E.64.CONSTANT R20, desc[UR4][R20.64] ;  /* 0x0000000414147981 */ /* 0x000ea2000c1e9b00 */
[----:B------:R-:W-:Y:S01]  /*139a0*/  IADD3 R27, R25, R27, RZ ;  /* 0x0000001b191b7210 */ /* 0x000fe20007ffe0ff */
[C---:B------:R-:W-:Y:S02]  /*139b0*/  IMAD R19, R14.reuse, UR7, R15 ;  /* 0x000000070e137c24 */ /* 0x040fe4000f8e020f */
[----:B------:R-:W-:Y:S01]  /*139c0*/  IMAD.WIDE.U32 R14, R14, UR6, RZ ;  /* 0x000000060e0e7c25 */ /* 0x000fe2000f8e00ff */
[----:B------:R-:W-:Y:S01]  /*139d0*/  LEA.HI.X R17, R24, R2, R27, 0x3, P0 ;  /* 0x0000000218117211 */ /* 0x000fe200000f1c1b */
[----:B------:R-:W3:Y:S01]  /*139e0*/  LDG.E.64.CONSTANT R22, desc[UR4][R22.64] ;  /* 0x0000000416167981 */ /* 0x000ee2000c1e9b00 */
[----:B------:R-:W-:Y:S02]  /*139f0*/  LEA R18, P0, R14, R0, 0x3 ;  /* 0x000000000e127211 */ /* 0x000fe400078018ff */
[----:B------:R-:W-:-:S02]  /*13a00*/  IADD3 R15, R15, R19, RZ ;  /* 0x000000130f0f7210 */ /* 0x000fc40007ffe0ff */
[----:B------:R-:W4:Y:S02]  /*13a10*/  LDG.E.64.CONSTANT R16, desc[UR4][R16.64] ;  /* 0x0000000410107981 */ /* 0x000f24000c1e9b00 */
[----:B------:R-:W-:-:S06]  /*13a20*/  LEA.HI.X R19, R14, R2, R15, 0x3, P0 ;  /* 0x000000020e137211 */ /* 0x000fcc00000f1c0f */
[----:B------:R-:W4:Y:S01]  /*13a30*/  LDG.E.64.CONSTANT R18, desc[UR4][R18.64] ;  /* 0x0000000412127981 */ /* 0x000f22000c1e9b00 */
[----:B------:R-:W-:-:S04]  /*13a40*/  IADD3 R5, P0, R5, -0x4, RZ ;  /* 0xfffffffc05057810 */ /* 0x000fc80007f1e0ff */
[----:B------:R-:W-:Y:S02]  /*13a50*/  IADD3.X R4, R4, -0x1, RZ, P0, !PT ;  /* 0xffffffff04047810 */ /* 0x000fe400007fe4ff */
[----:B------:R-:W-:-:S04]  /*13a60*/  ISETP.NE.U32.AND P0, PT, R5, RZ, PT ;  /* 0x000000ff0500720c */ /* 0x000fc80003f05070 */
[----:B------:R-:W-:Y:S02]  /*13a70*/  ISETP.NE.AND.EX P0, PT, R4, RZ, PT, P0 ;  /* 0x000000ff0400720c */ /* 0x000fe40003f05300 */
[----:B------:R-:W-:-:S04]  /*13a80*/  IADD3 R12, P1, R12, 0x20, RZ ;  /* 0x000000200c0c7810 */ /* 0x000fc80007f3e0ff */
[----:B------:R-:W-:Y:S01]  /*13a90*/  IADD3.X R13, RZ, R13, RZ, P1, !PT ;  /* 0x0000000dff0d7210 */ /* 0x000fe20000ffe4ff */
        /* <DEDUP_REMOVED lines=10> */
[-C--:B------:R-:W-:Y:S02]  /*13b40*/  FMUL.FTZ R8, R7, R16.reuse ;  /* 0x0000001007087220 */ /* 0x080fe40000410000 */
[----:B------:R-:W-:Y:S01]  /*13b50*/  FADD.FTZ R15, R15, R22 ;  /* 0x000000160f0f7221 */ /* 0x000fe20000010000 */
[C---:B------:R-:W-:Y:S01]  /*13b60*/  FFMA.FTZ R23, R6.reuse, R23, R20 ;  /* 0x0000001706177223 */ /* 0x040fe20000010014 */
[C---:B------:R-:W-:Y:S01]  /*13b70*/  FFMA.FTZ R16, R6.reuse, R16, -R9 ;  /* 0x0000001006107223 */ /* 0x040fe20000010809 */
[----:B------:R-:W-:-:S02]  /*13b80*/  FFMA.FTZ R17, R6, R17, R8 ;  /* 0x0000001106117223 */ /* 0x000fc40000010008 */
[----:B------:R-:W-:Y:S01]  /*13b90*/  FADD.FTZ R14, R14, R23 ;  /* 0x000000170e0e7221 */ /* 0x000fe20000010000 */
        /* <DEDUP_REMOVED lines=10> */
.L_x_3285:
[----:B------:R-:W-:-:S07]  /*13c40*/  MOV R16, R12 ;  /* 0x0000000c00107202 */ /* 0x000fce0000000f00 */
.L_x_3284:
[----:B------:R-:W-:Y:S05]  /*13c50*/  BSYNC B2 ;  /* 0x0000000000027941 */ /* 0x000fea0003800000 */
.L_x_3283:
        /* <DEDUP_REMOVED lines=28> */
[----:B------:R-:W-:Y:S02]  /*13e20*/  IMAD R3, R16, R5, R3 ;  /* 0x0000000510037224 */ /* 0x000fe400078e0203 */
[-C--:B---3--:R-:W-:Y:S02]  /*13e30*/  @P0 IMAD R19, R19, R4.reuse, RZ ;  /* 0x0000000413130224 */ /* 0x088fe400078e02ff */
        /* <DEDUP_REMOVED lines=22> */
.L_x_3282:
[----:B------:R-:W-:Y:S05]  /*13fa0*/  BSYNC B1 ;  /* 0x0000000000017941 */ /* 0x000fea0003800000 */
.L_x_3281:
[----:B------:R-:W-:Y:S01]  /*13fb0*/  STG.E.64 desc[UR4][R10.64], R8 ;  /* 0x000000080a007986 */ /* 0x000fe2000c101b04 */
[----:B------:R-:W-:Y:S05]  /*13fc0*/  EXIT ;  /* 0x000000000000794d */ /* 0x000fea0003800000 */
.L_x_3287:
        /* <DEDUP_REMOVED lines=11> */
.L_x_18555:


//--------------------- .text._ZN2at6native73_GLOBAL__N__c8866d80_35_SparseBinaryOpIntersectionKernel_cu_f5210f67_363612apply_kernelILi128ELi8EZNS1_29binary_op_intersection_kernelINS1_5MulOpEN3c107complexIdEElEEvRNS_14TensorIteratorEllRKNS_6TensorEbEUliE_EEviT1_ --------------------------
	.section	.text._ZN2at6native73_GLOBAL__N__c8866d80_35_SparseBinaryOpIntersectionKernel_cu_f5210f67_363612apply_kernelILi128ELi8EZNS1_29binary_op_intersection_kernelINS1_5MulOpEN3c107complexIdEElEEvRNS_14TensorIteratorEllRKNS_6TensorEbEUliE_EEviT1_,"ax",@progbits
	.align	128
.text._ZN2at6native73_GLOBAL__N__c8866d80_35_SparseBinaryOpIntersectionKernel_cu_f5210f67_363612apply_kernelILi128ELi8EZNS1_29binary_op_intersection_kernelINS1_5MulOpEN3c107complexIdEElEEvRNS_14TensorIteratorEllRKNS_6TensorEbEUliE_EEviT1_:
        .type           _ZN2at6native73_GLOBAL__N__c8866d80_35_SparseBinaryOpIntersectionKernel_cu_f5210f67_363612apply_kernelILi128ELi8EZNS1_29binary_op_intersection_kernelINS1_5MulOpEN3c107complexIdEElEEvRNS_14TensorIteratorEllRKNS_6TensorEbEUliE_EEviT1_,@function
        .size           _ZN2at6native73_GLOBAL__N__c8866d80_35_SparseBinaryOpIntersectionKernel_cu_f5210f67_363612apply_kernelILi128ELi8EZNS1_29binary_op_intersection_kernelINS1_5MulOpEN3c107complexIdEElEEvRNS_14TensorIteratorEllRKNS_6TensorEbEUliE_EEviT1_,(.L_x_18556 - _ZN2at6native73_GLOBAL__N__c8866d80_35_SparseBinaryOpIntersectionKernel_cu_f5210f67_363612apply_kernelILi128ELi8EZNS1_29binary_op_intersection_kernelINS1_5MulOpEN3c107complexIdEElEEvRNS_14TensorIteratorEllRKNS_6TensorEbEUliE_EEviT1_)
        .other          _ZN2at6native73_GLOBAL__N__c8866d80_35_SparseBinaryOpIntersectionKernel_cu_f5210f67_363612apply_kernelILi128ELi8EZNS1_29binary_op_intersection_kernelINS1_5MulOpEN3c107complexIdEElEEvRNS_14TensorIteratorEllRKNS_6TensorEbEUliE_EEviT1_,@"STO_CUDA_ENTRY STV_DEFAULT"
_ZN2at6native73_GLOBAL__N__c8866d80_35_SparseBinaryOpIntersectionKernel_cu_f5210f67_363612apply_kernelILi128ELi8EZNS1_29binary_op_intersection_kernelINS1_5MulOpEN3c107complexIdEElEEvRNS_14TensorIteratorEllRKNS_6TensorEbEUliE_EEviT1_:
        /* <DEDUP_REMOVED lines=25> */
[----:B------:R-:W-:-:S04]  /*0190*/  ULDC.64 UR14, c[0x0][0x358] ;  /* 0x0000d600000e7ab9 */ /* 0x000fc80000000a00 */
        /* <DEDUP_REMOVED lines=447> */
.L_x_3290:
        /* <DEDUP_REMOVED lines=18> */
[----:B------:R-:W-:Y:S02]  /*1eb0*/  CS2R R10, SRZ ;  /* 0x00000000000a7805 */ /* 0x000fe4000001ff00 */
        /* <DEDUP_REMOVED lines=13> */
[----:B------:R-:W-:-:S02]  /*1f90*/  IADD3 R28, P2, R28, UR10, RZ ;  /* 0x0000000a1c1c7c10 */ /* 0x000fc4000ff5e0ff */
[----:B----4-:R-:W-:Y:S02]  /*1fa0*/  LEA R12, P3, R4, UR14, 0x3 ;  /* 0x0000000e040c7c11 */ /* 0x010fe4000f8618ff */
[----:B------:R-:W-:Y:S02]  /*1fb0*/  IADD3 R34, P4, R34, UR12, RZ ;  /* 0x0000000c22227c10 */ /* 0x000fe4000ff9e0ff */
[----:B------:R-:W-:Y:S02]  /*1fc0*/  LEA R2, P1, R6, R3, 0x4 ;  /* 0x0000000306027211 */ /* 0x000fe400078220ff */
[----:B------:R-:W-:Y:S02]  /*1fd0*/  IADD3 R3, R7, R9, RZ ;  /* 0x0000000907037210 */ /* 0x000fe40007ffe0ff */
[----:B------:R-:W-:Y:S02]  /*1fe0*/  LEA.HI.X R13, R4, UR15, R5, 0x3, P3 ;  /* 0x0000000f040d7c11 */ /* 0x000fe400098f1c05 */
[----:B------:R-:W-:-:S02]  /*1ff0*/  IADD3.X R29, RZ, UR11, RZ, P2, !PT ;  /* 0x0000000bff1d7c10 */ /* 0x000fc400097fe4ff */
[----:B------:R-:W-:Y:S02]  /*2000*/  IADD3.X R35, RZ, UR13, RZ, P4, !PT ;  /* 0x0000000dff237c10 */ /* 0x000fe4000a7fe4ff */
[----:B------:R-:W-:Y:S02]  /*2010*/  LEA.HI.X R3, R6, R8, R3, 0x4, P1 ;  /* 0x0000000806037211 */ /* 0x000fe400008f2403 */
[----:B------:R-:W-:Y:S01]  /*2020*/  CS2R R8, SRZ ;  /* 0x0000000000087805 */ /* 0x000fe2000001ff00 */
[----:B------:R-:W-:Y:S06]  /*2030*/  @!P0 BRA `(.L_x_3292) ;  /* 0x0000000800188947 */ /* 0x000fec0003800000 */
[C---:B------:R-:W-:Y:S01]  /*2040*/  IADD3 R8, P1, R37.reuse, -0x1, RZ ;  /* 0xffffffff25087810 */ /* 0x040fe20007f3e0ff */
[----:B------:R0:W5:Y:S01]  /*2050*/  LDG.E.128.CONSTANT R4, desc[UR4][R2.64] ;  /* 0x0000000402047981 */ /* 0x000162000c1e9d00 */
[----:B------:R-:W-:Y:S01]  /*2060*/  BSSY B2, `(.L_x_3293) ;  /* 0x000004e000027945 */ /* 0x000fe20003800000 */
[----:B------:R-:W-:Y:S02]  /*2070*/  LOP3.LUT R36, R37, 0x3, RZ, 0xc0, !PT ;  /* 0x0000000325247812 */ /* 0x000fe400078ec0ff */
[----:B------:R-:W-:Y:S02]  /*2080*/  CS2R R10, SRZ ;  /* 0x00000000000a7805 */ /* 0x000fe4000001ff00 */
[----:B------:R-:W-:Y:S02]  /*2090*/  ISETP.GE.U32.AND P0, PT, R8, 0x3, PT ;  /* 0x000000030800780c */ /* 0x000fe40003f06070 */
[----:B------:R-:W-:-:S04]  /*20a0*/  IADD3.X R8, R38, -0x1, RZ, P1, !PT ;  /* 0xffffffff26087810 */ /* 0x000fc80000ffe4ff */
[----:B------:R-:W-:Y:S02]  /*20b0*/  ISETP.GE.U32.AND.EX P0, PT, R8, RZ, PT, P0 ;  /* 0x000000ff0800720c */ /* 0x000fe40003f06100 */
[----:B------:R-:W-:Y:S02]  /*20c0*/  CS2R R8, SRZ ;  /* 0x0000000000087805 */ /* 0x000fe4000001ff00 */
[----:B0-----:R-:W-:Y:S02]  /*20d0*/  MOV R2, R12 ;  /* 0x0000000c00027202 */ /* 0x001fe40000000f00 */
[----:B------:R-:W-:-:S07]  /*20e0*/  MOV R3, R13 ;  /* 0x0000000d00037202 */ /* 0x000fce0000000f00 */
[----:B------:R-:W-:Y:S05]  /*20f0*/  @!P0 BRA `(.L_x_3294) ;  /* 0x0000000400108947 */ /* 0x000fea0003800000 */
[----:B------:R-:W-:Y:S01]  /*2100*/  IADD3 R37, P0, -R36, R37, RZ ;  /* 0x0000002524257210 */ /* 0x000fe20007f1e1ff */
[----:B------:R-:W-:Y:S01]  /*2110*/  BSSY B3, `(.L_x_3294) ;  /* 0x0000042000037945 */ /* 0x000fe20003800000 */
[----:B------:R-:W-:Y:S02]  /*2120*/  CS2R R10, SRZ ;  /* 0x00000000000a7805 */ /* 0x000fe4000001ff00 */
[----:B------:R-:W-:-:S09]  /*2130*/  IADD3.X R38, R38, -0x1, RZ, P0, !PT ;  /* 0xffffffff26267810 */ /* 0x000fd200007fe4ff */
.L_x_3295:
[----:B------:R-:W2:Y:S04]  /*2140*/  LDG.E.64.CONSTANT R18, desc[UR4][R2.64] ;  /* 0x0000000402127981 */ /* 0x000ea8000c1e9b00 */
[----:B------:R-:W3:Y:S04]  /*2150*/  LDG.E.64.CONSTANT R14, desc[UR4][R2.64+0x8] ;  /* 0x00000804020e7981 */ /* 0x000ee8000c1e9b00 */
[----:B------:R-:W4:Y:S04]  /*2160*/  LDG.E.64.CONSTANT R16, desc[UR4][R2.64+0x10] ;  /* 0x0000100402107981 */ /* 0x000f28000c1e9b00 */
[----:B------:R-:W4:Y:S01]  /*2170*/  LDG.E.64.CONSTANT R12, desc[UR4][R2.64+0x18] ;  /* 0x00001804020c7981 */ /* 0x000f22000c1e9b00 */
[----:B--2---:R-:W-:-:S02]  /*2180*/  IMAD R19, R19, UR6, RZ ;  /* 0x0000000613137c24 */ /* 0x004fc4000f8e02ff */
[----:B------:R-:W-:-:S04]  /*2190*/  IMAD.WIDE.U32 R20, R18, UR6, RZ ;  /* 0x0000000612147c25 */ /* 0x000fc8000f8e00ff */
[----:B------:R-:W-:Y:S01]  /*21a0*/  IMAD R19, R18, UR7, R19 ;  /* 0x0000000712137c24 */ /* 0x000fe2000f8e0213 */
[----:B------:R-:W-:Y:S01]  /*21b0*/  LEA R24, P0, R20, R34, 0x4 ;  /* 0x0000002214187211 */ /* 0x000fe200078020ff */
[----:B---3--:R-:W-:-:S03]  /*21c0*/  IMAD R23, R15, UR6, RZ ;  /* 0x000000060f177c24 */ /* 0x008fc6000f8e02ff */
[----:B------:R-:W-:Y:S01]  /*21d0*/  IADD3 R15, R21, R19, RZ ;  /* 0x00000013150f7210 */ /* 0x000fe20007ffe0ff */
[----:B------:R-:W-:-:S03]  /*21e0*/  IMAD.WIDE.U32 R18, R14, UR6, RZ ;  /* 0x000000060e127c25 */ /* 0x000fc6000f8e00ff */
[----:B------:R-:W-:Y:S01]  /*21f0*/  LEA.HI.X R25, R20, R35, R15, 0x4, P0 ;  /* 0x0000002314197211 */ /* 0x000fe200000f240f */
[----:B------:R-:W-:Y:S01]  /*2200*/  IMAD R23, R14, UR7, R23 ;  /* 0x000000070e177c24 */ /* 0x000fe2000f8e0217 */
[----:B------:R-:W-:Y:S01]  /*2210*/  LEA R20, P0, R18, R34, 0x4 ;  /* 0x0000002212147211 */ /* 0x000fe200078020ff */
[----:B----4-:R-:W-:-:S03]  /*2220*/  IMAD R21, R17, UR6, RZ ;  /* 0x0000000611157c24 */ /* 0x010fc6000f8e02ff */
[----:B------:R-:W-:Y:S01]  /*2230*/  IADD3 R17, R19, R23, RZ ;  /* 0x0000001713117210 */ /* 0x000fe20007ffe0ff */
[----:B------:R-:W2:Y:S01]  /*2240*/  LDG.E.128.CONSTANT R24, desc[UR4][R24.64] ;  /* 0x0000000418187981 */ /* 0x000ea2000c1e9d00 */
[----:B------:R-:W-:-:S04]  /*2250*/  IMAD.WIDE.U32 R14, R16, UR6, RZ ;  /* 0x00000006100e7c25 */ /* 0x000fc8000f8e00ff */
[----:B------:R-:W-:Y:S01]  /*2260*/  IMAD R19, R16, UR7, R21 ;  /* 0x0000000710137c24 */ /* 0x000fe2000f8e0215 */
[----:B------:R-:W-:Y:S01]  /*2270*/  LEA.HI.X R21, R18, R35, R17, 0x4, P0 ;  /* 0x0000002312157211 */ /* 0x000fe200000f2411 */
[----:B------:R-:W-:Y:S01]  /*2280*/  IMAD R17, R13, UR6, RZ ;  /* 0x000000060d117c24 */ /* 0x000fe2000f8e02ff */
[-C--:B------:R-:W-:Y:S02]  /*2290*/  LEA R16, P0, R14, R34.reuse, 0x4 ;  /* 0x000000220e107211 */ /* 0x080fe400078020ff */
[----:B------:R-:W-:Y:S01]  /*22a0*/  IADD3 R13, R15, R19, RZ ;  /* 0x000000130f0d7210 */ /* 0x000fe20007ffe0ff */
[C---:B------:R-:W-:Y:S01]  /*22b0*/  IMAD R15, R12.reuse, UR7, R17 ;  /* 0x000000070c0f7c24 */ /* 0x040fe2000f8e0211 */
[----:B------:R-:W3:Y:S01]  /*22c0*/  LDG.E.128.CONSTANT R20, desc[UR4][R20.64] ;  /* 0x0000000414147981 */ /* 0x000ee2000c1e9d00 */
[----:B------:R-:W-:Y:S01]  /*22d0*/  IMAD.WIDE.U32 R30, R12, UR6, RZ ;  /* 0x000000060c1e7c25 */ /* 0x000fe2000f8e00ff */
[----:B------:R-:W-:Y:S02]  /*22e0*/  LEA.HI.X R17, R14, R35, R13, 0x4, P0 ;  /* 0x000000230e117211 */ /* 0x000fe400000f240d */
[----:B------:R-:W-:-:S02]  /*22f0*/  LEA R12, P0, R30, R34, 0x4 ;  /* 0x000000221e0c7211 */ /* 0x000fc400078020ff */
[----:B------:R-:W-:Y:S02]  /*2300*/  IADD3 R13, R31, R15, RZ ;  /* 0x0000000f1f0d7210 */ /* 0x000fe40007ffe0ff */
[----:B------:R-:W4:Y:S02]  /*2310*/  LDG.E.128.CONSTANT R16, desc[UR4][R16.64] ;  /* 0x0000000410107981 */ /* 0x000f24000c1e9d00 */
[----:B------:R-:W-:-:S06]  /*2320*/  LEA.HI.X R13, R30, R35, R13, 0x4, P0 ;  /* 0x000000231e0d7211 */ /* 0x000fcc00000f240d */
[----:B------:R-:W4:Y:S01]  /*2330*/  LDG.E.128.CONSTANT R12, desc[UR4][R12.64] ;  /* 0x000000040c0c7981 */ /* 0x000f22000c1e9d00 */
[----:B------:R-:W-:Y:S02]  /*2340*/  IADD3 R37, P0, R37, -0x4, RZ ;  /* 0xfffffffc25257810 */ /* 0x000fe40007f1e0ff */
[----:B------:R-:W-:Y:S02]  /*2350*/  IADD3 R2, P1, R2, 0x20, RZ ;  /* 0x0000002002027810 */ /* 0x000fe40007f3e0ff */
[----:B------:R-:W-:Y:S02]  /*2360*/  IADD3.X R38, R38, -0x1, RZ, P0, !PT ;  /* 0xffffffff26267810 */ /* 0x000fe400007fe4ff */
[----:B------:R-:W-:Y:S02]  /*2370*/  ISETP.NE.U32.AND P0, PT, R37, RZ, PT ;  /* 0x000000ff2500720c */ /* 0x000fe40003f05070 */
[----:B------:R-:W-:Y:S02]  /*2380*/  IADD3.X R3, RZ, R3, RZ, P1, !PT ;  /* 0x00000003ff037210 */ /* 0x000fe40000ffe4ff */
[----:B------:R-:W-:Y:S01]  /*2390*/  ISETP.NE.AND.EX P0, PT, R38, RZ, PT, P0 ;  /* 0x000000ff2600720c */ /* 0x000fe20003f05300 */
[----:B--2--5:R-:W-:-:S02]  /*23a0*/  DMUL R32, R6, R26 ;  /* 0x0000001a06207228 */ /* 0x024fc40000000000 */
[----:B------:R-:W-:-:S06]  /*23b0*/  DMUL R30, R6, R24 ;  /* 0x00000018061e7228 */ /* 0x000fcc0000000000 */
[C---:B------:R-:W-:Y:S02]  /*23c0*/  DFMA R32, R4.reuse, R24, -R32 ;  /* 0x000000180420722b */ /* 0x040fe40000000820 */
[----:B------:R-:W-:Y:S02]  /*23d0*/  DFMA R30, R4, R26, R30 ;  /* 0x0000001a041e722b */ /* 0x000fe4000000001e */
[C---:B---3--:R-:W-:Y:S02]  /*23e0*/  DMUL R24, R6.reuse, R22 ;  /* 0x0000001606187228 */ /* 0x048fe40000000000 */
[----:B------:R-:W-:Y:S02]  /*23f0*/  DMUL R26, R6, R20 ;  /* 0x00000014061a7228 */ /* 0x000fe40000000000 */
[----:B------:R-:W-:Y:S02]  /*2400*/  DADD R32, R32, R8 ;  /* 0x0000000020207229 */ /* 0x000fe40000000008 */
[----:B------:R-:W-:-:S02]  /*2410*/  DADD R30, R30, R10 ;  /* 0x000000001e1e7229 */ /* 0x000fc4000000000a */
[----:B------:R-:W-:Y:S02]  /*2420*/  DFMA R24, R4, R20, -R24 ;  /* 0x000000140418722b */ /* 0x000fe40000000818 */
[C---:B----4-:R-:W-:Y:S02]  /*2430*/  DMUL R8, R6.reuse, R18 ;  /* 0x0000001206087228 */ /* 0x050fe40000000000 */
[----:B------:R-:W-:Y:S02]  /*2440*/  DMUL R10, R6, R16 ;  /* 0x00000010060a7228 */ /* 0x000fe40000000000 */
[----:B------:R-:W-:Y:S02]  /*2450*/  DFMA R26, R4, R22, R26 ;  /* 0x00000016041a722b */ /* 0x000fe4000000001a */
[----:B------:R-:W-:Y:S02]  /*2460*/  DADD R24, R32, R24 ;  /* 0x0000000020187229 */ /* 0x000fe40000000018 */
[----:B------:R-:W-:-:S02]  /*2470*/  DFMA R16, R4, R16, -R8 ;  /* 0x000000100410722b */ /* 0x000fc40000000808 */
[----:B------:R-:W-:Y:S02]  /*2480*/  DFMA R10, R4, R18, R10 ;  /* 0x00000012040a722b */ /* 0x000fe4000000000a */
[----:B------:R-:W-:Y:S02]  /*2490*/  DMUL R8, R6, R14 ;  /* 0x0000000e06087228 */ /* 0x000fe40000000000 */
[----:B------:R-:W-:Y:S02]  /*24a0*/  DADD R26, R30, R26 ;  /* 0x000000001e1a7229 */ /* 0x000fe4000000001a */
[-C--:B------:R-:W-:Y:S02]  /*24b0*/  DMUL R18, R6, R12.reuse ;  /* 0x0000000c06127228 */ /* 0x080fe40000000000 */
[----:B------:R-:W-:Y:S02]  /*24c0*/  DADD R16, R24, R16 ;  /* 0x0000000018107229 */ /* 0x000fe40000000010 */
[----:B------:R-:W-:-:S02]  /*24d0*/  DFMA R8, R4, R12, -R8 ;  /* 0x0000000c0408722b */ /* 0x000fc40000000808 */
[----:B------:R-:W-:Y:S02]  /*24e0*/  DADD R10, R26, R10 ;  /* 0x000000001a0a7229 */ /* 0x000fe4000000000a */
[----:B------:R-:W-:-:S04]  /*24f0*/  DFMA R18, R4, R14, R18 ;  /* 0x0000000e0412722b */ /* 0x000fc80000000012 */
[----:B------:R-:W-:-:S04]  /*2500*/  DADD R8, R16, R8 ;  /* 0x0000000010087229 */ /* 0x000fc80000000008 */
[----:B------:R-:W-:Y:S01]  /*2510*/  DADD R10, R10, R18 ;  /* 0x000000000a0a7229 */ /* 0x000fe20000000012 */
[----:B------:R-:W-:Y:S10]  /*2520*/  @P0 BRA `(.L_x_3295) ;  /* 0xfffffffc00040947 */ /* 0x000ff4000383ffff */
[----:B------:R-:W-:Y:S05]  /*2530*/  BSYNC B3 ;  /* 0x0000000000037941 */ /* 0x000fea0003800000 */
.L_x_3294:
[----:B------:R-:W-:Y:S05]  /*2540*/  BSYNC B2 ;  /* 0x0000000000027941 */ /* 0x000fea0003800000 */
.L_x_3293:
        /* <DEDUP_REMOVED lines=16> */
[C---:B--2--5:R-:W-:Y:S02]  /*2650*/  DMUL R18, R6.reuse, R14 ;  /* 0x0000000e06127228 */ /* 0x064fe40000000000 */
[----:B------:R-:W-:-:S06]  /*2660*/  DMUL R20, R6, R12 ;  /* 0x0000000c06147228 */ /* 0x000fcc0000000000 */
[C---:B------:R-:W-:Y:S02]  /*2670*/  DFMA R18, R4.reuse, R12, -R18 ;  /* 0x0000000c0412722b */ /* 0x040fe40000000812 */
[----:B------:R-:W-:-:S06]  /*2680*/  DFMA R20, R4, R14, R20 ;  /* 0x0000000e0414722b */ /* 0x000fcc0000000014 */
[----:B------:R-:W-:Y:S02]  /*2690*/  DADD R8, R8, R18 ;  /* 0x0000000008087229 */ /* 0x000fe40000000012 */
[----:B------:R-:W-:Y:S01]  /*26a0*/  DADD R10, R10, R20 ;  /* 0x000000000a0a7229 */ /* 0x000fe20000000014 */
[----:B------:R-:W-:Y:S10]  /*26b0*/  @!P0 BRA `(.L_x_3292) ;  /* 0x0000000000788947 */ /* 0x000ff40003800000 */
        /* <DEDUP_REMOVED lines=14> */
[----:B------:R-:W2:Y:S03]  /*27a0*/  LDG.E.128.CONSTANT R16, desc[UR4][R22.64] ;  /* 0x0000000416107981 */ /* 0x000ea6000c1e9d00 */
[----:B------:R-:W-:-:S04]  /*27b0*/  @P0 IADD3 R2, R13, R15, RZ ;  /* 0x0000000f0d020210 */ /* 0x000fc80007ffe0ff */
[----:B------:R-:W-:-:S06]  /*27c0*/  @P0 LEA.HI.X R15, R12, R35, R2, 0x4, P1 ;  /* 0x000000230c0f0211 */ /* 0x000fcc00008f2402 */
[----:B------:R-:W3:Y:S01]  /*27d0*/  @P0 LDG.E.128.CONSTANT R12, desc[UR4][R14.64] ;  /* 0x000000040e0c0981 */ /* 0x000ee2000c1e9d00 */
[C---:B--2---:R-:W-:Y:S02]  /*27e0*/  DMUL R2, R6.reuse, R18 ;  /* 0x0000001206027228 */ /* 0x044fe40000000000 */
[----:B------:R-:W-:-:S06]  /*27f0*/  DMUL R20, R6, R16 ;  /* 0x0000001006147228 */ /* 0x000fcc0000000000 */
[C---:B------:R-:W-:Y:S02]  /*2800*/  DFMA R2, R4.reuse, R16, -R2 ;  /* 0x000000100402722b */ /* 0x040fe40000000802 */
[----:B------:R-:W-:Y:S02]  /*2810*/  DFMA R20, R4, R18, R20 ;  /* 0x000000120414722b */ /* 0x000fe40000000014 */
[C---:B---3--:R-:W-:Y:S02]  /*2820*/  @P0 DMUL R16, R6.reuse, R14 ;  /* 0x0000000e06100228 */ /* 0x048fe40000000000 */
[----:B------:R-:W-:Y:S02]  /*2830*/  @P0 DMUL R6, R6, R12 ;  /* 0x0000000c06060228 */ /* 0x000fe40000000000 */
[----:B------:R-:W-:Y:S02]  /*2840*/  DADD R8, R8, R2 ;  /* 0x0000000008087229 */ /* 0x000fe40000000002 */
[----:B------:R-:W-:-:S02]  /*2850*/  DADD R10, R10, R20 ;  /* 0x000000000a0a7229 */ /* 0x000fc40000000014 */
[C---:B------:R-:W-:Y:S02]  /*2860*/  @P0 DFMA R16, R4.reuse, R12, -R16 ;  /* 0x0000000c0410022b */ /* 0x040fe40000000810 */
[----:B------:R-:W-:-:S06]  /*2870*/  @P0 DFMA R6, R4, R14, R6 ;  /* 0x0000000e0406022b */ /* 0x000fcc0000000006 */
[----:B------:R-:W-:Y:S02]  /*2880*/  @P0 DADD R8, R8, R16 ;  /* 0x0000000008080229 */ /* 0x000fe40000000010 */
[----:B------:R-:W-:-:S11]  /*2890*/  @P0 DADD R10, R10, R6 ;  /* 0x000000000a0a0229 */ /* 0x000fd60000000006 */
.L_x_3292:
[----:B------:R-:W-:Y:S05]  /*28a0*/  BSYNC B1 ;  /* 0x0000000000017941 */ /* 0x000fea0003800000 */
.L_x_3291:
[----:B------:R0:W-:Y:S01]  /*28b0*/  STG.E.128 desc[UR4][R28.64], R8 ;  /* 0x000000081c007986 */ /* 0x0001e2000c101d04 */
[----:B------:R-:W-:-:S07]  /*28c0*/  IADD3 R3, R0, 0x80, RZ ;  /* 0x0000008000037810 */ /* 0x000fce0007ffe0ff */
.L_x_3289:
[----:B------:R-:W-:Y:S05]  /*28d0*/  BSYNC B0 ;  /* 0x0000000000007941 */ /* 0x000fea0003800000 */
.L_x_3288:
[----:B------:R-:W-:Y:S01]  /*28e0*/  ISETP.GE.AND P0, PT, R3, UR8, PT ;  /* 0x0000000803007c0c */ /* 0x000fe2000bf06270 */
[----:B------:R-:W-:Y:S01]  /*28f0*/  BSSY B1, `(.L_x_3296) ;  /* 0x0000f0a000017945 */ /* 0x000fe20003800000 */
[----:B------:R-:W-:-:S03]  /*2900*/  ULDC.64 UR6, c[0x0][0x5e8] ;  /* 0x00017a0000067ab9 */ /* 0x000fc60000000a00 */
[----:B------:R-:W-:Y:S08]  /*2910*/  BSSY B0, `(.L_x_3297) ;  /* 0x0000c88000007945 */ /* 0x000ff00003800000 */
[----:B------:R-:W-:Y:S05]  /*2920*/  @P0 BRA `(.L_x_3298) ;  /* 0x0000004c00fc0947 */ /* 0x000fea0003800000 */
[----:B-----5:R-:W1:Y:S01]  /*2930*/  LDC R7, c[0x0][0x218] ;  /* 0x00008600ff077b82 */ /* 0x020e620000000800 */
[----:B------:R-:W-:Y:S01]  /*2940*/  HFMA2.MMA R0, -RZ, RZ, 0, 0 ;  /* 0x00000000ff007435 */ /* 0x000fe200000001ff */
[----:B------:R-:W-:Y:S01]  /*2950*/  MOV R6, RZ ;  /* 0x000000ff00067202 */ /* 0x000fe20000000f00 */
[----:B0-----:R-:W-:Y:S01]  /*2960*/  HFMA2.MMA R28, -RZ, RZ, 0, 0 ;  /* 0x00000000ff1c7435 */ /* 0x001fe200000001ff */
[----:B------:R-:W-:Y:S02]  /*2970*/  CS2R R4, SRZ ;  /* 0x0000000000047805 */ /* 0x000fe4000001ff00 */
        /* <DEDUP_REMOVED lines=451> */
.L_x_3299:
        /* <DEDUP_REMOVED lines=34> */
[----:B------:R-:W-:Y:S02]  /*47d0*/  CS2R R8, SRZ ;  /* 0x0000000000087805 */ /* 0x000fe4000001ff00 */
[----:B------:R-:W-:Y:S02]  /*47e0*/  IADD3 R28, P2, R28, UR10, RZ ;  /* 0x0000000a1c1c7c10 */ /* 0x000fe4000ff5e0ff */
[----:B----4-:R-:W-:Y:S02]  /*47f0*/  LEA R14, P3, R4, UR14, 0x3 ;  /* 0x0000000e040e7c11 */ /* 0x010fe4000f8618ff */
[----:B------:R-:W-:Y:S02]  /*4800*/  IADD3 R0, P4, R0, UR12, RZ ;  /* 0x0000000c00007c10 */ /* 0x000fe4000ff9e0ff */
[----:B------:R-:W-:-:S02]  /*4810*/  LEA.HI.X R13, R6, R2, R7, 0x4, P1 ;  /* 0x00000002060d7211 */ /* 0x000fc400008f2407 */
[----:B------:R-:W-:Y:S02]  /*4820*/  LEA.HI.X R19, R4, UR15, R5, 0x3, P3 ;  /* 0x0000000f04137c11 */ /* 0x000fe400098f1c05 */
[----:B------:R-:W-:Y:S02]  /*4830*/  IADD3.X R29, RZ, UR11, RZ, P2, !PT ;  /* 0x0000000bff1d7c10 */ /* 0x000fe400097fe4ff */
[----:B------:R-:W-:Y:S01]  /*4840*/  IADD3.X R2, RZ, UR13, RZ, P4, !PT ;  /* 0x0000000dff027c10 */ /* 0x000fe2000a7fe4ff */
        /* <DEDUP_REMOVED lines=10> */
[----:B0-----:R-:W-:-:S09]  /*48f0*/  MOV R12, R14 ;  /* 0x0000000e000c7202 */ /* 0x001fd20000000f00 */
[----:B------:R-:W-:Y:S05]  /*4900*/  @!P0 BRA `(.L_x_3303) ;  /* 0x0000000400208947 */ /* 0x000fea0003800000 */
[----:B------:R-:W-:Y:S01]  /*4910*/  IADD3 R37, P0, -R36, R37, RZ ;  /* 0x0000002524257210 */ /* 0x000fe20007f1e1ff */
[----:B------:R-:W-:Y:S01]  /*4920*/  BSSY B4, `(.L_x_3304) ;  /* 0x0000045000047945 */ /* 0x000fe20003800000 */
[----:B------:R-:W-:Y:S02]  /*4930*/  MOV R31, R19 ;  /* 0x00000013001f7202 */ /* 0x000fe40000000f00 */
[----:B------:R-:W-:Y:S02]  /*4940*/  CS2R R10, SRZ ;  /* 0x00000000000a7805 */ /* 0x000fe4000001ff00 */
[----:B------:R-:W-:-:S07]  /*4950*/  IADD3.X R38, R38, -0x1, RZ, P0, !PT ;  /* 0xffffffff26267810 */ /* 0x000fce00007fe4ff */
.L_x_3305:
[----:B------:R-:W-:-:S05]  /*4960*/  MOV R30, R12 ;  /* 0x0000000c001e7202 */ /* 0x000fca0000000f00 */
        /* <DEDUP_REMOVED lines=21> */
[----:B------:R-:W-:Y:S02]  /*4ac0*/  LEA R16, P0, R14, R0, 0x4 ;  /* 0x000000000e107211 */ /* 0x000fe400078020ff */
        /* <DEDUP_REMOVED lines=10> */
[----:B------:R-:W-:-:S04]  /*4b70*/  IADD3 R37, P0, R37, -0x4, RZ ;  /* 0xfffffffc25257810 */ /* 0x000fc80007f1e0ff */
[----:B------:R-:W-:Y:S02]  /*4b80*/  IADD3.X R38, R38, -0x1, RZ, P0, !PT ;  /* 0xffffffff26267810 */ /* 0x000fe400007fe4ff */
[----:B------:R-:W-:-:S04]  /*4b90*/  ISETP.NE.U32.AND P0, PT, R37, RZ, PT ;  /* 0x000000ff2500720c */ /* 0x000fc80003f05070 */
[----:B------:R-:W-:Y:S01]  /*4ba0*/  ISETP.NE.AND.EX P0, PT, R38, RZ, PT, P0 ;  /* 0x000000ff2600720c */ /* 0x000fe20003f05300 */
[C---:B--2--5:R-:W-:Y:S02]  /*4bb0*/  DMUL R34, R6.reuse, R26 ;  /* 0x0000001a06227228 */ /* 0x064fe40000000000 */
        /* <DEDUP_REMOVED lines=19> */
[----:B------:R-:W-:Y:S01]  /*4cf0*/  DADD R10, R26, R10 ;  /* 0x000000001a0a7229 */ /* 0x000fe2000000000a */
[----:B------:R-:W-:Y:S01]  /*4d00*/  IADD3 R12, P1, R30, 0x20, RZ ;  /* 0x000000201e0c7810 */ /* 0x000fe20007f3e0ff */
[----:B------:R-:W-:-:S03]  /*4d10*/  DFMA R18, R4, R14, R18 ;  /* 0x0000000e0412722b */ /* 0x000fc60000000012 */
[----:B------:R-:W-:Y:S01]  /*4d20*/  IADD3.X R30, RZ, R31, RZ, P1, !PT ;  /* 0x0000001fff1e7210 */ /* 0x000fe20000ffe4ff */
[----:B------:R-:W-:-:S03]  /*4d30*/  DADD R8, R16, R8 ;  /* 0x0000000010087229 */ /* 0x000fc60000000008 */
[----:B------:R-:W-:Y:S01]  /*4d40*/  MOV R31, R30 ;  /* 0x0000001e001f7202 */ /* 0x000fe20000000f00 */
[----:B------:R-:W-:Y:S01]  /*4d50*/  DADD R10, R10, R18 ;  /* 0x000000000a0a7229 */ /* 0x000fe20000000012 */
[----:B------:R-:W-:Y:S10]  /*4d60*/  @P0 BRA `(.L_x_3305) ;  /* 0xfffffff800fc0947 */ /* 0x000ff4000383ffff */
[----:B------:R-:W-:Y:S05]  /*4d70*/  BSYNC B4 ;  /* 0x0000000000047941 */ /* 0x000fea0003800000 */
.L_x_3304:
[----:B------:R-:W-:-:S07]  /*4d80*/  MOV R19, R30 ;  /* 0x0000001e00137202 */ /* 0x000fce0000000f00 */
.L_x_3303:
[----:B------:R-:W-:Y:S05]  /*4d90*/  BSYNC B3 ;  /* 0x0000000000037941 */ /* 0x000fea0003800000 */
.L_x_3302:
        /* <DEDUP_REMOVED lines=52> */
.L_x_3301:
[----:B------:R-:W-:Y:S05]  /*50e0*/  BSYNC B2 ;  /* 0x0000000000027941 */ /* 0x000fea0003800000 */
.L_x_3300:
        /* <DEDUP_REMOVED lines=460> */
.L_x_3307:
        /* <DEDUP_REMOVED lines=59> */
.L_x_3313:
[----:B------:R-:W-:Y:S01]  /*7160*/  MOV R30, R12 ;  /* 0x0000000c001e7202 */ /* 0x000fe20000000f00 */
[----:B------:R-:W-:-:S04]  /*7170*/  ULDC.64 UR10, c[0x0][0x5e8] ;  /* 0x00017a00000a7ab9 */ /* 0x000fc80000000a00 */
        /* <DEDUP_REMOVED lines=65> */
.L_x_3312:
[----:B------:R-:W-:-:S07]  /*7590*/  MOV R19, R30 ;  /* 0x0000001e00137202 */ /* 0x000fce0000000f00 */
.L_x_3311:
[----:B------:R-:W-:Y:S05]  /*75a0*/  BSYNC B3 ;  /* 0x0000000000037941 */ /* 0x000fea0003800000 */
.L_x_3310:
        /* <DEDUP_REMOVED lines=52> */
.L_x_3309:
[----:B------:R-:W-:Y:S05]  /*78f0*/  BSYNC B2 ;  /* 0x0000000000027941 */ /* 0x000fea0003800000 */
.L_x_3308:
[----:B------:R1:W-:Y:S01]  /*7900*/  STG.E.128 desc[UR4][R28.64], R8 ;  /* 0x000000081c007986 */ /* 0x0003e2000c101d04 */
[----:B------:R-:W-:-:S07]  /*7910*/  IADD3 R3, R3, 0x80, RZ ;  /* 0x0000008003037810 */ /* 0x000fce0007ffe0ff */
.L_x_3298:
[----:B------:R-:W-:-:S13]  /*7920*/  ISETP.GE.AND P0, PT, R3, UR8, PT ;  /* 0x0000000803007c0c */ /* 0x000fda000bf06270 */
[----:B------:R-:W-:Y:S05]  /*7930*/  @P0 BRA `(.L_x_3314) ;  /* 0x0000005000000947 */ /* 0x000fea0003800000 */
[----:B-----5:R-:W2:Y:S01]  /*7940*/  LDC R7, c[0x0][0x218] ;  /* 0x00008600ff077b82 */ /* 0x020ea20000000800 */
[----:B------:R-:W-:Y:S01]  /*7950*/  HFMA2.MMA R0, -RZ, RZ, 0, 0 ;  /* 0x00000000ff007435 */ /* 0x000fe200000001ff */
[----:B------:R-:W-:Y:S01]  /*7960*/  MOV R6, RZ ;  /* 0x000000ff00067202 */ /* 0x000fe20000000f00 */
        /* <DEDUP_REMOVED lines=453> */
.L_x_3315:
        /* <DEDUP_REMOVED lines=59> */
.L_x_3321:
        /* <DEDUP_REMOVED lines=67> */
.L_x_3320:
[----:B------:R-:W-:-:S07]  /*9da0*/  MOV R19, R30 ;  /* 0x0000001e00137202 */ /* 0x000fce0000000f00 */
.L_x_3319:
[----:B------:R-:W-:Y:S05]  /*9db0*/  BSYNC B3 ;  /* 0x0000000000037941 */ /* 0x000fea0003800000 */
.L_x_3318:
        /* <DEDUP_REMOVED lines=52> */
.L_x_3317:
[----:B------:R-:W-:Y:S05]  /*a100*/  BSYNC B2 ;  /* 0x0000000000027941 */ /* 0x000fea0003800000 */
.L_x_3316:
[----:B------:R0:W-:Y:S01]  /*a110*/  STG.E.128 desc[UR4][R28.64], R8 ;  /* 0x000000081c007986 */ /* 0x0001e2000c101d04 */
[----:B------:R-:W-:-:S07]  /*a120*/  IADD3 R3, R3, 0x80, RZ ;  /* 0x0000008003037810 */ /* 0x000fce0007ffe0ff */
.L_x_3306:
[----:B------:R-:W-:-:S13]  /*a130*/  ISETP.GE.AND P0, PT, R3, UR8, PT ;  /* 0x0000000803007c0c */ /* 0x000fda000bf06270 */
        /* <DEDUP_REMOVED lines=457> */
.L_x_3323:
        /* <DEDUP_REMOVED lines=59> */
.L_x_3329:
        /* <DEDUP_REMOVED lines=67> */
.L_x_3328:
[----:B------:R-:W-:-:S07]  /*c5b0*/  MOV R19, R30 ;  /* 0x0000001e00137202 */ /* 0x000fce0000000f00 */
.L_x_3327:
[----:B------:R-:W-:Y:S05]  /*c5c0*/  BSYNC B3 ;  /* 0x0000000000037941 */ /* 0x000fea0003800000 */
.L_x_3326:
        /* <DEDUP_REMOVED lines=52> */
.L_x_3325:
[----:B------:R-:W-:Y:S05]  /*c910*/  BSYNC B2 ;  /* 0x0000000000027941 */ /* 0x000fea0003800000 */
.L_x_3324:
[----:B------:R2:W-:Y:S01]  /*c920*/  STG.E.128 desc[UR4][R28.64], R8 ;  /* 0x000000081c007986 */ /* 0x0005e2000c101d04 */
[----:B------:R-:W-:-:S07]  /*c930*/  IADD3 R3, R3, 0x80, RZ ;  /* 0x0000008003037810 */ /* 0x000fce0007ffe0ff */
.L_x_3314:
[----:B------:R-:W-:-:S13]  /*c940*/  ISETP.GE.AND P0, PT, R3, UR8, PT ;  /* 0x0000000803007c0c */ /* 0x000fda000bf06270 */
[----:B------:R-:W-:Y:S05]  /*c950*/  @P0 BREAK B0 ;  /* 0x0000000000000942 */ /* 0x000fea0003800000 */
[----:B------:R-:W-:Y:S05]  /*c960*/  @P0 BRA `(.L_x_3330) ;  /* 0x0000005000080947 */ /* 0x000fea0003800000 */
[----:B-----5:R-:W3:Y:S01]  /*c970*/  LDC R7, c[0x0][0x218] ;  /* 0x00008600ff077b82 */ /* 0x020ee20000000800 */
[----:B------:R-:W-:Y:S01]  /*c980*/  HFMA2.MMA R0, -RZ, RZ, 0, 0 ;  /* 0x00000000ff007435 */ /* 0x000fe200000001ff */
[----:B------:R-:W-:Y:S01]  /*c990*/  MOV R6, RZ ;  /* 0x000000ff00067202 */ /* 0x000fe20000000f00 */
        /* <DEDUP_REMOVED lines=453> */
.L_x_3331:
        /* <DEDUP_REMOVED lines=59> */
.L_x_3337:
        /* <DEDUP_REMOVED lines=67> */
.L_x_3336:
[----:B------:R-:W-:-:S07]  /*edd0*/  MOV R19, R30 ;  /* 0x0000001e00137202 */ /* 0x000fce0000000f00 */
.L_x_3335:
[----:B------:R-:W-:Y:S05]  /*ede0*/  BSYNC B3 ;  /* 0x0000000000037941 */ /* 0x000fea0003800000 */
.L_x_3334:
        /* <DEDUP_REMOVED lines=52> */
.L_x_3333:
[----:B------:R-:W-:Y:S05]  /*f130*/  BSYNC B2 ;  /* 0x0000000000027941 */ /* 0x000fea0003800000 */
.L_x_3332:
[----:B------:R1:W-:Y:S01]  /*f140*/  STG.E.128 desc[UR4][R28.64], R8 ;  /* 0x000000081c007986 */ /* 0x0003e2000c101d04 */
[----:B------:R-:W-:-:S07]  /*f150*/  IADD3 R3, R3, 0x80, RZ ;  /* 0x0000008003037810 */ /* 0x000fce0007ffe0ff */
.L_x_3322:
[----:B------:R-:W-:-:S13]  /*f160*/  ISETP.GE.AND P0, PT, R3, UR8, PT ;  /* 0x0000000803007c0c */ /* 0x000fda000bf06270 */
[----:B------:R-:W-:Y:S05]  /*f170*/  @P0 BREAK B0 ;  /* 0x0000000000000942 */ /* 0x000fea0003800000 */
[----:B------:R-:W-:Y:S05]  /*f180*/  @P0 BRA `(.L_x_3330) ;  /* 0x0000002800000947 */ /* 0x000fea0003800000 */
[----:B------:R-:W-:Y:S05]  /*f190*/  BSYNC B0 ;  /* 0x0000000000007941 */ /* 0x000fea0003800000 */
.L_x_3297:
        /* <DEDUP_REMOVED lines=456> */
.L_x_3338:
        /* <DEDUP_REMOVED lines=59> */
.L_x_3344:
        /* <DEDUP_REMOVED lines=67> */
.L_x_3343:
[----:B------:R-:W-:-:S07]  /*11600*/  MOV R19, R30 ;  /* 0x0000001e00137202 */ /* 0x000fce0000000f00 */
.L_x_3342:
[----:B------:R-:W-:Y:S05]  /*11610*/  BSYNC B3 ;  /* 0x0000000000037941 */ /* 0x000fea0003800000 */
.L_x_3341:
        /* <DEDUP_REMOVED lines=52> */
.L_x_3340:
[----:B------:R-:W-:Y:S05]  /*11960*/  BSYNC B2 ;  /* 0x0000000000027941 */ /* 0x000fea0003800000 */
.L_x_3339:
[----:B------:R3:W-:Y:S01]  /*11970*/  STG.E.128 desc[UR4][R28.64], R8 ;  /* 0x000000081c007986 */ /* 0x0007e2000c101d04 */
[----:B------:R-:W-:-:S07]  /*11980*/  IADD3 R3, R3, 0x80, RZ ;  /* 0x0000008003037810 */ /* 0x000fce0007ffe0ff */
.L_x_3330:
[----:B------:R-:W-:Y:S05]  /*11990*/  BSYNC B1 ;  /* 0x0000000000017941 */ /* 0x000fea0003800000 */
.L_x_3296:
[----:B------:R-:W-:Y:S05]  /*119a0*/  WARPSYNC.ALL ;  /* 0x0000000000007948 */ /* 0x000fea0003800000 */
[----:B------:R-:W-:-:S13]  /*119b0*/  ISETP.GE.AND P0, PT, R3, UR8, PT ;  /* 0x0000000803007c0c */ /* 0x000fda000bf06270 */
[----:B------:R-:W-:Y:S05]  /*119c0*/  @P0 EXIT ;  /* 0x000000000000094d */ /* 0x000fea0003800000 */
[----:B------:R-:W4:Y:S01]  /*119d0*/  LDC R12, c[0x0][0x218] ;  /* 0x00008600ff0c7b82 */ /* 0x000f220000000800 */
[----:B------:R-:W-:Y:S01]  /*119e0*/  HFMA2.MMA R2, -RZ, RZ, 0, 0 ;  /* 0x00000000ff027435 */ /* 0x000fe200000001ff */
[----:B-----5:R-:W-:Y:S02]  /*119f0*/  CS2R R6, SRZ ;  /* 0x0000000000067805 */ /* 0x020fe4000001ff00 */
[----:B------:R-:W-:Y:S02]  /*11a00*/  CS2R R4, SRZ ;  /* 0x0000000000047805 */ /* 0x000fe4000001ff00 */
        /* <DEDUP_REMOVED lines=451> */
.L_x_3345:
[----:B------:R-:W-:Y:S01]  /*13640*/  ULDC.64 UR6, c[0x0][0x5c8] ;  /* 0x0001720000067ab9 */ /* 0x000fe20000000a00 */
[----:B------:R-:W-:Y:S01]  /*13650*/  ULDC.64 UR8, c[0x0][0x5d0] ;  /* 0x0001740000087ab9 */ /* 0x000fe20000000a00 */
[----:B0123--:R-:W-:Y:S01]  /*13660*/  IADD3 R10, P0, R7, UR6, RZ ;  /* 0x00000006070a7c10 */ /* 0x00ffe2000ff1e0ff */
        /* <DEDUP_REMOVED lines=35> */
[----:B------:R-:W-:Y:S01]  /*138a0*/  IADD3.X R3, RZ, UR7, RZ, P2, !PT ;  /* 0x00000007ff037c10 */ /* 0x000fe200097fe4ff */
[----:B------:R-:W-:Y:S01]  /*138b0*/  ULDC.64 UR6, c[0x0][0x5e8] ;  /* 0x00017a0000067ab9 */ /* 0x000fe20000000a00 */
[----:B------:R-:W-:Y:S02]  /*138c0*/  LEA.HI.X R19, R8, UR11, R9, 0x3, P3 ;  /* 0x0000000b08137c11 */ /* 0x000fe400098f1c09 */
[----:B------:R-:W-:Y:S02]  /*138d0*/  CS2R R8, SRZ ;  /* 0x0000000000087805 */ /* 0x000fe4000001ff00 */
[----:B------:R-:W-:Y:S01]  /*138e0*/  IADD3.X R32, RZ, UR9, RZ, P4, !PT ;  /* 0x00000009ff207c10 */ /* 0x000fe2000a7fe4ff */
[----:B------:R-:W-:Y:S06]  /*138f0*/  @!P0 BRA `(.L_x_3347) ;  /* 0x00000008001c8947 */ /* 0x000fec0003800000 */
[----:B------:R-:W5:Y:S01]  /*13900*/  LDG.E.128.CONSTANT R4, desc[UR4][R4.64] ;  /* 0x0000000404047981 */ /* 0x000f62000c1e9d00 */
[C---:B------:R-:W-:Y:S01]  /*13910*/  IADD3 R8, P1, R34.reuse, -0x1, RZ ;  /* 0xffffffff22087810 */ /* 0x040fe20007f3e0ff */
[----:B------:R-:W-:Y:S01]  /*13920*/  BSSY B2, `(.L_x_3348) ;  /* 0x0000050000027945 */ /* 0x000fe20003800000 */
[----:B------:R-:W-:Y:S02]  /*13930*/  LOP3.LUT R33, R34, 0x3, RZ, 0xc0, !PT ;  /* 0x0000000322217812 */ /* 0x000fe400078ec0ff */
[----:B------:R-:W-:Y:S02]  /*13940*/  CS2R R10, SRZ ;  /* 0x00000000000a7805 */ /* 0x000fe4000001ff00 */
[----:B------:R-:W-:Y:S02]  /*13950*/  ISETP.GE.U32.AND P0, PT, R8, 0x3, PT ;  /* 0x000000030800780c */ /* 0x000fe40003f06070 */
[----:B------:R-:W-:-:S04]  /*13960*/  IADD3.X R8, R35, -0x1, RZ, P1, !PT ;  /* 0xffffffff23087810 */ /* 0x000fc80000ffe4ff */
[----:B------:R-:W-:Y:S02]  /*13970*/  ISETP.GE.U32.AND.EX P0, PT, R8, RZ, PT, P0 ;  /* 0x000000ff0800720c */ /* 0x000fe40003f06100 */
[----:B------:R-:W-:-:S11]  /*13980*/  CS2R R8, SRZ ;  /* 0x0000000000087805 */ /* 0x000fd6000001ff00 */
[----:B------:R-:W-:Y:S05]  /*13990*/  @!P0 BRA `(.L_x_3349) ;  /* 0x0000000400208947 */ /* 0x000fea0003800000 */
[----:B------:R-:W-:Y:S01]  /*139a0*/  IADD3 R34, P0, -R33, R34, RZ ;  /* 0x0000002221227210 */ /* 0x000fe20007f1e1ff */
[----:B------:R-:W-:Y:S01]  /*139b0*/  BSSY B3, `(.L_x_3350) ;  /* 0x0000045000037945 */ /* 0x000fe20003800000 */
[----:B------:R-:W-:Y:S02]  /*139c0*/  MOV R29, R19 ;  /* 0x00000013001d7202 */ /* 0x000fe40000000f00 */
[----:B------:R-:W-:Y:S02]  /*139d0*/  CS2R R10, SRZ ;  /* 0x00000000000a7805 */ /* 0x000fe4000001ff00 */
[----:B------:R-:W-:-:S07]  /*139e0*/  IADD3.X R35, R35, -0x1, RZ, P0, !PT ;  /* 0xffffffff23237810 */ /* 0x000fce00007fe4ff */
.L_x_3351:
        /* <DEDUP_REMOVED lines=18> */
[----:B------:R-:W2:Y:S01]  /*13b10*/  LDG.E.128.CONSTANT R24, desc[UR4][R24.64] ;  /* 0x0000000418187981 */ /* 0x000ea2000c1e9d00 */
[----:B------:R-:W-:Y:S02]  /*13b20*/  IMAD R23, R14, UR7, R23 ;  /* 0x000000070e177c24 */ /* 0x000fe4000f8e0217 */
[----:B------:R-:W-:Y:S01]  /*13b30*/  LEA.HI.X R21, R18, R32, R15, 0x4, P0 ;  /* 0x0000002012157211 */ /* 0x000fe200000f240f */
[----:B------:R-:W-:Y:S01]  /*13b40*/  IMAD R19, R13, UR6, RZ ;  /* 0x000000060d137c24 */ /* 0x000fe2000f8e02ff */
[----:B------:R-:W-:Y:S02]  /*13b50*/  LEA R18, P0, R16, R0, 0x4 ;  /* 0x0000000010127211 */ /* 0x000fe400078020ff */
[----:B------:R-:W-:Y:S01]  /*13b60*/  IADD3 R13, R17, R23, RZ ;  /* 0x00000017110d7210 */ /* 0x000fe20007ffe0ff */
[C---:B------:R-:W-:Y:S01]  /*13b70*/  IMAD R17, R12.reuse, UR7, R19 ;  /* 0x000000070c117c24 */ /* 0x040fe2000f8e0213 */
[----:B------:R-:W3:Y:S01]  /*13b80*/  LDG.E.128.CONSTANT R20, desc[UR4][R20.64] ;  /* 0x0000000414147981 */ /* 0x000ee2000c1e9d00 */
[----:B------:R-:W-:Y:S01]  /*13b90*/  IMAD.WIDE.U32 R14, R12, UR6, RZ ;  /* 0x000000060c0e7c25 */ /* 0x000fe2000f8e00ff */
[----:B------:R-:W-:-:S02]  /*13ba0*/  LEA.HI.X R19, R16, R32, R13, 0x4, P0 ;  /* 0x0000002010137211 */ /* 0x000fc400000f240d */
[C---:B------:R-:W-:Y:S02]  /*13bb0*/  LEA R12, P0, R14.reuse, R0, 0x4 ;  /* 0x000000000e0c7211 */ /* 0x040fe400078020ff */
        /* <DEDUP_REMOVED lines=16> */
[C---:B----4-:R-:W-:Y:S02]  /*13cc0*/  DMUL R8, R6.reuse, R18 ;  /* 0x0000001206087228 */ /* 0x050fe40000000000 */
[----:B------:R-:W-:Y:S02]  /*13cd0*/  DMUL R10, R6, R16 ;  /* 0x00000010060a7228 */ /* 0x000fe40000000000 */
[C---:B------:R-:W-:Y:S02]  /*13ce0*/  DFMA R24, R4.reuse, R20, -R24 ;  /* 0x000000140418722b */ /* 0x040fe40000000818 */
[C---:B------:R-:W-:Y:S02]  /*13cf0*/  DFMA R26, R4.reuse, R22, R26 ;  /* 0x00000016041a722b */ /* 0x040fe4000000001a */
[C---:B------:R-:W-:Y:S02]  /*13d00*/  DFMA R8, R4.reuse, R16, -R8 ;  /* 0x000000100408722b */ /* 0x040fe40000000808 */
[----:B------:R-:W-:-:S02]  /*13d10*/  DFMA R10, R4, R18, R10 ;  /* 0x00000012040a722b */ /* 0x000fc4000000000a */
[----:B------:R-:W-:Y:S02]  /*13d20*/  DADD R24, R36, R24 ;  /* 0x0000000024187229 */ /* 0x000fe40000000018 */
        /* <DEDUP_REMOVED lines=14> */
.L_x_3350:
[----:B------:R-:W-:-:S07]  /*13e10*/  MOV R19, R28 ;  /* 0x0000001c00137202 */ /* 0x000fce0000000f00 */
.L_x_3349:
[----:B------:R-:W-:Y:S05]  /*13e20*/  BSYNC B2 ;  /* 0x0000000000027941 */ /* 0x000fea0003800000 */
.L_x_3348:
        /* <DEDUP_REMOVED lines=52> */
.L_x_3347:
[----:B------:R-:W-:Y:S05]  /*14170*/  BSYNC B1 ;  /* 0x0000000000017941 */ /* 0x000fea0003800000 */
.L_x_3346:
[----:B------:R-:W-:Y:S01]  /*14180*/  STG.E.128 desc[UR4][R2.64], R8 ;  /* 0x0000000802007986 */ /* 0x000fe2000c101d04 */
[----:B------:R-:W-:Y:S05]  /*14190*/  EXIT ;  /* 0x000000000000794d */ /* 0x000fea0003800000 */
.L_x_3352:
        /* <DEDUP_REMOVED lines=14> */
.L_x_18556:


//--------------------- .text._ZN2at6native73_GLOBAL__N__c8866d80_35_SparseBinaryOpIntersectionKernel_cu_f5210f67_363612apply_kernelILi128ELi8EZNS1_29binary_op_intersection_kernelINS1_5MulOpEflEEvRNS_14TensorIteratorEllRKNS_6TensorEbEUliE_EEviT1_ --------------------------
	.section	.text._ZN2at6native73_GLOBAL__N__c8866d80_35_SparseBinaryOpIntersectionKernel_cu_f5210f67_363612apply_kernelILi128ELi8EZNS1_29binary_op_intersection_kernelINS1_5MulOpEflEEvRNS_14TensorIteratorEllRKNS_6TensorEbEUliE_EEviT1_,"ax",@progbits
	.align	128
.text._ZN2at6native73_GLOBAL__N__c8866d80_35_SparseBinaryOpIntersectionKernel_cu_f5210f67_363612apply_kernelILi128ELi8EZNS1_29binary_op_intersection_kernelINS1_5MulOpEflEEvRNS_14TensorIteratorEllRKNS_6TensorEbEUliE_EEviT1_:
        .type           _ZN2at6native73_GLOBAL__N__c8866d80_35_SparseBinaryOpIntersectionKernel_cu_f5210f67_363612apply_kernelILi128ELi8EZNS1_29binary_op_intersection_kernelINS1_5MulOpEflEEvRNS_14TensorIteratorEllRKNS_6TensorEbEUliE_EEviT1_,@function
        .size           _ZN2at6native73_GLOBAL__N__c8866d80_35_SparseBinaryOpIntersectionKernel_cu_f5210f67_363612apply_kernelILi128ELi8EZNS1_29binary_op_intersection_kernelINS1_5MulOpEflEEvRNS_14TensorIteratorEllRKNS_6TensorEbEUliE_EEviT1_,(.L_x_18557 - _ZN2at6native73_GLOBAL__N__c8866d80_35_SparseBinaryOpIntersectionKernel_cu_f5210f67_363612apply_kernelILi128ELi8EZNS1_29binary_op_intersection_kernelINS1_5MulOpEflEEvRNS_14TensorIteratorEllRKNS_6TensorEbEUliE_EEviT1_)
        .other          _ZN2at6native73_GLOBAL__N__c8866d80_35_SparseBinaryOpIntersectionKernel_cu_f5210f67_363612apply_kernelILi128ELi8EZNS1_29binary_op_intersection_kernelINS1_5MulOpEflEEvRNS_14TensorIteratorEllRKNS_6TensorEbEUliE_EEviT1_,@"STO_CUDA_ENTRY STV_DEFAULT"
_ZN2at6native73_GLOBAL__N__c8866d80_35_SparseBinaryOpIntersectionKernel_cu_f5210f67_363612apply_kernelILi128ELi8EZNS1_29binary_op_intersection_kernelINS1_5MulOpEflEEvRNS_14TensorIteratorEllRKNS_6TensorEbEUliE_EEviT1_:
        /* <DEDUP_REMOVED lines=473> */
.L_x_3355:
        /* <DEDUP_REMOVED lines=42> */
[----:B------:R0:W5:Y:S01]  /*2030*/  LDG.E.CONSTANT R4, desc[UR4][R10.64] ;  /* 0x000000040a047981 */ /* 0x000162000c1e9900 */
[----:B------:R-:W-:Y:S01]  /*2040*/  IADD3 R5, P1, R12, -0x1, RZ ;  /* 0xffffffff0c057810 */ /* 0x000fe20007f3e0ff */
[----:B------:R-:W-:Y:S01]  /*2050*/  BSSY B0, `(.L_x_3358) ;  /* 0x000013f000007945 */ /* 0x000fe20003800000 */
[----:B------:R-:W-:Y:S02]  /*2060*/  HFMA2.MMA R49, -RZ, RZ, 0, 0 ;  /* 0x00000000ff317435 */ /* 0x000fe400000001ff */
        /* <DEDUP_REMOVED lines=22> */
.L_x_3365:
[----:B------:R-:W2:Y:S01]  /*21d0*/  LDG.E.64.CONSTANT R36, desc[UR4][R12.64] ;  /* 0x000000040c247981 */ /* 0x000ea2000c1e9b00 */
[----:B------:R-:W-:-:S03]  /*21e0*/  ULDC.64 UR10, c[0x0][0x5e8] ;  /* 0x00017a00000a7ab9 */ /* 0x000fc60000000a00 */
[----:B------:R-:W3:Y:S04]  /*21f0*/  LDG.E.64.CONSTANT R28, desc[UR4][R12.64+0x8] ;  /* 0x000008040c1c7981 */ /* 0x000ee8000c1e9b00 */
        /* <DEDUP_REMOVED lines=23> */
[----:B------:R-:W-:Y:S01]  /*2370*/  IMAD R37, R45, UR10, RZ ;  /* 0x0000000a2d257c24 */ /* 0x000fe2000f8e02ff */
        /* <DEDUP_REMOVED lines=9> */
[----:B------:R-:W2:Y:S01]  /*2410*/  LDG.E.CONSTANT R28, desc[UR4][R28.64] ;  /* 0x000000041c1c7981 */ /* 0x000ea2000c1e9900 */
[----:B------:R-:W-:Y:S01]  /*2420*/  IADD3 R41, R41, R47, RZ ;  /* 0x0000002f29297210 */ /* 0x000fe20007ffe0ff */
[----:B------:R-:W-:Y:S02]  /*2430*/  IMAD R21, R21, UR10, RZ ;  /* 0x0000000a15157c24 */ /* 0x000fe4000f8e02ff */
[----:B------:R-:W-:Y:S01]  /*2440*/  IMAD R35, R35, UR10, RZ ;  /* 0x0000000a23237c24 */ /* 0x000fe2000f8e02ff */
[----:B------:R-:W-:Y:S01]  /*2450*/  LEA.HI.X R47, R40, R2, R41, 0x2, P1 ;  /* 0x00000002282f7211 */ /* 0x000fe200008f1429 */
[----:B------:R-:W-:Y:S01]  /*2460*/  IMAD R51, R33, UR10, RZ ;  /* 0x0000000a21337c24 */ /* 0x000fe2000f8e02ff */
[----:B------:R-:W-:Y:S01]  /*2470*/  IADD3 R41, R45, R43, RZ ;  /* 0x0000002b2d297210 */ /* 0x000fe20007ffe0ff */
[----:B------:R-:W-:Y:S01]  /*2480*/  IMAD R45, R20, UR11, R21 ;  /* 0x0000000b142d7c24 */ /* 0x000fe2000f8e0215 */
[----:B------:R-:W-:Y:S01]  /*2490*/  LEA R40, P1, R44, R0, 0x2 ;  /* 0x000000002c287211 */ /* 0x000fe200078210ff */
[----:B------:R-:W-:Y:S01]  /*24a0*/  IMAD.WIDE.U32 R20, R20, UR10, RZ ;  /* 0x0000000a14147c25 */ /* 0x000fe2000f8e00ff */
[----:B------:R-:W3:Y:S02]  /*24b0*/  LDG.E.CONSTANT R37, desc[UR4][R36.64] ;  /* 0x0000000424257981 */ /* 0x000ee4000c1e9900 */
[----:B------:R-:W-:Y:S01]  /*24c0*/  LEA.HI.X R41, R44, R2, R41, 0x2, P1 ;  /* 0x000000022c297211 */ /* 0x000fe200008f1429 */
[----:B------:R-:W-:Y:S01]  /*24d0*/  IMAD.WIDE.U32 R42, R34, UR10, RZ ;  /* 0x0000000a222a7c25 */ /* 0x000fe2000f8e00ff */
[-C--:B------:R-:W-:Y:S01]  /*24e0*/  LEA R44, P1, R20, R0.reuse, 0x2 ;  /* 0x00000000142c7211 */ /* 0x080fe200078210ff */
[----:B------:R-:W4:Y:S01]  /*24f0*/  LDG.E.CONSTANT R47, desc[UR4][R46.64] ;  /* 0x000000042e2f7981 */ /* 0x000f22000c1e9900 */
[----:B------:R-:W-:Y:S01]  /*2500*/  IADD3 R21, R21, R45, RZ ;  /* 0x0000002d15157210 */ /* 0x000fe20007ffe0ff */
[----:B------:R-:W-:Y:S01]  /*2510*/  IMAD R35, R34, UR11, R35 ;  /* 0x0000000b22237c24 */ /* 0x000fe2000f8e0223 */
[----:B------:R-:W-:Y:S01]  /*2520*/  LEA R34, P2, R42, R0, 0x2 ;  /* 0x000000002a227211 */ /* 0x000fe200078410ff */
[----:B------:R-:W-:Y:S01]  /*2530*/  IMAD R51, R32, UR11, R51 ;  /* 0x0000000b20337c24 */ /* 0x000fe2000f8e0233 */
[-C--:B------:R-:W-:Y:S01]  /*2540*/  LEA.HI.X R45, R20, R2.reuse, R21, 0x2, P1 ;  /* 0x00000002142d7211 */ /* 0x080fe200008f1415 */
[----:B------:R-:W-:Y:S01]  /*2550*/  IMAD.WIDE.U32 R20, R32, UR10, RZ ;  /* 0x0000000a20147c25 */ /* 0x000fe2000f8e00ff */
[----:B------:R-:W-:Y:S01]  /*2560*/  IADD3 R33, R43, R35, RZ ;  /* 0x000000232b217210 */ /* 0x000fe20007ffe0ff */
[----:B------:R0:W4:Y:S02]  /*2570*/  LDG.E.CONSTANT R29, desc[UR4][R40.64] ;  /* 0x00000004281d7981 */ /* 0x000124000c1e9900 */
[----:B------:R-:W-:Y:S01]  /*2580*/  IMAD R31, R31, UR10, RZ ;  /* 0x0000000a1f1f7c24 */ /* 0x000fe2000f8e02ff */
[----:B------:R-:W-:Y:S01]  /*2590*/  LEA.HI.X R35, R42, R2, R33, 0x2, P2 ;  /* 0x000000022a237211 */ /* 0x000fe200010f1421 */
[C---:B------:R-:W-:Y:S01]  /*25a0*/  IMAD.WIDE.U32 R32, R30.reuse, UR10, RZ ;  /* 0x0000000a1e207c25 */ /* 0x040fe2000f8e00ff */
[----:B------:R-:W-:Y:S01]  /*25b0*/  IADD3 R21, R21, R51, RZ ;  /* 0x0000003315157210 */ /* 0x000fe20007ffe0ff */
[----:B------:R-:W4:Y:S02]  /*25c0*/  LDG.E.CONSTANT R45, desc[UR4][R44.64] ;  /* 0x000000042c2d7981 */ /* 0x000f24000c1e9900 */
[----:B------:R-:W-:Y:S01]  /*25d0*/  IMAD R31, R30, UR11, R31 ;  /* 0x0000000b1e1f7c24 */ /* 0x000fe2000f8e021f */
[C---:B0-----:R-:W-:Y:S01]  /*25e0*/  LEA R40, P1, R20.reuse, R0, 0x2 ;  /* 0x0000000014287211 */ /* 0x041fe200078210ff */
[----:B------:R-:W-:Y:S01]  /*25f0*/  IMAD R15, R15, UR10, RZ ;  /* 0x0000000a0f0f7c24 */ /* 0x000fe2000f8e02ff */
[----:B------:R-:W4:Y:S02]  /*2600*/  LDG.E.CONSTANT R35, desc[UR4][R34.64] ;  /* 0x0000000422237981 */ /* 0x000f24000c1e9900 */
[----:B------:R-:W-:Y:S01]  /*2610*/  LEA.HI.X R41, R20, R2, R21, 0x2, P1 ;  /* 0x0000000214297211 */ /* 0x000fe200008f1415 */
[----:B------:R-:W-:Y:S01]  /*2620*/  IMAD R27, R27, UR10, RZ ;  /* 0x0000000a1b1b7c24 */ /* 0x000fe2000f8e02ff */
[----:B------:R-:W-:Y:S01]  /*2630*/  IADD3 R21, R33, R31, RZ ;  /* 0x0000001f21157210 */ /* 0x000fe20007ffe0ff */
[----:B------:R-:W-:Y:S01]  /*2640*/  IMAD R33, R14, UR11, R15 ;  /* 0x0000000b0e217c24 */ /* 0x000fe2000f8e020f */
[----:B------:R-:W-:Y:S01]  /*2650*/  LEA R20, P1, R32, R0, 0x2 ;  /* 0x0000000020147211 */ /* 0x000fe200078210ff */
[----:B------:R-:W-:Y:S01]  /*2660*/  IMAD.WIDE.U32 R14, R14, UR10, RZ ;  /* 0x0000000a0e0e7c25 */ /* 0x000fe2000f8e00ff */
[----:B------:R-:W4:Y:S02]  /*2670*/  LDG.E.CONSTANT R41, desc[UR4][R40.64] ;  /* 0x0000000428297981 */ /* 0x000f24000c1e9900 */
[----:B------:R-:W-:Y:S01]  /*2680*/  LEA.HI.X R21, R32, R2, R21, 0x2, P1 ;  /* 0x0000000220157211 */ /* 0x000fe200008f1415 */
[----:B------:R-:W-:Y:S01]  /*2690*/  IMAD.WIDE.U32 R30, R26, UR10, RZ ;  /* 0x0000000a1a1e7c25 */ /* 0x000fe2000f8e00ff */
[----:B------:R-:W-:-:S03]  /*26a0*/  IADD3 R15, R15, R33, RZ ;  /* 0x000000210f0f7210 */ /* 0x000fc60007ffe0ff */
[----:B------:R-:W-:Y:S01]  /*26b0*/  IMAD R27, R26, UR11, R27 ;  /* 0x0000000b1a1b7c24 */ /* 0x000fe2000f8e021b */
[----:B------:R-:W-:Y:S01]  /*26c0*/  LEA R26, P1, R14, R0, 0x2 ;  /* 0x000000000e1a7211 */ /* 0x000fe200078210ff */
[----:B------:R-:W-:Y:S01]  /*26d0*/  IMAD R33, R25, UR10, RZ ;  /* 0x0000000a19217c24 */ /* 0x000fe2000f8e02ff */
[----:B------:R0:W4:Y:S02]  /*26e0*/  LDG.E.CONSTANT R43, desc[UR4][R20.64] ;  /* 0x00000004142b7981 */ /* 0x000124000c1e9900 */
        /* <DEDUP_REMOVED lines=9> */
[----:B------:R-:W4:Y:S02]  /*2780*/  LDG.E.CONSTANT R27, desc[UR4][R26.64] ;  /* 0x000000041a1b7981 */ /* 0x000f24000c1e9900 */
[----:B------:R-:W-:Y:S01]  /*2790*/  IMAD R23, R22, UR11, R23 ;  /* 0x0000000b16177c24 */ /* 0x000fe2000f8e0217 */
[-C--:B------:R-:W-:Y:S01]  /*27a0*/  LEA.HI.X R33, R30, R2.reuse, R25, 0x2, P2 ;  /* 0x000000021e217211 */ /* 0x080fe200010f1419 */
[----:B------:R-:W-:Y:S01]  /*27b0*/  IMAD R11, R11, UR10, RZ ;  /* 0x0000000a0b0b7c24 */ /* 0x000fe2000f8e02ff */
[----:B------:R-:W-:Y:S01]  /*27c0*/  LEA.HI.X R25, R14, R2, R15, 0x2, P1 ;  /* 0x000000020e197211 */ /* 0x000fe200008f140f */
[----:B------:R-:W-:Y:S01]  /*27d0*/  IMAD R19, R19, UR10, RZ ;  /* 0x0000000a13137c24 */ /* 0x000fe2000f8e02ff */
[----:B------:R-:W-:-:S02]  /*27e0*/  LEA R14, P1, R20, R0, 0x2 ;  /* 0x00000000140e7211 */ /* 0x000fc400078210ff */
[----:B------:R-:W-:Y:S01]  /*27f0*/  IADD3 R15, R21, R23, RZ ;  /* 0x00000017150f7210 */ /* 0x000fe20007ffe0ff */
[C---:B------:R-:W-:Y:S01]  /*2800*/  IMAD R23, R10.reuse, UR11, R11 ;  /* 0x0000000b0a177c24 */ /* 0x040fe2000f8e020b */
[----:B------:R-:W4:Y:S01]  /*2810*/  LDG.E.CONSTANT R33, desc[UR4][R32.64] ;  /* 0x0000000420217981 */ /* 0x000f22000c1e9900 */
[----:B------:R-:W-:Y:S01]  /*2820*/  IMAD.WIDE.U32 R10, R10, UR10, RZ ;  /* 0x0000000a0a0a7c25 */ /* 0x000fe2000f8e00ff */
[----:B------:R-:W-:Y:S02]  /*2830*/  LEA.HI.X R15, R20, R2, R15, 0x2, P1 ;  /* 0x00000002140f7211 */ /* 0x000fe400008f140f */
[----:B------:R-:W4:Y:S01]  /*2840*/  LDG.E.CONSTANT R25, desc[UR4][R24.64] ;  /* 0x0000000418197981 */ /* 0x000f22000c1e9900 */
[C---:B------:R-:W-:Y:S01]  /*2850*/  IMAD.WIDE.U32 R20, R18.reuse, UR10, RZ ;  /* 0x0000000a12147c25 */ /* 0x040fe2000f8e00ff */
[----:B------:R-:W-:Y:S02]  /*2860*/  IADD3 R11, R11, R23, RZ ;  /* 0x000000170b0b7210 */ /* 0x000fe40007ffe0ff */
[----:B------:R0:W4:Y:S01]  /*2870*/  LDG.E.CONSTANT R31, desc[UR4][R14.64] ;  /* 0x000000040e1f7981 */ /* 0x000122000c1e9900 */
[----:B------:R-:W-:Y:S01]  /*2880*/  IMAD R19, R18, UR11, R19 ;  /* 0x0000000b12137c24 */ /* 0x000fe2000f8e0213 */
[-C--:B------:R-:W-:Y:S01]  /*2890*/  LEA R18, P1, R10, R0.reuse, 0x2 ;  /* 0x000000000a127211 */ /* 0x080fe200078210ff */
        /* <DEDUP_REMOVED lines=9> */
[C---:B0-----:R-:W-:Y:S01]  /*2930*/  IMAD.WIDE.U32 R14, R16.reuse, UR10, RZ ;  /* 0x0000000a100e7c25 */ /* 0x041fe2000f8e00ff */
[----:B------:R-:W-:Y:S01]  /*2940*/  IADD3 R11, R11, R39, RZ ;  /* 0x000000270b0b7210 */ /* 0x000fe20007ffe0ff */
[----:B------:R-:W4:Y:S02]  /*2950*/  LDG.E.CONSTANT R18, desc[UR4][R18.64] ;  /* 0x0000000412127981 */ /* 0x000f24000c1e9900 */
[----:B------:R-:W-:Y:S01]  /*2960*/  IMAD R17, R16, UR11, R17 ;  /* 0x0000000b10117c24 */ /* 0x000fe2000f8e0211 */
[----:B------:R-:W-:Y:S01]  /*2970*/  LEA.HI.X R21, R10, R2, R11, 0x2, P1 ;  /* 0x000000020a157211 */ /* 0x000fe200008f140b */
[----:B------:R-:W4:Y:S01]  /*2980*/  LDG.E.CONSTANT R22, desc[UR4][R22.64] ;  /* 0x0000000416167981 */ /* 0x000f22000c1e9900 */
[C---:B------:R-:W-:Y:S02]  /*2990*/  LEA R10, P1, R14.reuse, R0, 0x2 ;  /* 0x000000000e0a7211 */ /* 0x040fe400078210ff */
[----:B------:R-:W-:Y:S01]  /*29a0*/  IADD3 R11, R15, R17, RZ ;  /* 0x000000110f0b7210 */ /* 0x000fe20007ffe0ff */
[----:B------:R-:W4:Y:S03]  /*29b0*/  LDG.E.CONSTANT R20, desc[UR4][R20.64] ;  /* 0x0000000414147981 */ /* 0x000f26000c1e9900 */
[----:B------:R-:W-:-:S05]  /*29c0*/  LEA.HI.X R11, R14, R2, R11, 0x2, P1 ;  /* 0x000000020e0b7211 */ /* 0x000fca00008f140b */
[----:B------:R-:W4:Y:S01]  /*29d0*/  LDG.E.CONSTANT R10, desc[UR4][R10.64] ;  /* 0x000000040a0a7981 */ /* 0x000f22000c1e9900 */
[----:B------:R-:W-:-:S04]  /*29e0*/  IADD3 R6, P1, R6, 0x10, RZ ;  /* 0x0000001006067810 */ /* 0x000fc80007f3e0ff */
[----:B------:R-:W-:Y:S02]  /*29f0*/  IADD3.X R7, RZ, R7, RZ, P1, !PT ;  /* 0x00000007ff077210 */ /* 0x000fe40000ffe4ff */
[----:B------:R-:W-:-:S04]  /*2a00*/  ISETP.GE.U32.AND P1, PT, R6, -0xc, PT ;  /* 0xfffffff40600780c */ /* 0x000fc80003f26070 */
[----:B------:R-:W-:Y:S02]  /*2a10*/  ISETP.GE.AND.EX P1, PT, R7, -0x1, PT, P1 ;  /* 0xffffffff0700780c */ /* 0x000fe40003f26310 */
[----:B------:R-:W-:-:S04]  /*2a20*/  IADD3 R12, P2, R12, 0x80, RZ ;  /* 0x000000800c0c7810 */ /* 0x000fc80007f5e0ff */
[----:B------:R-:W-:Y:S01]  /*2a30*/  IADD3.X R13, RZ, R13, RZ, P2, !PT ;  /* 0x0000000dff0d7210 */ /* 0x000fe200017fe4ff */
[----:B--2--5:R-:W-:-:S04]  /*2a40*/  FFMA.FTZ R28, R4, R28, R49 ;  /* 0x0000001c041c7223 */ /* 0x024fc80000010031 */
[----:B---3--:R-:W-:-:S04]  /*2a50*/  FFMA.FTZ R28, R4, R37, R28 ;  /* 0x00000025041c7223 */ /* 0x008fc8000001001c */
[----:B----4-:R-:W-:-:S04]  /*2a60*/  FFMA.FTZ R28, R4, R47, R28 ;  /* 0x0000002f041c7223 */ /* 0x010fc8000001001c */
[----:B------:R-:W-:-:S04]  /*2a70*/  FFMA.FTZ R28, R4, R29, R28 ;  /* 0x0000001d041c7223 */ /* 0x000fc8000001001c */
        /* <DEDUP_REMOVED lines=11> */
[----:B------:R-:W-:Y:S01]  /*2b30*/  FFMA.FTZ R49, R4, R10, R31 ;  /* 0x0000000a04317223 */ /* 0x000fe2000001001f */
[----:B------:R-:W-:Y:S06]  /*2b40*/  @!P1 BRA `(.L_x_3365) ;  /* 0xfffffff400a09947 */ /* 0x000fec000383ffff */
[----:B------:R-:W-:Y:S05]  /*2b50*/  BSYNC B5 ;  /* 0x0000000000057941 */ /* 0x000fea0003800000 */
.L_x_3364:
[----:B------:R-:W-:Y:S02]  /*2b60*/  MOV R16, R12 ;  /* 0x0000000c00107202 */ /* 0x000fe40000000f00 */
[----:B------:R-:W-:-:S07]  /*2b70*/  MOV R17, R13 ;  /* 0x0000000d00117202 */ /* 0x000fce0000000f00 */
.L_x_3363:
[----:B------:R-:W-:Y:S05]  /*2b80*/  BSYNC B4 ;  /* 0x0000000000047941 */ /* 0x000fea0003800000 */
.L_x_3362:
        /* <DEDUP_REMOVED lines=29> */
[----:B------:R-:W-:Y:S01]  /*2d60*/  IMAD R33, R21, UR10, RZ ;  /* 0x0000000a15217c24 */ /* 0x000fe2000f8e02ff */
[----:B------:R-:W-:Y:S01]  /*2d70*/  LEA.HI.X R23, R30, R2, R23, 0x2, P1 ;  /* 0x000000021e177211 */ /* 0x000fe200008f1417 */
[----:B------:R-:W-:Y:S01]  /*2d80*/  IMAD.WIDE.U32 R24, R20, UR10, RZ ;  /* 0x0000000a14187c25 */ /* 0x000fe2000f8e00ff */
[----:B------:R-:W-:Y:S02]  /*2d90*/  LEA R30, P0, R28, R0, 0x2 ;  /* 0x000000001c1e7211 */ /* 0x000fe400078010ff */
[----:B------:R-:W-:Y:S01]  /*2da0*/  IADD3 R21, R29, R31, RZ ;  /* 0x0000001f1d157210 */ /* 0x000fe20007ffe0ff */
[----:B------:R-:W-:Y:S02]  /*2db0*/  IMAD R33, R20, UR11, R33 ;  /* 0x0000000b14217c24 */ /* 0x000fe4000f8e0221 */
[----:B------:R-:W-:Y:S01]  /*2dc0*/  IMAD R19, R19, UR10, RZ ;  /* 0x0000000a13137c24 */ /* 0x000fe2000f8e02ff */
[----:B------:R-:W-:Y:S01]  /*2dd0*/  LEA.HI.X R31, R28, R2, R21, 0x2, P0 ;  /* 0x000000021c1f7211 */ /* 0x000fe200000f1415 */
[----:B------:R0:W2:Y:S01]  /*2de0*/  LDG.E.CONSTANT R20, desc[UR4][R26.64] ;  /* 0x000000041a147981 */ /* 0x0000a2000c1e9900 */
[----:B------:R-:W-:-:S02]  /*2df0*/  LEA R28, P0, R24, R0, 0x2 ;  /* 0x00000000181c7211 */ /* 0x000fc400078010ff */
[----:B------:R-:W-:Y:S01]  /*2e00*/  IADD3 R25, R25, R33, RZ ;  /* 0x0000002119197210 */ /* 0x000fe20007ffe0ff */
[----:B------:R-:W-:Y:S01]  /*2e10*/  IMAD R19, R18, UR11, R19 ;  /* 0x0000000b12137c24 */ /* 0x000fe2000f8e0213 */
[----:B------:R1:W3:Y:S01]  /*2e20*/  LDG.E.CONSTANT R21, desc[UR4][R22.64] ;  /* 0x0000000416157981 */ /* 0x0002e2000c1e9900 */
[----:B------:R-:W-:Y:S01]  /*2e30*/  IMAD R17, R17, UR10, RZ ;  /* 0x0000000a11117c24 */ /* 0x000fe2000f8e02ff */
[----:B------:R-:W-:Y:S01]  /*2e40*/  LEA.HI.X R29, R24, R2, R25, 0x2, P0 ;  /* 0x00000002181d7211 */ /* 0x000fe200000f1419 */
[----:B------:R-:W-:Y:S01]  /*2e50*/  IMAD.WIDE.U32 R24, R18, UR10, RZ ;  /* 0x0000000a12187c25 */ /* 0x000fe2000f8e00ff */
[----:B------:R-:W4:Y:S03]  /*2e60*/  LDG.E.CONSTANT R31, desc[UR4][R30.64] ;  /* 0x000000041e1f7981 */ /* 0x000f26000c1e9900 */
[C---:B------:R-:W-:Y:S01]  /*2e70*/  IMAD R33, R16.reuse, UR11, R17 ;  /* 0x0000000b10217c24 */ /* 0x040fe2000f8e0211 */
[----:B------:R-:W-:Y:S01]  /*2e80*/  IADD3 R17, R25, R19, RZ ;  /* 0x0000001319117210 */ /* 0x000fe20007ffe0ff */
[----:B0-----:R-:W-:Y:S01]  /*2e90*/  IMAD.WIDE.U32 R26, R16, UR10, RZ ;  /* 0x0000000a101a7c25 */ /* 0x001fe2000f8e00ff */
[-C--:B------:R-:W-:Y:S01]  /*2ea0*/  LEA R18, P0, R24, R0.reuse, 0x2 ;  /* 0x0000000018127211 */ /* 0x080fe200078010ff */
[----:B------:R-:W4:Y:S02]  /*2eb0*/  LDG.E.CONSTANT R29, desc[UR4][R28.64] ;  /* 0x000000041c1d7981 */ /* 0x000f24000c1e9900 */
        /* <DEDUP_REMOVED lines=11> */
[----:B------:R-:W4:Y:S02]  /*2f70*/  LDG.E.CONSTANT R18, desc[UR4][R18.64] ;  /* 0x0000000412127981 */ /* 0x000f24000c1e9900 */
[----:B------:R-:W-:Y:S01]  /*2f80*/  IMAD R27, R10, UR11, R27 ;  /* 0x0000000b0a1b7c24 */ /* 0x000fe2000f8e021b */
[----:B------:R-:W-:Y:S01]  /*2f90*/  LEA.HI.X R25, R22, R2, R11, 0x2, P0 ;  /* 0x0000000216197211 */ /* 0x000fe200000f140b */
[----:B------:R-:W4:Y:S01]  /*2fa0*/  LDG.E.CONSTANT R16, desc[UR4][R16.64] ;  /* 0x0000000410107981 */ /* 0x000f22000c1e9900 */
[----:B------:R-:W-:-:S02]  /*2fb0*/  LEA R10, P0, R14, R0, 0x2 ;  /* 0x000000000e0a7211 */ /* 0x000fc400078010ff */
[----:B------:R-:W-:Y:S01]  /*2fc0*/  IADD3 R11, R15, R27, RZ ;  /* 0x0000001b0f0b7210 */ /* 0x000fe20007ffe0ff */
[----:B------:R-:W4:Y:S03]  /*2fd0*/  LDG.E.CONSTANT R24, desc[UR4][R24.64] ;  /* 0x0000000418187981 */ /* 0x000f26000c1e9900 */
[----:B------:R-:W-:-:S05]  /*2fe0*/  LEA.HI.X R11, R14, R2, R11, 0x2, P0 ;  /* 0x000000020e0b7211 */ /* 0x000fca00000f140b */
[----:B------:R-:W4:Y:S01]  /*2ff0*/  LDG.E.CONSTANT R10, desc[UR4][R10.64] ;  /* 0x000000040a0a7981 */ /* 0x000f22000c1e9900 */
[----:B------:R-:W-:Y:S02]  /*3000*/  IADD3 R6, P2, R6, 0x8, RZ ;  /* 0x0000000806067810 */ /* 0x000fe40007f5e0ff */
[----:B------:R-:W-:Y:S02]  /*3010*/  PLOP3.LUT P0, PT, PT, PT, PT, 0x8, 0x0 ;  /* 0x000000000000781c */ /* 0x000fe40003f0e170 */
[----:B------:R-:W-:Y:S01]  /*3020*/  IADD3.X R7, RZ, R7, RZ, P2, !PT ;  /* 0x00000007ff077210 */ /* 0x000fe200017fe4ff */
[----:B--2--5:R-:W-:-:S04]  /*3030*/  FFMA.FTZ R20, R4, R20, R49 ;  /* 0x0000001404147223 */ /* 0x024fc80000010031 */
[----:B---3--:R-:W-:-:S04]  /*3040*/  FFMA.FTZ R20, R4, R21, R20 ;  /* 0x0000001504147223 */ /* 0x008fc80000010014 */
[----:B----4-:R-:W-:-:S04]  /*3050*/  FFMA.FTZ R20, R4, R31, R20 ;  /* 0x0000001f04147223 */ /* 0x010fc80000010014 */
[----:B------:R-:W-:-:S04]  /*3060*/  FFMA.FTZ R29, R4, R29, R20 ;  /* 0x0000001d041d7223 */ /* 0x000fc80000010014 */
[----:B------:R-:W-:-:S04]  /*3070*/  FFMA.FTZ R29, R4, R18, R29 ;  /* 0x00000012041d7223 */ /* 0x000fc8000001001d */
[----:B------:R-:W-:Y:S01]  /*3080*/  FFMA.FTZ R29, R4, R16, R29 ;  /* 0x00000010041d7223 */ /* 0x000fe2000001001d */
[----:B------:R-:W-:-:S03]  /*3090*/  IADD3 R16, P1, R12, 0x40, RZ ;  /* 0x000000400c107810 */ /* 0x000fc60007f3e0ff */
[C---:B------:R-:W-:Y:S01]  /*30a0*/  FFMA.FTZ R29, R4.reuse, R24, R29 ;  /* 0x00000018041d7223 */ /* 0x040fe2000001001d */
[----:B------:R-:W-:Y:S02]  /*30b0*/  IADD3.X R17, RZ, R13, RZ, P1, !PT ;  /* 0x0000000dff117210 */ /* 0x000fe40000ffe4ff */
[----:B------:R-:W-:Y:S02]  /*30c0*/  MOV R12, R16 ;  /* 0x00000010000c7202 */ /* 0x000fe40000000f00 */
[----:B------:R-:W-:Y:S01]  /*30d0*/  MOV R13, R17 ;  /* 0x00000011000d7202 */ /* 0x000fe20000000f00 */
[----:B------:R-:W-:-:S07]  /*30e0*/  FFMA.FTZ R49, R4, R10, R29 ;  /* 0x0000000a04317223 */ /* 0x000fce000001001d */
.L_x_3367:
[----:B------:R-:W-:Y:S05]  /*30f0*/  BSYNC B4 ;  /* 0x0000000000047941 */ /* 0x000fea0003800000 */
.L_x_3366:
[----:B------:R-:W-:-:S04]  /*3100*/  ISETP.NE.U32.AND P1, PT, R6, RZ, PT ;  /* 0x000000ff0600720c */ /* 0x000fc80003f25070 */
[----:B------:R-:W-:-:S13]  /*3110*/  ISETP.NE.OR.EX P0, PT, R7, RZ, P0, P1 ;  /* 0x000000ff0700720c */ /* 0x000fda0000705710 */
[----:B------:R-:W-:Y:S05]  /*3120*/  @!P0 BREAK B3 ;  /* 0x0000000000038942 */ /* 0x000fea0003800000 */
[----:B------:R-:W-:Y:S05]  /*3130*/  @!P0 BRA `(.L_x_3359) ;  /* 0x0000000000c08947 */ /* 0x000fea0003800000 */
.L_x_3361:
[----:B------:R-:W-:Y:S05]  /*3140*/  BSYNC B3 ;  /* 0x0000000000037941 */ /* 0x000fea0003800000 */
.L_x_3360:
[----:B------:R-:W-:Y:S01]  /*3150*/  BSSY B3, `(.L_x_3368) ;  /* 0x000002c000037945 */ /* 0x000fe20003800000 */
.L_x_3369:
        /* <DEDUP_REMOVED lines=12> */
[----:B------:R-:W-:Y:S01]  /*3220*/  IMAD R23, R15, UR6, RZ ;  /* 0x000000060f177c24 */ /* 0x000fe2000f8e02ff */
[----:B------:R-:W-:Y:S01]  /*3230*/  LEA.HI.X R11, R16, R2, R11, 0x2, P0 ;  /* 0x00000002100b7211 */ /* 0x000fe200000f140b */
[----:B------:R-:W-:-:S04]  /*3240*/  IMAD.WIDE.U32 R16, R18, UR6, RZ ;  /* 0x0000000612107c25 */ /* 0x000fc8000f8e00ff */
[----:B------:R-:W-:Y:S01]  /*3250*/  IMAD R15, R20, UR7, R21 ;  /* 0x00000007140f7c24 */ /* 0x000fe2000f8e0215 */
[-C--:B------:R-:W-:Y:S01]  /*3260*/  LEA R18, P0, R16, R0.reuse, 0x2 ;  /* 0x0000000010127211 */ /* 0x080fe200078010ff */
        /* <DEDUP_REMOVED lines=14> */
[----:B------:R-:W4:Y:S01]  /*3350*/  LDG.E.CONSTANT R16, desc[UR4][R16.64] ;  /* 0x0000000410107981 */ /* 0x000f22000c1e9900 */
[----:B------:R-:W-:-:S04]  /*3360*/  IADD3 R6, P0, R6, 0x4, RZ ;  /* 0x0000000406067810 */ /* 0x000fc80007f1e0ff */
[----:B------:R-:W-:Y:S02]  /*3370*/  IADD3.X R7, RZ, R7, RZ, P0, !PT ;  /* 0x00000007ff077210 */ /* 0x000fe400007fe4ff */
[----:B------:R-:W-:-:S04]  /*3380*/  ISETP.NE.U32.AND P0, PT, R6, RZ, PT ;  /* 0x000000ff0600720c */ /* 0x000fc80003f05070 */
[----:B------:R-:W-:Y:S02]  /*3390*/  ISETP.NE.AND.EX P0, PT, R7, RZ, PT, P0 ;  /* 0x000000ff0700720c */ /* 0x000fe40003f05300 */
[----:B------:R-:W-:-:S04]  /*33a0*/  IADD3 R12, P1, R12, 0x20, RZ ;  /* 0x000000200c0c7810 */ /* 0x000fc80007f3e0ff */
[----:B------:R-:W-:Y:S01]  /*33b0*/  IADD3.X R13, RZ, R13, RZ, P1, !PT ;  /* 0x0000000dff0d7210 */ /* 0x000fe20000ffe4ff */
[----:B--2--5:R-:W-:-:S04]  /*33c0*/  FFMA.FTZ R49, R4, R10, R49 ;  /* 0x0000000a04317223 */ /* 0x024fc80000010031 */
[----:B---3--:R-:W-:-:S04]  /*33d0*/  FFMA.FTZ R49, R4, R18, R49 ;  /* 0x0000001204317223 */ /* 0x008fc80000010031 */
[----:B----4-:R-:W-:-:S04]  /*33e0*/  FFMA.FTZ R49, R4, R14, R49 ;  /* 0x0000000e04317223 */ /* 0x010fc80000010031 */
[----:B------:R-:W-:Y:S01]  /*33f0*/  FFMA.FTZ R49, R4, R16, R49 ;  /* 0x0000001004317223 */ /* 0x000fe20000010031 */
[----:B------:R-:W-:Y:S06]  /*3400*/  @P0 BRA `(.L_x_3369) ;  /* 0xfffffffc00540947 */ /* 0x000fec000383ffff */
[----:B------:R-:W-:Y:S05]  /*3410*/  BSYNC B3 ;  /* 0x0000000000037941 */ /* 0x000fea0003800000 */
.L_x_3368:
[----:B------:R-:W-:Y:S02]  /*3420*/  MOV R16, R12 ;  /* 0x0000000c00107202 */ /* 0x000fe40000000f00 */
[----:B------:R-:W-:-:S07]  /*3430*/  MOV R17, R13 ;  /* 0x0000000d00117202 */ /* 0x000fce0000000f00 */
.L_x_3359:
[----:B------:R-:W-:Y:S05]  /*3440*/  BSYNC B0 ;  /* 0x0000000000007941 */ /* 0x000fea0003800000 */
.L_x_3358:
        /* <DEDUP_REMOVED lines=14> */
[----:B--2--5:R-:W-:-:S12]  /*3530*/  FFMA.FTZ R49, R4, R6, R49 ;  /* 0x0000000604317223 */ /* 0x024fd80000010031 */
        /* <DEDUP_REMOVED lines=19> */
[----:B--2---:R-:W-:-:S04]  /*3670*/  FFMA.FTZ R49, R4, R6, R49 ;  /* 0x0000000604317223 */ /* 0x004fc80000010031 */
[----:B---3--:R-:W-:-:S07]  /*3680*/  @P0 FFMA.FTZ R49, R4, R10, R49 ;  /* 0x0000000a04310223 */ /* 0x008fce0000010031 */
.L_x_3357:
[----:B------:R-:W-:Y:S05]  /*3690*/  BSYNC B1 ;  /* 0x0000000000017941 */ /* 0x000fea0003800000 */
.L_x_3356:
[----:B------:R0:W-:Y:S01]  /*36a0*/  STG.E desc[UR4][R8.64], R49 ;  /* 0x0000003108007986 */ /* 0x0001e2000c101904 */
[----:B------:R-:W-:-:S07]  /*36b0*/  IADD3 R3, R3, 0x80, RZ ;  /* 0x0000008003037810 */ /* 0x000fce0007ffe0ff */
.L_x_3354:
[----:B------:R-:W-:Y:S05]  /*36c0*/  BSYNC B2 ;  /* 0x0000000000027941 */ /* 0x000fea0003800000 */
.L_x_3353:
        /* <DEDUP_REMOVED lines=8> */
[----:B-----5:R-:W-:Y:S01]  /*3750*/  CS2R R4, SRZ ;  /* 0x0000000000047805 */ /* 0x020fe2000001ff00 */
        /* <DEDUP_REMOVED lines=453> */
.L_x_3373:
        /* <DEDUP_REMOVED lines=68> */
.L_x_3383:
        /* <DEDUP_REMOVED lines=153> */
.L_x_3382:
[----:B------:R-:W-:Y:S02]  /*6180*/  MOV R16, R12 ;  /* 0x0000000c00107202 */ /* 0x000fe40000000f00 */
[----:B------:R-:W-:-:S07]  /*6190*/  MOV R17, R13 ;  /* 0x0000000d00117202 */ /* 0x000fce0000000f00 */
.L_x_3381:
[----:B------:R-:W-:Y:S05]  /*61a0*/  BSYNC B5 ;  /* 0x0000000000057941 */ /* 0x000fea0003800000 */
.L_x_3380:
        /* <DEDUP_REMOVED lines=86> */
.L_x_3385:
[----:B------:R-:W-:Y:S05]  /*6710*/  BSYNC B5 ;  /* 0x0000000000057941 */ /* 0x000fea0003800000 */
.L_x_3384:
[----:B------:R-:W-:-:S04]  /*6720*/  ISETP.NE.U32.AND P1, PT, R6, RZ, PT ;  /* 0x000000ff0600720c */ /* 0x000fc80003f25070 */
[----:B------:R-:W-:-:S13]  /*6730*/  ISETP.NE.OR.EX P0, PT, R7, RZ, P0, P1 ;  /* 0x000000ff0700720c */ /* 0x000fda0000705710 */
[----:B------:R-:W-:Y:S05]  /*6740*/  @!P0 BREAK B2 ;  /* 0x0000000000028942 */ /* 0x000fea0003800000 */
[----:B------:R-:W-:Y:S05]  /*6750*/  @!P0 BRA `(.L_x_3377) ;  /* 0x0000000000c08947 */ /* 0x000fea0003800000 */
.L_x_3379:
[----:B------:R-:W-:Y:S05]  /*6760*/  BSYNC B2 ;  /* 0x0000000000027941 */ /* 0x000fea0003800000 */
.L_x_3378:
[----:B------:R-:W-:Y:S01]  /*6770*/  BSSY B2, `(.L_x_3386) ;  /* 0x000002c000027945 */ /* 0x000fe20003800000 */
.L_x_3387:
        /* <DEDUP_REMOVED lines=44> */
.L_x_3386:
[----:B------:R-:W-:Y:S02]  /*6a40*/  MOV R16, R12 ;  /* 0x0000000c00107202 */ /* 0x000fe40000000f00 */
[----:B------:R-:W-:-:S07]  /*6a50*/  MOV R17, R13 ;  /* 0x0000000d00117202 */ /* 0x000fce0000000f00 */
.L_x_3377:
[----:B------:R-:W-:Y:S05]  /*6a60*/  BSYNC B3 ;  /* 0x0000000000037941 */ /* 0x000fea0003800000 */
.L_x_3376:
        /* <DEDUP_REMOVED lines=36> */
.L_x_3375:
[----:B------:R-:W-:Y:S05]  /*6cb0*/  BSYNC B4 ;  /* 0x0000000000047941 */ /* 0x000fea0003800000 */
.L_x_3374:
[----:B------:R0:W-:Y:S01]  /*6cc0*/  STG.E desc[UR4][R8.64], R49 ;  /* 0x0000003108007986 */ /* 0x0001e2000c101904 */
[----:B------:R-:W-:-:S04]  /*6cd0*/  IADD3 R3, R3, 0x80, RZ ;  /* 0x0000008003037810 */ /* 0x000fc80007ffe0ff */
[----:B------:R-:W-:-:S13]  /*6ce0*/  ISETP.GE.AND P0, PT, R3, UR8, PT ;  /* 0x0000000803007c0c */ /* 0x000fda000bf06270 */
[----:B0-----:R-:W-:Y:S05]  /*6cf0*/  @P0 BRA `(.L_x_3388) ;  /* 0x0000006800e80947 */ /* 0x001fea0003800000 */
[----:B------:R-:W0:Y:S01]  /*6d00*/  LDC R7, c[0x0][0x218] ;  /* 0x00008600ff077b82 */ /* 0x000e220000000800 */
[----:B------:R-:W-:Y:S01]  /*6d10*/  HFMA2.MMA R6, -RZ, RZ, 0, 0 ;  /* 0x00000000ff067435 */ /* 0x000fe200000001ff */
[----:B-----5:R-:W-:Y:S01]  /*6d20*/  CS2R R4, SRZ ;  /* 0x0000000000047805 */ /* 0x020fe2000001ff00 */
        /* <DEDUP_REMOVED lines=453> */
.L_x_3389:
        /* <DEDUP_REMOVED lines=68> */
.L_x_3399:
        /* <DEDUP_REMOVED lines=153> */
.L_x_3398:
[----:B------:R-:W-:Y:S02]  /*9750*/  MOV R16, R12 ;  /* 0x0000000c00107202 */ /* 0x000fe40000000f00 */
[----:B------:R-:W-:-:S07]  /*9760*/  MOV R17, R13 ;  /* 0x0000000d00117202 */ /* 0x000fce0000000f00 */
.L_x_3397:
[----:B------:R-:W-:Y:S05]  /*9770*/  BSYNC B5 ;  /* 0x0000000000057941 */ /* 0x000fea0003800000 */
.L_x_3396:
        /* <DEDUP_REMOVED lines=86> */
.L_x_3401:
[----:B------:R-:W-:Y:S05]  /*9ce0*/  BSYNC B5 ;  /* 0x0000000000057941 */ /* 0x000fea0003800000 */
.L_x_3400:
[----:B------:R-:W-:-:S04]  /*9cf0*/  ISETP.NE.U32.AND P1, PT, R6, RZ, PT ;  /* 0x000000ff0600720c */ /* 0x000fc80003f25070 */
[----:B------:R-:W-:-:S13]  /*9d00*/  ISETP.NE.OR.EX P0, PT, R7, RZ, P0, P1 ;  /* 0x000000ff0700720c */ /* 0x000fda0000705710 */
[----:B------:R-:W-:Y:S05]  /*9d10*/  @!P0 BREAK B2 ;  /* 0x0000000000028942 */ /* 0x000fea0003800000 */
[----:B------:R-:W-:Y:S05]  /*9d20*/  @!P0 BRA `(.L_x_3393) ;  /* 0x0000000000c48947 */ /* 0x000fea0003800000 */
.L_x_3395:
[----:B------:R-:W-:Y:S05]  /*9d30*/  BSYNC B2 ;  /* 0x0000000000027941 */ /* 0x000fea0003800000 */
.L_x_3394:
[----:B------:R-:W-:Y:S01]  /*9d40*/  BSSY B2, `(.L_x_3402) ;  /* 0x000002d000027945 */ /* 0x000fe20003800000 */
.L_x_3403:
        /* <DEDUP_REMOVED lines=45> */
.L_x_3402:
[----:B------:R-:W-:Y:S02]  /*a020*/  MOV R16, R12 ;  /* 0x0000000c00107202 */ /* 0x000fe40000000f00 */
[----:B------:R-:W-:-:S07]  /*a030*/  MOV R17, R13 ;  /* 0x0000000d00117202 */ /* 0x000fce0000000f00 */
.L_x_3393:
[----:B------:R-:W-:Y:S05]  /*a040*/  BSYNC B3 ;  /* 0x0000000000037941 */ /* 0x000fea0003800000 */
.L_x_3392:
        /* <DEDUP_REMOVED lines=36> */
.L_x_3391:
[----:B------:R-:W-:Y:S05]  /*a290*/  BSYNC B4 ;  /* 0x0000000000047941 */ /* 0x000fea0003800000 */
.L_x_3390:
[----:B------:R1:W-:Y:S01]  /*a2a0*/  STG.E desc[UR4][R8.64], R49 ;  /* 0x0000003108007986 */ /* 0x0003e2000c101904 */
[----:B------:R-:W-:-:S07]  /*a2b0*/  IADD3 R3, R3, 0x80, RZ ;  /* 0x0000008003037810 */ /* 0x000fce0007ffe0ff */
.L_x_3372:
[----:B------:R-:W-:-:S13]  /*a2c0*/  ISETP.GE.AND P0, PT, R3, UR8, PT ;  /* 0x0000000803007c0c */ /* 0x000fda000bf06270 */
[----:B------:R-:W-:Y:S05]  /*a2d0*/  @P0 BRA `(.L_x_3404) ;  /* 0x0000006800e80947 */ /* 0x000fea0003800000 */
[----:B------:R-:W2:Y:S01]  /*a2e0*/  LDC R7, c[0x0][0x218] ;  /* 0x00008600ff077b82 */ /* 0x000ea20000000800 */
[----:B------:R-:W-:Y:S01]  /*a2f0*/  HFMA2.MMA R6, -RZ, RZ, 0, 0 ;  /* 0x00000000ff067435 */ /* 0x000fe200000001ff */
[----:B-----5:R-:W-:Y:S01]  /*a300*/  CS2R R4, SRZ ;  /* 0x0000000000047805 */ /* 0x020fe2000001ff00 */
        /* <DEDUP_REMOVED lines=453> */
.L_x_3405:
        /* <DEDUP_REMOVED lines=68> */
.L_x_3415:
        /* <DEDUP_REMOVED lines=153> */
.L_x_3414:
[----:B------:R-:W-:Y:S02]  /*cd30*/  MOV R16, R12 ;  /* 0x0000000c00107202 */ /* 0x000fe40000000f00 */
[----:B------:R-:W-:-:S07]  /*cd40*/  MOV R17, R13 ;  /* 0x0000000d00117202 */ /* 0x000fce0000000f00 */
.L_x_3413:
[----:B------:R-:W-:Y:S05]  /*cd50*/  BSYNC B5 ;  /* 0x0000000000057941 */ /* 0x000fea0003800000 */
.L_x_3412:
        /* <DEDUP_REMOVED lines=86> */
.L_x_3417:
[----:B------:R-:W-:Y:S05]  /*d2c0*/  BSYNC B5 ;  /* 0x0000000000057941 */ /* 0x000fea0003800000 */
.L_x_3416:
[----:B------:R-:W-:-:S04]  /*d2d0*/  ISETP.NE.U32.AND P1, PT, R6, RZ, PT ;  /* 0x000000ff0600720c */ /* 0x000fc80003f25070 */
[----:B------:R-:W-:-:S13]  /*d2e0*/  ISETP.NE.OR.EX P0, PT, R7, RZ, P0, P1 ;  /* 0x000000ff0700720c */ /* 0x000fda0000705710 */
[----:B------:R-:W-:Y:S05]  /*d2f0*/  @!P0 BREAK B2 ;  /* 0x0000000000028942 */ /* 0x000fea0003800000 */
[----:B------:R-:W-:Y:S05]  /*d300*/  @!P0 BRA `(.L_x_3409) ;  /* 0x0000000000c48947 */ /* 0x000fea0003800000 */
.L_x_3411:
[----:B------:R-:W-:Y:S05]  /*d310*/  BSYNC B2 ;  /* 0x0000000000027941 */ /* 0x000fea0003800000 */
.L_x_3410:
[----:B------:R-:W-:Y:S01]  /*d320*/  BSSY B2, `(.L_x_3418) ;  /* 0x000002d000027945 */ /* 0x000fe20003800000 */
.L_x_3419:
        /* <DEDUP_REMOVED lines=45> */
.L_x_3418:
[----:B------:R-:W-:Y:S02]  /*d600*/  MOV R16, R12 ;  /* 0x0000000c00107202 */ /* 0x000fe40000000f00 */
[----:B------:R-:W-:-:S07]  /*d610*/  MOV R17, R13 ;  /* 0x0000000d00117202 */ /* 0x000fce0000000f00 */
.L_x_3409:
[----:B------:R-:W-:Y:S05]  /*d620*/  BSYNC B3 ;  /* 0x0000000000037941 */ /* 0x000fea0003800000 */
.L_x_3408:
        /* <DEDUP_REMOVED lines=36> */
.L_x_3407:
[----:B------:R-:W-:Y:S05]  /*d870*/  BSYNC B4 ;  /* 0x0000000000047941 */ /* 0x000fea0003800000 */
.L_x_3406:
[----:B------:R0:W-:Y:S01]  /*d880*/  STG.E desc[UR4][R8.64], R49 ;  /* 0x0000003108007986 */ /* 0x0001e2000c101904 */
[----:B------:R-:W-:-:S07]  /*d890*/  IADD3 R3, R3, 0x80, RZ ;  /* 0x0000008003037810 */ /* 0x000fce0007ffe0ff */
.L_x_3388:
[----:B------:R-:W-:-:S13]  /*d8a0*/  ISETP.GE.AND P0, PT, R3, UR8, PT ;  /* 0x0000000803007c0c */ /* 0x000fda000bf06270 */
        /* <DEDUP_REMOVED lines=457> */
.L_x_3421:
        /* <DEDUP_REMOVED lines=68> */
.L_x_3431:
        /* <DEDUP_REMOVED lines=153> */
.L_x_3430:
[----:B------:R-:W-:Y:S02]  /*10310*/  MOV R16, R12 ;  /* 0x0000000c00107202 */ /* 0x000fe40000000f00 */
[----:B------:R-:W-:-:S07]  /*10320*/  MOV R17, R13 ;  /* 0x0000000d00117202 */ /* 0x000fce0000000f00 */
.L_x_3429:
[----:B------:R-:W-:Y:S05]  /*10330*/  BSYNC B5 ;  /* 0x0000000000057941 */ /* 0x000fea0003800000 */
.L_x_3428:
        /* <DEDUP_REMOVED lines=86> */
.L_x_3433:
[----:B------:R-:W-:Y:S05]  /*108a0*/  BSYNC B5 ;  /* 0x0000000000057941 */ /* 0x000fea0003800000 */
.L_x_3432:
[----:B------:R-:W-:-:S04]  /*108b0*/  ISETP.NE.U32.AND P1, PT, R6, RZ, PT ;  /* 0x000000ff0600720c */ /* 0x000fc80003f25070 */
[----:B------:R-:W-:-:S13]  /*108c0*/  ISETP.NE.OR.EX P0, PT, R7, RZ, P0, P1 ;  /* 0x000000ff0700720c */ /* 0x000fda0000705710 */
[----:B------:R-:W-:Y:S05]  /*108d0*/  @!P0 BREAK B2 ;  /* 0x0000000000028942 */ /* 0x000fea0003800000 */
[----:B------:R-:W-:Y:S05]  /*108e0*/  @!P0 BRA `(.L_x_3425) ;  /* 0x0000000000c48947 */ /* 0x000fea0003800000 */
.L_x_3427:
[----:B------:R-:W-:Y:S05]  /*108f0*/  BSYNC B2 ;  /* 0x0000000000027941 */ /* 0x000fea0003800000 */
.L_x_3426:
[----:B------:R-:W-:Y:S01]  /*10900*/  BSSY B2, `(.L_x_3434) ;  /* 0x000002d000027945 */ /* 0x000fe20003800000 */
.L_x_3435:
        /* <DEDUP_REMOVED lines=45> */
.L_x_3434:
[----:B------:R-:W-:Y:S02]  /*10be0*/  MOV R16, R12 ;  /* 0x0000000c00107202 */ /* 0x000fe40000000f00 */
[----:B------:R-:W-:-:S07]  /*10bf0*/  MOV R17, R13 ;  /* 0x0000000d00117202 */ /* 0x000fce0000000f00 */
.L_x_3425:
[----:B------:R-:W-:Y:S05]  /*10c00*/  BSYNC B3 ;  /* 0x0000000000037941 */ /* 0x000fea0003800000 */
.L_x_3424:
        /* <DEDUP_REMOVED lines=36> */
.L_x_3423:
[----:B------:R-:W-:Y:S05]  /*10e50*/  BSYNC B4 ;  /* 0x0000000000047941 */ /* 0x000fea0003800000 */
.L_x_3422:
[----:B------:R2:W-:Y:S01]  /*10e60*/  STG.E desc[UR4][R8.64], R49 ;  /* 0x0000003108007986 */ /* 0x0005e2000c101904 */
[----:B------:R-:W-:-:S07]  /*10e70*/  IADD3 R3, R3, 0x80, RZ ;  /* 0x0000008003037810 */ /* 0x000fce0007ffe0ff */
.L_x_3404:
[----:B------:R-:W-:-:S13]  /*10e80*/  ISETP.GE.AND P0, PT, R3, UR8, PT ;  /* 0x0000000803007c0c */ /* 0x000fda000bf06270 */
[----:B------:R-:W-:Y:S05]  /*10e90*/  @P0 BREAK B0 ;  /* 0x0000000000000942 */ /* 0x000fea0003800000 */
[----:B------:R-:W-:Y:S05]  /*10ea0*/  @P0 BRA `(.L_x_3436) ;  /* 0x0000006800f00947 */ /* 0x000fea0003800000 */
[----:B------:R-:W3:Y:S01]  /*10eb0*/  LDC R7, c[0x0][0x218] ;  /* 0x00008600ff077b82 */ /* 0x000ee20000000800 */
[----:B------:R-:W-:Y:S01]  /*10ec0*/  HFMA2.MMA R6, -RZ, RZ, 0, 0 ;  /* 0x00000000ff067435 */ /* 0x000fe200000001ff */
[----:B-----5:R-:W-:Y:S01]  /*10ed0*/  CS2R R4, SRZ ;  /* 0x0000000000047805 */ /* 0x020fe2000001ff00 */
        /* <DEDUP_REMOVED lines=453> */
.L_x_3437:
        /* <DEDUP_REMOVED lines=68> */
.L_x_3447:
        /* <DEDUP_REMOVED lines=153> */
.L_x_3446:
[----:B------:R-:W-:Y:S02]  /*13900*/  MOV R16, R12 ;  /* 0x0000000c00107202 */ /* 0x000fe40000000f00 */
[----:B------:R-:W-:-:S07]  /*13910*/  MOV R17, R13 ;  /* 0x0000000d00117202 */ /* 0x000fce0000000f00 */
.L_x_3445:
[----:B------:R-:W-:Y:S05]  /*13920*/  BSYNC B5 ;  /* 0x0000000000057941 */ /* 0x000fea0003800000 */
.L_x_3444:
        /* <DEDUP_REMOVED lines=86> */
.L_x_3449:
[----:B------:R-:W-:Y:S05]  /*13e90*/  BSYNC B5 ;  /* 0x0000000000057941 */ /* 0x000fea0003800000 */
.L_x_3448:
[----:B------:R-:W-:-:S04]  /*13ea0*/  ISETP.NE.U32.AND P1, PT, R6, RZ, PT ;  /* 0x000000ff0600720c */ /* 0x000fc80003f25070 */
[----:B------:R-:W-:-:S13]  /*13eb0*/  ISETP.NE.OR.EX P0, PT, R7, RZ, P0, P1 ;  /* 0x000000ff0700720c */ /* 0x000fda0000705710 */
[----:B------:R-:W-:Y:S05]  /*13ec0*/  @!P0 BREAK B2 ;  /* 0x0000000000028942 */ /* 0x000fea0003800000 */
[----:B------:R-:W-:Y:S05]  /*13ed0*/  @!P0 BRA `(.L_x_3441) ;  /* 0x0000000000c48947 */ /* 0x000fea0003800000 */
.L_x_3443:
[----:B------:R-:W-:Y:S05]  /*13ee0*/  BSYNC B2 ;  /* 0x0000000000027941 */ /* 0x000fea0003800000 */
.L_x_3442:
[----:B------:R-:W-:Y:S01]  /*13ef0*/  BSSY B2, `(.L_x_3450) ;  /* 0x000002d000027945 */ /* 0x000fe20003800000 */
.L_x_3451:
        /* <DEDUP_REMOVED lines=45> */
.L_x_3450:
[----:B------:R-:W-:Y:S02]  /*141d0*/  MOV R16, R12 ;  /* 0x0000000c00107202 */ /* 0x000fe40000000f00 */
[----:B------:R-:W-:-:S07]  /*141e0*/  MOV R17, R13 ;  /* 0x0000000d00117202 */ /* 0x000fce0000000f00 */
.L_x_3441:
[----:B------:R-:W-:Y:S05]  /*141f0*/  BSYNC B3 ;  /* 0x0000000000037941 */ /* 0x000fea0003800000 */
.L_x_3440:
        /* <DEDUP_REMOVED lines=36> */
.L_x_3439:
[----:B------:R-:W-:Y:S05]  /*14440*/  BSYNC B4 ;  /* 0x0000000000047941 */ /* 0x000fea0003800000 */
.L_x_3438:
[----:B------:R1:W-:Y:S01]  /*14450*/  STG.E desc[UR4][R8.64], R49 ;  /* 0x0000003108007986 */ /* 0x0003e2000c101904 */
[----:B------:R-:W-:-:S07]  /*14460*/  IADD3 R3, R3, 0x80, RZ ;  /* 0x0000008003037810 */ /* 0x000fce0007ffe0ff */
.L_x_3420:
[----:B------:R-:W-:-:S13]  /*14470*/  ISETP.GE.AND P0, PT, R3, UR8, PT ;  /* 0x0000000803007c0c */ /* 0x000fda000bf06270 */
[----:B------:R-:W-:Y:S05]  /*14480*/  @P0 BREAK B0 ;  /* 0x0000000000000942 */ /* 0x000fea0003800000 */
[----:B------:R-:W-:Y:S05]  /*14490*/  @P0 BRA `(.L_x_3436) ;  /* 0x0000003400740947 */ /* 0x000fea0003800000 */
[----:B------:R-:W-:Y:S05]  /*144a0*/  BSYNC B0 ;  /* 0x0000000000007941 */ /* 0x000fea0003800000 */
.L_x_3371:
        /* <DEDUP_REMOVED lines=456> */
.L_x_3452:
        /* <DEDUP_REMOVED lines=68> */
.L_x_3462:
        /* <DEDUP_REMOVED lines=153> */
.L_x_3461:
[----:B------:R-:W-:Y:S02]  /*16f00*/  MOV R16, R12 ;  /* 0x0000000c00107202 */ /* 0x000fe40000000f00 */
[----:B------:R-:W-:-:S07]  /*16f10*/  MOV R17, R13 ;  /* 0x0000000d00117202 */ /* 0x000fce0000000f00 */
.L_x_3460:
[----:B------:R-:W-:Y:S05]  /*16f20*/  BSYNC B5 ;  /* 0x0000000000057941 */ /* 0x000fea0003800000 */
.L_x_3459:
        /* <DEDUP_REMOVED lines=86> */
.L_x_3464:
[----:B------:R-:W-:Y:S05]  /*17490*/  BSYNC B5 ;  /* 0x0000000000057941 */ /* 0x000fea0003800000 */
.L_x_3463:
[----:B------:R-:W-:-:S04]  /*174a0*/  ISETP.NE.U32.AND P1, PT, R6, RZ, PT ;  /* 0x000000ff0600720c */ /* 0x000fc80003f25070 */
[----:B------:R-:W-:-:S13]  /*174b0*/  ISETP.NE.OR.EX P0, PT, R7, RZ, P0, P1 ;  /* 0x000000ff0700720c */ /* 0x000fda0000705710 */
[----:B------:R-:W-:Y:S05]  /*174c0*/  @!P0 BREAK B2 ;  /* 0x0000000000028942 */ /* 0x000fea0003800000 */
[----:B------:R-:W-:Y:S05]  /*174d0*/  @!P0 BRA `(.L_x_3456) ;  /* 0x0000000000c48947 */ /* 0x000fea0003800000 */
.L_x_3458:
[----:B------:R-:W-:Y:S05]  /*174e0*/  BSYNC B2 ;  /* 0x0000000000027941 */ /* 0x000fea0003800000 */
.L_x_3457:
[----:B------:R-:W-:Y:S01]  /*174f0*/  BSSY B2, `(.L_x_3465) ;  /* 0x000002d000027945 */ /* 0x000fe20003800000 */
.L_x_3466:
        /* <DEDUP_REMOVED lines=45> */
.L_x_3465:
[----:B------:R-:W-:Y:S02]  /*177d0*/  MOV R16, R12 ;  /* 0x0000000c00107202 */ /* 0x000fe40000000f00 */
[----:B------:R-:W-:-:S07]  /*177e0*/  MOV R17, R13 ;  /* 0x0000000d00117202 */ /* 0x000fce0000000f00 */
.L_x_3456:
[----:B------:R-:W-:Y:S05]  /*177f0*/  BSYNC B3 ;  /* 0x0000000000037941 */ /* 0x000fea0003800000 */
.L_x_3455:
        /* <DEDUP_REMOVED lines=36> */
.L_x_3454:
[----:B------:R-:W-:Y:S05]  /*17a40*/  BSYNC B4 ;  /* 0x0000000000047941 */ /* 0x000fea0003800000 */
.L_x_3453:
[----:B------:R3:W-:Y:S01]  /*17a50*/  STG.E desc[UR4][R8.64], R49 ;  /* 0x0000003108007986 */ /* 0x0007e2000c101904 */
[----:B------:R-:W-:-:S07]  /*17a60*/  IADD3 R3, R3, 0x80, RZ ;  /* 0x0000008003037810 */ /* 0x000fce0007ffe0ff */
.L_x_3436:
[----:B------:R-:W-:Y:S05]  /*17a70*/  BSYNC B1 ;  /* 0x0000000000017941 */ /* 0x000fea0003800000 */
.L_x_3370:
[----:B------:R-:W-:Y:S05]  /*17a80*/  WARPSYNC.ALL ;  /* 0x0000000000007948 */ /* 0x000fea0003800000 */
[----:B------:R-:W-:-:S13]  /*17a90*/  ISETP.GE.AND P0, PT, R3, UR8, PT ;  /* 0x0000000803007c0c */ /* 0x000fda000bf06270 */
[----:B------:R-:W-:Y:S05]  /*17aa0*/  @P0 EXIT ;  /* 0x000000000000094d */ /* 0x000fea0003800000 */
[----:B------:R-:W4:Y:S01]  /*17ab0*/  LDC R7, c[0x0][0x218] ;  /* 0x00008600ff077b82 */ /* 0x000f220000000800 */
[----:B------:R-:W-:Y:S01]  /*17ac0*/  HFMA2.MMA R6, -RZ, RZ, 0, 0 ;  /* 0x00000000ff067435 */ /* 0x000fe200000001ff */
[----:B-----5:R-:W-:Y:S01]  /*17ad0*/  CS2R R4, SRZ ;  /* 0x0000000000047805 */ /* 0x020fe2000001ff00 */
        /* <DEDUP_REMOVED lines=453> */
.L_x_3467:
        /* <DEDUP_REMOVED lines=70> */
.L_x_3477:
[----:B------:R-:W2:Y:S04]  /*19b90*/  LDG.E.64.CONSTANT R38, desc[UR4][R4.64] ;  /* 0x0000000404267981 */ /* 0x000ea8000c1e9b00 */
        /* <DEDUP_REMOVED lines=21> */
[----:B------:R-:W-:-:S04]  /*19cf0*/  IADD3 R33, R33, R39, RZ ;  /* 0x0000002721217210 */ /* 0x000fc80007ffe0ff */
[----:B------:R-:W-:Y:S01]  /*19d00*/  LEA.HI.X R47, R32, R43, R33, 0x2, P1 ;  /* 0x0000002b202f7211 */ /* 0x000fe200008f1421 */
[C---:B------:R-:W-:Y:S02]  /*19d10*/  IMAD R33, R34.reuse, UR7, R35 ;  /* 0x0000000722217c24 */ /* 0x040fe4000f8e0223 */
[----:B------:R-:W-:Y:S02]  /*19d20*/  IMAD.WIDE.U32 R34, R34, UR6, RZ ;  /* 0x0000000622227c25 */ /* 0x000fe4000f8e00ff */
[----:B------:R0:W2:Y:S02]  /*19d30*/  LDG.E.CONSTANT R46, desc[UR4][R46.64] ;  /* 0x000000042e2e7981 */ /* 0x0000a4000c1e9900 */
[----:B------:R-:W-:-:S04]  /*19d40*/  IMAD.WIDE.U32 R38, R30, UR6, RZ ;  /* 0x000000061e267c25 */ /* 0x000fc8000f8e00ff */
[----:B------:R-:W-:Y:S01]  /*19d50*/  IMAD R49, R30, UR7, R31 ;  /* 0x000000071e317c24 */ /* 0x000fe2000f8e021f */
[----:B------:R-:W-:Y:S01]  /*19d60*/  LEA R30, P1, R34, R41, 0x2 ;  /* 0x00000029221e7211 */ /* 0x000fe200078210ff */
[----:B------:R-:W-:Y:S01]  /*19d70*/  IMAD R37, R37, UR6, RZ ;  /* 0x0000000625257c24 */ /* 0x000fe2000f8e02ff */
[----:B------:R-:W-:Y:S01]  /*19d80*/  IADD3 R31, R35, R33, RZ ;  /* 0x00000021231f7210 */ /* 0x000fe20007ffe0ff */
[----:B0-----:R-:W-:Y:S01]  /*19d90*/  IMAD R47, R7, UR6, RZ ;  /* 0x00000006072f7c24 */ /* 0x001fe2000f8e02ff */
[----:B------:R-:W-:Y:S01]  /*19da0*/  IADD3 R33, R39, R49, RZ ;  /* 0x0000003127217210 */ /* 0x000fe20007ffe0ff */
[----:B------:R-:W-:Y:S01]  /*19db0*/  IMAD R39, R36, UR7, R37 ;  /* 0x0000000724277c24 */ /* 0x000fe2000f8e0225 */
[----:B------:R-:W-:Y:S01]  /*19dc0*/  LEA.HI.X R31, R34, R43, R31, 0x2, P1 ;  /* 0x0000002b221f7211 */ /* 0x000fe200008f141f */
[----:B------:R-:W-:Y:S01]  /*19dd0*/  IMAD.WIDE.U32 R34, R36, UR6, RZ ;  /* 0x0000000624227c25 */ /* 0x000fe2000f8e00ff */
[----:B------:R-:W-:-:S03]  /*19de0*/  LEA R32, P2, R38, R41, 0x2 ;  /* 0x0000002926207211 */ /* 0x000fc600078410ff */
[----:B------:R-:W-:Y:S01]  /*19df0*/  IMAD.WIDE.U32 R36, R6, UR6, RZ ;  /* 0x0000000606247c25 */ /* 0x000fe2000f8e00ff */
[----:B------:R-:W-:Y:S01]  /*19e00*/  LEA.HI.X R33, R38, R43, R33, 0x2, P2 ;  /* 0x0000002b26217211 */ /* 0x000fe200010f1421 */
[----:B------:R-:W3:Y:S01]  /*19e10*/  LDG.E.CONSTANT R31, desc[UR4][R30.64] ;  /* 0x000000041e1f7981 */ /* 0x000ee2000c1e9900 */
[----:B------:R-:W-:Y:S01]  /*19e20*/  LEA R38, P1, R34, R41, 0x2 ;  /* 0x0000002922267211 */ /* 0x000fe200078210ff */
[----:B------:R-:W-:Y:S01]  /*19e30*/  IMAD R47, R6, UR7, R47 ;  /* 0x00000007062f7c24 */ /* 0x000fe2000f8e022f */
[----:B------:R-:W-:Y:S01]  /*19e40*/  IADD3 R7, R35, R39, RZ ;  /* 0x0000002723077210 */ /* 0x000fe20007ffe0ff */
[----:B------:R-:W-:Y:S02]  /*19e50*/  IMAD R9, R9, UR6, RZ ;  /* 0x0000000609097c24 */ /* 0x000fe4000f8e02ff */
[----:B------:R-:W-:Y:S01]  /*19e60*/  IMAD R11, R11, UR6, RZ ;  /* 0x000000060b0b7c24 */ /* 0x000fe2000f8e02ff */
[----:B------:R-:W-:Y:S01]  /*19e70*/  LEA.HI.X R39, R34, R43, R7, 0x2, P1 ;  /* 0x0000002b22277211 */ /* 0x000fe200008f1407 */
[----:B------:R-:W-:Y:S01]  /*19e80*/  IMAD R49, R8, UR7, R9 ;  /* 0x0000000708317c24 */ /* 0x000fe2000f8e0209 */
[----:B------:R-:W-:Y:S01]  /*19e90*/  LEA R6, P1, R36, R41, 0x2 ;  /* 0x0000002924067211 */ /* 0x000fe200078210ff */
[----:B------:R-:W-:Y:S01]  /*19ea0*/  IMAD.WIDE.U32 R8, R8, UR6, RZ ;  /* 0x0000000608087c25 */ /* 0x000fe2000f8e00ff */
[----:B------:R-:W-:-:S02]  /*19eb0*/  IADD3 R7, R37, R47, RZ ;  /* 0x0000002f25077210 */ /* 0x000fc40007ffe0ff */
[----:B------:R0:W4:Y:S01]  /*19ec0*/  LDG.E.CONSTANT R37, desc[UR4][R32.64] ;  /* 0x0000000420257981 */ /* 0x000122000c1e9900 */
[----:B------:R-:W-:Y:S01]  /*19ed0*/  IMAD.WIDE.U32 R34, R10, UR6, RZ ;  /* 0x000000060a227c25 */ /* 0x000fe2000f8e00ff */
[----:B------:R-:W-:-:S03]  /*19ee0*/  LEA.HI.X R7, R36, R43, R7, 0x2, P1 ;  /* 0x0000002b24077211 */ /* 0x000fc600008f1407 */
[----:B------:R-:W-:Y:S01]  /*19ef0*/  IMAD R11, R10, UR7, R11 ;  /* 0x000000070a0b7c24 */ /* 0x000fe2000f8e020b */
[----:B------:R-:W-:Y:S01]  /*19f00*/  LEA R10, P1, R8, R41, 0x2 ;  /* 0x00000029080a7211 */ /* 0x000fe200078210ff */
[----:B------:R1:W4:Y:S01]  /*19f10*/  LDG.E.CONSTANT R47, desc[UR4][R6.64] ;  /* 0x00000004062f7981 */ /* 0x000322000c1e9900 */
[----:B------:R-:W-:Y:S01]  /*19f20*/  IADD3 R9, R9, R49, RZ ;  /* 0x0000003109097210 */ /* 0x000fe20007ffe0ff */
[----:B0-----:R-:W-:Y:S01]  /*19f30*/  IMAD R33, R13, UR6, RZ ;  /* 0x000000060d217c24 */ /* 0x001fe2000f8e02ff */
[----:B------:R-:W-:Y:S01]  /*19f40*/  LEA R32, P2, R34, R41, 0x2 ;  /* 0x0000002922207211 */ /* 0x000fe200078410ff */
[----:B------:R-:W-:Y:S01]  /*19f50*/  IMAD R17, R17, UR6, RZ ;  /* 0x0000000611117c24 */ /* 0x000fe2000f8e02ff */
[----:B------:R-:W-:Y:S01]  /*19f60*/  IADD3 R13, R35, R11, RZ ;  /* 0x0000000b230d7210 */ /* 0x000fe20007ffe0ff */
[----:B------:R-:W-:Y:S01]  /*19f70*/  IMAD R35, R12, UR7, R33 ;  /* 0x000000070c237c24 */ /* 0x000fe2000f8e0221 */
[-C--:B------:R-:W-:Y:S01]  /*19f80*/  LEA.HI.X R11, R8, R43.reuse, R9, 0x2, P1 ;  /* 0x0000002b080b7211 */ /* 0x080fe200008f1409 */
[----:B------:R-:W-:Y:S01]  /*19f90*/  IMAD.WIDE.U32 R8, R12, UR6, RZ ;  /* 0x000000060c087c25 */ /* 0x000fe2000f8e00ff */
[----:B------:R-:W-:Y:S01]  /*19fa0*/  LEA.HI.X R33, R34, R43, R13, 0x2, P2 ;  /* 0x0000002b22217211 */ /* 0x000fe200010f140d */
[----:B------:R-:W4:Y:S02]  /*19fb0*/  LDG.E.CONSTANT R39, desc[UR4][R38.64] ;  /* 0x0000000426277981 */ /* 0x000f24000c1e9900 */
[----:B------:R-:W-:Y:S01]  /*19fc0*/  IMAD R13, R15, UR6, RZ ;  /* 0x000000060f0d7c24 */ /* 0x000fe2000f8e02ff */
[----:B------:R-:W-:Y:S01]  /*19fd0*/  IADD3 R9, R9, R35, RZ ;  /* 0x0000002309097210 */ /* 0x000fe20007ffe0ff */
[----:B-1----:R-:W-:Y:S01]  /*19fe0*/  IMAD.WIDE.U32 R6, R14, UR6, RZ ;  /* 0x000000060e067c25 */ /* 0x002fe2000f8e00ff */
[----:B------:R-:W-:Y:S01]  /*19ff0*/  LEA R12, P1, R8, R41, 0x2 ;  /* 0x00000029080c7211 */ /* 0x000fe200078210ff */
[----:B------:R0:W4:Y:S02]  /*1a000*/  LDG.E.CONSTANT R15, desc[UR4][R10.64] ;  /* 0x000000040a0f7981 */ /* 0x000124000c1e9900 */
[----:B------:R-:W-:Y:S01]  /*1a010*/  IMAD R35, R14, UR7, R13 ;  /* 0x000000070e237c24 */ /* 0x000fe2000f8e020d */
[----:B------:R-:W-:Y:S01]  /*1a020*/  LEA.HI.X R13, R8, R43, R9, 0x2, P1 ;  /* 0x0000002b080d7211 */ /* 0x000fe200008f1409 */
[----:B------:R-:W-:Y:S01]  /*1a030*/  IMAD R51, R16, UR7, R17 ;  /* 0x0000000710337c24 */ /* 0x000fe2000f8e0211 */
[----:B------:R-:W-:Y:S01]  /*1a040*/  LEA R8, P1, R6, R41, 0x2 ;  /* 0x0000002906087211 */ /* 0x000fe200078210ff */
[----:B------:R-:W-:Y:S01]  /*1a050*/  IMAD.WIDE.U32 R16, R16, UR6, RZ ;  /* 0x0000000610107c25 */ /* 0x000fe2000f8e00ff */
[----:B------:R-:W-:Y:S01]  /*1a060*/  IADD3 R7, R7, R35, RZ ;  /* 0x0000002307077210 */ /* 0x000fe20007ffe0ff */
[----:B------:R-:W4:Y:S02]  /*1a070*/  LDG.E.CONSTANT R33, desc[UR4][R32.64] ;  /* 0x0000000420217981 */ /* 0x000f24000c1e9900 */
[----:B------:R-:W-:Y:S01]  /*1a080*/  IMAD R19, R19, UR6, RZ ;  /* 0x0000000613137c24 */ /* 0x000fe2000f8e02ff */
[----:B------:R-:W-:Y:S01]  /*1a090*/  LEA.HI.X R9, R6, R43, R7, 0x2, P1 ;  /* 0x0000002b06097211 */ /* 0x000fe200008f1407 */
[C---:B------:R-:W-:Y:S01]  /*1a0a0*/  IMAD.WIDE.U32 R6, R18.reuse, UR6, RZ ;  /* 0x0000000612067c25 */ /* 0x040fe2000f8e00ff */
[----:B0-----:R-:W-:Y:S01]  /*1a0b0*/  IADD3 R11, R17, R51, RZ ;  /* 0x00000033110b7210 */ /* 0x001fe20007ffe0ff */
[----:B------:R0:W4:Y:S02]  /*1a0c0*/  LDG.E.CONSTANT R35, desc[UR4][R12.64] ;  /* 0x000000040c237981 */ /* 0x000124000c1e9900 */
[----:B------:R-:W-:-:S02]  /*1a0d0*/  IMAD R19, R18, UR7, R19 ;  /* 0x0000000712137c24 */ /* 0x000fc4000f8e0213 */
[----:B------:R-:W-:Y:S01]  /*1a0e0*/  IMAD R17, R21, UR6, RZ ;  /* 0x0000000615117c24 */ /* 0x000fe2000f8e02ff */
[-C--:B------:R-:W-:Y:S01]  /*1a0f0*/  LEA R18, P1, R16, R41.reuse, 0x2 ;  /* 0x0000002910127211 */ /* 0x080fe200078210ff */
[----:B------:R-:W-:Y:S01]  /*1a100*/  IMAD R21, R23, UR6, RZ ;  /* 0x0000000617157c24 */ /* 0x000fe2000f8e02ff */
[----:B------:R-:W-:Y:S01]  /*1a110*/  LEA R10, P2, R6, R41, 0x2 ;  /* 0x00000029060a7211 */ /* 0x000fe200078410ff */
[C---:B------:R-:W-:Y:S01]  /*1a120*/  IMAD R17, R20.reuse, UR7, R17 ;  /* 0x0000000714117c24 */ /* 0x040fe2000f8e0211 */
[----:B------:R-:W-:Y:S01]  /*1a130*/  IADD3 R7, R7, R19, RZ ;  /* 0x0000001307077210 */ /* 0x000fe20007ffe0ff */
[----:B0-----:R-:W-:Y:S01]  /*1a140*/  IMAD.WIDE.U32 R12, R20, UR6, RZ ;  /* 0x00000006140c7c25 */ /* 0x001fe2000f8e00ff */
[-C--:B------:R-:W-:Y:S01]  /*1a150*/  LEA.HI.X R19, R16, R43.reuse, R11, 0x2, P1 ;  /* 0x0000002b10137211 */ /* 0x080fe200008f140b */
[----:B------:R0:W4:Y:S01]  /*1a160*/  LDG.E.CONSTANT R49, desc[UR4][R8.64] ;  /* 0x0000000408317981 */ /* 0x000122000c1e9900 */
[----:B------:R-:W-:Y:S01]  /*1a170*/  LEA.HI.X R11, R6, R43, R7, 0x2, P2 ;  /* 0x0000002b060b7211 */ /* 0x000fe200010f1407 */
[----:B------:R-:W-:Y:S01]  /*1a180*/  IMAD R21, R22, UR7, R21 ;  /* 0x0000000716157c24 */ /* 0x000fe2000f8e0215 */
[----:B------:R-:W-:-:S02]  /*1a190*/  LEA R6, P1, R12, R41, 0x2 ;  /* 0x000000290c067211 */ /* 0x000fc400078210ff */
[----:B------:R-:W-:Y:S01]  /*1a1a0*/  IADD3 R7, R13, R17, RZ ;  /* 0x000000110d077210 */ /* 0x000fe20007ffe0ff */
[----:B------:R-:W-:Y:S01]  /*1a1b0*/  IMAD R23, R25, UR6, RZ ;  /* 0x0000000619177c24 */ /* 0x000fe2000f8e02ff */
[----:B------:R-:W4:Y:S01]  /*1a1c0*/  LDG.E.CONSTANT R19, desc[UR4][R18.64] ;  /* 0x0000000412137981 */ /* 0x000f22000c1e9900 */
[----:B0-----:R-:W-:Y:S01]  /*1a1d0*/  IMAD.WIDE.U32 R8, R22, UR6, RZ ;  /* 0x0000000616087c25 */ /* 0x001fe2000f8e00ff */
[----:B------:R-:W-:Y:S02]  /*1a1e0*/  LEA.HI.X R7, R12, R43, R7, 0x2, P1 ;  /* 0x0000002b0c077211 */ /* 0x000fe400008f1407 */
[----:B------:R0:W4:Y:S01]  /*1a1f0*/  LDG.E.CONSTANT R17, desc[UR4][R10.64] ;  /* 0x000000040a117981 */ /* 0x000122000c1e9900 */
[----:B------:R-:W-:Y:S02]  /*1a200*/  LEA R12, P1, R8, R41, 0x2 ;  /* 0x00000029080c7211 */ /* 0x000fe400078210ff */
[----:B------:R-:W-:Y:S01]  /*1a210*/  IADD3 R9, R9, R21, RZ ;  /* 0x0000001509097210 */ /* 0x000fe20007ffe0ff */
[----:B------:R-:W-:Y:S01]  /*1a220*/  IMAD R25, R27, UR6, RZ ;  /* 0x000000061b197c24 */ /* 0x000fe2000f8e02ff */
[----:B------:R1:W4:Y:S01]  /*1a230*/  LDG.E.CONSTANT R21, desc[UR4][R6.64] ;  /* 0x0000000406157981 */ /* 0x000322000c1e9900 */
[----:B------:R-:W-:Y:S01]  /*1a240*/  IMAD R23, R24, UR7, R23 ;  /* 0x0000000718177c24 */ /* 0x000fe2000f8e0217 */
[----:B------:R-:W-:Y:S01]  /*1a250*/  LEA.HI.X R13, R8, R43, R9, 0x2, P1 ;  /* 0x0000002b080d7211 */ /* 0x000fe200008f1409 */
[----:B------:R-:W-:-:S04]  /*1a260*/  IMAD.WIDE.U32 R8, R24, UR6, RZ ;  /* 0x0000000618087c25 */ /* 0x000fc8000f8e00ff */
[----:B------:R-:W-:Y:S02]  /*1a270*/  IMAD R29, R29, UR6, RZ ;  /* 0x000000061d1d7c24 */ /* 0x000fe4000f8e02ff */
[----:B------:R-:W-:Y:S01]  /*1a280*/  IMAD R25, R26, UR7, R25 ;  /* 0x000000071a197c24 */ /* 0x000fe2000f8e0219 */
[----:B0-----:R-:W-:Y:S01]  /*1a290*/  LEA R10, P1, R8, R41, 0x2 ;  /* 0x00000029080a7211 */ /* 0x001fe200078210ff */
[----:B------:R-:W-:Y:S01]  /*1a2a0*/  IMAD.WIDE.U32 R26, R26, UR6, RZ ;  /* 0x000000061a1a7c25 */ /* 0x000fe2000f8e00ff */
[----:B------:R-:W-:Y:S01]  /*1a2b0*/  IADD3 R9, R9, R23, RZ ;  /* 0x0000001709097210 */ /* 0x000fe20007ffe0ff */
[----:B------:R-:W4:Y:S02]  /*1a2c0*/  LDG.E.CONSTANT R12, desc[UR4][R12.64] ;  /* 0x000000040c0c7981 */ /* 0x000f24000c1e9900 */
[----:B------:R-:W-:Y:S01]  /*1a2d0*/  IMAD R51, R28, UR7, R29 ;  /* 0x000000071c337c24 */ /* 0x000fe2000f8e021d */
[----:B-1----:R-:W-:Y:S01]  /*1a2e0*/  LEA R6, P2, R26, R41, 0x2 ;  /* 0x000000291a067211 */ /* 0x002fe200078410ff */
[----:B------:R-:W-:Y:S01]  /*1a2f0*/  IMAD.WIDE.U32 R28, R28, UR6, RZ ;  /* 0x000000061c1c7c25 */ /* 0x000fe2000f8e00ff */
[----:B------:R-:W-:-:S02]  /*1a300*/  IADD3 R7, R27, R25, RZ ;  /* 0x000000191b077210 */ /* 0x000fc40007ffe0ff */
[-C--:B------:R-:W-:Y:S02]  /*1a310*/  LEA.HI.X R11, R8, R43.reuse, R9, 0x2, P1 ;  /* 0x0000002b080b7211 */ /* 0x080fe400008f1409 */
[----:B------:R-:W-:Y:S02]  /*1a320*/  LEA.HI.X R7, R26, R43, R7, 0x2, P2 ;  /* 0x0000002b1a077211 */ /* 0x000fe400010f1407 */
[----:B------:R-:W-:Y:S01]  /*1a330*/  LEA R8, P1, R28, R41, 0x2 ;  /* 0x000000291c087211 */ /* 0x000fe200078210ff */
[----:B------:R-:W4:Y:S01]  /*1a340*/  LDG.E.CONSTANT R10, desc[UR4][R10.64] ;  /* 0x000000040a0a7981 */ /* 0x000f22000c1e9900 */
[----:B------:R-:W-:-:S03]  /*1a350*/  IADD3 R9, R29, R51, RZ ;  /* 0x000000331d097210 */ /* 0x000fc60007ffe0ff */
[----:B------:R-:W4:Y:S01]  /*1a360*/  LDG.E.CONSTANT R6, desc[UR4][R6.64] ;  /* 0x0000000406067981 */ /* 0x000f22000c1e9900 */
        /* <DEDUP_REMOVED lines=26> */
.L_x_3476:
[----:B------:R-:W-:Y:S02]  /*1a510*/  MOV R12, R4 ;  /* 0x00000004000c7202 */ /* 0x000fe40000000f00 */
[----:B------:R-:W-:-:S07]  /*1a520*/  MOV R13, R5 ;  /* 0x00000005000d7202 */ /* 0x000fce0000000f00 */
.L_x_3475:
[----:B------:R-:W-:Y:S05]  /*1a530*/  BSYNC B4 ;  /* 0x0000000000047941 */ /* 0x000fea0003800000 */
.L_x_3474:
        /* <DEDUP_REMOVED lines=41> */
[----:B------:R-:W2:Y:S03]  /*1a7d0*/  LDG.E.CONSTANT R14, desc[UR4][R22.64] ;  /* 0x00000004160e7981 */ /* 0x000ea6000c1e9900 */
[----:B------:R-:W-:Y:S01]  /*1a7e0*/  LEA.HI.X R27, R24, R43, R20, 0x2, P0 ;  /* 0x0000002b181b7211 */ /* 0x000fe200000f1414 */
[----:B------:R-:W-:Y:S01]  /*1a7f0*/  IMAD.WIDE.U32 R24, R12, UR8, RZ ;  /* 0x000000080c187c25 */ /* 0x000fe2000f8e00ff */
[----:B------:R0:W3:Y:S03]  /*1a800*/  LDG.E.CONSTANT R15, desc[UR4][R16.64] ;  /* 0x00000004100f7981 */ /* 0x0000e6000c1e9900 */
[C---:B------:R-:W-:Y:S01]  /*1a810*/  IMAD.WIDE.U32 R20, R10.reuse, UR8, RZ ;  /* 0x000000080a147c25 */ /* 0x040fe2000f8e00ff */
[----:B------:R-:W4:Y:S03]  /*1a820*/  LDG.E.CONSTANT R19, desc[UR4][R18.64] ;  /* 0x0000000412137981 */ /* 0x000f26000c1e9900 */
[----:B------:R-:W-:Y:S01]  /*1a830*/  IMAD R29, R10, UR9, R11 ;  /* 0x000000090a1d7c24 */ /* 0x000fe2000f8e020b */
[----:B------:R-:W-:Y:S01]  /*1a840*/  IADD3 R11, R25, R13, RZ ;  /* 0x0000000d190b7210 */ /* 0x000fe20007ffe0ff */
[----:B------:R-:W-:Y:S01]  /*1a850*/  IMAD R25, R9, UR8, RZ ;  /* 0x0000000809197c24 */ /* 0x000fe2000f8e02ff */
[-C--:B------:R-:W-:Y:S01]  /*1a860*/  LEA R12, P0, R24, R41.reuse, 0x2 ;  /* 0x00000029180c7211 */ /* 0x080fe200078010ff */
[----:B------:R-:W4:Y:S01]  /*1a870*/  LDG.E.CONSTANT R23, desc[UR4][R26.64] ;  /* 0x000000041a177981 */ /* 0x000f22000c1e9900 */
[----:B------:R-:W-:Y:S01]  /*1a880*/  LEA R10, P1, R20, R41, 0x2 ;  /* 0x00000029140a7211 */ /* 0x000fe200078210ff */
[----:B0-----:R-:W-:Y:S01]  /*1a890*/  IMAD.WIDE.U32 R16, R8, UR8, RZ ;  /* 0x0000000808107c25 */ /* 0x001fe2000f8e00ff */
        /* <DEDUP_REMOVED lines=24> */
[----:B------:R-:W-:Y:S01]  /*1aa20*/  FFMA.FTZ R23, R0, R12, R23 ;  /* 0x0000000c00177223 */ /* 0x000fe20000010017 */
[----:B------:R-:W-:-:S03]  /*1aa30*/  IADD3 R12, P1, R4, 0x40, RZ ;  /* 0x00000040040c7810 */ /* 0x000fc60007f3e0ff */
[----:B------:R-:W-:Y:S01]  /*1aa40*/  FFMA.FTZ R23, R0, R10, R23 ;  /* 0x0000000a00177223 */ /* 0x000fe20000010017 */
[----:B------:R-:W-:-:S03]  /*1aa50*/  IADD3.X R13, RZ, R5, RZ, P1, !PT ;  /* 0x00000005ff0d7210 */ /* 0x000fc60000ffe4ff */
[C---:B------:R-:W-:Y:S01]  /*1aa60*/  FFMA.FTZ R23, R0.reuse, R8, R23 ;  /* 0x0000000800177223 */ /* 0x040fe20000010017 */
[----:B------:R-:W-:Y:S02]  /*1aa70*/  MOV R4, R12 ;  /* 0x0000000c00047202 */ /* 0x000fe40000000f00 */
[----:B------:R-:W-:Y:S01]  /*1aa80*/  MOV R5, R13 ;  /* 0x0000000d00057202 */ /* 0x000fe20000000f00 */
[----:B------:R-:W-:-:S07]  /*1aa90*/  FFMA.FTZ R45, R0, R6, R23 ;  /* 0x00000006002d7223 */ /* 0x000fce0000010017 */
.L_x_3479:
[----:B------:R-:W-:Y:S05]  /*1aaa0*/  BSYNC B4 ;  /* 0x0000000000047941 */ /* 0x000fea0003800000 */
.L_x_3478:
[----:B------:R-:W-:-:S04]  /*1aab0*/  ISETP.NE.U32.AND P1, PT, R42, RZ, PT ;  /* 0x000000ff2a00720c */ /* 0x000fc80003f25070 */
[----:B------:R-:W-:-:S13]  /*1aac0*/  ISETP.NE.OR.EX P0, PT, R44, RZ, P0, P1 ;  /* 0x000000ff2c00720c */ /* 0x000fda0000705710 */
[----:B------:R-:W-:Y:S05]  /*1aad0*/  @!P0 BREAK B3 ;  /* 0x0000000000038942 */ /* 0x000fea0003800000 */
[----:B------:R-:W-:Y:S05]  /*1aae0*/  @!P0 BRA `(.L_x_3471) ;  /* 0x0000000000c08947 */ /* 0x000fea0003800000 */
.L_x_3473:
[----:B------:R-:W-:Y:S05]  /*1aaf0*/  BSYNC B3 ;  /* 0x0000000000037941 */ /* 0x000fea0003800000 */
.L_x_3472:
[----:B------:R-:W-:Y:S01]  /*1ab00*/  BSSY B3, `(.L_x_3480) ;  /* 0x000002c000037945 */ /* 0x000fe20003800000 */
.L_x_3481:
        /* <DEDUP_REMOVED lines=44> */
.L_x_3480:
[----:B------:R-:W-:Y:S02]  /*1add0*/  MOV R12, R4 ;  /* 0x00000004000c7202 */ /* 0x000fe40000000f00 */
[----:B------:R-:W-:-:S07]  /*1ade0*/  MOV R13, R5 ;  /* 0x00000005000d7202 */ /* 0x000fce0000000f00 */
.L_x_3471:
[----:B------:R-:W-:Y:S05]  /*1adf0*/  BSYNC B1 ;  /* 0x0000000000017941 */ /* 0x000fea0003800000 */
.L_x_3470:
        /* <DEDUP_REMOVED lines=36> */
.L_x_3469:
[----:B------:R-:W-:Y:S05]  /*1b040*/  BSYNC B2 ;  /* 0x0000000000027941 */ /* 0x000fea0003800000 */
.L_x_3468:
[----:B------:R-:W-:Y:S05]  /*1b050*/  WARPSYNC.ALL ;  /* 0x0000000000007948 */ /* 0x000fea0003800000 */
[----:B------:R-:W-:Y:S01]  /*1b060*/  STG.E desc[UR4][R2.64], R45 ;  /* 0x0000002d02007986 */ /* 0x000fe2000c101904 */
[----:B------:R-:W-:Y:S05]  /*1b070*/  EXIT ;  /* 0x000000000000794d */ /* 0x000fea0003800000 */
.L_x_3482:
        /* <DEDUP_REMOVED lines=16> */
.L_x_18557:


//--------------------- .text._ZN2at6native73_GLOBAL__N__c8866d80_35_SparseBinaryOpIntersectionKernel_cu_f5210f67_363612apply_kernelILi128ELi8EZNS1_29binary_op_intersection_kernelINS1_5MulOpEdlEEvRNS_14TensorIteratorEllRKNS_6TensorEbEUliE_EEviT1_ --------------------------
	.section	.text._ZN2at6native73_GLOBAL__N__c8866d80_35_SparseBinaryOpIntersectionKernel_cu_f5210f67_363612apply_kernelILi128ELi8EZNS1_29binary_op_intersection_kernelINS1_5MulOpEdlEEvRNS_14TensorIteratorEllRKNS_6TensorEbEUliE_EEviT1_,"ax",@progbits
	.align	128
.text._ZN2at6native73_GLOBAL__N__c8866d80_35_SparseBinaryOpIntersectionKernel_cu_f5210f67_363612apply_kernelILi128ELi8EZNS1_29binary_op_intersection_kernelINS1_5MulOpEdlEEvRNS_14TensorIteratorEllRKNS_6TensorEbEUliE_EEviT1_:
        .type           _ZN2at6native73_GLOBAL__N__c8866d80_35_SparseBinaryOpIntersectionKernel_cu_f5210f67_363612apply_kernelILi128ELi8EZNS1_29binary_op_intersection_kernelINS1_5MulOpEdlEEvRNS_14TensorIteratorEllRKNS_6TensorEbEUliE_EEviT1_,@function
        .size           _ZN2at6native73_GLOBAL__N__c8866d80_35_SparseBinaryOpIntersectionKernel_cu_f5210f67_363612apply_kernelILi128ELi8EZNS1_29binary_op_intersection_kernelINS1_5MulOpEdlEEvRNS_14TensorIteratorEllRKNS_6TensorEbEUliE_EEviT1_,(.L_x_18558 - _ZN2at6native73_GLOBAL__N__c8866d80_35_SparseBinaryOpIntersectionKernel_cu_f5210f67_363612apply_kernelILi128ELi8EZNS1_29binary_op_intersection_kernelINS1_5MulOpEdlEEvRNS_14TensorIteratorEllRKNS_6TensorEbEUliE_EEviT1_)
        .other          _ZN2at6native73_GLOBAL__N__c8866d80_35_SparseBinaryOpIntersectionKernel_cu_f5210f67_363612apply_kernelILi128ELi8EZNS1_29binary_op_intersection_kernelINS1_5MulOpEdlEEvRNS_14TensorIteratorEllRKNS_6TensorEbEUliE_EEviT1_,@"STO_CUDA_ENTRY STV_DEFAULT"
_ZN2at6native73_GLOBAL__N__c8866d80_35_SparseBinaryOpIntersectionKernel_cu_f5210f67_363612apply_kernelILi128ELi8EZNS1_29binary_op_intersection_kernelINS1_5MulOpEdlEEvRNS_14TensorIteratorEllRKNS_6TensorEbEUliE_EEviT1_:
        /* <DEDUP_REMOVED lines=472> */
.L_x_3485:
        /* <DEDUP_REMOVED lines=38> */
[----:B------:R-:W-:Y:S02]  /*1fe0*/  CS2R R8, SRZ ;  /* 0x0000000000087805 */ /* 0x000fe4000001ff00 */
[----:B------:R-:W-:Y:S02]  /*1ff0*/  IADD3.X R11, RZ, UR11, RZ, P2, !PT ;  /* 0x0000000bff0b7c10 */ /* 0x000fe400097fe4ff */
        /* <DEDUP_REMOVED lines=28> */
.L_x_3495:
        /* <DEDUP_REMOVED lines=27> */
[-C--:B------:R-:W-:Y:S01]  /*2370*/  LEA R48, P1, R44, R2.reuse, 0x3 ;  /* 0x000000022c307211 */ /* 0x080fe200078218ff */
[C---:B------:R-:W-:Y:S01]  /*2380*/  IMAD.WIDE.U32 R46, R14.reuse, UR10, RZ ;  /* 0x0000000a0e2e7c25 */ /* 0x040fe2000f8e00ff */
[----:B------:R-:W-:Y:S02]  /*2390*/  IADD3 R15, R45, R51, RZ ;  /* 0x000000332d0f7210 */ /* 0x000fe40007ffe0ff */
[----:B------:R-:W2:Y:S01]  /*23a0*/  LDG.E.64.CONSTANT R42, desc[UR4][R42.64] ;  /* 0x000000042a2a7981 */ /* 0x000ea2000c1e9b00 */
[----:B------:R-:W-:Y:S01]  /*23b0*/  IMAD R45, R14, UR11, R49 ;  /* 0x0000000b0e2d7c24 */ /* 0x000fe2000f8e0231 */
[----:B------:R-:W-:Y:S01]  /*23c0*/  LEA.HI.X R49, R44, R3, R15, 0x3, P1 ;  /* 0x000000032c317211 */ /* 0x000fe200008f1c0f */
[----:B------:R-:W-:Y:S01]  /*23d0*/  IMAD R17, R17, UR10, RZ ;  /* 0x0000000a11117c24 */ /* 0x000fe2000f8e02ff */
[----:B------:R-:W-:Y:S01]  /*23e0*/  LEA R44, P1, R46, R2, 0x3 ;  /* 0x000000022e2c7211 */ /* 0x000fe200078218ff */
[----:B------:R-:W-:Y:S01]  /*23f0*/  IMAD.WIDE.U32 R14, R16, UR10, RZ ;  /* 0x0000000a100e7c25 */ /* 0x000fe2000f8e00ff */
[----:B------:R-:W-:-:S02]  /*2400*/  IADD3 R45, R47, R45, RZ ;  /* 0x0000002d2f2d7210 */ /* 0x000fc40007ffe0ff */
[----:B------:R-:W3:Y:S01]  /*2410*/  LDG.E.64.CONSTANT R48, desc[UR4][R48.64] ;  /* 0x0000000430307981 */ /* 0x000ee2000c1e9b00 */
[----:B------:R-:W-:Y:S01]  /*2420*/  IMAD R47, R16, UR11, R17 ;  /* 0x0000000b102f7c24 */ /* 0x000fe2000f8e0211 */
[----:B------:R-:W-:Y:S01]  /*2430*/  LEA.HI.X R45, R46, R3, R45, 0x3, P1 ;  /* 0x000000032e2d7211 */ /* 0x000fe200008f1c2d */
[----:B------:R-:W-:Y:S01]  /*2440*/  IMAD R19, R19, UR10, RZ ;  /* 0x0000000a13137c24 */ /* 0x000fe2000f8e02ff */
[-C--:B------:R-:W-:Y:S01]  /*2450*/  LEA R46, P1, R14, R2.reuse, 0x3 ;  /* 0x000000020e2e7211 */ /* 0x080fe200078218ff */
        /* <DEDUP_REMOVED lines=81> */
[----:B------:R-:W-:Y:S02]  /*2970*/  LEA.HI.X R39, R16, R3, R39, 0x3, P1 ;  /* 0x0000000310277211 */ /* 0x000fe400008f1c27 */
[C---:B------:R-:W-:Y:S02]  /*2980*/  LEA R16, P1, R14.reuse, R2, 0x3 ;  /* 0x000000020e107211 */ /* 0x040fe400078218ff */
[----:B------:R-:W-:Y:S02]  /*2990*/  IADD3 R15, R15, R41, RZ ;  /* 0x000000290f0f7210 */ /* 0x000fe40007ffe0ff */
[----:B------:R-:W4:Y:S02]  /*29a0*/  LDG.E.64.CONSTANT R38, desc[UR4][R38.64] ;  /* 0x0000000426267981 */ /* 0x000f24000c1e9b00 */
[----:B------:R-:W-:-:S06]  /*29b0*/  LEA.HI.X R17, R14, R3, R15, 0x3, P1 ;  /* 0x000000030e117211 */ /* 0x000fcc00008f1c0f */
[----:B------:R-:W4:Y:S01]  /*29c0*/  LDG.E.64.CONSTANT R16, desc[UR4][R16.64] ;  /* 0x0000000410107981 */ /* 0x000f22000c1e9b00 */
[----:B------:R-:W-:Y:S02]  /*29d0*/  IADD3 R5, P1, R5, 0x10, RZ ;  /* 0x0000001005057810 */ /* 0x000fe40007f3e0ff */
[----:B------:R-:W-:Y:S02]  /*29e0*/  IADD3 R12, P2, R12, 0x80, RZ ;  /* 0x000000800c0c7810 */ /* 0x000fe40007f5e0ff */
[----:B------:R-:W-:Y:S02]  /*29f0*/  IADD3.X R50, RZ, R50, RZ, P1, !PT ;  /* 0x00000032ff327210 */ /* 0x000fe40000ffe4ff */
[----:B------:R-:W-:Y:S02]  /*2a00*/  ISETP.GE.U32.AND P1, PT, R5, -0xc, PT ;  /* 0xfffffff40500780c */ /* 0x000fe40003f26070 */
[----:B------:R-:W-:Y:S02]  /*2a10*/  IADD3.X R13, RZ, R13, RZ, P2, !PT ;  /* 0x0000000dff0d7210 */ /* 0x000fe400017fe4ff */
[----:B------:R-:W-:Y:S01]  /*2a20*/  ISETP.GE.AND.EX P1, PT, R50, -0x1, PT, P1 ;  /* 0xffffffff3200780c */ /* 0x000fe20003f26310 */
[----:B--2--5:R-:W-:-:S08]  /*2a30*/  DFMA R42, R6, R42, R8 ;  /* 0x0000002a062a722b */ /* 0x024fd00000000008 */
[----:B---3--:R-:W-:-:S08]  /*2a40*/  DFMA R42, R6, R48, R42 ;  /* 0x00000030062a722b */ /* 0x008fd0000000002a */
[----:B----4-:R-:W-:-:S08]  /*2a50*/  DFMA R42, R6, R44, R42 ;  /* 0x0000002c062a722b */ /* 0x010fd0000000002a */
[----:B------:R-:W-:-:S08]  /*2a60*/  DFMA R42, R6, R46, R42 ;  /* 0x0000002e062a722b */ /* 0x000fd0000000002a */
        /* <DEDUP_REMOVED lines=11> */
[----:B------:R-:W-:Y:S01]  /*2b20*/  DFMA R8, R6, R16, R18 ;  /* 0x000000100608722b */ /* 0x000fe20000000012 */
[----:B------:R-:W-:Y:S10]  /*2b30*/  @!P1 BRA `(.L_x_3495) ;  /* 0xfffffff400a09947 */ /* 0x000ff4000383ffff */
[----:B------:R-:W-:Y:S05]  /*2b40*/  BSYNC B5 ;  /* 0x0000000000057941 */ /* 0x000fea0003800000 */
.L_x_3494:
[----:B------:R-:W-:Y:S02]  /*2b50*/  MOV R18, R12 ;  /* 0x0000000c00127202 */ /* 0x000fe40000000f00 */
[----:B------:R-:W-:-:S07]  /*2b60*/  MOV R19, R13 ;  /* 0x0000000d00137202 */ /* 0x000fce0000000f00 */
.L_x_3493:
[----:B------:R-:W-:Y:S05]  /*2b70*/  BSYNC B4 ;  /* 0x0000000000047941 */ /* 0x000fea0003800000 */
.L_x_3492:
        /* <DEDUP_REMOVED lines=32> */
[-C--:B------:R-:W-:Y:S01]  /*2d80*/  LEA R34, P0, R30, R2.reuse, 0x3 ;  /* 0x000000021e227211 */ /* 0x080fe200078018ff */
[C---:B------:R-:W-:Y:S01]  /*2d90*/  IMAD.WIDE.U32 R28, R26.reuse, UR10, RZ ;  /* 0x0000000a1a1c7c25 */ /* 0x040fe2000f8e00ff */
[----:B------:R-:W-:Y:S01]  /*2da0*/  IADD3 R27, R31, R35, RZ ;  /* 0x000000231f1b7210 */ /* 0x000fe20007ffe0ff */
[----:B------:R0:W3:Y:S02]  /*2db0*/  LDG.E.64.CONSTANT R22, desc[UR4][R32.64] ;  /* 0x0000000420167981 */ /* 0x0000e4000c1e9b00 */
[----:B------:R-:W-:Y:S01]  /*2dc0*/  IMAD R37, R26, UR11, R37 ;  /* 0x0000000b1a257c24 */ /* 0x000fe2000f8e0225 */
[----:B------:R-:W-:Y:S01]  /*2dd0*/  LEA.HI.X R35, R30, R3, R27, 0x3, P0 ;  /* 0x000000031e237211 */ /* 0x000fe200000f1c1b */
[----:B------:R-:W-:Y:S01]  /*2de0*/  IMAD R39, R25, UR10, RZ ;  /* 0x0000000a19277c24 */ /* 0x000fe2000f8e02ff */
[-C--:B------:R-:W-:Y:S01]  /*2df0*/  LEA R36, P0, R28, R2.reuse, 0x3 ;  /* 0x000000021c247211 */ /* 0x080fe200078018ff */
[C---:B------:R-:W-:Y:S01]  /*2e00*/  IMAD.WIDE.U32 R30, R24.reuse, UR10, RZ ;  /* 0x0000000a181e7c25 */ /* 0x040fe2000f8e00ff */
[----:B------:R-:W-:Y:S01]  /*2e10*/  IADD3 R25, R29, R37, RZ ;  /* 0x000000251d197210 */ /* 0x000fe20007ffe0ff */
[----:B------:R1:W4:Y:S02]  /*2e20*/  LDG.E.64.CONSTANT R26, desc[UR4][R34.64] ;  /* 0x00000004221a7981 */ /* 0x000324000c1e9b00 */
[----:B------:R-:W-:Y:S01]  /*2e30*/  IMAD R39, R24, UR11, R39 ;  /* 0x0000000b18277c24 */ /* 0x000fe2000f8e0227 */
[----:B------:R-:W-:Y:S01]  /*2e40*/  LEA.HI.X R37, R28, R3, R25, 0x3, P0 ;  /* 0x000000031c257211 */ /* 0x000fe200000f1c19 */
[----:B------:R-:W-:Y:S01]  /*2e50*/  IMAD R41, R21, UR10, RZ ;  /* 0x0000000a15297c24 */ /* 0x000fe2000f8e02ff */
[-C--:B0-----:R-:W-:Y:S01]  /*2e60*/  LEA R32, P0, R30, R2.reuse, 0x3 ;  /* 0x000000021e207211 */ /* 0x081fe200078018ff */
[C---:B------:R-:W-:Y:S01]  /*2e70*/  IMAD.WIDE.U32 R28, R20.reuse, UR10, RZ ;  /* 0x0000000a141c7c25 */ /* 0x040fe2000f8e00ff */
[----:B------:R-:W-:Y:S01]  /*2e80*/  IADD3 R21, R31, R39, RZ ;  /* 0x000000271f157210 */ /* 0x000fe20007ffe0ff */
[----:B------:R0:W4:Y:S02]  /*2e90*/  LDG.E.64.CONSTANT R24, desc[UR4][R36.64] ;  /* 0x0000000424187981 */ /* 0x000124000c1e9b00 */
[----:B------:R-:W-:Y:S01]  /*2ea0*/  IMAD R41, R20, UR11, R41 ;  /* 0x0000000b14297c24 */ /* 0x000fe2000f8e0229 */
[----:B------:R-:W-:Y:S01]  /*2eb0*/  LEA.HI.X R33, R30, R3, R21, 0x3, P0 ;  /* 0x000000031e217211 */ /* 0x000fe200000f1c15 */
[----:B------:R-:W-:Y:S01]  /*2ec0*/  IMAD R39, R19, UR10, RZ ;  /* 0x0000000a13277c24 */ /* 0x000fe2000f8e02ff */
[-C--:B-1----:R-:W-:Y:S01]  /*2ed0*/  LEA R34, P0, R28, R2.reuse, 0x3 ;  /* 0x000000021c227211 */ /* 0x082fe200078018ff */
[C---:B------:R-:W-:Y:S01]  /*2ee0*/  IMAD.WIDE.U32 R30, R18.reuse, UR10, RZ ;  /* 0x0000000a121e7c25 */ /* 0x040fe2000f8e00ff */
[----:B------:R-:W-:Y:S01]  /*2ef0*/  IADD3 R19, R29, R41, RZ ;  /* 0x000000291d137210 */ /* 0x000fe20007ffe0ff */
[----:B------:R-:W4:Y:S02]  /*2f00*/  LDG.E.64.CONSTANT R20, desc[UR4][R32.64] ;  /* 0x0000000420147981 */ /* 0x000f24000c1e9b00 */
[----:B------:R-:W-:Y:S01]  /*2f10*/  IMAD R39, R18, UR11, R39 ;  /* 0x0000000b12277c24 */ /* 0x000fe2000f8e0227 */
[----:B------:R-:W-:Y:S01]  /*2f20*/  LEA.HI.X R35, R28, R3, R19, 0x3, P0 ;  /* 0x000000031c237211 */ /* 0x000fe200000f1c13 */
[----:B------:R-:W-:Y:S01]  /*2f30*/  IMAD R41, R17, UR10, RZ ;  /* 0x0000000a11297c24 */ /* 0x000fe2000f8e02ff */
[----:B0-----:R-:W-:Y:S01]  /*2f40*/  LEA R36, P0, R30, R2, 0x3 ;  /* 0x000000021e247211 */ /* 0x001fe200078018ff */
[C---:B------:R-:W-:Y:S01]  /*2f50*/  IMAD.WIDE.U32 R28, R16.reuse, UR10, RZ ;  /* 0x0000000a101c7c25 */ /* 0x040fe2000f8e00ff */
[----:B------:R-:W-:Y:S01]  /*2f60*/  IADD3 R17, R31, R39, RZ ;  /* 0x000000271f117210 */ /* 0x000fe20007ffe0ff */
[----:B------:R-:W4:Y:S02]  /*2f70*/  LDG.E.64.CONSTANT R18, desc[UR4][R34.64] ;  /* 0x0000000422127981 */ /* 0x000f24000c1e9b00 */
[----:B------:R-:W-:Y:S01]  /*2f80*/  IMAD R41, R16, UR11, R41 ;  /* 0x0000000b10297c24 */ /* 0x000fe2000f8e0229 */
[----:B------:R-:W-:-:S02]  /*2f90*/  LEA.HI.X R37, R30, R3, R17, 0x3, P0 ;  /* 0x000000031e257211 */ /* 0x000fc400000f1c11 */
[C---:B------:R-:W-:Y:S02]  /*2fa0*/  LEA R30, P0, R28.reuse, R2, 0x3 ;  /* 0x000000021c1e7211 */ /* 0x040fe400078018ff */
[----:B------:R-:W-:Y:S01]  /*2fb0*/  IADD3 R29, R29, R41, RZ ;  /* 0x000000291d1d7210 */ /* 0x000fe20007ffe0ff */
[----:B------:R-:W4:Y:S03]  /*2fc0*/  LDG.E.64.CONSTANT R16, desc[UR4][R36.64] ;  /* 0x0000000424107981 */ /* 0x000f26000c1e9b00 */
[----:B------:R-:W-:-:S05]  /*2fd0*/  LEA.HI.X R31, R28, R3, R29, 0x3, P0 ;  /* 0x000000031c1f7211 */ /* 0x000fca00000f1c1d */
[----:B------:R-:W4:Y:S01]  /*2fe0*/  LDG.E.64.CONSTANT R28, desc[UR4][R30.64] ;  /* 0x000000041e1c7981 */ /* 0x000f22000c1e9b00 */
[----:B------:R-:W-:Y:S02]  /*2ff0*/  IADD3 R5, P2, R5, 0x8, RZ ;  /* 0x0000000805057810 */ /* 0x000fe40007f5e0ff */
[----:B------:R-:W-:Y:S02]  /*3000*/  PLOP3.LUT P0, PT, PT, PT, PT, 0x8, 0x0 ;  /* 0x000000000000781c */ /* 0x000fe40003f0e170 */
[----:B------:R-:W-:Y:S01]  /*3010*/  IADD3.X R50, RZ, R50, RZ, P2, !PT ;  /* 0x00000032ff327210 */ /* 0x000fe200017fe4ff */
[----:B--2--5:R-:W-:-:S08]  /*3020*/  DFMA R14, R6, R14, R8 ;  /* 0x0000000e060e722b */ /* 0x024fd00000000008 */
[----:B---3--:R-:W-:-:S08]  /*3030*/  DFMA R14, R6, R22, R14 ;  /* 0x00000016060e722b */ /* 0x008fd0000000000e */
[----:B----4-:R-:W-:-:S08]  /*3040*/  DFMA R14, R6, R26, R14 ;  /* 0x0000001a060e722b */ /* 0x010fd0000000000e */
[----:B------:R-:W-:-:S08]  /*3050*/  DFMA R14, R6, R24, R14 ;  /* 0x00000018060e722b */ /* 0x000fd0000000000e */
[----:B------:R-:W-:-:S08]  /*3060*/  DFMA R14, R6, R20, R14 ;  /* 0x00000014060e722b */ /* 0x000fd0000000000e */
[----:B------:R-:W-:Y:S01]  /*3070*/  DFMA R14, R6, R18, R14 ;  /* 0x00000012060e722b */ /* 0x000fe2000000000e */
[----:B------:R-:W-:-:S04]  /*3080*/  IADD3 R18, P1, R12, 0x40, RZ ;  /* 0x000000400c127810 */ /* 0x000fc80007f3e0ff */
[----:B------:R-:W-:-:S03]  /*3090*/  IADD3.X R19, RZ, R13, RZ, P1, !PT ;  /* 0x0000000dff137210 */ /* 0x000fc60000ffe4ff */
[----:B------:R-:W-:Y:S01]  /*30a0*/  DFMA R14, R6, R16, R14 ;  /* 0x00000010060e722b */ /* 0x000fe2000000000e */
[----:B------:R-:W-:Y:S02]  /*30b0*/  MOV R12, R18 ;  /* 0x00000012000c7202 */ /* 0x000fe40000000f00 */
[----:B------:R-:W-:-:S05]  /*30c0*/  MOV R13, R19 ;  /* 0x00000013000d7202 */ /* 0x000fca0000000f00 */
[----:B------:R-:W-:-:S11]  /*30d0*/  DFMA R8, R6, R28, R14 ;  /* 0x0000001c0608722b */ /* 0x000fd6000000000e */
.L_x_3497:
[----:B------:R-:W-:Y:S05]  /*30e0*/  BSYNC B4 ;  /* 0x0000000000047941 */ /* 0x000fea0003800000 */
.L_x_3496:
[----:B------:R-:W-:-:S04]  /*30f0*/  ISETP.NE.U32.AND P1, PT, R5, RZ, PT ;  /* 0x000000ff0500720c */ /* 0x000fc80003f25070 */
[----:B------:R-:W-:-:S13]  /*3100*/  ISETP.NE.OR.EX P0, PT, R50, RZ, P0, P1 ;  /* 0x000000ff3200720c */ /* 0x000fda0000705710 */
[----:B------:R-:W-:Y:S05]  /*3110*/  @!P0 BREAK B3 ;  /* 0x0000000000038942 */ /* 0x000fea0003800000 */
[----:B------:R-:W-:Y:S05]  /*3120*/  @!P0 BRA `(.L_x_3489) ;  /* 0x0000000000c08947 */ /* 0x000fea0003800000 */
.L_x_3491:
[----:B------:R-:W-:Y:S05]  /*3130*/  BSYNC B3 ;  /* 0x0000000000037941 */ /* 0x000fea0003800000 */
.L_x_3490:
[----:B------:R-:W-:Y:S01]  /*3140*/  BSSY B3, `(.L_x_3498) ;  /* 0x000002c000037945 */ /* 0x000fe20003800000 */
.L_x_3499:
        /* <DEDUP_REMOVED lines=35> */
[----:B------:R-:W-:Y:S02]  /*3380*/  ISETP.NE.U32.AND P0, PT, R5, RZ, PT ;  /* 0x000000ff0500720c */ /* 0x000fe40003f05070 */
[----:B------:R-:W-:Y:S02]  /*3390*/  IADD3.X R13, RZ, R13, RZ, P1, !PT ;  /* 0x0000000dff0d7210 */ /* 0x000fe40000ffe4ff */
[----:B------:R-:W-:Y:S01]  /*33a0*/  ISETP.NE.AND.EX P0, PT, R50, RZ, PT, P0 ;  /* 0x000000ff3200720c */ /* 0x000fe20003f05300 */
[----:B--2--5:R-:W-:-:S08]  /*33b0*/  DFMA R18, R6, R18, R8 ;  /* 0x000000120612722b */ /* 0x024fd00000000008 */
[----:B---3--:R-:W-:-:S08]  /*33c0*/  DFMA R18, R6, R22, R18 ;  /* 0x000000160612722b */ /* 0x008fd00000000012 */
[----:B----4-:R-:W-:-:S08]  /*33d0*/  DFMA R18, R6, R16, R18 ;  /* 0x000000100612722b */ /* 0x010fd00000000012 */
[----:B------:R-:W-:Y:S01]  /*33e0*/  DFMA R8, R6, R14, R18 ;  /* 0x0000000e0608722b */ /* 0x000fe20000000012 */
[----:B------:R-:W-:Y:S10]  /*33f0*/  @P0 BRA `(.L_x_3499) ;  /* 0xfffffffc00540947 */ /* 0x000ff4000383ffff */
[----:B------:R-:W-:Y:S05]  /*3400*/  BSYNC B3 ;  /* 0x0000000000037941 */ /* 0x000fea0003800000 */
.L_x_3498:
[----:B------:R-:W-:Y:S02]  /*3410*/  MOV R18, R12 ;  /* 0x0000000c00127202 */ /* 0x000fe40000000f00 */
[----:B------:R-:W-:-:S07]  /*3420*/  MOV R19, R13 ;  /* 0x0000000d00137202 */ /* 0x000fce0000000f00 */
.L_x_3489:
[----:B------:R-:W-:Y:S05]  /*3430*/  BSYNC B0 ;  /* 0x0000000000007941 */ /* 0x000fea0003800000 */
.L_x_3488:
        /* <DEDUP_REMOVED lines=14> */
[----:B--2--5:R-:W-:-:S12]  /*3520*/  DFMA R8, R6, R12, R8 ;  /* 0x0000000c0608722b */ /* 0x024fd80000000008 */
        /* <DEDUP_REMOVED lines=19> */
[----:B--2---:R-:W-:-:S08]  /*3660*/  DFMA R8, R6, R4, R8 ;  /* 0x000000040608722b */ /* 0x004fd00000000008 */
[----:B---3--:R-:W-:-:S11]  /*3670*/  @P0 DFMA R8, R6, R2, R8 ;  /* 0x000000020608022b */ /* 0x008fd60000000008 */
.L_x_3487:
[----:B------:R-:W-:Y:S05]  /*3680*/  BSYNC B1 ;  /* 0x0000000000017941 */ /* 0x000fea0003800000 */
.L_x_3486:
[----:B------:R0:W-:Y:S01]  /*3690*/  STG.E.64 desc[UR4][R10.64], R8 ;  /* 0x000000080a007986 */ /* 0x0001e2000c101b04 */
[----:B------:R-:W-:-:S07]  /*36a0*/  IADD3 R3, R0, 0x80, RZ ;  /* 0x0000008000037810 */ /* 0x000fce0007ffe0ff */
.L_x_3484:
[----:B------:R-:W-:Y:S05]  /*36b0*/  BSYNC B2 ;  /* 0x0000000000027941 */ /* 0x000fea0003800000 */
.L_x_3483:
[----:B------:R-:W-:Y:S05]  /*36c0*/  WARPSYNC.ALL ;  /* 0x0000000000007948 */ /* 0x000fea0003800000 */
        /* <DEDUP_REMOVED lines=461> */
.L_x_3503:
        /* <DEDUP_REMOVED lines=35> */
[----:B------:R-:W-:Y:S02]  /*55d0*/  IADD3 R0, P1, R0, UR12, RZ ;  /* 0x0000000c00007c10 */ /* 0x000fe4000ff3e0ff */
[----:B----4-:R-:W-:Y:S02]  /*55e0*/  LEA R18, P4, R4, UR14, 0x3 ;  /* 0x0000000e04127c11 */ /* 0x010fe4000f8818ff */
[----:B------:R-:W-:-:S02]  /*55f0*/  LEA.HI.X R13, R6, R2, R7, 0x3, P3 ;  /* 0x00000002060d7211 */ /* 0x000fc400018f1c07 */
[----:B------:R-:W-:Y:S02]  /*5600*/  LEA.HI.X R19, R4, UR15, R5, 0x3, P4 ;  /* 0x0000000f04137c11 */ /* 0x000fe4000a0f1c05 */
        /* <DEDUP_REMOVED lines=29> */
.L_x_3513:
        /* <DEDUP_REMOVED lines=153> */
.L_x_3512:
[----:B------:R-:W-:Y:S02]  /*6170*/  MOV R18, R12 ;  /* 0x0000000c00127202 */ /* 0x000fe40000000f00 */
[----:B------:R-:W-:-:S07]  /*6180*/  MOV R19, R13 ;  /* 0x0000000d00137202 */ /* 0x000fce0000000f00 */
.L_x_3511:
[----:B------:R-:W-:Y:S05]  /*6190*/  BSYNC B5 ;  /* 0x0000000000057941 */ /* 0x000fea0003800000 */
.L_x_3510:
        /* <DEDUP_REMOVED lines=49> */
[----:B------:R0:W4:Y:S02]  /*64b0*/  LDG.E.64.CONSTANT R24, desc[UR4][R36.64] ;  /* 0x0000000424187981 */ /* 0x000124000c1e9b00 */
[----:B------:R-:W-:Y:S01]  /*64c0*/  IMAD R41, R20, UR11, R41 ;  /* 0x0000000b14297c24 */ /* 0x000fe2000f8e0229 */
[----:B------:R-:W-:Y:S01]  /*64d0*/  LEA.HI.X R33, R30, R2, R21, 0x3, P0 ;  /* 0x000000021e217211 */ /* 0x000fe200000f1c15 */
[----:B------:R-:W-:Y:S01]  /*64e0*/  IMAD R39, R19, UR10, RZ ;  /* 0x0000000a13277c24 */ /* 0x000fe2000f8e02ff */
[----:B-1----:R-:W-:Y:S01]  /*64f0*/  LEA R34, P0, R28, R0, 0x3 ;  /* 0x000000001c227211 */ /* 0x002fe200078018ff */
        /* <DEDUP_REMOVED lines=32> */
.L_x_3515:
[----:B------:R-:W-:Y:S05]  /*6700*/  BSYNC B5 ;  /* 0x0000000000057941 */ /* 0x000fea0003800000 */
.L_x_3514:
[----:B------:R-:W-:-:S04]  /*6710*/  ISETP.NE.U32.AND P1, PT, R5, RZ, PT ;  /* 0x000000ff0500720c */ /* 0x000fc80003f25070 */
[----:B------:R-:W-:-:S13]  /*6720*/  ISETP.NE.OR.EX P0, PT, R50, RZ, P0, P1 ;  /* 0x000000ff3200720c */ /* 0x000fda0000705710 */
[----:B------:R-:W-:Y:S05]  /*6730*/  @!P0 BREAK B2 ;  /* 0x0000000000028942 */ /* 0x000fea0003800000 */
[----:B------:R-:W-:Y:S05]  /*6740*/  @!P0 BRA `(.L_x_3507) ;  /* 0x0000000000c08947 */ /* 0x000fea0003800000 */
.L_x_3509:
[----:B------:R-:W-:Y:S05]  /*6750*/  BSYNC B2 ;  /* 0x0000000000027941 */ /* 0x000fea0003800000 */
.L_x_3508:
[----:B------:R-:W-:Y:S01]  /*6760*/  BSSY B2, `(.L_x_3516) ;  /* 0x000002c000027945 */ /* 0x000fe20003800000 */
.L_x_3517:
        /* <DEDUP_REMOVED lines=44> */
.L_x_3516:
[----:B------:R-:W-:Y:S02]  /*6a30*/  MOV R18, R12 ;  /* 0x0000000c00127202 */ /* 0x000fe40000000f00 */
[----:B------:R-:W-:-:S07]  /*6a40*/  MOV R19, R13 ;  /* 0x0000000d00137202 */ /* 0x000fce0000000f00 */
.L_x_3507:
[----:B------:R-:W-:Y:S05]  /*6a50*/  BSYNC B3 ;  /* 0x0000000000037941 */ /* 0x000fea0003800000 */
.L_x_3506:
        /* <DEDUP_REMOVED lines=36> */
.L_x_3505:
[----:B------:R-:W-:Y:S05]  /*6ca0*/  BSYNC B4 ;  /* 0x0000000000047941 */ /* 0x000fea0003800000 */
.L_x_3504:
[----:B------:R0:W-:Y:S01]  /*6cb0*/  STG.E.64 desc[UR4][R10.64], R8 ;  /* 0x000000080a007986 */ /* 0x0001e2000c101b04 */
        /* <DEDUP_REMOVED lines=459> */
.L_x_3519:
        /* <DEDUP_REMOVED lines=68> */
.L_x_3529:
        /* <DEDUP_REMOVED lines=153> */
.L_x_3528:
[----:B------:R-:W-:Y:S02]  /*9740*/  MOV R18, R12 ;  /* 0x0000000c00127202 */ /* 0x000fe40000000f00 */
[----:B------:R-:W-:-:S07]  /*9750*/  MOV R19, R13 ;  /* 0x0000000d00137202 */ /* 0x000fce0000000f00 */
.L_x_3527:
[----:B------:R-:W-:Y:S05]  /*9760*/  BSYNC B5 ;  /* 0x0000000000057941 */ /* 0x000fea0003800000 */
.L_x_3526:
        /* <DEDUP_REMOVED lines=86> */
.L_x_3531:
[----:B------:R-:W-:Y:S05]  /*9cd0*/  BSYNC B5 ;  /* 0x0000000000057941 */ /* 0x000fea0003800000 */
.L_x_3530:
[----:B------:R-:W-:-:S04]  /*9ce0*/  ISETP.NE.U32.AND P1, PT, R5, RZ, PT ;  /* 0x000000ff0500720c */ /* 0x000fc80003f25070 */
[----:B------:R-:W-:-:S13]  /*9cf0*/  ISETP.NE.OR.EX P0, PT, R50, RZ, P0, P1 ;  /* 0x000000ff3200720c */ /* 0x000fda0000705710 */
[----:B------:R-:W-:Y:S05]  /*9d00*/  @!P0 BREAK B2 ;  /* 0x0000000000028942 */ /* 0x000fea0003800000 */
[----:B------:R-:W-:Y:S05]  /*9d10*/  @!P0 BRA `(.L_x_3523) ;  /* 0x0000000000c48947 */ /* 0x000fea0003800000 */
.L_x_3525:
[----:B------:R-:W-:Y:S05]  /*9d20*/  BSYNC B2 ;  /* 0x0000000000027941 */ /* 0x000fea0003800000 */
.L_x_3524:
[----:B------:R-:W-:Y:S01]  /*9d30*/  BSSY B2, `(.L_x_3532) ;  /* 0x000002d000027945 */ /* 0x000fe20003800000 */
.L_x_3533:
[----:B------:R-:W2:Y:S01]  /*9d40*/  LDG.E.64.CONSTANT R18, desc[UR4][R12.64] ;  /* 0x000000040c127981 */ /* 0x000ea2000c1e9b00 */
[----:B------:R-:W-:-:S03]  /*9d50*/  ULDC.64 UR10, c[0x0][0x5e8] ;  /* 0x00017a00000a7ab9 */ /* 0x000fc60000000a00 */
[----:B------:R-:W3:Y:S04]  /*9d60*/  LDG.E.64.CONSTANT R22, desc[UR4][R12.64+0x8] ;  /* 0x000008040c167981 */ /* 0x000ee8000c1e9b00 */
[----:B------:R-:W4:Y:S04]  /*9d70*/  LDG.E.64.CONSTANT R16, desc[UR4][R12.64+0x10] ;  /* 0x000010040c107981 */ /* 0x000f28000c1e9b00 */
[----:B------:R-:W4:Y:S01]  /*9d80*/  LDG.E.64.CONSTANT R14, desc[UR4][R12.64+0x18] ;  /* 0x000018040c0e7981 */ /* 0x000f22000c1e9b00 */
        /* <DEDUP_REMOVED lines=40> */
.L_x_3532:
[----:B------:R-:W-:Y:S02]  /*a010*/  MOV R18, R12 ;  /* 0x0000000c00127202 */ /* 0x000fe40000000f00 */
[----:B------:R-:W-:-:S07]  /*a020*/  MOV R19, R13 ;  /* 0x0000000d00137202 */ /* 0x000fce0000000f00 */
.L_x_3523:
[----:B------:R-:W-:Y:S05]  /*a030*/  BSYNC B3 ;  /* 0x0000000000037941 */ /* 0x000fea0003800000 */
.L_x_3522:
        /* <DEDUP_REMOVED lines=36> */
.L_x_3521:
[----:B------:R-:W-:Y:S05]  /*a280*/  BSYNC B4 ;  /* 0x0000000000047941 */ /* 0x000fea0003800000 */
.L_x_3520:
[----:B------:R1:W-:Y:S01]  /*a290*/  STG.E.64 desc[UR4][R10.64], R8 ;  /* 0x000000080a007986 */ /* 0x0003e2000c101b04 */
[----:B------:R-:W-:-:S07]  /*a2a0*/  IADD3 R3, R3, 0x80, RZ ;  /* 0x0000008003037810 */ /* 0x000fce0007ffe0ff */
.L_x_3502:
        /* <DEDUP_REMOVED lines=458> */
.L_x_3535:
        /* <DEDUP_REMOVED lines=68> */
.L_x_3545:
        /* <DEDUP_REMOVED lines=153> */
.L_x_3544:
[----:B------:R-:W-:Y:S02]  /*cd20*/  MOV R18, R12 ;  /* 0x0000000c00127202 */ /* 0x000fe40000000f00 */
[----:B------:R-:W-:-:S07]  /*cd30*/  MOV R19, R13 ;  /* 0x0000000d00137202 */ /* 0x000fce0000000f00 */
.L_x_3543:
[----:B------:R-:W-:Y:S05]  /*cd40*/  BSYNC B5 ;  /* 0x0000000000057941 */ /* 0x000fea0003800000 */
.L_x_3542:
        /* <DEDUP_REMOVED lines=86> */
.L_x_3547:
[----:B------:R-:W-:Y:S05]  /*d2b0*/  BSYNC B5 ;  /* 0x0000000000057941 */ /* 0x000fea0003800000 */
.L_x_3546:
[----:B------:R-:W-:-:S04]  /*d2c0*/  ISETP.NE.U32.AND P1, PT, R5, RZ, PT ;  /* 0x000000ff0500720c */ /* 0x000fc80003f25070 */
[----:B------:R-:W-:-:S13]  /*d2d0*/  ISETP.NE.OR.EX P0, PT, R50, RZ, P0, P1 ;  /* 0x000000ff3200720c */ /* 0x000fda0000705710 */
[----:B------:R-:W-:Y:S05]  /*d2e0*/  @!P0 BREAK B2 ;  /* 0x0000000000028942 */ /* 0x000fea0003800000 */
[----:B------:R-:W-:Y:S05]  /*d2f0*/  @!P0 BRA `(.L_x_3539) ;  /* 0x0000000000c48947 */ /* 0x000fea0003800000 */
.L_x_3541:
[----:B------:R-:W-:Y:S05]  /*d300*/  BSYNC B2 ;  /* 0x0000000000027941 */ /* 0x000fea0003800000 */
.L_x_3540:
[----:B------:R-:W-:Y:S01]  /*d310*/  BSSY B2, `(.L_x_3548) ;  /* 0x000002d000027945 */ /* 0x000fe20003800000 */
.L_x_3549:
        /* <DEDUP_REMOVED lines=45> */
.L_x_3548:
[----:B------:R-:W-:Y:S02]  /*d5f0*/  MOV R18, R12 ;  /* 0x0000000c00127202 */ /* 0x000fe40000000f00 */
[----:B------:R-:W-:-:S07]  /*d600*/  MOV R19, R13 ;  /* 0x0000000d00137202 */ /* 0x000fce0000000f00 */
.L_x_3539:
[----:B------:R-:W-:Y:S05]  /*d610*/  BSYNC B3 ;  /* 0x0000000000037941 */ /* 0x000fea0003800000 */
.L_x_3538:
        /* <DEDUP_REMOVED lines=36> */
.L_x_3537:
[----:B------:R-:W-:Y:S05]  /*d860*/  BSYNC B4 ;  /* 0x0000000000047941 */ /* 0x000fea0003800000 */
.L_x_3536:
[----:B------:R0:W-:Y:S01]  /*d870*/  STG.E.64 desc[UR4][R10.64], R8 ;  /* 0x000000080a007986 */ /* 0x0001e2000c101b04 */
[----:B------:R-:W-:-:S07]  /*d880*/  IADD3 R3, R3, 0x80, RZ ;  /* 0x0000008003037810 */ /* 0x000fce0007ffe0ff */
.L_x_3518:
        /* <DEDUP_REMOVED lines=458> */
.L_x_3551:
        /* <DEDUP_REMOVED lines=68> */
.L_x_3561:
        /* <DEDUP_REMOVED lines=153> */
.L_x_3560:
[----:B------:R-:W-:Y:S02]  /*10300*/  MOV R18, R12 ;  /* 0x0000000c00127202 */ /* 0x000fe40000000f00 */
[----:B------:R-:W-:-:S07]  /*10310*/  MOV R19, R13 ;  /* 0x0000000d00137202 */ /* 0x000fce0000000f00 */
.L_x_3559:
[----:B------:R-:W-:Y:S05]  /*10320*/  BSYNC B5 ;  /* 0x0000000000057941 */ /* 0x000fea0003800000 */
.L_x_3558:
        /* <DEDUP_REMOVED lines=86> */
.L_x_3563:
[----:B------:R-:W-:Y:S05]  /*10890*/  BSYNC B5 ;  /* 0x0000000000057941 */ /* 0x000fea0003800000 */
.L_x_3562:
[----:B------:R-:W-:-:S04]  /*108a0*/  ISETP.NE.U32.AND P1, PT, R5, RZ, PT ;  /* 0x000000ff0500720c */ /* 0x000fc80003f25070 */
[----:B------:R-:W-:-:S13]  /*108b0*/  ISETP.NE.OR.EX P0, PT, R50, RZ, P0, P1 ;  /* 0x000000ff3200720c */ /* 0x000fda0000705710 */
[----:B------:R-:W-:Y:S05]  /*108c0*/  @!P0 BREAK B2 ;  /* 0x0000000000028942 */ /* 0x000fea0003800000 */
[----:B------:R-:W-:Y:S05]  /*108d0*/  @!P0 BRA `(.L_x_3555) ;  /* 0x0000000000c48947 */ /* 0x000fea0003800000 */
.L_x_3557:
[----:B------:R-:W-:Y:S05]  /*108e0*/  BSYNC B2 ;  /* 0x0000000000027941 */ /* 0x000fea0003800000 */
.L_x_3556:
[----:B------:R-:W-:Y:S01]  /*108f0*/  BSSY B2, `(.L_x_3564) ;  /* 0x000002d000027945 */ /* 0x000fe20003800000 */
.L_x_3565:
        /* <DEDUP_REMOVED lines=45> */
.L_x_3564:
[----:B------:R-:W-:Y:S02]  /*10bd0*/  MOV R18, R12 ;  /* 0x0000000c00127202 */ /* 0x000fe40000000f00 */
[----:B------:R-:W-:-:S07]  /*10be0*/  MOV R19, R13 ;  /* 0x0000000d00137202 */ /* 0x000fce0000000f00 */
.L_x_3555:
[----:B------:R-:W-:Y:S05]  /*10bf0*/  BSYNC B3 ;  /* 0x0000000000037941 */ /* 0x000fea0003800000 */
.L_x_3554:
        /* <DEDUP_REMOVED lines=36> */
.L_x_3553:
[----:B------:R-:W-:Y:S05]  /*10e40*/  BSYNC B4 ;  /* 0x0000000000047941 */ /* 0x000fea0003800000 */
.L_x_3552:
[----:B------:R2:W-:Y:S01]  /*10e50*/  STG.E.64 desc[UR4][R10.64], R8 ;  /* 0x000000080a007986 */ /* 0x0005e2000c101b04 */
[----:B------:R-:W-:-:S07]  /*10e60*/  IADD3 R3, R3, 0x80, RZ ;  /* 0x0000008003037810 */ /* 0x000fce0007ffe0ff */
.L_x_3534:
        /* <DEDUP_REMOVED lines=459> */
.L_x_3567:
        /* <DEDUP_REMOVED lines=68> */
.L_x_3577:
        /* <DEDUP_REMOVED lines=153> */
.L_x_3576:
[----:B------:R-:W-:Y:S02]  /*138f0*/  MOV R18, R12 ;  /* 0x0000000c00127202 */ /* 0x000fe40000000f00 */
[----:B------:R-:W-:-:S07]  /*13900*/  MOV R19, R13 ;  /* 0x0000000d00137202 */ /* 0x000fce0000000f00 */
.L_x_3575:
[----:B------:R-:W-:Y:S05]  /*13910*/  BSYNC B5 ;  /* 0x0000000000057941 */ /* 0x000fea0003800000 */
.L_x_3574:
        /* <DEDUP_REMOVED lines=86> */
.L_x_3579:
[----:B------:R-:W-:Y:S05]  /*13e80*/  BSYNC B5 ;  /* 0x0000000000057941 */ /* 0x000fea0003800000 */
.L_x_3578:
[----:B------:R-:W-:-:S04]  /*13e90*/  ISETP.NE.U32.AND P1, PT, R5, RZ, PT ;  /* 0x000000ff0500720c */ /* 0x000fc80003f25070 */
[----:B------:R-:W-:-:S13]  /*13ea0*/  ISETP.NE.OR.EX P0, PT, R50, RZ, P0, P1 ;  /* 0x000000ff3200720c */ /* 0x000fda0000705710 */
[----:B------:R-:W-:Y:S05]  /*13eb0*/  @!P0 BREAK B2 ;  /* 0x0000000000028942 */ /* 0x000fea0003800000 */
[----:B------:R-:W-:Y:S05]  /*13ec0*/  @!P0 BRA `(.L_x_3571) ;  /* 0x0000000000c48947 */ /* 0x000fea0003800000 */
.L_x_3573:
[----:B------:R-:W-:Y:S05]  /*13ed0*/  BSYNC B2 ;  /* 0x0000000000027941 */ /* 0x000fea0003800000 */
.L_x_3572:
[----:B------:R-:W-:Y:S01]  /*13ee0*/  BSSY B2, `(.L_x_3580) ;  /* 0x000002d000027945 */ /* 0x000fe20003800000 */
.L_x_3581:
        /* <DEDUP_REMOVED lines=45> */
.L_x_3580:
[----:B------:R-:W-:Y:S02]  /*141c0*/  MOV R18, R12 ;  /* 0x0000000c00127202 */ /* 0x000fe40000000f00 */
[----:B------:R-:W-:-:S07]  /*141d0*/  MOV R19, R13 ;  /* 0x0000000d00137202 */ /* 0x000fce0000000f00 */
.L_x_3571:
[----:B------:R-:W-:Y:S05]  /*141e0*/  BSYNC B3 ;  /* 0x0000000000037941 */ /* 0x000fea0003800000 */
.L_x_3570:
        /* <DEDUP_REMOVED lines=36> */
.L_x_3569:
[----:B------:R-:W-:Y:S05]  /*14430*/  BSYNC B4 ;  /* 0x0000000000047941 */ /* 0x000fea0003800000 */
.L_x_3568:
[----:B------:R1:W-:Y:S01]  /*14440*/  STG.E.64 desc[UR4][R10.64], R8 ;  /* 0x000000080a007986 */ /* 0x0003e2000c101b04 */
[----:B------:R-:W-:-:S07]  /*14450*/  IADD3 R3, R3, 0x80, RZ ;  /* 0x0000008003037810 */ /* 0x000fce0007ffe0ff */
.L_x_3550:
[----:B------:R-:W-:-:S13]  /*14460*/  ISETP.GE.AND P0, PT, R3, UR8, PT ;  /* 0x0000000803007c0c */ /* 0x000fda000bf06270 */
[----:B------:R-:W-:Y:S05]  /*14470*/  @P0 BREAK B0 ;  /* 0x0000000000000942 */ /* 0x000fea0003800000 */
[----:B------:R-:W-:Y:S05]  /*14480*/  @P0 BRA `(.L_x_3566) ;  /* 0x0000003400740947 */ /* 0x000fea0003800000 */
[----:B------:R-:W-:Y:S05]  /*14490*/  BSYNC B0 ;  /* 0x0000000000007941 */ /* 0x000fea0003800000 */
.L_x_3501:
        /* <DEDUP_REMOVED lines=456> */
.L_x_3582:
        /* <DEDUP_REMOVED lines=68> */
.L_x_3592:
        /* <DEDUP_REMOVED lines=153> */
.L_x_3591:
[----:B------:R-:W-:Y:S02]  /*16ef0*/  MOV R18, R12 ;  /* 0x0000000c00127202 */ /* 0x000fe40000000f00 */
[----:B------:R-:W-:-:S07]  /*16f00*/  MOV R19, R13 ;  /* 0x0000000d00137202 */ /* 0x000fce0000000f00 */
.L_x_3590:
[----:B------:R-:W-:Y:S05]  /*16f10*/  BSYNC B5 ;  /* 0x0000000000057941 */ /* 0x000fea0003800000 */
.L_x_3589:
        /* <DEDUP_REMOVED lines=86> */
.L_x_3594:
[----:B------:R-:W-:Y:S05]  /*17480*/  BSYNC B5 ;  /* 0x0000000000057941 */ /* 0x000fea0003800000 */
.L_x_3593:
[----:B------:R-:W-:-:S04]  /*17490*/  ISETP.NE.U32.AND P1, PT, R5, RZ, PT ;  /* 0x000000ff0500720c */ /* 0x000fc80003f25070 */
[----:B------:R-:W-:-:S13]  /*174a0*/  ISETP.NE.OR.EX P0, PT, R50, RZ, P0, P1 ;  /* 0x000000ff3200720c */ /* 0x000fda0000705710 */
[----:B------:R-:W-:Y:S05]  /*174b0*/  @!P0 BREAK B2 ;  /* 0x0000000000028942 */ /* 0x000fea0003800000 */
[----:B------:R-:W-:Y:S05]  /*174c0*/  @!P0 BRA `(.L_x_3586) ;  /* 0x0000000000c48947 */ /* 0x000fea0003800000 */
.L_x_3588:
[----:B------:R-:W-:Y:S05]  /*174d0*/  BSYNC B2 ;  /* 0x0000000000027941 */ /* 0x000fea0003800000 */
.L_x_3587:
[----:B------:R-:W-:Y:S01]  /*174e0*/  BSSY B2, `(.L_x_3595) ;  /* 0x000002d000027945 */ /* 0x000fe20003800000 */
.L_x_3596:
        /* <DEDUP_REMOVED lines=45> */
.L_x_3595:
[----:B------:R-:W-:Y:S02]  /*177c0*/  MOV R18, R12 ;  /* 0x0000000c00127202 */ /* 0x000fe40000000f00 */
[----:B------:R-:W-:-:S07]  /*177d0*/  MOV R19, R13 ;  /* 0x0000000d00137202 */ /* 0x000fce0000000f00 */
.L_x_3586:
[----:B------:R-:W-:Y:S05]  /*177e0*/  BSYNC B3 ;  /* 0x0000000000037941 */ /* 0x000fea0003800000 */
.L_x_3585:
        /* <DEDUP_REMOVED lines=36> */
.L_x_3584:
[----:B------:R-:W-:Y:S05]  /*17a30*/  BSYNC B4 ;  /* 0x0000000000047941 */ /* 0x000fea0003800000 */
.L_x_3583:
[----:B------:R3:W-:Y:S01]  /*17a40*/  STG.E.64 desc[UR4][R10.64], R8 ;  /* 0x000000080a007986 */ /* 0x0007e2000c101b04 */
[----:B------:R-:W-:-:S07]  /*17a50*/  IADD3 R3, R3, 0x80, RZ ;  /* 0x0000008003037810 */ /* 0x000fce0007ffe0ff */
.L_x_3566:
[----:B------:R-:W-:Y:S05]  /*17a60*/  BSYNC B1 ;  /* 0x0000000000017941 */ /* 0x000fea0003800000 */
.L_x_3500:
        /* <DEDUP_REMOVED lines=458> */
.L_x_3597:
        /* <DEDUP_REMOVED lines=33> */
[----:B------:R-:W-:Y:S02]  /*19920*/  IADD3 R6, P2, R6, UR6, RZ ;  /* 0x0000000606067c10 */ /* 0x000fe4000ff5e0ff */
[----:B------:R-:W-:Y:S02]  /*19930*/  IADD3 R3, R9, R7, RZ ;  /* 0x0000000709037210 */ /* 0x000fe40007ffe0ff */
        /* <DEDUP_REMOVED lines=9> */
[----:B------:R-:W5:Y:S01]  /*199d0*/  LDG.E.64.CONSTANT R10, desc[UR4][R10.64] ;  /* 0x000000040a0a7981 */ /* 0x000f62000c1e9b00 */
        /* <DEDUP_REMOVED lines=25> */
.L_x_3607:
        /* <DEDUP_REMOVED lines=32> */
[----:B------:R-:W-:Y:S01]  /*19d70*/  IMAD R33, R33, UR6, RZ ;  /* 0x0000000621217c24 */ /* 0x000fe2000f8e02ff */
        /* <DEDUP_REMOVED lines=89> */
[----:B------:R-:W-:-:S02]  /*1a310*/  LEA.HI.X R49, R42, R2, R49, 0x3, P1 ;  /* 0x000000022a317211 */ /* 0x000fc400008f1c31 */
        /* <DEDUP_REMOVED lines=29> */
.L_x_3606:
[----:B------:R-:W-:Y:S02]  /*1a4f0*/  MOV R18, R8 ;  /* 0x0000000800127202 */ /* 0x000fe40000000f00 */
[----:B------:R-:W-:-:S07]  /*1a500*/  MOV R19, R9 ;  /* 0x0000000900137202 */ /* 0x000fce0000000f00 */
.L_x_3605:
[----:B------:R-:W-:Y:S05]  /*1a510*/  BSYNC B4 ;  /* 0x0000000000047941 */ /* 0x000fea0003800000 */
.L_x_3604:
        /* <DEDUP_REMOVED lines=86> */
.L_x_3609:
[----:B------:R-:W-:Y:S05]  /*1aa80*/  BSYNC B4 ;  /* 0x0000000000047941 */ /* 0x000fea0003800000 */
.L_x_3608:
[----:B------:R-:W-:-:S04]  /*1aa90*/  ISETP.NE.U32.AND P1, PT, R4, RZ, PT ;  /* 0x000000ff0400720c */ /* 0x000fc80003f25070 */
[----:B------:R-:W-:-:S13]  /*1aaa0*/  ISETP.NE.OR.EX P0, PT, R5, RZ, P0, P1 ;  /* 0x000000ff0500720c */ /* 0x000fda0000705710 */
[----:B------:R-:W-:Y:S05]  /*1aab0*/  @!P0 BREAK B3 ;  /* 0x0000000000038942 */ /* 0x000fea0003800000 */
[----:B------:R-:W-:Y:S05]  /*1aac0*/  @!P0 BRA `(.L_x_3601) ;  /* 0x0000000000c08947 */ /* 0x000fea0003800000 */
.L_x_3603:
[----:B------:R-:W-:Y:S05]  /*1aad0*/  BSYNC B3 ;  /* 0x0000000000037941 */ /* 0x000fea0003800000 */
.L_x_3602:
[----:B------:R-:W-:Y:S01]  /*1aae0*/  BSSY B3, `(.L_x_3610) ;  /* 0x000002c000037945 */ /* 0x000fe20003800000 */
.L_x_3611:
        /* <DEDUP_REMOVED lines=44> */
.L_x_3610:
[----:B------:R-:W-:Y:S02]  /*1adb0*/  MOV R18, R8 ;  /* 0x0000000800127202 */ /* 0x000fe40000000f00 */
[----:B------:R-:W-:-:S07]  /*1adc0*/  MOV R19, R9 ;  /* 0x0000000900137202 */ /* 0x000fce0000000f00 */
.L_x_3601:
[----:B------:R-:W-:Y:S05]  /*1add0*/  BSYNC B1 ;  /* 0x0000000000017941 */ /* 0x000fea0003800000 */
.L_x_3600:
        /* <DEDUP_REMOVED lines=32> */
[----:B------:R-:W-:-:S05]  /*1afe0*/  @P0 LEA.HI.X R9, R16, R2, R3, 0x3, P1 ;  /* 0x0000000210090211 */ /* 0x000fca00008f1c03 */
[----:B------:R-:W3:Y:S01]  /*1aff0*/  @P0 LDG.E.64.CONSTANT R2, desc[UR4][R8.64] ;  /* 0x0000000408020981 */ /* 0x000ee2000c1e9b00 */
[----:B--2---:R-:W-:-:S08]  /*1b000*/  DFMA R12, R10, R4, R12 ;  /* 0x000000040a0c722b */ /* 0x004fd0000000000c */
[----:B---3--:R-:W-:-:S11]  /*1b010*/  @P0 DFMA R12, R10, R2, R12 ;  /* 0x000000020a0c022b */ /* 0x008fd6000000000c */
.L_x_3599:
[----:B------:R-:W-:Y:S05]  /*1b020*/  BSYNC B2 ;  /* 0x0000000000027941 */ /* 0x000fea0003800000 */
.L_x_3598:
[----:B------:R-:W-:Y:S05]  /*1b030*/  WARPSYNC.ALL ;  /* 0x0000000000007948 */ /* 0x000fea0003800000 */
[----:B------:R-:W-:Y:S01]  /*1b040*/  STG.E.64 desc[UR4][R6.64], R12 ;  /* 0x0000000c06007986 */ /* 0x000fe2000c101b04 */
[----:B------:R-:W-:Y:S05]  /*1b050*/  EXIT ;  /* 0x000000000000794d */ /* 0x000fea0003800000 */
.L_x_3612:
        /* <DEDUP_REMOVED lines=10> */
.L_x_18558:


//--------------------- .text._ZN2at6native73_GLOBAL__N__c8866d80_35_SparseBinaryOpIntersectionKernel_cu_f5210f67_363612apply_kernelILi128ELi8EZNS1_29binary_op_intersection_kernelINS1_5MulOpEslEEvRNS_14TensorIteratorEllRKNS_6TensorEbEUliE_EEviT1_ --------------------------
	.section	.text._ZN2at6native73_GLOBAL__N__c8866d80_35_SparseBinaryOpIntersectionKernel_cu_f5210f67_363612apply_kernelILi128ELi8EZNS1_29binary_op_intersection_kernelINS1_5MulOpEslEEvRNS_14TensorIteratorEllRKNS_6TensorEbEUliE_EEviT1_,"ax",@progbits
	.align	128
.text._ZN2at6native73_GLOBAL__N__c8866d80_35_SparseBinaryOpIntersectionKernel_cu_f5210f67_363612apply_kernelILi128ELi8EZNS1_29binary_op_intersection_kernelINS1_5MulOpEslEEvRNS_14TensorIteratorEllRKNS_6TensorEbEUliE_EEviT1_:
        .type           _ZN2at6native73_GLOBAL__N__c8866d80_35_SparseBinaryOpIntersectionKernel_cu_f5210f67_363612apply_kernelILi128ELi8EZNS1_29binary_op_intersection_kernelINS1_5MulOpEslEEvRNS_14TensorIteratorEllRKNS_6TensorEbEUliE_EEviT1_,@function
        .size           _ZN2at6native73_GLOBAL__N__c8866d80_35_SparseBinaryOpIntersectionKernel_cu_f5210f67_363612apply_kernelILi128ELi8EZNS1_29binary_op_intersection_kernelINS1_5MulOpEslEEvRNS_14TensorIteratorEllRKNS_6TensorEbEUliE_EEviT1_,(.L_x_18559 - _ZN2at6native73_GLOBAL__N__c8866d80_35_SparseBinaryOpIntersectionKernel_cu_f5210f67_363612apply_kernelILi128ELi8EZNS1_29binary_op_intersection_kernelINS1_5MulOpEslEEvRNS_14TensorIteratorEllRKNS_6TensorEbEUliE_EEviT1_)
        .other          _ZN2at6native73_GLOBAL__N__c8866d80_35_SparseBinaryOpIntersectionKernel_cu_f5210f67_363612apply_kernelILi128ELi8EZNS1_29binary_op_intersection_kernelINS1_5MulOpEslEEvRNS_14TensorIteratorEllRKNS_6TensorEbEUliE_EEviT1_,@"STO_CUDA_ENTRY STV_DEFAULT"
_ZN2at6native73_GLOBAL__N__c8866d80_35_SparseBinaryOpIntersectionKernel_cu_f5210f67_363612apply_kernelILi128ELi8EZNS1_29binary_op_intersection_kernelINS1_5MulOpEslEEvRNS_14TensorIteratorEllRKNS_6TensorEbEUliE_EEviT1_:
        /* <DEDUP_REMOVED lines=473> */
.L_x_3615:
        /* <DEDUP_REMOVED lines=50> */
[----:B--2---:R-:W-:-:S09]  /*20b0*/  PRMT R5, R10, 0x9910, RZ ;  /* 0x000099100a057816 */ /* 0x004fd200000000ff */
[----:B------:R-:W-:Y:S05]  /*20c0*/  @!P0 BRA `(.L_x_3619) ;  /* 0x0000001c00588947 */ /* 0x000fea0003800000 */
[----:B------:R-:W-:Y:S01]  /*20d0*/  IADD3 R6, P0, R4, -R13, RZ ;  /* 0x8000000d04067210 */ /* 0x000fe20007f1e0ff */
[----:B------:R-:W-:Y:S01]  /*20e0*/  BSSY B3, `(.L_x_3620) ;  /* 0x000018f000037945 */ /* 0x000fe20003800000 */
[----:B------:R-:W-:Y:S02]  /*20f0*/  SHF.R.S32.HI R7, RZ, 0x1f, R5 ;  /* 0x0000001fff077819 */ /* 0x000fe40000011405 */
[----:B------:R-:W-:Y:S02]  /*2100*/  IADD3.X R46, RZ, ~R46, RZ, P0, !PT ;  /* 0x8000002eff2e7210 */ /* 0x000fe400007fe4ff */
[----:B------:R-:W-:Y:S02]  /*2110*/  MOV R48, RZ ;  /* 0x000000ff00307202 */ /* 0x000fe40000000f00 */
[----:B------:R-:W-:Y:S02]  /*2120*/  ISETP.GE.AND P0, PT, R46, RZ, PT ;  /* 0x000000ff2e00720c */ /* 0x000fe40003f06270 */
[----:B------:R-:W-:-:S02]  /*2130*/  MOV R47, RZ ;  /* 0x000000ff002f7202 */ /* 0x000fc40000000f00 */
[----:B------:R-:W-:Y:S02]  /*2140*/  MOV R10, R18 ;  /* 0x00000012000a7202 */ /* 0x000fe40000000f00 */
[----:B------:R-:W-:-:S07]  /*2150*/  MOV R11, R19 ;  /* 0x00000013000b7202 */ /* 0x000fce0000000f00 */
        /* <DEDUP_REMOVED lines=10> */
.L_x_3625:
        /* <DEDUP_REMOVED lines=23> */
[----:B------:R-:W-:-:S03]  /*2370*/  IMAD R13, R12, UR11, R13 ;  /* 0x0000000b0c0d7c24 */ /* 0x000fc6000f8e020d */
[----:B------:R-:W-:Y:S01]  /*2380*/  LEA.HI.X R45, R42, R2, R43, 0x1, P1 ;  /* 0x000000022a2d7211 */ /* 0x000fe200008f0c2b */
[----:B------:R-:W-:-:S04]  /*2390*/  IMAD.WIDE.U32 R42, R12, UR10, RZ ;  /* 0x0000000a0c2a7c25 */ /* 0x000fc8000f8e00ff */
[----:B----4-:R-:W-:Y:S01]  /*23a0*/  IMAD R15, R15, UR10, RZ ;  /* 0x0000000a0f0f7c24 */ /* 0x010fe2000f8e02ff */
[----:B------:R-:W-:Y:S01]  /*23b0*/  LEA R12, P1, R42, R0, 0x1 ;  /* 0x000000002a0c7211 */ /* 0x000fe200078208ff */
[----:B------:R-:W2:Y:S01]  /*23c0*/  LDG.E.U16.CONSTANT R44, desc[UR4][R44.64] ;  /* 0x000000042c2c7981 */ /* 0x000ea2000c1e9500 */
[----:B------:R-:W-:Y:S01]  /*23d0*/  IADD3 R13, R43, R13, RZ ;  /* 0x0000000d2b0d7210 */ /* 0x000fe20007ffe0ff */
[----:B------:R-:W-:-:S03]  /*23e0*/  IMAD R15, R14, UR11, R15 ;  /* 0x0000000b0e0f7c24 */ /* 0x000fc6000f8e020f */
[----:B------:R-:W-:Y:S01]  /*23f0*/  LEA.HI.X R13, R42, R2, R13, 0x1, P1 ;  /* 0x000000022a0d7211 */ /* 0x000fe200008f0c0d */
[----:B------:R-:W-:-:S04]  /*2400*/  IMAD.WIDE.U32 R42, R14, UR10, RZ ;  /* 0x0000000a0e2a7c25 */ /* 0x000fc8000f8e00ff */
[----:B------:R0:W3:Y:S01]  /*2410*/  LDG.E.U16.CONSTANT R49, desc[UR4][R12.64] ;  /* 0x000000040c317981 */ /* 0x0000e2000c1e9500 */
[----:B------:R-:W-:Y:S01]  /*2420*/  LEA R14, P1, R42, R0, 0x1 ;  /* 0x000000002a0e7211 */ /* 0x000fe200078208ff */
[----:B-----5:R-:W-:Y:S01]  /*2430*/  IMAD R17, R17, UR10, RZ ;  /* 0x0000000a11117c24 */ /* 0x020fe2000f8e02ff */
[----:B------:R-:W-:-:S03]  /*2440*/  IADD3 R15, R43, R15, RZ ;  /* 0x0000000f2b0f7210 */ /* 0x000fc60007ffe0ff */
[----:B------:R-:W-:Y:S01]  /*2450*/  IMAD R17, R16, UR11, R17 ;  /* 0x0000000b10117c24 */ /* 0x000fe2000f8e0211 */
[----:B------:R-:W-:Y:S01]  /*2460*/  LEA.HI.X R15, R42, R2, R15, 0x1, P1 ;  /* 0x000000022a0f7211 */ /* 0x000fe200008f0c0f */
[----:B------:R-:W-:-:S04]  /*2470*/  IMAD.WIDE.U32 R42, R16, UR10, RZ ;  /* 0x0000000a102a7c25 */ /* 0x000fc8000f8e00ff */
[----:B------:R-:W-:Y:S01]  /*2480*/  IMAD R19, R19, UR10, RZ ;  /* 0x0000000a13137c24 */ /* 0x000fe2000f8e02ff */
[----:B------:R-:W-:Y:S01]  /*2490*/  LEA R16, P1, R42, R0, 0x1 ;  /* 0x000000002a107211 */ /* 0x000fe200078208ff */
[----:B------:R1:W4:Y:S01]  /*24a0*/  LDG.E.U16.CONSTANT R45, desc[UR4][R14.64] ;  /* 0x000000040e2d7981 */ /* 0x000322000c1e9500 */
[----:B------:R-:W-:Y:S01]  /*24b0*/  IADD3 R17, R43, R17, RZ ;  /* 0x000000112b117210 */ /* 0x000fe20007ffe0ff */
[----:B0-----:R-:W-:-:S03]  /*24c0*/  IMAD.WIDE.U32 R12, R18, UR10, RZ ;  /* 0x0000000a120c7c25 */ /* 0x001fc6000f8e00ff */
[----:B------:R-:W-:Y:S01]  /*24d0*/  LEA.HI.X R17, R42, R2, R17, 0x1, P1 ;  /* 0x000000022a117211 */ /* 0x000fe200008f0c11 */
[----:B------:R-:W-:Y:S01]  /*24e0*/  IMAD R19, R18, UR11, R19 ;  /* 0x0000000b12137c24 */ /* 0x000fe2000f8e0213 */
[----:B------:R-:W-:-:S03]  /*24f0*/  LEA R18, P1, R12, R0, 0x1 ;  /* 0x000000000c127211 */ /* 0x000fc600078208ff */
[----:B------:R0:W5:Y:S01]  /*2500*/  LDG.E.U16.CONSTANT R42, desc[UR4][R16.64] ;  /* 0x00000004102a7981 */ /* 0x000162000c1e9500 */
[----:B------:R-:W-:Y:S01]  /*2510*/  IADD3 R13, R13, R19, RZ ;  /* 0x000000130d0d7210 */ /* 0x000fe20007ffe0ff */
[----:B-1----:R-:W-:-:S03]  /*2520*/  IMAD R15, R21, UR10, RZ ;  /* 0x0000000a150f7c24 */ /* 0x002fc6000f8e02ff */
[----:B------:R-:W-:Y:S01]  /*2530*/  LEA.HI.X R19, R12, R2, R13, 0x1, P1 ;  /* 0x000000020c137211 */ /* 0x000fe200008f0c0d */
[----:B------:R-:W-:-:S04]  /*2540*/  IMAD.WIDE.U32 R12, R20, UR10, RZ ;  /* 0x0000000a140c7c25 */ /* 0x000fc8000f8e00ff */
[----:B------:R-:W-:Y:S01]  /*2550*/  IMAD R15, R20, UR11, R15 ;  /* 0x0000000b140f7c24 */ /* 0x000fe2000f8e020f */
[----:B------:R-:W-:Y:S01]  /*2560*/  LEA R14, P1, R12, R0, 0x1 ;  /* 0x000000000c0e7211 */ /* 0x000fe200078208ff */
[----:B------:R-:W-:Y:S01]  /*2570*/  IMAD R21, R23, UR10, RZ ;  /* 0x0000000a17157c24 */ /* 0x000fe2000f8e02ff */
[----:B------:R1:W5:Y:S02]  /*2580*/  LDG.E.U16.CONSTANT R20, desc[UR4][R18.64] ;  /* 0x0000000412147981 */ /* 0x000364000c1e9500 */
[----:B------:R-:W-:Y:S01]  /*2590*/  IADD3 R13, R13, R15, RZ ;  /* 0x0000000f0d0d7210 */ /* 0x000fe20007ffe0ff */
[----:B------:R-:W-:-:S03]  /*25a0*/  IMAD R23, R22, UR11, R21 ;  /* 0x0000000b16177c24 */ /* 0x000fc6000f8e0215 */
[----:B------:R-:W-:Y:S01]  /*25b0*/  LEA.HI.X R15, R12, R2, R13, 0x1, P1 ;  /* 0x000000020c0f7211 */ /* 0x000fe200008f0c0d */
[----:B------:R-:W-:-:S04]  /*25c0*/  IMAD.WIDE.U32 R12, R22, UR10, RZ ;  /* 0x0000000a160c7c25 */ /* 0x000fc8000f8e00ff */
[----:B------:R1:W5:Y:S01]  /*25d0*/  LDG.E.U16.CONSTANT R21, desc[UR4][R14.64] ;  /* 0x000000040e157981 */ /* 0x000362000c1e9500 */
[----:B0-----:R-:W-:Y:S01]  /*25e0*/  LEA R16, P1, R12, R0, 0x1 ;  /* 0x000000000c107211 */ /* 0x001fe200078208ff */
[----:B-1----:R-:W-:Y:S01]  /*25f0*/  IMAD R19, R25, UR10, RZ ;  /* 0x0000000a19137c24 */ /* 0x002fe2000f8e02ff */
[----:B------:R-:W-:-:S03]  /*2600*/  IADD3 R13, R13, R23, RZ ;  /* 0x000000170d0d7210 */ /* 0x000fc60007ffe0ff */
[----:B------:R-:W-:Y:S01]  /*2610*/  IMAD R19, R24, UR11, R19 ;  /* 0x0000000b18137c24 */ /* 0x000fe2000f8e0213 */
[----:B------:R-:W-:Y:S01]  /*2620*/  LEA.HI.X R17, R12, R2, R13, 0x1, P1 ;  /* 0x000000020c117211 */ /* 0x000fe200008f0c0d */
[----:B------:R-:W-:-:S04]  /*2630*/  IMAD.WIDE.U32 R12, R24, UR10, RZ ;  /* 0x0000000a180c7c25 */ /* 0x000fc8000f8e00ff */
[----:B------:R-:W-:Y:S01]  /*2640*/  IMAD R23, R27, UR10, RZ ;  /* 0x0000000a1b177c24 */ /* 0x000fe2000f8e02ff */
[----:B------:R-:W-:Y:S01]  /*2650*/  LEA R18, P1, R12, R0, 0x1 ;  /* 0x000000000c127211 */ /* 0x000fe200078208ff */
[----:B------:R0:W5:Y:S01]  /*2660*/  LDG.E.U16.CONSTANT R22, desc[UR4][R16.64] ;  /* 0x0000000410167981 */ /* 0x000162000c1e9500 */
[----:B------:R-:W-:Y:S01]  /*2670*/  IADD3 R13, R13, R19, RZ ;  /* 0x000000130d0d7210 */ /* 0x000fe20007ffe0ff */
[----:B------:R-:W-:-:S03]  /*2680*/  IMAD R27, R26, UR11, R23 ;  /* 0x0000000b1a1b7c24 */ /* 0x000fc6000f8e0217 */
[----:B------:R-:W-:Y:S01]  /*2690*/  LEA.HI.X R19, R12, R2, R13, 0x1, P1 ;  /* 0x000000020c137211 */ /* 0x000fe200008f0c0d */
[----:B------:R-:W-:-:S04]  /*26a0*/  IMAD.WIDE.U32 R12, R26, UR10, RZ ;  /* 0x0000000a1a0c7c25 */ /* 0x000fc8000f8e00ff */
[----:B------:R1:W5:Y:S01]  /*26b0*/  LDG.E.U16.CONSTANT R23, desc[UR4][R18.64] ;  /* 0x0000000412177981 */ /* 0x000362000c1e9500 */
[----:B------:R-:W-:Y:S01]  /*26c0*/  LEA R14, P1, R12, R0, 0x1 ;  /* 0x000000000c0e7211 */ /* 0x000fe200078208ff */
[----:B0-----:R-:W-:Y:S01]  /*26d0*/  IMAD R17, R29, UR10, RZ ;  /* 0x0000000a1d117c24 */ /* 0x001fe2000f8e02ff */
[----:B------:R-:W-:-:S03]  /*26e0*/  IADD3 R13, R13, R27, RZ ;  /* 0x0000001b0d0d7210 */ /* 0x000fc60007ffe0ff */
[----:B------:R-:W-:Y:S01]  /*26f0*/  IMAD R17, R28, UR11, R17 ;  /* 0x0000000b1c117c24 */ /* 0x000fe2000f8e0211 */
[----:B------:R-:W-:Y:S01]  /*2700*/  LEA.HI.X R15, R12, R2, R13, 0x1, P1 ;  /* 0x000000020c0f7211 */ /* 0x000fe200008f0c0d */
[----:B------:R-:W-:-:S04]  /*2710*/  IMAD.WIDE.U32 R12, R28, UR10, RZ ;  /* 0x0000000a1c0c7c25 */ /* 0x000fc8000f8e00ff */
[----:B------:R0:W5:Y:S01]  /*2720*/  LDG.E.U16.CONSTANT R24, desc[UR4][R14.64] ;  /* 0x000000040e187981 */ /* 0x000162000c1e9500 */
[----:B------:R-:W-:Y:S01]  /*2730*/  LEA R16, P1, R12, R0, 0x1 ;  /* 0x000000000c107211 */ /* 0x000fe200078208ff */
[----:B------:R-:W-:Y:S01]  /*2740*/  IMAD R25, R31, UR10, RZ ;  /* 0x0000000a1f197c24 */ /* 0x000fe2000f8e02ff */
[----:B------:R-:W-:-:S03]  /*2750*/  IADD3 R13, R13, R17, RZ ;  /* 0x000000110d0d7210 */ /* 0x000fc60007ffe0ff */
[----:B------:R-:W-:Y:S01]  /*2760*/  IMAD R31, R30, UR11, R25 ;  /* 0x0000000b1e1f7c24 */ /* 0x000fe2000f8e0219 */
[----:B------:R-:W-:Y:S01]  /*2770*/  LEA.HI.X R17, R12, R2, R13, 0x1, P1 ;  /* 0x000000020c117211 */ /* 0x000fe200008f0c0d */
[----:B------:R-:W-:-:S04]  /*2780*/  IMAD.WIDE.U32 R12, R30, UR10, RZ ;  /* 0x0000000a1e0c7c25 */ /* 0x000fc8000f8e00ff */
[----:B------:R0:W5:Y:S01]  /*2790*/  LDG.E.U16.CONSTANT R25, desc[UR4][R16.64] ;  /* 0x0000000410197981 */ /* 0x000162000c1e9500 */
[----:B-1----:R-:W-:Y:S01]  /*27a0*/  LEA R18, P1, R12, R0, 0x1 ;  /* 0x000000000c127211 */ /* 0x002fe200078208ff */
        /* <DEDUP_REMOVED lines=13> */
[----:B------:R-:W-:Y:S01]  /*2880*/  LEA R16, P1, R12, R0, 0x1 ;  /* 0x000000000c107211 */ /* 0x000fe200078208ff */
[----:B0-----:R-:W-:Y:S01]  /*2890*/  IMAD R19, R37, UR10, RZ ;  /* 0x0000000a25137c24 */ /* 0x001fe2000f8e02ff */
[----:B------:R-:W-:Y:S01]  /*28a0*/  IADD3 R13, R13, R35, RZ ;  /* 0x000000230d0d7210 */ /* 0x000fe20007ffe0ff */
[----:B------:R-:W-:Y:S02]  /*28b0*/  IMAD R29, R39, UR10, RZ ;  /* 0x0000000a271d7c24 */ /* 0x000fe4000f8e02ff */
[----:B------:R-:W-:Y:S01]  /*28c0*/  IMAD R19, R36, UR11, R19 ;  /* 0x0000000b24137c24 */ /* 0x000fe2000f8e0213 */
[----:B------:R-:W-:Y:S01]  /*28d0*/  LEA.HI.X R17, R12, R2, R13, 0x1, P1 ;  /* 0x000000020c117211 */ /* 0x000fe200008f0c0d */
[----:B------:R-:W-:-:S04]  /*28e0*/  IMAD.WIDE.U32 R12, R36, UR10, RZ ;  /* 0x0000000a240c7c25 */ /* 0x000fc8000f8e00ff */
[----:B------:R0:W5:Y:S01]  /*28f0*/  LDG.E.U16.CONSTANT R16, desc[UR4][R16.64] ;  /* 0x0000000410107981 */ /* 0x000162000c1e9500 */
[----:B------:R-:W-:Y:S01]  /*2900*/  LEA R18, P1, R12, R0, 0x1 ;  /* 0x000000000c127211 */ /* 0x000fe200078208ff */
[----:B-1----:R-:W-:Y:S01]  /*2910*/  IMAD.WIDE.U32 R14, R38, UR10, RZ ;  /* 0x0000000a260e7c25 */ /* 0x002fe2000f8e00ff */
[----:B------:R-:W-:-:S03]  /*2920*/  IADD3 R13, R13, R19, RZ ;  /* 0x000000130d0d7210 */ /* 0x000fc60007ffe0ff */
[----:B------:R-:W-:Y:S01]  /*2930*/  IMAD R29, R38, UR11, R29 ;  /* 0x0000000b261d7c24 */ /* 0x000fe2000f8e021d */
[----:B------:R-:W-:Y:S02]  /*2940*/  LEA.HI.X R19, R12, R2, R13, 0x1, P1 ;  /* 0x000000020c137211 */ /* 0x000fe400008f0c0d */
[C---:B------:R-:W-:Y:S02]  /*2950*/  LEA R12, P1, R14.reuse, R0, 0x1 ;  /* 0x000000000e0c7211 */ /* 0x040fe400078208ff */
[----:B------:R-:W-:Y:S01]  /*2960*/  IADD3 R13, R15, R29, RZ ;  /* 0x0000001d0f0d7210 */ /* 0x000fe20007ffe0ff */
[----:B------:R3:W5:Y:S01]  /*2970*/  LDG.E.U16.CONSTANT R18, desc[UR4][R18.64] ;  /* 0x0000000412127981 */ /* 0x000762000c1e9500 */
[----:B------:R-:W-:Y:S02]  /*2980*/  IMAD R15, R41, UR10, RZ ;  /* 0x0000000a290f7c24 */ /* 0x000fe4000f8e02ff */
[----:B------:R-:W-:Y:S02]  /*2990*/  LEA.HI.X R13, R14, R2, R13, 0x1, P1 ;  /* 0x000000020e0d7211 */ /* 0x000fe400008f0c0d */
[----:B------:R-:W-:-:S02]  /*29a0*/  IMAD R15, R40, UR11, R15 ;  /* 0x0000000b280f7c24 */ /* 0x000fc4000f8e020f */
[----:B------:R-:W-:Y:S01]  /*29b0*/  IMAD.WIDE.U32 R40, R40, UR10, RZ ;  /* 0x0000000a28287c25 */ /* 0x000fe2000f8e00ff */
[----:B------:R1:W5:Y:S02]  /*29c0*/  LDG.E.U16.CONSTANT R12, desc[UR4][R12.64] ;  /* 0x000000040c0c7981 */ /* 0x000364000c1e9500 */
[----:B------:R-:W-:Y:S02]  /*29d0*/  LEA R14, P1, R40, R0, 0x1 ;  /* 0x00000000280e7211 */ /* 0x000fe400078208ff */
[----:B------:R-:W-:-:S04]  /*29e0*/  IADD3 R15, R41, R15, RZ ;  /* 0x0000000f290f7210 */ /* 0x000fc80007ffe0ff */
[----:B------:R-:W-:-:S05]  /*29f0*/  LEA.HI.X R15, R40, R2, R15, 0x1, P1 ;  /* 0x00000002280f7211 */ /* 0x000fca00008f0c0f */
[----:B------:R5:W5:Y:S01]  /*2a00*/  LDG.E.U16.CONSTANT R14, desc[UR4][R14.64] ;  /* 0x000000040e0e7981 */ /* 0x000b62000c1e9500 */
[----:B------:R-:W-:Y:S02]  /*2a10*/  IADD3 R6, P1, R6, 0x10, RZ ;  /* 0x0000001006067810 */ /* 0x000fe40007f3e0ff */
[----:B------:R-:W-:Y:S02]  /*2a20*/  IADD3 R10, P2, R10, 0x80, RZ ;  /* 0x000000800a0a7810 */ /* 0x000fe40007f5e0ff */
[----:B------:R-:W-:Y:S02]  /*2a30*/  IADD3.X R46, RZ, R46, RZ, P1, !PT ;  /* 0x0000002eff2e7210 */ /* 0x000fe40000ffe4ff */
[----:B------:R-:W-:Y:S02]  /*2a40*/  ISETP.GE.U32.AND P1, PT, R6, -0xc, PT ;  /* 0xfffffff40600780c */ /* 0x000fe40003f26070 */
[----:B------:R-:W-:Y:S02]  /*2a50*/  IADD3.X R11, RZ, R11, RZ, P2, !PT ;  /* 0x0000000bff0b7210 */ /* 0x000fe400017fe4ff */
[----:B------:R-:W-:-:S02]  /*2a60*/  ISETP.GE.AND.EX P1, PT, R46, -0x1, PT, P1 ;  /* 0xffffffff2e00780c */ /* 0x000fc40003f26310 */
[----:B--2---:R-:W-:-:S04]  /*2a70*/  PRMT R28, R44, 0x9910, RZ ;  /* 0x000099102c1c7816 */ /* 0x004fc800000000ff */
[----:B------:R-:W-:-:S05]  /*2a80*/  SHF.R.S32.HI R30, RZ, 0x1f, R28 ;  /* 0x0000001fff1e7819 */ /* 0x000fca000001141c */
[----:B0-----:R-:W-:Y:S01]  /*2a90*/  IMAD R17, R30, R5, RZ ;  /* 0x000000051e117224 */ /* 0x001fe200078e02ff */
[----:B---3--:R-:W-:Y:S02]  /*2aa0*/  PRMT R19, R49, 0x9910, RZ ;  /* 0x0000991031137816 */ /* 0x008fe400000000ff */
[----:B------:R-:W-:Y:S01]  /*2ab0*/  MOV R49, R47 ;  /* 0x0000002f00317202 */ /* 0x000fe20000000f00 */
[-C--:B------:R-:W-:Y:S01]  /*2ac0*/  IMAD R17, R7, R28.reuse, R17 ;  /* 0x0000001c07117224 */ /* 0x080fe200078e0211 */
[----:B------:R-:W-:Y:S01]  /*2ad0*/  MOV R30, R19 ;  /* 0x00000013001e7202 */ /* 0x000fe20000000f00 */
[----:B------:R-:W-:-:S03]  /*2ae0*/  IMAD.WIDE.U32 R48, R5, R28, R48 ;  /* 0x0000001c05307225 */ /* 0x000fc600078e0030 */
[----:B------:R-:W-:Y:S02]  /*2af0*/  SHF.R.S32.HI R28, RZ, 0x1f, R30 ;  /* 0x0000001fff1c7819 */ /* 0x000fe4000001141e */
[----:B------:R-:W-:-:S03]  /*2b00*/  IADD3 R49, R49, R17, RZ ;  /* 0x0000001131317210 */ /* 0x000fc60007ffe0ff */
[----:B------:R-:W-:Y:S01]  /*2b10*/  IMAD R28, R28, R5, RZ ;  /* 0x000000051c1c7224 */ /* 0x000fe200078e02ff */
[----:B----4-:R-:W-:-:S03]  /*2b20*/  PRMT R32, R45, 0x9910, RZ ;  /* 0x000099102d207816 */ /* 0x010fc600000000ff */
[-C--:B-1----:R-:W-:Y:S02]  /*2b30*/  IMAD R13, R7, R30.reuse, R28 ;  /* 0x0000001e070d7224 */ /* 0x082fe400078e021c */
[----:B------:R-:W-:Y:S01]  /*2b40*/  IMAD.WIDE.U32 R28, R5, R30, R48 ;  /* 0x0000001e051c7225 */ /* 0x000fe200078e0030 */
[----:B------:R-:W-:Y:S02]  /*2b50*/  SHF.R.S32.HI R30, RZ, 0x1f, R32 ;  /* 0x0000001fff1e7819 */ /* 0x000fe40000011420 */
[----:B-----5:R-:W-:Y:S02]  /*2b60*/  PRMT R42, R42, 0x9910, RZ ;  /* 0x000099102a2a7816 */ /* 0x020fe400000000ff */
[----:B------:R-:W-:Y:S01]  /*2b70*/  IADD3 R29, R29, R13, RZ ;  /* 0x0000000d1d1d7210 */ /* 0x000fe20007ffe0ff */
[----:B------:R-:W-:Y:S01]  /*2b80*/  IMAD R13, R30, R5, RZ ;  /* 0x000000051e0d7224 */ /* 0x000fe200078e02ff */
[----:B------:R-:W-:-:S03]  /*2b90*/  MOV R30, R42 ;  /* 0x0000002a001e7202 */ /* 0x000fc60000000f00 */
[-C--:B------:R-:W-:Y:S02]  /*2ba0*/  IMAD R13, R7, R32.reuse, R13 ;  /* 0x00000020070d7224 */ /* 0x080fe400078e020d */
[----:B------:R-:W-:Y:S01]  /*2bb0*/  IMAD.WIDE.U32 R28, R5, R32, R28 ;  /* 0x00000020051c7225 */ /* 0x000fe200078e001c */
[----:B------:R-:W-:Y:S02]  /*2bc0*/  SHF.R.S32.HI R32, RZ, 0x1f, R30 ;  /* 0x0000001fff207819 */ /* 0x000fe4000001141e */
[----:B------:R-:W-:Y:S02]  /*2bd0*/  PRMT R20, R20, 0x9910, RZ ;  /* 0x0000991014147816 */ /* 0x000fe400000000ff */
[----:B------:R-:W-:Y:S01]  /*2be0*/  IADD3 R29, R29, R13, RZ ;  /* 0x0000000d1d1d7210 */ /* 0x000fe20007ffe0ff */
[----:B------:R-:W-:-:S04]  /*2bf0*/  IMAD R32, R32, R5, RZ ;  /* 0x0000000520207224 */ /* 0x000fc800078e02ff */
[-C--:B------:R-:W-:Y:S02]  /*2c00*/  IMAD R13, R7, R30.reuse, R32 ;  /* 0x0000001e070d7224 */ /* 0x080fe400078e0220 */
[----:B------:R-:W-:Y:S01]  /*2c10*/  IMAD.WIDE.U32 R28, R5, R30, R28 ;  /* 0x0000001e051c7225 */ /* 0x000fe200078e001c */
[----:B------:R-:W-:Y:S02]  /*2c20*/  SHF.R.S32.HI R30, RZ, 0x1f, R20 ;  /* 0x0000001fff1e7819 */ /* 0x000fe40000011414 */
[----:B------:R-:W-:Y:S02]  /*2c30*/  PRMT R21, R21, 0x9910, RZ ;  /* 0x0000991015157816 */ /* 0x000fe400000000ff */
        /* <DEDUP_REMOVED lines=9> */
[-C--:B------:R-:W-:Y:S01]  /*2cd0*/  IMAD R13, R7, R30.reuse, R28 ;  /* 0x0000001e070d7224 */ /* 0x080fe200078e021c */
[----:B------:R-:W-:Y:S01]  /*2ce0*/  SHF.R.S32.HI R28, RZ, 0x1f, R22 ;  /* 0x0000001fff1c7819 */ /* 0x000fe20000011416 */
[----:B------:R-:W-:Y:S01]  /*2cf0*/  IMAD.WIDE.U32 R20, R5, R30, R20 ;  /* 0x0000001e05147225 */ /* 0x000fe200078e0014 */
[----:B------:R-:W-:-:S04]  /*2d00*/  PRMT R23, R23, 0x9910, RZ ;  /* 0x0000991017177816 */ /* 0x000fc800000000ff */
        /* <DEDUP_REMOVED lines=8> */
[----:B------:R-:W-:Y:S01]  /*2d90*/  IMAD R13, R22, R5, RZ ;  /* 0x00000005160d7224 */ /* 0x000fe200078e02ff */
[----:B------:R-:W-:-:S03]  /*2da0*/  MOV R22, R24 ;  /* 0x0000001800167202 */ /* 0x000fc60000000f00 */
        /* <DEDUP_REMOVED lines=27> */
[----:B------:R-:W-:Y:S01]  /*2f60*/  MOV R22, R16 ;  /* 0x0000001000167202 */ /* 0x000fe20000000f00 */
[----:B------:R-:W-:-:S03]  /*2f70*/  IMAD.WIDE.U32 R16, R5, R24, R20 ;  /* 0x0000001805107225 */ /* 0x000fc600078e0014 */
[----:B------:R-:W-:Y:S02]  /*2f80*/  SHF.R.S32.HI R20, RZ, 0x1f, R22 ;  /* 0x0000001fff147819 */ /* 0x000fe40000011416 */
[----:B------:R-:W-:Y:S01]  /*2f90*/  PRMT R18, R18, 0x9910, RZ ;  /* 0x0000991012127816 */ /* 0x000fe200000000ff */
[----:B------:R-:W-:Y:S02]  /*2fa0*/  IMAD R13, R7, R24, R13 ;  /* 0x00000018070d7224 */ /* 0x000fe400078e020d */
[----:B------:R-:W-:-:S03]  /*2fb0*/  IMAD R20, R20, R5, RZ ;  /* 0x0000000514147224 */ /* 0x000fc600078e02ff */
[----:B------:R-:W-:Y:S01]  /*2fc0*/  IADD3 R17, R17, R13, RZ ;  /* 0x0000000d11117210 */ /* 0x000fe20007ffe0ff */
[-C--:B------:R-:W-:Y:S01]  /*2fd0*/  IMAD R13, R7, R22.reuse, R20 ;  /* 0x00000016070d7224 */ /* 0x080fe200078e0214 */
[----:B------:R-:W-:Y:S02]  /*2fe0*/  PRMT R20, R12, 0x9910, RZ ;  /* 0x000099100c147816 */ /* 0x000fe400000000ff */
[----:B------:R-:W-:Y:S01]  /*2ff0*/  SHF.R.S32.HI R12, RZ, 0x1f, R18 ;  /* 0x0000001fff0c7819 */ /* 0x000fe20000011412 */
[----:B------:R-:W-:Y:S01]  /*3000*/  IMAD.WIDE.U32 R16, R5, R22, R16 ;  /* 0x0000001605107225 */ /* 0x000fe200078e0010 */
[----:B------:R-:W-:-:S03]  /*3010*/  SHF.R.S32.HI R22, RZ, 0x1f, R20 ;  /* 0x0000001fff167819 */ /* 0x000fc60000011414 */
[----:B------:R-:W-:Y:S01]  /*3020*/  IMAD R12, R12, R5, RZ ;  /* 0x000000050c0c7224 */ /* 0x000fe200078e02ff */
[----:B------:R-:W-:Y:S01]  /*3030*/  IADD3 R17, R17, R13, RZ ;  /* 0x0000000d11117210 */ /* 0x000fe20007ffe0ff */
[----:B------:R-:W-:Y:S02]  /*3040*/  IMAD R22, R22, R5, RZ ;  /* 0x0000000516167224 */ /* 0x000fe400078e02ff */
[-C--:B------:R-:W-:Y:S02]  /*3050*/  IMAD R15, R7, R18.reuse, R12 ;  /* 0x00000012070f7224 */ /* 0x080fe400078e020c */
[----:B------:R-:W-:Y:S01]  /*3060*/  IMAD.WIDE.U32 R12, R5, R18, R16 ;  /* 0x00000012050c7225 */ /* 0x000fe200078e0010 */
[----:B------:R-:W-:-:S04]  /*3070*/  PRMT R48, R14, 0x9910, RZ ;  /* 0x000099100e307816 */ /* 0x000fc800000000ff */
[----:B------:R-:W-:Y:S01]  /*3080*/  IADD3 R13, R13, R15, RZ ;  /* 0x0000000f0d0d7210 */ /* 0x000fe20007ffe0ff */
[-C--:B------:R-:W-:Y:S01]  /*3090*/  IMAD R15, R7, R20.reuse, R22 ;  /* 0x00000014070f7224 */ /* 0x080fe200078e0216 */
[----:B------:R-:W-:Y:S01]  /*30a0*/  SHF.R.S32.HI R14, RZ, 0x1f, R48 ;  /* 0x0000001fff0e7819 */ /* 0x000fe20000011430 */
[----:B------:R-:W-:-:S04]  /*30b0*/  IMAD.WIDE.U32 R12, R5, R20, R12 ;  /* 0x00000014050c7225 */ /* 0x000fc800078e000c */
[----:B------:R-:W-:Y:S01]  /*30c0*/  IMAD R14, R14, R5, RZ ;  /* 0x000000050e0e7224 */ /* 0x000fe200078e02ff */
[----:B------:R-:W-:-:S03]  /*30d0*/  IADD3 R13, R13, R15, RZ ;  /* 0x0000000f0d0d7210 */ /* 0x000fc60007ffe0ff */
[-C--:B------:R-:W-:Y:S02]  /*30e0*/  IMAD R47, R7, R48.reuse, R14 ;  /* 0x00000030072f7224 */ /* 0x080fe400078e020e */
[----:B------:R-:W-:-:S05]  /*30f0*/  IMAD.WIDE.U32 R48, R5, R48, R12 ;  /* 0x0000003005307225 */ /* 0x000fca00078e000c */
[----:B------:R-:W-:Y:S01]  /*3100*/  IADD3 R47, R49, R47, RZ ;  /* 0x0000002f312f7210 */ /* 0x000fe20007ffe0ff */
[----:B------:R-:W-:Y:S06]  /*3110*/  @!P1 BRA `(.L_x_3625) ;  /* 0xfffffff000389947 */ /* 0x000fec000383ffff */
[----:B------:R-:W-:Y:S05]  /*3120*/  BSYNC B5 ;  /* 0x0000000000057941 */ /* 0x000fea0003800000 */
.L_x_3624:
[----:B------:R-:W-:Y:S02]  /*3130*/  MOV R18, R10 ;  /* 0x0000000a00127202 */ /* 0x000fe40000000f00 */
[----:B------:R-:W-:-:S07]  /*3140*/  MOV R19, R11 ;  /* 0x0000000b00137202 */ /* 0x000fce0000000f00 */
.L_x_3623:
[----:B------:R-:W-:Y:S05]  /*3150*/  BSYNC B4 ;  /* 0x0000000000047941 */ /* 0x000fea0003800000 */
.L_x_3622:
        /* <DEDUP_REMOVED lines=26> */
[----:B------:R0:W2:Y:S01]  /*3300*/  LDG.E.U16.CONSTANT R22, desc[UR4][R30.64] ;  /* 0x000000041e167981 */ /* 0x0000a2000c1e9500 */
[----:B------:R-:W-:Y:S01]  /*3310*/  IADD3 R23, R27, R23, RZ ;  /* 0x000000171b177210 */ /* 0x000fe20007ffe0ff */
[----:B------:R-:W-:-:S03]  /*3320*/  IMAD R25, R24, UR11, R25 ;  /* 0x0000000b18197c24 */ /* 0x000fc6000f8e0219 */
[----:B------:R-:W-:Y:S01]  /*3330*/  LEA.HI.X R29, R26, R2, R23, 0x1, P0 ;  /* 0x000000021a1d7211 */ /* 0x000fe200000f0c17 */
[----:B------:R-:W-:-:S04]  /*3340*/  IMAD.WIDE.U32 R26, R24, UR10, RZ ;  /* 0x0000000a181a7c25 */ /* 0x000fc8000f8e00ff */
[----:B-----5:R-:W-:Y:S01]  /*3350*/  IMAD R21, R21, UR10, RZ ;  /* 0x0000000a15157c24 */ /* 0x020fe2000f8e02ff */
[----:B------:R-:W-:Y:S01]  /*3360*/  LEA R32, P0, R26, R0, 0x1 ;  /* 0x000000001a207211 */ /* 0x000fe200078008ff */
[----:B------:R1:W3:Y:S01]  /*3370*/  LDG.E.U16.CONSTANT R23, desc[UR4][R28.64] ;  /* 0x000000041c177981 */ /* 0x0002e2000c1e9500 */
[----:B------:R-:W-:Y:S01]  /*3380*/  IADD3 R25, R27, R25, RZ ;  /* 0x000000191b197210 */ /* 0x000fe20007ffe0ff */
[----:B------:R-:W-:-:S03]  /*3390*/  IMAD R21, R20, UR11, R21 ;  /* 0x0000000b14157c24 */ /* 0x000fc6000f8e0215 */
[----:B------:R-:W-:Y:S01]  /*33a0*/  LEA.HI.X R33, R26, R2, R25, 0x1, P0 ;  /* 0x000000021a217211 */ /* 0x000fe200000f0c19 */
[----:B------:R-:W-:-:S04]  /*33b0*/  IMAD.WIDE.U32 R24, R20, UR10, RZ ;  /* 0x0000000a14187c25 */ /* 0x000fc8000f8e00ff */
[----:B------:R-:W-:Y:S01]  /*33c0*/  IMAD R19, R19, UR10, RZ ;  /* 0x0000000a13137c24 */ /* 0x000fe2000f8e02ff */
[----:B0-----:R-:W-:Y:S01]  /*33d0*/  LEA R30, P0, R24, R0, 0x1 ;  /* 0x00000000181e7211 */ /* 0x001fe200078008ff */
[----:B------:R-:W4:Y:S01]  /*33e0*/  LDG.E.U16.CONSTANT R20, desc[UR4][R32.64] ;  /* 0x0000000420147981 */ /* 0x000f22000c1e9500 */
[----:B------:R-:W-:Y:S01]  /*33f0*/  IADD3 R21, R25, R21, RZ ;  /* 0x0000001519157210 */ /* 0x000fe20007ffe0ff */
[----:B------:R-:W-:-:S03]  /*3400*/  IMAD R19, R18, UR11, R19 ;  /* 0x0000000b12137c24 */ /* 0x000fc6000f8e0213 */
[----:B------:R-:W-:Y:S01]  /*3410*/  LEA.HI.X R31, R24, R2, R21, 0x1, P0 ;  /* 0x00000002181f7211 */ /* 0x000fe200000f0c15 */
[----:B------:R-:W-:-:S04]  /*3420*/  IMAD.WIDE.U32 R24, R18, UR10, RZ ;  /* 0x0000000a12187c25 */ /* 0x000fc8000f8e00ff */
[----:B------:R2:W5:Y:S01]  /*3430*/  LDG.E.U16.CONSTANT R18, desc[UR4][R30.64] ;  /* 0x000000041e127981 */ /* 0x000562000c1e9500 */
[----:B------:R-:W-:Y:S01]  /*3440*/  LEA R34, P0, R24, R0, 0x1 ;  /* 0x0000000018227211 */ /* 0x000fe200078008ff */
[----:B------:R-:W-:Y:S01]  /*3450*/  IMAD R17, R17, UR10, RZ ;  /* 0x0000000a11117c24 */ /* 0x000fe2000f8e02ff */
[----:B------:R-:W-:Y:S01]  /*3460*/  IADD3 R19, R25, R19, RZ ;  /* 0x0000001319137210 */ /* 0x000fe20007ffe0ff */
[----:B------:R-:W-:-:S03]  /*3470*/  IMAD.WIDE.U32 R26, R16, UR10, RZ ;  /* 0x0000000a101a7c25 */ /* 0x000fc6000f8e00ff */
[----:B------:R-:W-:Y:S01]  /*3480*/  LEA.HI.X R35, R24, R2, R19, 0x1, P0 ;  /* 0x0000000218237211 */ /* 0x000fe200000f0c13 */
[----:B------:R-:W-:-:S04]  /*3490*/  IMAD R17, R16, UR11, R17 ;  /* 0x0000000b10117c24 */ /* 0x000fc8000f8e0211 */
[----:B------:R-:W5:Y:S01]  /*34a0*/  LDG.E.U16.CONSTANT R16, desc[UR4][R34.64] ;  /* 0x0000000422107981 */ /* 0x000f62000c1e9500 */
[----:B------:R-:W-:Y:S01]  /*34b0*/  IMAD R19, R15, UR10, RZ ;  /* 0x0000000a0f137c24 */ /* 0x000fe2000f8e02ff */
[----:B-1----:R-:W-:Y:S01]  /*34c0*/  LEA R28, P0, R26, R0, 0x1 ;  /* 0x000000001a1c7211 */ /* 0x002fe200078008ff */
[----:B------:R-:W-:Y:S01]  /*34d0*/  IMAD.WIDE.U32 R24, R14, UR10, RZ ;  /* 0x0000000a0e187c25 */ /* 0x000fe2000f8e00ff */
[----:B------:R-:W-:-:S03]  /*34e0*/  IADD3 R15, R27, R17, RZ ;  /* 0x000000111b0f7210 */ /* 0x000fc60007ffe0ff */
[----:B------:R-:W-:Y:S01]  /*34f0*/  IMAD R17, R14, UR11, R19 ;  /* 0x0000000b0e117c24 */ /* 0x000fe2000f8e0213 */
[----:B------:R-:W-:Y:S01]  /*3500*/  LEA.HI.X R29, R26, R2, R15, 0x1, P0 ;  /* 0x000000021a1d7211 */ /* 0x000fe200000f0c0f */
[----:B------:R-:W-:Y:S01]  /*3510*/  IMAD R19, R13, UR10, RZ ;  /* 0x0000000a0d137c24 */ /* 0x000fe2000f8e02ff */
[----:B------:R-:W-:Y:S02]  /*3520*/  LEA R26, P0, R24, R0, 0x1 ;  /* 0x00000000181a7211 */ /* 0x000fe400078008ff */
[----:B------:R-:W-:Y:S01]  /*3530*/  IADD3 R17, R25, R17, RZ ;  /* 0x0000001119117210 */ /* 0x000fe20007ffe0ff */
[----:B------:R3:W5:Y:S01]  /*3540*/  LDG.E.U16.CONSTANT R13, desc[UR4][R28.64] ;  /* 0x000000041c0d7981 */ /* 0x000762000c1e9500 */
[----:B------:R-:W-:Y:S02]  /*3550*/  IMAD.WIDE.U32 R14, R12, UR10, RZ ;  /* 0x0000000a0c0e7c25 */ /* 0x000fe4000f8e00ff */
[----:B------:R-:W-:Y:S02]  /*3560*/  LEA.HI.X R27, R24, R2, R17, 0x1, P0 ;  /* 0x00000002181b7211 */ /* 0x000fe400000f0c11 */
[----:B------:R-:W-:Y:S01]  /*3570*/  IMAD R19, R12, UR11, R19 ;  /* 0x0000000b0c137c24 */ /* 0x000fe2000f8e0213 */
[----:B------:R-:W-:-:S02]  /*3580*/  LEA R24, P0, R14, R0, 0x1 ;  /* 0x000000000e187211 */ /* 0x000fc400078008ff */
[----:B------:R0:W5:Y:S02]  /*3590*/  LDG.E.U16.CONSTANT R12, desc[UR4][R26.64] ;  /* 0x000000041a0c7981 */ /* 0x000164000c1e9500 */
[----:B------:R-:W-:-:S04]  /*35a0*/  IADD3 R15, R15, R19, RZ ;  /* 0x000000130f0f7210 */ /* 0x000fc80007ffe0ff */
[----:B------:R-:W-:-:S05]  /*35b0*/  LEA.HI.X R25, R14, R2, R15, 0x1, P0 ;  /* 0x000000020e197211 */ /* 0x000fca00000f0c0f */
[----:B------:R4:W5:Y:S01]  /*35c0*/  LDG.E.U16.CONSTANT R14, desc[UR4][R24.64] ;  /* 0x00000004180e7981 */ /* 0x000962000c1e9500 */
[----:B------:R-:W-:Y:S02]  /*35d0*/  MOV R49, R47 ;  /* 0x0000002f00317202 */ /* 0x000fe40000000f00 */
[----:B------:R-:W-:Y:S02]  /*35e0*/  IADD3 R6, P2, R6, 0x8, RZ ;  /* 0x0000000806067810 */ /* 0x000fe40007f5e0ff */
[----:B------:R-:W-:Y:S02]  /*35f0*/  PLOP3.LUT P0, PT, PT, PT, PT, 0x8, 0x0 ;  /* 0x000000000000781c */ /* 0x000fe40003f0e170 */
[----:B------:R-:W-:Y:S02]  /*3600*/  IADD3.X R46, RZ, R46, RZ, P2, !PT ;  /* 0x0000002eff2e7210 */ /* 0x000fe400017fe4ff */
[----:B--2---:R-:W-:-:S04]  /*3610*/  PRMT R30, R22, 0x9910, RZ ;  /* 0x00009910161e7816 */ /* 0x004fc800000000ff */
[----:B------:R-:W-:-:S05]  /*3620*/  SHF.R.S32.HI R22, RZ, 0x1f, R30 ;  /* 0x0000001fff167819 */ /* 0x000fca000001141e */
[----:B------:R-:W-:Y:S01]  /*3630*/  IMAD R15, R22, R5, RZ ;  /* 0x00000005160f7224 */ /* 0x000fe200078e02ff */
[----:B---3--:R-:W-:Y:S01]  /*3640*/  PRMT R28, R23, 0x9910, RZ ;  /* 0x00009910171c7816 */ /* 0x008fe200000000ff */
[----:B------:R-:W-:-:S03]  /*3650*/  IMAD.WIDE.U32 R22, R5, R30, R48 ;  /* 0x0000001e05167225 */ /* 0x000fc600078e0030 */
[----:B0-----:R-:W-:Y:S01]  /*3660*/  SHF.R.S32.HI R26, RZ, 0x1f, R28 ;  /* 0x0000001fff1a7819 */ /* 0x001fe2000001141c */
[----:B------:R-:W-:-:S04]  /*3670*/  IMAD R15, R7, R30, R15 ;  /* 0x0000001e070f7224 */ /* 0x000fc800078e020f */
[----:B------:R-:W-:Y:S01]  /*3680*/  IMAD R26, R26, R5, RZ ;  /* 0x000000051a1a7224 */ /* 0x000fe200078e02ff */
[----:B------:R-:W-:Y:S02]  /*3690*/  IADD3 R23, R23, R15, RZ ;  /* 0x0000000f17177210 */ /* 0x000fe40007ffe0ff */
[----:B----4-:R-:W-:Y:S01]  /*36a0*/  PRMT R24, R20, 0x9910, RZ ;  /* 0x0000991014187816 */ /* 0x010fe200000000ff */
[-C--:B------:R-:W-:Y:S02]  /*36b0*/  IMAD R15, R7, R28.reuse, R26 ;  /* 0x0000001c070f7224 */ /* 0x080fe400078e021a */
[----:B------:R-:W-:Y:S01]  /*36c0*/  IMAD.WIDE.U32 R20, R5, R28, R22 ;  /* 0x0000001c05147225 */ /* 0x000fe200078e0016 */
[----:B------:R-:W-:-:S04]  /*36d0*/  SHF.R.S32.HI R22, RZ, 0x1f, R24 ;  /* 0x0000001fff167819 */ /* 0x000fc80000011418 */
[----:B------:R-:W-:Y:S02]  /*36e0*/  IADD3 R21, R21, R15, RZ ;  /* 0x0000000f15157210 */ /* 0x000fe40007ffe0ff */
[----:B-----5:R-:W-:Y:S01]  /*36f0*/  PRMT R18, R18, 0x9910, RZ ;  /* 0x0000991012127816 */ /* 0x020fe200000000ff */
[----:B------:R-:W-:-:S03]  /*3700*/  IMAD R15, R22, R5, RZ ;  /* 0x00000005160f7224 */ /* 0x000fc600078e02ff */
[----:B------:R-:W-:Y:S01]  /*3710*/  MOV R22, R18 ;  /* 0x0000001200167202 */ /* 0x000fe20000000f00 */
        /* <DEDUP_REMOVED lines=8> */
[----:B------:R-:W-:Y:S01]  /*37a0*/  SHF.R.S32.HI R18, RZ, 0x1f, R20 ;  /* 0x0000001fff127819 */ /* 0x000fe20000011414 */
[----:B------:R-:W-:-:S04]  /*37b0*/  IMAD R15, R7, R22, R15 ;  /* 0x00000016070f7224 */ /* 0x000fc800078e020f */
[----:B------:R-:W-:Y:S01]  /*37c0*/  IMAD R18, R18, R5, RZ ;  /* 0x0000000512127224 */ /* 0x000fe200078e02ff */
[----:B------:R-:W-:Y:S02]  /*37d0*/  IADD3 R17, R17, R15, RZ ;  /* 0x0000000f11117210 */ /* 0x000fe40007ffe0ff */
[----:B------:R-:W-:Y:S01]  /*37e0*/  PRMT R15, R13, 0x9910, RZ ;  /* 0x000099100d0f7816 */ /* 0x000fe200000000ff */
[----:B------:R-:W-:-:S03]  /*37f0*/  IMAD R13, R7, R20, R18 ;  /* 0x00000014070d7224 */ /* 0x000fc600078e0212 */
[----:B------:R-:W-:Y:S01]  /*3800*/  MOV R18, R15 ;  /* 0x0000000f00127202 */ /* 0x000fe20000000f00 */
[----:B------:R-:W-:Y:S01]  /*3810*/  IMAD.WIDE.U32 R16, R5, R20, R16 ;  /* 0x0000001405107225 */ /* 0x000fe200078e0010 */
[----:B------:R-:W-:Y:S02]  /*3820*/  PRMT R20, R12, 0x9910, RZ ;  /* 0x000099100c147816 */ /* 0x000fe400000000ff */
[----:B------:R-:W-:Y:S02]  /*3830*/  SHF.R.S32.HI R12, RZ, 0x1f, R18 ;  /* 0x0000001fff0c7819 */ /* 0x000fe40000011412 */
[----:B------:R-:W-:-:S03]  /*3840*/  IADD3 R17, R17, R13, RZ ;  /* 0x0000000d11117210 */ /* 0x000fc60007ffe0ff */
[----:B------:R-:W-:Y:S01]  /*3850*/  IMAD R12, R12, R5, RZ ;  /* 0x000000050c0c7224 */ /* 0x000fe200078e02ff */
[----:B------:R-:W-:-:S03]  /*3860*/  PRMT R48, R14, 0x9910, RZ ;  /* 0x000099100e307816 */ /* 0x000fc600000000ff */
[-C--:B------:R-:W-:Y:S01]  /*3870*/  IMAD R15, R7, R18.reuse, R12 ;  /* 0x00000012070f7224 */ /* 0x080fe200078e020c */
[----:B------:R-:W-:Y:S01]  /*3880*/  SHF.R.S32.HI R14, RZ, 0x1f, R20 ;  /* 0x0000001fff0e7819 */ /* 0x000fe20000011414 */
[----:B------:R-:W-:-:S04]  /*3890*/  IMAD.WIDE.U32 R12, R5, R18, R16 ;  /* 0x00000012050c7225 */ /* 0x000fc800078e0010 */
[----:B------:R-:W-:Y:S01]  /*38a0*/  IMAD R16, R14, R5, RZ ;  /* 0x000000050e107224 */ /* 0x000fe200078e02ff */
[----:B------:R-:W-:Y:S02]  /*38b0*/  IADD3 R13, R13, R15, RZ ;  /* 0x0000000f0d0d7210 */ /* 0x000fe40007ffe0ff */
[----:B------:R-:W-:Y:S01]  /*38c0*/  SHF.R.S32.HI R14, RZ, 0x1f, R48 ;  /* 0x0000001fff0e7819 */ /* 0x000fe20000011430 */
[-C--:B------:R-:W-:Y:S02]  /*38d0*/  IMAD R15, R7, R20.reuse, R16 ;  /* 0x00000014070f7224 */ /* 0x080fe400078e0210 */
[----:B------:R-:W-:Y:S01]  /*38e0*/  IMAD.WIDE.U32 R12, R5, R20, R12 ;  /* 0x00000014050c7225 */ /* 0x000fe200078e000c */
[----:B------:R-:W-:-:S03]  /*38f0*/  IADD3 R18, P1, R10, 0x40, RZ ;  /* 0x000000400a127810 */ /* 0x000fc60007f3e0ff */
[----:B------:R-:W-:Y:S01]  /*3900*/  IMAD R14, R14, R5, RZ ;  /* 0x000000050e0e7224 */ /* 0x000fe200078e02ff */
[----:B------:R-:W-:-:S03]  /*3910*/  IADD3 R13, R13, R15, RZ ;  /* 0x0000000f0d0d7210 */ /* 0x000fc60007ffe0ff */
[-C--:B------:R-:W-:Y:S01]  /*3920*/  IMAD R47, R7, R48.reuse, R14 ;  /* 0x00000030072f7224 */ /* 0x080fe200078e020e */
[----:B------:R-:W-:Y:S01]  /*3930*/  IADD3.X R19, RZ, R11, RZ, P1, !PT ;  /* 0x0000000bff137210 */ /* 0x000fe20000ffe4ff */
[----:B------:R-:W-:Y:S01]  /*3940*/  IMAD.WIDE.U32 R48, R5, R48, R12 ;  /* 0x0000003005307225 */ /* 0x000fe200078e000c */
[----:B------:R-:W-:Y:S02]  /*3950*/  MOV R10, R18 ;  /* 0x00000012000a7202 */ /* 0x000fe40000000f00 */
[----:B------:R-:W-:Y:S02]  /*3960*/  MOV R11, R19 ;  /* 0x00000013000b7202 */ /* 0x000fe40000000f00 */
[----:B------:R-:W-:-:S07]  /*3970*/  IADD3 R47, R49, R47, RZ ;  /* 0x0000002f312f7210 */ /* 0x000fce0007ffe0ff */
.L_x_3627:
[----:B------:R-:W-:Y:S05]  /*3980*/  BSYNC B4 ;  /* 0x0000000000047941 */ /* 0x000fea0003800000 */
.L_x_3626:
[----:B------:R-:W-:-:S04]  /*3990*/  ISETP.NE.U32.AND P1, PT, R6, RZ, PT ;  /* 0x000000ff0600720c */ /* 0x000fc80003f25070 */
[----:B------:R-:W-:-:S13]  /*39a0*/  ISETP.NE.OR.EX P0, PT, R46, RZ, P0, P1 ;  /* 0x000000ff2e00720c */ /* 0x000fda0000705710 */
[----:B------:R-:W-:Y:S05]  /*39b0*/  @!P0 BREAK B3 ;  /* 0x0000000000038942 */ /* 0x000fea0003800000 */
[----:B------:R-:W-:Y:S05]  /*39c0*/  @!P0 BRA `(.L_x_3619) ;  /* 0x0000000400188947 */ /* 0x000fea0003800000 */
.L_x_3621:
[----:B------:R-:W-:Y:S05]  /*39d0*/  BSYNC B3 ;  /* 0x0000000000037941 */ /* 0x000fea0003800000 */
.L_x_3620:
[----:B------:R-:W-:Y:S01]  /*39e0*/  BSSY B3, `(.L_x_3628) ;  /* 0x0000042000037945 */ /* 0x000fe20003800000 */
.L_x_3629:
        /* <DEDUP_REMOVED lines=14> */
[----:B------:R0:W2:Y:S01]  /*3ad0*/  LDG.E.U16.CONSTANT R24, desc[UR4][R16.64] ;  /* 0x0000000410187981 */ /* 0x0000a2000c1e9500 */
[----:B------:R-:W-:Y:S01]  /*3ae0*/  LEA R20, P0, R18, R0, 0x1 ;  /* 0x0000000012147211 */ /* 0x000fe200078008ff */
[----:B------:R-:W-:Y:S01]  /*3af0*/  IMAD.WIDE.U32 R22, R14, UR6, RZ ;  /* 0x000000060e167c25 */ /* 0x000fe2000f8e00ff */
[----:B------:R-:W-:-:S03]  /*3b00*/  IADD3 R21, R19, R21, RZ ;  /* 0x0000001513157210 */ /* 0x000fc60007ffe0ff */
[----:B------:R-:W-:Y:S01]  /*3b10*/  IMAD R15, R14, UR7, R15 ;  /* 0x000000070e0f7c24 */ /* 0x000fe2000f8e020f */
[----:B------:R-:W-:Y:S02]  /*3b20*/  LEA.HI.X R21, R18, R2, R21, 0x1, P0 ;  /* 0x0000000212157211 */ /* 0x000fe400000f0c15 */
[C---:B------:R-:W-:Y:S02]  /*3b30*/  LEA R14, P0, R22.reuse, R0, 0x1 ;  /* 0x00000000160e7211 */ /* 0x040fe400078008ff */
[----:B------:R-:W-:Y:S01]  /*3b40*/  IADD3 R15, R23, R15, RZ ;  /* 0x0000000f170f7210 */ /* 0x000fe20007ffe0ff */
[----:B------:R-:W3:Y:S01]  /*3b50*/  LDG.E.U16.CONSTANT R20, desc[UR4][R20.64] ;  /* 0x0000000414147981 */ /* 0x000ee2000c1e9500 */
[----:B-----5:R-:W-:Y:S02]  /*3b60*/  IMAD R13, R13, UR6, RZ ;  /* 0x000000060d0d7c24 */ /* 0x020fe4000f8e02ff */
[----:B------:R-:W-:Y:S02]  /*3b70*/  LEA.HI.X R15, R22, R2, R15, 0x1, P0 ;  /* 0x00000002160f7211 */ /* 0x000fe400000f0c0f */
[----:B0-----:R-:W-:-:S02]  /*3b80*/  IMAD R17, R12, UR7, R13 ;  /* 0x000000070c117c24 */ /* 0x001fc4000f8e020d */
[----:B------:R-:W-:Y:S02]  /*3b90*/  IMAD.WIDE.U32 R12, R12, UR6, RZ ;  /* 0x000000060c0c7c25 */ /* 0x000fe4000f8e00ff */
[----:B------:R3:W4:Y:S01]  /*3ba0*/  LDG.E.U16.CONSTANT R15, desc[UR4][R14.64] ;  /* 0x000000040e0f7981 */ /* 0x000722000c1e9500 */
[----:B------:R-:W-:Y:S02]  /*3bb0*/  LEA R16, P0, R12, R0, 0x1 ;  /* 0x000000000c107211 */ /* 0x000fe400078008ff */
[----:B------:R-:W-:-:S04]  /*3bc0*/  IADD3 R17, R13, R17, RZ ;  /* 0x000000110d117210 */ /* 0x000fc80007ffe0ff */
[----:B------:R-:W-:-:S06]  /*3bd0*/  LEA.HI.X R17, R12, R2, R17, 0x1, P0 ;  /* 0x000000020c117211 */ /* 0x000fcc00000f0c11 */
[----:B------:R0:W5:Y:S01]  /*3be0*/  LDG.E.U16.CONSTANT R17, desc[UR4][R16.64] ;  /* 0x0000000410117981 */ /* 0x000162000c1e9500 */
[----:B------:R-:W-:Y:S02]  /*3bf0*/  MOV R49, R47 ;  /* 0x0000002f00317202 */ /* 0x000fe40000000f00 */
[----:B------:R-:W-:Y:S02]  /*3c00*/  IADD3 R6, P0, R6, 0x4, RZ ;  /* 0x0000000406067810 */ /* 0x000fe40007f1e0ff */
[----:B------:R-:W-:Y:S02]  /*3c10*/  IADD3 R10, P1, R10, 0x20, RZ ;  /* 0x000000200a0a7810 */ /* 0x000fe40007f3e0ff */
[----:B------:R-:W-:Y:S02]  /*3c20*/  IADD3.X R46, RZ, R46, RZ, P0, !PT ;  /* 0x0000002eff2e7210 */ /* 0x000fe400007fe4ff */
[----:B------:R-:W-:Y:S02]  /*3c30*/  ISETP.NE.U32.AND P0, PT, R6, RZ, PT ;  /* 0x000000ff0600720c */ /* 0x000fe40003f05070 */
[----:B------:R-:W-:-:S02]  /*3c40*/  IADD3.X R11, RZ, R11, RZ, P1, !PT ;  /* 0x0000000bff0b7210 */ /* 0x000fc40000ffe4ff */
[----:B------:R-:W-:Y:S02]  /*3c50*/  ISETP.NE.AND.EX P0, PT, R46, RZ, PT, P0 ;  /* 0x000000ff2e00720c */ /* 0x000fe40003f05300 */
[----:B--2---:R-:W-:-:S04]  /*3c60*/  PRMT R12, R24, 0x9910, RZ ;  /* 0x00009910180c7816 */ /* 0x004fc800000000ff */
[----:B------:R-:W-:Y:S01]  /*3c70*/  SHF.R.S32.HI R18, RZ, 0x1f, R12 ;  /* 0x0000001fff127819 */ /* 0x000fe2000001140c */
[----:B------:R-:W-:-:S04]  /*3c80*/  IMAD.WIDE.U32 R48, R5, R12, R48 ;  /* 0x0000000c05307225 */ /* 0x000fc800078e0030 */
[----:B------:R-:W-:Y:S01]  /*3c90*/  IMAD R18, R18, R5, RZ ;  /* 0x0000000512127224 */ /* 0x000fe200078e02ff */
[----:B---3--:R-:W-:-:S03]  /*3ca0*/  PRMT R14, R20, 0x9910, RZ ;  /* 0x00009910140e7816 */ /* 0x008fc600000000ff */
[----:B------:R-:W-:Y:S01]  /*3cb0*/  IMAD R13, R7, R12, R18 ;  /* 0x0000000c070d7224 */ /* 0x000fe200078e0212 */
[----:B------:R-:W-:-:S04]  /*3cc0*/  SHF.R.S32.HI R12, RZ, 0x1f, R14 ;  /* 0x0000001fff0c7819 */ /* 0x000fc8000001140e */
[----:B------:R-:W-:Y:S02]  /*3cd0*/  IADD3 R49, R49, R13, RZ ;  /* 0x0000000d31317210 */ /* 0x000fe40007ffe0ff */
[----:B----4-:R-:W-:Y:S01]  /*3ce0*/  PRMT R15, R15, 0x9910, RZ ;  /* 0x000099100f0f7816 */ /* 0x010fe200000000ff */
[----:B------:R-:W-:Y:S02]  /*3cf0*/  IMAD R12, R12, R5, RZ ;  /* 0x000000050c0c7224 */ /* 0x000fe400078e02ff */
[----:B------:R-:W-:Y:S01]  /*3d00*/  IMAD.WIDE.U32 R48, R5, R14, R48 ;  /* 0x0000000e05307225 */ /* 0x000fe200078e0030 */
[----:B0-----:R-:W-:-:S03]  /*3d10*/  MOV R16, R15 ;  /* 0x0000000f00107202 */ /* 0x001fc60000000f00 */
[----:B------:R-:W-:Y:S01]  /*3d20*/  IMAD R13, R7, R14, R12 ;  /* 0x0000000e070d7224 */ /* 0x000fe200078e020c */
[----:B------:R-:W-:-:S04]  /*3d30*/  SHF.R.S32.HI R18, RZ, 0x1f, R16 ;  /* 0x0000001fff127819 */ /* 0x000fc80000011410 */
[----:B------:R-:W-:Y:S01]  /*3d40*/  IADD3 R49, R49, R13, RZ ;  /* 0x0000000d31317210 */ /* 0x000fe20007ffe0ff */
[----:B------:R-:W-:Y:S01]  /*3d50*/  IMAD R18, R18, R5, RZ ;  /* 0x0000000512127224 */ /* 0x000fe200078e02ff */
[----:B-----5:R-:W-:-:S03]  /*3d60*/  PRMT R12, R17, 0x9910, RZ ;  /* 0x00009910110c7816 */ /* 0x020fc600000000ff */
[-C--:B------:R-:W-:Y:S02]  /*3d70*/  IMAD R13, R7, R16.reuse, R18 ;  /* 0x00000010070d7224 */ /* 0x080fe400078e0212 */
[----:B------:R-:W-:Y:S01]  /*3d80*/  IMAD.WIDE.U32 R48, R5, R16, R48 ;  /* 0x0000001005307225 */ /* 0x000fe200078e0030 */
[----:B------:R-:W-:-:S04]  /*3d90*/  SHF.R.S32.HI R14, RZ, 0x1f, R12 ;  /* 0x0000001fff0e7819 */ /* 0x000fc8000001140c */
[----:B------:R-:W-:Y:S01]  /*3da0*/  IADD3 R49, R49, R13, RZ ;  /* 0x0000000d31317210 */ /* 0x000fe20007ffe0ff */
[----:B------:R-:W-:-:S04]  /*3db0*/  IMAD R14, R14, R5, RZ ;  /* 0x000000050e0e7224 */ /* 0x000fc800078e02ff */
[-C--:B------:R-:W-:Y:S02]  /*3dc0*/  IMAD R47, R7, R12.reuse, R14 ;  /* 0x0000000c072f7224 */ /* 0x080fe400078e020e */
[----:B------:R-:W-:-:S05]  /*3dd0*/  IMAD.WIDE.U32 R48, R5, R12, R48 ;  /* 0x0000000c05307225 */ /* 0x000fca00078e0030 */
[----:B------:R-:W-:Y:S01]  /*3de0*/  IADD3 R47, R49, R47, RZ ;  /* 0x0000002f312f7210 */ /* 0x000fe20007ffe0ff */
[----:B------:R-:W-:Y:S06]  /*3df0*/  @P0 BRA `(.L_x_3629) ;  /* 0xfffffff800fc0947 */ /* 0x000fec000383ffff */
[----:B------:R-:W-:Y:S05]  /*3e00*/  BSYNC B3 ;  /* 0x0000000000037941 */ /* 0x000fea0003800000 */
.L_x_3628:
[----:B------:R-:W-:Y:S02]  /*3e10*/  MOV R18, R10 ;  /* 0x0000000a00127202 */ /* 0x000fe40000000f00 */
[----:B------:R-:W-:-:S07]  /*3e20*/  MOV R19, R11 ;  /* 0x0000000b00137202 */ /* 0x000fce0000000f00 */
.L_x_3619:
[----:B------:R-:W-:Y:S05]  /*3e30*/  BSYNC B0 ;  /* 0x0000000000007941 */ /* 0x000fea0003800000 */
.L_x_3618:
        /* <DEDUP_REMOVED lines=15> */
[----:B------:R-:W-:-:S06]  /*3f30*/  IMAD R48, R5, R12, R48 ;  /* 0x0000000c05307224 */ /* 0x000fcc00078e0230 */
        /* <DEDUP_REMOVED lines=15> */
[----:B------:R-:W2:Y:S03]  /*4030*/  LDG.E.U16.CONSTANT R10, desc[UR4][R10.64] ;  /* 0x000000040a0a7981 */ /* 0x000ea6000c1e9500 */
[----:B------:R-:W-:-:S04]  /*4040*/  @P0 IADD3 R7, R17, R7, RZ ;  /* 0x0000000711070210 */ /* 0x000fc80007ffe0ff */
[----:B------:R-:W-:-:S05]  /*4050*/  @P0 LEA.HI.X R7, R16, R2, R7, 0x1, P1 ;  /* 0x0000000210070211 */ /* 0x000fca00008f0c07 */
[----:B------:R-:W3:Y:S01]  /*4060*/  @P0 LDG.E.U16.CONSTANT R6, desc[UR4][R6.64] ;  /* 0x0000000406060981 */ /* 0x000ee2000c1e9500 */
[----:B--2---:R-:W-:-:S05]  /*4070*/  PRMT R0, R10, 0x9910, RZ ;  /* 0x000099100a007816 */ /* 0x004fca00000000ff */
[----:B------:R-:W-:Y:S01]  /*4080*/  IMAD R48, R5, R0, R48 ;  /* 0x0000000005307224 */ /* 0x000fe200078e0230 */
[----:B---3--:R-:W-:-:S05]  /*4090*/  @P0 PRMT R0, R6, 0x9910, RZ ;  /* 0x0000991006000816 */ /* 0x008fca00000000ff */
[----:B------:R-:W-:-:S07]  /*40a0*/  @P0 IMAD R48, R5, R0, R48 ;  /* 0x0000000005300224 */ /* 0x000fce00078e0230 */
.L_x_3617:
[----:B------:R-:W-:Y:S05]  /*40b0*/  BSYNC B1 ;  /* 0x0000000000017941 */ /* 0x000fea0003800000 */
.L_x_3616:
[----:B------:R0:W-:Y:S01]  /*40c0*/  STG.E.U16 desc[UR4][R8.64], R48 ;  /* 0x0000003008007986 */ /* 0x0001e2000c101504 */
[----:B------:R-:W-:-:S07]  /*40d0*/  IADD3 R3, R3, 0x80, RZ ;  /* 0x0000008003037810 */ /* 0x000fce0007ffe0ff */
.L_x_3614:
[----:B------:R-:W-:Y:S05]  /*40e0*/  BSYNC B2 ;  /* 0x0000000000027941 */ /* 0x000fea0003800000 */
.L_x_3613:
        /* <DEDUP_REMOVED lines=462> */
.L_x_3633:
        /* <DEDUP_REMOVED lines=71> */
.L_x_3643:
        /* <DEDUP_REMOVED lines=243> */
.L_x_3642:
[----:B------:R-:W-:Y:S02]  /*7170*/  MOV R18, R10 ;  /* 0x0000000a00127202 */ /* 0x000fe40000000f00 */
[----:B------:R-:W-:-:S07]  /*7180*/  MOV R19, R11 ;  /* 0x0000000b00137202 */ /* 0x000fce0000000f00 */
.L_x_3641:
[----:B------:R-:W-:Y:S05]  /*7190*/  BSYNC B5 ;  /* 0x0000000000057941 */ /* 0x000fea0003800000 */
.L_x_3640:
        /* <DEDUP_REMOVED lines=130> */
.L_x_3645:
[----:B------:R-:W-:Y:S05]  /*79c0*/  BSYNC B5 ;  /* 0x0000000000057941 */ /* 0x000fea0003800000 */
.L_x_3644:
[----:B------:R-:W-:-:S04]  /*79d0*/  ISETP.NE.U32.AND P1, PT, R6, RZ, PT ;  /* 0x000000ff0600720c */ /* 0x000fc80003f25070 */
[----:B------:R-:W-:-:S13]  /*79e0*/  ISETP.NE.OR.EX P0, PT, R46, RZ, P0, P1 ;  /* 0x000000ff2e00720c */ /* 0x000fda0000705710 */
[----:B------:R-:W-:Y:S05]  /*79f0*/  @!P0 BREAK B2 ;  /* 0x0000000000028942 */ /* 0x000fea0003800000 */
[----:B------:R-:W-:Y:S05]  /*7a00*/  @!P0 BRA `(.L_x_3637) ;  /* 0x0000000400188947 */ /* 0x000fea0003800000 */
.L_x_3639:
[----:B------:R-:W-:Y:S05]  /*7a10*/  BSYNC B2 ;  /* 0x0000000000027941 */ /* 0x000fea0003800000 */
.L_x_3638:
[----:B------:R-:W-:Y:S01]  /*7a20*/  BSSY B2, `(.L_x_3646) ;  /* 0x0000042000027945 */ /* 0x000fe20003800000 */
.L_x_3647:
        /* <DEDUP_REMOVED lines=66> */
.L_x_3646:
[----:B------:R-:W-:Y:S02]  /*7e50*/  MOV R18, R10 ;  /* 0x0000000a00127202 */ /* 0x000fe40000000f00 */
[----:B------:R-:W-:-:S07]  /*7e60*/  MOV R19, R11 ;  /* 0x0000000b00137202 */ /* 0x000fce0000000f00 */
.L_x_3637:
[----:B------:R-:W-:Y:S05]  /*7e70*/  BSYNC B3 ;  /* 0x0000000000037941 */ /* 0x000fea0003800000 */
.L_x_3636:
        /* <DEDUP_REMOVED lines=39> */
.L_x_3635:
[----:B------:R-:W-:Y:S05]  /*80f0*/  BSYNC B4 ;  /* 0x0000000000047941 */ /* 0x000fea0003800000 */
.L_x_3634:
[----:B------:R0:W-:Y:S01]  /*8100*/  STG.E.U16 desc[UR4][R8.64], R48 ;  /* 0x0000003008007986 */ /* 0x0001e2000c101504 */
[----:B------:R-:W-:-:S04]  /*8110*/  IADD3 R3, R3, 0x80, RZ ;  /* 0x0000008003037810 */ /* 0x000fc80007ffe0ff */
        /* <DEDUP_REMOVED lines=458> */
.L_x_3649:
        /* <DEDUP_REMOVED lines=71> */
.L_x_3659:
        /* <DEDUP_REMOVED lines=243> */
.L_x_3658:
[----:B------:R-:W-:Y:S02]  /*b160*/  MOV R18, R10 ;  /* 0x0000000a00127202 */ /* 0x000fe40000000f00 */
[----:B------:R-:W-:-:S07]  /*b170*/  MOV R19, R11 ;  /* 0x0000000b00137202 */ /* 0x000fce0000000f00 */
.L_x_3657:
[----:B------:R-:W-:Y:S05]  /*b180*/  BSYNC B5 ;  /* 0x0000000000057941 */ /* 0x000fea0003800000 */
.L_x_3656:
        /* <DEDUP_REMOVED lines=130> */
.L_x_3661:
[----:B------:R-:W-:Y:S05]  /*b9b0*/  BSYNC B5 ;  /* 0x0000000000057941 */ /* 0x000fea0003800000 */
.L_x_3660:
[----:B------:R-:W-:-:S04]  /*b9c0*/  ISETP.NE.U32.AND P1, PT, R6, RZ, PT ;  /* 0x000000ff0600720c */ /* 0x000fc80003f25070 */
[----:B------:R-:W-:-:S13]  /*b9d0*/  ISETP.NE.OR.EX P0, PT, R46, RZ, P0, P1 ;  /* 0x000000ff2e00720c */ /* 0x000fda0000705710 */
[----:B------:R-:W-:Y:S05]  /*b9e0*/  @!P0 BREAK B2 ;  /* 0x0000000000028942 */ /* 0x000fea0003800000 */
[----:B------:R-:W-:Y:S05]  /*b9f0*/  @!P0 BRA `(.L_x_3653) ;  /* 0x00000004001c8947 */ /* 0x000fea0003800000 */
.L_x_3655:
[----:B------:R-:W-:Y:S05]  /*ba00*/  BSYNC B2 ;  /* 0x0000000000027941 */ /* 0x000fea0003800000 */
.L_x_3654:
[----:B------:R-:W-:Y:S01]  /*ba10*/  BSSY B2, `(.L_x_3662) ;  /* 0x0000043000027945 */ /* 0x000fe20003800000 */
.L_x_3663:
        /* <DEDUP_REMOVED lines=67> */
.L_x_3662:
[----:B------:R-:W-:Y:S02]  /*be50*/  MOV R18, R10 ;  /* 0x0000000a00127202 */ /* 0x000fe40000000f00 */
[----:B------:R-:W-:-:S07]  /*be60*/  MOV R19, R11 ;  /* 0x0000000b00137202 */ /* 0x000fce0000000f00 */
.L_x_3653:
[----:B------:R-:W-:Y:S05]  /*be70*/  BSYNC B3 ;  /* 0x0000000000037941 */ /* 0x000fea0003800000 */
.L_x_3652:
        /* <DEDUP_REMOVED lines=39> */
.L_x_3651:
[----:B------:R-:W-:Y:S05]  /*c0f0*/  BSYNC B4 ;  /* 0x0000000000047941 */ /* 0x000fea0003800000 */
.L_x_3650:
[----:B------:R1:W-:Y:S01]  /*c100*/  STG.E.U16 desc[UR4][R8.64], R48 ;  /* 0x0000003008007986 */ /* 0x0003e2000c101504 */
[----:B------:R-:W-:-:S07]  /*c110*/  IADD3 R3, R3, 0x80, RZ ;  /* 0x0000008003037810 */ /* 0x000fce0007ffe0ff */
.L_x_3632:
        /* <DEDUP_REMOVED lines=458> */
.L_x_3665:
        /* <DEDUP_REMOVED lines=71> */
.L_x_3675:
        /* <DEDUP_REMOVED lines=243> */
.L_x_3674:
[----:B------:R-:W-:Y:S02]  /*f160*/  MOV R18, R10 ;  /* 0x0000000a00127202 */ /* 0x000fe40000000f00 */
[----:B------:R-:W-:-:S07]  /*f170*/  MOV R19, R11 ;  /* 0x0000000b00137202 */ /* 0x000fce0000000f00 */
.L_x_3673:
[----:B------:R-:W-:Y:S05]  /*f180*/  BSYNC B5 ;  /* 0x0000000000057941 */ /* 0x000fea0003800000 */
.L_x_3672:
        /* <DEDUP_REMOVED lines=130> */
.L_x_3677:
[----:B------:R-:W-:Y:S05]  /*f9b0*/  BSYNC B5 ;  /* 0x0000000000057941 */ /* 0x000fea0003800000 */
.L_x_3676:
[----:B------:R-:W-:-:S04]  /*f9c0*/  ISETP.NE.U32.AND P1, PT, R6, RZ, PT ;  /* 0x000000ff0600720c */ /* 0x000fc80003f25070 */
[----:B------:R-:W-:-:S13]  /*f9d0*/  ISETP.NE.OR.EX P0, PT, R46, RZ, P0, P1 ;  /* 0x000000ff2e00720c */ /* 0x000fda0000705710 */
[----:B------:R-:W-:Y:S05]  /*f9e0*/  @!P0 BREAK B2 ;  /* 0x0000000000028942 */ /* 0x000fea0003800000 */
[----:B------:R-:W-:Y:S05]  /*f9f0*/  @!P0 BRA `(.L_x_3669) ;  /* 0x00000004001c8947 */ /* 0x000fea0003800000 */
.L_x_3671:
[----:B------:R-:W-:Y:S05]  /*fa00*/  BSYNC B2 ;  /* 0x0000000000027941 */ /* 0x000fea0003800000 */
.L_x_3670:
[----:B------:R-:W-:Y:S01]  /*fa10*/  BSSY B2, `(.L_x_3678) ;  /* 0x0000043000027945 */ /* 0x000fe20003800000 */
.L_x_3679:
        /* <DEDUP_REMOVED lines=67> */
.L_x_3678:
[----:B------:R-:W-:Y:S02]  /*fe50*/  MOV R18, R10 ;  /* 0x0000000a00127202 */ /* 0x000fe40000000f00 */
[----:B------:R-:W-:-:S07]  /*fe60*/  MOV R19, R11 ;  /* 0x0000000b00137202 */ /* 0x000fce0000000f00 */
.L_x_3669:
[----:B------:R-:W-:Y:S05]  /*fe70*/  BSYNC B3 ;  /* 0x0000000000037941 */ /* 0x000fea0003800000 */
.L_x_3668:
        /* <DEDUP_REMOVED lines=39> */
.L_x_3667:
[----:B------:R-:W-:Y:S05]  /*100f0*/  BSYNC B4 ;  /* 0x0000000000047941 */ /* 0x000fea0003800000 */
.L_x_3666:
[----:B------:R0:W-:Y:S01]  /*10100*/  STG.E.U16 desc[UR4][R8.64], R48 ;  /* 0x0000003008007986 */ /* 0x0001e2000c101504 */
[----:B------:R-:W-:-:S07]  /*10110*/  IADD3 R3, R3, 0x80, RZ ;  /* 0x0000008003037810 */ /* 0x000fce0007ffe0ff */
.L_x_3648:
        /* <DEDUP_REMOVED lines=458> */
.L_x_3681:
        /* <DEDUP_REMOVED lines=71> */
.L_x_3691:
        /* <DEDUP_REMOVED lines=243> */
.L_x_3690:
[----:B------:R-:W-:Y:S02]  /*13160*/  MOV R18, R10 ;  /* 0x0000000a00127202 */ /* 0x000fe40000000f00 */
[----:B------:R-:W-:-:S07]  /*13170*/  MOV R19, R11 ;  /* 0x0000000b00137202 */ /* 0x000fce0000000f00 */
.L_x_3689:
[----:B------:R-:W-:Y:S05]  /*13180*/  BSYNC B5 ;  /* 0x0000000000057941 */ /* 0x000fea0003800000 */
.L_x_3688:
        /* <DEDUP_REMOVED lines=130> */
.L_x_3693:
[----:B------:R-:W-:Y:S05]  /*139b0*/  BSYNC B5 ;  /* 0x0000000000057941 */ /* 0x000fea0003800000 */
.L_x_3692:
[----:B------:R-:W-:-:S04]  /*139c0*/  ISETP.NE.U32.AND P1, PT, R6, RZ, PT ;  /* 0x000000ff0600720c */ /* 0x000fc80003f25070 */
[----:B------:R-:W-:-:S13]  /*139d0*/  ISETP.NE.OR.EX P0, PT, R46, RZ, P0, P1 ;  /* 0x000000ff2e00720c */ /* 0x000fda0000705710 */
[----:B------:R-:W-:Y:S05]  /*139e0*/  @!P0 BREAK B2 ;  /* 0x0000000000028942 */ /* 0x000fea0003800000 */
[----:B------:R-:W-:Y:S05]  /*139f0*/  @!P0 BRA `(.L_x_3685) ;  /* 0x00000004001c8947 */ /* 0x000fea0003800000 */
.L_x_3687:
[----:B------:R-:W-:Y:S05]  /*13a00*/  BSYNC B2 ;  /* 0x0000000000027941 */ /* 0x000fea0003800000 */
.L_x_3686:
[----:B------:R-:W-:Y:S01]  /*13a10*/  BSSY B2, `(.L_x_3694) ;  /* 0x0000043000027945 */ /* 0x000fe20003800000 */
.L_x_3695:
        /* <DEDUP_REMOVED lines=67> */
.L_x_3694:
[----:B------:R-:W-:Y:S02]  /*13e50*/  MOV R18, R10 ;  /* 0x0000000a00127202 */ /* 0x000fe40000000f00 */
[----:B------:R-:W-:-:S07]  /*13e60*/  MOV R19, R11 ;  /* 0x0000000b00137202 */ /* 0x000fce0000000f00 */
.L_x_3685:
[----:B------:R-:W-:Y:S05]  /*13e70*/  BSYNC B3 ;  /* 0x0000000000037941 */ /* 0x000fea0003800000 */
.L_x_3684:
        /* <DEDUP_REMOVED lines=39> */
.L_x_3683:
[----:B------:R-:W-:Y:S05]  /*140f0*/  BSYNC B4 ;  /* 0x0000000000047941 */ /* 0x000fea0003800000 */
.L_x_3682:
[----:B------:R2:W-:Y:S01]  /*14100*/  STG.E.U16 desc[UR4][R8.64], R48 ;  /* 0x0000003008007986 */ /* 0x0005e2000c101504 */
[----:B------:R-:W-:-:S07]  /*14110*/  IADD3 R3, R3, 0x80, RZ ;  /* 0x0000008003037810 */ /* 0x000fce0007ffe0ff */
.L_x_3664:
        /* <DEDUP_REMOVED lines=459> */
.L_x_3697:
        /* <DEDUP_REMOVED lines=71> */
.L_x_3707:
        /* <DEDUP_REMOVED lines=243> */
.L_x_3706:
[----:B------:R-:W-:Y:S02]  /*17170*/  MOV R18, R10 ;  /* 0x0000000a00127202 */ /* 0x000fe40000000f00 */
[----:B------:R-:W-:-:S07]  /*17180*/  MOV R19, R11 ;  /* 0x0000000b00137202 */ /* 0x000fce0000000f00 */
.L_x_3705:
[----:B------:R-:W-:Y:S05]  /*17190*/  BSYNC B5 ;  /* 0x0000000000057941 */ /* 0x000fea0003800000 */
.L_x_3704:
        /* <DEDUP_REMOVED lines=130> */
.L_x_3709:
[----:B------:R-:W-:Y:S05]  /*179c0*/  BSYNC B5 ;  /* 0x0000000000057941 */ /* 0x000fea0003800000 */
.L_x_3708:
[----:B------:R-:W-:-:S04]  /*179d0*/  ISETP.NE.U32.AND P1, PT, R6, RZ, PT ;  /* 0x000000ff0600720c */ /* 0x000fc80003f25070 */
[----:B------:R-:W-:-:S13]  /*179e0*/  ISETP.NE.OR.EX P0, PT, R46, RZ, P0, P1 ;  /* 0x000000ff2e00720c */ /* 0x000fda0000705710 */
[----:B------:R-:W-:Y:S05]  /*179f0*/  @!P0 BREAK B2 ;  /* 0x0000000000028942 */ /* 0x000fea0003800000 */
[----:B------:R-:W-:Y:S05]  /*17a00*/  @!P0 BRA `(.L_x_3701) ;  /* 0x00000004001c8947 */ /* 0x000fea0003800000 */
.L_x_3703:
[----:B------:R-:W-:Y:S05]  /*17a10*/  BSYNC B2 ;  /* 0x0000000000027941 */ /* 0x000fea0003800000 */
.L_x_3702:
[----:B------:R-:W-:Y:S01]  /*17a20*/  BSSY B2, `(.L_x_3710) ;  /* 0x0000043000027945 */ /* 0x000fe20003800000 */
.L_x_3711:
        /* <DEDUP_REMOVED lines=67> */
.L_x_3710:
[----:B------:R-:W-:Y:S02]  /*17e60*/  MOV R18, R10 ;  /* 0x0000000a00127202 */ /* 0x000fe40000000f00 */
[----:B------:R-:W-:-:S07]  /*17e70*/  MOV R19, R11 ;  /* 0x0000000b00137202 */ /* 0x000fce0000000f00 */
.L_x_3701:
[----:B------:R-:W-:Y:S05]  /*17e80*/  BSYNC B3 ;  /* 0x0000000000037941 */ /* 0x000fea0003800000 */
.L_x_3700:
        /* <DEDUP_REMOVED lines=39> */
.L_x_3699:
[----:B------:R-:W-:Y:S05]  /*18100*/  BSYNC B4 ;  /* 0x0000000000047941 */ /* 0x000fea0003800000 */
.L_x_3698:
[----:B------:R1:W-:Y:S01]  /*18110*/  STG.E.U16 desc[UR4][R8.64], R48 ;  /* 0x0000003008007986 */ /* 0x0003e2000c101504 */
[----:B------:R-:W-:-:S07]  /*18120*/  IADD3 R3, R3, 0x80, RZ ;  /* 0x0000008003037810 */ /* 0x000fce0007ffe0ff */
.L_x_3680:
[----:B------:R-:W-:-:S13]  /*18130*/  ISETP.GE.AND P0, PT, R3, UR8, PT ;  /* 0x0000000803007c0c */ /* 0x000fda000bf06270 */
[----:B------:R-:W-:Y:S05]  /*18140*/  @P0 BREAK B0 ;  /* 0x0000000000000942 */ /* 0x000fea0003800000 */
[----:B------:R-:W-:Y:S05]  /*18150*/  @P0 BRA `(.L_x_3696) ;  /* 0x0000003c00fc0947 */ /* 0x000fea0003800000 */
[----:B------:R-:W-:Y:S05]  /*18160*/  BSYNC B0 ;  /* 0x0000000000007941 */ /* 0x000fea0003800000 */
.L_x_3631:
        /* <DEDUP_REMOVED lines=456> */
.L_x_3712:
        /* <DEDUP_REMOVED lines=71> */
.L_x_3722:
        /* <DEDUP_REMOVED lines=243> */
.L_x_3721:
[----:B------:R-:W-:Y:S02]  /*1b190*/  MOV R18, R10 ;  /* 0x0000000a00127202 */ /* 0x000fe40000000f00 */
[----:B------:R-:W-:-:S07]  /*1b1a0*/  MOV R19, R11 ;  /* 0x0000000b00137202 */ /* 0x000fce0000000f00 */
.L_x_3720:
[----:B------:R-:W-:Y:S05]  /*1b1b0*/  BSYNC B5 ;  /* 0x0000000000057941 */ /* 0x000fea0003800000 */
.L_x_3719:
        /* <DEDUP_REMOVED lines=130> */
.L_x_3724:
[----:B------:R-:W-:Y:S05]  /*1b9e0*/  BSYNC B5 ;  /* 0x0000000000057941 */ /* 0x000fea0003800000 */
.L_x_3723:
[----:B------:R-:W-:-:S04]  /*1b9f0*/  ISETP.NE.U32.AND P1, PT, R6, RZ, PT ;  /* 0x000000ff0600720c */ /* 0x000fc80003f25070 */
[----:B------:R-:W-:-:S13]  /*1ba00*/  ISETP.NE.OR.EX P0, PT, R46, RZ, P0, P1 ;  /* 0x000000ff2e00720c */ /* 0x000fda0000705710 */
[----:B------:R-:W-:Y:S05]  /*1ba10*/  @!P0 BREAK B2 ;  /* 0x0000000000028942 */ /* 0x000fea0003800000 */
[----:B------:R-:W-:Y:S05]  /*1ba20*/  @!P0 BRA `(.L_x_3716) ;  /* 0x00000004001c8947 */ /* 0x000fea0003800000 */
.L_x_3718:
[----:B------:R-:W-:Y:S05]  /*1ba30*/  BSYNC B2 ;  /* 0x0000000000027941 */ /* 0x000fea0003800000 */
.L_x_3717:
[----:B------:R-:W-:Y:S01]  /*1ba40*/  BSSY B2, `(.L_x_3725) ;  /* 0x0000043000027945 */ /* 0x000fe20003800000 */
.L_x_3726:
        /* <DEDUP_REMOVED lines=67> */
.L_x_3725:
[----:B------:R-:W-:Y:S02]  /*1be80*/  MOV R18, R10 ;  /* 0x0000000a00127202 */ /* 0x000fe40000000f00 */
[----:B------:R-:W-:-:S07]  /*1be90*/  MOV R19, R11 ;  /* 0x0000000b00137202 */ /* 0x000fce0000000f00 */
.L_x_3716:
[----:B------:R-:W-:Y:S05]  /*1bea0*/  BSYNC B3 ;  /* 0x0000000000037941 */ /* 0x000fea0003800000 */
.L_x_3715:
        /* <DEDUP_REMOVED lines=39> */
.L_x_3714:
[----:B------:R-:W-:Y:S05]  /*1c120*/  BSYNC B4 ;  /* 0x0000000000047941 */ /* 0x000fea0003800000 */
.L_x_3713:
[----:B------:R3:W-:Y:S01]  /*1c130*/  STG.E.U16 desc[UR4][R8.64], R48 ;  /* 0x0000003008007986 */ /* 0x0007e2000c101504 */
[----:B------:R-:W-:-:S07]  /*1c140*/  IADD3 R3, R3, 0x80, RZ ;  /* 0x0000008003037810 */ /* 0x000fce0007ffe0ff */
.L_x_3696:
[----:B------:R-:W-:Y:S05]  /*1c150*/  BSYNC B1 ;  /* 0x0000000000017941 */ /* 0x000fea0003800000 */
.L_x_3630:
        /* <DEDUP_REMOVED lines=459> */
.L_x_3727:
        /* <DEDUP_REMOVED lines=57> */
[----:B------:R-:W-:Y:S02]  /*1e1a0*/  CS2R R46, SRZ ;  /* 0x00000000002e7805 */ /* 0x000fe4000001ff00 */
[----:B------:R-:W-:Y:S02]  /*1e1b0*/  IADD3.X R7, RZ, ~R13, RZ, P0, !PT ;  /* 0x8000000dff077210 */ /* 0x000fe400007fe4ff */
[----:B------:R-:W-:Y:S02]  /*1e1c0*/  MOV R10, R16 ;  /* 0x00000010000a7202 */ /* 0x000fe40000000f00 */
[----:B------:R-:W-:-:S02]  /*1e1d0*/  ISETP.GE.AND P0, PT, R7, RZ, PT ;  /* 0x000000ff0700720c */ /* 0x000fc40003f06270 */
        /* <DEDUP_REMOVED lines=11> */
.L_x_3737:
        /* <DEDUP_REMOVED lines=47> */
[----:B------:R-:W5:Y:S01]  /*1e580*/  LDG.E.U16.CONSTANT R42, desc[UR4][R16.64] ;  /* 0x00000004102a7981 */ /* 0x000f62000c1e9500 */
[----:B------:R-:W-:Y:S01]  /*1e590*/  IADD3 R13, R13, R19, RZ ;  /* 0x000000130d0d7210 */ /* 0x000fe20007ffe0ff */
[----:B-1----:R-:W-:-:S03]  /*1e5a0*/  IMAD R15, R21, UR6, RZ ;  /* 0x00000006150f7c24 */ /* 0x002fc6000f8e02ff */
[----:B------:R-:W-:Y:S01]  /*1e5b0*/  LEA.HI.X R19, R12, R2, R13, 0x1, P1 ;  /* 0x000000020c137211 */ /* 0x000fe200008f0c0d */
[----:B------:R-:W-:-:S04]  /*1e5c0*/  IMAD.WIDE.U32 R12, R20, UR6, RZ ;  /* 0x00000006140c7c25 */ /* 0x000fc8000f8e00ff */
[----:B------:R-:W-:Y:S02]  /*1e5d0*/  IMAD R15, R20, UR7, R15 ;  /* 0x00000007140f7c24 */ /* 0x000fe4000f8e020f */
[----:B------:R0:W5:Y:S01]  /*1e5e0*/  LDG.E.U16.CONSTANT R20, desc[UR4][R18.64] ;  /* 0x0000000412147981 */ /* 0x000162000c1e9500 */
[----:B------:R-:W-:Y:S01]  /*1e5f0*/  LEA R14, P1, R12, R0, 0x1 ;  /* 0x000000000c0e7211 */ /* 0x000fe200078208ff */
[----:B------:R-:W-:Y:S01]  /*1e600*/  IMAD R21, R23, UR6, RZ ;  /* 0x0000000617157c24 */ /* 0x000fe2000f8e02ff */
[----:B------:R-:W-:-:S03]  /*1e610*/  IADD3 R13, R13, R15, RZ ;  /* 0x0000000f0d0d7210 */ /* 0x000fc60007ffe0ff */
[----:B------:R-:W-:Y:S01]  /*1e620*/  IMAD R23, R22, UR7, R21 ;  /* 0x0000000716177c24 */ /* 0x000fe2000f8e0215 */
[----:B------:R-:W-:Y:S01]  /*1e630*/  LEA.HI.X R15, R12, R2, R13, 0x1, P1 ;  /* 0x000000020c0f7211 */ /* 0x000fe200008f0c0d */
[----:B------:R-:W-:-:S04]  /*1e640*/  IMAD.WIDE.U32 R12, R22, UR6, RZ ;  /* 0x00000006160c7c25 */ /* 0x000fc8000f8e00ff */
[----:B0-----:R-:W-:Y:S01]  /*1e650*/  IMAD R19, R25, UR6, RZ ;  /* 0x0000000619137c24 */ /* 0x001fe2000f8e02ff */
        /* <DEDUP_REMOVED lines=54> */
[----:B------:R-:W-:Y:S01]  /*1e9c0*/  IMAD R29, R38, UR7, R29 ;  /* 0x00000007261d7c24 */ /* 0x000fe2000f8e021d */
[----:B------:R-:W-:-:S03]  /*1e9d0*/  LEA R12, P1, R14, R0, 0x1 ;  /* 0x000000000e0c7211 */ /* 0x000fc600078208ff */
[----:B------:R0:W5:Y:S01]  /*1e9e0*/  LDG.E.U16.CONSTANT R18, desc[UR4][R18.64] ;  /* 0x0000000412127981 */ /* 0x000162000c1e9500 */
[----:B------:R-:W-:Y:S01]  /*1e9f0*/  IADD3 R13, R15, R29, RZ ;  /* 0x0000001d0f0d7210 */ /* 0x000fe20007ffe0ff */
[----:B------:R-:W-:-:S03]  /*1ea00*/  IMAD R15, R41, UR6, RZ ;  /* 0x00000006290f7c24 */ /* 0x000fc6000f8e02ff */
[----:B------:R-:W-:Y:S01]  /*1ea10*/  LEA.HI.X R13, R14, R2, R13, 0x1, P1 ;  /* 0x000000020e0d7211 */ /* 0x000fe200008f0c0d */
[C---:B------:R-:W-:Y:S02]  /*1ea20*/  IMAD R15, R40.reuse, UR7, R15 ;  /* 0x00000007280f7c24 */ /* 0x040fe4000f8e020f */
[----:B------:R-:W-:Y:S02]  /*1ea30*/  IMAD.WIDE.U32 R40, R40, UR6, RZ ;  /* 0x0000000628287c25 */ /* 0x000fe4000f8e00ff */
[----:B------:R3:W5:Y:S01]  /*1ea40*/  LDG.E.U16.CONSTANT R12, desc[UR4][R12.64] ;  /* 0x000000040c0c7981 */ /* 0x000762000c1e9500 */
[----:B------:R-:W-:Y:S02]  /*1ea50*/  LEA R14, P1, R40, R0, 0x1 ;  /* 0x00000000280e7211 */ /* 0x000fe400078208ff */
[----:B------:R-:W-:-:S04]  /*1ea60*/  IADD3 R15, R41, R15, RZ ;  /* 0x0000000f290f7210 */ /* 0x000fc80007ffe0ff */
[----:B------:R-:W-:-:S05]  /*1ea70*/  LEA.HI.X R15, R40, R2, R15, 0x1, P1 ;  /* 0x00000002280f7211 */ /* 0x000fca00008f0c0f */
[----:B------:R4:W5:Y:S01]  /*1ea80*/  LDG.E.U16.CONSTANT R14, desc[UR4][R14.64] ;  /* 0x000000040e0e7981 */ /* 0x000962000c1e9500 */
[----:B--2---:R-:W-:-:S04]  /*1ea90*/  PRMT R17, R44, 0x9910, RZ ;  /* 0x000099102c117816 */ /* 0x004fc800000000ff */
[----:B0-----:R-:W-:Y:S01]  /*1eaa0*/  SHF.R.S32.HI R19, RZ, 0x1f, R17 ;  /* 0x0000001fff137819 */ /* 0x001fe20000011411 */
[----:B------:R-:W-:-:S04]  /*1eab0*/  IMAD.WIDE.U32 R28, R4, R17, R46 ;  /* 0x00000011041c7225 */ /* 0x000fc800078e002e */
[----:B------:R-:W-:Y:S01]  /*1eac0*/  IMAD R19, R19, R4, RZ ;  /* 0x0000000413137224 */ /* 0x000fe200078e02ff */
[----:B---3--:R-:W-:-:S03]  /*1ead0*/  PRMT R13, R48, 0x9910, RZ ;  /* 0x00009910300d7816 */ /* 0x008fc600000000ff */
[----:B------:R-:W-:Y:S01]  /*1eae0*/  IMAD R19, R6, R17, R19 ;  /* 0x0000001106137224 */ /* 0x000fe200078e0213 */
[----:B------:R-:W-:-:S04]  /*1eaf0*/  SHF.R.S32.HI R17, RZ, 0x1f, R13 ;  /* 0x0000001fff117819 */ /* 0x000fc8000001140d */
[----:B------:R-:W-:Y:S01]  /*1eb00*/  IADD3 R29, R29, R19, RZ ;  /* 0x000000131d1d7210 */ /* 0x000fe20007ffe0ff */
[----:B------:R-:W-:Y:S01]  /*1eb10*/  IMAD R17, R17, R4, RZ ;  /* 0x0000000411117224 */ /* 0x000fe200078e02ff */
[----:B----4-:R-:W-:-:S03]  /*1eb20*/  PRMT R15, R45, 0x9910, RZ ;  /* 0x000099102d0f7816 */ /* 0x010fc600000000ff */
        /* <DEDUP_REMOVED lines=16> */
[----:B------:R-:W-:-:S04]  /*1ec30*/  SHF.R.S32.HI R13, RZ, 0x1f, R15 ;  /* 0x0000001fff0d7819 */ /* 0x000fc8000001140f */
[----:B------:R-:W-:Y:S01]  /*1ec40*/  IADD3 R29, R29, R17, RZ ;  /* 0x000000111d1d7210 */ /* 0x000fe20007ffe0ff */
[----:B------:R-:W-:Y:S01]  /*1ec50*/  IMAD R13, R13, R4, RZ ;  /* 0x000000040d0d7224 */ /* 0x000fe200078e02ff */
[----:B------:R-:W-:-:S03]  /*1ec60*/  PRMT R21, R21, 0x9910, RZ ;  /* 0x0000991015157816 */ /* 0x000fc600000000ff */
[-C--:B------:R-:W-:Y:S01]  /*1ec70*/  IMAD R17, R6, R15.reuse, R13 ;  /* 0x0000000f06117224 */ /* 0x080fe200078e020d */
[----:B------:R-:W-:Y:S01]  /*1ec80*/  SHF.R.S32.HI R13, RZ, 0x1f, R21 ;  /* 0x0000001fff0d7819 */ /* 0x000fe20000011415 */
[----:B------:R-:W-:Y:S01]  /*1ec90*/  IMAD.WIDE.U32 R28, R4, R15, R28 ;  /* 0x0000000f041c7225 */ /* 0x000fe200078e001c */
[----:B------:R-:W-:-:S03]  /*1eca0*/  PRMT R22, R22, 0x9910, RZ ;  /* 0x0000991016167816 */ /* 0x000fc600000000ff */
[----:B------:R-:W-:Y:S01]  /*1ecb0*/  IMAD R15, R13, R4, RZ ;  /* 0x000000040d0f7224 */ /* 0x000fe200078e02ff */
[----:B------:R-:W-:Y:S02]  /*1ecc0*/  IADD3 R29, R29, R17, RZ ;  /* 0x000000111d1d7210 */ /* 0x000fe40007ffe0ff */
        /* <DEDUP_REMOVED lines=45> */
[----:B------:R-:W-:Y:S02]  /*1efa0*/  IADD3 R17, R17, R19, RZ ;  /* 0x0000001311117210 */ /* 0x000fe40007ffe0ff */
[----:B------:R-:W-:Y:S01]  /*1efb0*/  PRMT R19, R18, 0x9910, RZ ;  /* 0x0000991012137816 */ /* 0x000fe200000000ff */
        /* <DEDUP_REMOVED lines=12> */
[----:B------:R-:W-:Y:S02]  /*1f080*/  IADD3 R5, P1, R5, 0x10, RZ ;  /* 0x0000001005057810 */ /* 0x000fe40007f3e0ff */
[----:B------:R-:W-:Y:S01]  /*1f090*/  PRMT R47, R14, 0x9910, RZ ;  /* 0x000099100e2f7816 */ /* 0x000fe200000000ff */
[----:B------:R-:W-:Y:S01]  /*1f0a0*/  IMAD R21, R21, R4, RZ ;  /* 0x0000000415157224 */ /* 0x000fe200078e02ff */
[----:B------:R-:W-:Y:S02]  /*1f0b0*/  IADD3 R13, R13, R23, RZ ;  /* 0x000000170d0d7210 */ /* 0x000fe40007ffe0ff */
[----:B------:R-:W-:Y:S02]  /*1f0c0*/  IADD3.X R7, RZ, R7, RZ, P1, !PT ;  /* 0x00000007ff077210 */ /* 0x000fe40000ffe4ff */
[----:B------:R-:W-:Y:S01]  /*1f0d0*/  ISETP.GE.U32.AND P1, PT, R5, -0xc, PT ;  /* 0xfffffff40500780c */ /* 0x000fe20003f26070 */
[-C--:B------:R-:W-:Y:S01]  /*1f0e0*/  IMAD R21, R6, R19.reuse, R21 ;  /* 0x0000001306157224 */ /* 0x080fe200078e0215 */
[----:B------:R-:W-:Y:S01]  /*1f0f0*/  SHF.R.S32.HI R15, RZ, 0x1f, R47 ;  /* 0x0000001fff0f7819 */ /* 0x000fe2000001142f */
[----:B------:R-:W-:Y:S01]  /*1f100*/  IMAD.WIDE.U32 R12, R4, R19, R12 ;  /* 0x00000013040c7225 */ /* 0x000fe200078e000c */
[----:B------:R-:W-:-:S03]  /*1f110*/  ISETP.GE.AND.EX P1, PT, R7, -0x1, PT, P1 ;  /* 0xffffffff0700780c */ /* 0x000fc60003f26310 */
[----:B------:R-:W-:Y:S01]  /*1f120*/  IMAD R15, R15, R4, RZ ;  /* 0x000000040f0f7224 */ /* 0x000fe200078e02ff */
[----:B------:R-:W-:-:S03]  /*1f130*/  IADD3 R13, R13, R21, RZ ;  /* 0x000000150d0d7210 */ /* 0x000fc60007ffe0ff */
[-C--:B------:R-:W-:Y:S01]  /*1f140*/  IMAD R15, R6, R47.reuse, R15 ;  /* 0x0000002f060f7224 */ /* 0x080fe200078e020f */
[----:B------:R-:W-:Y:S01]  /*1f150*/  IADD3 R10, P2, R10, 0x80, RZ ;  /* 0x000000800a0a7810 */ /* 0x000fe20007f5e0ff */
[----:B------:R-:W-:-:S03]  /*1f160*/  IMAD.WIDE.U32 R46, R4, R47, R12 ;  /* 0x0000002f042e7225 */ /* 0x000fc600078e000c */
[----:B------:R-:W-:Y:S02]  /*1f170*/  IADD3.X R11, RZ, R11, RZ, P2, !PT ;  /* 0x0000000bff0b7210 */ /* 0x000fe400017fe4ff */
[----:B------:R-:W-:Y:S01]  /*1f180*/  IADD3 R47, R47, R15, RZ ;  /* 0x0000000f2f2f7210 */ /* 0x000fe20007ffe0ff */
[----:B------:R-:W-:Y:S06]  /*1f190*/  @!P1 BRA `(.L_x_3737) ;  /* 0xfffffff0003c9947 */ /* 0x000fec000383ffff */
[----:B------:R-:W-:Y:S05]  /*1f1a0*/  BSYNC B5 ;  /* 0x0000000000057941 */ /* 0x000fea0003800000 */
.L_x_3736:
[----:B------:R-:W-:Y:S02]  /*1f1b0*/  MOV R16, R10 ;  /* 0x0000000a00107202 */ /* 0x000fe40000000f00 */
[----:B------:R-:W-:-:S07]  /*1f1c0*/  MOV R17, R11 ;  /* 0x0000000b00117202 */ /* 0x000fce0000000f00 */
.L_x_3735:
[----:B------:R-:W-:Y:S05]  /*1f1d0*/  BSYNC B4 ;  /* 0x0000000000047941 */ /* 0x000fea0003800000 */
.L_x_3734:
        /* <DEDUP_REMOVED lines=24> */
[----:B------:R0:W2:Y:S01]  /*1f360*/  LDG.E.U16.CONSTANT R22, desc[UR4][R30.64] ;  /* 0x000000041e167981 */ /* 0x0000a2000c1e9500 */
[----:B------:R-:W-:Y:S01]  /*1f370*/  LEA R26, P0, R28, R0, 0x1 ;  /* 0x000000001c1a7211 */ /* 0x000fe200078008ff */
[----:B----4-:R-:W-:Y:S01]  /*1f380*/  IMAD R25, R25, UR8, RZ ;  /* 0x0000000819197c24 */ /* 0x010fe2000f8e02ff */
[----:B------:R-:W-:-:S03]  /*1f390*/  IADD3 R23, R29, R27, RZ ;  /* 0x0000001b1d177210 */ /* 0x000fc60007ffe0ff */
[----:B------:R-:W-:Y:S01]  /*1f3a0*/  IMAD R25, R24, UR9, R25 ;  /* 0x0000000918197c24 */ /* 0x000fe2000f8e0219 */
        /* <DEDUP_REMOVED lines=10> */
[----:B------:R4:W5:Y:S01]  /*1f450*/  LDG.E.U16.CONSTANT R20, desc[UR4][R24.64] ;  /* 0x0000000418147981 */ /* 0x000962000c1e9500 */
[----:B0-----:R-:W-:Y:S01]  /*1f460*/  LEA R30, P0, R28, R0, 0x1 ;  /* 0x000000001c1e7211 */ /* 0x001fe200078008ff */
[----:B-1----:R-:W-:Y:S01]  /*1f470*/  IMAD.WIDE.U32 R26, R18, UR8, RZ ;  /* 0x00000008121a7c25 */ /* 0x002fe2000f8e00ff */
[----:B------:R-:W-:-:S03]  /*1f480*/  IADD3 R21, R29, R21, RZ ;  /* 0x000000151d157210 */ /* 0x000fc60007ffe0ff */
[----:B------:R-:W-:Y:S01]  /*1f490*/  IMAD R19, R18, UR9, R19 ;  /* 0x0000000912137c24 */ /* 0x000fe2000f8e0213 */
[----:B------:R-:W-:Y:S02]  /*1f4a0*/  LEA.HI.X R31, R28, R2, R21, 0x1, P0 ;  /* 0x000000021c1f7211 */ /* 0x000fe400000f0c15 */
[C---:B------:R-:W-:Y:S02]  /*1f4b0*/  LEA R32, P0, R26.reuse, R0, 0x1 ;  /* 0x000000001a207211 */ /* 0x040fe400078008ff */
[----:B------:R-:W-:Y:S01]  /*1f4c0*/  IADD3 R19, R27, R19, RZ ;  /* 0x000000131b137210 */ /* 0x000fe20007ffe0ff */
[----:B------:R-:W5:Y:S01]  /*1f4d0*/  LDG.E.U16.CONSTANT R18, desc[UR4][R30.64] ;  /* 0x000000041e127981 */ /* 0x000f62000c1e9500 */
[----:B------:R-:W-:Y:S02]  /*1f4e0*/  IMAD R17, R17, UR8, RZ ;  /* 0x0000000811117c24 */ /* 0x000fe4000f8e02ff */
[----:B------:R-:W-:Y:S01]  /*1f4f0*/  LEA.HI.X R33, R26, R2, R19, 0x1, P0 ;  /* 0x000000021a217211 */ /* 0x000fe200000f0c13 */
[----:B----4-:R-:W-:-:S04]  /*1f500*/  IMAD.WIDE.U32 R24, R16, UR8, RZ ;  /* 0x0000000810187c25 */ /* 0x010fc8000f8e00ff */
[----:B------:R-:W-:Y:S02]  /*1f510*/  IMAD R17, R16, UR9, R17 ;  /* 0x0000000910117c24 */ /* 0x000fe4000f8e0211 */
[----:B------:R-:W4:Y:S01]  /*1f520*/  LDG.E.U16.CONSTANT R16, desc[UR4][R32.64] ;  /* 0x0000000420107981 */ /* 0x000f22000c1e9500 */
[----:B------:R-:W-:Y:S01]  /*1f530*/  IMAD R19, R15, UR8, RZ ;  /* 0x000000080f137c24 */ /* 0x000fe2000f8e02ff */
[----:B------:R-:W-:Y:S01]  /*1f540*/  LEA R28, P0, R24, R0, 0x1 ;  /* 0x00000000181c7211 */ /* 0x000fe200078008ff */
[----:B------:R-:W-:Y:S01]  /*1f550*/  IMAD.WIDE.U32 R26, R14, UR8, RZ ;  /* 0x000000080e1a7c25 */ /* 0x000fe2000f8e00ff */
[----:B------:R-:W-:-:S03]  /*1f560*/  IADD3 R15, R25, R17, RZ ;  /* 0x00000011190f7210 */ /* 0x000fc60007ffe0ff */
[----:B------:R-:W-:Y:S01]  /*1f570*/  IMAD R17, R14, UR9, R19 ;  /* 0x000000090e117c24 */ /* 0x000fe2000f8e0213 */
[----:B------:R-:W-:Y:S01]  /*1f580*/  LEA.HI.X R29, R24, R2, R15, 0x1, P0 ;  /* 0x00000002181d7211 */ /* 0x000fe200000f0c0f */
[----:B------:R-:W-:Y:S01]  /*1f590*/  IMAD R19, R13, UR8, RZ ;  /* 0x000000080d137c24 */ /* 0x000fe2000f8e02ff */
[----:B------:R-:W-:Y:S02]  /*1f5a0*/  LEA R24, P0, R26, R0, 0x1 ;  /* 0x000000001a187211 */ /* 0x000fe400078008ff */
[----:B------:R-:W-:Y:S01]  /*1f5b0*/  IADD3 R17, R27, R17, RZ ;  /* 0x000000111b117210 */ /* 0x000fe20007ffe0ff */
[----:B------:R-:W4:Y:S01]  /*1f5c0*/  LDG.E.U16.CONSTANT R13, desc[UR4][R28.64] ;  /* 0x000000041c0d7981 */ /* 0x000f22000c1e9500 */
[----:B------:R-:W-:Y:S02]  /*1f5d0*/  IMAD.WIDE.U32 R14, R12, UR8, RZ ;  /* 0x000000080c0e7c25 */ /* 0x000fe4000f8e00ff */
[----:B------:R-:W-:Y:S02]  /*1f5e0*/  LEA.HI.X R25, R26, R2, R17, 0x1, P0 ;  /* 0x000000021a197211 */ /* 0x000fe400000f0c11 */
[----:B------:R-:W-:Y:S01]  /*1f5f0*/  IMAD R19, R12, UR9, R19 ;  /* 0x000000090c137c24 */ /* 0x000fe2000f8e0213 */
[----:B------:R-:W-:-:S02]  /*1f600*/  LEA R26, P0, R14, R0, 0x1 ;  /* 0x000000000e1a7211 */ /* 0x000fc400078008ff */
[----:B------:R-:W4:Y:S02]  /*1f610*/  LDG.E.U16.CONSTANT R12, desc[UR4][R24.64] ;  /* 0x00000004180c7981 */ /* 0x000f24000c1e9500 */
[----:B------:R-:W-:-:S04]  /*1f620*/  IADD3 R15, R15, R19, RZ ;  /* 0x000000130f0f7210 */ /* 0x000fc80007ffe0ff */
[----:B------:R-:W-:-:S05]  /*1f630*/  LEA.HI.X R27, R14, R2, R15, 0x1, P0 ;  /* 0x000000020e1b7211 */ /* 0x000fca00000f0c0f */
[----:B------:R-:W4:Y:S01]  /*1f640*/  LDG.E.U16.CONSTANT R14, desc[UR4][R26.64] ;  /* 0x000000041a0e7981 */ /* 0x000f22000c1e9500 */
[----:B------:R-:W-:Y:S02]  /*1f650*/  IADD3 R5, P2, R5, 0x8, RZ ;  /* 0x0000000805057810 */ /* 0x000fe40007f5e0ff */
[----:B------:R-:W-:Y:S02]  /*1f660*/  PLOP3.LUT P0, PT, PT, PT, PT, 0x8, 0x0 ;  /* 0x000000000000781c */ /* 0x000fe40003f0e170 */
[----:B------:R-:W-:Y:S02]  /*1f670*/  IADD3.X R7, RZ, R7, RZ, P2, !PT ;  /* 0x00000007ff077210 */ /* 0x000fe400017fe4ff */
[----:B--2---:R-:W-:-:S04]  /*1f680*/  PRMT R15, R22, 0x9910, RZ ;  /* 0x00009910160f7816 */ /* 0x004fc800000000ff */
[----:B------:R-:W-:-:S05]  /*1f690*/  SHF.R.S32.HI R17, RZ, 0x1f, R15 ;  /* 0x0000001fff117819 */ /* 0x000fca000001140f */
[----:B------:R-:W-:Y:S01]  /*1f6a0*/  IMAD R17, R17, R4, RZ ;  /* 0x0000000411117224 */ /* 0x000fe200078e02ff */
[----:B---3--:R-:W-:Y:S01]  /*1f6b0*/  PRMT R21, R23, 0x9910, RZ ;  /* 0x0000991017157816 */ /* 0x008fe200000000ff */
[----:B------:R-:W-:-:S04]  /*1f6c0*/  IMAD.WIDE.U32 R22, R4, R15, R46 ;  /* 0x0000000f04167225 */ /* 0x000fc800078e002e */
        /* <DEDUP_REMOVED lines=14> */
[----:B----4-:R-:W-:-:S03]  /*1f7b0*/  PRMT R20, R16, 0x9910, RZ ;  /* 0x0000991010147816 */ /* 0x010fc600000000ff */
[----:B------:R-:W-:Y:S01]  /*1f7c0*/  IMAD R16, R15, R4, RZ ;  /* 0x000000040f107224 */ /* 0x000fe200078e02ff */
[----:B------:R-:W-:Y:S02]  /*1f7d0*/  IADD3 R19, R19, R23, RZ ;  /* 0x0000001713137210 */ /* 0x000fe40007ffe0ff */
[----:B------:R-:W-:Y:S01]  /*1f7e0*/  MOV R15, R20 ;  /* 0x00000014000f7202 */ /* 0x000fe20000000f00 */
        /* <DEDUP_REMOVED lines=10> */
[----:B------:R-:W-:Y:S02]  /*1f890*/  IADD3 R17, R17, R19, RZ ;  /* 0x0000001311117210 */ /* 0x000fe40007ffe0ff */
[----:B------:R-:W-:Y:S01]  /*1f8a0*/  MOV R19, R12 ;  /* 0x0000000c00137202 */ /* 0x000fe20000000f00 */
[----:B------:R-:W-:-:S04]  /*1f8b0*/  IMAD R12, R15, R4, RZ ;  /* 0x000000040f0c7224 */ /* 0x000fc800078e02ff */
[-C--:B------:R-:W-:Y:S01]  /*1f8c0*/  IMAD R21, R6, R13.reuse, R12 ;  /* 0x0000000d06157224 */ /* 0x080fe200078e020c */
[----:B------:R-:W-:Y:S01]  /*1f8d0*/  SHF.R.S32.HI R15, RZ, 0x1f, R19 ;  /* 0x0000001fff0f7819 */ /* 0x000fe20000011413 */
[----:B------:R-:W-:Y:S01]  /*1f8e0*/  IMAD.WIDE.U32 R12, R4, R13, R16 ;  /* 0x0000000d040c7225 */ /* 0x000fe200078e0010 */
[----:B------:R-:W-:-:S03]  /*1f8f0*/  PRMT R47, R14, 0x9910, RZ ;  /* 0x000099100e2f7816 */ /* 0x000fc600000000ff */
        /* <DEDUP_REMOVED lines=8> */
[----:B------:R-:W-:Y:S01]  /*1f980*/  IMAD R15, R6, R47, R15 ;  /* 0x0000002f060f7224 */ /* 0x000fe200078e020f */
[----:B------:R-:W-:Y:S01]  /*1f990*/  IADD3.X R17, RZ, R11, RZ, P1, !PT ;  /* 0x0000000bff117210 */ /* 0x000fe20000ffe4ff */
[----:B------:R-:W-:Y:S01]  /*1f9a0*/  IMAD.WIDE.U32 R46, R4, R47, R12 ;  /* 0x0000002f042e7225 */ /* 0x000fe200078e000c */
[----:B------:R-:W-:Y:S02]  /*1f9b0*/  MOV R10, R16 ;  /* 0x00000010000a7202 */ /* 0x000fe40000000f00 */
[----:B------:R-:W-:Y:S02]  /*1f9c0*/  MOV R11, R17 ;  /* 0x00000011000b7202 */ /* 0x000fe40000000f00 */
[----:B------:R-:W-:-:S07]  /*1f9d0*/  IADD3 R47, R47, R15, RZ ;  /* 0x0000000f2f2f7210 */ /* 0x000fce0007ffe0ff */
.L_x_3739:
[----:B------:R-:W-:Y:S05]  /*1f9e0*/  BSYNC B4 ;  /* 0x0000000000047941 */ /* 0x000fea0003800000 */
.L_x_3738:
[----:B------:R-:W-:-:S04]  /*1f9f0*/  ISETP.NE.U32.AND P1, PT, R5, RZ, PT ;  /* 0x000000ff0500720c */ /* 0x000fc80003f25070 */
[----:B------:R-:W-:-:S13]  /*1fa00*/  ISETP.NE.OR.EX P0, PT, R7, RZ, P0, P1 ;  /* 0x000000ff0700720c */ /* 0x000fda0000705710 */
[----:B------:R-:W-:Y:S05]  /*1fa10*/  @!P0 BREAK B3 ;  /* 0x0000000000038942 */ /* 0x000fea0003800000 */
[----:B------:R-:W-:Y:S05]  /*1fa20*/  @!P0 BRA `(.L_x_3731) ;  /* 0x0000000400188947 */ /* 0x000fea0003800000 */
.L_x_3733:
[----:B------:R-:W-:Y:S05]  /*1fa30*/  BSYNC B3 ;  /* 0x0000000000037941 */ /* 0x000fea0003800000 */
.L_x_3732:
[----:B------:R-:W-:Y:S01]  /*1fa40*/  BSSY B3, `(.L_x_3740) ;  /* 0x0000042000037945 */ /* 0x000fe20003800000 */
.L_x_3741:
        /* <DEDUP_REMOVED lines=19> */
[----:B------:R-:W-:Y:S01]  /*1fb80*/  LEA.HI.X R21, R18, R2, R21, 0x1, P0 ;  /* 0x0000000212157211 */ /* 0x000fe200000f0c15 */
[----:B-----5:R-:W-:Y:S01]  /*1fb90*/  IMAD R13, R13, UR10, RZ ;  /* 0x0000000a0d0d7c24 */ /* 0x020fe2000f8e02ff */
[----:B------:R-:W-:Y:S02]  /*1fba0*/  LEA R14, P0, R22, R0, 0x1 ;  /* 0x00000000160e7211 */ /* 0x000fe400078008ff */
[----:B------:R-:W-:Y:S01]  /*1fbb0*/  IADD3 R15, R23, R15, RZ ;  /* 0x0000000f170f7210 */ /* 0x000fe20007ffe0ff */
[----:B------:R-:W3:Y:S01]  /*1fbc0*/  LDG.E.U16.CONSTANT R20, desc[UR4][R20.64] ;  /* 0x0000000414147981 */ /* 0x000ee2000c1e9500 */
[----:B0-----:R-:W-:Y:S02]  /*1fbd0*/  IMAD R17, R12, UR11, R13 ;  /* 0x0000000b0c117c24 */ /* 0x001fe4000f8e020d */
[----:B------:R-:W-:Y:S01]  /*1fbe0*/  LEA.HI.X R15, R22, R2, R15, 0x1, P0 ;  /* 0x00000002160f7211 */ /* 0x000fe200000f0c0f */
[----:B------:R-:W-:-:S04]  /*1fbf0*/  IMAD.WIDE.U32 R12, R12, UR10, RZ ;  /* 0x0000000a0c0c7c25 */ /* 0x000fc8000f8e00ff */
[----:B------:R3:W4:Y:S01]  /*1fc00*/  LDG.E.U16.CONSTANT R14, desc[UR4][R14.64] ;  /* 0x000000040e0e7981 */ /* 0x000722000c1e9500 */
[----:B------:R-:W-:Y:S02]  /*1fc10*/  LEA R16, P0, R12, R0, 0x1 ;  /* 0x000000000c107211 */ /* 0x000fe400078008ff */
[----:B------:R-:W-:-:S04]  /*1fc20*/  IADD3 R17, R13, R17, RZ ;  /* 0x000000110d117210 */ /* 0x000fc80007ffe0ff */
[----:B------:R-:W-:-:S05]  /*1fc30*/  LEA.HI.X R17, R12, R2, R17, 0x1, P0 ;  /* 0x000000020c117211 */ /* 0x000fca00000f0c11 */
[----:B------:R0:W5:Y:S01]  /*1fc40*/  LDG.E.U16.CONSTANT R16, desc[UR4][R16.64] ;  /* 0x0000000410107981 */ /* 0x000162000c1e9500 */
[----:B------:R-:W-:Y:S02]  /*1fc50*/  IADD3 R5, P0, R5, 0x4, RZ ;  /* 0x0000000405057810 */ /* 0x000fe40007f1e0ff */
[----:B------:R-:W-:Y:S02]  /*1fc60*/  IADD3 R10, P1, R10, 0x20, RZ ;  /* 0x000000200a0a7810 */ /* 0x000fe40007f3e0ff */
[----:B------:R-:W-:Y:S02]  /*1fc70*/  IADD3.X R7, RZ, R7, RZ, P0, !PT ;  /* 0x00000007ff077210 */ /* 0x000fe400007fe4ff */
[----:B------:R-:W-:Y:S02]  /*1fc80*/  ISETP.NE.U32.AND P0, PT, R5, RZ, PT ;  /* 0x000000ff0500720c */ /* 0x000fe40003f05070 */
[----:B------:R-:W-:Y:S02]  /*1fc90*/  IADD3.X R11, RZ, R11, RZ, P1, !PT ;  /* 0x0000000bff0b7210 */ /* 0x000fe40000ffe4ff */
[----:B------:R-:W-:-:S02]  /*1fca0*/  ISETP.NE.AND.EX P0, PT, R7, RZ, PT, P0 ;  /* 0x000000ff0700720c */ /* 0x000fc40003f05300 */
        /* <DEDUP_REMOVED lines=13> */
[----:B------:R-:W-:Y:S02]  /*1fd80*/  SHF.R.S32.HI R19, RZ, 0x1f, R17 ;  /* 0x0000001fff137819 */ /* 0x000fe40000011411 */
[----:B-----5:R-:W-:-:S03]  /*1fd90*/  PRMT R16, R16, 0x9910, RZ ;  /* 0x0000991010107816 */ /* 0x020fc600000000ff */
[----:B------:R-:W-:Y:S01]  /*1fda0*/  IMAD R19, R19, R4, RZ ;  /* 0x0000000413137224 */ /* 0x000fe200078e02ff */
[----:B------:R-:W-:Y:S02]  /*1fdb0*/  IADD3 R47, R47, R13, RZ ;  /* 0x0000000d2f2f7210 */ /* 0x000fe40007ffe0ff */
[----:B------:R-:W-:Y:S01]  /*1fdc0*/  MOV R13, R16 ;  /* 0x00000010000d7202 */ /* 0x000fe20000000f00 */
        /* <DEDUP_REMOVED lines=10> */
.L_x_3740:
[----:B------:R-:W-:Y:S02]  /*1fe70*/  MOV R16, R10 ;  /* 0x0000000a00107202 */ /* 0x000fe40000000f00 */
[----:B------:R-:W-:-:S07]  /*1fe80*/  MOV R17, R11 ;  /* 0x0000000b00117202 */ /* 0x000fce0000000f00 */
.L_x_3731:
[----:B------:R-:W-:Y:S05]  /*1fe90*/  BSYNC B1 ;  /* 0x0000000000017941 */ /* 0x000fea0003800000 */
.L_x_3730:
        /* <DEDUP_REMOVED lines=39> */
.L_x_3729:
[----:B------:R-:W-:Y:S05]  /*20110*/  BSYNC B2 ;  /* 0x0000000000027941 */ /* 0x000fea0003800000 */
.L_x_3728:
[----:B------:R-:W-:Y:S05]  /*20120*/  WARPSYNC.ALL ;  /* 0x0000000000007948 */ /* 0x000fea0003800000 */
[----:B------:R-:W-:Y:S01]  /*20130*/  STG.E.U16 desc[UR4][R8.64], R46 ;  /* 0x0000002e08007986 */ /* 0x000fe2000c101504 */
[----:B------:R-:W-:Y:S05]  /*20140*/  EXIT ;  /* 0x000000000000794d */ /* 0x000fea0003800000 */
.L_x_3742:
        /* <DEDUP_REMOVED lines=11> */
.L_x_18559:


//--------------------- .text._ZN2at6native73_GLOBAL__N__c8866d80_35_SparseBinaryOpIntersectionKernel_cu_f5210f67_363612apply_kernelILi128ELi8EZNS1_29binary_op_intersection_kernelINS1_5MulOpEllEEvRNS_14TensorIteratorEllRKNS_6TensorEbEUliE_EEviT1_ --------------------------
	.section	.text._ZN2at6native73_GLOBAL__N__c8866d80_35_SparseBinaryOpIntersectionKernel_cu_f5210f67_363612apply_kernelILi128ELi8EZNS1_29binary_op_intersection_kernelINS1_5MulOpEllEEvRNS_14TensorIteratorEllRKNS_6TensorEbEUliE_EEviT1_,"ax",@progbits
	.align	128
.text._ZN2at6native73_GLOBAL__N__c8866d80_35_SparseBinaryOpIntersectionKernel_cu_f5210f67_363612apply_kernelILi128ELi8EZNS1_29binary_op_intersection_kernelINS1_5MulOpEllEEvRNS_14TensorIteratorEllRKNS_6TensorEbEUliE_EEviT1_:
        .type           _ZN2at6native73_GLOBAL__N__c8866d80_35_SparseBinaryOpIntersectionKernel_cu_f5210f67_363612apply_kernelILi128ELi8EZNS1_29binary_op_intersection_kernelINS1_5MulOpEllEEvRNS_14TensorIteratorEllRKNS_6TensorEbEUliE_EEviT1_,@function
        .size           _ZN2at6native73_GLOBAL__N__c8866d80_35_SparseBinaryOpIntersectionKernel_cu_f5210f67_363612apply_kernelILi128ELi8EZNS1_29binary_op_intersection_kernelINS1_5MulOpEllEEvRNS_14TensorIteratorEllRKNS_6TensorEbEUliE_EEviT1_,(.L_x_18560 - _ZN2at6native73_GLOBAL__N__c8866d80_35_SparseBinaryOpIntersectionKernel_cu_f5210f67_363612apply_kernelILi128ELi8EZNS1_29binary_op_intersection_kernelINS1_5MulOpEllEEvRNS_14TensorIteratorEllRKNS_6TensorEbEUliE_EEviT1_)
        .other          _ZN2at6native73_GLOBAL__N__c8866d80_35_SparseBinaryOpIntersectionKernel_cu_f5210f67_363612apply_kernelILi128ELi8EZNS1_29binary_op_intersection_kernelINS1_5MulOpEllEEvRNS_14TensorIteratorEllRKNS_6TensorEbEUliE_EEviT1_,@"STO_CUDA_ENTRY STV_DEFAULT"
_ZN2at6native73_GLOBAL__N__c8866d80_35_SparseBinaryOpIntersectionKernel_cu_f5210f67_363612apply_kernelILi128ELi8EZNS1_29binary_op_intersection_kernelINS1_5MulOpEllEEvRNS_14TensorIteratorEllRKNS_6TensorEbEUliE_EEviT1_:
        /* <DEDUP_REMOVED lines=472> */
.L_x_3745:
        /* <DEDUP_REMOVED lines=41> */
[----:B------:R-:W-:Y:S01]  /*2010*/  IADD3.X R3, RZ, UR13, RZ, P4, !PT ;  /* 0x0000000dff037c10 */ /* 0x000fe2000a7fe4ff */
[----:B------:R-:W-:Y:S06]  /*2020*/  @!P0 BRA `(.L_x_3747) ;  /* 0x0000001c00308947 */ /* 0x000fec0003800000 */
[----:B------:R0:W5:Y:S01]  /*2030*/  LDG.E.64.CONSTANT R8, desc[UR4][R12.64] ;  /* 0x000000040c087981 */ /* 0x000162000c1e9b00 */
[C---:B------:R-:W-:Y:S01]  /*2040*/  IADD3 R4, P1, R48.reuse, -0x1, RZ ;  /* 0xffffffff30047810 */ /* 0x040fe20007f3e0ff */
[----:B------:R-:W-:Y:S01]  /*2050*/  BSSY B0, `(.L_x_3748) ;  /* 0x0000198000007945 */ /* 0x000fe20003800000 */
[----:B------:R-:W-:Y:S01]  /*2060*/  HFMA2.MMA R50, -RZ, RZ, 0, 0 ;  /* 0x00000000ff327435 */ /* 0x000fe200000001ff */
[----:B------:R-:W-:Y:S02]  /*2070*/  LOP3.LUT R5, R48, 0x3, RZ, 0xc0, !PT ;  /* 0x0000000330057812 */ /* 0x000fe400078ec0ff */
[----:B------:R-:W-:Y:S02]  /*2080*/  ISETP.GE.U32.AND P0, PT, R4, 0x3, PT ;  /* 0x000000030400780c */ /* 0x000fe40003f06070 */
[----:B------:R-:W-:Y:S02]  /*2090*/  IADD3.X R4, R14, -0x1, RZ, P1, !PT ;  /* 0xffffffff0e047810 */ /* 0x000fe40000ffe4ff */
[----:B------:R-:W-:-:S02]  /*20a0*/  MOV R49, RZ ;  /* 0x000000ff00317202 */ /* 0x000fc40000000f00 */
[----:B------:R-:W-:-:S13]  /*20b0*/  ISETP.GE.U32.AND.EX P0, PT, R4, RZ, PT, P0 ;  /* 0x000000ff0400720c */ /* 0x000fda0003f06100 */
[----:B0-----:R-:W-:Y:S05]  /*20c0*/  @!P0 BRA `(.L_x_3749) ;  /* 0x0000001800408947 */ /* 0x001fea0003800000 */
[----:B------:R-:W-:Y:S01]  /*20d0*/  IADD3 R48, P0, R5, -R48, RZ ;  /* 0x8000003005307210 */ /* 0x000fe20007f1e0ff */
[----:B------:R-:W-:Y:S01]  /*20e0*/  BSSY B3, `(.L_x_3750) ;  /* 0x0000152000037945 */ /* 0x000fe20003800000 */
[----:B------:R-:W-:Y:S02]  /*20f0*/  MOV R50, RZ ;  /* 0x000000ff00327202 */ /* 0x000fe40000000f00 */
[----:B------:R-:W-:Y:S02]  /*2100*/  IADD3.X R4, RZ, ~R14, RZ, P0, !PT ;  /* 0x8000000eff047210 */ /* 0x000fe400007fe4ff */
[----:B------:R-:W-:Y:S02]  /*2110*/  MOV R49, RZ ;  /* 0x000000ff00317202 */ /* 0x000fe40000000f00 */
[----:B------:R-:W-:Y:S02]  /*2120*/  ISETP.GE.AND P0, PT, R4, RZ, PT ;  /* 0x000000ff0400720c */ /* 0x000fe40003f06270 */
[----:B------:R-:W-:-:S02]  /*2130*/  MOV R10, R18 ;  /* 0x00000012000a7202 */ /* 0x000fc40000000f00 */
[----:B------:R-:W-:-:S09]  /*2140*/  MOV R11, R19 ;  /* 0x00000013000b7202 */ /* 0x000fd20000000f00 */
        /* <DEDUP_REMOVED lines=10> */
.L_x_3755:
        /* <DEDUP_REMOVED lines=21> */
[----:B---3--:R-:W-:-:S03]  /*2340*/  IMAD.WIDE.U32 R40, R46, UR10, RZ ;  /* 0x0000000a2e287c25 */ /* 0x008fc6000f8e00ff */
[----:B------:R-:W-:Y:S01]  /*2350*/  IADD3 R17, R19, R17, RZ ;  /* 0x0000001113117210 */ /* 0x000fe20007ffe0ff */
[----:B------:R-:W-:-:S03]  /*2360*/  IMAD R19, R47, UR10, RZ ;  /* 0x0000000a2f137c24 */ /* 0x000fc6000f8e02ff */
[----:B------:R-:W-:Y:S01]  /*2370*/  LEA.HI.X R17, R18, R3, R17, 0x3, P1 ;  /* 0x0000000312117211 */ /* 0x000fe200008f1c11 */
[----:B------:R-:W-:Y:S01]  /*2380*/  IMAD R19, R46, UR11, R19 ;  /* 0x0000000b2e137c24 */ /* 0x000fe2000f8e0213 */
[----:B------:R-:W-:Y:S01]  /*2390*/  LEA R18, P1, R40, R2, 0x3 ;  /* 0x0000000228127211 */ /* 0x000fe200078218ff */
[----:B----4-:R-:W-:-:S03]  /*23a0*/  IMAD R21, R21, UR10, RZ ;  /* 0x0000000a15157c24 */ /* 0x010fc6000f8e02ff */
[----:B------:R-:W2:Y:S01]  /*23b0*/  LDG.E.64.CONSTANT R16, desc[UR4][R16.64] ;  /* 0x0000000410107981 */ /* 0x000ea2000c1e9b00 */
[----:B------:R-:W-:Y:S01]  /*23c0*/  IADD3 R19, R41, R19, RZ ;  /* 0x0000001329137210 */ /* 0x000fe20007ffe0ff */
[----:B------:R-:W-:-:S03]  /*23d0*/  IMAD R21, R20, UR11, R21 ;  /* 0x0000000b14157c24 */ /* 0x000fc6000f8e0215 */
[----:B------:R-:W-:Y:S01]  /*23e0*/  LEA.HI.X R19, R40, R3, R19, 0x3, P1 ;  /* 0x0000000328137211 */ /* 0x000fe200008f1c13 */
[----:B------:R-:W-:-:S05]  /*23f0*/  IMAD.WIDE.U32 R40, R20, UR10, RZ ;  /* 0x0000000a14287c25 */ /* 0x000fca000f8e00ff */
[----:B------:R-:W3:Y:S01]  /*2400*/  LDG.E.64.CONSTANT R18, desc[UR4][R18.64] ;  /* 0x0000000412127981 */ /* 0x000ee2000c1e9b00 */
[----:B------:R-:W-:Y:S01]  /*2410*/  LEA R20, P1, R40, R2, 0x3 ;  /* 0x0000000228147211 */ /* 0x000fe200078218ff */
[----:B------:R-:W-:Y:S01]  /*2420*/  IMAD R23, R23, UR10, RZ ;  /* 0x0000000a17177c24 */ /* 0x000fe2000f8e02ff */
[----:B------:R-:W-:-:S03]  /*2430*/  IADD3 R21, R41, R21, RZ ;  /* 0x0000001529157210 */ /* 0x000fc60007ffe0ff */
[----:B------:R-:W-:Y:S01]  /*2440*/  IMAD R23, R22, UR11, R23 ;  /* 0x0000000b16177c24 */ /* 0x000fe2000f8e0217 */
[----:B------:R-:W-:Y:S01]  /*2450*/  LEA.HI.X R21, R40, R3, R21, 0x3, P1 ;  /* 0x0000000328157211 */ /* 0x000fe200008f1c15 */
[----:B------:R-:W-:-:S05]  /*2460*/  IMAD.WIDE.U32 R40, R22, UR10, RZ ;  /* 0x0000000a16287c25 */ /* 0x000fca000f8e00ff */
[----:B------:R-:W4:Y:S01]  /*2470*/  LDG.E.64.CONSTANT R20, desc[UR4][R20.64] ;  /* 0x0000000414147981 */ /* 0x000f22000c1e9b00 */
        /* <DEDUP_REMOVED lines=65> */
[----:B------:R-:W-:Y:S01]  /*2890*/  IADD3 R41, R41, R43, RZ ;  /* 0x0000002b29297210 */ /* 0x000fe20007ffe0ff */
[----:B------:R-:W-:Y:S02]  /*28a0*/  IMAD R13, R13, UR10, RZ ;  /* 0x0000000a0d0d7c24 */ /* 0x000fe4000f8e02ff */
[----:B------:R-:W-:Y:S01]  /*28b0*/  IMAD R45, R44, UR11, R45 ;  /* 0x0000000b2c2d7c24 */ /* 0x000fe2000f8e022d */
[----:B------:R-:W-:Y:S01]  /*28c0*/  LEA.HI.X R43, R40, R3, R41, 0x3, P1 ;  /* 0x00000003282b7211 */ /* 0x000fe200008f1c29 */
[----:B------:R-:W-:-:S05]  /*28d0*/  IMAD.WIDE.U32 R40, R44, UR10, RZ ;  /* 0x0000000a2c287c25 */ /* 0x000fca000f8e00ff */
[----:B------:R-:W4:Y:S01]  /*28e0*/  LDG.E.64.CONSTANT R42, desc[UR4][R42.64] ;  /* 0x000000042a2a7981 */ /* 0x000f22000c1e9b00 */
[----:B------:R-:W-:Y:S01]  /*28f0*/  LEA R44, P1, R40, R2, 0x3 ;  /* 0x00000002282c7211 */ /* 0x000fe200078218ff */
[----:B------:R-:W-:Y:S01]  /*2900*/  IMAD.WIDE.U32 R46, R12, UR10, RZ ;  /* 0x0000000a0c2e7c25 */ /* 0x000fe2000f8e00ff */
[----:B------:R-:W-:-:S03]  /*2910*/  IADD3 R41, R41, R45, RZ ;  /* 0x0000002d29297210 */ /* 0x000fc60007ffe0ff */
[----:B------:R-:W-:Y:S01]  /*2920*/  IMAD R13, R12, UR11, R13 ;  /* 0x0000000b0c0d7c24 */ /* 0x000fe2000f8e020d */
[----:B------:R-:W-:Y:S01]  /*2930*/  LEA.HI.X R45, R40, R3, R41, 0x3, P1 ;  /* 0x00000003282d7211 */ /* 0x000fe200008f1c29 */
[----:B------:R-:W-:Y:S01]  /*2940*/  IMAD R15, R15, UR10, RZ ;  /* 0x0000000a0f0f7c24 */ /* 0x000fe2000f8e02ff */
[----:B------:R-:W-:Y:S02]  /*2950*/  LEA R12, P1, R46, R2, 0x3 ;  /* 0x000000022e0c7211 */ /* 0x000fe400078218ff */
[----:B------:R-:W-:Y:S02]  /*2960*/  IADD3 R13, R47, R13, RZ ;  /* 0x0000000d2f0d7210 */ /* 0x000fe40007ffe0ff */
[----:B------:R-:W4:Y:S01]  /*2970*/  LDG.E.64.CONSTANT R44, desc[UR4][R44.64] ;  /* 0x000000042c2c7981 */ /* 0x000f22000c1e9b00 */
[----:B------:R-:W-:Y:S01]  /*2980*/  IMAD R41, R14, UR11, R15 ;  /* 0x0000000b0e297c24 */ /* 0x000fe2000f8e020f */
[----:B------:R-:W-:Y:S01]  /*2990*/  LEA.HI.X R13, R46, R3, R13, 0x3, P1 ;  /* 0x000000032e0d7211 */ /* 0x000fe200008f1c0d */
[----:B------:R-:W-:-:S05]  /*29a0*/  IMAD.WIDE.U32 R14, R14, UR10, RZ ;  /* 0x0000000a0e0e7c25 */ /* 0x000fca000f8e00ff */
[----:B------:R-:W4:Y:S01]  /*29b0*/  LDG.E.64.CONSTANT R12, desc[UR4][R12.64] ;  /* 0x000000040c0c7981 */ /* 0x000f22000c1e9b00 */
[----:B------:R-:W-:Y:S02]  /*29c0*/  LEA R40, P1, R14, R2, 0x3 ;  /* 0x000000020e287211 */ /* 0x000fe400078218ff */
[----:B------:R-:W-:-:S04]  /*29d0*/  IADD3 R15, R15, R41, RZ ;  /* 0x000000290f0f7210 */ /* 0x000fc80007ffe0ff */
[----:B------:R-:W-:-:S06]  /*29e0*/  LEA.HI.X R41, R14, R3, R15, 0x3, P1 ;  /* 0x000000030e297211 */ /* 0x000fcc00008f1c0f */
[----:B------:R-:W4:Y:S01]  /*29f0*/  LDG.E.64.CONSTANT R40, desc[UR4][R40.64] ;  /* 0x0000000428287981 */ /* 0x000f22000c1e9b00 */
[----:B------:R-:W-:Y:S02]  /*2a00*/  MOV R51, R49 ;  /* 0x0000003100337202 */ /* 0x000fe40000000f00 */
[----:B------:R-:W-:Y:S02]  /*2a10*/  IADD3 R48, P1, R48, 0x10, RZ ;  /* 0x0000001030307810 */ /* 0x000fe40007f3e0ff */
[----:B------:R-:W-:Y:S02]  /*2a20*/  IADD3 R10, P2, R10, 0x80, RZ ;  /* 0x000000800a0a7810 */ /* 0x000fe40007f5e0ff */
[----:B------:R-:W-:Y:S02]  /*2a30*/  IADD3.X R4, RZ, R4, RZ, P1, !PT ;  /* 0x00000004ff047210 */ /* 0x000fe40000ffe4ff */
[----:B------:R-:W-:Y:S02]  /*2a40*/  ISETP.GE.U32.AND P1, PT, R48, -0xc, PT ;  /* 0xfffffff43000780c */ /* 0x000fe40003f26070 */
[----:B------:R-:W-:-:S02]  /*2a50*/  IADD3.X R11, RZ, R11, RZ, P2, !PT ;  /* 0x0000000bff0b7210 */ /* 0x000fc400017fe4ff */
[----:B------:R-:W-:Y:S01]  /*2a60*/  ISETP.GE.AND.EX P1, PT, R4, -0x1, PT, P1 ;  /* 0xffffffff0400780c */ /* 0x000fe20003f26310 */
[----:B--2--5:R-:W-:Y:S02]  /*2a70*/  IMAD R15, R17, R8, RZ ;  /* 0x00000008110f7224 */ /* 0x024fe400078e02ff */
[----:B------:R-:W-:-:S04]  /*2a80*/  IMAD.WIDE.U32 R50, R8, R16, R50 ;  /* 0x0000001008327225 */ /* 0x000fc800078e0032 */
[----:B------:R-:W-:-:S05]  /*2a90*/  IMAD R15, R9, R16, R15 ;  /* 0x00000010090f7224 */ /* 0x000fca00078e020f */
[----:B------:R-:W-:Y:S01]  /*2aa0*/  IADD3 R51, R51, R15, RZ ;  /* 0x0000000f33337210 */ /* 0x000fe20007ffe0ff */
[----:B---3--:R-:W-:-:S04]  /*2ab0*/  IMAD R15, R19, R8, RZ ;  /* 0x00000008130f7224 */ /* 0x008fc800078e02ff */
[-C--:B------:R-:W-:Y:S02]  /*2ac0*/  IMAD R15, R9, R18.reuse, R15 ;  /* 0x00000012090f7224 */ /* 0x080fe400078e020f */
[----:B------:R-:W-:-:S05]  /*2ad0*/  IMAD.WIDE.U32 R18, R8, R18, R50 ;  /* 0x0000001208127225 */ /* 0x000fca00078e0032 */
[----:B------:R-:W-:Y:S01]  /*2ae0*/  IADD3 R19, R19, R15, RZ ;  /* 0x0000000f13137210 */ /* 0x000fe20007ffe0ff */
[----:B----4-:R-:W-:-:S04]  /*2af0*/  IMAD R15, R21, R8, RZ ;  /* 0x00000008150f7224 */ /* 0x010fc800078e02ff */
[-C--:B------:R-:W-:Y:S02]  /*2b00*/  IMAD R15, R9, R20.reuse, R15 ;  /* 0x00000014090f7224 */ /* 0x080fe400078e020f */
[----:B------:R-:W-:-:S05]  /*2b10*/  IMAD.WIDE.U32 R20, R8, R20, R18 ;  /* 0x0000001408147225 */ /* 0x000fca00078e0012 */
[----:B------:R-:W-:Y:S01]  /*2b20*/  IADD3 R21, R21, R15, RZ ;  /* 0x0000000f15157210 */ /* 0x000fe20007ffe0ff */
[----:B------:R-:W-:-:S04]  /*2b30*/  IMAD R15, R23, R8, RZ ;  /* 0x00000008170f7224 */ /* 0x000fc800078e02ff */
        /* <DEDUP_REMOVED lines=41> */
[----:B------:R-:W-:-:S04]  /*2dd0*/  IMAD.WIDE.U32 R44, R8, R44, R42 ;  /* 0x0000002c082c7225 */ /* 0x000fc800078e002a */
[----:B------:R-:W-:Y:S01]  /*2de0*/  IMAD R13, R13, R8, RZ ;  /* 0x000000080d0d7224 */ /* 0x000fe200078e02ff */
[----:B------:R-:W-:-:S03]  /*2df0*/  IADD3 R45, R45, R15, RZ ;  /* 0x0000000f2d2d7210 */ /* 0x000fc60007ffe0ff */
[-C--:B------:R-:W-:Y:S02]  /*2e00*/  IMAD R15, R9, R12.reuse, R13 ;  /* 0x0000000c090f7224 */ /* 0x080fe400078e020d */
[----:B------:R-:W-:-:S05]  /*2e10*/  IMAD.WIDE.U32 R12, R8, R12, R44 ;  /* 0x0000000c080c7225 */ /* 0x000fca00078e002c */
[----:B------:R-:W-:Y:S01]  /*2e20*/  IADD3 R13, R13, R15, RZ ;  /* 0x0000000f0d0d7210 */ /* 0x000fe20007ffe0ff */
[----:B------:R-:W-:-:S04]  /*2e30*/  IMAD R15, R41, R8, RZ ;  /* 0x00000008290f7224 */ /* 0x000fc800078e02ff */
[-C--:B------:R-:W-:Y:S02]  /*2e40*/  IMAD R15, R9, R40.reuse, R15 ;  /* 0x00000028090f7224 */ /* 0x080fe400078e020f */
[----:B------:R-:W-:-:S05]  /*2e50*/  IMAD.WIDE.U32 R50, R8, R40, R12 ;  /* 0x0000002808327225 */ /* 0x000fca00078e000c */
[----:B------:R-:W-:Y:S01]  /*2e60*/  IADD3 R49, R51, R15, RZ ;  /* 0x0000000f33317210 */ /* 0x000fe20007ffe0ff */
[----:B------:R-:W-:Y:S06]  /*2e70*/  @!P1 BRA `(.L_x_3755) ;  /* 0xfffffff000dc9947 */ /* 0x000fec000383ffff */
[----:B------:R-:W-:Y:S05]  /*2e80*/  BSYNC B5 ;  /* 0x0000000000057941 */ /* 0x000fea0003800000 */
.L_x_3754:
[----:B------:R-:W-:Y:S02]  /*2e90*/  MOV R18, R10 ;  /* 0x0000000a00127202 */ /* 0x000fe40000000f00 */
[----:B------:R-:W-:-:S07]  /*2ea0*/  MOV R19, R11 ;  /* 0x0000000b00137202 */ /* 0x000fce0000000f00 */
.L_x_3753:
[----:B------:R-:W-:Y:S05]  /*2eb0*/  BSYNC B4 ;  /* 0x0000000000047941 */ /* 0x000fea0003800000 */
.L_x_3752:
        /* <DEDUP_REMOVED lines=23> */
[----:B------:R-:W-:Y:S02]  /*3030*/  LEA.HI.X R13, R30, R3, R13, 0x3, P0 ;  /* 0x000000031e0d7211 */ /* 0x000fe400000f1c0d */
[C---:B------:R-:W-:Y:S02]  /*3040*/  LEA R28, P0, R26.reuse, R2, 0x3 ;  /* 0x000000021a1c7211 */ /* 0x040fe400078018ff */
[----:B------:R-:W-:Y:S02]  /*3050*/  IADD3 R27, R27, R29, RZ ;  /* 0x0000001d1b1b7210 */ /* 0x000fe40007ffe0ff */
[----:B------:R-:W2:Y:S01]  /*3060*/  LDG.E.64.CONSTANT R12, desc[UR4][R12.64] ;  /* 0x000000040c0c7981 */ /* 0x000ea2000c1e9b00 */
[----:B----4-:R-:W-:Y:S01]  /*3070*/  IMAD R15, R15, UR10, RZ ;  /* 0x0000000a0f0f7c24 */ /* 0x010fe2000f8e02ff */
[----:B------:R-:W-:Y:S01]  /*3080*/  LEA.HI.X R29, R26, R3, R27, 0x3, P0 ;  /* 0x000000031a1d7211 */ /* 0x000fe200000f1c1b */
[----:B------:R-:W-:-:S04]  /*3090*/  IMAD.WIDE.U32 R26, R14, UR10, RZ ;  /* 0x0000000a0e1a7c25 */ /* 0x000fc8000f8e00ff */
[----:B------:R-:W-:Y:S02]  /*30a0*/  IMAD R31, R14, UR11, R15 ;  /* 0x0000000b0e1f7c24 */ /* 0x000fe4000f8e020f */
[----:B------:R0:W3:Y:S01]  /*30b0*/  LDG.E.64.CONSTANT R14, desc[UR4][R28.64] ;  /* 0x000000041c0e7981 */ /* 0x0000e2000c1e9b00 */
[----:B------:R-:W-:Y:S01]  /*30c0*/  LEA R30, P0, R26, R2, 0x3 ;  /* 0x000000021a1e7211 */ /* 0x000fe200078018ff */
[----:B------:R-:W-:Y:S01]  /*30d0*/  IMAD R19, R19, UR10, RZ ;  /* 0x0000000a13137c24 */ /* 0x000fe2000f8e02ff */
[----:B------:R-:W-:-:S03]  /*30e0*/  IADD3 R27, R27, R31, RZ ;  /* 0x0000001f1b1b7210 */ /* 0x000fc60007ffe0ff */
[----:B------:R-:W-:Y:S01]  /*30f0*/  IMAD R33, R18, UR11, R19 ;  /* 0x0000000b12217c24 */ /* 0x000fe2000f8e0213 */
[----:B------:R-:W-:Y:S01]  /*3100*/  LEA.HI.X R31, R26, R3, R27, 0x3, P0 ;  /* 0x000000031a1f7211 */ /* 0x000fe200000f1c1b */
[----:B------:R-:W-:-:S04]  /*3110*/  IMAD.WIDE.U32 R26, R18, UR10, RZ ;  /* 0x0000000a121a7c25 */ /* 0x000fc8000f8e00ff */
[----:B------:R1:W4:Y:S01]  /*3120*/  LDG.E.64.CONSTANT R18, desc[UR4][R30.64] ;  /* 0x000000041e127981 */ /* 0x000322000c1e9b00 */
[----:B------:R-:W-:Y:S01]  /*3130*/  LEA R32, P0, R26, R2, 0x3 ;  /* 0x000000021a207211 */ /* 0x000fe200078018ff */
[----:B------:R-:W-:Y:S01]  /*3140*/  IMAD R21, R21, UR10, RZ ;  /* 0x0000000a15157c24 */ /* 0x000fe2000f8e02ff */
[----:B------:R-:W-:-:S03]  /*3150*/  IADD3 R27, R27, R33, RZ ;  /* 0x000000211b1b7210 */ /* 0x000fc60007ffe0ff */
[----:B0-----:R-:W-:Y:S01]  /*3160*/  IMAD R29, R20, UR11, R21 ;  /* 0x0000000b141d7c24 */ /* 0x001fe2000f8e0215 */
[----:B------:R-:W-:Y:S01]  /*3170*/  LEA.HI.X R33, R26, R3, R27, 0x3, P0 ;  /* 0x000000031a217211 */ /* 0x000fe200000f1c1b */
[----:B------:R-:W-:-:S04]  /*3180*/  IMAD.WIDE.U32 R26, R20, UR10, RZ ;  /* 0x0000000a141a7c25 */ /* 0x000fc8000f8e00ff */
[----:B------:R0:W4:Y:S01]  /*3190*/  LDG.E.64.CONSTANT R20, desc[UR4][R32.64] ;  /* 0x0000000420147981 */ /* 0x000122000c1e9b00 */
[----:B------:R-:W-:Y:S01]  /*31a0*/  LEA R34, P0, R26, R2, 0x3 ;  /* 0x000000021a227211 */ /* 0x000fe200078018ff */
[----:B------:R-:W-:Y:S01]  /*31b0*/  IMAD R25, R25, UR10, RZ ;  /* 0x0000000a19197c24 */ /* 0x000fe2000f8e02ff */
[----:B------:R-:W-:Y:S01]  /*31c0*/  IADD3 R27, R27, R29, RZ ;  /* 0x0000001d1b1b7210 */ /* 0x000fe20007ffe0ff */
[----:B-1----:R-:W-:Y:S02]  /*31d0*/  IMAD R31, R23, UR10, RZ ;  /* 0x0000000a171f7c24 */ /* 0x002fe4000f8e02ff */
[----:B------:R-:W-:Y:S01]  /*31e0*/  IMAD R29, R24, UR11, R25 ;  /* 0x0000000b181d7c24 */ /* 0x000fe2000f8e0219 */
[----:B------:R-:W-:Y:S01]  /*31f0*/  LEA.HI.X R35, R26, R3, R27, 0x3, P0 ;  /* 0x000000031a237211 */ /* 0x000fe200000f1c1b */
[----:B------:R-:W-:-:S04]  /*3200*/  IMAD.WIDE.U32 R26, R24, UR10, RZ ;  /* 0x0000000a181a7c25 */ /* 0x000fc8000f8e00ff */
[----:B------:R1:W4:Y:S01]  /*3210*/  LDG.E.64.CONSTANT R24, desc[UR4][R34.64] ;  /* 0x0000000422187981 */ /* 0x000322000c1e9b00 */
[-C--:B------:R-:W-:Y:S02]  /*3220*/  LEA R30, P0, R26, R2.reuse, 0x3 ;  /* 0x000000021a1e7211 */ /* 0x080fe400078018ff */
[----:B------:R-:W-:Y:S01]  /*3230*/  IADD3 R23, R27, R29, RZ ;  /* 0x0000001d1b177210 */ /* 0x000fe20007ffe0ff */
[C---:B------:R-:W-:Y:S02]  /*3240*/  IMAD R27, R22.reuse, UR11, R31 ;  /* 0x0000000b161b7c24 */ /* 0x040fe4000f8e021f */
[----:B------:R-:W-:Y:S01]  /*3250*/  IMAD.WIDE.U32 R28, R22, UR10, RZ ;  /* 0x0000000a161c7c25 */ /* 0x000fe2000f8e00ff */
[----:B------:R-:W-:Y:S02]  /*3260*/  LEA.HI.X R31, R26, R3, R23, 0x3, P0 ;  /* 0x000000031a1f7211 */ /* 0x000fe400000f1c17 */
[----:B0-----:R-:W-:-:S03]  /*3270*/  LEA R32, P0, R28, R2, 0x3 ;  /* 0x000000021c207211 */ /* 0x001fc600078018ff */
[----:B------:R-:W4:Y:S01]  /*3280*/  LDG.E.64.CONSTANT R22, desc[UR4][R30.64] ;  /* 0x000000041e167981 */ /* 0x000f22000c1e9b00 */
[----:B------:R-:W-:Y:S01]  /*3290*/  IADD3 R29, R29, R27, RZ ;  /* 0x0000001b1d1d7210 */ /* 0x000fe20007ffe0ff */
[----:B------:R-:W-:-:S03]  /*32a0*/  IMAD R17, R17, UR10, RZ ;  /* 0x0000000a11117c24 */ /* 0x000fc6000f8e02ff */
[----:B------:R-:W-:Y:S01]  /*32b0*/  LEA.HI.X R33, R28, R3, R29, 0x3, P0 ;  /* 0x000000031c217211 */ /* 0x000fe200000f1c1d */
[----:B------:R-:W-:-:S04]  /*32c0*/  IMAD.WIDE.U32 R26, R16, UR10, RZ ;  /* 0x0000000a101a7c25 */ /* 0x000fc8000f8e00ff */
[----:B------:R-:W-:Y:S02]  /*32d0*/  IMAD R29, R16, UR11, R17 ;  /* 0x0000000b101d7c24 */ /* 0x000fe4000f8e0211 */
[----:B------:R-:W4:Y:S01]  /*32e0*/  LDG.E.64.CONSTANT R16, desc[UR4][R32.64] ;  /* 0x0000000420107981 */ /* 0x000f22000c1e9b00 */
[----:B-1----:R-:W-:Y:S02]  /*32f0*/  LEA R34, P0, R26, R2, 0x3 ;  /* 0x000000021a227211 */ /* 0x002fe400078018ff */
[----:B------:R-:W-:-:S04]  /*3300*/  IADD3 R27, R27, R29, RZ ;  /* 0x0000001d1b1b7210 */ /* 0x000fc80007ffe0ff */
[----:B------:R-:W-:-:S05]  /*3310*/  LEA.HI.X R35, R26, R3, R27, 0x3, P0 ;  /* 0x000000031a237211 */ /* 0x000fca00000f1c1b */
[----:B------:R-:W4:Y:S01]  /*3320*/  LDG.E.64.CONSTANT R26, desc[UR4][R34.64] ;  /* 0x00000004221a7981 */ /* 0x000f22000c1e9b00 */
[----:B------:R-:W-:Y:S02]  /*3330*/  MOV R51, R49 ;  /* 0x0000003100337202 */ /* 0x000fe40000000f00 */
[----:B------:R-:W-:Y:S02]  /*3340*/  IADD3 R48, P2, R48, 0x8, RZ ;  /* 0x0000000830307810 */ /* 0x000fe40007f5e0ff */
[----:B------:R-:W-:Y:S02]  /*3350*/  PLOP3.LUT P0, PT, PT, PT, PT, 0x8, 0x0 ;  /* 0x000000000000781c */ /* 0x000fe40003f0e170 */
[----:B------:R-:W-:Y:S01]  /*3360*/  IADD3.X R4, RZ, R4, RZ, P2, !PT ;  /* 0x00000004ff047210 */ /* 0x000fe200017fe4ff */
        /* <DEDUP_REMOVED lines=26> */
[----:B------:R-:W-:Y:S01]  /*3510*/  IMAD.WIDE.U32 R16, R8, R16, R22 ;  /* 0x0000001008107225 */ /* 0x000fe200078e0016 */
[----:B------:R-:W-:-:S04]  /*3520*/  IADD3 R18, P1, R10, 0x40, RZ ;  /* 0x000000400a127810 */ /* 0x000fc80007f3e0ff */
[----:B------:R-:W-:Y:S01]  /*3530*/  IADD3 R17, R17, R15, RZ ;  /* 0x0000000f11117210 */ /* 0x000fe20007ffe0ff */
[----:B------:R-:W-:Y:S01]  /*3540*/  IMAD R13, R27, R8, RZ ;  /* 0x000000081b0d7224 */ /* 0x000fe200078e02ff */
[----:B------:R-:W-:-:S03]  /*3550*/  IADD3.X R19, RZ, R11, RZ, P1, !PT ;  /* 0x0000000bff137210 */ /* 0x000fc60000ffe4ff */
[-C--:B------:R-:W-:Y:S02]  /*3560*/  IMAD R13, R9, R26.reuse, R13 ;  /* 0x0000001a090d7224 */ /* 0x080fe400078e020d */
[----:B------:R-:W-:Y:S01]  /*3570*/  IMAD.WIDE.U32 R50, R8, R26, R16 ;  /* 0x0000001a08327225 */ /* 0x000fe200078e0010 */
[----:B------:R-:W-:Y:S02]  /*3580*/  MOV R10, R18 ;  /* 0x00000012000a7202 */ /* 0x000fe40000000f00 */
[----:B------:R-:W-:Y:S02]  /*3590*/  MOV R11, R19 ;  /* 0x00000013000b7202 */ /* 0x000fe40000000f00 */
[----:B------:R-:W-:-:S07]  /*35a0*/  IADD3 R49, R51, R13, RZ ;  /* 0x0000000d33317210 */ /* 0x000fce0007ffe0ff */
.L_x_3757:
[----:B------:R-:W-:Y:S05]  /*35b0*/  BSYNC B4 ;  /* 0x0000000000047941 */ /* 0x000fea0003800000 */
.L_x_3756:
[----:B------:R-:W-:-:S04]  /*35c0*/  ISETP.NE.U32.AND P1, PT, R48, RZ, PT ;  /* 0x000000ff3000720c */ /* 0x000fc80003f25070 */
[----:B------:R-:W-:-:S13]  /*35d0*/  ISETP.NE.OR.EX P0, PT, R4, RZ, P0, P1 ;  /* 0x000000ff0400720c */ /* 0x000fda0000705710 */
[----:B------:R-:W-:Y:S05]  /*35e0*/  @!P0 BREAK B3 ;  /* 0x0000000000038942 */ /* 0x000fea0003800000 */
[----:B------:R-:W-:Y:S05]  /*35f0*/  @!P0 BRA `(.L_x_3749) ;  /* 0x0000000000f48947 */ /* 0x000fea0003800000 */
.L_x_3751:
[----:B------:R-:W-:Y:S05]  /*3600*/  BSYNC B3 ;  /* 0x0000000000037941 */ /* 0x000fea0003800000 */
.L_x_3750:
[----:B------:R-:W-:Y:S01]  /*3610*/  BSSY B3, `(.L_x_3758) ;  /* 0x0000039000037945 */ /* 0x000fe20003800000 */
.L_x_3759:
        /* <DEDUP_REMOVED lines=10> */
[----:B------:R-:W-:Y:S02]  /*36c0*/  IMAD R19, R21, UR6, RZ ;  /* 0x0000000615137c24 */ /* 0x000fe4000f8e02ff */
[----:B----4-:R-:W-:Y:S01]  /*36d0*/  IMAD R21, R17, UR6, RZ ;  /* 0x0000000611157c24 */ /* 0x010fe2000f8e02ff */
[----:B------:R-:W-:Y:S01]  /*36e0*/  LEA.HI.X R15, R18, R3, R15, 0x3, P0 ;  /* 0x00000003120f7211 */ /* 0x000fe200000f1c0f */
[----:B------:R-:W-:Y:S01]  /*36f0*/  IMAD R19, R20, UR7, R19 ;  /* 0x0000000714137c24 */ /* 0x000fe2000f8e0213 */
[----:B------:R-:W-:-:S04]  /*3700*/  LEA R20, P0, R22, R2, 0x3 ;  /* 0x0000000216147211 */ /* 0x000fc800078018ff */
[----:B------:R-:W2:Y:S01]  /*3710*/  LDG.E.64.CONSTANT R14, desc[UR4][R14.64] ;  /* 0x000000040e0e7981 */ /* 0x000ea2000c1e9b00 */
[----:B------:R-:W-:Y:S01]  /*3720*/  IADD3 R17, R23, R19, RZ ;  /* 0x0000001317117210 */ /* 0x000fe20007ffe0ff */
[C---:B------:R-:W-:Y:S02]  /*3730*/  IMAD R23, R16.reuse, UR7, R21 ;  /* 0x0000000710177c24 */ /* 0x040fe4000f8e0215 */
[----:B------:R-:W-:Y:S01]  /*3740*/  IMAD.WIDE.U32 R18, R16, UR6, RZ ;  /* 0x0000000610127c25 */ /* 0x000fe2000f8e00ff */
[----:B------:R-:W-:-:S03]  /*3750*/  LEA.HI.X R21, R22, R3, R17, 0x3, P0 ;  /* 0x0000000316157211 */ /* 0x000fc600000f1c11 */
[----:B------:R-:W-:Y:S01]  /*3760*/  IMAD R13, R13, UR6, RZ ;  /* 0x000000060d0d7c24 */ /* 0x000fe2000f8e02ff */
[-C--:B------:R-:W-:Y:S01]  /*3770*/  LEA R22, P0, R18, R2.reuse, 0x3 ;  /* 0x0000000212167211 */ /* 0x080fe200078018ff */
[----:B------:R-:W3:Y:S01]  /*3780*/  LDG.E.64.CONSTANT R16, desc[UR4][R20.64] ;  /* 0x0000000414107981 */ /* 0x000ee2000c1e9b00 */
[----:B------:R-:W-:Y:S01]  /*3790*/  IADD3 R23, R19, R23, RZ ;  /* 0x0000001713177210 */ /* 0x000fe20007ffe0ff */
[C---:B------:R-:W-:Y:S02]  /*37a0*/  IMAD R25, R12.reuse, UR7, R13 ;  /* 0x000000070c197c24 */ /* 0x040fe4000f8e020d */
[----:B------:R-:W-:Y:S01]  /*37b0*/  IMAD.WIDE.U32 R12, R12, UR6, RZ ;  /* 0x000000060c0c7c25 */ /* 0x000fe2000f8e00ff */
[----:B------:R-:W-:Y:S02]  /*37c0*/  LEA.HI.X R23, R18, R3, R23, 0x3, P0 ;  /* 0x0000000312177211 */ /* 0x000fe400000f1c17 */
[----:B------:R-:W-:-:S03]  /*37d0*/  LEA R24, P0, R12, R2, 0x3 ;  /* 0x000000020c187211 */ /* 0x000fc600078018ff */
[----:B------:R-:W4:Y:S01]  /*37e0*/  LDG.E.64.CONSTANT R18, desc[UR4][R22.64] ;  /* 0x0000000416127981 */ /* 0x000f22000c1e9b00 */
[----:B------:R-:W-:-:S04]  /*37f0*/  IADD3 R25, R13, R25, RZ ;  /* 0x000000190d197210 */ /* 0x000fc80007ffe0ff */
[----:B------:R-:W-:-:S05]  /*3800*/  LEA.HI.X R25, R12, R3, R25, 0x3, P0 ;  /* 0x000000030c197211 */ /* 0x000fca00000f1c19 */
[----:B------:R-:W4:Y:S01]  /*3810*/  LDG.E.64.CONSTANT R12, desc[UR4][R24.64] ;  /* 0x00000004180c7981 */ /* 0x000f22000c1e9b00 */
[----:B------:R-:W-:Y:S02]  /*3820*/  MOV R51, R49 ;  /* 0x0000003100337202 */ /* 0x000fe40000000f00 */
[----:B------:R-:W-:-:S04]  /*3830*/  IADD3 R48, P0, R48, 0x4, RZ ;  /* 0x0000000430307810 */ /* 0x000fc80007f1e0ff */
[----:B------:R-:W-:Y:S02]  /*3840*/  IADD3.X R4, RZ, R4, RZ, P0, !PT ;  /* 0x00000004ff047210 */ /* 0x000fe400007fe4ff */
[----:B------:R-:W-:-:S04]  /*3850*/  ISETP.NE.U32.AND P0, PT, R48, RZ, PT ;  /* 0x000000ff3000720c */ /* 0x000fc80003f05070 */
[----:B------:R-:W-:Y:S02]  /*3860*/  ISETP.NE.AND.EX P0, PT, R4, RZ, PT, P0 ;  /* 0x000000ff0400720c */ /* 0x000fe40003f05300 */
[----:B------:R-:W-:-:S04]  /*3870*/  IADD3 R10, P1, R10, 0x20, RZ ;  /* 0x000000200a0a7810 */ /* 0x000fc80007f3e0ff */
[----:B------:R-:W-:Y:S01]  /*3880*/  IADD3.X R11, RZ, R11, RZ, P1, !PT ;  /* 0x0000000bff0b7210 */ /* 0x000fe20000ffe4ff */
[----:B--2--5:R-:W-:Y:S02]  /*3890*/  IMAD R15, R15, R8, RZ ;  /* 0x000000080f0f7224 */ /* 0x024fe400078e02ff */
[----:B------:R-:W-:-:S04]  /*38a0*/  IMAD.WIDE.U32 R50, R8, R14, R50 ;  /* 0x0000000e08327225 */ /* 0x000fc800078e0032 */
[----:B------:R-:W-:-:S05]  /*38b0*/  IMAD R15, R9, R14, R15 ;  /* 0x0000000e090f7224 */ /* 0x000fca00078e020f */
[----:B------:R-:W-:Y:S01]  /*38c0*/  IADD3 R51, R51, R15, RZ ;  /* 0x0000000f33337210 */ /* 0x000fe20007ffe0ff */
[----:B---3--:R-:W-:-:S04]  /*38d0*/  IMAD R15, R17, R8, RZ ;  /* 0x00000008110f7224 */ /* 0x008fc800078e02ff */
[-C--:B------:R-:W-:Y:S02]  /*38e0*/  IMAD R15, R9, R16.reuse, R15 ;  /* 0x00000010090f7224 */ /* 0x080fe400078e020f */
[----:B------:R-:W-:-:S04]  /*38f0*/  IMAD.WIDE.U32 R16, R8, R16, R50 ;  /* 0x0000001008107225 */ /* 0x000fc800078e0032 */
[----:B----4-:R-:W-:Y:S01]  /*3900*/  IMAD R19, R19, R8, RZ ;  /* 0x0000000813137224 */ /* 0x010fe200078e02ff */
[----:B------:R-:W-:-:S03]  /*3910*/  IADD3 R17, R17, R15, RZ ;  /* 0x0000000f11117210 */ /* 0x000fc60007ffe0ff */
[-C--:B------:R-:W-:Y:S02]  /*3920*/  IMAD R19, R9, R18.reuse, R19 ;  /* 0x0000001209137224 */ /* 0x080fe400078e0213 */
[----:B------:R-:W-:-:S04]  /*3930*/  IMAD.WIDE.U32 R16, R8, R18, R16 ;  /* 0x0000001208107225 */ /* 0x000fc800078e0010 */
[----:B------:R-:W-:Y:S01]  /*3940*/  IMAD R13, R13, R8, RZ ;  /* 0x000000080d0d7224 */ /* 0x000fe200078e02ff */
[----:B------:R-:W-:-:S03]  /*3950*/  IADD3 R17, R17, R19, RZ ;  /* 0x0000001311117210 */ /* 0x000fc60007ffe0ff */
[-C--:B------:R-:W-:Y:S02]  /*3960*/  IMAD R13, R9, R12.reuse, R13 ;  /* 0x0000000c090d7224 */ /* 0x080fe400078e020d */
[----:B------:R-:W-:-:S05]  /*3970*/  IMAD.WIDE.U32 R50, R8, R12, R16 ;  /* 0x0000000c08327225 */ /* 0x000fca00078e0010 */
[----:B------:R-:W-:Y:S01]  /*3980*/  IADD3 R49, R51, R13, RZ ;  /* 0x0000000d33317210 */ /* 0x000fe20007ffe0ff */
[----:B------:R-:W-:Y:S06]  /*3990*/  @P0 BRA `(.L_x_3759) ;  /* 0xfffffffc00200947 */ /* 0x000fec000383ffff */
[----:B------:R-:W-:Y:S05]  /*39a0*/  BSYNC B3 ;  /* 0x0000000000037941 */ /* 0x000fea0003800000 */
.L_x_3758:
[----:B------:R-:W-:Y:S02]  /*39b0*/  MOV R18, R10 ;  /* 0x0000000a00127202 */ /* 0x000fe40000000f00 */
[----:B------:R-:W-:-:S07]  /*39c0*/  MOV R19, R11 ;  /* 0x0000000b00137202 */ /* 0x000fce0000000f00 */
.L_x_3749:
[----:B------:R-:W-:Y:S05]  /*39d0*/  BSYNC B0 ;  /* 0x0000000000007941 */ /* 0x000fea0003800000 */
.L_x_3748:
        /* <DEDUP_REMOVED lines=12> */
[----:B------:R-:W-:Y:S02]  /*3aa0*/  ISETP.NE.U32.AND P0, PT, R5, 0x1, PT ;  /* 0x000000010500780c */ /* 0x000fe40003f05070 */
[----:B------:R-:W-:Y:S02]  /*3ab0*/  MOV R51, R49 ;  /* 0x0000003100337202 */ /* 0x000fe40000000f00 */
[----:B------:R-:W-:Y:S01]  /*3ac0*/  ISETP.NE.AND.EX P0, PT, RZ, RZ, PT, P0 ;  /* 0x000000ffff00720c */ /* 0x000fe20003f05300 */
[----:B--2--5:R-:W-:Y:S02]  /*3ad0*/  IMAD R15, R13, R8, RZ ;  /* 0x000000080d0f7224 */ /* 0x024fe400078e02ff */
[----:B------:R-:W-:-:S04]  /*3ae0*/  IMAD.WIDE.U32 R50, R8, R12, R50 ;  /* 0x0000000c08327225 */ /* 0x000fc800078e0032 */
[----:B------:R-:W-:-:S05]  /*3af0*/  IMAD R15, R9, R12, R15 ;  /* 0x0000000c090f7224 */ /* 0x000fca00078e020f */
[----:B------:R-:W-:Y:S01]  /*3b00*/  IADD3 R49, R51, R15, RZ ;  /* 0x0000000f33317210 */ /* 0x000fe20007ffe0ff */
[----:B------:R-:W-:Y:S06]  /*3b10*/  @!P0 BRA `(.L_x_3747) ;  /* 0x0000000000748947 */ /* 0x000fec0003800000 */
        /* <DEDUP_REMOVED lines=18> */
[----:B------:R-:W-:Y:S01]  /*3c40*/  MOV R51, R49 ;  /* 0x0000003100337202 */ /* 0x000fe20000000f00 */
[----:B--2---:R-:W-:Y:S02]  /*3c50*/  IMAD R11, R5, R8, RZ ;  /* 0x00000008050b7224 */ /* 0x004fe400078e02ff */
[----:B------:R-:W-:-:S04]  /*3c60*/  IMAD.WIDE.U32 R50, R8, R4, R50 ;  /* 0x0000000408327225 */ /* 0x000fc800078e0032 */
[----:B------:R-:W-:Y:S01]  /*3c70*/  IMAD R11, R9, R4, R11 ;  /* 0x00000004090b7224 */ /* 0x000fe200078e020b */
[----:B------:R-:W-:-:S04]  /*3c80*/  @P0 MOV R48, R50 ;  /* 0x0000003200300202 */ /* 0x000fc80000000f00 */
[----:B------:R-:W-:Y:S01]  /*3c90*/  IADD3 R49, R51, R11, RZ ;  /* 0x0000000b33317210 */ /* 0x000fe20007ffe0ff */
[----:B---3--:R-:W-:-:S04]  /*3ca0*/  @P0 IMAD R11, R3, R8, RZ ;  /* 0x00000008030b0224 */ /* 0x008fc800078e02ff */
[-C--:B------:R-:W-:Y:S02]  /*3cb0*/  @P0 IMAD R11, R9, R2.reuse, R11 ;  /* 0x00000002090b0224 */ /* 0x080fe400078e020b */
[----:B------:R-:W-:-:S05]  /*3cc0*/  @P0 IMAD.WIDE.U32 R8, R8, R2, R48 ;  /* 0x0000000208080225 */ /* 0x000fca00078e0030 */
[----:B------:R-:W-:Y:S02]  /*3cd0*/  @P0 IADD3 R49, R9, R11, RZ ;  /* 0x0000000b09310210 */ /* 0x000fe40007ffe0ff */
[----:B------:R-:W-:-:S07]  /*3ce0*/  @P0 MOV R50, R8 ;  /* 0x0000000800320202 */ /* 0x000fce0000000f00 */
.L_x_3747:
[----:B------:R-:W-:Y:S05]  /*3cf0*/  BSYNC B1 ;  /* 0x0000000000017941 */ /* 0x000fea0003800000 */
.L_x_3746:
[----:B------:R-:W-:Y:S02]  /*3d00*/  MOV R51, R49 ;  /* 0x0000003100337202 */ /* 0x000fe40000000f00 */
[----:B------:R-:W-:-:S03]  /*3d10*/  IADD3 R3, R0, 0x80, RZ ;  /* 0x0000008000037810 */ /* 0x000fc60007ffe0ff */
[----:B------:R0:W-:Y:S04]  /*3d20*/  STG.E.64 desc[UR4][R6.64], R50 ;  /* 0x0000003206007986 */ /* 0x0001e8000c101b04 */
.L_x_3744:
[----:B------:R-:W-:Y:S05]  /*3d30*/  BSYNC B2 ;  /* 0x0000000000027941 */ /* 0x000fea0003800000 */
.L_x_3743:
        /* <DEDUP_REMOVED lines=8> */
[----:B0-----:R-:W-:Y:S02]  /*3dc0*/  CS2R R6, SRZ ;  /* 0x0000000000067805 */ /* 0x001fe4000001ff00 */
        /* <DEDUP_REMOVED lines=9> */
[----:B-----5:R-:W-:-:S05]  /*3e60*/  IMAD.HI.U32 R8, R3, UR10, R2 ;  /* 0x0000000a03087c27 */ /* 0x020fca000f8e0002 */
        /* <DEDUP_REMOVED lines=442> */
.L_x_3763:
[----:B------:R-:W-:Y:S01]  /*5a10*/  ULDC.64 UR10, c[0x0][0x5c8] ;  /* 0x00017200000a7ab9 */ /* 0x000fe20000000a00 */
[----:B------:R-:W-:Y:S01]  /*5a20*/  ULDC.U8 UR9, c[0x0][0x5e0] ;  /* 0x0001780000097ab9 */ /* 0x000fe20000000000 */
[----:B------:R-:W-:Y:S01]  /*5a30*/  IADD3 R10, P0, R7, UR10, RZ ;  /* 0x0000000a070a7c10 */ /* 0x000fe2000ff1e0ff */
[----:B------:R-:W-:Y:S01]  /*5a40*/  ULDC.64 UR12, c[0x0][0x5d0] ;  /* 0x00017400000c7ab9 */ /* 0x000fe20000000a00 */
[----:B------:R-:W-:Y:S02]  /*5a50*/  ULDC.64 UR14, c[0x0][0x5d8] ;  /* 0x00017600000e7ab9 */ /* 0x000fe40000000a00 */
[----:B------:R-:W-:Y:S01]  /*5a60*/  IADD3.X R11, RZ, UR11, RZ, P0, !PT ;  /* 0x0000000bff0b7c10 */ /* 0x000fe200087fe4ff */
[----:B------:R-:W-:Y:S02]  /*5a70*/  ULDC.64 UR10, c[0x0][0x5b0] ;  /* 0x00016c00000a7ab9 */ /* 0x000fe40000000a00 */
[----:B-----5:R-:W-:-:S03]  /*5a80*/  IADD3 R8, P0, R5, UR10, RZ ;  /* 0x0000000a05087c10 */ /* 0x020fc6000ff1e0ff */
        /* <DEDUP_REMOVED lines=63> */
.L_x_3773:
        /* <DEDUP_REMOVED lines=202> */
.L_x_3772:
[----:B------:R-:W-:Y:S02]  /*6b20*/  MOV R18, R10 ;  /* 0x0000000a00127202 */ /* 0x000fe40000000f00 */
[----:B------:R-:W-:-:S07]  /*6b30*/  MOV R19, R11 ;  /* 0x0000000b00137202 */ /* 0x000fce0000000f00 */
.L_x_3771:
[----:B------:R-:W-:Y:S05]  /*6b40*/  BSYNC B5 ;  /* 0x0000000000057941 */ /* 0x000fea0003800000 */
.L_x_3770:
        /* <DEDUP_REMOVED lines=54> */
[----:B------:R-:W-:Y:S02]  /*6eb0*/  LEA R30, P0, R26, R0, 0x3 ;  /* 0x000000001a1e7211 */ /* 0x000fe400078018ff */
        /* <DEDUP_REMOVED lines=56> */
.L_x_3775:
[----:B------:R-:W-:Y:S05]  /*7240*/  BSYNC B5 ;  /* 0x0000000000057941 */ /* 0x000fea0003800000 */
.L_x_3774:
[----:B------:R-:W-:-:S04]  /*7250*/  ISETP.NE.U32.AND P1, PT, R48, RZ, PT ;  /* 0x000000ff3000720c */ /* 0x000fc80003f25070 */
[----:B------:R-:W-:-:S13]  /*7260*/  ISETP.NE.OR.EX P0, PT, R4, RZ, P0, P1 ;  /* 0x000000ff0400720c */ /* 0x000fda0000705710 */
[----:B------:R-:W-:Y:S05]  /*7270*/  @!P0 BREAK B2 ;  /* 0x0000000000028942 */ /* 0x000fea0003800000 */
[----:B------:R-:W-:Y:S05]  /*7280*/  @!P0 BRA `(.L_x_3767) ;  /* 0x0000000000f48947 */ /* 0x000fea0003800000 */
.L_x_3769:
[----:B------:R-:W-:Y:S05]  /*7290*/  BSYNC B2 ;  /* 0x0000000000027941 */ /* 0x000fea0003800000 */
.L_x_3768:
[----:B------:R-:W-:Y:S01]  /*72a0*/  BSSY B2, `(.L_x_3776) ;  /* 0x0000039000027945 */ /* 0x000fe20003800000 */
.L_x_3777:
        /* <DEDUP_REMOVED lines=21> */
[----:B------:R-:W-:Y:S01]  /*7400*/  LEA R22, P0, R18, R0, 0x3 ;  /* 0x0000000012167211 */ /* 0x000fe200078018ff */
        /* <DEDUP_REMOVED lines=35> */
.L_x_3776:
[----:B------:R-:W-:Y:S02]  /*7640*/  MOV R18, R10 ;  /* 0x0000000a00127202 */ /* 0x000fe40000000f00 */
[----:B------:R-:W-:-:S07]  /*7650*/  MOV R19, R11 ;  /* 0x0000000b00137202 */ /* 0x000fce0000000f00 */
.L_x_3767:
[----:B------:R-:W-:Y:S05]  /*7660*/  BSYNC B3 ;  /* 0x0000000000037941 */ /* 0x000fea0003800000 */
.L_x_3766:
        /* <DEDUP_REMOVED lines=49> */
.L_x_3765:
[----:B------:R-:W-:Y:S05]  /*7980*/  BSYNC B4 ;  /* 0x0000000000047941 */ /* 0x000fea0003800000 */
.L_x_3764:
[----:B------:R-:W-:Y:S02]  /*7990*/  MOV R51, R49 ;  /* 0x0000003100337202 */ /* 0x000fe40000000f00 */
[----:B------:R-:W-:-:S03]  /*79a0*/  IADD3 R3, R3, 0x80, RZ ;  /* 0x0000008003037810 */ /* 0x000fc60007ffe0ff */
[----:B------:R0:W-:Y:S01]  /*79b0*/  STG.E.64 desc[UR4][R6.64], R50 ;  /* 0x0000003206007986 */ /* 0x0001e2000c101b04 */
[----:B------:R-:W-:-:S13]  /*79c0*/  ISETP.GE.AND P0, PT, R3, UR8, PT ;  /* 0x0000000803007c0c */ /* 0x000fda000bf06270 */
[----:B0-----:R-:W-:Y:S05]  /*79d0*/  @P0 BRA `(.L_x_3778) ;  /* 0x0000007800200947 */ /* 0x001fea0003800000 */
        /* <DEDUP_REMOVED lines=455> */
.L_x_3779:
        /* <DEDUP_REMOVED lines=71> */
.L_x_3789:
        /* <DEDUP_REMOVED lines=202> */
.L_x_3788:
[----:B------:R-:W-:Y:S02]  /*a760*/  MOV R18, R10 ;  /* 0x0000000a00127202 */ /* 0x000fe40000000f00 */
[----:B------:R-:W-:-:S07]  /*a770*/  MOV R19, R11 ;  /* 0x0000000b00137202 */ /* 0x000fce0000000f00 */
.L_x_3787:
[----:B------:R-:W-:Y:S05]  /*a780*/  BSYNC B5 ;  /* 0x0000000000057941 */ /* 0x000fea0003800000 */
.L_x_3786:
        /* <DEDUP_REMOVED lines=111> */
.L_x_3791:
[----:B------:R-:W-:Y:S05]  /*ae80*/  BSYNC B5 ;  /* 0x0000000000057941 */ /* 0x000fea0003800000 */
.L_x_3790:
[----:B------:R-:W-:-:S04]  /*ae90*/  ISETP.NE.U32.AND P1, PT, R48, RZ, PT ;  /* 0x000000ff3000720c */ /* 0x000fc80003f25070 */
[----:B------:R-:W-:-:S13]  /*aea0*/  ISETP.NE.OR.EX P0, PT, R4, RZ, P0, P1 ;  /* 0x000000ff0400720c */ /* 0x000fda0000705710 */
[----:B------:R-:W-:Y:S05]  /*aeb0*/  @!P0 BREAK B2 ;  /* 0x0000000000028942 */ /* 0x000fea0003800000 */
[----:B------:R-:W-:Y:S05]  /*aec0*/  @!P0 BRA `(.L_x_3783) ;  /* 0x0000000000f88947 */ /* 0x000fea0003800000 */
.L_x_3785:
[----:B------:R-:W-:Y:S05]  /*aed0*/  BSYNC B2 ;  /* 0x0000000000027941 */ /* 0x000fea0003800000 */
.L_x_3784:
[----:B------:R-:W-:Y:S01]  /*aee0*/  BSSY B2, `(.L_x_3792) ;  /* 0x000003a000027945 */ /* 0x000fe20003800000 */
.L_x_3793:
        /* <DEDUP_REMOVED lines=58> */
.L_x_3792:
[----:B------:R-:W-:Y:S02]  /*b290*/  MOV R18, R10 ;  /* 0x0000000a00127202 */ /* 0x000fe40000000f00 */
[----:B------:R-:W-:-:S07]  /*b2a0*/  MOV R19, R11 ;  /* 0x0000000b00137202 */ /* 0x000fce0000000f00 */
.L_x_3783:
[----:B------:R-:W-:Y:S05]  /*b2b0*/  BSYNC B3 ;  /* 0x0000000000037941 */ /* 0x000fea0003800000 */
.L_x_3782:
        /* <DEDUP_REMOVED lines=49> */
.L_x_3781:
[----:B------:R-:W-:Y:S05]  /*b5d0*/  BSYNC B4 ;  /* 0x0000000000047941 */ /* 0x000fea0003800000 */
.L_x_3780:
[----:B------:R-:W-:Y:S02]  /*b5e0*/  MOV R51, R49 ;  /* 0x0000003100337202 */ /* 0x000fe40000000f00 */
[----:B------:R-:W-:-:S03]  /*b5f0*/  IADD3 R3, R3, 0x80, RZ ;  /* 0x0000008003037810 */ /* 0x000fc60007ffe0ff */
[----:B------:R1:W-:Y:S04]  /*b600*/  STG.E.64 desc[UR4][R6.64], R50 ;  /* 0x0000003206007986 */ /* 0x0003e8000c101b04 */
.L_x_3762:
[----:B------:R-:W-:-:S13]  /*b610*/  ISETP.GE.AND P0, PT, R3, UR8, PT ;  /* 0x0000000803007c0c */ /* 0x000fda000bf06270 */
[----:B------:R-:W-:Y:S05]  /*b620*/  @P0 BRA `(.L_x_3794) ;  /* 0x0000007800200947 */ /* 0x000fea0003800000 */
[----:B------:R-:W2:Y:S01]  /*b630*/  LDC R12, c[0x0][0x218] ;  /* 0x00008600ff0c7b82 */ /* 0x000ea20000000800 */
[----:B------:R-:W-:Y:S01]  /*b640*/  HFMA2.MMA R0, -RZ, RZ, 0, 0 ;  /* 0x00000000ff007435 */ /* 0x000fe200000001ff */
[----:B01----:R-:W-:Y:S02]  /*b650*/  CS2R R6, SRZ ;  /* 0x0000000000067805 */ /* 0x003fe4000001ff00 */
        /* <DEDUP_REMOVED lines=452> */
.L_x_3795:
        /* <DEDUP_REMOVED lines=71> */
.L_x_3805:
        /* <DEDUP_REMOVED lines=202> */
.L_x_3804:
[----:B------:R-:W-:Y:S02]  /*e3b0*/  MOV R18, R10 ;  /* 0x0000000a00127202 */ /* 0x000fe40000000f00 */
[----:B------:R-:W-:-:S07]  /*e3c0*/  MOV R19, R11 ;  /* 0x0000000b00137202 */ /* 0x000fce0000000f00 */
.L_x_3803:
[----:B------:R-:W-:Y:S05]  /*e3d0*/  BSYNC B5 ;  /* 0x0000000000057941 */ /* 0x000fea0003800000 */
.L_x_3802:
        /* <DEDUP_REMOVED lines=111> */
.L_x_3807:
[----:B------:R-:W-:Y:S05]  /*ead0*/  BSYNC B5 ;  /* 0x0000000000057941 */ /* 0x000fea0003800000 */
.L_x_3806:
[----:B------:R-:W-:-:S04]  /*eae0*/  ISETP.NE.U32.AND P1, PT, R48, RZ, PT ;  /* 0x000000ff3000720c */ /* 0x000fc80003f25070 */
[----:B------:R-:W-:-:S13]  /*eaf0*/  ISETP.NE.OR.EX P0, PT, R4, RZ, P0, P1 ;  /* 0x000000ff0400720c */ /* 0x000fda0000705710 */
[----:B------:R-:W-:Y:S05]  /*eb00*/  @!P0 BREAK B2 ;  /* 0x0000000000028942 */ /* 0x000fea0003800000 */
[----:B------:R-:W-:Y:S05]  /*eb10*/  @!P0 BRA `(.L_x_3799) ;  /* 0x0000000000f88947 */ /* 0x000fea0003800000 */
.L_x_3801:
[----:B------:R-:W-:Y:S05]  /*eb20*/  BSYNC B2 ;  /* 0x0000000000027941 */ /* 0x000fea0003800000 */
.L_x_3800:
[----:B------:R-:W-:Y:S01]  /*eb30*/  BSSY B2, `(.L_x_3808) ;  /* 0x000003a000027945 */ /* 0x000fe20003800000 */
.L_x_3809:
        /* <DEDUP_REMOVED lines=58> */
.L_x_3808:
[----:B------:R-:W-:Y:S02]  /*eee0*/  MOV R18, R10 ;  /* 0x0000000a00127202 */ /* 0x000fe40000000f00 */
[----:B------:R-:W-:-:S07]  /*eef0*/  MOV R19, R11 ;  /* 0x0000000b00137202 */ /* 0x000fce0000000f00 */
.L_x_3799:
[----:B------:R-:W-:Y:S05]  /*ef00*/  BSYNC B3 ;  /* 0x0000000000037941 */ /* 0x000fea0003800000 */
.L_x_3798:
        /* <DEDUP_REMOVED lines=49> */
.L_x_3797:
[----:B------:R-:W-:Y:S05]  /*f220*/  BSYNC B4 ;  /* 0x0000000000047941 */ /* 0x000fea0003800000 */
.L_x_3796:
[----:B------:R-:W-:Y:S02]  /*f230*/  MOV R51, R49 ;  /* 0x0000003100337202 */ /* 0x000fe40000000f00 */
[----:B------:R-:W-:-:S03]  /*f240*/  IADD3 R3, R3, 0x80, RZ ;  /* 0x0000008003037810 */ /* 0x000fc60007ffe0ff */
[----:B------:R0:W-:Y:S04]  /*f250*/  STG.E.64 desc[UR4][R6.64], R50 ;  /* 0x0000003206007986 */ /* 0x0001e8000c101b04 */
.L_x_3778:
[----:B------:R-:W-:-:S13]  /*f260*/  ISETP.GE.AND P0, PT, R3, UR8, PT ;  /* 0x0000000803007c0c */ /* 0x000fda000bf06270 */
        /* <DEDUP_REMOVED lines=456> */
.L_x_3811:
        /* <DEDUP_REMOVED lines=71> */
.L_x_3821:
        /* <DEDUP_REMOVED lines=202> */
.L_x_3820:
[----:B------:R-:W-:Y:S02]  /*12000*/  MOV R18, R10 ;  /* 0x0000000a00127202 */ /* 0x000fe40000000f00 */
[----:B------:R-:W-:-:S07]  /*12010*/  MOV R19, R11 ;  /* 0x0000000b00137202 */ /* 0x000fce0000000f00 */
.L_x_3819:
[----:B------:R-:W-:Y:S05]  /*12020*/  BSYNC B5 ;  /* 0x0000000000057941 */ /* 0x000fea0003800000 */
.L_x_3818:
        /* <DEDUP_REMOVED lines=111> */
.L_x_3823:
[----:B------:R-:W-:Y:S05]  /*12720*/  BSYNC B5 ;  /* 0x0000000000057941 */ /* 0x000fea0003800000 */
.L_x_3822:
[----:B------:R-:W-:-:S04]  /*12730*/  ISETP.NE.U32.AND P1, PT, R48, RZ, PT ;  /* 0x000000ff3000720c */ /* 0x000fc80003f25070 */
[----:B------:R-:W-:-:S13]  /*12740*/  ISETP.NE.OR.EX P0, PT, R4, RZ, P0, P1 ;  /* 0x000000ff0400720c */ /* 0x000fda0000705710 */
[----:B------:R-:W-:Y:S05]  /*12750*/  @!P0 BREAK B2 ;  /* 0x0000000000028942 */ /* 0x000fea0003800000 */
[----:B------:R-:W-:Y:S05]  /*12760*/  @!P0 BRA `(.L_x_3815) ;  /* 0x0000000000f88947 */ /* 0x000fea0003800000 */
.L_x_3817:
[----:B------:R-:W-:Y:S05]  /*12770*/  BSYNC B2 ;  /* 0x0000000000027941 */ /* 0x000fea0003800000 */
.L_x_3816:
[----:B------:R-:W-:Y:S01]  /*12780*/  BSSY B2, `(.L_x_3824) ;  /* 0x000003a000027945 */ /* 0x000fe20003800000 */
.L_x_3825:
        /* <DEDUP_REMOVED lines=58> */
.L_x_3824:
[----:B------:R-:W-:Y:S02]  /*12b30*/  MOV R18, R10 ;  /* 0x0000000a00127202 */ /* 0x000fe40000000f00 */
[----:B------:R-:W-:-:S07]  /*12b40*/  MOV R19, R11 ;  /* 0x0000000b00137202 */ /* 0x000fce0000000f00 */
.L_x_3815:
[----:B------:R-:W-:Y:S05]  /*12b50*/  BSYNC B3 ;  /* 0x0000000000037941 */ /* 0x000fea0003800000 */
.L_x_3814:
        /* <DEDUP_REMOVED lines=49> */
.L_x_3813:
[----:B------:R-:W-:Y:S05]  /*12e70*/  BSYNC B4 ;  /* 0x0000000000047941 */ /* 0x000fea0003800000 */
.L_x_3812:
[----:B------:R-:W-:Y:S02]  /*12e80*/  MOV R51, R49 ;  /* 0x0000003100337202 */ /* 0x000fe40000000f00 */
[----:B------:R-:W-:-:S03]  /*12e90*/  IADD3 R3, R3, 0x80, RZ ;  /* 0x0000008003037810 */ /* 0x000fc60007ffe0ff */
[----:B------:R2:W-:Y:S04]  /*12ea0*/  STG.E.64 desc[UR4][R6.64], R50 ;  /* 0x0000003206007986 */ /* 0x0005e8000c101b04 */
.L_x_3794:
[----:B------:R-:W-:-:S13]  /*12eb0*/  ISETP.GE.AND P0, PT, R3, UR8, PT ;  /* 0x0000000803007c0c */ /* 0x000fda000bf06270 */
[----:B------:R-:W-:Y:S05]  /*12ec0*/  @P0 BREAK B0 ;  /* 0x0000000000000942 */ /* 0x000fea0003800000 */
[----:B------:R-:W-:Y:S05]  /*12ed0*/  @P0 BRA `(.L_x_3826) ;  /* 0x0000007800280947 */ /* 0x000fea0003800000 */
[----:B------:R-:W3:Y:S01]  /*12ee0*/  LDC R12, c[0x0][0x218] ;  /* 0x00008600ff0c7b82 */ /* 0x000ee20000000800 */
[----:B------:R-:W-:Y:S01]  /*12ef0*/  HFMA2.MMA R0, -RZ, RZ, 0, 0 ;  /* 0x00000000ff007435 */ /* 0x000fe200000001ff */
[----:B012---:R-:W-:Y:S02]  /*12f00*/  CS2R R6, SRZ ;  /* 0x0000000000067805 */ /* 0x007fe4000001ff00 */
        /* <DEDUP_REMOVED lines=452> */
.L_x_3827:
        /* <DEDUP_REMOVED lines=71> */
.L_x_3837:
        /* <DEDUP_REMOVED lines=202> */
.L_x_3836:
[----:B------:R-:W-:Y:S02]  /*15c60*/  MOV R18, R10 ;  /* 0x0000000a00127202 */ /* 0x000fe40000000f00 */
[----:B------:R-:W-:-:S07]  /*15c70*/  MOV R19, R11 ;  /* 0x0000000b00137202 */ /* 0x000fce0000000f00 */
.L_x_3835:
[----:B------:R-:W-:Y:S05]  /*15c80*/  BSYNC B5 ;  /* 0x0000000000057941 */ /* 0x000fea0003800000 */
.L_x_3834:
        /* <DEDUP_REMOVED lines=111> */
.L_x_3839:
[----:B------:R-:W-:Y:S05]  /*16380*/  BSYNC B5 ;  /* 0x0000000000057941 */ /* 0x000fea0003800000 */
.L_x_3838:
[----:B------:R-:W-:-:S04]  /*16390*/  ISETP.NE.U32.AND P1, PT, R48, RZ, PT ;  /* 0x000000ff3000720c */ /* 0x000fc80003f25070 */
[----:B------:R-:W-:-:S13]  /*163a0*/  ISETP.NE.OR.EX P0, PT, R4, RZ, P0, P1 ;  /* 0x000000ff0400720c */ /* 0x000fda0000705710 */
[----:B------:R-:W-:Y:S05]  /*163b0*/  @!P0 BREAK B2 ;  /* 0x0000000000028942 */ /* 0x000fea0003800000 */
[----:B------:R-:W-:Y:S05]  /*163c0*/  @!P0 BRA `(.L_x_3831) ;  /* 0x0000000000f88947 */ /* 0x000fea0003800000 */
.L_x_3833:
[----:B------:R-:W-:Y:S05]  /*163d0*/  BSYNC B2 ;  /* 0x0000000000027941 */ /* 0x000fea0003800000 */
.L_x_3832:
[----:B------:R-:W-:Y:S01]  /*163e0*/  BSSY B2, `(.L_x_3840) ;  /* 0x000003a000027945 */ /* 0x000fe20003800000 */
.L_x_3841:
        /* <DEDUP_REMOVED lines=58> */
.L_x_3840:
[----:B------:R-:W-:Y:S02]  /*16790*/  MOV R18, R10 ;  /* 0x0000000a00127202 */ /* 0x000fe40000000f00 */
[----:B------:R-:W-:-:S07]  /*167a0*/  MOV R19, R11 ;  /* 0x0000000b00137202 */ /* 0x000fce0000000f00 */
.L_x_3831:
[----:B------:R-:W-:Y:S05]  /*167b0*/  BSYNC B3 ;  /* 0x0000000000037941 */ /* 0x000fea0003800000 */
.L_x_3830:
        /* <DEDUP_REMOVED lines=49> */
.L_x_3829:
[----:B------:R-:W-:Y:S05]  /*16ad0*/  BSYNC B4 ;  /* 0x0000000000047941 */ /* 0x000fea0003800000 */
.L_x_3828:
[----:B------:R-:W-:Y:S02]  /*16ae0*/  MOV R51, R49 ;  /* 0x0000003100337202 */ /* 0x000fe40000000f00 */
[----:B------:R-:W-:-:S03]  /*16af0*/  IADD3 R3, R3, 0x80, RZ ;  /* 0x0000008003037810 */ /* 0x000fc60007ffe0ff */
[----:B------:R1:W-:Y:S04]  /*16b00*/  STG.E.64 desc[UR4][R6.64], R50 ;  /* 0x0000003206007986 */ /* 0x0003e8000c101b04 */
.L_x_3810:
[----:B------:R-:W-:-:S13]  /*16b10*/  ISETP.GE.AND P0, PT, R3, UR8, PT ;  /* 0x0000000803007c0c */ /* 0x000fda000bf06270 */
[----:B------:R-:W-:Y:S05]  /*16b20*/  @P0 BREAK B0 ;  /* 0x0000000000000942 */ /* 0x000fea0003800000 */
[----:B------:R-:W-:Y:S05]  /*16b30*/  @P0 BRA `(.L_x_3826) ;  /* 0x0000003c00100947 */ /* 0x000fea0003800000 */
[----:B------:R-:W-:Y:S05]  /*16b40*/  BSYNC B0 ;  /* 0x0000000000007941 */ /* 0x000fea0003800000 */
.L_x_3761:
        /* <DEDUP_REMOVED lines=455> */
.L_x_3842:
        /* <DEDUP_REMOVED lines=71> */
.L_x_3852:
        /* <DEDUP_REMOVED lines=202> */
.L_x_3851:
[----:B------:R-:W-:Y:S02]  /*198d0*/  MOV R18, R10 ;  /* 0x0000000a00127202 */ /* 0x000fe40000000f00 */
[----:B------:R-:W-:-:S07]  /*198e0*/  MOV R19, R11 ;  /* 0x0000000b00137202 */ /* 0x000fce0000000f00 */
.L_x_3850:
[----:B------:R-:W-:Y:S05]  /*198f0*/  BSYNC B5 ;  /* 0x0000000000057941 */ /* 0x000fea0003800000 */
.L_x_3849:
        /* <DEDUP_REMOVED lines=111> */
.L_x_3854:
[----:B------:R-:W-:Y:S05]  /*19ff0*/  BSYNC B5 ;  /* 0x0000000000057941 */ /* 0x000fea0003800000 */
.L_x_3853:
[----:B------:R-:W-:-:S04]  /*1a000*/  ISETP.NE.U32.AND P1, PT, R48, RZ, PT ;  /* 0x000000ff3000720c */ /* 0x000fc80003f25070 */
[----:B------:R-:W-:-:S13]  /*1a010*/  ISETP.NE.OR.EX P0, PT, R4, RZ, P0, P1 ;  /* 0x000000ff0400720c */ /* 0x000fda0000705710 */
[----:B------:R-:W-:Y:S05]  /*1a020*/  @!P0 BREAK B2 ;  /* 0x0000000000028942 */ /* 0x000fea0003800000 */
[----:B------:R-:W-:Y:S05]  /*1a030*/  @!P0 BRA `(.L_x_3846) ;  /* 0x0000000000f88947 */ /* 0x000fea0003800000 */
.L_x_3848:
[----:B------:R-:W-:Y:S05]  /*1a040*/  BSYNC B2 ;  /* 0x0000000000027941 */ /* 0x000fea0003800000 */
.L_x_3847:
[----:B------:R-:W-:Y:S01]  /*1a050*/  BSSY B2, `(.L_x_3855) ;  /* 0x000003a000027945 */ /* 0x000fe20003800000 */
.L_x_3856:
        /* <DEDUP_REMOVED lines=58> */
.L_x_3855:
[----:B------:R-:W-:Y:S02]  /*1a400*/  MOV R18, R10 ;  /* 0x0000000a00127202 */ /* 0x000fe40000000f00 */
[----:B------:R-:W-:-:S07]  /*1a410*/  MOV R19, R11 ;  /* 0x0000000b00137202 */ /* 0x000fce0000000f00 */
.L_x_3846:
[----:B------:R-:W-:Y:S05]  /*1a420*/  BSYNC B3 ;  /* 0x0000000000037941 */ /* 0x000fea0003800000 */
.L_x_3845:
        /* <DEDUP_REMOVED lines=49> */
.L_x_3844:
[----:B------:R-:W-:Y:S05]  /*1a740*/  BSYNC B4 ;  /* 0x0000000000047941 */ /* 0x000fea0003800000 */
.L_x_3843:
[----:B------:R-:W-:Y:S02]  /*1a750*/  MOV R51, R49 ;  /* 0x0000003100337202 */ /* 0x000fe40000000f00 */
[----:B------:R-:W-:-:S03]  /*1a760*/  IADD3 R3, R3, 0x80, RZ ;  /* 0x0000008003037810 */ /* 0x000fc60007ffe0ff */
[----:B------:R3:W-:Y:S04]  /*1a770*/  STG.E.64 desc[UR4][R6.64], R50 ;  /* 0x0000003206007986 */ /* 0x0007e8000c101b04 */
.L_x_3826:
[----:B------:R-:W-:Y:S05]  /*1a780*/  BSYNC B1 ;  /* 0x0000000000017941 */ /* 0x000fea0003800000 */
.L_x_3760:
        /* <DEDUP_REMOVED lines=8> */
[----:B-----5:R-:W-:Y:S02]  /*1a810*/  MOV R8, RZ ;  /* 0x000000ff00087202 */ /* 0x020fe40000000f00 */
        /* <DEDUP_REMOVED lines=450> */
.L_x_3857:
[----:B------:R-:W-:Y:S01]  /*1c440*/  ULDC.64 UR6, c[0x0][0x5b0] ;  /* 0x00016c0000067ab9 */ /* 0x000fe20000000a00 */
[----:B------:R-:W-:Y:S01]  /*1c450*/  ULDC.U8 UR8, c[0x0][0x5e0] ;  /* 0x0001780000087ab9 */ /* 0x000fe20000000000 */
[----:B------:R-:W-:Y:S01]  /*1c460*/  IADD3 R6, P0, R6, UR6, RZ ;  /* 0x0000000606067c10 */ /* 0x000fe2000ff1e0ff */
[----:B------:R-:W-:-:S03]  /*1c470*/  ULDC.64 UR10, c[0x0][0x5d8] ;  /* 0x00017600000a7ab9 */ /* 0x000fc60000000a00 */
[----:B------:R-:W-:Y:S01]  /*1c480*/  IADD3.X R7, RZ, UR7, RZ, P0, !PT ;  /* 0x00000007ff077c10 */ /* 0x000fe200087fe4ff */
[----:B------:R-:W-:Y:S02]  /*1c490*/  ULDC.64 UR6, c[0x0][0x5c8] ;  /* 0x0001720000067ab9 */ /* 0x000fe40000000a00 */
[----:B------:R-:W-:-:S03]  /*1c4a0*/  IADD3 R10, P0, R5, UR6, RZ ;  /* 0x00000006050a7c10 */ /* 0x000fc6000ff1e0ff */
[----:B------:R-:W2:Y:S01]  /*1c4b0*/  LDG.E.64.CONSTANT R6, desc[UR4][R6.64] ;  /* 0x0000000406067981 */ /* 0x000ea2000c1e9b00 */
[----:B------:R-:W-:Y:S01]  /*1c4c0*/  IADD3.X R11, RZ, UR7, RZ, P0, !PT ;  /* 0x00000007ff0b7c10 */ /* 0x000fe200087fe4ff */
[----:B------:R-:W-:-:S05]  /*1c4d0*/  ULDC.64 UR6, c[0x0][0x5c0] ;  /* 0x0001700000067ab9 */ /* 0x000fca0000000a00 */
[----:B------:R-:W3:Y:S01]  /*1c4e0*/  LDG.E.64.CONSTANT R10, desc[UR4][R10.64] ;  /* 0x000000040a0a7981 */ /* 0x000ee2000c1e9b00 */
[----:B------:R-:W-:-:S04]  /*1c4f0*/  IADD3 R4, P0, R4, UR6, RZ ;  /* 0x0000000604047c10 */ /* 0x000fc8000ff1e0ff */
[----:B------:R-:W-:Y:S01]  /*1c500*/  IADD3.X R5, RZ, UR7, RZ, P0, !PT ;  /* 0x00000007ff057c10 */ /* 0x000fe200087fe4ff */
[----:B------:R-:W-:-:S05]  /*1c510*/  ULDC.64 UR6, c[0x0][0x5d0] ;  /* 0x0001740000067ab9 */ /* 0x000fca0000000a00 */
[----:B------:R-:W4:Y:S01]  /*1c520*/  LDG.E.64.CONSTANT R4, desc[UR4][R4.64] ;  /* 0x0000000404047981 */ /* 0x000f22000c1e9b00 */
[----:B------:R-:W-:Y:S01]  /*1c530*/  ISETP.NE.AND P1, PT, RZ, UR8, PT ;  /* 0x00000008ff007c0c */ /* 0x000fe2000bf25270 */
[----:B------:R-:W-:Y:S01]  /*1c540*/  ULDC.64 UR8, c[0x0][0x5b8] ;  /* 0x00016e0000087ab9 */ /* 0x000fe20000000a00 */
[----:B------:R-:W-:Y:S01]  /*1c550*/  BSSY B2, `(.L_x_3858) ;  /* 0x00001e7000027945 */ /* 0x000fe20003800000 */
[----:B------:R-:W-:Y:S01]  /*1c560*/  MOV R52, RZ ;  /* 0x000000ff00347202 */ /* 0x000fe20000000f00 */
[----:B--2---:R-:W-:Y:S02]  /*1c570*/  IMAD R3, R7, UR6, RZ ;  /* 0x0000000607037c24 */ /* 0x004fe4000f8e02ff */
[----:B------:R-:W-:-:S04]  /*1c580*/  IMAD.WIDE.U32 R12, R6, UR6, RZ ;  /* 0x00000006060c7c25 */ /* 0x000fc8000f8e00ff */
[----:B------:R-:W-:Y:S01]  /*1c590*/  IMAD R3, R6, UR7, R3 ;  /* 0x0000000706037c24 */ /* 0x000fe2000f8e0203 */
[----:B---3--:R-:W-:Y:S01]  /*1c5a0*/  ISETP.GT.U32.AND P0, PT, R10, RZ, PT ;  /* 0x000000ff0a00720c */ /* 0x008fe20003f04070 */
[----:B------:R-:W-:Y:S02]  /*1c5b0*/  ULDC.64 UR6, c[0x0][0x5a8] ;  /* 0x00016a0000067ab9 */ /* 0x000fe40000000a00 */
[----:B------:R-:W-:Y:S02]  /*1c5c0*/  IADD3 R7, P2, R2, UR6, RZ ;  /* 0x0000000602077c10 */ /* 0x000fe4000ff5e0ff */
[----:B------:R-:W-:Y:S02]  /*1c5d0*/  ISETP.GT.AND.EX P0, PT, R11, RZ, !P1, P0 ;  /* 0x000000ff0b00720c */ /* 0x000fe40004f04300 */
[----:B------:R-:W-:Y:S02]  /*1c5e0*/  IADD3 R3, R13, R3, RZ ;  /* 0x000000030d037210 */ /* 0x000fe40007ffe0ff */
[----:B------:R-:W-:-:S02]  /*1c5f0*/  SEL R13, R10, 0x1, !P0 ;  /* 0x000000010a0d7807 */ /* 0x000fc40004000000 */
[----:B------:R-:W-:Y:S02]  /*1c600*/  SEL R10, R11, RZ, !P0 ;  /* 0x000000ff0b0a7207 */ /* 0x000fe40004000000 */
[----:B------:R-:W-:Y:S02]  /*1c610*/  ISETP.GE.U32.AND P0, PT, R13, 0x1, PT ;  /* 0x000000010d00780c */ /* 0x000fe40003f06070 */
[----:B------:R-:W-:Y:S01]  /*1c620*/  IADD3.X R2, RZ, UR7, RZ, P2, !PT ;  /* 0x00000007ff027c10 */ /* 0x000fe200097fe4ff */
[----:B------:R-:W-:Y:S01]  /*1c630*/  ULDC.64 UR6, c[0x0][0x5a0] ;  /* 0x0001680000067ab9 */ /* 0x000fe20000000a00 */
[----:B------:R-:W-:Y:S02]  /*1c640*/  ISETP.GE.AND.EX P0, PT, R10, RZ, PT, P0 ;  /* 0x000000ff0a00720c */ /* 0x000fe40003f06300 */
[----:B------:R-:W-:Y:S02]  /*1c650*/  LEA R6, P2, R12, R7, 0x3 ;  /* 0x000000070c067211 */ /* 0x000fe400078418ff */
[----:B----4-:R-:W-:-:S02]  /*1c660*/  LEA R20, P3, R4, UR10, 0x3 ;  /* 0x0000000a04147c11 */ /* 0x010fc4000f8618ff */
[----:B------:R-:W-:Y:S02]  /*1c670*/  LEA.HI.X R7, R12, R2, R3, 0x3, P2 ;  /* 0x000000020c077211 */ /* 0x000fe400010f1c03 */
[----:B------:R-:W-:Y:S02]  /*1c680*/  IADD3 R8, P1, R8, UR6, RZ ;  /* 0x0000000608087c10 */ /* 0x000fe4000ff3e0ff */
[----:B------:R-:W-:Y:S02]  /*1c690*/  IADD3 R0, P2, R0, UR8, RZ ;  /* 0x0000000800007c10 */ /* 0x000fe4000ff5e0ff */
[----:B------:R-:W-:Y:S01]  /*1c6a0*/  LEA.HI.X R21, R4, UR11, R5, 0x3, P3 ;  /* 0x0000000b04157c11 */ /* 0x000fe200098f1c05 */
[----:B------:R-:W-:Y:S01]  /*1c6b0*/  ULDC.64 UR10, c[0x0][0x5e8] ;  /* 0x00017a00000a7ab9 */ /* 0x000fe20000000a00 */
[----:B------:R-:W-:Y:S01]  /*1c6c0*/  IADD3.X R9, RZ, UR7, RZ, P1, !PT ;  /* 0x00000007ff097c10 */ /* 0x000fe20008ffe4ff */
[----:B------:R-:W-:Y:S01]  /*1c6d0*/  ULDC.64 UR6, c[0x0][0x5e8] ;  /* 0x00017a0000067ab9 */ /* 0x000fe20000000a00 */
[----:B------:R-:W-:-:S02]  /*1c6e0*/  IADD3.X R2, RZ, UR9, RZ, P2, !PT ;  /* 0x00000009ff027c10 */ /* 0x000fc400097fe4ff */
[----:B------:R-:W-:Y:S01]  /*1c6f0*/  MOV R5, RZ ;  /* 0x000000ff00057202 */ /* 0x000fe20000000f00 */
[----:B------:R-:W-:Y:S06]  /*1c700*/  @!P0 BRA `(.L_x_3859) ;  /* 0x0000001c002c8947 */ /* 0x000fec0003800000 */
[----:B------:R-:W5:Y:S01]  /*1c710*/  LDG.E.64.CONSTANT R6, desc[UR4][R6.64] ;  /* 0x0000000406067981 */ /* 0x000f62000c1e9b00 */
        /* <DEDUP_REMOVED lines=8> */
[----:B------:R-:W-:Y:S05]  /*1c7a0*/  @!P0 BRA `(.L_x_3861) ;  /* 0x00000018003c8947 */ /* 0x000fea0003800000 */
        /* <DEDUP_REMOVED lines=18> */
.L_x_3867:
        /* <DEDUP_REMOVED lines=27> */
[----:B------:R-:W-:Y:S01]  /*1ca80*/  IADD3 R19, R41, R19, RZ ;  /* 0x0000001329137210 */ /* 0x000fe20007ffe0ff */
[----:B------:R-:W2:Y:S01]  /*1ca90*/  LDG.E.64.CONSTANT R16, desc[UR4][R16.64] ;  /* 0x0000000410107981 */ /* 0x000ea2000c1e9b00 */
[----:B------:R-:W-:Y:S02]  /*1caa0*/  IMAD R21, R20, UR7, R21 ;  /* 0x0000000714157c24 */ /* 0x000fe4000f8e0215 */
        /* <DEDUP_REMOVED lines=79> */
[----:B------:R-:W-:-:S04]  /*1cfa0*/  IMAD.WIDE.U32 R40, R42, UR6, RZ ;  /* 0x000000062a287c25 */ /* 0x000fc8000f8e00ff */
        /* <DEDUP_REMOVED lines=27> */
[----:B------:R-:W-:Y:S02]  /*1d160*/  IMAD R17, R7, R16, R17 ;  /* 0x0000001007117224 */ /* 0x000fe400078e0211 */
[----:B---3--:R-:W-:-:S03]  /*1d170*/  IMAD R5, R19, R6, RZ ;  /* 0x0000000613057224 */ /* 0x008fc600078e02ff */
[----:B------:R-:W-:Y:S01]  /*1d180*/  IADD3 R15, R15, R17, RZ ;  /* 0x000000110f0f7210 */ /* 0x000fe20007ffe0ff */
        /* <DEDUP_REMOVED lines=61> */
.L_x_3866:
[----:B------:R-:W-:Y:S02]  /*1d560*/  MOV R20, R10 ;  /* 0x0000000a00147202 */ /* 0x000fe40000000f00 */
[----:B------:R-:W-:-:S07]  /*1d570*/  MOV R21, R11 ;  /* 0x0000000b00157202 */ /* 0x000fce0000000f00 */
.L_x_3865:
[----:B------:R-:W-:Y:S05]  /*1d580*/  BSYNC B4 ;  /* 0x0000000000047941 */ /* 0x000fea0003800000 */
.L_x_3864:
        /* <DEDUP_REMOVED lines=49> */
[----:B------:R-:W-:-:S03]  /*1d8a0*/  IMAD.WIDE.U32 R28, R20, UR8, RZ ;  /* 0x00000008141c7c25 */ /* 0x000fc6000f8e00ff */
[----:B------:R-:W-:Y:S01]  /*1d8b0*/  LEA.HI.X R35, R26, R2, R27, 0x3, P0 ;  /* 0x000000021a237211 */ /* 0x000fe200000f1c1b */
[----:B------:R-:W-:Y:S01]  /*1d8c0*/  IMAD R27, R20, UR9, R21 ;  /* 0x00000009141b7c24 */ /* 0x000fe2000f8e0215 */
[----:B-1----:R-:W-:Y:S01]  /*1d8d0*/  LEA R30, P0, R28, R0, 0x3 ;  /* 0x000000001c1e7211 */ /* 0x002fe200078018ff */
[----:B------:R-:W-:Y:S02]  /*1d8e0*/  IMAD R31, R17, UR8, RZ ;  /* 0x00000008111f7c24 */ /* 0x000fe4000f8e02ff */
[----:B------:R-:W4:Y:S01]  /*1d8f0*/  LDG.E.64.CONSTANT R20, desc[UR4][R34.64] ;  /* 0x0000000422147981 */ /* 0x000f22000c1e9b00 */
[----:B------:R-:W-:Y:S01]  /*1d900*/  IADD3 R17, R29, R27, RZ ;  /* 0x0000001b1d117210 */ /* 0x000fe20007ffe0ff */
[C---:B------:R-:W-:Y:S02]  /*1d910*/  IMAD R29, R16.reuse, UR9, R31 ;  /* 0x00000009101d7c24 */ /* 0x040fe4000f8e021f */
[----:B------:R-:W-:Y:S01]  /*1d920*/  IMAD.WIDE.U32 R26, R16, UR8, RZ ;  /* 0x00000008101a7c25 */ /* 0x000fe2000f8e00ff */
[----:B------:R-:W-:-:S03]  /*1d930*/  LEA.HI.X R31, R28, R2, R17, 0x3, P0 ;  /* 0x000000021c1f7211 */ /* 0x000fc600000f1c11 */
[----:B------:R-:W-:Y:S01]  /*1d940*/  IMAD R15, R15, UR8, RZ ;  /* 0x000000080f0f7c24 */ /* 0x000fe2000f8e02ff */
[----:B0-----:R-:W-:Y:S01]  /*1d950*/  LEA R32, P0, R26, R0, 0x3 ;  /* 0x000000001a207211 */ /* 0x001fe200078018ff */
[----:B------:R-:W4:Y:S01]  /*1d960*/  LDG.E.64.CONSTANT R16, desc[UR4][R30.64] ;  /* 0x000000041e107981 */ /* 0x000f22000c1e9b00 */
[----:B------:R-:W-:Y:S01]  /*1d970*/  IADD3 R27, R27, R29, RZ ;  /* 0x0000001d1b1b7210 */ /* 0x000fe20007ffe0ff */
[----:B------:R-:W-:-:S03]  /*1d980*/  IMAD.WIDE.U32 R28, R14, UR8, RZ ;  /* 0x000000080e1c7c25 */ /* 0x000fc6000f8e00ff */
[----:B------:R-:W-:Y:S01]  /*1d990*/  LEA.HI.X R33, R26, R2, R27, 0x3, P0 ;  /* 0x000000021a217211 */ /* 0x000fe200000f1c1b */
[----:B------:R-:W-:Y:S01]  /*1d9a0*/  IMAD R15, R14, UR9, R15 ;  /* 0x000000090e0f7c24 */ /* 0x000fe2000f8e020f */
[----:B------:R-:W-:-:S03]  /*1d9b0*/  LEA R14, P0, R28, R0, 0x3 ;  /* 0x000000001c0e7211 */ /* 0x000fc600078018ff */
[----:B------:R-:W4:Y:S01]  /*1d9c0*/  LDG.E.64.CONSTANT R26, desc[UR4][R32.64] ;  /* 0x00000004201a7981 */ /* 0x000f22000c1e9b00 */
[----:B------:R-:W-:-:S04]  /*1d9d0*/  IADD3 R15, R29, R15, RZ ;  /* 0x0000000f1d0f7210 */ /* 0x000fc80007ffe0ff */
[----:B------:R-:W-:-:S06]  /*1d9e0*/  LEA.HI.X R15, R28, R2, R15, 0x3, P0 ;  /* 0x000000021c0f7211 */ /* 0x000fcc00000f1c0f */
[----:B------:R-:W4:Y:S01]  /*1d9f0*/  LDG.E.64.CONSTANT R14, desc[UR4][R14.64] ;  /* 0x000000040e0e7981 */ /* 0x000f22000c1e9b00 */
[----:B------:R-:W-:Y:S02]  /*1da00*/  MOV R53, R5 ;  /* 0x0000000500357202 */ /* 0x000fe40000000f00 */
[----:B------:R-:W-:Y:S02]  /*1da10*/  IADD3 R48, P2, R48, 0x8, RZ ;  /* 0x0000000830307810 */ /* 0x000fe40007f5e0ff */
[----:B------:R-:W-:Y:S02]  /*1da20*/  PLOP3.LUT P0, PT, PT, PT, PT, 0x8, 0x0 ;  /* 0x000000000000781c */ /* 0x000fe40003f0e170 */
[----:B------:R-:W-:Y:S01]  /*1da30*/  IADD3.X R3, RZ, R3, RZ, P2, !PT ;  /* 0x00000003ff037210 */ /* 0x000fe200017fe4ff */
        /* <DEDUP_REMOVED lines=27> */
[----:B------:R-:W-:-:S03]  /*1dbf0*/  IADD3 R20, P1, R10, 0x40, RZ ;  /* 0x000000400a147810 */ /* 0x000fc60007f3e0ff */
[----:B------:R-:W-:Y:S01]  /*1dc00*/  IMAD R5, R15, R6, RZ ;  /* 0x000000060f057224 */ /* 0x000fe200078e02ff */
[----:B------:R-:W-:Y:S02]  /*1dc10*/  IADD3 R27, R27, R13, RZ ;  /* 0x0000000d1b1b7210 */ /* 0x000fe40007ffe0ff */
[----:B------:R-:W-:Y:S01]  /*1dc20*/  IADD3.X R21, RZ, R11, RZ, P1, !PT ;  /* 0x0000000bff157210 */ /* 0x000fe20000ffe4ff */
[-C--:B------:R-:W-:Y:S02]  /*1dc30*/  IMAD R5, R7, R14.reuse, R5 ;  /* 0x0000000e07057224 */ /* 0x080fe400078e0205 */
[----:B------:R-:W-:Y:S01]  /*1dc40*/  IMAD.WIDE.U32 R52, R6, R14, R26 ;  /* 0x0000000e06347225 */ /* 0x000fe200078e001a */
[----:B------:R-:W-:Y:S02]  /*1dc50*/  MOV R10, R20 ;  /* 0x00000014000a7202 */ /* 0x000fe40000000f00 */
[----:B------:R-:W-:Y:S02]  /*1dc60*/  MOV R11, R21 ;  /* 0x00000015000b7202 */ /* 0x000fe40000000f00 */
[----:B------:R-:W-:-:S07]  /*1dc70*/  IADD3 R5, R53, R5, RZ ;  /* 0x0000000535057210 */ /* 0x000fce0007ffe0ff */
.L_x_3869:
[----:B------:R-:W-:Y:S05]  /*1dc80*/  BSYNC B4 ;  /* 0x0000000000047941 */ /* 0x000fea0003800000 */
.L_x_3868:
[----:B------:R-:W-:-:S04]  /*1dc90*/  ISETP.NE.U32.AND P1, PT, R48, RZ, PT ;  /* 0x000000ff3000720c */ /* 0x000fc80003f25070 */
[----:B------:R-:W-:-:S13]  /*1dca0*/  ISETP.NE.OR.EX P0, PT, R3, RZ, P0, P1 ;  /* 0x000000ff0300720c */ /* 0x000fda0000705710 */
[----:B------:R-:W-:Y:S05]  /*1dcb0*/  @!P0 BREAK B3 ;  /* 0x0000000000038942 */ /* 0x000fea0003800000 */
[----:B------:R-:W-:Y:S05]  /*1dcc0*/  @!P0 BRA `(.L_x_3861) ;  /* 0x0000000000f48947 */ /* 0x000fea0003800000 */
.L_x_3863:
[----:B------:R-:W-:Y:S05]  /*1dcd0*/  BSYNC B3 ;  /* 0x0000000000037941 */ /* 0x000fea0003800000 */
.L_x_3862:
[----:B------:R-:W-:Y:S01]  /*1dce0*/  BSSY B3, `(.L_x_3870) ;  /* 0x0000039000037945 */ /* 0x000fe20003800000 */
.L_x_3871:
        /* <DEDUP_REMOVED lines=41> */
[----:B------:R-:W-:Y:S02]  /*1df80*/  IMAD R15, R7, R14, R15 ;  /* 0x0000000e070f7224 */ /* 0x000fe400078e020f */
[----:B---3--:R-:W-:-:S03]  /*1df90*/  IMAD R5, R17, R6, RZ ;  /* 0x0000000611057224 */ /* 0x008fc600078e02ff */
[----:B------:R-:W-:Y:S01]  /*1dfa0*/  IADD3 R53, R53, R15, RZ ;  /* 0x0000000f35357210 */ /* 0x000fe20007ffe0ff */
        /* <DEDUP_REMOVED lines=13> */
.L_x_3870:
[----:B------:R-:W-:Y:S02]  /*1e080*/  MOV R20, R10 ;  /* 0x0000000a00147202 */ /* 0x000fe40000000f00 */
[----:B------:R-:W-:-:S07]  /*1e090*/  MOV R21, R11 ;  /* 0x0000000b00157202 */ /* 0x000fce0000000f00 */
.L_x_3861:
[----:B------:R-:W-:Y:S05]  /*1e0a0*/  BSYNC B1 ;  /* 0x0000000000017941 */ /* 0x000fea0003800000 */
.L_x_3860:
        /* <DEDUP_REMOVED lines=36> */
[----:B------:R-:W-:-:S05]  /*1e2f0*/  @P0 LEA.HI.X R15, R18, R2, R3, 0x3, P1 ;  /* 0x00000002120f0211 */ /* 0x000fca00008f1c03 */
        /* <DEDUP_REMOVED lines=12> */
.L_x_3859:
[----:B------:R-:W-:Y:S05]  /*1e3c0*/  BSYNC B2 ;  /* 0x0000000000027941 */ /* 0x000fea0003800000 */
.L_x_3858:
[----:B------:R-:W-:Y:S05]  /*1e3d0*/  WARPSYNC.ALL ;  /* 0x0000000000007948 */ /* 0x000fea0003800000 */
[----:B------:R-:W-:-:S05]  /*1e3e0*/  MOV R53, R5 ;  /* 0x0000000500357202 */ /* 0x000fca0000000f00 */
[----:B------:R-:W-:Y:S01]  /*1e3f0*/  STG.E.64 desc[UR4][R8.64], R52 ;  /* 0x0000003408007986 */ /* 0x000fe2000c101b04 */
[----:B------:R-:W-:Y:S05]  /*1e400*/  EXIT ;  /* 0x000000000000794d */ /* 0x000fea0003800000 */
.L_x_3872:
        /* <DEDUP_REMOVED lines=15> */
.L_x_18560:


//--------------------- .text._ZN2at6native73_GLOBAL__N__c8866d80_35_SparseBinaryOpIntersectionKernel_cu_f5210f67_363612apply_kernelILi128ELi8EZNS1_29binary_op_intersection_kernelINS1_5MulOpEilEEvRNS_14TensorIteratorEllRKNS_6TensorEbEUliE_EEviT1_ --------------------------
	.section	.text._ZN2at6native73_GLOBAL__N__c8866d80_35_SparseBinaryOpIntersectionKernel_cu_f5210f67_363612apply_kernelILi128ELi8EZNS1_29binary_op_intersection_kernelINS1_5MulOpEilEEvRNS_14TensorIteratorEllRKNS_6TensorEbEUliE_EEviT1_,"ax",@progbits
	.align	128
.text._ZN2at6native73_GLOBAL__N__c8866d80_35_SparseBinaryOpIntersectionKernel_cu_f5210f67_363612apply_kernelILi128ELi8EZNS1_29binary_op_intersection_kernelINS1_5MulOpEilEEvRNS_14TensorIteratorEllRKNS_6TensorEbEUliE_EEviT1_:
        .type           _ZN2at6native73_GLOBAL__N__c8866d80_35_SparseBinaryOpIntersectionKernel_cu_f5210f67_363612apply_kernelILi128ELi8EZNS1_29binary_op_intersection_kernelINS1_5MulOpEilEEvRNS_14TensorIteratorEllRKNS_6TensorEbEUliE_EEviT1_,@function
        .size           _ZN2at6native73_GLOBAL__N__c8866d80_35_SparseBinaryOpIntersectionKernel_cu_f5210f67_363612apply_kernelILi128ELi8EZNS1_29binary_op_intersection_kernelINS1_5MulOpEilEEvRNS_14TensorIteratorEllRKNS_6TensorEbEUliE_EEviT1_,(.L_x_18561 - _ZN2at6native73_GLOBAL__N__c8866d80_35_SparseBinaryOpIntersectionKernel_cu_f5210f67_363612apply_kernelILi128ELi8EZNS1_29binary_op_intersection_kernelINS1_5MulOpEilEEvRNS_14TensorIteratorEllRKNS_6TensorEbEUliE_EEviT1_)
        .other          _ZN2at6native73_GLOBAL__N__c8866d80_35_SparseBinaryOpIntersectionKernel_cu_f5210f67_363612apply_kernelILi128ELi8EZNS1_29binary_op_intersection_kernelINS1_5MulOpEilEEvRNS_14TensorIteratorEllRKNS_6TensorEbEUliE_EEviT1_,@"STO_CUDA_ENTRY STV_DEFAULT"
_ZN2at6native73_GLOBAL__N__c8866d80_35_SparseBinaryOpIntersectionKernel_cu_f5210f67_363612apply_kernelILi128ELi8EZNS1_29binary_op_intersection_kernelINS1_5MulOpEilEEvRNS_14TensorIteratorEllRKNS_6TensorEbEUliE_EEviT1_:
        /* <DEDUP_REMOVED lines=473> */
.L_x_3875:
        /* <DEDUP_REMOVED lines=53> */
[----:B-----5:R-:W-:Y:S02]  /*20e0*/  SHF.R.S32.HI R7, RZ, 0x1f, R4 ;  /* 0x0000001fff077819 */ /* 0x020fe40000011404 */
        /* <DEDUP_REMOVED lines=15> */
.L_x_3885:
        /* <DEDUP_REMOVED lines=26> */
[----:B------:R-:W2:Y:S01]  /*2380*/  LDG.E.CONSTANT R44, desc[UR4][R44.64] ;  /* 0x000000042c2c7981 */ /* 0x000ea2000c1e9900 */
[----:B------:R-:W-:Y:S01]  /*2390*/  LEA R12, P1, R42, R0, 0x2 ;  /* 0x000000002a0c7211 */ /* 0x000fe200078210ff */
[----:B----4-:R-:W-:Y:S01]  /*23a0*/  IMAD R15, R15, UR10, RZ ;  /* 0x0000000a0f0f7c24 */ /* 0x010fe2000f8e02ff */
[----:B------:R-:W-:-:S03]  /*23b0*/  IADD3 R13, R43, R13, RZ ;  /* 0x0000000d2b0d7210 */ /* 0x000fc60007ffe0ff */
[----:B------:R-:W-:Y:S01]  /*23c0*/  IMAD R15, R14, UR11, R15 ;  /* 0x0000000b0e0f7c24 */ /* 0x000fe2000f8e020f */
[----:B------:R-:W-:Y:S01]  /*23d0*/  LEA.HI.X R13, R42, R2, R13, 0x2, P1 ;  /* 0x000000022a0d7211 */ /* 0x000fe200008f140d */
[----:B------:R-:W-:-:S04]  /*23e0*/  IMAD.WIDE.U32 R42, R14, UR10, RZ ;  /* 0x0000000a0e2a7c25 */ /* 0x000fc8000f8e00ff */
[----:B------:R0:W3:Y:S01]  /*23f0*/  LDG.E.CONSTANT R47, desc[UR4][R12.64] ;  /* 0x000000040c2f7981 */ /* 0x0000e2000c1e9900 */
[----:B------:R-:W-:Y:S01]  /*2400*/  LEA R14, P1, R42, R0, 0x2 ;  /* 0x000000002a0e7211 */ /* 0x000fe200078210ff */
[----:B-----5:R-:W-:Y:S01]  /*2410*/  IMAD R17, R17, UR10, RZ ;  /* 0x0000000a11117c24 */ /* 0x020fe2000f8e02ff */
[----:B------:R-:W-:-:S03]  /*2420*/  IADD3 R15, R43, R15, RZ ;  /* 0x0000000f2b0f7210 */ /* 0x000fc60007ffe0ff */
[----:B------:R-:W-:Y:S01]  /*2430*/  IMAD R17, R16, UR11, R17 ;  /* 0x0000000b10117c24 */ /* 0x000fe2000f8e0211 */
[----:B------:R-:W-:Y:S01]  /*2440*/  LEA.HI.X R15, R42, R2, R15, 0x2, P1 ;  /* 0x000000022a0f7211 */ /* 0x000fe200008f140f */
[----:B------:R-:W-:-:S04]  /*2450*/  IMAD.WIDE.U32 R42, R16, UR10, RZ ;  /* 0x0000000a102a7c25 */ /* 0x000fc8000f8e00ff */
[----:B------:R1:W4:Y:S01]  /*2460*/  LDG.E.CONSTANT R45, desc[UR4][R14.64] ;  /* 0x000000040e2d7981 */ /* 0x000322000c1e9900 */
[----:B------:R-:W-:Y:S01]  /*2470*/  LEA R16, P1, R42, R0, 0x2 ;  /* 0x000000002a107211 */ /* 0x000fe200078210ff */
[----:B------:R-:W-:Y:S01]  /*2480*/  IMAD R19, R19, UR10, RZ ;  /* 0x0000000a13137c24 */ /* 0x000fe2000f8e02ff */
[----:B------:R-:W-:Y:S01]  /*2490*/  IADD3 R17, R43, R17, RZ ;  /* 0x000000112b117210 */ /* 0x000fe20007ffe0ff */
[----:B0-----:R-:W-:-:S03]  /*24a0*/  IMAD.WIDE.U32 R12, R18, UR10, RZ ;  /* 0x0000000a120c7c25 */ /* 0x001fc6000f8e00ff */
[----:B------:R-:W-:Y:S01]  /*24b0*/  LEA.HI.X R17, R42, R2, R17, 0x2, P1 ;  /* 0x000000022a117211 */ /* 0x000fe200008f1411 */
[----:B------:R-:W-:Y:S01]  /*24c0*/  IMAD R19, R18, UR11, R19 ;  /* 0x0000000b12137c24 */ /* 0x000fe2000f8e0213 */
[----:B------:R-:W-:Y:S01]  /*24d0*/  LEA R18, P1, R12, R0, 0x2 ;  /* 0x000000000c127211 */ /* 0x000fe200078210ff */
[----:B------:R-:W-:Y:S02]  /*24e0*/  IMAD R21, R21, UR10, RZ ;  /* 0x0000000a15157c24 */ /* 0x000fe4000f8e02ff */
[----:B------:R0:W5:Y:S01]  /*24f0*/  LDG.E.CONSTANT R42, desc[UR4][R16.64] ;  /* 0x00000004102a7981 */ /* 0x000162000c1e9900 */
[----:B------:R-:W-:Y:S01]  /*2500*/  IADD3 R13, R13, R19, RZ ;  /* 0x000000130d0d7210 */ /* 0x000fe20007ffe0ff */
[----:B------:R-:W-:-:S03]  /*2510*/  IMAD R21, R20, UR11, R21 ;  /* 0x0000000b14157c24 */ /* 0x000fc6000f8e0215 */
[----:B------:R-:W-:Y:S01]  /*2520*/  LEA.HI.X R19, R12, R2, R13, 0x2, P1 ;  /* 0x000000020c137211 */ /* 0x000fe200008f140d */
[----:B------:R-:W-:-:S04]  /*2530*/  IMAD.WIDE.U32 R12, R20, UR10, RZ ;  /* 0x0000000a140c7c25 */ /* 0x000fc8000f8e00ff */
[----:B------:R0:W5:Y:S01]  /*2540*/  LDG.E.CONSTANT R20, desc[UR4][R18.64] ;  /* 0x0000000412147981 */ /* 0x000162000c1e9900 */
[----:B-1----:R-:W-:Y:S02]  /*2550*/  LEA R14, P1, R12, R0, 0x2 ;  /* 0x000000000c0e7211 */ /* 0x002fe400078210ff */
[----:B------:R-:W-:Y:S01]  /*2560*/  IADD3 R13, R13, R21, RZ ;  /* 0x000000150d0d7210 */ /* 0x000fe20007ffe0ff */
[----:B------:R-:W-:-:S03]  /*2570*/  IMAD R21, R23, UR10, RZ ;  /* 0x0000000a17157c24 */ /* 0x000fc6000f8e02ff */
[----:B------:R-:W-:Y:S01]  /*2580*/  LEA.HI.X R15, R12, R2, R13, 0x2, P1 ;  /* 0x000000020c0f7211 */ /* 0x000fe200008f140d */
[----:B------:R-:W-:-:S04]  /*2590*/  IMAD.WIDE.U32 R12, R22, UR10, RZ ;  /* 0x0000000a160c7c25 */ /* 0x000fc8000f8e00ff */
[----:B------:R-:W-:Y:S01]  /*25a0*/  IMAD R23, R22, UR11, R21 ;  /* 0x0000000b16177c24 */ /* 0x000fe2000f8e0215 */
[----:B0-----:R-:W-:Y:S01]  /*25b0*/  LEA R16, P1, R12, R0, 0x2 ;  /* 0x000000000c107211 */ /* 0x001fe200078210ff */
[----:B------:R0:W5:Y:S03]  /*25c0*/  LDG.E.CONSTANT R21, desc[UR4][R14.64] ;  /* 0x000000040e157981 */ /* 0x000166000c1e9900 */
[----:B------:R-:W-:Y:S01]  /*25d0*/  IADD3 R13, R13, R23, RZ ;  /* 0x000000170d0d7210 */ /* 0x000fe20007ffe0ff */
[----:B------:R-:W-:-:S03]  /*25e0*/  IMAD R23, R25, UR10, RZ ;  /* 0x0000000a19177c24 */ /* 0x000fc6000f8e02ff */
[----:B------:R-:W-:Y:S01]  /*25f0*/  LEA.HI.X R17, R12, R2, R13, 0x2, P1 ;  /* 0x000000020c117211 */ /* 0x000fe200008f140d */
[----:B------:R-:W-:-:S04]  /*2600*/  IMAD.WIDE.U32 R12, R24, UR10, RZ ;  /* 0x0000000a180c7c25 */ /* 0x000fc8000f8e00ff */
[----:B------:R-:W-:Y:S01]  /*2610*/  IMAD R23, R24, UR11, R23 ;  /* 0x0000000b18177c24 */ /* 0x000fe2000f8e0217 */
[----:B------:R1:W5:Y:S01]  /*2620*/  LDG.E.CONSTANT R22, desc[UR4][R16.64] ;  /* 0x0000000410167981 */ /* 0x000362000c1e9900 */
[----:B------:R-:W-:-:S03]  /*2630*/  LEA R18, P1, R12, R0, 0x2 ;  /* 0x000000000c127211 */ /* 0x000fc600078210ff */
[----:B------:R-:W-:Y:S01]  /*2640*/  IADD3 R13, R13, R23, RZ ;  /* 0x000000170d0d7210 */ /* 0x000fe20007ffe0ff */
[----:B------:R-:W-:-:S03]  /*2650*/  IMAD R23, R27, UR10, RZ ;  /* 0x0000000a1b177c24 */ /* 0x000fc6000f8e02ff */
[----:B------:R-:W-:Y:S01]  /*2660*/  LEA.HI.X R19, R12, R2, R13, 0x2, P1 ;  /* 0x000000020c137211 */ /* 0x000fe200008f140d */
[----:B------:R-:W-:-:S04]  /*2670*/  IMAD.WIDE.U32 R12, R26, UR10, RZ ;  /* 0x0000000a1a0c7c25 */ /* 0x000fc8000f8e00ff */
[----:B------:R-:W-:Y:S01]  /*2680*/  IMAD R27, R26, UR11, R23 ;  /* 0x0000000b1a1b7c24 */ /* 0x000fe2000f8e0217 */
[----:B0-----:R-:W-:Y:S01]  /*2690*/  LEA R14, P1, R12, R0, 0x2 ;  /* 0x000000000c0e7211 */ /* 0x001fe200078210ff */
[----:B------:R0:W5:Y:S01]  /*26a0*/  LDG.E.CONSTANT R23, desc[UR4][R18.64] ;  /* 0x0000000412177981 */ /* 0x000162000c1e9900 */
[----:B------:R-:W-:Y:S02]  /*26b0*/  IMAD R25, R29, UR10, RZ ;  /* 0x0000000a1d197c24 */ /* 0x000fe4000f8e02ff */
[----:B------:R-:W-:Y:S02]  /*26c0*/  IADD3 R13, R13, R27, RZ ;  /* 0x0000001b0d0d7210 */ /* 0x000fe40007ffe0ff */
[----:B------:R-:W-:Y:S02]  /*26d0*/  IMAD R25, R28, UR11, R25 ;  /* 0x0000000b1c197c24 */ /* 0x000fe4000f8e0219 */
        /* <DEDUP_REMOVED lines=17> */
[----:B------:R-:W-:Y:S02]  /*27f0*/  LEA R14, P1, R12, R0, 0x2 ;  /* 0x000000000c0e7211 */ /* 0x000fe400078210ff */
[----:B------:R-:W-:Y:S01]  /*2800*/  IADD3 R13, R13, R27, RZ ;  /* 0x0000001b0d0d7210 */ /* 0x000fe20007ffe0ff */
[----:B------:R-:W-:-:S03]  /*2810*/  IMAD R27, R35, UR10, RZ ;  /* 0x0000000a231b7c24 */ /* 0x000fc6000f8e02ff */
[----:B------:R-:W-:Y:S01]  /*2820*/  LEA.HI.X R15, R12, R2, R13, 0x2, P1 ;  /* 0x000000020c0f7211 */ /* 0x000fe200008f140d */
[----:B------:R-:W-:-:S04]  /*2830*/  IMAD.WIDE.U32 R12, R34, UR10, RZ ;  /* 0x0000000a220c7c25 */ /* 0x000fc8000f8e00ff */
[----:B------:R-:W-:Y:S01]  /*2840*/  IMAD R35, R34, UR11, R27 ;  /* 0x0000000b22237c24 */ /* 0x000fe2000f8e021b */
[----:B0-----:R-:W-:Y:S01]  /*2850*/  LEA R16, P1, R12, R0, 0x2 ;  /* 0x000000000c107211 */ /* 0x001fe200078210ff */
[----:B------:R0:W5:Y:S01]  /*2860*/  LDG.E.CONSTANT R27, desc[UR4][R14.64] ;  /* 0x000000040e1b7981 */ /* 0x000162000c1e9900 */
[----:B-1----:R-:W-:Y:S02]  /*2870*/  IMAD R19, R37, UR10, RZ ;  /* 0x0000000a25137c24 */ /* 0x002fe4000f8e02ff */
[----:B------:R-:W-:Y:S02]  /*2880*/  IADD3 R13, R13, R35, RZ ;  /* 0x000000230d0d7210 */ /* 0x000fe40007ffe0ff */
[----:B------:R-:W-:Y:S02]  /*2890*/  IMAD R19, R36, UR11, R19 ;  /* 0x0000000b24137c24 */ /* 0x000fe4000f8e0213 */
[----:B------:R-:W-:Y:S01]  /*28a0*/  LEA.HI.X R17, R12, R2, R13, 0x2, P1 ;  /* 0x000000020c117211 */ /* 0x000fe200008f140d */
[----:B------:R-:W-:-:S04]  /*28b0*/  IMAD.WIDE.U32 R12, R36, UR10, RZ ;  /* 0x0000000a240c7c25 */ /* 0x000fc8000f8e00ff */
[----:B------:R1:W5:Y:S01]  /*28c0*/  LDG.E.CONSTANT R28, desc[UR4][R16.64] ;  /* 0x00000004101c7981 */ /* 0x000362000c1e9900 */
[----:B------:R-:W-:Y:S01]  /*28d0*/  LEA R18, P1, R12, R0, 0x2 ;  /* 0x000000000c127211 */ /* 0x000fe200078210ff */
[----:B------:R-:W-:Y:S01]  /*28e0*/  IMAD R29, R39, UR10, RZ ;  /* 0x0000000a271d7c24 */ /* 0x000fe2000f8e02ff */
[----:B------:R-:W-:Y:S01]  /*28f0*/  IADD3 R13, R13, R19, RZ ;  /* 0x000000130d0d7210 */ /* 0x000fe20007ffe0ff */
[----:B0-----:R-:W-:-:S03]  /*2900*/  IMAD.WIDE.U32 R14, R38, UR10, RZ ;  /* 0x0000000a260e7c25 */ /* 0x001fc6000f8e00ff */
[----:B------:R-:W-:Y:S01]  /*2910*/  LEA.HI.X R19, R12, R2, R13, 0x2, P1 ;  /* 0x000000020c137211 */ /* 0x000fe200008f140d */
[----:B------:R-:W-:Y:S01]  /*2920*/  IMAD R29, R38, UR11, R29 ;  /* 0x0000000b261d7c24 */ /* 0x000fe2000f8e021d */
[----:B------:R-:W-:-:S03]  /*2930*/  LEA R12, P1, R14, R0, 0x2 ;  /* 0x000000000e0c7211 */ /* 0x000fc600078210ff */
[----:B------:R-:W5:Y:S01]  /*2940*/  LDG.E.CONSTANT R18, desc[UR4][R18.64] ;  /* 0x0000000412127981 */ /* 0x000f62000c1e9900 */
[----:B------:R-:W-:Y:S01]  /*2950*/  IADD3 R13, R15, R29, RZ ;  /* 0x0000001d0f0d7210 */ /* 0x000fe20007ffe0ff */
[----:B-1----:R-:W-:-:S03]  /*2960*/  IMAD R17, R41, UR10, RZ ;  /* 0x0000000a29117c24 */ /* 0x002fc6000f8e02ff */
[----:B------:R-:W-:Y:S01]  /*2970*/  LEA.HI.X R13, R14, R2, R13, 0x2, P1 ;  /* 0x000000020e0d7211 */ /* 0x000fe200008f140d */
[----:B------:R-:W-:-:S04]  /*2980*/  IMAD.WIDE.U32 R14, R40, UR10, RZ ;  /* 0x0000000a280e7c25 */ /* 0x000fc8000f8e00ff */
[----:B------:R-:W-:Y:S01]  /*2990*/  IMAD R17, R40, UR11, R17 ;  /* 0x0000000b28117c24 */ /* 0x000fe2000f8e0211 */
[----:B------:R3:W5:Y:S01]  /*29a0*/  LDG.E.CONSTANT R12, desc[UR4][R12.64] ;  /* 0x000000040c0c7981 */ /* 0x000762000c1e9900 */
[----:B------:R-:W-:-:S03]  /*29b0*/  LEA R16, P1, R14, R0, 0x2 ;  /* 0x000000000e107211 */ /* 0x000fc600078210ff */
[----:B------:R-:W-:-:S04]  /*29c0*/  IADD3 R15, R15, R17, RZ ;  /* 0x000000110f0f7210 */ /* 0x000fc80007ffe0ff */
[----:B------:R-:W-:-:S05]  /*29d0*/  LEA.HI.X R17, R14, R2, R15, 0x2, P1 ;  /* 0x000000020e117211 */ /* 0x000fca00008f140f */
[----:B------:R0:W5:Y:S01]  /*29e0*/  LDG.E.CONSTANT R16, desc[UR4][R16.64] ;  /* 0x0000000410107981 */ /* 0x000162000c1e9900 */
[----:B--2---:R-:W-:Y:S01]  /*29f0*/  SHF.R.S32.HI R15, RZ, 0x1f, R44 ;  /* 0x0000001fff0f7819 */ /* 0x004fe2000001142c */
[----:B------:R-:W-:-:S04]  /*2a00*/  IMAD.WIDE.U32 R48, R4, R44, R48 ;  /* 0x0000002c04307225 */ /* 0x000fc800078e0030 */
[----:B------:R-:W-:-:S04]  /*2a10*/  IMAD R15, R15, R4, RZ ;  /* 0x000000040f0f7224 */ /* 0x000fc800078e02ff */
[----:B------:R-:W-:Y:S01]  /*2a20*/  IMAD R15, R44, R7, R15 ;  /* 0x000000072c0f7224 */ /* 0x000fe200078e020f */
[----:B---3--:R-:W-:-:S04]  /*2a30*/  SHF.R.S32.HI R13, RZ, 0x1f, R47 ;  /* 0x0000001fff0d7819 */ /* 0x008fc8000001142f */
[----:B------:R-:W-:Y:S01]  /*2a40*/  IADD3 R49, R49, R15, RZ ;  /* 0x0000000f31317210 */ /* 0x000fe20007ffe0ff */
[----:B------:R-:W-:Y:S02]  /*2a50*/  IMAD R14, R13, R4, RZ ;  /* 0x000000040d0e7224 */ /* 0x000fe400078e02ff */
[----:B------:R-:W-:-:S04]  /*2a60*/  IMAD.WIDE.U32 R48, R4, R47, R48 ;  /* 0x0000002f04307225 */ /* 0x000fc800078e0030 */
[----:B------:R-:W-:Y:S01]  /*2a70*/  IMAD R15, R47, R7, R14 ;  /* 0x000000072f0f7224 */ /* 0x000fe200078e020e */
[----:B----4-:R-:W-:-:S04]  /*2a80*/  SHF.R.S32.HI R13, RZ, 0x1f, R45 ;  /* 0x0000001fff0d7819 */ /* 0x010fc8000001142d */
[----:B------:R-:W-:Y:S01]  /*2a90*/  IADD3 R49, R49, R15, RZ ;  /* 0x0000000f31317210 */ /* 0x000fe20007ffe0ff */
[----:B------:R-:W-:-:S04]  /*2aa0*/  IMAD R14, R13, R4, RZ ;  /* 0x000000040d0e7224 */ /* 0x000fc800078e02ff */
[----:B------:R-:W-:Y:S02]  /*2ab0*/  IMAD R15, R45, R7, R14 ;  /* 0x000000072d0f7224 */ /* 0x000fe400078e020e */
[----:B------:R-:W-:Y:S01]  /*2ac0*/  IMAD.WIDE.U32 R48, R4, R45, R48 ;  /* 0x0000002d04307225 */ /* 0x000fe200078e0030 */
[----:B-----5:R-:W-:-:S04]  /*2ad0*/  SHF.R.S32.HI R13, RZ, 0x1f, R42 ;  /* 0x0000001fff0d7819 */ /* 0x020fc8000001142a */
[----:B------:R-:W-:Y:S01]  /*2ae0*/  IADD3 R49, R49, R15, RZ ;  /* 0x0000000f31317210 */ /* 0x000fe20007ffe0ff */
[----:B------:R-:W-:-:S04]  /*2af0*/  IMAD R13, R13, R4, RZ ;  /* 0x000000040d0d7224 */ /* 0x000fc800078e02ff */
[----:B------:R-:W-:Y:S01]  /*2b00*/  IMAD R15, R42, R7, R13 ;  /* 0x000000072a0f7224 */ /* 0x000fe200078e020d */
[----:B------:R-:W-:Y:S01]  /*2b10*/  SHF.R.S32.HI R13, RZ, 0x1f, R20 ;  /* 0x0000001fff0d7819 */ /* 0x000fe20000011414 */
[----:B------:R-:W-:-:S04]  /*2b20*/  IMAD.WIDE.U32 R42, R4, R42, R48 ;  /* 0x0000002a042a7225 */ /* 0x000fc800078e0030 */
[----:B------:R-:W-:Y:S01]  /*2b30*/  IMAD R13, R13, R4, RZ ;  /* 0x000000040d0d7224 */ /* 0x000fe200078e02ff */
[----:B------:R-:W-:-:S03]  /*2b40*/  IADD3 R43, R43, R15, RZ ;  /* 0x0000000f2b2b7210 */ /* 0x000fc60007ffe0ff */
[----:B0-----:R-:W-:Y:S02]  /*2b50*/  IMAD R17, R20, R7, R13 ;  /* 0x0000000714117224 */ /* 0x001fe400078e020d */
[----:B------:R-:W-:Y:S01]  /*2b60*/  IMAD.WIDE.U32 R14, R4, R20, R42 ;  /* 0x00000014040e7225 */ /* 0x000fe200078e002a */
[----:B------:R-:W-:-:S04]  /*2b70*/  SHF.R.S32.HI R13, RZ, 0x1f, R21 ;  /* 0x0000001fff0d7819 */ /* 0x000fc80000011415 */
[----:B------:R-:W-:Y:S01]  /*2b80*/  IADD3 R15, R15, R17, RZ ;  /* 0x000000110f0f7210 */ /* 0x000fe20007ffe0ff */
[----:B------:R-:W-:Y:S02]  /*2b90*/  IMAD R20, R13, R4, RZ ;  /* 0x000000040d147224 */ /* 0x000fe400078e02ff */
[----:B------:R-:W-:-:S04]  /*2ba0*/  IMAD.WIDE.U32 R14, R4, R21, R14 ;  /* 0x00000015040e7225 */ /* 0x000fc800078e000e */
[----:B------:R-:W-:Y:S01]  /*2bb0*/  IMAD R17, R21, R7, R20 ;  /* 0x0000000715117224 */ /* 0x000fe200078e0214 */
        /* <DEDUP_REMOVED lines=12> */
[----:B------:R-:W-:-:S04]  /*2c80*/  IMAD R13, R13, R4, RZ ;  /* 0x000000040d0d7224 */ /* 0x000fc800078e02ff */
[----:B------:R-:W-:Y:S02]  /*2c90*/  IMAD R17, R24, R7, R13 ;  /* 0x0000000718117224 */ /* 0x000fe400078e020d */
        /* <DEDUP_REMOVED lines=23> */
[----:B------:R-:W-:Y:S01]  /*2e10*/  IMAD R14, R13, R4, RZ ;  /* 0x000000040d0e7224 */ /* 0x000fe200078e02ff */
[----:B------:R-:W-:-:S03]  /*2e20*/  IADD3 R6, P1, R6, 0x10, RZ ;  /* 0x0000001006067810 */ /* 0x000fc60007f3e0ff */
[----:B------:R-:W-:Y:S01]  /*2e30*/  IMAD R15, R18, R7, R14 ;  /* 0x00000007120f7224 */ /* 0x000fe200078e020e */
[----:B------:R-:W-:Y:S01]  /*2e40*/  SHF.R.S32.HI R13, RZ, 0x1f, R12 ;  /* 0x0000001fff0d7819 */ /* 0x000fe2000001140c */
[----:B------:R-:W-:Y:S01]  /*2e50*/  IMAD.WIDE.U32 R18, R4, R18, R28 ;  /* 0x0000001204127225 */ /* 0x000fe200078e001c */
[----:B------:R-:W-:Y:S02]  /*2e60*/  IADD3.X R46, RZ, R46, RZ, P1, !PT ;  /* 0x0000002eff2e7210 */ /* 0x000fe40000ffe4ff */
[----:B------:R-:W-:Y:S01]  /*2e70*/  ISETP.GE.U32.AND P1, PT, R6, -0xc, PT ;  /* 0xfffffff40600780c */ /* 0x000fe20003f26070 */
[----:B------:R-:W-:Y:S01]  /*2e80*/  IMAD R13, R13, R4, RZ ;  /* 0x000000040d0d7224 */ /* 0x000fe200078e02ff */
[----:B------:R-:W-:Y:S02]  /*2e90*/  IADD3 R19, R19, R15, RZ ;  /* 0x0000000f13137210 */ /* 0x000fe40007ffe0ff */
[----:B------:R-:W-:Y:S01]  /*2ea0*/  ISETP.GE.AND.EX P1, PT, R46, -0x1, PT, P1 ;  /* 0xffffffff2e00780c */ /* 0x000fe20003f26310 */
[----:B------:R-:W-:-:S02]  /*2eb0*/  IMAD R17, R12, R7, R13 ;  /* 0x000000070c117224 */ /* 0x000fc400078e020d */
[----:B------:R-:W-:Y:S01]  /*2ec0*/  IMAD.WIDE.U32 R12, R4, R12, R18 ;  /* 0x0000000c040c7225 */ /* 0x000fe200078e0012 */
[----:B------:R-:W-:-:S04]  /*2ed0*/  SHF.R.S32.HI R15, RZ, 0x1f, R16 ;  /* 0x0000001fff0f7819 */ /* 0x000fc80000011410 */
[----:B------:R-:W-:Y:S01]  /*2ee0*/  IADD3 R13, R13, R17, RZ ;  /* 0x000000110d0d7210 */ /* 0x000fe20007ffe0ff */
[----:B------:R-:W-:Y:S01]  /*2ef0*/  IMAD R15, R15, R4, RZ ;  /* 0x000000040f0f7224 */ /* 0x000fe200078e02ff */
[----:B------:R-:W-:Y:S01]  /*2f00*/  IADD3 R10, P2, R10, 0x80, RZ ;  /* 0x000000800a0a7810 */ /* 0x000fe20007f5e0ff */
[----:B------:R-:W-:-:S04]  /*2f10*/  IMAD.WIDE.U32 R48, R4, R16, R12 ;  /* 0x0000001004307225 */ /* 0x000fc800078e000c */
[----:B------:R-:W-:Y:S01]  /*2f20*/  IMAD R15, R16, R7, R15 ;  /* 0x00000007100f7224 */ /* 0x000fe200078e020f */
[----:B------:R-:W-:-:S04]  /*2f30*/  IADD3.X R11, RZ, R11, RZ, P2, !PT ;  /* 0x0000000bff0b7210 */ /* 0x000fc800017fe4ff */
[----:B------:R-:W-:Y:S01]  /*2f40*/  IADD3 R49, R49, R15, RZ ;  /* 0x0000000f31317210 */ /* 0x000fe20007ffe0ff */
[----:B------:R-:W-:Y:S06]  /*2f50*/  @!P1 BRA `(.L_x_3885) ;  /* 0xfffffff000a09947 */ /* 0x000fec000383ffff */
[----:B------:R-:W-:Y:S05]  /*2f60*/  BSYNC B5 ;  /* 0x0000000000057941 */ /* 0x000fea0003800000 */
.L_x_3884:
[----:B------:R-:W-:Y:S02]  /*2f70*/  MOV R16, R10 ;  /* 0x0000000a00107202 */ /* 0x000fe40000000f00 */
[----:B------:R-:W-:-:S07]  /*2f80*/  MOV R17, R11 ;  /* 0x0000000b00117202 */ /* 0x000fce0000000f00 */
.L_x_3883:
[----:B------:R-:W-:Y:S05]  /*2f90*/  BSYNC B4 ;  /* 0x0000000000047941 */ /* 0x000fea0003800000 */
.L_x_3882:
        /* <DEDUP_REMOVED lines=27> */
[----:B------:R-:W2:Y:S01]  /*3150*/  LDG.E.CONSTANT R20, desc[UR4][R28.64] ;  /* 0x000000041c147981 */ /* 0x000ea2000c1e9900 */
[----:B------:R-:W-:Y:S02]  /*3160*/  IMAD R25, R24, UR11, R25 ;  /* 0x0000000b18197c24 */ /* 0x000fe4000f8e0219 */
[----:B------:R-:W-:Y:S01]  /*3170*/  LEA.HI.X R27, R30, R2, R21, 0x2, P0 ;  /* 0x000000021e1b7211 */ /* 0x000fe200000f1415 */
[----:B------:R-:W-:-:S04]  /*3180*/  IMAD.WIDE.U32 R30, R24, UR10, RZ ;  /* 0x0000000a181e7c25 */ /* 0x000fc8000f8e00ff */
[----:B------:R0:W3:Y:S01]  /*3190*/  LDG.E.CONSTANT R24, desc[UR4][R26.64] ;  /* 0x000000041a187981 */ /* 0x0000e2000c1e9900 */
[----:B------:R-:W-:Y:S02]  /*31a0*/  LEA R32, P0, R30, R0, 0x2 ;  /* 0x000000001e207211 */ /* 0x000fe400078010ff */
[----:B------:R-:W-:-:S04]  /*31b0*/  IADD3 R21, R31, R25, RZ ;  /* 0x000000191f157210 */ /* 0x000fc80007ffe0ff */
[----:B------:R-:W-:Y:S01]  /*31c0*/  LEA.HI.X R33, R30, R2, R21, 0x2, P0 ;  /* 0x000000021e217211 */ /* 0x000fe200000f1415 */
[----:B-----5:R-:W-:Y:S02]  /*31d0*/  IMAD R21, R23, UR10, RZ ;  /* 0x0000000a17157c24 */ /* 0x020fe4000f8e02ff */
[----:B------:R-:W-:-:S04]  /*31e0*/  IMAD.WIDE.U32 R30, R22, UR10, RZ ;  /* 0x0000000a161e7c25 */ /* 0x000fc8000f8e00ff */
[----:B------:R-:W-:Y:S01]  /*31f0*/  IMAD R23, R22, UR11, R21 ;  /* 0x0000000b16177c24 */ /* 0x000fe2000f8e0215 */
[----:B------:R-:W-:Y:S01]  /*3200*/  LEA R22, P0, R30, R0, 0x2 ;  /* 0x000000001e167211 */ /* 0x000fe200078010ff */
[----:B------:R1:W4:Y:S01]  /*3210*/  LDG.E.CONSTANT R21, desc[UR4][R32.64] ;  /* 0x0000000420157981 */ /* 0x000322000c1e9900 */
[----:B------:R-:W-:Y:S02]  /*3220*/  IMAD R25, R19, UR10, RZ ;  /* 0x0000000a13197c24 */ /* 0x000fe4000f8e02ff */
        /* <DEDUP_REMOVED lines=12> */
[----:B------:R-:W-:Y:S01]  /*32f0*/  IMAD R19, R15, UR10, RZ ;  /* 0x0000000a0f137c24 */ /* 0x000fe2000f8e02ff */
[----:B------:R-:W-:Y:S02]  /*3300*/  LEA R30, P0, R26, R0, 0x2 ;  /* 0x000000001a1e7211 */ /* 0x000fe400078010ff */
[----:B------:R-:W-:Y:S01]  /*3310*/  IADD3 R15, R27, R17, RZ ;  /* 0x000000111b0f7210 */ /* 0x000fe20007ffe0ff */
[----:B-1----:R-:W-:-:S03]  /*3320*/  IMAD.WIDE.U32 R32, R14, UR10, RZ ;  /* 0x0000000a0e207c25 */ /* 0x002fc6000f8e00ff */
[----:B------:R-:W-:Y:S01]  /*3330*/  LEA.HI.X R31, R26, R2, R15, 0x2, P0 ;  /* 0x000000021a1f7211 */ /* 0x000fe200000f140f */
[----:B------:R-:W-:Y:S01]  /*3340*/  IMAD R19, R14, UR11, R19 ;  /* 0x0000000b0e137c24 */ /* 0x000fe2000f8e0213 */
[----:B0-----:R-:W-:-:S03]  /*3350*/  LEA R22, P0, R32, R0, 0x2 ;  /* 0x0000000020167211 */ /* 0x001fc600078010ff */
[----:B------:R-:W5:Y:S01]  /*3360*/  LDG.E.CONSTANT R14, desc[UR4][R30.64] ;  /* 0x000000041e0e7981 */ /* 0x000f62000c1e9900 */
[----:B------:R-:W-:Y:S01]  /*3370*/  IADD3 R15, R33, R19, RZ ;  /* 0x00000013210f7210 */ /* 0x000fe20007ffe0ff */
[----:B------:R-:W-:Y:S02]  /*3380*/  IMAD R13, R13, UR10, RZ ;  /* 0x0000000a0d0d7c24 */ /* 0x000fe4000f8e02ff */
[----:B------:R-:W-:Y:S01]  /*3390*/  IMAD.WIDE.U32 R26, R12, UR10, RZ ;  /* 0x0000000a0c1a7c25 */ /* 0x000fe2000f8e00ff */
[----:B------:R-:W-:-:S03]  /*33a0*/  LEA.HI.X R23, R32, R2, R15, 0x2, P0 ;  /* 0x0000000220177211 */ /* 0x000fc600000f140f */
[----:B------:R-:W-:Y:S01]  /*33b0*/  IMAD R15, R12, UR11, R13 ;  /* 0x0000000b0c0f7c24 */ /* 0x000fe2000f8e020d */
[----:B------:R-:W-:Y:S01]  /*33c0*/  LEA R28, P0, R26, R0, 0x2 ;  /* 0x000000001a1c7211 */ /* 0x000fe200078010ff */
[----:B------:R-:W5:Y:S03]  /*33d0*/  LDG.E.CONSTANT R13, desc[UR4][R22.64] ;  /* 0x00000004160d7981 */ /* 0x000f66000c1e9900 */
[----:B------:R-:W-:-:S04]  /*33e0*/  IADD3 R15, R27, R15, RZ ;  /* 0x0000000f1b0f7210 */ /* 0x000fc80007ffe0ff */
[----:B------:R-:W-:-:S05]  /*33f0*/  LEA.HI.X R29, R26, R2, R15, 0x2, P0 ;  /* 0x000000021a1d7211 */ /* 0x000fca00000f140f */
[----:B------:R-:W5:Y:S01]  /*3400*/  LDG.E.CONSTANT R12, desc[UR4][R28.64] ;  /* 0x000000041c0c7981 */ /* 0x000f62000c1e9900 */
[----:B------:R-:W-:Y:S02]  /*3410*/  IADD3 R6, P2, R6, 0x8, RZ ;  /* 0x0000000806067810 */ /* 0x000fe40007f5e0ff */
[----:B------:R-:W-:Y:S02]  /*3420*/  PLOP3.LUT P0, PT, PT, PT, PT, 0x8, 0x0 ;  /* 0x000000000000781c */ /* 0x000fe40003f0e170 */
[----:B------:R-:W-:Y:S02]  /*3430*/  IADD3.X R46, RZ, R46, RZ, P2, !PT ;  /* 0x0000002eff2e7210 */ /* 0x000fe400017fe4ff */
[----:B--2---:R-:W-:-:S05]  /*3440*/  SHF.R.S32.HI R15, RZ, 0x1f, R20 ;  /* 0x0000001fff0f7819 */ /* 0x004fca0000011414 */
[----:B------:R-:W-:Y:S02]  /*3450*/  IMAD R15, R15, R4, RZ ;  /* 0x000000040f0f7224 */ /* 0x000fe400078e02ff */
[----:B------:R-:W-:-:S04]  /*3460*/  IMAD.WIDE.U32 R26, R4, R20, R48 ;  /* 0x00000014041a7225 */ /* 0x000fc800078e0030 */
[----:B------:R-:W-:Y:S01]  /*3470*/  IMAD R17, R20, R7, R15 ;  /* 0x0000000714117224 */ /* 0x000fe200078e020f */
[----:B---3--:R-:W-:-:S04]  /*3480*/  SHF.R.S32.HI R15, RZ, 0x1f, R24 ;  /* 0x0000001fff0f7819 */ /* 0x008fc80000011418 */
[----:B------:R-:W-:Y:S01]  /*3490*/  IADD3 R27, R27, R17, RZ ;  /* 0x000000111b1b7210 */ /* 0x000fe20007ffe0ff */
[----:B------:R-:W-:-:S04]  /*34a0*/  IMAD R15, R15, R4, RZ ;  /* 0x000000040f0f7224 */ /* 0x000fc800078e02ff */
[----:B------:R-:W-:Y:S02]  /*34b0*/  IMAD R17, R24, R7, R15 ;  /* 0x0000000718117224 */ /* 0x000fe400078e020f */
[----:B------:R-:W-:Y:S01]  /*34c0*/  IMAD.WIDE.U32 R24, R4, R24, R26 ;  /* 0x0000001804187225 */ /* 0x000fe200078e001a */
        /* <DEDUP_REMOVED lines=13> */
[----:B------:R-:W-:Y:S02]  /*35a0*/  IMAD R21, R16, R7, R15 ;  /* 0x0000000710157224 */ /* 0x000fe400078e020f */
[----:B------:R-:W-:Y:S01]  /*35b0*/  IMAD.WIDE.U32 R16, R4, R16, R18 ;  /* 0x0000001004107225 */ /* 0x000fe200078e0012 */
[----:B------:R-:W-:-:S04]  /*35c0*/  SHF.R.S32.HI R15, RZ, 0x1f, R14 ;  /* 0x0000001fff0f7819 */ /* 0x000fc8000001140e */
        /* <DEDUP_REMOVED lines=9> */
[----:B------:R-:W-:Y:S02]  /*3660*/  SHF.R.S32.HI R17, RZ, 0x1f, R12 ;  /* 0x0000001fff117819 */ /* 0x000fe4000001140c */
[----:B------:R-:W-:Y:S02]  /*3670*/  IADD3 R16, P1, R10, 0x40, RZ ;  /* 0x000000400a107810 */ /* 0x000fe40007f3e0ff */
[----:B------:R-:W-:Y:S01]  /*3680*/  IADD3 R15, R15, R19, RZ ;  /* 0x000000130f0f7210 */ /* 0x000fe20007ffe0ff */
[----:B------:R-:W-:-:S04]  /*3690*/  IMAD R17, R17, R4, RZ ;  /* 0x0000000411117224 */ /* 0x000fc800078e02ff */
[----:B------:R-:W-:Y:S01]  /*36a0*/  IMAD R13, R12, R7, R17 ;  /* 0x000000070c0d7224 */ /* 0x000fe200078e0211 */
[----:B------:R-:W-:Y:S01]  /*36b0*/  IADD3.X R17, RZ, R11, RZ, P1, !PT ;  /* 0x0000000bff117210 */ /* 0x000fe20000ffe4ff */
[----:B------:R-:W-:Y:S01]  /*36c0*/  IMAD.WIDE.U32 R48, R4, R12, R14 ;  /* 0x0000000c04307225 */ /* 0x000fe200078e000e */
[----:B------:R-:W-:Y:S02]  /*36d0*/  MOV R10, R16 ;  /* 0x00000010000a7202 */ /* 0x000fe40000000f00 */
[----:B------:R-:W-:Y:S02]  /*36e0*/  MOV R11, R17 ;  /* 0x00000011000b7202 */ /* 0x000fe40000000f00 */
[----:B------:R-:W-:-:S07]  /*36f0*/  IADD3 R49, R49, R13, RZ ;  /* 0x0000000d31317210 */ /* 0x000fce0007ffe0ff */
.L_x_3887:
[----:B------:R-:W-:Y:S05]  /*3700*/  BSYNC B4 ;  /* 0x0000000000047941 */ /* 0x000fea0003800000 */
.L_x_3886:
[----:B------:R-:W-:-:S04]  /*3710*/  ISETP.NE.U32.AND P1, PT, R6, RZ, PT ;  /* 0x000000ff0600720c */ /* 0x000fc80003f25070 */
[----:B------:R-:W-:-:S13]  /*3720*/  ISETP.NE.OR.EX P0, PT, R46, RZ, P0, P1 ;  /* 0x000000ff2e00720c */ /* 0x000fda0000705710 */
[----:B------:R-:W-:Y:S05]  /*3730*/  @!P0 BREAK B3 ;  /* 0x0000000000038942 */ /* 0x000fea0003800000 */
[----:B------:R-:W-:Y:S05]  /*3740*/  @!P0 BRA `(.L_x_3879) ;  /* 0x0000000400008947 */ /* 0x000fea0003800000 */
.L_x_3881:
[----:B------:R-:W-:Y:S05]  /*3750*/  BSYNC B3 ;  /* 0x0000000000037941 */ /* 0x000fea0003800000 */
.L_x_3880:
[----:B------:R-:W-:Y:S01]  /*3760*/  BSSY B3, `(.L_x_3888) ;  /* 0x000003c000037945 */ /* 0x000fe20003800000 */
.L_x_3889:
        /* <DEDUP_REMOVED lines=13> */
[----:B------:R0:W2:Y:S01]  /*3840*/  LDG.E.CONSTANT R25, desc[UR4][R16.64] ;  /* 0x0000000410197981 */ /* 0x0000a2000c1e9900 */
[----:B------:R-:W-:Y:S01]  /*3850*/  LEA R20, P0, R18, R0, 0x2 ;  /* 0x0000000012147211 */ /* 0x000fe200078010ff */
[----:B----4-:R-:W-:Y:S01]  /*3860*/  IMAD R15, R15, UR6, RZ ;  /* 0x000000060f0f7c24 */ /* 0x010fe2000f8e02ff */
[----:B------:R-:W-:Y:S01]  /*3870*/  IADD3 R21, R19, R21, RZ ;  /* 0x0000001513157210 */ /* 0x000fe20007ffe0ff */
[----:B------:R-:W-:-:S03]  /*3880*/  IMAD.WIDE.U32 R22, R14, UR6, RZ ;  /* 0x000000060e167c25 */ /* 0x000fc6000f8e00ff */
[----:B------:R-:W-:Y:S01]  /*3890*/  LEA.HI.X R21, R18, R2, R21, 0x2, P0 ;  /* 0x0000000212157211 */ /* 0x000fe200000f1415 */
[----:B------:R-:W-:Y:S01]  /*38a0*/  IMAD R15, R14, UR7, R15 ;  /* 0x000000070e0f7c24 */ /* 0x000fe2000f8e020f */
[----:B------:R-:W-:Y:S01]  /*38b0*/  LEA R14, P0, R22, R0, 0x2 ;  /* 0x00000000160e7211 */ /* 0x000fe200078010ff */
[----:B-----5:R-:W-:-:S03]  /*38c0*/  IMAD R13, R13, UR6, RZ ;  /* 0x000000060d0d7c24 */ /* 0x020fc6000f8e02ff */
[----:B------:R-:W3:Y:S01]  /*38d0*/  LDG.E.CONSTANT R21, desc[UR4][R20.64] ;  /* 0x0000000414157981 */ /* 0x000ee2000c1e9900 */
[----:B------:R-:W-:Y:S01]  /*38e0*/  IADD3 R15, R23, R15, RZ ;  /* 0x0000000f170f7210 */ /* 0x000fe20007ffe0ff */
[----:B0-----:R-:W-:-:S03]  /*38f0*/  IMAD.WIDE.U32 R16, R12, UR6, RZ ;  /* 0x000000060c107c25 */ /* 0x001fc6000f8e00ff */
[----:B------:R-:W-:Y:S01]  /*3900*/  LEA.HI.X R15, R22, R2, R15, 0x2, P0 ;  /* 0x00000002160f7211 */ /* 0x000fe200000f140f */
[----:B------:R-:W-:Y:S01]  /*3910*/  IMAD R13, R12, UR7, R13 ;  /* 0x000000070c0d7c24 */ /* 0x000fe2000f8e020d */
[----:B------:R-:W-:-:S03]  /*3920*/  LEA R12, P0, R16, R0, 0x2 ;  /* 0x00000000100c7211 */ /* 0x000fc600078010ff */
[----:B------:R3:W4:Y:S01]  /*3930*/  LDG.E.CONSTANT R19, desc[UR4][R14.64] ;  /* 0x000000040e137981 */ /* 0x000722000c1e9900 */
[----:B------:R-:W-:-:S04]  /*3940*/  IADD3 R13, R17, R13, RZ ;  /* 0x0000000d110d7210 */ /* 0x000fc80007ffe0ff */
[----:B------:R-:W-:-:S05]  /*3950*/  LEA.HI.X R13, R16, R2, R13, 0x2, P0 ;  /* 0x00000002100d7211 */ /* 0x000fca00000f140d */
[----:B------:R0:W5:Y:S01]  /*3960*/  LDG.E.CONSTANT R23, desc[UR4][R12.64] ;  /* 0x000000040c177981 */ /* 0x000162000c1e9900 */
[----:B------:R-:W-:-:S04]  /*3970*/  IADD3 R6, P0, R6, 0x4, RZ ;  /* 0x0000000406067810 */ /* 0x000fc80007f1e0ff */
[----:B------:R-:W-:Y:S02]  /*3980*/  IADD3.X R46, RZ, R46, RZ, P0, !PT ;  /* 0x0000002eff2e7210 */ /* 0x000fe400007fe4ff */
[----:B------:R-:W-:-:S04]  /*3990*/  ISETP.NE.U32.AND P0, PT, R6, RZ, PT ;  /* 0x000000ff0600720c */ /* 0x000fc80003f05070 */
[----:B------:R-:W-:Y:S02]  /*39a0*/  ISETP.NE.AND.EX P0, PT, R46, RZ, PT, P0 ;  /* 0x000000ff2e00720c */ /* 0x000fe40003f05300 */
[----:B------:R-:W-:-:S04]  /*39b0*/  IADD3 R10, P1, R10, 0x20, RZ ;  /* 0x000000200a0a7810 */ /* 0x000fc80007f3e0ff */
[----:B------:R-:W-:Y:S02]  /*39c0*/  IADD3.X R11, RZ, R11, RZ, P1, !PT ;  /* 0x0000000bff0b7210 */ /* 0x000fe40000ffe4ff */
[----:B--2---:R-:W-:Y:S01]  /*39d0*/  SHF.R.S32.HI R17, RZ, 0x1f, R25 ;  /* 0x0000001fff117819 */ /* 0x004fe20000011419 */
[----:B------:R-:W-:-:S04]  /*39e0*/  IMAD.WIDE.U32 R48, R4, R25, R48 ;  /* 0x0000001904307225 */ /* 0x000fc800078e0030 */
[----:B------:R-:W-:-:S04]  /*39f0*/  IMAD R16, R17, R4, RZ ;  /* 0x0000000411107224 */ /* 0x000fc800078e02ff */
[----:B------:R-:W-:Y:S01]  /*3a00*/  IMAD R25, R25, R7, R16 ;  /* 0x0000000719197224 */ /* 0x000fe200078e0210 */
[----:B---3--:R-:W-:-:S04]  /*3a10*/  SHF.R.S32.HI R15, RZ, 0x1f, R21 ;  /* 0x0000001fff0f7819 */ /* 0x008fc80000011415 */
[----:B------:R-:W-:Y:S01]  /*3a20*/  IADD3 R49, R49, R25, RZ ;  /* 0x0000001931317210 */ /* 0x000fe20007ffe0ff */
[----:B------:R-:W-:Y:S02]  /*3a30*/  IMAD R14, R15, R4, RZ ;  /* 0x000000040f0e7224 */ /* 0x000fe400078e02ff */
[----:B------:R-:W-:Y:S01]  /*3a40*/  IMAD.WIDE.U32 R48, R4, R21, R48 ;  /* 0x0000001504307225 */ /* 0x000fe200078e0030 */
[----:B----4-:R-:W-:-:S03]  /*3a50*/  SHF.R.S32.HI R15, RZ, 0x1f, R19 ;  /* 0x0000001fff0f7819 */ /* 0x010fc60000011413 */
[----:B0-----:R-:W-:Y:S02]  /*3a60*/  IMAD R13, R21, R7, R14 ;  /* 0x00000007150d7224 */ /* 0x001fe400078e020e */
[----:B------:R-:W-:-:S03]  /*3a70*/  IMAD R12, R15, R4, RZ ;  /* 0x000000040f0c7224 */ /* 0x000fc600078e02ff */
[----:B------:R-:W-:Y:S01]  /*3a80*/  IADD3 R49, R49, R13, RZ ;  /* 0x0000000d31317210 */ /* 0x000fe20007ffe0ff */
[----:B------:R-:W-:Y:S01]  /*3a90*/  IMAD R13, R19, R7, R12 ;  /* 0x00000007130d7224 */ /* 0x000fe200078e020c */
[----:B-----5:R-:W-:Y:S01]  /*3aa0*/  SHF.R.S32.HI R15, RZ, 0x1f, R23 ;  /* 0x0000001fff0f7819 */ /* 0x020fe20000011417 */
[----:B------:R-:W-:-:S04]  /*3ab0*/  IMAD.WIDE.U32 R48, R4, R19, R48 ;  /* 0x0000001304307225 */ /* 0x000fc800078e0030 */
[----:B------:R-:W-:Y:S01]  /*3ac0*/  IMAD R12, R15, R4, RZ ;  /* 0x000000040f0c7224 */ /* 0x000fe200078e02ff */
[----:B------:R-:W-:-:S03]  /*3ad0*/  IADD3 R49, R49, R13, RZ ;  /* 0x0000000d31317210 */ /* 0x000fc60007ffe0ff */
[----:B------:R-:W-:Y:S02]  /*3ae0*/  IMAD R13, R23, R7, R12 ;  /* 0x00000007170d7224 */ /* 0x000fe400078e020c */
[----:B------:R-:W-:-:S05]  /*3af0*/  IMAD.WIDE.U32 R48, R4, R23, R48 ;  /* 0x0000001704307225 */ /* 0x000fca00078e0030 */
[----:B------:R-:W-:Y:S01]  /*3b00*/  IADD3 R49, R49, R13, RZ ;  /* 0x0000000d31317210 */ /* 0x000fe20007ffe0ff */
[----:B------:R-:W-:Y:S06]  /*3b10*/  @P0 BRA `(.L_x_3889) ;  /* 0xfffffffc00140947 */ /* 0x000fec000383ffff */
[----:B------:R-:W-:Y:S05]  /*3b20*/  BSYNC B3 ;  /* 0x0000000000037941 */ /* 0x000fea0003800000 */
.L_x_3888:
[----:B------:R-:W-:Y:S02]  /*3b30*/  MOV R16, R10 ;  /* 0x0000000a00107202 */ /* 0x000fe40000000f00 */
[----:B------:R-:W-:-:S07]  /*3b40*/  MOV R17, R11 ;  /* 0x0000000b00117202 */ /* 0x000fce0000000f00 */
.L_x_3879:
[----:B------:R-:W-:Y:S05]  /*3b50*/  BSYNC B0 ;  /* 0x0000000000007941 */ /* 0x000fea0003800000 */
.L_x_3878:
        /* <DEDUP_REMOVED lines=11> */
[----:B------:R-:W2:Y:S01]  /*3c10*/  LDG.E.CONSTANT R7, desc[UR4][R6.64] ;  /* 0x0000000406077981 */ /* 0x000ea2000c1e9900 */
[----:B------:R-:W-:-:S04]  /*3c20*/  ISETP.NE.U32.AND P0, PT, R5, 0x1, PT ;  /* 0x000000010500780c */ /* 0x000fc80003f05070 */
[----:B------:R-:W-:Y:S01]  /*3c30*/  ISETP.NE.AND.EX P0, PT, RZ, RZ, PT, P0 ;  /* 0x000000ffff00720c */ /* 0x000fe20003f05300 */
[----:B--2--5:R-:W-:-:S12]  /*3c40*/  IMAD R48, R4, R7, R48 ;  /* 0x0000000704307224 */ /* 0x024fd800078e0230 */
        /* <DEDUP_REMOVED lines=16> */
[----:B------:R-:W2:Y:S02]  /*3d50*/  LDG.E.CONSTANT R7, desc[UR4][R6.64] ;  /* 0x0000000406077981 */ /* 0x000ea4000c1e9900 */
[----:B------:R-:W-:-:S06]  /*3d60*/  @P0 LEA.HI.X R11, R14, R2, R5, 0x2, P1 ;  /* 0x000000020e0b0211 */ /* 0x000fcc00008f1405 */
[----:B------:R-:W3:Y:S01]  /*3d70*/  @P0 LDG.E.CONSTANT R11, desc[UR4][R10.64] ;  /* 0x000000040a0b0981 */ /* 0x000ee2000c1e9900 */
[----:B--2---:R-:W-:-:S04]  /*3d80*/  IMAD R48, R4, R7, R48 ;  /* 0x0000000704307224 */ /* 0x004fc800078e0230 */
[----:B---3--:R-:W-:-:S07]  /*3d90*/  @P0 IMAD R48, R4, R11, R48 ;  /* 0x0000000b04300224 */ /* 0x008fce00078e0230 */
.L_x_3877:
[----:B------:R-:W-:Y:S05]  /*3da0*/  BSYNC B1 ;  /* 0x0000000000017941 */ /* 0x000fea0003800000 */
.L_x_3876:
[----:B------:R0:W-:Y:S01]  /*3db0*/  STG.E desc[UR4][R8.64], R48 ;  /* 0x0000003008007986 */ /* 0x0001e2000c101904 */
[----:B------:R-:W-:-:S07]  /*3dc0*/  IADD3 R3, R3, 0x80, RZ ;  /* 0x0000008003037810 */ /* 0x000fce0007ffe0ff */
.L_x_3874:
[----:B------:R-:W-:Y:S05]  /*3dd0*/  BSYNC B2 ;  /* 0x0000000000027941 */ /* 0x000fea0003800000 */
.L_x_3873:
        /* <DEDUP_REMOVED lines=462> */
.L_x_3893:
        /* <DEDUP_REMOVED lines=69> */
.L_x_3903:
        /* <DEDUP_REMOVED lines=217> */
.L_x_3902:
[----:B------:R-:W-:Y:S02]  /*6ca0*/  MOV R16, R10 ;  /* 0x0000000a00107202 */ /* 0x000fe40000000f00 */
[----:B------:R-:W-:-:S07]  /*6cb0*/  MOV R17, R11 ;  /* 0x0000000b00117202 */ /* 0x000fce0000000f00 */
.L_x_3901:
[----:B------:R-:W-:Y:S05]  /*6cc0*/  BSYNC B5 ;  /* 0x0000000000057941 */ /* 0x000fea0003800000 */
.L_x_3900:
        /* <DEDUP_REMOVED lines=118> */
.L_x_3905:
[----:B------:R-:W-:Y:S05]  /*7430*/  BSYNC B5 ;  /* 0x0000000000057941 */ /* 0x000fea0003800000 */
.L_x_3904:
[----:B------:R-:W-:-:S04]  /*7440*/  ISETP.NE.U32.AND P1, PT, R6, RZ, PT ;  /* 0x000000ff0600720c */ /* 0x000fc80003f25070 */
[----:B------:R-:W-:-:S13]  /*7450*/  ISETP.NE.OR.EX P0, PT, R46, RZ, P0, P1 ;  /* 0x000000ff2e00720c */ /* 0x000fda0000705710 */
[----:B------:R-:W-:Y:S05]  /*7460*/  @!P0 BREAK B2 ;  /* 0x0000000000028942 */ /* 0x000fea0003800000 */
[----:B------:R-:W-:Y:S05]  /*7470*/  @!P0 BRA `(.L_x_3897) ;  /* 0x0000000400008947 */ /* 0x000fea0003800000 */
.L_x_3899:
[----:B------:R-:W-:Y:S05]  /*7480*/  BSYNC B2 ;  /* 0x0000000000027941 */ /* 0x000fea0003800000 */
.L_x_3898:
[----:B------:R-:W-:Y:S01]  /*7490*/  BSSY B2, `(.L_x_3906) ;  /* 0x000003c000027945 */ /* 0x000fe20003800000 */
.L_x_3907:
        /* <DEDUP_REMOVED lines=60> */
.L_x_3906:
[----:B------:R-:W-:Y:S02]  /*7860*/  MOV R16, R10 ;  /* 0x0000000a00107202 */ /* 0x000fe40000000f00 */
[----:B------:R-:W-:-:S07]  /*7870*/  MOV R17, R11 ;  /* 0x0000000b00117202 */ /* 0x000fce0000000f00 */
.L_x_3897:
[----:B------:R-:W-:Y:S05]  /*7880*/  BSYNC B3 ;  /* 0x0000000000037941 */ /* 0x000fea0003800000 */
.L_x_3896:
        /* <DEDUP_REMOVED lines=36> */
.L_x_3895:
[----:B------:R-:W-:Y:S05]  /*7ad0*/  BSYNC B4 ;  /* 0x0000000000047941 */ /* 0x000fea0003800000 */
.L_x_3894:
        /* <DEDUP_REMOVED lines=460> */
.L_x_3909:
        /* <DEDUP_REMOVED lines=69> */
.L_x_3919:
        /* <DEDUP_REMOVED lines=217> */
.L_x_3918:
[----:B------:R-:W-:Y:S02]  /*a980*/  MOV R16, R10 ;  /* 0x0000000a00107202 */ /* 0x000fe40000000f00 */
[----:B------:R-:W-:-:S07]  /*a990*/  MOV R17, R11 ;  /* 0x0000000b00117202 */ /* 0x000fce0000000f00 */
.L_x_3917:
[----:B------:R-:W-:Y:S05]  /*a9a0*/  BSYNC B5 ;  /* 0x0000000000057941 */ /* 0x000fea0003800000 */
.L_x_3916:
        /* <DEDUP_REMOVED lines=118> */
.L_x_3921:
[----:B------:R-:W-:Y:S05]  /*b110*/  BSYNC B5 ;  /* 0x0000000000057941 */ /* 0x000fea0003800000 */
.L_x_3920:
[----:B------:R-:W-:-:S04]  /*b120*/  ISETP.NE.U32.AND P1, PT, R6, RZ, PT ;  /* 0x000000ff0600720c */ /* 0x000fc80003f25070 */
[----:B------:R-:W-:-:S13]  /*b130*/  ISETP.NE.OR.EX P0, PT, R46, RZ, P0, P1 ;  /* 0x000000ff2e00720c */ /* 0x000fda0000705710 */
[----:B------:R-:W-:Y:S05]  /*b140*/  @!P0 BREAK B2 ;  /* 0x0000000000028942 */ /* 0x000fea0003800000 */
[----:B------:R-:W-:Y:S05]  /*b150*/  @!P0 BRA `(.L_x_3913) ;  /* 0x0000000400048947 */ /* 0x000fea0003800000 */
.L_x_3915:
[----:B------:R-:W-:Y:S05]  /*b160*/  BSYNC B2 ;  /* 0x0000000000027941 */ /* 0x000fea0003800000 */
.L_x_3914:
[----:B------:R-:W-:Y:S01]  /*b170*/  BSSY B2, `(.L_x_3922) ;  /* 0x000003d000027945 */ /* 0x000fe20003800000 */
.L_x_3923:
        /* <DEDUP_REMOVED lines=61> */
.L_x_3922:
[----:B------:R-:W-:Y:S02]  /*b550*/  MOV R16, R10 ;  /* 0x0000000a00107202 */ /* 0x000fe40000000f00 */
[----:B------:R-:W-:-:S07]  /*b560*/  MOV R17, R11 ;  /* 0x0000000b00117202 */ /* 0x000fce0000000f00 */
.L_x_3913:
[----:B------:R-:W-:Y:S05]  /*b570*/  BSYNC B3 ;  /* 0x0000000000037941 */ /* 0x000fea0003800000 */
.L_x_3912:
        /* <DEDUP_REMOVED lines=36> */
.L_x_3911:
[----:B------:R-:W-:Y:S05]  /*b7c0*/  BSYNC B4 ;  /* 0x0000000000047941 */ /* 0x000fea0003800000 */
.L_x_3910:
[----:B------:R1:W-:Y:S01]  /*b7d0*/  STG.E desc[UR4][R8.64], R48 ;  /* 0x0000003008007986 */ /* 0x0003e2000c101904 */
[----:B------:R-:W-:-:S07]  /*b7e0*/  IADD3 R3, R3, 0x80, RZ ;  /* 0x0000008003037810 */ /* 0x000fce0007ffe0ff */
.L_x_3892:
        /* <DEDUP_REMOVED lines=458> */
.L_x_3925:
        /* <DEDUP_REMOVED lines=69> */
.L_x_3935:
        /* <DEDUP_REMOVED lines=217> */
.L_x_3934:
[----:B------:R-:W-:Y:S02]  /*e670*/  MOV R16, R10 ;  /* 0x0000000a00107202 */ /* 0x000fe40000000f00 */
[----:B------:R-:W-:-:S07]  /*e680*/  MOV R17, R11 ;  /* 0x0000000b00117202 */ /* 0x000fce0000000f00 */
.L_x_3933:
[----:B------:R-:W-:Y:S05]  /*e690*/  BSYNC B5 ;  /* 0x0000000000057941 */ /* 0x000fea0003800000 */
.L_x_3932:
        /* <DEDUP_REMOVED lines=118> */
.L_x_3937:
[----:B------:R-:W-:Y:S05]  /*ee00*/  BSYNC B5 ;  /* 0x0000000000057941 */ /* 0x000fea0003800000 */
.L_x_3936:
[----:B------:R-:W-:-:S04]  /*ee10*/  ISETP.NE.U32.AND P1, PT, R6, RZ, PT ;  /* 0x000000ff0600720c */ /* 0x000fc80003f25070 */
[----:B------:R-:W-:-:S13]  /*ee20*/  ISETP.NE.OR.EX P0, PT, R46, RZ, P0, P1 ;  /* 0x000000ff2e00720c */ /* 0x000fda0000705710 */
[----:B------:R-:W-:Y:S05]  /*ee30*/  @!P0 BREAK B2 ;  /* 0x0000000000028942 */ /* 0x000fea0003800000 */
[----:B------:R-:W-:Y:S05]  /*ee40*/  @!P0 BRA `(.L_x_3929) ;  /* 0x0000000400048947 */ /* 0x000fea0003800000 */
.L_x_3931:
[----:B------:R-:W-:Y:S05]  /*ee50*/  BSYNC B2 ;  /* 0x0000000000027941 */ /* 0x000fea0003800000 */
.L_x_3930:
[----:B------:R-:W-:Y:S01]  /*ee60*/  BSSY B2, `(.L_x_3938) ;  /* 0x000003d000027945 */ /* 0x000fe20003800000 */
.L_x_3939:
        /* <DEDUP_REMOVED lines=61> */
.L_x_3938:
[----:B------:R-:W-:Y:S02]  /*f240*/  MOV R16, R10 ;  /* 0x0000000a00107202 */ /* 0x000fe40000000f00 */
[----:B------:R-:W-:-:S07]  /*f250*/  MOV R17, R11 ;  /* 0x0000000b00117202 */ /* 0x000fce0000000f00 */
.L_x_3929:
[----:B------:R-:W-:Y:S05]  /*f260*/  BSYNC B3 ;  /* 0x0000000000037941 */ /* 0x000fea0003800000 */
.L_x_3928:
        /* <DEDUP_REMOVED lines=36> */
.L_x_3927:
[----:B------:R-:W-:Y:S05]  /*f4b0*/  BSYNC B4 ;  /* 0x0000000000047941 */ /* 0x000fea0003800000 */
.L_x_3926:
[----:B------:R0:W-:Y:S01]  /*f4c0*/  STG.E desc[UR4][R8.64], R48 ;  /* 0x0000003008007986 */ /* 0x0001e2000c101904 */
[----:B------:R-:W-:-:S07]  /*f4d0*/  IADD3 R3, R3, 0x80, RZ ;  /* 0x0000008003037810 */ /* 0x000fce0007ffe0ff */
.L_x_3908:
        /* <DEDUP_REMOVED lines=458> */
.L_x_3941:
        /* <DEDUP_REMOVED lines=69> */
.L_x_3951:
        /* <DEDUP_REMOVED lines=217> */
.L_x_3950:
[----:B------:R-:W-:Y:S02]  /*12360*/  MOV R16, R10 ;  /* 0x0000000a00107202 */ /* 0x000fe40000000f00 */
[----:B------:R-:W-:-:S07]  /*12370*/  MOV R17, R11 ;  /* 0x0000000b00117202 */ /* 0x000fce0000000f00 */
.L_x_3949:
[----:B------:R-:W-:Y:S05]  /*12380*/  BSYNC B5 ;  /* 0x0000000000057941 */ /* 0x000fea0003800000 */
.L_x_3948:
        /* <DEDUP_REMOVED lines=118> */
.L_x_3953:
[----:B------:R-:W-:Y:S05]  /*12af0*/  BSYNC B5 ;  /* 0x0000000000057941 */ /* 0x000fea0003800000 */
.L_x_3952:
[----:B------:R-:W-:-:S04]  /*12b00*/  ISETP.NE.U32.AND P1, PT, R6, RZ, PT ;  /* 0x000000ff0600720c */ /* 0x000fc80003f25070 */
[----:B------:R-:W-:-:S13]  /*12b10*/  ISETP.NE.OR.EX P0, PT, R46, RZ, P0, P1 ;  /* 0x000000ff2e00720c */ /* 0x000fda0000705710 */
[----:B------:R-:W-:Y:S05]  /*12b20*/  @!P0 BREAK B2 ;  /* 0x0000000000028942 */ /* 0x000fea0003800000 */
[----:B------:R-:W-:Y:S05]  /*12b30*/  @!P0 BRA `(.L_x_3945) ;  /* 0x0000000400048947 */ /* 0x000fea0003800000 */
.L_x_3947:
[----:B------:R-:W-:Y:S05]  /*12b40*/  BSYNC B2 ;  /* 0x0000000000027941 */ /* 0x000fea0003800000 */
.L_x_3946:
[----:B------:R-:W-:Y:S01]  /*12b50*/  BSSY B2, `(.L_x_3954) ;  /* 0x000003d000027945 */ /* 0x000fe20003800000 */
.L_x_3955:
        /* <DEDUP_REMOVED lines=61> */
.L_x_3954:
[----:B------:R-:W-:Y:S02]  /*12f30*/  MOV R16, R10 ;  /* 0x0000000a00107202 */ /* 0x000fe40000000f00 */
[----:B------:R-:W-:-:S07]  /*12f40*/  MOV R17, R11 ;  /* 0x0000000b00117202 */ /* 0x000fce0000000f00 */
.L_x_3945:
[----:B------:R-:W-:Y:S05]  /*12f50*/  BSYNC B3 ;  /* 0x0000000000037941 */ /* 0x000fea0003800000 */
.L_x_3944:
        /* <DEDUP_REMOVED lines=36> */
.L_x_3943:
[----:B------:R-:W-:Y:S05]  /*131a0*/  BSYNC B4 ;  /* 0x0000000000047941 */ /* 0x000fea0003800000 */
.L_x_3942:
[----:B------:R2:W-:Y:S01]  /*131b0*/  STG.E desc[UR4][R8.64], R48 ;  /* 0x0000003008007986 */ /* 0x0005e2000c101904 */
[----:B------:R-:W-:-:S07]  /*131c0*/  IADD3 R3, R3, 0x80, RZ ;  /* 0x0000008003037810 */ /* 0x000fce0007ffe0ff */
.L_x_3924:
        /* <DEDUP_REMOVED lines=459> */
.L_x_3957:
        /* <DEDUP_REMOVED lines=69> */
.L_x_3967:
        /* <DEDUP_REMOVED lines=217> */
.L_x_3966:
[----:B------:R-:W-:Y:S02]  /*16060*/  MOV R16, R10 ;  /* 0x0000000a00107202 */ /* 0x000fe40000000f00 */
[----:B------:R-:W-:-:S07]  /*16070*/  MOV R17, R11 ;  /* 0x0000000b00117202 */ /* 0x000fce0000000f00 */
.L_x_3965:
[----:B------:R-:W-:Y:S05]  /*16080*/  BSYNC B5 ;  /* 0x0000000000057941 */ /* 0x000fea0003800000 */
.L_x_3964:
        /* <DEDUP_REMOVED lines=118> */
.L_x_3969:
[----:B------:R-:W-:Y:S05]  /*167f0*/  BSYNC B5 ;  /* 0x0000000000057941 */ /* 0x000fea0003800000 */
.L_x_3968:
[----:B------:R-:W-:-:S04]  /*16800*/  ISETP.NE.U32.AND P1, PT, R6, RZ, PT ;  /* 0x000000ff0600720c */ /* 0x000fc80003f25070 */
[----:B------:R-:W-:-:S13]  /*16810*/  ISETP.NE.OR.EX P0, PT, R46, RZ, P0, P1 ;  /* 0x000000ff2e00720c */ /* 0x000fda0000705710 */
[----:B------:R-:W-:Y:S05]  /*16820*/  @!P0 BREAK B2 ;  /* 0x0000000000028942 */ /* 0x000fea0003800000 */
[----:B------:R-:W-:Y:S05]  /*16830*/  @!P0 BRA `(.L_x_3961) ;  /* 0x0000000400048947 */ /* 0x000fea0003800000 */
.L_x_3963:
[----:B------:R-:W-:Y:S05]  /*16840*/  BSYNC B2 ;  /* 0x0000000000027941 */ /* 0x000fea0003800000 */
.L_x_3962:
[----:B------:R-:W-:Y:S01]  /*16850*/  BSSY B2, `(.L_x_3970) ;  /* 0x000003d000027945 */ /* 0x000fe20003800000 */
.L_x_3971:
        /* <DEDUP_REMOVED lines=61> */
.L_x_3970:
[----:B------:R-:W-:Y:S02]  /*16c30*/  MOV R16, R10 ;  /* 0x0000000a00107202 */ /* 0x000fe40000000f00 */
[----:B------:R-:W-:-:S07]  /*16c40*/  MOV R17, R11 ;  /* 0x0000000b00117202 */ /* 0x000fce0000000f00 */
.L_x_3961:
[----:B------:R-:W-:Y:S05]  /*16c50*/  BSYNC B3 ;  /* 0x0000000000037941 */ /* 0x000fea0003800000 */
.L_x_3960:
        /* <DEDUP_REMOVED lines=36> */
.L_x_3959:
[----:B------:R-:W-:Y:S05]  /*16ea0*/  BSYNC B4 ;  /* 0x0000000000047941 */ /* 0x000fea0003800000 */
.L_x_3958:
[----:B------:R1:W-:Y:S01]  /*16eb0*/  STG.E desc[UR4][R8.64], R48 ;  /* 0x0000003008007986 */ /* 0x0003e2000c101904 */
[----:B------:R-:W-:-:S07]  /*16ec0*/  IADD3 R3, R3, 0x80, RZ ;  /* 0x0000008003037810 */ /* 0x000fce0007ffe0ff */
.L_x_3940:
[----:B------:R-:W-:-:S13]  /*16ed0*/  ISETP.GE.AND P0, PT, R3, UR8, PT ;  /* 0x0000000803007c0c */ /* 0x000fda000bf06270 */
[----:B------:R-:W-:Y:S05]  /*16ee0*/  @P0 BREAK B0 ;  /* 0x0000000000000942 */ /* 0x000fea0003800000 */
[----:B------:R-:W-:Y:S05]  /*16ef0*/  @P0 BRA `(.L_x_3956) ;  /* 0x0000003c00380947 */ /* 0x000fea0003800000 */
[----:B------:R-:W-:Y:S05]  /*16f00*/  BSYNC B0 ;  /* 0x0000000000007941 */ /* 0x000fea0003800000 */
.L_x_3891:
        /* <DEDUP_REMOVED lines=456> */
.L_x_3972:
        /* <DEDUP_REMOVED lines=69> */
.L_x_3982:
        /* <DEDUP_REMOVED lines=217> */
.L_x_3981:
[----:B------:R-:W-:Y:S02]  /*19d70*/  MOV R16, R10 ;  /* 0x0000000a00107202 */ /* 0x000fe40000000f00 */
[----:B------:R-:W-:-:S07]  /*19d80*/  MOV R17, R11 ;  /* 0x0000000b00117202 */ /* 0x000fce0000000f00 */
.L_x_3980:
[----:B------:R-:W-:Y:S05]  /*19d90*/  BSYNC B5 ;  /* 0x0000000000057941 */ /* 0x000fea0003800000 */
.L_x_3979:
        /* <DEDUP_REMOVED lines=118> */
.L_x_3984:
[----:B------:R-:W-:Y:S05]  /*1a500*/  BSYNC B5 ;  /* 0x0000000000057941 */ /* 0x000fea0003800000 */
.L_x_3983:
[----:B------:R-:W-:-:S04]  /*1a510*/  ISETP.NE.U32.AND P1, PT, R6, RZ, PT ;  /* 0x000000ff0600720c */ /* 0x000fc80003f25070 */
[----:B------:R-:W-:-:S13]  /*1a520*/  ISETP.NE.OR.EX P0, PT, R46, RZ, P0, P1 ;  /* 0x000000ff2e00720c */ /* 0x000fda0000705710 */
[----:B------:R-:W-:Y:S05]  /*1a530*/  @!P0 BREAK B2 ;  /* 0x0000000000028942 */ /* 0x000fea0003800000 */
[----:B------:R-:W-:Y:S05]  /*1a540*/  @!P0 BRA `(.L_x_3976) ;  /* 0x0000000400048947 */ /* 0x000fea0003800000 */
.L_x_3978:
[----:B------:R-:W-:Y:S05]  /*1a550*/  BSYNC B2 ;  /* 0x0000000000027941 */ /* 0x000fea0003800000 */
.L_x_3977:
[----:B------:R-:W-:Y:S01]  /*1a560*/  BSSY B2, `(.L_x_3985) ;  /* 0x000003d000027945 */ /* 0x000fe20003800000 */
.L_x_3986:
        /* <DEDUP_REMOVED lines=61> */
.L_x_3985:
[----:B------:R-:W-:Y:S02]  /*1a940*/  MOV R16, R10 ;  /* 0x0000000a00107202 */ /* 0x000fe40000000f00 */
[----:B------:R-:W-:-:S07]  /*1a950*/  MOV R17, R11 ;  /* 0x0000000b00117202 */ /* 0x000fce0000000f00 */
.L_x_3976:
[----:B------:R-:W-:Y:S05]  /*1a960*/  BSYNC B3 ;  /* 0x0000000000037941 */ /* 0x000fea0003800000 */
.L_x_3975:
        /* <DEDUP_REMOVED lines=36> */
.L_x_3974:
[----:B------:R-:W-:Y:S05]  /*1abb0*/  BSYNC B4 ;  /* 0x0000000000047941 */ /* 0x000fea0003800000 */
.L_x_3973:
[----:B------:R3:W-:Y:S01]  /*1abc0*/  STG.E desc[UR4][R8.64], R48 ;  /* 0x0000003008007986 */ /* 0x0007e2000c101904 */
[----:B------:R-:W-:-:S07]  /*1abd0*/  IADD3 R3, R3, 0x80, RZ ;  /* 0x0000008003037810 */ /* 0x000fce0007ffe0ff */
.L_x_3956:
[----:B------:R-:W-:Y:S05]  /*1abe0*/  BSYNC B1 ;  /* 0x0000000000017941 */ /* 0x000fea0003800000 */
.L_x_3890:
        /* <DEDUP_REMOVED lines=459> */
.L_x_3987:
        /* <DEDUP_REMOVED lines=71> */
.L_x_3997:
        /* <DEDUP_REMOVED lines=46> */
[----:B------:R-:W-:-:S03]  /*1cff0*/  LEA R18, P1, R12, R0, 0x2 ;  /* 0x000000000c127211 */ /* 0x000fc600078210ff */
[----:B------:R0:W5:Y:S01]  /*1d000*/  LDG.E.CONSTANT R42, desc[UR4][R16.64] ;  /* 0x00000004102a7981 */ /* 0x000162000c1e9900 */
[----:B------:R-:W-:Y:S01]  /*1d010*/  IADD3 R13, R13, R19, RZ ;  /* 0x000000130d0d7210 */ /* 0x000fe20007ffe0ff */
[----:B------:R-:W-:-:S03]  /*1d020*/  IMAD R21, R21, UR6, RZ ;  /* 0x0000000615157c24 */ /* 0x000fc6000f8e02ff */
[----:B------:R-:W-:Y:S01]  /*1d030*/  LEA.HI.X R19, R12, R2, R13, 0x2, P1 ;  /* 0x000000020c137211 */ /* 0x000fe200008f140d */
[----:B------:R-:W-:-:S04]  /*1d040*/  IMAD.WIDE.U32 R12, R20, UR6, RZ ;  /* 0x00000006140c7c25 */ /* 0x000fc8000f8e00ff */
[----:B------:R-:W-:Y:S01]  /*1d050*/  IMAD R21, R20, UR7, R21 ;  /* 0x0000000714157c24 */ /* 0x000fe2000f8e0215 */
[----:B-1----:R-:W-:Y:S01]  /*1d060*/  LEA R14, P1, R12, R0, 0x2 ;  /* 0x000000000c0e7211 */ /* 0x002fe200078210ff */
[----:B------:R1:W5:Y:S03]  /*1d070*/  LDG.E.CONSTANT R20, desc[UR4][R18.64] ;  /* 0x0000000412147981 */ /* 0x000366000c1e9900 */
        /* <DEDUP_REMOVED lines=13> */
[----:B-1----:R-:W-:-:S03]  /*1d150*/  LEA R18, P1, R12, R0, 0x2 ;  /* 0x000000000c127211 */ /* 0x002fc600078210ff */
        /* <DEDUP_REMOVED lines=58> */
[----:B------:R-:W5:Y:S01]  /*1d500*/  LDG.E.CONSTANT R16, desc[UR4][R16.64] ;  /* 0x0000000410107981 */ /* 0x000f62000c1e9900 */
[----:B--2---:R-:W-:-:S05]  /*1d510*/  SHF.R.S32.HI R14, RZ, 0x1f, R44 ;  /* 0x0000001fff0e7819 */ /* 0x004fca000001142c */
[----:B0-----:R-:W-:Y:S02]  /*1d520*/  IMAD R19, R14, R3, RZ ;  /* 0x000000030e137224 */ /* 0x001fe400078e02ff */
[----:B------:R-:W-:-:S04]  /*1d530*/  IMAD.WIDE.U32 R14, R3, R44, R46 ;  /* 0x0000002c030e7225 */ /* 0x000fc800078e002e */
[----:B------:R-:W-:Y:S01]  /*1d540*/  IMAD R19, R44, R6, R19 ;  /* 0x000000062c137224 */ /* 0x000fe200078e0213 */
[----:B---3--:R-:W-:-:S04]  /*1d550*/  SHF.R.S32.HI R30, RZ, 0x1f, R48 ;  /* 0x0000001fff1e7819 */ /* 0x008fc80000011430 */
[----:B------:R-:W-:Y:S01]  /*1d560*/  IADD3 R15, R15, R19, RZ ;  /* 0x000000130f0f7210 */ /* 0x000fe20007ffe0ff */
[----:B-1----:R-:W-:-:S04]  /*1d570*/  IMAD R13, R30, R3, RZ ;  /* 0x000000031e0d7224 */ /* 0x002fc800078e02ff */
        /* <DEDUP_REMOVED lines=10> */
[----:B------:R-:W-:Y:S02]  /*1d620*/  IMAD R13, R42, R6, R13 ;  /* 0x000000062a0d7224 */ /* 0x000fe400078e020d */
[----:B------:R-:W-:Y:S01]  /*1d630*/  IMAD.WIDE.U32 R42, R3, R42, R14 ;  /* 0x0000002a032a7225 */ /* 0x000fe200078e000e */
        /* <DEDUP_REMOVED lines=69> */
.L_x_3996:
[----:B------:R-:W-:Y:S02]  /*1da90*/  MOV R14, R10 ;  /* 0x0000000a000e7202 */ /* 0x000fe40000000f00 */
[----:B------:R-:W-:-:S07]  /*1daa0*/  MOV R15, R11 ;  /* 0x0000000b000f7202 */ /* 0x000fce0000000f00 */
.L_x_3995:
[----:B------:R-:W-:Y:S05]  /*1dab0*/  BSYNC B4 ;  /* 0x0000000000047941 */ /* 0x000fea0003800000 */
.L_x_3994:
        /* <DEDUP_REMOVED lines=25> */
[----:B------:R-:W-:Y:S01]  /*1dc50*/  IADD3 R23, R29, R31, RZ ;  /* 0x0000001f1d177210 */ /* 0x000fe20007ffe0ff */
[----:B------:R0:W2:Y:S01]  /*1dc60*/  LDG.E.CONSTANT R22, desc[UR4][R26.64] ;  /* 0x000000041a167981 */ /* 0x0000a2000c1e9900 */
[----:B----4-:R-:W-:Y:S02]  /*1dc70*/  IMAD R25, R25, UR8, RZ ;  /* 0x0000000819197c24 */ /* 0x010fe4000f8e02ff */
[----:B------:R-:W-:Y:S01]  /*1dc80*/  LEA.HI.X R31, R28, R2, R23, 0x2, P0 ;  /* 0x000000021c1f7211 */ /* 0x000fe200000f1417 */
[----:B------:R-:W-:-:S04]  /*1dc90*/  IMAD.WIDE.U32 R28, R24, UR8, RZ ;  /* 0x00000008181c7c25 */ /* 0x000fc8000f8e00ff */
[----:B------:R-:W-:Y:S01]  /*1dca0*/  IMAD R25, R24, UR9, R25 ;  /* 0x0000000918197c24 */ /* 0x000fe2000f8e0219 */
[----:B------:R1:W3:Y:S01]  /*1dcb0*/  LDG.E.CONSTANT R23, desc[UR4][R30.64] ;  /* 0x000000041e177981 */ /* 0x0002e2000c1e9900 */
[----:B------:R-:W-:Y:S01]  /*1dcc0*/  LEA R32, P0, R28, R0, 0x2 ;  /* 0x000000001c207211 */ /* 0x000fe200078010ff */
[----:B-----5:R-:W-:Y:S02]  /*1dcd0*/  IMAD R21, R21, UR8, RZ ;  /* 0x0000000815157c24 */ /* 0x020fe4000f8e02ff */
[----:B------:R-:W-:Y:S02]  /*1dce0*/  IADD3 R25, R29, R25, RZ ;  /* 0x000000191d197210 */ /* 0x000fe40007ffe0ff */
[----:B------:R-:W-:Y:S02]  /*1dcf0*/  IMAD R21, R20, UR9, R21 ;  /* 0x0000000914157c24 */ /* 0x000fe4000f8e0215 */
[----:B------:R-:W-:Y:S01]  /*1dd00*/  LEA.HI.X R33, R28, R2, R25, 0x2, P0 ;  /* 0x000000021c217211 */ /* 0x000fe200000f1419 */
[----:B------:R-:W-:-:S04]  /*1dd10*/  IMAD.WIDE.U32 R24, R20, UR8, RZ ;  /* 0x0000000814187c25 */ /* 0x000fc8000f8e00ff */
[----:B------:R-:W4:Y:S01]  /*1dd20*/  LDG.E.CONSTANT R20, desc[UR4][R32.64] ;  /* 0x0000000420147981 */ /* 0x000f22000c1e9900 */
[----:B0-----:R-:W-:Y:S01]  /*1dd30*/  IMAD R27, R19, UR8, RZ ;  /* 0x00000008131b7c24 */ /* 0x001fe2000f8e02ff */
[----:B------:R-:W-:Y:S01]  /*1dd40*/  LEA R26, P0, R24, R0, 0x2 ;  /* 0x00000000181a7211 */ /* 0x000fe200078010ff */
[----:B------:R-:W-:Y:S01]  /*1dd50*/  IMAD.WIDE.U32 R28, R18, UR8, RZ ;  /* 0x00000008121c7c25 */ /* 0x000fe2000f8e00ff */
[----:B------:R-:W-:-:S03]  /*1dd60*/  IADD3 R19, R25, R21, RZ ;  /* 0x0000001519137210 */ /* 0x000fc60007ffe0ff */
[----:B------:R-:W-:Y:S01]  /*1dd70*/  IMAD R21, R18, UR9, R27 ;  /* 0x0000000912157c24 */ /* 0x000fe2000f8e021b */
[----:B------:R-:W-:Y:S02]  /*1dd80*/  LEA.HI.X R27, R24, R2, R19, 0x2, P0 ;  /* 0x00000002181b7211 */ /* 0x000fe400000f1413 */
[C---:B------:R-:W-:Y:S02]  /*1dd90*/  LEA R34, P0, R28.reuse, R0, 0x2 ;  /* 0x000000001c227211 */ /* 0x040fe400078010ff */
[----:B------:R-:W-:Y:S01]  /*1dda0*/  IADD3 R19, R29, R21, RZ ;  /* 0x000000151d137210 */ /* 0x000fe20007ffe0ff */
[----:B------:R0:W5:Y:S01]  /*1ddb0*/  LDG.E.CONSTANT R18, desc[UR4][R26.64] ;  /* 0x000000041a127981 */ /* 0x000162000c1e9900 */
[----:B------:R-:W-:Y:S02]  /*1ddc0*/  IMAD R17, R17, UR8, RZ ;  /* 0x0000000811117c24 */ /* 0x000fe4000f8e02ff */
[----:B------:R-:W-:Y:S01]  /*1ddd0*/  LEA.HI.X R35, R28, R2, R19, 0x2, P0 ;  /* 0x000000021c237211 */ /* 0x000fe200000f1413 */
[----:B------:R-:W-:-:S04]  /*1dde0*/  IMAD.WIDE.U32 R24, R16, UR8, RZ ;  /* 0x0000000810187c25 */ /* 0x000fc8000f8e00ff */
[----:B------:R-:W-:Y:S02]  /*1ddf0*/  IMAD R17, R16, UR9, R17 ;  /* 0x0000000910117c24 */ /* 0x000fe4000f8e0211 */
[----:B------:R-:W5:Y:S01]  /*1de00*/  LDG.E.CONSTANT R16, desc[UR4][R34.64] ;  /* 0x0000000422107981 */ /* 0x000f62000c1e9900 */
[----:B------:R-:W-:Y:S01]  /*1de10*/  IMAD R19, R15, UR8, RZ ;  /* 0x000000080f137c24 */ /* 0x000fe2000f8e02ff */
[----:B------:R-:W-:Y:S01]  /*1de20*/  LEA R28, P0, R24, R0, 0x2 ;  /* 0x00000000181c7211 */ /* 0x000fe200078010ff */
[----:B-1----:R-:W-:Y:S01]  /*1de30*/  IMAD.WIDE.U32 R30, R14, UR8, RZ ;  /* 0x000000080e1e7c25 */ /* 0x002fe2000f8e00ff */
[----:B------:R-:W-:-:S03]  /*1de40*/  IADD3 R15, R25, R17, RZ ;  /* 0x00000011190f7210 */ /* 0x000fc60007ffe0ff */
[----:B------:R-:W-:Y:S01]  /*1de50*/  IMAD R19, R14, UR9, R19 ;  /* 0x000000090e137c24 */ /* 0x000fe2000f8e0213 */
[----:B------:R-:W-:Y:S02]  /*1de60*/  LEA.HI.X R29, R24, R2, R15, 0x2, P0 ;  /* 0x00000002181d7211 */ /* 0x000fe400000f140f */
[C---:B0-----:R-:W-:Y:S02]  /*1de70*/  LEA R26, P0, R30.reuse, R0, 0x2 ;  /* 0x000000001e1a7211 */ /* 0x041fe400078010ff */
[----:B------:R-:W-:Y:S01]  /*1de80*/  IADD3 R15, R31, R19, RZ ;  /* 0x000000131f0f7210 */ /* 0x000fe20007ffe0ff */
[----:B------:R-:W5:Y:S01]  /*1de90*/  LDG.E.CONSTANT R14, desc[UR4][R28.64] ;  /* 0x000000041c0e7981 */ /* 0x000f62000c1e9900 */
[----:B------:R-:W-:Y:S02]  /*1dea0*/  IMAD R13, R13, UR8, RZ ;  /* 0x000000080d0d7c24 */ /* 0x000fe4000f8e02ff */
[----:B------:R-:W-:Y:S01]  /*1deb0*/  LEA.HI.X R27, R30, R2, R15, 0x2, P0 ;  /* 0x000000021e1b7211 */ /* 0x000fe200000f140f */
[----:B------:R-:W-:-:S04]  /*1dec0*/  IMAD.WIDE.U32 R24, R12, UR8, RZ ;  /* 0x000000080c187c25 */ /* 0x000fc8000f8e00ff */
[----:B------:R-:W-:Y:S02]  /*1ded0*/  IMAD R15, R12, UR9, R13 ;  /* 0x000000090c0f7c24 */ /* 0x000fe4000f8e020d */
[----:B------:R-:W5:Y:S01]  /*1dee0*/  LDG.E.CONSTANT R13, desc[UR4][R26.64] ;  /* 0x000000041a0d7981 */ /* 0x000f62000c1e9900 */
[----:B------:R-:W-:Y:S02]  /*1def0*/  LEA R30, P0, R24, R0, 0x2 ;  /* 0x00000000181e7211 */ /* 0x000fe400078010ff */
        /* <DEDUP_REMOVED lines=33> */
[----:B------:R-:W-:-:S03]  /*1e110*/  SHF.R.S32.HI R18, RZ, 0x1f, R13 ;  /* 0x0000001fff127819 */ /* 0x000fc6000001140d */
[----:B------:R-:W-:Y:S02]  /*1e120*/  IMAD R19, R14, R6, R15 ;  /* 0x000000060e137224 */ /* 0x000fe400078e020f */
[----:B------:R-:W-:-:S04]  /*1e130*/  IMAD.WIDE.U32 R14, R3, R14, R16 ;  /* 0x0000000e030e7225 */ /* 0x000fc800078e0010 */
[----:B------:R-:W-:Y:S01]  /*1e140*/  IMAD R18, R18, R3, RZ ;  /* 0x0000000312127224 */ /* 0x000fe200078e02ff */
[----:B------:R-:W-:-:S03]  /*1e150*/  IADD3 R15, R15, R19, RZ ;  /* 0x000000130f0f7210 */ /* 0x000fc60007ffe0ff */
[----:B------:R-:W-:Y:S01]  /*1e160*/  IMAD R17, R13, R6, R18 ;  /* 0x000000060d117224 */ /* 0x000fe200078e0212 */
[----:B------:R-:W-:Y:S01]  /*1e170*/  SHF.R.S32.HI R16, RZ, 0x1f, R12 ;  /* 0x0000001fff107819 */ /* 0x000fe2000001140c */
[----:B------:R-:W-:-:S04]  /*1e180*/  IMAD.WIDE.U32 R14, R3, R13, R14 ;  /* 0x0000000d030e7225 */ /* 0x000fc800078e000e */
[----:B------:R-:W-:Y:S01]  /*1e190*/  IMAD R13, R16, R3, RZ ;  /* 0x00000003100d7224 */ /* 0x000fe200078e02ff */
[----:B------:R-:W-:-:S03]  /*1e1a0*/  IADD3 R15, R15, R17, RZ ;  /* 0x000000110f0f7210 */ /* 0x000fc60007ffe0ff */
[----:B------:R-:W-:Y:S02]  /*1e1b0*/  IMAD R13, R12, R6, R13 ;  /* 0x000000060c0d7224 */ /* 0x000fe400078e020d */
[----:B------:R-:W-:Y:S01]  /*1e1c0*/  IMAD.WIDE.U32 R46, R3, R12, R14 ;  /* 0x0000000c032e7225 */ /* 0x000fe200078e000e */
[----:B------:R-:W-:-:S04]  /*1e1d0*/  IADD3 R14, P1, R10, 0x40, RZ ;  /* 0x000000400a0e7810 */ /* 0x000fc80007f3e0ff */
[----:B------:R-:W-:Y:S02]  /*1e1e0*/  IADD3.X R15, RZ, R11, RZ, P1, !PT ;  /* 0x0000000bff0f7210 */ /* 0x000fe40000ffe4ff */
[----:B------:R-:W-:Y:S02]  /*1e1f0*/  IADD3 R47, R47, R13, RZ ;  /* 0x0000000d2f2f7210 */ /* 0x000fe40007ffe0ff */
[----:B------:R-:W-:Y:S02]  /*1e200*/  MOV R10, R14 ;  /* 0x0000000e000a7202 */ /* 0x000fe40000000f00 */
[----:B------:R-:W-:-:S07]  /*1e210*/  MOV R11, R15 ;  /* 0x0000000f000b7202 */ /* 0x000fce0000000f00 */
.L_x_3999:
[----:B------:R-:W-:Y:S05]  /*1e220*/  BSYNC B4 ;  /* 0x0000000000047941 */ /* 0x000fea0003800000 */
.L_x_3998:
[----:B------:R-:W-:-:S04]  /*1e230*/  ISETP.NE.U32.AND P1, PT, R5, RZ, PT ;  /* 0x000000ff0500720c */ /* 0x000fc80003f25070 */
[----:B------:R-:W-:-:S13]  /*1e240*/  ISETP.NE.OR.EX P0, PT, R7, RZ, P0, P1 ;  /* 0x000000ff0700720c */ /* 0x000fda0000705710 */
[----:B------:R-:W-:Y:S05]  /*1e250*/  @!P0 BREAK B3 ;  /* 0x0000000000038942 */ /* 0x000fea0003800000 */
[----:B------:R-:W-:Y:S05]  /*1e260*/  @!P0 BRA `(.L_x_3991) ;  /* 0x0000000400008947 */ /* 0x000fea0003800000 */
.L_x_3993:
[----:B------:R-:W-:Y:S05]  /*1e270*/  BSYNC B3 ;  /* 0x0000000000037941 */ /* 0x000fea0003800000 */
.L_x_3992:
[----:B------:R-:W-:Y:S01]  /*1e280*/  BSSY B3, `(.L_x_4000) ;  /* 0x000003c000037945 */ /* 0x000fe20003800000 */
.L_x_4001:
        /* <DEDUP_REMOVED lines=22> */
[----:B------:R-:W-:Y:S01]  /*1e3f0*/  IADD3 R15, R23, R15, RZ ;  /* 0x0000000f170f7210 */ /* 0x000fe20007ffe0ff */
[----:B------:R-:W3:Y:S01]  /*1e400*/  LDG.E.CONSTANT R21, desc[UR4][R20.64] ;  /* 0x0000000414157981 */ /* 0x000ee2000c1e9900 */
[----:B0-----:R-:W-:Y:S02]  /*1e410*/  IMAD.WIDE.U32 R16, R12, UR10, RZ ;  /* 0x0000000a0c107c25 */ /* 0x001fe4000f8e00ff */
[----:B------:R-:W-:Y:S02]  /*1e420*/  LEA.HI.X R15, R22, R2, R15, 0x2, P0 ;  /* 0x00000002160f7211 */ /* 0x000fe400000f140f */
[----:B------:R-:W-:Y:S01]  /*1e430*/  IMAD R13, R12, UR11, R13 ;  /* 0x0000000b0c0d7c24 */ /* 0x000fe2000f8e020d */
[----:B------:R-:W-:-:S03]  /*1e440*/  LEA R12, P0, R16, R0, 0x2 ;  /* 0x00000000100c7211 */ /* 0x000fc600078010ff */
[----:B------:R3:W4:Y:S01]  /*1e450*/  LDG.E.CONSTANT R15, desc[UR4][R14.64] ;  /* 0x000000040e0f7981 */ /* 0x000722000c1e9900 */
[----:B------:R-:W-:-:S04]  /*1e460*/  IADD3 R13, R17, R13, RZ ;  /* 0x0000000d110d7210 */ /* 0x000fc80007ffe0ff */
[----:B------:R-:W-:-:S05]  /*1e470*/  LEA.HI.X R13, R16, R2, R13, 0x2, P0 ;  /* 0x00000002100d7211 */ /* 0x000fca00000f140d */
[----:B------:R0:W5:Y:S01]  /*1e480*/  LDG.E.CONSTANT R17, desc[UR4][R12.64] ;  /* 0x000000040c117981 */ /* 0x000162000c1e9900 */
[----:B------:R-:W-:Y:S02]  /*1e490*/  IADD3 R5, P0, R5, 0x4, RZ ;  /* 0x0000000405057810 */ /* 0x000fe40007f1e0ff */
[----:B------:R-:W-:Y:S02]  /*1e4a0*/  IADD3 R10, P1, R10, 0x20, RZ ;  /* 0x000000200a0a7810 */ /* 0x000fe40007f3e0ff */
[----:B------:R-:W-:Y:S02]  /*1e4b0*/  IADD3.X R7, RZ, R7, RZ, P0, !PT ;  /* 0x00000007ff077210 */ /* 0x000fe400007fe4ff */
[----:B------:R-:W-:Y:S02]  /*1e4c0*/  ISETP.NE.U32.AND P0, PT, R5, RZ, PT ;  /* 0x000000ff0500720c */ /* 0x000fe40003f05070 */
[----:B------:R-:W-:Y:S02]  /*1e4d0*/  IADD3.X R11, RZ, R11, RZ, P1, !PT ;  /* 0x0000000bff0b7210 */ /* 0x000fe40000ffe4ff */
[----:B------:R-:W-:-:S02]  /*1e4e0*/  ISETP.NE.AND.EX P0, PT, R7, RZ, PT, P0 ;  /* 0x000000ff0700720c */ /* 0x000fc40003f05300 */
        /* <DEDUP_REMOVED lines=22> */
.L_x_4000:
[----:B------:R-:W-:Y:S02]  /*1e650*/  MOV R14, R10 ;  /* 0x0000000a000e7202 */ /* 0x000fe40000000f00 */
[----:B------:R-:W-:-:S07]  /*1e660*/  MOV R15, R11 ;  /* 0x0000000b000f7202 */ /* 0x000fce0000000f00 */
.L_x_3991:
[----:B------:R-:W-:Y:S05]  /*1e670*/  BSYNC B1 ;  /* 0x0000000000017941 */ /* 0x000fea0003800000 */
.L_x_3990:
        /* <DEDUP_REMOVED lines=14> */
[----:B--2--5:R-:W-:-:S12]  /*1e760*/  IMAD R46, R3, R6, R46 ;  /* 0x00000006032e7224 */ /* 0x024fd800078e022e */
        /* <DEDUP_REMOVED lines=19> */
[----:B--2---:R-:W-:-:S04]  /*1e8a0*/  IMAD R46, R3, R4, R46 ;  /* 0x00000004032e7224 */ /* 0x004fc800078e022e */
[----:B---3--:R-:W-:-:S07]  /*1e8b0*/  @P0 IMAD R46, R3, R6, R46 ;  /* 0x00000006032e0224 */ /* 0x008fce00078e022e */
.L_x_3989:
[----:B------:R-:W-:Y:S05]  /*1e8c0*/  BSYNC B2 ;  /* 0x0000000000027941 */ /* 0x000fea0003800000 */
.L_x_3988:
[----:B------:R-:W-:Y:S05]  /*1e8d0*/  WARPSYNC.ALL ;  /* 0x0000000000007948 */ /* 0x000fea0003800000 */
[----:B------:R-:W-:Y:S01]  /*1e8e0*/  STG.E desc[UR4][R8.64], R46 ;  /* 0x0000002e08007986 */ /* 0x000fe2000c101904 */
[----:B------:R-:W-:Y:S05]  /*1e8f0*/  EXIT ;  /* 0x000000000000794d */ /* 0x000fea0003800000 */
.L_x_4002:
        /* <DEDUP_REMOVED lines=16> */
.L_x_18561:


//--------------------- .text._ZN2at6native73_GLOBAL__N__c8866d80_35_SparseBinaryOpIntersectionKernel_cu_f5210f67_363612apply_kernelILi128ELi8EZNS1_29binary_op_intersection_kernelINS1_5MulOpEalEEvRNS_14TensorIteratorEllRKNS_6TensorEbEUliE_EEviT1_ --------------------------
	.section	.text._ZN2at6native73_GLOBAL__N__c8866d80_35_SparseBinaryOpIntersectionKernel_cu_f5210f67_363612apply_kernelILi128ELi8EZNS1_29binary_op_intersection_kernelINS1_5MulOpEalEEvRNS_14TensorIteratorEllRKNS_6TensorEbEUliE_EEviT1_,"ax",@progbits
	.align	128
.text._ZN2at6native73_GLOBAL__N__c8866d80_35_SparseBinaryOpIntersectionKernel_cu_f5210f67_363612apply_kernelILi128ELi8EZNS1_29binary_op_intersection_kernelINS1_5MulOpEalEEvRNS_14TensorIteratorEllRKNS_6TensorEbEUliE_EEviT1_:
        .type           _ZN2at6native73_GLOBAL__N__c8866d80_35_SparseBinaryOpIntersectionKernel_cu_f5210f67_363612apply_kernelILi128ELi8EZNS1_29binary_op_intersection_kernelINS1_5MulOpEalEEvRNS_14TensorIteratorEllRKNS_6TensorEbEUliE_EEviT1_,@function
        .size           _ZN2at6native73_GLOBAL__N__c8866d80_35_SparseBinaryOpIntersectionKernel_cu_f5210f67_363612apply_kernelILi128ELi8EZNS1_29binary_op_intersection_kernelINS1_5MulOpEalEEvRNS_14TensorIteratorEllRKNS_6TensorEbEUliE_EEviT1_,(.L_x_18562 - _ZN2at6native73_GLOBAL__N__c8866d80_35_SparseBinaryOpIntersectionKernel_cu_f5210f67_363612apply_kernelILi128ELi8EZNS1_29binary_op_intersection_kernelINS1_5MulOpEalEEvRNS_14TensorIteratorEllRKNS_6TensorEbEUliE_EEviT1_)
        .other          _ZN2at6native73_GLOBAL__N__c8866d80_35_SparseBinaryOpIntersectionKernel_cu_f5210f67_363612apply_kernelILi128ELi8EZNS1_29binary_op_intersection_kernelINS1_5MulOpEalEEvRNS_14TensorIteratorEllRKNS_6TensorEbEUliE_EEviT1_,@"STO_CUDA_ENTRY STV_DEFAULT"
_ZN2at6native73_GLOBAL__N__c8866d80_35_SparseBinaryOpIntersectionKernel_cu_f5210f67_363612apply_kernelILi128ELi8EZNS1_29binary_op_intersection_kernelINS1_5MulOpEalEEvRNS_14TensorIteratorEllRKNS_6TensorEbEUliE_EEviT1_:
        /* <DEDUP_REMOVED lines=474> */
.L_x_4005:
        /* <DEDUP_REMOVED lines=10> */
[----:B------:R-:W2:Y:S01]  /*1e40*/  LDG.E.64.CONSTANT R10, desc[UR4][R10.64] ;  /* 0x000000040a0a7981 */ /* 0x000ea2000c1e9b00 */
[----:B------:R-:W-:-:S03]  /*1e50*/  IADD3 R4, P0, R4, UR12, RZ ;  /* 0x0000000c04047c10 */ /* 0x000fc6000ff1e0ff */
[----:B------:R-:W3:Y:S01]  /*1e60*/  LDG.E.64.CONSTANT R6, desc[UR4][R6.64] ;  /* 0x0000000406067981 */ /* 0x000ee2000c1e9b00 */
[----:B------:R-:W-:Y:S01]  /*1e70*/  IADD3.X R5, RZ, UR13, RZ, P0, !PT ;  /* 0x0000000dff057c10 */ /* 0x000fe200087fe4ff */
[----:B------:R-:W-:-:S05]  /*1e80*/  ULDC.64 UR12, c[0x0][0x5d0] ;  /* 0x00017400000c7ab9 */ /* 0x000fca0000000a00 */
[----:B------:R-:W4:Y:S01]  /*1e90*/  LDG.E.64.CONSTANT R4, desc[UR4][R4.64] ;  /* 0x0000000404047981 */ /* 0x000f22000c1e9b00 */
[----:B------:R-:W-:Y:S01]  /*1ea0*/  ISETP.NE.AND P0, PT, RZ, UR11, PT ;  /* 0x0000000bff007c0c */ /* 0x000fe2000bf05270 */
[----:B------:R-:W-:Y:S01]  /*1eb0*/  BSSY B1, `(.L_x_4006) ;  /* 0x0000171000017945 */ /* 0x000fe20003800000 */
[----:B------:R-:W-:Y:S02]  /*1ec0*/  MOV R12, R2 ;  /* 0x00000002000c7202 */ /* 0x000fe40000000f00 */
[----:B------:R-:W-:Y:S02]  /*1ed0*/  MOV R13, RZ ;  /* 0x000000ff000d7202 */ /* 0x000fe40000000f00 */
        /* <DEDUP_REMOVED lines=29> */
[----:B------:R-:W-:Y:S01]  /*20b0*/  BSSY B3, `(.L_x_4010) ;  /* 0x00000fa000037945 */ /* 0x000fe20003800000 */
[----:B------:R-:W-:Y:S02]  /*20c0*/  PRMT R6, R6, 0x7604, R6 ;  /* 0x0000760406067816 */ /* 0x000fe40000000006 */
[----:B------:R-:W-:Y:S02]  /*20d0*/  IADD3.X R7, RZ, ~R10, RZ, P0, !PT ;  /* 0x8000000aff077210 */ /* 0x000fe400007fe4ff */
[----:B------:R-:W-:Y:S02]  /*20e0*/  MOV R48, RZ ;  /* 0x000000ff00307202 */ /* 0x000fe40000000f00 */
[----:B------:R-:W-:Y:S02]  /*20f0*/  ISETP.GE.AND P0, PT, R7, RZ, PT ;  /* 0x000000ff0700720c */ /* 0x000fe40003f06270 */
[----:B------:R-:W-:-:S02]  /*2100*/  PRMT R6, R6, 0x1054, R6 ;  /* 0x0000105406067816 */ /* 0x000fc40000000006 */
        /* <DEDUP_REMOVED lines=12> */
.L_x_4015:
        /* <DEDUP_REMOVED lines=17> */
[----:B------:R-:W-:Y:S01]  /*22e0*/  MOV R22, R0 ;  /* 0x0000000000167202 */ /* 0x000fe20000000f00 */
[----:B------:R-:W-:Y:S01]  /*22f0*/  ULDC.64 UR12, c[0x0][0x5e8] ;  /* 0x00017a00000c7ab9 */ /* 0x000fe20000000a00 */
[----:B------:R-:W-:Y:S01]  /*2300*/  ULDC.64 UR14, c[0x0][0x5b8] ;  /* 0x00016e00000e7ab9 */ /* 0x000fe20000000a00 */
[----:B--2---:R-:W-:-:S04]  /*2310*/  IMAD R49, R35, UR12, RZ ;  /* 0x0000000c23317c24 */ /* 0x004fc8000f8e02ff */
[----:B------:R-:W-:-:S04]  /*2320*/  IMAD.WIDE.U32 R46, R34, UR12, R22 ;  /* 0x0000000c222e7c25 */ /* 0x000fc8000f8e0016 */
[----:B---3--:R-:W-:Y:S02]  /*2330*/  IMAD R45, R45, UR12, RZ ;  /* 0x0000000c2d2d7c24 */ /* 0x008fe4000f8e02ff */
[----:B------:R-:W-:Y:S01]  /*2340*/  IMAD.WIDE.U32 R50, R44, UR12, R22 ;  /* 0x0000000c2c327c25 */ /* 0x000fe2000f8e0016 */
[----:B------:R-:W-:-:S03]  /*2350*/  IADD3 R46, P2, R46, UR14, RZ ;  /* 0x0000000e2e2e7c10 */ /* 0x000fc6000ff5e0ff */
[----:B------:R-:W-:Y:S01]  /*2360*/  IMAD R49, R34, UR13, R49 ;  /* 0x0000000d22317c24 */ /* 0x000fe2000f8e0231 */
[----:B------:R-:W-:Y:S01]  /*2370*/  IADD3 R34, P1, R50, UR14, RZ ;  /* 0x0000000e32227c10 */ /* 0x000fe2000ff3e0ff */
[----:B------:R-:W-:Y:S02]  /*2380*/  IMAD R35, R44, UR13, R45 ;  /* 0x0000000d2c237c24 */ /* 0x000fe4000f8e022d */
[----:B----4-:R-:W-:Y:S02]  /*2390*/  IMAD R43, R43, UR12, RZ ;  /* 0x0000000c2b2b7c24 */ /* 0x010fe4000f8e02ff */
[C---:B------:R-:W-:Y:S01]  /*23a0*/  IMAD.WIDE.U32 R44, R42.reuse, UR12, R22 ;  /* 0x0000000c2a2c7c25 */ /* 0x040fe2000f8e0016 */
[----:B------:R-:W-:Y:S02]  /*23b0*/  IADD3.X R47, R47, UR15, R49, P2, !PT ;  /* 0x0000000f2f2f7c10 */ /* 0x000fe400097fe431 */
[----:B------:R-:W-:Y:S01]  /*23c0*/  IADD3.X R35, R51, UR15, R35, P1, !PT ;  /* 0x0000000f33237c10 */ /* 0x000fe20008ffe423 */
[----:B------:R-:W-:Y:S01]  /*23d0*/  IMAD R49, R42, UR13, R43 ;  /* 0x0000000d2a317c24 */ /* 0x000fe2000f8e022b */
[----:B------:R-:W-:Y:S01]  /*23e0*/  IADD3 R44, P1, R44, UR14, RZ ;  /* 0x0000000e2c2c7c10 */ /* 0x000fe2000ff3e0ff */
[----:B-----5:R-:W-:Y:S01]  /*23f0*/  IMAD R37, R37, UR12, RZ ;  /* 0x0000000c25257c24 */ /* 0x020fe2000f8e02ff */
[----:B------:R-:W2:Y:S01]  /*2400*/  LDG.E.U8.CONSTANT R47, desc[UR4][R46.64] ;  /* 0x000000042e2f7981 */ /* 0x000ea2000c1e9100 */
[----:B------:R-:W-:Y:S01]  /*2410*/  IMAD.WIDE.U32 R42, R36, UR12, R22 ;  /* 0x0000000c242a7c25 */ /* 0x000fe2000f8e0016 */
[----:B------:R-:W-:-:S02]  /*2420*/  IADD3.X R45, R45, UR15, R49, P1, !PT ;  /* 0x0000000f2d2d7c10 */ /* 0x000fc40008ffe431 */
[----:B------:R0:W2:Y:S01]  /*2430*/  LDG.E.U8.CONSTANT R34, desc[UR4][R34.64] ;  /* 0x0000000422227981 */ /* 0x0000a2000c1e9100 */
[----:B------:R-:W-:Y:S01]  /*2440*/  IMAD R37, R36, UR13, R37 ;  /* 0x0000000d24257c24 */ /* 0x000fe2000f8e0225 */
[----:B------:R-:W-:Y:S01]  /*2450*/  IADD3 R36, P1, R42, UR14, RZ ;  /* 0x0000000e2a247c10 */ /* 0x000fe2000ff3e0ff */
[----:B------:R-:W-:Y:S01]  /*2460*/  IMAD R11, R11, UR12, RZ ;  /* 0x0000000c0b0b7c24 */ /* 0x000fe2000f8e02ff */
[----:B------:R-:W3:Y:S01]  /*2470*/  LDG.E.U8.CONSTANT R44, desc[UR4][R44.64] ;  /* 0x000000042c2c7981 */ /* 0x000ee2000c1e9100 */
[----:B------:R-:W-:Y:S01]  /*2480*/  IMAD.WIDE.U32 R50, R10, UR12, R22 ;  /* 0x0000000c0a327c25 */ /* 0x000fe2000f8e0016 */
[----:B------:R-:W-:-:S03]  /*2490*/  IADD3.X R37, R43, UR15, R37, P1, !PT ;  /* 0x0000000f2b257c10 */ /* 0x000fc60008ffe425 */
[----:B------:R-:W-:Y:S02]  /*24a0*/  IMAD R49, R25, UR12, RZ ;  /* 0x0000000c19317c24 */ /* 0x000fe4000f8e02ff */
[----:B------:R-:W-:Y:S01]  /*24b0*/  IMAD.WIDE.U32 R42, R24, UR12, R22 ;  /* 0x0000000c182a7c25 */ /* 0x000fe2000f8e0016 */
[----:B------:R-:W3:Y:S03]  /*24c0*/  LDG.E.U8.CONSTANT R37, desc[UR4][R36.64] ;  /* 0x0000000424257981 */ /* 0x000ee6000c1e9100 */
[----:B------:R-:W-:Y:S02]  /*24d0*/  IMAD R25, R10, UR13, R11 ;  /* 0x0000000d0a197c24 */ /* 0x000fe4000f8e020b */
[----:B------:R-:W-:Y:S01]  /*24e0*/  IMAD R49, R24, UR13, R49 ;  /* 0x0000000d18317c24 */ /* 0x000fe2000f8e0231 */
[----:B------:R-:W-:Y:S01]  /*24f0*/  IADD3 R24, P1, R50, UR14, RZ ;  /* 0x0000000e32187c10 */ /* 0x000fe2000ff3e0ff */
[----:B------:R-:W-:-:S02]  /*2500*/  IMAD R33, R33, UR12, RZ ;  /* 0x0000000c21217c24 */ /* 0x000fc4000f8e02ff */
[----:B------:R-:W-:Y:S01]  /*2510*/  IMAD.WIDE.U32 R10, R32, UR12, R22 ;  /* 0x0000000c200a7c25 */ /* 0x000fe2000f8e0016 */
[----:B------:R-:W-:-:S03]  /*2520*/  IADD3.X R25, R51, UR15, R25, P1, !PT ;  /* 0x0000000f33197c10 */ /* 0x000fc60008ffe419 */
[----:B0-----:R-:W-:Y:S01]  /*2530*/  IMAD R35, R32, UR13, R33 ;  /* 0x0000000d20237c24 */ /* 0x001fe2000f8e0221 */
[----:B------:R-:W-:Y:S01]  /*2540*/  IADD3 R10, P1, R10, UR14, RZ ;  /* 0x0000000e0a0a7c10 */ /* 0x000fe2000ff3e0ff */
[----:B------:R-:W-:Y:S01]  /*2550*/  IMAD R31, R31, UR12, RZ ;  /* 0x0000000c1f1f7c24 */ /* 0x000fe2000f8e02ff */
[----:B------:R0:W4:Y:S01]  /*2560*/  LDG.E.U8.CONSTANT R24, desc[UR4][R24.64] ;  /* 0x0000000418187981 */ /* 0x000122000c1e9100 */
[----:B------:R-:W-:Y:S01]  /*2570*/  IMAD.WIDE.U32 R32, R30, UR12, R22 ;  /* 0x0000000c1e207c25 */ /* 0x000fe2000f8e0016 */
[----:B------:R-:W-:-:S03]  /*2580*/  IADD3.X R11, R11, UR15, R35, P1, !PT ;  /* 0x0000000f0b0b7c10 */ /* 0x000fc60008ffe423 */
[----:B------:R-:W-:Y:S01]  /*2590*/  IMAD R31, R30, UR13, R31 ;  /* 0x0000000d1e1f7c24 */ /* 0x000fe2000f8e021f */
[----:B------:R-:W-:Y:S01]  /*25a0*/  IADD3 R30, P1, R32, UR14, RZ ;  /* 0x0000000e201e7c10 */ /* 0x000fe2000ff3e0ff */
[----:B------:R-:W-:Y:S01]  /*25b0*/  IMAD R19, R19, UR12, RZ ;  /* 0x0000000c13137c24 */ /* 0x000fe2000f8e02ff */
[----:B------:R1:W5:Y:S02]  /*25c0*/  LDG.E.U8.CONSTANT R35, desc[UR4][R10.64] ;  /* 0x000000040a237981 */ /* 0x000364000c1e9100 */
[----:B------:R-:W-:Y:S01]  /*25d0*/  IADD3.X R31, R33, UR15, R31, P1, !PT ;  /* 0x0000000f211f7c10 */ /* 0x000fe20008ffe41f */
[----:B------:R-:W-:-:S04]  /*25e0*/  IMAD.WIDE.U32 R32, R18, UR12, R22 ;  /* 0x0000000c12207c25 */ /* 0x000fc8000f8e0016 */
[----:B------:R-:W-:Y:S01]  /*25f0*/  IMAD R19, R18, UR13, R19 ;  /* 0x0000000d12137c24 */ /* 0x000fe2000f8e0213 */
[----:B------:R-:W-:Y:S01]  /*2600*/  IADD3 R18, P1, R32, UR14, RZ ;  /* 0x0000000e20127c10 */ /* 0x000fe2000ff3e0ff */
[----:B0-----:R-:W-:Y:S01]  /*2610*/  IMAD R25, R29, UR12, RZ ;  /* 0x0000000c1d197c24 */ /* 0x001fe2000f8e02ff */
[----:B------:R-:W-:Y:S01]  /*2620*/  IADD3 R42, P2, R42, UR14, RZ ;  /* 0x0000000e2a2a7c10 */ /* 0x000fe2000ff5e0ff */
[C---:B-1----:R-:W-:Y:S01]  /*2630*/  IMAD.WIDE.U32 R10, R28.reuse, UR12, R22 ;  /* 0x0000000c1c0a7c25 */ /* 0x042fe2000f8e0016 */
[----:B------:R-:W-:Y:S01]  /*2640*/  IADD3.X R19, R33, UR15, R19, P1, !PT ;  /* 0x0000000f21137c10 */ /* 0x000fe20008ffe413 */
[----:B------:R0:W5:Y:S02]  /*2650*/  LDG.E.U8.CONSTANT R30, desc[UR4][R30.64] ;  /* 0x000000041e1e7981 */ /* 0x000164000c1e9100 */
[----:B------:R-:W-:Y:S01]  /*2660*/  IMAD R33, R28, UR13, R25 ;  /* 0x0000000d1c217c24 */ /* 0x000fe2000f8e0219 */
[----:B------:R-:W-:Y:S01]  /*2670*/  IADD3 R10, P1, R10, UR14, RZ ;  /* 0x0000000e0a0a7c10 */ /* 0x000fe2000ff3e0ff */
[----:B------:R-:W-:-:S02]  /*2680*/  IMAD R27, R27, UR12, RZ ;  /* 0x0000000c1b1b7c24 */ /* 0x000fc4000f8e02ff */
[----:B------:R-:W-:Y:S02]  /*2690*/  IMAD R21, R21, UR12, RZ ;  /* 0x0000000c15157c24 */ /* 0x000fe4000f8e02ff */
[----:B------:R-:W-:Y:S01]  /*26a0*/  IMAD.WIDE.U32 R28, R26, UR12, R22 ;  /* 0x0000000c1a1c7c25 */ /* 0x000fe2000f8e0016 */
[----:B------:R-:W-:Y:S01]  /*26b0*/  IADD3.X R11, R11, UR15, R33, P1, !PT ;  /* 0x0000000f0b0b7c10 */ /* 0x000fe20008ffe421 */
[----:B------:R1:W4:Y:S02]  /*26c0*/  LDG.E.U8.CONSTANT R25, desc[UR4][R18.64] ;  /* 0x0000000412197981 */ /* 0x000324000c1e9100 */
[----:B------:R-:W-:Y:S01]  /*26d0*/  IMAD.WIDE.U32 R50, R20, UR12, R22 ;  /* 0x0000000c14327c25 */ /* 0x000fe2000f8e0016 */
[----:B------:R-:W-:Y:S02]  /*26e0*/  IADD3.X R43, R43, UR15, R49, P2, !PT ;  /* 0x0000000f2b2b7c10 */ /* 0x000fe400097fe431 */
[----:B------:R-:W-:Y:S01]  /*26f0*/  IADD3 R28, P1, R28, UR14, RZ ;  /* 0x0000000e1c1c7c10 */ /* 0x000fe2000ff3e0ff */
[----:B0-----:R-:W-:-:S02]  /*2700*/  IMAD R31, R26, UR13, R27 ;  /* 0x0000000d1a1f7c24 */ /* 0x001fc4000f8e021b */
[----:B------:R-:W-:Y:S01]  /*2710*/  IMAD R21, R20, UR13, R21 ;  /* 0x0000000d14157c24 */ /* 0x000fe2000f8e0215 */
[----:B------:R-:W-:Y:S01]  /*2720*/  IADD3 R20, P2, R50, UR14, RZ ;  /* 0x0000000e32147c10 */ /* 0x000fe2000ff5e0ff */
[----:B------:R-:W-:Y:S01]  /*2730*/  IMAD R15, R15, UR12, RZ ;  /* 0x0000000c0f0f7c24 */ /* 0x000fe2000f8e02ff */
[----:B------:R-:W4:Y:S01]  /*2740*/  LDG.E.U8.CONSTANT R43, desc[UR4][R42.64] ;  /* 0x000000042a2b7981 */ /* 0x000f22000c1e9100 */
[C---:B------:R-:W-:Y:S01]  /*2750*/  IMAD.WIDE.U32 R26, R14.reuse, UR12, R22 ;  /* 0x0000000c0e1a7c25 */ /* 0x040fe2000f8e0016 */
[----:B------:R-:W-:Y:S02]  /*2760*/  IADD3.X R29, R29, UR15, R31, P1, !PT ;  /* 0x0000000f1d1d7c10 */ /* 0x000fe40008ffe41f */
[----:B------:R-:W-:Y:S01]  /*2770*/  IADD3.X R21, R51, UR15, R21, P2, !PT ;  /* 0x0000000f33157c10 */ /* 0x000fe200097fe415 */
[----:B------:R-:W-:Y:S01]  /*2780*/  IMAD R15, R14, UR13, R15 ;  /* 0x0000000d0e0f7c24 */ /* 0x000fe2000f8e020f */
[----:B------:R-:W-:Y:S01]  /*2790*/  IADD3 R14, P1, R26, UR14, RZ ;  /* 0x0000000e1a0e7c10 */ /* 0x000fe2000ff3e0ff */
[----:B------:R-:W-:Y:S01]  /*27a0*/  IMAD R17, R17, UR12, RZ ;  /* 0x0000000c11117c24 */ /* 0x000fe2000f8e02ff */
[----:B------:R0:W4:Y:S01]  /*27b0*/  LDG.E.U8.CONSTANT R31, desc[UR4][R10.64] ;  /* 0x000000040a1f7981 */ /* 0x000122000c1e9100 */
[----:B-1----:R-:W-:Y:S01]  /*27c0*/  IMAD.WIDE.U32 R18, R16, UR12, R22 ;  /* 0x0000000c10127c25 */ /* 0x002fe2000f8e0016 */
[----:B------:R-:W-:-:S02]  /*27d0*/  IADD3.X R15, R27, UR15, R15, P1, !PT ;  /* 0x0000000f1b0f7c10 */ /* 0x000fc40008ffe40f */
[----:B------:R1:W4:Y:S01]  /*27e0*/  LDG.E.U8.CONSTANT R32, desc[UR4][R20.64] ;  /* 0x0000000414207981 */ /* 0x000322000c1e9100 */
[----:B------:R-:W-:Y:S02]  /*27f0*/  IMAD R27, R16, UR13, R17 ;  /* 0x0000000d101b7c24 */ /* 0x000fe4000f8e0211 */
[--C-:B------:R-:W-:Y:S01]  /*2800*/  IMAD.WIDE.U32 R16, R38, UR12, R22.reuse ;  /* 0x0000000c26107c25 */ /* 0x100fe2000f8e0016 */
[----:B------:R-:W4:Y:S01]  /*2810*/  LDG.E.U8.CONSTANT R28, desc[UR4][R28.64] ;  /* 0x000000041c1c7981 */ /* 0x000f22000c1e9100 */
[----:B0-----:R-:W-:Y:S02]  /*2820*/  IADD3 R10, P1, R18, UR14, RZ ;  /* 0x0000000e120a7c10 */ /* 0x001fe4000ff3e0ff */
[----:B------:R-:W-:Y:S01]  /*2830*/  IMAD R33, R39, UR12, RZ ;  /* 0x0000000c27217c24 */ /* 0x000fe2000f8e02ff */
[----:B------:R-:W4:Y:S01]  /*2840*/  LDG.E.U8.CONSTANT R14, desc[UR4][R14.64] ;  /* 0x000000040e0e7981 */ /* 0x000f22000c1e9100 */
[----:B-1----:R-:W-:-:S04]  /*2850*/  IMAD.WIDE.U32 R20, R40, UR12, R22 ;  /* 0x0000000c28147c25 */ /* 0x002fc8000f8e0016 */
[----:B------:R-:W-:Y:S01]  /*2860*/  IMAD R23, R41, UR12, RZ ;  /* 0x0000000c29177c24 */ /* 0x000fe2000f8e02ff */
[----:B------:R-:W-:Y:S01]  /*2870*/  IADD3.X R11, R19, UR15, R27, P1, !PT ;  /* 0x0000000f130b7c10 */ /* 0x000fe20008ffe41b */
[----:B------:R-:W-:Y:S01]  /*2880*/  IMAD R33, R38, UR13, R33 ;  /* 0x0000000d26217c24 */ /* 0x000fe2000f8e0221 */
[----:B------:R-:W-:Y:S01]  /*2890*/  IADD3 R18, P1, R20, UR14, RZ ;  /* 0x0000000e14127c10 */ /* 0x000fe2000ff3e0ff */
[----:B------:R-:W-:Y:S01]  /*28a0*/  IMAD R23, R40, UR13, R23 ;  /* 0x0000000d28177c24 */ /* 0x000fe2000f8e0217 */
[----:B------:R-:W-:Y:S02]  /*28b0*/  IADD3 R16, P2, R16, UR14, RZ ;  /* 0x0000000e10107c10 */ /* 0x000fe4000ff5e0ff */
[----:B------:R-:W4:Y:S02]  /*28c0*/  LDG.E.U8.CONSTANT R11, desc[UR4][R10.64] ;  /* 0x000000040a0b7981 */ /* 0x000f24000c1e9100 */
[----:B------:R-:W-:Y:S02]  /*28d0*/  IADD3.X R19, R21, UR15, R23, P1, !PT ;  /* 0x0000000f15137c10 */ /* 0x000fe40008ffe417 */
[----:B------:R-:W-:-:S04]  /*28e0*/  IADD3.X R17, R17, UR15, R33, P2, !PT ;  /* 0x0000000f11117c10 */ /* 0x000fc800097fe421 */
[----:B------:R-:W4:Y:S04]  /*28f0*/  LDG.E.U8.CONSTANT R19, desc[UR4][R18.64] ;  /* 0x0000000412137981 */ /* 0x000f28000c1e9100 */
[----:B------:R-:W4:Y:S01]  /*2900*/  LDG.E.U8.CONSTANT R16, desc[UR4][R16.64] ;  /* 0x0000000410107981 */ /* 0x000f22000c1e9100 */
[----:B------:R-:W-:-:S04]  /*2910*/  IADD3 R2, P1, R2, 0x10, RZ ;  /* 0x0000001002027810 */ /* 0x000fc80007f3e0ff */
[----:B------:R-:W-:Y:S02]  /*2920*/  IADD3.X R7, RZ, R7, RZ, P1, !PT ;  /* 0x00000007ff077210 */ /* 0x000fe40000ffe4ff */
[----:B------:R-:W-:-:S04]  /*2930*/  ISETP.GE.U32.AND P1, PT, R2, -0xc, PT ;  /* 0xfffffff40200780c */ /* 0x000fc80003f26070 */
[----:B------:R-:W-:Y:S02]  /*2940*/  ISETP.GE.AND.EX P1, PT, R7, -0x1, PT, P1 ;  /* 0xffffffff0700780c */ /* 0x000fe40003f26310 */
[----:B------:R-:W-:-:S04]  /*2950*/  IADD3 R12, P2, R12, 0x80, RZ ;  /* 0x000000800c0c7810 */ /* 0x000fc80007f5e0ff */
[----:B------:R-:W-:Y:S02]  /*2960*/  IADD3.X R13, RZ, R13, RZ, P2, !PT ;  /* 0x0000000dff0d7210 */ /* 0x000fe400017fe4ff */
[----:B--2---:R-:W-:Y:S02]  /*2970*/  PRMT R34, R34, 0x7604, R47 ;  /* 0x0000760422227816 */ /* 0x004fe4000000002f */
[----:B---3--:R-:W-:-:S04]  /*2980*/  PRMT R37, R44, 0x7604, R37 ;  /* 0x000076042c257816 */ /* 0x008fc80000000025 */
[----:B------:R-:W-:-:S05]  /*2990*/  PRMT R37, R34, 0x1054, R37 ;  /* 0x0000105422257816 */ /* 0x000fca0000000025 */
[----:B------:R-:W-:Y:S01]  /*29a0*/  IDP.4A.S8.S8 R37, R37, R6, RZ ;  /* 0x0000000625257226 */ /* 0x000fe200000006ff */
[----:B-----5:R-:W-:Y:S02]  /*29b0*/  PRMT R35, R30, 0x7604, R35 ;  /* 0x000076041e237816 */ /* 0x020fe40000000023 */
[----:B----4-:R-:W-:-:S04]  /*29c0*/  PRMT R24, R24, 0x7604, R43 ;  /* 0x0000760418187816 */ /* 0x010fc8000000002b */
[----:B------:R-:W-:Y:S02]  /*29d0*/  PRMT R35, R35, 0x1054, R24 ;  /* 0x0000105423237816 */ /* 0x000fe40000000018 */
[----:B------:R-:W-:Y:S02]  /*29e0*/  PRMT R25, R25, 0x7604, R32 ;  /* 0x0000760419197816 */ /* 0x000fe40000000020 */
[----:B------:R-:W-:Y:S01]  /*29f0*/  PRMT R28, R31, 0x7604, R28 ;  /* 0x000076041f1c7816 */ /* 0x000fe2000000001c */
[----:B------:R-:W-:-:S03]  /*2a00*/  IDP.4A.S8.S8 R35, R35, R6, RZ ;  /* 0x0000000623237226 */ /* 0x000fc600000006ff */
[----:B------:R-:W-:Y:S02]  /*2a10*/  PRMT R25, R25, 0x1054, R28 ;  /* 0x0000105419197816 */ /* 0x000fe4000000001c */
[----:B------:R-:W-:Y:S02]  /*2a20*/  IADD3 R35, R37, R35, R48 ;  /* 0x0000002325237210 */ /* 0x000fe40007ffe030 */
[----:B------:R-:W-:Y:S01]  /*2a30*/  PRMT R15, R14, 0x7604, R11 ;  /* 0x000076040e0f7816 */ /* 0x000fe2000000000b */
[----:B------:R-:W-:Y:S01]  /*2a40*/  IDP.4A.S8.S8 R25, R25, R6, RZ ;  /* 0x0000000619197226 */ /* 0x000fe200000006ff */
[----:B------:R-:W-:-:S04]  /*2a50*/  PRMT R10, R16, 0x7604, R19 ;  /* 0x00007604100a7816 */ /* 0x000fc80000000013 */
[----:B------:R-:W-:-:S05]  /*2a60*/  PRMT R15, R15, 0x1054, R10 ;  /* 0x000010540f0f7816 */ /* 0x000fca000000000a */
[----:B------:R-:W-:-:S05]  /*2a70*/  IDP.4A.S8.S8 R10, R15, R6, RZ ;  /* 0x000000060f0a7226 */ /* 0x000fca00000006ff */
[----:B------:R-:W-:Y:S01]  /*2a80*/  IADD3 R48, R10, R25, R35 ;  /* 0x000000190a307210 */ /* 0x000fe20007ffe023 */
[----:B------:R-:W-:Y:S06]  /*2a90*/  @!P1 BRA `(.L_x_4015) ;  /* 0xfffffff400cc9947 */ /* 0x000fec000383ffff */
[----:B------:R-:W-:Y:S05]  /*2aa0*/  BSYNC B5 ;  /* 0x0000000000057941 */ /* 0x000fea0003800000 */
.L_x_4014:
[----:B------:R-:W-:Y:S02]  /*2ab0*/  MOV R16, R12 ;  /* 0x0000000c00107202 */ /* 0x000fe40000000f00 */
[----:B------:R-:W-:-:S07]  /*2ac0*/  MOV R17, R13 ;  /* 0x0000000d00117202 */ /* 0x000fce0000000f00 */
.L_x_4013:
[----:B------:R-:W-:Y:S05]  /*2ad0*/  BSYNC B4 ;  /* 0x0000000000047941 */ /* 0x000fea0003800000 */
.L_x_4012:
        /* <DEDUP_REMOVED lines=20> */
[----:B---3--:R-:W-:Y:S01]  /*2c20*/  IMAD R35, R33, UR12, RZ ;  /* 0x0000000c21237c24 */ /* 0x008fe2000f8e02ff */
[----:B------:R-:W-:Y:S01]  /*2c30*/  IADD3 R28, P0, R28, UR14, RZ ;  /* 0x0000000e1c1c7c10 */ /* 0x000fe2000ff1e0ff */
[----:B------:R-:W-:-:S04]  /*2c40*/  IMAD.WIDE.U32 R26, R32, UR12, R10 ;  /* 0x0000000c201a7c25 */ /* 0x000fc8000f8e000a */
[----:B------:R-:W-:Y:S01]  /*2c50*/  IMAD R33, R30, UR13, R31 ;  /* 0x0000000d1e217c24 */ /* 0x000fe2000f8e021f */
[----:B------:R-:W-:Y:S01]  /*2c60*/  IADD3 R26, P1, R26, UR14, RZ ;  /* 0x0000000e1a1a7c10 */ /* 0x000fe2000ff3e0ff */
[----:B------:R-:W-:Y:S02]  /*2c70*/  IMAD R35, R32, UR13, R35 ;  /* 0x0000000d20237c24 */ /* 0x000fe4000f8e0223 */
[----:B----4-:R-:W-:Y:S01]  /*2c80*/  IMAD R25, R25, UR12, RZ ;  /* 0x0000000c19197c24 */ /* 0x010fe2000f8e02ff */
[----:B------:R-:W-:Y:S01]  /*2c90*/  IADD3.X R29, R29, UR15, R33, P0, !PT ;  /* 0x0000000f1d1d7c10 */ /* 0x000fe200087fe421 */
[----:B------:R-:W-:Y:S01]  /*2ca0*/  IMAD.WIDE.U32 R30, R24, UR12, R10 ;  /* 0x0000000c181e7c25 */ /* 0x000fe2000f8e000a */
[----:B------:R-:W-:-:S03]  /*2cb0*/  IADD3.X R27, R27, UR15, R35, P1, !PT ;  /* 0x0000000f1b1b7c10 */ /* 0x000fc60008ffe423 */
[----:B------:R-:W-:Y:S01]  /*2cc0*/  IMAD R25, R24, UR13, R25 ;  /* 0x0000000d18197c24 */ /* 0x000fe2000f8e0219 */
[----:B------:R-:W-:Y:S01]  /*2cd0*/  IADD3 R24, P0, R30, UR14, RZ ;  /* 0x0000000e1e187c10 */ /* 0x000fe2000ff1e0ff */
[----:B-----5:R-:W-:Y:S01]  /*2ce0*/  IMAD R35, R23, UR12, RZ ;  /* 0x0000000c17237c24 */ /* 0x020fe2000f8e02ff */
[----:B------:R-:W2:Y:S01]  /*2cf0*/  LDG.E.U8.CONSTANT R26, desc[UR4][R26.64] ;  /* 0x000000041a1a7981 */ /* 0x000ea2000c1e9100 */
[C---:B------:R-:W-:Y:S01]  /*2d00*/  IMAD.WIDE.U32 R32, R22.reuse, UR12, R10 ;  /* 0x0000000c16207c25 */ /* 0x040fe2000f8e000a */
[----:B------:R-:W-:Y:S02]  /*2d10*/  IADD3.X R25, R31, UR15, R25, P0, !PT ;  /* 0x0000000f1f197c10 */ /* 0x000fe400087fe419 */
[----:B------:R0:W2:Y:S01]  /*2d20*/  LDG.E.U8.CONSTANT R23, desc[UR4][R28.64] ;  /* 0x000000041c177981 */ /* 0x0000a2000c1e9100 */
[----:B------:R-:W-:Y:S01]  /*2d30*/  IMAD R35, R22, UR13, R35 ;  /* 0x0000000d16237c24 */ /* 0x000fe2000f8e0223 */
[----:B------:R-:W-:Y:S01]  /*2d40*/  IADD3 R32, P0, R32, UR14, RZ ;  /* 0x0000000e20207c10 */ /* 0x000fe2000ff1e0ff */
[----:B------:R-:W-:Y:S01]  /*2d50*/  IMAD R21, R21, UR12, RZ ;  /* 0x0000000c15157c24 */ /* 0x000fe2000f8e02ff */
[----:B------:R-:W3:Y:S01]  /*2d60*/  LDG.E.U8.CONSTANT R24, desc[UR4][R24.64] ;  /* 0x0000000418187981 */ /* 0x000ee2000c1e9100 */
[----:B------:R-:W-:Y:S01]  /*2d70*/  IMAD.WIDE.U32 R30, R20, UR12, R10 ;  /* 0x0000000c141e7c25 */ /* 0x000fe2000f8e000a */
[----:B------:R-:W-:-:S03]  /*2d80*/  IADD3.X R33, R33, UR15, R35, P0, !PT ;  /* 0x0000000f21217c10 */ /* 0x000fc600087fe423 */
[----:B------:R-:W-:Y:S01]  /*2d90*/  IMAD R21, R20, UR13, R21 ;  /* 0x0000000d14157c24 */ /* 0x000fe2000f8e0215 */
[----:B------:R-:W-:Y:S01]  /*2da0*/  IADD3 R20, P0, R30, UR14, RZ ;  /* 0x0000000e1e147c10 */ /* 0x000fe2000ff1e0ff */
[----:B------:R-:W-:Y:S01]  /*2db0*/  IMAD R19, R19, UR12, RZ ;  /* 0x0000000c13137c24 */ /* 0x000fe2000f8e02ff */
[----:B------:R-:W3:Y:S01]  /*2dc0*/  LDG.E.U8.CONSTANT R33, desc[UR4][R32.64] ;  /* 0x0000000420217981 */ /* 0x000ee2000c1e9100 */
[----:B0-----:R-:W-:Y:S01]  /*2dd0*/  IMAD.WIDE.U32 R28, R18, UR12, R10 ;  /* 0x0000000c121c7c25 */ /* 0x001fe2000f8e000a */
[----:B------:R-:W-:-:S03]  /*2de0*/  IADD3.X R21, R31, UR15, R21, P0, !PT ;  /* 0x0000000f1f157c10 */ /* 0x000fc600087fe415 */
[----:B------:R-:W-:Y:S02]  /*2df0*/  IMAD R27, R18, UR13, R19 ;  /* 0x0000000d121b7c24 */ /* 0x000fe4000f8e0213 */
[--C-:B------:R-:W-:Y:S01]  /*2e00*/  IMAD.WIDE.U32 R30, R14, UR12, R10.reuse ;  /* 0x0000000c0e1e7c25 */ /* 0x100fe2000f8e000a */
[----:B------:R-:W4:Y:S03]  /*2e10*/  LDG.E.U8.CONSTANT R20, desc[UR4][R20.64] ;  /* 0x0000000414147981 */ /* 0x000f26000c1e9100 */
[----:B------:R-:W-:Y:S01]  /*2e20*/  IMAD.WIDE.U32 R18, R16, UR12, R10 ;  /* 0x0000000c10127c25 */ /* 0x000fe2000f8e000a */
[----:B------:R-:W-:-:S03]  /*2e30*/  IADD3 R10, P0, R28, UR14, RZ ;  /* 0x0000000e1c0a7c10 */ /* 0x000fc6000ff1e0ff */
[----:B------:R-:W-:Y:S02]  /*2e40*/  IMAD R17, R17, UR12, RZ ;  /* 0x0000000c11117c24 */ /* 0x000fe4000f8e02ff */
[----:B------:R-:W-:Y:S01]  /*2e50*/  IMAD R15, R15, UR12, RZ ;  /* 0x0000000c0f0f7c24 */ /* 0x000fe2000f8e02ff */
[----:B------:R-:W-:Y:S01]  /*2e60*/  IADD3.X R11, R29, UR15, R27, P0, !PT ;  /* 0x0000000f1d0b7c10 */ /* 0x000fe200087fe41b */
[----:B------:R-:W-:Y:S01]  /*2e70*/  IMAD R17, R16, UR13, R17 ;  /* 0x0000000d10117c24 */ /* 0x000fe2000f8e0211 */
[----:B------:R-:W-:Y:S01]  /*2e80*/  IADD3 R16, P0, R18, UR14, RZ ;  /* 0x0000000e12107c10 */ /* 0x000fe2000ff1e0ff */
[----:B------:R-:W-:Y:S01]  /*2e90*/  IMAD R15, R14, UR13, R15 ;  /* 0x0000000d0e0f7c24 */ /* 0x000fe2000f8e020f */
[----:B------:R-:W-:Y:S02]  /*2ea0*/  IADD3 R14, P1, R30, UR14, RZ ;  /* 0x0000000e1e0e7c10 */ /* 0x000fe4000ff3e0ff */
[----:B------:R-:W-:Y:S01]  /*2eb0*/  IADD3.X R17, R19, UR15, R17, P0, !PT ;  /* 0x0000000f13117c10 */ /* 0x000fe200087fe411 */
[----:B------:R-:W4:Y:S01]  /*2ec0*/  LDG.E.U8.CONSTANT R11, desc[UR4][R10.64] ;  /* 0x000000040a0b7981 */ /* 0x000f22000c1e9100 */
[----:B------:R-:W-:-:S04]  /*2ed0*/  IADD3.X R15, R31, UR15, R15, P1, !PT ;  /* 0x0000000f1f0f7c10 */ /* 0x000fc80008ffe40f */
[----:B------:R0:W5:Y:S04]  /*2ee0*/  LDG.E.U8.CONSTANT R17, desc[UR4][R16.64] ;  /* 0x0000000410117981 */ /* 0x000168000c1e9100 */
[----:B------:R-:W5:Y:S01]  /*2ef0*/  LDG.E.U8.CONSTANT R14, desc[UR4][R14.64] ;  /* 0x000000040e0e7981 */ /* 0x000f62000c1e9100 */
[----:B------:R-:W-:Y:S02]  /*2f00*/  IADD3 R2, P2, R2, 0x8, RZ ;  /* 0x0000000802027810 */ /* 0x000fe40007f5e0ff */
[----:B0-----:R-:W-:Y:S02]  /*2f10*/  IADD3 R16, P1, R12, 0x40, RZ ;  /* 0x000000400c107810 */ /* 0x001fe40007f3e0ff */
[----:B------:R-:W-:Y:S02]  /*2f20*/  PLOP3.LUT P0, PT, PT, PT, PT, 0x8, 0x0 ;  /* 0x000000000000781c */ /* 0x000fe40003f0e170 */
[----:B------:R-:W-:-:S02]  /*2f30*/  IADD3.X R7, RZ, R7, RZ, P2, !PT ;  /* 0x00000007ff077210 */ /* 0x000fc400017fe4ff */
[----:B------:R-:W-:Y:S02]  /*2f40*/  MOV R12, R16 ;  /* 0x00000010000c7202 */ /* 0x000fe40000000f00 */
[----:B--2---:R-:W-:Y:S02]  /*2f50*/  PRMT R23, R23, 0x7604, R26 ;  /* 0x0000760417177816 */ /* 0x004fe4000000001a */
[----:B---3--:R-:W-:-:S04]  /*2f60*/  PRMT R24, R24, 0x7604, R33 ;  /* 0x0000760418187816 */ /* 0x008fc80000000021 */
[----:B------:R-:W-:-:S05]  /*2f70*/  PRMT R23, R23, 0x1054, R24 ;  /* 0x0000105417177816 */ /* 0x000fca0000000018 */
[----:B------:R-:W-:Y:S01]  /*2f80*/  IDP.4A.S8.S8 R23, R23, R6, RZ ;  /* 0x0000000617177226 */ /* 0x000fe200000006ff */
[----:B----4-:R-:W-:Y:S02]  /*2f90*/  PRMT R19, R20, 0x7604, R11 ;  /* 0x0000760414137816 */ /* 0x010fe4000000000b */
[----:B-----5:R-:W-:-:S04]  /*2fa0*/  PRMT R18, R14, 0x7604, R17 ;  /* 0x000076040e127816 */ /* 0x020fc80000000011 */
[----:B------:R-:W-:Y:S02]  /*2fb0*/  PRMT R19, R19, 0x1054, R18 ;  /* 0x0000105413137816 */ /* 0x000fe40000000012 */
[----:B------:R-:W-:-:S03]  /*2fc0*/  IADD3.X R17, RZ, R13, RZ, P1, !PT ;  /* 0x0000000dff117210 */ /* 0x000fc60000ffe4ff */
[----:B------:R-:W-:Y:S01]  /*2fd0*/  IDP.4A.S8.S8 R19, R19, R6, RZ ;  /* 0x0000000613137226 */ /* 0x000fe200000006ff */
[----:B------:R-:W-:-:S04]  /*2fe0*/  MOV R13, R17 ;  /* 0x00000011000d7202 */ /* 0x000fc80000000f00 */
[----:B------:R-:W-:-:S07]  /*2ff0*/  IADD3 R48, R19, R23, R48 ;  /* 0x0000001713307210 */ /* 0x000fce0007ffe030 */
.L_x_4017:
[----:B------:R-:W-:Y:S05]  /*3000*/  BSYNC B4 ;  /* 0x0000000000047941 */ /* 0x000fea0003800000 */
.L_x_4016:
[----:B------:R-:W-:-:S04]  /*3010*/  ISETP.NE.U32.AND P1, PT, R2, RZ, PT ;  /* 0x000000ff0200720c */ /* 0x000fc80003f25070 */
[----:B------:R-:W-:-:S13]  /*3020*/  ISETP.NE.OR.EX P0, PT, R7, RZ, P0, P1 ;  /* 0x000000ff0700720c */ /* 0x000fda0000705710 */
[----:B------:R-:W-:Y:S05]  /*3030*/  @!P0 BREAK B3 ;  /* 0x0000000000038942 */ /* 0x000fea0003800000 */
[----:B------:R-:W-:Y:S05]  /*3040*/  @!P0 BRA `(.L_x_4009) ;  /* 0x0000000000bc8947 */ /* 0x000fea0003800000 */
.L_x_4011:
[----:B------:R-:W-:Y:S05]  /*3050*/  BSYNC B3 ;  /* 0x0000000000037941 */ /* 0x000fea0003800000 */
.L_x_4010:
[----:B------:R-:W-:Y:S01]  /*3060*/  BSSY B3, `(.L_x_4018) ;  /* 0x000002b000037945 */ /* 0x000fe20003800000 */
.L_x_4019:
[----:B------:R-:W2:Y:S04]  /*3070*/  LDG.E.64.CONSTANT R14, desc[UR4][R12.64+0x10] ;  /* 0x000010040c0e7981 */ /* 0x000ea8000c1e9b00 */
[----:B------:R-:W3:Y:S04]  /*3080*/  LDG.E.64.CONSTANT R18, desc[UR4][R12.64] ;  /* 0x000000040c127981 */ /* 0x000ee8000c1e9b00 */
[----:B------:R-:W4:Y:S04]  /*3090*/  LDG.E.64.CONSTANT R16, desc[UR4][R12.64+0x8] ;  /* 0x000008040c107981 */ /* 0x000f28000c1e9b00 */
[----:B------:R-:W5:Y:S01]  /*30a0*/  LDG.E.64.CONSTANT R10, desc[UR4][R12.64+0x18] ;  /* 0x000018040c0a7981 */ /* 0x000f62000c1e9b00 */
[----:B------:R-:W-:Y:S01]  /*30b0*/  HFMA2.MMA R21, -RZ, RZ, 0, 0 ;  /* 0x00000000ff157435 */ /* 0x000fe200000001ff */
[----:B------:R-:W-:Y:S01]  /*30c0*/  MOV R20, R0 ;  /* 0x0000000000147202 */ /* 0x000fe20000000f00 */
[----:B--2---:R-:W-:-:S06]  /*30d0*/  IMAD R15, R15, UR6, RZ ;  /* 0x000000060f0f7c24 */ /* 0x004fcc000f8e02ff */
        /* <DEDUP_REMOVED lines=9> */
[----:B------:R-:W-:Y:S01]  /*3170*/  IMAD.WIDE.U32 R18, R16, UR6, R20 ;  /* 0x0000000610127c25 */ /* 0x000fe2000f8e0014 */
[----:B------:R-:W2:Y:S02]  /*3180*/  LDG.E.U8.CONSTANT R14, desc[UR4][R14.64] ;  /* 0x000000040e0e7981 */ /* 0x000ea4000c1e9100 */
[----:B------:R-:W-:Y:S01]  /*3190*/  IADD3.X R23, R23, UR9, R25, P0, !PT ;  /* 0x0000000917177c10 */ /* 0x000fe200087fe419 */
[----:B-----5:R-:W-:-:S04]  /*31a0*/  IMAD.WIDE.U32 R20, R10, UR6, R20 ;  /* 0x000000060a147c25 */ /* 0x020fc8000f8e0014 */
[----:B------:R-:W-:Y:S01]  /*31b0*/  IMAD R11, R11, UR6, RZ ;  /* 0x000000060b0b7c24 */ /* 0x000fe2000f8e02ff */
[----:B------:R-:W3:Y:S01]  /*31c0*/  LDG.E.U8.CONSTANT R22, desc[UR4][R22.64] ;  /* 0x0000000416167981 */ /* 0x000ee2000c1e9100 */
[----:B------:R-:W-:Y:S01]  /*31d0*/  IMAD R17, R16, UR7, R17 ;  /* 0x0000000710117c24 */ /* 0x000fe2000f8e0211 */
[----:B------:R-:W-:Y:S01]  /*31e0*/  IADD3 R16, P1, R18, UR8, RZ ;  /* 0x0000000812107c10 */ /* 0x000fe2000ff3e0ff */
[----:B------:R-:W-:Y:S01]  /*31f0*/  IMAD R11, R10, UR7, R11 ;  /* 0x000000070a0b7c24 */ /* 0x000fe2000f8e020b */
[----:B------:R-:W-:Y:S02]  /*3200*/  IADD3 R10, P0, R20, UR8, RZ ;  /* 0x00000008140a7c10 */ /* 0x000fe4000ff1e0ff */
[----:B------:R-:W-:Y:S02]  /*3210*/  IADD3.X R17, R19, UR9, R17, P1, !PT ;  /* 0x0000000913117c10 */ /* 0x000fe40008ffe411 */
[----:B------:R-:W-:-:S04]  /*3220*/  IADD3.X R11, R21, UR9, R11, P0, !PT ;  /* 0x00000009150b7c10 */ /* 0x000fc800087fe40b */
[----:B------:R-:W3:Y:S04]  /*3230*/  LDG.E.U8.CONSTANT R17, desc[UR4][R16.64] ;  /* 0x0000000410117981 */ /* 0x000ee8000c1e9100 */
[----:B------:R-:W2:Y:S01]  /*3240*/  LDG.E.U8.CONSTANT R11, desc[UR4][R10.64] ;  /* 0x000000040a0b7981 */ /* 0x000ea2000c1e9100 */
[----:B------:R-:W-:-:S04]  /*3250*/  IADD3 R2, P0, R2, 0x4, RZ ;  /* 0x0000000402027810 */ /* 0x000fc80007f1e0ff */
[----:B------:R-:W-:Y:S02]  /*3260*/  IADD3.X R7, RZ, R7, RZ, P0, !PT ;  /* 0x00000007ff077210 */ /* 0x000fe400007fe4ff */
[----:B------:R-:W-:-:S04]  /*3270*/  ISETP.NE.U32.AND P0, PT, R2, RZ, PT ;  /* 0x000000ff0200720c */ /* 0x000fc80003f05070 */
[----:B------:R-:W-:Y:S02]  /*3280*/  ISETP.NE.AND.EX P0, PT, R7, RZ, PT, P0 ;  /* 0x000000ff0700720c */ /* 0x000fe40003f05300 */
[----:B------:R-:W-:-:S04]  /*3290*/  IADD3 R12, P1, R12, 0x20, RZ ;  /* 0x000000200c0c7810 */ /* 0x000fc80007f3e0ff */
[----:B------:R-:W-:Y:S02]  /*32a0*/  IADD3.X R13, RZ, R13, RZ, P1, !PT ;  /* 0x0000000dff0d7210 */ /* 0x000fe40000ffe4ff */
[----:B---3--:R-:W-:Y:S02]  /*32b0*/  PRMT R19, R22, 0x7604, R17 ;  /* 0x0000760416137816 */ /* 0x008fe40000000011 */
[----:B--2---:R-:W-:-:S04]  /*32c0*/  PRMT R18, R14, 0x7604, R11 ;  /* 0x000076040e127816 */ /* 0x004fc8000000000b */
[----:B------:R-:W-:-:S05]  /*32d0*/  PRMT R19, R19, 0x1054, R18 ;  /* 0x0000105413137816 */ /* 0x000fca0000000012 */
[----:B------:R-:W-:-:S05]  /*32e0*/  IDP.4A.S8.S8 R19, R19, R6, RZ ;  /* 0x0000000613137226 */ /* 0x000fca00000006ff */
[----:B------:R-:W-:Y:S01]  /*32f0*/  IADD3 R48, R19, R48, RZ ;  /* 0x0000003013307210 */ /* 0x000fe20007ffe0ff */
[----:B------:R-:W-:Y:S06]  /*3300*/  @P0 BRA `(.L_x_4019) ;  /* 0xfffffffc00580947 */ /* 0x000fec000383ffff */
[----:B------:R-:W-:Y:S05]  /*3310*/  BSYNC B3 ;  /* 0x0000000000037941 */ /* 0x000fea0003800000 */
.L_x_4018:
[----:B------:R-:W-:Y:S02]  /*3320*/  MOV R16, R12 ;  /* 0x0000000c00107202 */ /* 0x000fe40000000f00 */
[----:B------:R-:W-:-:S07]  /*3330*/  MOV R17, R13 ;  /* 0x0000000d00117202 */ /* 0x000fce0000000f00 */
.L_x_4009:
[----:B------:R-:W-:Y:S05]  /*3340*/  BSYNC B0 ;  /* 0x0000000000007941 */ /* 0x000fea0003800000 */
.L_x_4008:
        /* <DEDUP_REMOVED lines=35> */
[----:B--2---:R-:W-:-:S05]  /*3580*/  PRMT R0, R10, 0x8880, RZ ;  /* 0x000088800a007816 */ /* 0x004fca00000000ff */
[----:B------:R-:W-:Y:S01]  /*3590*/  IMAD R48, R5, R0, R48 ;  /* 0x0000000005307224 */ /* 0x000fe200078e0230 */
[----:B---3--:R-:W-:-:S05]  /*35a0*/  @P0 PRMT R0, R6, 0x8880, RZ ;  /* 0x0000888006000816 */ /* 0x008fca00000000ff */
[----:B------:R-:W-:-:S07]  /*35b0*/  @P0 IMAD R48, R5, R0, R48 ;  /* 0x0000000005300224 */ /* 0x000fce00078e0230 */
.L_x_4007:
[----:B------:R-:W-:Y:S05]  /*35c0*/  BSYNC B1 ;  /* 0x0000000000017941 */ /* 0x000fea0003800000 */
.L_x_4006:
[----:B------:R0:W-:Y:S01]  /*35d0*/  STG.E.U8 desc[UR4][R8.64], R48 ;  /* 0x0000003008007986 */ /* 0x0001e2000c101104 */
[----:B------:R-:W-:-:S07]  /*35e0*/  IADD3 R3, R3, 0x80, RZ ;  /* 0x0000008003037810 */ /* 0x000fce0007ffe0ff */
.L_x_4004:
[----:B------:R-:W-:Y:S05]  /*35f0*/  BSYNC B2 ;  /* 0x0000000000027941 */ /* 0x000fea0003800000 */
.L_x_4003:
        /* <DEDUP_REMOVED lines=463> */
.L_x_4023:
        /* <DEDUP_REMOVED lines=49> */
[----:B------:R-:W-:Y:S01]  /*5600*/  BSSY B2, `(.L_x_4028) ;  /* 0x00000fa000027945 */ /* 0x000fe20003800000 */
[----:B------:R-:W-:Y:S01]  /*5610*/  PRMT R6, R6, 0x7604, R6 ;  /* 0x0000760406067816 */ /* 0x000fe20000000006 */
[----:B------:R-:W-:Y:S01]  /*5620*/  HFMA2.MMA R48, -RZ, RZ, 0, 0 ;  /* 0x00000000ff307435 */ /* 0x000fe200000001ff */
[----:B------:R-:W-:Y:S02]  /*5630*/  IADD3.X R7, RZ, ~R10, RZ, P0, !PT ;  /* 0x8000000aff077210 */ /* 0x000fe400007fe4ff */
[----:B------:R-:W-:Y:S02]  /*5640*/  PRMT R6, R6, 0x1054, R6 ;  /* 0x0000105406067816 */ /* 0x000fe40000000006 */
        /* <DEDUP_REMOVED lines=13> */
.L_x_4033:
        /* <DEDUP_REMOVED lines=142> */
.L_x_4032:
[----:B------:R-:W-:Y:S02]  /*6000*/  MOV R16, R12 ;  /* 0x0000000c00107202 */ /* 0x000fe40000000f00 */
[----:B------:R-:W-:-:S07]  /*6010*/  MOV R17, R13 ;  /* 0x0000000d00117202 */ /* 0x000fce0000000f00 */
.L_x_4031:
[----:B------:R-:W-:Y:S05]  /*6020*/  BSYNC B5 ;  /* 0x0000000000057941 */ /* 0x000fea0003800000 */
.L_x_4030:
        /* <DEDUP_REMOVED lines=82> */
.L_x_4035:
[----:B------:R-:W-:Y:S05]  /*6550*/  BSYNC B5 ;  /* 0x0000000000057941 */ /* 0x000fea0003800000 */
.L_x_4034:
[----:B------:R-:W-:-:S04]  /*6560*/  ISETP.NE.U32.AND P1, PT, R2, RZ, PT ;  /* 0x000000ff0200720c */ /* 0x000fc80003f25070 */
[----:B------:R-:W-:-:S13]  /*6570*/  ISETP.NE.OR.EX P0, PT, R7, RZ, P0, P1 ;  /* 0x000000ff0700720c */ /* 0x000fda0000705710 */
[----:B------:R-:W-:Y:S05]  /*6580*/  @!P0 BREAK B2 ;  /* 0x0000000000028942 */ /* 0x000fea0003800000 */
[----:B------:R-:W-:Y:S05]  /*6590*/  @!P0 BRA `(.L_x_4027) ;  /* 0x0000000000bc8947 */ /* 0x000fea0003800000 */
.L_x_4029:
[----:B------:R-:W-:Y:S05]  /*65a0*/  BSYNC B2 ;  /* 0x0000000000027941 */ /* 0x000fea0003800000 */
.L_x_4028:
[----:B------:R-:W-:Y:S01]  /*65b0*/  BSSY B2, `(.L_x_4036) ;  /* 0x000002b000027945 */ /* 0x000fe20003800000 */
.L_x_4037:
        /* <DEDUP_REMOVED lines=43> */
.L_x_4036:
[----:B------:R-:W-:Y:S02]  /*6870*/  MOV R16, R12 ;  /* 0x0000000c00107202 */ /* 0x000fe40000000f00 */
[----:B------:R-:W-:-:S07]  /*6880*/  MOV R17, R13 ;  /* 0x0000000d00117202 */ /* 0x000fce0000000f00 */
.L_x_4027:
[----:B------:R-:W-:Y:S05]  /*6890*/  BSYNC B3 ;  /* 0x0000000000037941 */ /* 0x000fea0003800000 */
.L_x_4026:
        /* <DEDUP_REMOVED lines=39> */
.L_x_4025:
[----:B------:R-:W-:Y:S05]  /*6b10*/  BSYNC B4 ;  /* 0x0000000000047941 */ /* 0x000fea0003800000 */
.L_x_4024:
        /* <DEDUP_REMOVED lines=460> */
.L_x_4039:
        /* <DEDUP_REMOVED lines=67> */
.L_x_4049:
        /* <DEDUP_REMOVED lines=142> */
.L_x_4048:
[----:B------:R-:W-:Y:S02]  /*94f0*/  MOV R16, R12 ;  /* 0x0000000c00107202 */ /* 0x000fe40000000f00 */
[----:B------:R-:W-:-:S07]  /*9500*/  MOV R17, R13 ;  /* 0x0000000d00117202 */ /* 0x000fce0000000f00 */
.L_x_4047:
[----:B------:R-:W-:Y:S05]  /*9510*/  BSYNC B5 ;  /* 0x0000000000057941 */ /* 0x000fea0003800000 */
.L_x_4046:
        /* <DEDUP_REMOVED lines=82> */
.L_x_4051:
[----:B------:R-:W-:Y:S05]  /*9a40*/  BSYNC B5 ;  /* 0x0000000000057941 */ /* 0x000fea0003800000 */
.L_x_4050:
[----:B------:R-:W-:-:S04]  /*9a50*/  ISETP.NE.U32.AND P1, PT, R2, RZ, PT ;  /* 0x000000ff0200720c */ /* 0x000fc80003f25070 */
[----:B------:R-:W-:-:S13]  /*9a60*/  ISETP.NE.OR.EX P0, PT, R7, RZ, P0, P1 ;  /* 0x000000ff0700720c */ /* 0x000fda0000705710 */
[----:B------:R-:W-:Y:S05]  /*9a70*/  @!P0 BREAK B2 ;  /* 0x0000000000028942 */ /* 0x000fea0003800000 */
[----:B------:R-:W-:Y:S05]  /*9a80*/  @!P0 BRA `(.L_x_4043) ;  /* 0x0000000000c48947 */ /* 0x000fea0003800000 */
.L_x_4045:
[----:B------:R-:W-:Y:S05]  /*9a90*/  BSYNC B2 ;  /* 0x0000000000027941 */ /* 0x000fea0003800000 */
.L_x_4044:
[----:B------:R-:W-:Y:S01]  /*9aa0*/  BSSY B2, `(.L_x_4052) ;  /* 0x000002d000027945 */ /* 0x000fe20003800000 */
.L_x_4053:
[----:B------:R-:W2:Y:S04]  /*9ab0*/  LDG.E.64.CONSTANT R14, desc[UR4][R12.64] ;  /* 0x000000040c0e7981 */ /* 0x000ea8000c1e9b00 */
[----:B------:R-:W3:Y:S04]  /*9ac0*/  LDG.E.64.CONSTANT R22, desc[UR4][R12.64+0x8] ;  /* 0x000008040c167981 */ /* 0x000ee8000c1e9b00 */
[----:B------:R-:W4:Y:S04]  /*9ad0*/  LDG.E.64.CONSTANT R16, desc[UR4][R12.64+0x10] ;  /* 0x000010040c107981 */ /* 0x000f28000c1e9b00 */
[----:B------:R-:W5:Y:S01]  /*9ae0*/  LDG.E.64.CONSTANT R10, desc[UR4][R12.64+0x18] ;  /* 0x000018040c0a7981 */ /* 0x000f62000c1e9b00 */
        /* <DEDUP_REMOVED lines=19> */
[----:B------:R-:W2:Y:S01]  /*9c20*/  LDG.E.U8.CONSTANT R21, desc[UR4][R20.64] ;  /* 0x0000000414157981 */ /* 0x000ea2000c1e9100 */
[----:B------:R-:W-:Y:S01]  /*9c30*/  IMAD R17, R16, UR13, R17 ;  /* 0x0000000d10117c24 */ /* 0x000fe2000f8e0211 */
[----:B------:R-:W-:Y:S01]  /*9c40*/  IADD3 R16, P1, R22, UR14, RZ ;  /* 0x0000000e16107c10 */ /* 0x000fe2000ff3e0ff */
[----:B------:R-:W-:Y:S01]  /*9c50*/  IMAD R11, R10, UR13, R11 ;  /* 0x0000000d0a0b7c24 */ /* 0x000fe2000f8e020b */
[----:B------:R-:W-:Y:S02]  /*9c60*/  IADD3 R10, P0, R18, UR14, RZ ;  /* 0x0000000e120a7c10 */ /* 0x000fe4000ff1e0ff */
[----:B------:R-:W-:Y:S02]  /*9c70*/  IADD3.X R17, R23, UR15, R17, P1, !PT ;  /* 0x0000000f17117c10 */ /* 0x000fe40008ffe411 */
[----:B------:R-:W-:-:S03]  /*9c80*/  IADD3.X R11, R19, UR15, R11, P0, !PT ;  /* 0x0000000f130b7c10 */ /* 0x000fc600087fe40b */
[----:B------:R-:W3:Y:S04]  /*9c90*/  LDG.E.U8.CONSTANT R16, desc[UR4][R16.64] ;  /* 0x0000000410107981 */ /* 0x000ee8000c1e9100 */
[----:B------:R-:W3:Y:S01]  /*9ca0*/  LDG.E.U8.CONSTANT R11, desc[UR4][R10.64] ;  /* 0x000000040a0b7981 */ /* 0x000ee2000c1e9100 */
[----:B------:R-:W-:-:S04]  /*9cb0*/  IADD3 R2, P0, R2, 0x4, RZ ;  /* 0x0000000402027810 */ /* 0x000fc80007f1e0ff */
[----:B------:R-:W-:Y:S02]  /*9cc0*/  IADD3.X R7, RZ, R7, RZ, P0, !PT ;  /* 0x00000007ff077210 */ /* 0x000fe400007fe4ff */
[----:B------:R-:W-:-:S04]  /*9cd0*/  ISETP.NE.U32.AND P0, PT, R2, RZ, PT ;  /* 0x000000ff0200720c */ /* 0x000fc80003f05070 */
[----:B------:R-:W-:Y:S02]  /*9ce0*/  ISETP.NE.AND.EX P0, PT, R7, RZ, PT, P0 ;  /* 0x000000ff0700720c */ /* 0x000fe40003f05300 */
[----:B------:R-:W-:-:S04]  /*9cf0*/  IADD3 R12, P1, R12, 0x20, RZ ;  /* 0x000000200c0c7810 */ /* 0x000fc80007f3e0ff */
[----:B------:R-:W-:Y:S02]  /*9d00*/  IADD3.X R13, RZ, R13, RZ, P1, !PT ;  /* 0x0000000dff0d7210 */ /* 0x000fe40000ffe4ff */
[----:B--2---:R-:W-:Y:S02]  /*9d10*/  PRMT R19, R14, 0x7604, R21 ;  /* 0x000076040e137816 */ /* 0x004fe40000000015 */
[----:B---3--:R-:W-:-:S04]  /*9d20*/  PRMT R18, R16, 0x7604, R11 ;  /* 0x0000760410127816 */ /* 0x008fc8000000000b */
[----:B------:R-:W-:-:S05]  /*9d30*/  PRMT R19, R19, 0x1054, R18 ;  /* 0x0000105413137816 */ /* 0x000fca0000000012 */
[----:B------:R-:W-:-:S05]  /*9d40*/  IDP.4A.S8.S8 R19, R19, R6, RZ ;  /* 0x0000000613137226 */ /* 0x000fca00000006ff */
[----:B------:R-:W-:Y:S01]  /*9d50*/  IADD3 R48, R19, R48, RZ ;  /* 0x0000003013307210 */ /* 0x000fe20007ffe0ff */
[----:B------:R-:W-:Y:S06]  /*9d60*/  @P0 BRA `(.L_x_4053) ;  /* 0xfffffffc00500947 */ /* 0x000fec000383ffff */
[----:B------:R-:W-:Y:S05]  /*9d70*/  BSYNC B2 ;  /* 0x0000000000027941 */ /* 0x000fea0003800000 */
.L_x_4052:
[----:B------:R-:W-:Y:S02]  /*9d80*/  MOV R16, R12 ;  /* 0x0000000c00107202 */ /* 0x000fe40000000f00 */
[----:B------:R-:W-:-:S07]  /*9d90*/  MOV R17, R13 ;  /* 0x0000000d00117202 */ /* 0x000fce0000000f00 */
.L_x_4043:
[----:B------:R-:W-:Y:S05]  /*9da0*/  BSYNC B3 ;  /* 0x0000000000037941 */ /* 0x000fea0003800000 */
.L_x_4042:
        /* <DEDUP_REMOVED lines=39> */
.L_x_4041:
[----:B------:R-:W-:Y:S05]  /*a020*/  BSYNC B4 ;  /* 0x0000000000047941 */ /* 0x000fea0003800000 */
.L_x_4040:
[----:B------:R1:W-:Y:S01]  /*a030*/  STG.E.U8 desc[UR4][R8.64], R48 ;  /* 0x0000003008007986 */ /* 0x0003e2000c101104 */
[----:B------:R-:W-:-:S07]  /*a040*/  IADD3 R3, R3, 0x80, RZ ;  /* 0x0000008003037810 */ /* 0x000fce0007ffe0ff */
.L_x_4022:
[----:B------:R-:W-:-:S13]  /*a050*/  ISETP.GE.AND P0, PT, R3, UR10, PT ;  /* 0x0000000a03007c0c */ /* 0x000fda000bf06270 */
[----:B------:R-:W-:Y:S05]  /*a060*/  @P0 BRA `(.L_x_4054) ;  /* 0x0000006800800947 */ /* 0x000fea0003800000 */
[----:B------:R-:W2:Y:S01]  /*a070*/  LDC R7, c[0x0][0x218] ;  /* 0x00008600ff077b82 */ /* 0x000ea20000000800 */
        /* <DEDUP_REMOVED lines=455> */
.L_x_4055:
        /* <DEDUP_REMOVED lines=67> */
.L_x_4065:
        /* <DEDUP_REMOVED lines=142> */
.L_x_4064:
[----:B------:R-:W-:Y:S02]  /*ca00*/  MOV R16, R12 ;  /* 0x0000000c00107202 */ /* 0x000fe40000000f00 */
[----:B------:R-:W-:-:S07]  /*ca10*/  MOV R17, R13 ;  /* 0x0000000d00117202 */ /* 0x000fce0000000f00 */
.L_x_4063:
[----:B------:R-:W-:Y:S05]  /*ca20*/  BSYNC B5 ;  /* 0x0000000000057941 */ /* 0x000fea0003800000 */
.L_x_4062:
        /* <DEDUP_REMOVED lines=82> */
.L_x_4067:
[----:B------:R-:W-:Y:S05]  /*cf50*/  BSYNC B5 ;  /* 0x0000000000057941 */ /* 0x000fea0003800000 */
.L_x_4066:
[----:B------:R-:W-:-:S04]  /*cf60*/  ISETP.NE.U32.AND P1, PT, R2, RZ, PT ;  /* 0x000000ff0200720c */ /* 0x000fc80003f25070 */
[----:B------:R-:W-:-:S13]  /*cf70*/  ISETP.NE.OR.EX P0, PT, R7, RZ, P0, P1 ;  /* 0x000000ff0700720c */ /* 0x000fda0000705710 */
[----:B------:R-:W-:Y:S05]  /*cf80*/  @!P0 BREAK B2 ;  /* 0x0000000000028942 */ /* 0x000fea0003800000 */
[----:B------:R-:W-:Y:S05]  /*cf90*/  @!P0 BRA `(.L_x_4059) ;  /* 0x0000000000c48947 */ /* 0x000fea0003800000 */
.L_x_4061:
[----:B------:R-:W-:Y:S05]  /*cfa0*/  BSYNC B2 ;  /* 0x0000000000027941 */ /* 0x000fea0003800000 */
.L_x_4060:
[----:B------:R-:W-:Y:S01]  /*cfb0*/  BSSY B2, `(.L_x_4068) ;  /* 0x000002d000027945 */ /* 0x000fe20003800000 */
.L_x_4069:
        /* <DEDUP_REMOVED lines=45> */
.L_x_4068:
[----:B------:R-:W-:Y:S02]  /*d290*/  MOV R16, R12 ;  /* 0x0000000c00107202 */ /* 0x000fe40000000f00 */
[----:B------:R-:W-:-:S07]  /*d2a0*/  MOV R17, R13 ;  /* 0x0000000d00117202 */ /* 0x000fce0000000f00 */
.L_x_4059:
[----:B------:R-:W-:Y:S05]  /*d2b0*/  BSYNC B3 ;  /* 0x0000000000037941 */ /* 0x000fea0003800000 */
.L_x_4058:
        /* <DEDUP_REMOVED lines=39> */
.L_x_4057:
[----:B------:R-:W-:Y:S05]  /*d530*/  BSYNC B4 ;  /* 0x0000000000047941 */ /* 0x000fea0003800000 */
.L_x_4056:
[----:B------:R0:W-:Y:S01]  /*d540*/  STG.E.U8 desc[UR4][R8.64], R48 ;  /* 0x0000003008007986 */ /* 0x0001e2000c101104 */
[----:B------:R-:W-:-:S07]  /*d550*/  IADD3 R3, R3, 0x80, RZ ;  /* 0x0000008003037810 */ /* 0x000fce0007ffe0ff */
.L_x_4038:
[----:B------:R-:W-:-:S13]  /*d560*/  ISETP.GE.AND P0, PT, R3, UR10, PT ;  /* 0x0000000a03007c0c */ /* 0x000fda000bf06270 */
        /* <DEDUP_REMOVED lines=457> */
.L_x_4071:
        /* <DEDUP_REMOVED lines=67> */
.L_x_4081:
        /* <DEDUP_REMOVED lines=142> */
.L_x_4080:
[----:B------:R-:W-:Y:S02]  /*ff10*/  MOV R16, R12 ;  /* 0x0000000c00107202 */ /* 0x000fe40000000f00 */
[----:B------:R-:W-:-:S07]  /*ff20*/  MOV R17, R13 ;  /* 0x0000000d00117202 */ /* 0x000fce0000000f00 */
.L_x_4079:
[----:B------:R-:W-:Y:S05]  /*ff30*/  BSYNC B5 ;  /* 0x0000000000057941 */ /* 0x000fea0003800000 */
.L_x_4078:
        /* <DEDUP_REMOVED lines=82> */
.L_x_4083:
[----:B------:R-:W-:Y:S05]  /*10460*/  BSYNC B5 ;  /* 0x0000000000057941 */ /* 0x000fea0003800000 */
.L_x_4082:
[----:B------:R-:W-:-:S04]  /*10470*/  ISETP.NE.U32.AND P1, PT, R2, RZ, PT ;  /* 0x000000ff0200720c */ /* 0x000fc80003f25070 */
[----:B------:R-:W-:-:S13]  /*10480*/  ISETP.NE.OR.EX P0, PT, R7, RZ, P0, P1 ;  /* 0x000000ff0700720c */ /* 0x000fda0000705710 */
[----:B------:R-:W-:Y:S05]  /*10490*/  @!P0 BREAK B2 ;  /* 0x0000000000028942 */ /* 0x000fea0003800000 */
[----:B------:R-:W-:Y:S05]  /*104a0*/  @!P0 BRA `(.L_x_4075) ;  /* 0x0000000000c48947 */ /* 0x000fea0003800000 */
.L_x_4077:
[----:B------:R-:W-:Y:S05]  /*104b0*/  BSYNC B2 ;  /* 0x0000000000027941 */ /* 0x000fea0003800000 */
.L_x_4076:
[----:B------:R-:W-:Y:S01]  /*104c0*/  BSSY B2, `(.L_x_4084) ;  /* 0x000002d000027945 */ /* 0x000fe20003800000 */
.L_x_4085:
        /* <DEDUP_REMOVED lines=45> */
.L_x_4084:
[----:B------:R-:W-:Y:S02]  /*107a0*/  MOV R16, R12 ;  /* 0x0000000c00107202 */ /* 0x000fe40000000f00 */
[----:B------:R-:W-:-:S07]  /*107b0*/  MOV R17, R13 ;  /* 0x0000000d00117202 */ /* 0x000fce0000000f00 */
.L_x_4075:
[----:B------:R-:W-:Y:S05]  /*107c0*/  BSYNC B3 ;  /* 0x0000000000037941 */ /* 0x000fea0003800000 */
.L_x_4074:
        /* <DEDUP_REMOVED lines=39> */
.L_x_4073:
[----:B------:R-:W-:Y:S05]  /*10a40*/  BSYNC B4 ;  /* 0x0000000000047941 */ /* 0x000fea0003800000 */
.L_x_4072:
[----:B------:R2:W-:Y:S01]  /*10a50*/  STG.E.U8 desc[UR4][R8.64], R48 ;  /* 0x0000003008007986 */ /* 0x0005e2000c101104 */
[----:B------:R-:W-:-:S07]  /*10a60*/  IADD3 R3, R3, 0x80, RZ ;  /* 0x0000008003037810 */ /* 0x000fce0007ffe0ff */
.L_x_4054:
[----:B------:R-:W-:-:S13]  /*10a70*/  ISETP.GE.AND P0, PT, R3, UR10, PT ;  /* 0x0000000a03007c0c */ /* 0x000fda000bf06270 */
[----:B------:R-:W-:Y:S05]  /*10a80*/  @P0 BREAK B0 ;  /* 0x0000000000000942 */ /* 0x000fea0003800000 */
[----:B------:R-:W-:Y:S05]  /*10a90*/  @P0 BRA `(.L_x_4086) ;  /* 0x0000006800880947 */ /* 0x000fea0003800000 */
[----:B------:R-:W3:Y:S01]  /*10aa0*/  LDC R7, c[0x0][0x218] ;  /* 0x00008600ff077b82 */ /* 0x000ee20000000800 */
        /* <DEDUP_REMOVED lines=455> */
.L_x_4087:
        /* <DEDUP_REMOVED lines=67> */
.L_x_4097:
        /* <DEDUP_REMOVED lines=142> */
.L_x_4096:
[----:B------:R-:W-:Y:S02]  /*13430*/  MOV R16, R12 ;  /* 0x0000000c00107202 */ /* 0x000fe40000000f00 */
[----:B------:R-:W-:-:S07]  /*13440*/  MOV R17, R13 ;  /* 0x0000000d00117202 */ /* 0x000fce0000000f00 */
.L_x_4095:
[----:B------:R-:W-:Y:S05]  /*13450*/  BSYNC B5 ;  /* 0x0000000000057941 */ /* 0x000fea0003800000 */
.L_x_4094:
        /* <DEDUP_REMOVED lines=82> */
.L_x_4099:
[----:B------:R-:W-:Y:S05]  /*13980*/  BSYNC B5 ;  /* 0x0000000000057941 */ /* 0x000fea0003800000 */
.L_x_4098:
[----:B------:R-:W-:-:S04]  /*13990*/  ISETP.NE.U32.AND P1, PT, R2, RZ, PT ;  /* 0x000000ff0200720c */ /* 0x000fc80003f25070 */
[----:B------:R-:W-:-:S13]  /*139a0*/  ISETP.NE.OR.EX P0, PT, R7, RZ, P0, P1 ;  /* 0x000000ff0700720c */ /* 0x000fda0000705710 */
[----:B------:R-:W-:Y:S05]  /*139b0*/  @!P0 BREAK B2 ;  /* 0x0000000000028942 */ /* 0x000fea0003800000 */
[----:B------:R-:W-:Y:S05]  /*139c0*/  @!P0 BRA `(.L_x_4091) ;  /* 0x0000000000c48947 */ /* 0x000fea0003800000 */
.L_x_4093:
[----:B------:R-:W-:Y:S05]  /*139d0*/  BSYNC B2 ;  /* 0x0000000000027941 */ /* 0x000fea0003800000 */
.L_x_4092:
[----:B------:R-:W-:Y:S01]  /*139e0*/  BSSY B2, `(.L_x_4100) ;  /* 0x000002d000027945 */ /* 0x000fe20003800000 */
.L_x_4101:
        /* <DEDUP_REMOVED lines=45> */
.L_x_4100:
[----:B------:R-:W-:Y:S02]  /*13cc0*/  MOV R16, R12 ;  /* 0x0000000c00107202 */ /* 0x000fe40000000f00 */
[----:B------:R-:W-:-:S07]  /*13cd0*/  MOV R17, R13 ;  /* 0x0000000d00117202 */ /* 0x000fce0000000f00 */
.L_x_4091:
[----:B------:R-:W-:Y:S05]  /*13ce0*/  BSYNC B3 ;  /* 0x0000000000037941 */ /* 0x000fea0003800000 */
.L_x_4090:
        /* <DEDUP_REMOVED lines=39> */
.L_x_4089:
[----:B------:R-:W-:Y:S05]  /*13f60*/  BSYNC B4 ;  /* 0x0000000000047941 */ /* 0x000fea0003800000 */
.L_x_4088:
[----:B------:R1:W-:Y:S01]  /*13f70*/  STG.E.U8 desc[UR4][R8.64], R48 ;  /* 0x0000003008007986 */ /* 0x0003e2000c101104 */
[----:B------:R-:W-:-:S07]  /*13f80*/  IADD3 R3, R3, 0x80, RZ ;  /* 0x0000008003037810 */ /* 0x000fce0007ffe0ff */
.L_x_4070:
[----:B------:R-:W-:-:S13]  /*13f90*/  ISETP.GE.AND P0, PT, R3, UR10, PT ;  /* 0x0000000a03007c0c */ /* 0x000fda000bf06270 */
[----:B------:R-:W-:Y:S05]  /*13fa0*/  @P0 BREAK B0 ;  /* 0x0000000000000942 */ /* 0x000fea0003800000 */
[----:B------:R-:W-:Y:S05]  /*13fb0*/  @P0 BRA `(.L_x_4086) ;  /* 0x0000003400400947 */ /* 0x000fea0003800000 */
[----:B------:R-:W-:Y:S05]  /*13fc0*/  BSYNC B0 ;  /* 0x0000000000007941 */ /* 0x000fea0003800000 */
.L_x_4021:
        /* <DEDUP_REMOVED lines=456> */
.L_x_4102:
        /* <DEDUP_REMOVED lines=67> */
.L_x_4112:
        /* <DEDUP_REMOVED lines=142> */
.L_x_4111:
[----:B------:R-:W-:Y:S02]  /*16960*/  MOV R16, R12 ;  /* 0x0000000c00107202 */ /* 0x000fe40000000f00 */
[----:B------:R-:W-:-:S07]  /*16970*/  MOV R17, R13 ;  /* 0x0000000d00117202 */ /* 0x000fce0000000f00 */
.L_x_4110:
[----:B------:R-:W-:Y:S05]  /*16980*/  BSYNC B5 ;  /* 0x0000000000057941 */ /* 0x000fea0003800000 */
.L_x_4109:
        /* <DEDUP_REMOVED lines=82> */
.L_x_4114:
[----:B------:R-:W-:Y:S05]  /*16eb0*/  BSYNC B5 ;  /* 0x0000000000057941 */ /* 0x000fea0003800000 */
.L_x_4113:
[----:B------:R-:W-:-:S04]  /*16ec0*/  ISETP.NE.U32.AND P1, PT, R2, RZ, PT ;  /* 0x000000ff0200720c */ /* 0x000fc80003f25070 */
[----:B------:R-:W-:-:S13]  /*16ed0*/  ISETP.NE.OR.EX P0, PT, R7, RZ, P0, P1 ;  /* 0x000000ff0700720c */ /* 0x000fda0000705710 */
[----:B------:R-:W-:Y:S05]  /*16ee0*/  @!P0 BREAK B2 ;  /* 0x0000000000028942 */ /* 0x000fea0003800000 */
[----:B------:R-:W-:Y:S05]  /*16ef0*/  @!P0 BRA `(.L_x_4106) ;  /* 0x0000000000c48947 */ /* 0x000fea0003800000 */
.L_x_4108:
[----:B------:R-:W-:Y:S05]  /*16f00*/  BSYNC B2 ;  /* 0x0000000000027941 */ /* 0x000fea0003800000 */
.L_x_4107:
[----:B------:R-:W-:Y:S01]  /*16f10*/  BSSY B2, `(.L_x_4115) ;  /* 0x000002d000027945 */ /* 0x000fe20003800000 */
.L_x_4116:
        /* <DEDUP_REMOVED lines=45> */
.L_x_4115:
[----:B------:R-:W-:Y:S02]  /*171f0*/  MOV R16, R12 ;  /* 0x0000000c00107202 */ /* 0x000fe40000000f00 */
[----:B------:R-:W-:-:S07]  /*17200*/  MOV R17, R13 ;  /* 0x0000000d00117202 */ /* 0x000fce0000000f00 */
.L_x_4106:
[----:B------:R-:W-:Y:S05]  /*17210*/  BSYNC B3 ;  /* 0x0000000000037941 */ /* 0x000fea0003800000 */
.L_x_4105:
        /* <DEDUP_REMOVED lines=39> */
.L_x_4104:
[----:B------:R-:W-:Y:S05]  /*17490*/  BSYNC B4 ;  /* 0x0000000000047941 */ /* 0x000fea0003800000 */
.L_x_4103:
[----:B------:R3:W-:Y:S01]  /*174a0*/  STG.E.U8 desc[UR4][R8.64], R48 ;  /* 0x0000003008007986 */ /* 0x0007e2000c101104 */
[----:B------:R-:W-:-:S07]  /*174b0*/  IADD3 R3, R3, 0x80, RZ ;  /* 0x0000008003037810 */ /* 0x000fce0007ffe0ff */
.L_x_4086:
[----:B------:R-:W-:Y:S05]  /*174c0*/  BSYNC B1 ;  /* 0x0000000000017941 */ /* 0x000fea0003800000 */
.L_x_4020:
[----:B------:R-:W-:Y:S05]  /*174d0*/  WARPSYNC.ALL ;  /* 0x0000000000007948 */ /* 0x000fea0003800000 */
[----:B------:R-:W-:-:S13]  /*174e0*/  ISETP.GE.AND P0, PT, R3, UR10, PT ;  /* 0x0000000a03007c0c */ /* 0x000fda000bf06270 */
[----:B------:R-:W-:Y:S05]  /*174f0*/  @P0 EXIT ;  /* 0x000000000000094d */ /* 0x000fea0003800000 */
[----:B------:R-:W4:Y:S01]  /*17500*/  LDC R7, c[0x0][0x218] ;  /* 0x00008600ff077b82 */ /* 0x000f220000000800 */
[----:B------:R-:W-:Y:S01]  /*17510*/  HFMA2.MMA R0, -RZ, RZ, 0, 0 ;  /* 0x00000000ff007435 */ /* 0x000fe200000001ff */
[----:B------:R-:W-:Y:S01]  /*17520*/  MOV R6, RZ ;  /* 0x000000ff00067202 */ /* 0x000fe20000000f00 */
[----:B0123--:R-:W-:Y:S01]  /*17530*/  HFMA2.MMA R8, -RZ, RZ, 0, 0 ;  /* 0x00000000ff087435 */ /* 0x00ffe200000001ff */
        /* <DEDUP_REMOVED lines=452> */
.L_x_4117:
[----:B------:R-:W-:Y:S01]  /*19180*/  ULDC.64 UR8, c[0x0][0x5c8] ;  /* 0x0001720000087ab9 */ /* 0x000fe20000000a00 */
[----:B------:R-:W-:Y:S01]  /*19190*/  ULDC.64 UR6, c[0x0][0x5b0] ;  /* 0x00016c0000067ab9 */ /* 0x000fe20000000a00 */
[----:B------:R-:W-:Y:S01]  /*191a0*/  IADD3 R10, P1, R6, UR8, RZ ;  /* 0x00000008060a7c10 */ /* 0x000fe2000ff3e0ff */
[----:B------:R-:W-:Y:S01]  /*191b0*/  ULDC.64 UR10, c[0x0][0x5d8] ;  /* 0x00017600000a7ab9 */ /* 0x000fe20000000a00 */
[----:B------:R-:W-:Y:S01]  /*191c0*/  IADD3 R6, P0, R5, UR6, RZ ;  /* 0x0000000605067c10 */ /* 0x000fe2000ff1e0ff */
[----:B------:R-:W-:Y:S01]  /*191d0*/  ULDC.64 UR14, c[0x0][0x5e8] ;  /* 0x00017a00000e7ab9 */ /* 0x000fe20000000a00 */
[----:B------:R-:W-:Y:S01]  /*191e0*/  IADD3.X R11, RZ, UR9, RZ, P1, !PT ;  /* 0x00000009ff0b7c10 */ /* 0x000fe20008ffe4ff */
[----:B------:R-:W-:Y:S01]  /*191f0*/  ULDC.64 UR8, c[0x0][0x5a8] ;  /* 0x00016a0000087ab9 */ /* 0x000fe20000000a00 */
[----:B------:R-:W-:Y:S01]  /*19200*/  IADD3.X R7, RZ, UR7, RZ, P0, !PT ;  /* 0x00000007ff077c10 */ /* 0x000fe200087fe4ff */
[----:B------:R-:W-:Y:S01]  /*19210*/  ULDC.64 UR6, c[0x0][0x5c0] ;  /* 0x0001700000067ab9 */ /* 0x000fe20000000a00 */
[----:B------:R-:W-:Y:S01]  /*19220*/  MOV R3, RZ ;  /* 0x000000ff00037202 */ /* 0x000fe20000000f00 */
[----:B------:R-:W-:Y:S01]  /*19230*/  ULDC.64 UR16, c[0x0][0x5b8] ;  /* 0x00016e0000107ab9 */ /* 0x000fe20000000a00 */
[----:B------:R-:W2:Y:S04]  /*19240*/  LDG.E.64.CONSTANT R10, desc[UR4][R10.64] ;  /* 0x000000040a0a7981 */ /* 0x000ea8000c1e9b00 */
[----:B------:R-:W3:Y:S01]  /*19250*/  LDG.E.64.CONSTANT R6, desc[UR4][R6.64] ;  /* 0x0000000406067981 */ /* 0x000ee2000c1e9b00 */
[----:B------:R-:W-:Y:S01]  /*19260*/  IADD3 R4, P0, R4, UR6, RZ ;  /* 0x0000000604047c10 */ /* 0x000fe2000ff1e0ff */
[----:B------:R-:W-:-:S03]  /*19270*/  ULDC.U8 UR6, c[0x0][0x5e0] ;  /* 0x0001780000067ab9 */ /* 0x000fc60000000000 */
[----:B------:R-:W-:-:S06]  /*19280*/  IADD3.X R5, RZ, UR7, RZ, P0, !PT ;  /* 0x00000007ff057c10 */ /* 0x000fcc00087fe4ff */
[----:B------:R-:W4:Y:S01]  /*19290*/  LDG.E.64.CONSTANT R4, desc[UR4][R4.64] ;  /* 0x0000000404047981 */ /* 0x000f22000c1e9b00 */
[----:B------:R-:W-:Y:S01]  /*192a0*/  ISETP.NE.AND P1, PT, RZ, UR6, PT ;  /* 0x00000006ff007c0c */ /* 0x000fe2000bf25270 */
[----:B------:R-:W-:Y:S01]  /*192b0*/  ULDC.64 UR6, c[0x0][0x5d0] ;  /* 0x0001740000067ab9 */ /* 0x000fe20000000a00 */
[----:B------:R-:W-:Y:S01]  /*192c0*/  BSSY B2, `(.L_x_4118) ;  /* 0x000016f000027945 */ /* 0x000fe20003800000 */
[----:B--2---:R-:W-:Y:S01]  /*192d0*/  ISETP.GT.U32.AND P0, PT, R10, RZ, PT ;  /* 0x000000ff0a00720c */ /* 0x004fe20003f04070 */
[----:B---3--:R-:W-:-:S03]  /*192e0*/  IMAD R9, R7, UR6, RZ ;  /* 0x0000000607097c24 */ /* 0x008fc6000f8e02ff */
[C---:B------:R-:W-:Y:S01]  /*192f0*/  ISETP.GT.AND.EX P0, PT, R11.reuse, RZ, !P1, P0 ;  /* 0x000000ff0b00720c */ /* 0x040fe20004f04300 */
[C---:B------:R-:W-:Y:S01]  /*19300*/  IMAD.WIDE.U32 R2, R6.reuse, UR6, R2 ;  /* 0x0000000606027c25 */ /* 0x040fe2000f8e0002 */
[----:B------:R-:W-:Y:S02]  /*19310*/  MOV R7, RZ ;  /* 0x000000ff00077202 */ /* 0x000fe40000000f00 */
[----:B------:R-:W-:Y:S01]  /*19320*/  SEL R12, R11, RZ, !P0 ;  /* 0x000000ff0b0c7207 */ /* 0x000fe20004000000 */
[----:B------:R-:W-:Y:S01]  /*19330*/  IMAD R9, R6, UR7, R9 ;  /* 0x0000000706097c24 */ /* 0x000fe2000f8e0209 */
[----:B------:R-:W-:Y:S01]  /*19340*/  SEL R6, R10, 0x1, !P0 ;  /* 0x000000010a067807 */ /* 0x000fe20004000000 */
[----:B------:R-:W-:Y:S01]  /*19350*/  ULDC.64 UR6, c[0x0][0x5a0] ;  /* 0x0001680000067ab9 */ /* 0x000fe20000000a00 */
[----:B------:R-:W-:Y:S02]  /*19360*/  IADD3 R10, P3, R2, UR8, RZ ;  /* 0x00000008020a7c10 */ /* 0x000fe4000ff7e0ff */
[----:B------:R-:W-:-:S02]  /*19370*/  ISETP.GE.U32.AND P0, PT, R6, 0x1, PT ;  /* 0x000000010600780c */ /* 0x000fc40003f06070 */
[----:B------:R-:W-:Y:S02]  /*19380*/  IADD3 R8, P2, R8, UR6, RZ ;  /* 0x0000000608087c10 */ /* 0x000fe4000ff5e0ff */
[----:B------:R-:W-:Y:S02]  /*19390*/  ISETP.GE.AND.EX P0, PT, R12, RZ, PT, P0 ;  /* 0x000000ff0c00720c */ /* 0x000fe40003f06300 */
[C---:B----4-:R-:W-:Y:S02]  /*193a0*/  LEA R16, P1, R4.reuse, UR10, 0x3 ;  /* 0x0000000a04107c11 */ /* 0x050fe4000f8218ff */
[----:B------:R-:W-:Y:S01]  /*193b0*/  IADD3.X R11, R3, UR9, R9, P3, !PT ;  /* 0x00000009030b7c10 */ /* 0x000fe20009ffe409 */
[----:B------:R-:W-:Y:S01]  /*193c0*/  ULDC.64 UR8, c[0x0][0x5b8] ;  /* 0x00016e0000087ab9 */ /* 0x000fe20000000a00 */
[----:B------:R-:W-:Y:S01]  /*193d0*/  IADD3.X R9, RZ, UR7, RZ, P2, !PT ;  /* 0x00000007ff097c10 */ /* 0x000fe200097fe4ff */
[----:B------:R-:W-:Y:S01]  /*193e0*/  ULDC.64 UR6, c[0x0][0x5e8] ;  /* 0x00017a0000067ab9 */ /* 0x000fe20000000a00 */
[----:B------:R-:W-:-:S05]  /*193f0*/  LEA.HI.X R17, R4, UR11, R5, 0x3, P1 ;  /* 0x0000000b04117c11 */ /* 0x000fca00088f1c05 */
        /* <DEDUP_REMOVED lines=30> */
.L_x_4127:
        /* <DEDUP_REMOVED lines=18> */
[----:B--2---:R-:W-:-:S06]  /*19700*/  IMAD R49, R35, UR6, RZ ;  /* 0x0000000623317c24 */ /* 0x004fcc000f8e02ff */
        /* <DEDUP_REMOVED lines=22> */
[----:B------:R-:W-:Y:S01]  /*19870*/  IMAD R51, R25, UR6, RZ ;  /* 0x0000000619337c24 */ /* 0x000fe2000f8e02ff */
[----:B------:R-:W-:Y:S01]  /*19880*/  IADD3.X R37, R43, UR9, R37, P1, !PT ;  /* 0x000000092b257c10 */ /* 0x000fe20008ffe425 */
[----:B------:R-:W-:-:S04]  /*19890*/  IMAD.WIDE.U32 R42, R10, UR6, R20 ;  /* 0x000000060a2a7c25 */ /* 0x000fc8000f8e0014 */
[----:B------:R-:W-:Y:S01]  /*198a0*/  IMAD.WIDE.U32 R48, R24, UR6, R20 ;  /* 0x0000000618307c25 */ /* 0x000fe2000f8e0014 */
[----:B------:R-:W3:Y:S03]  /*198b0*/  LDG.E.U8.CONSTANT R37, desc[UR4][R36.64] ;  /* 0x0000000424257981 */ /* 0x000ee6000c1e9100 */
[----:B------:R-:W-:Y:S02]  /*198c0*/  IMAD R25, R10, UR7, R11 ;  /* 0x000000070a197c24 */ /* 0x000fe4000f8e020b */
        /* <DEDUP_REMOVED lines=8> */
[----:B------:R-:W-:Y:S01]  /*19950*/  IADD3 R42, P2, R48, UR8, RZ ;  /* 0x00000008302a7c10 */ /* 0x000fe2000ff5e0ff */
[C---:B------:R-:W-:Y:S01]  /*19960*/  IMAD.WIDE.U32 R32, R30.reuse, UR6, R20 ;  /* 0x000000061e207c25 */ /* 0x040fe2000f8e0014 */
[----:B------:R-:W-:Y:S01]  /*19970*/  IADD3.X R11, R11, UR9, R35, P1, !PT ;  /* 0x000000090b0b7c10 */ /* 0x000fe20008ffe423 */
[----:B------:R0:W4:Y:S02]  /*19980*/  LDG.E.U8.CONSTANT R24, desc[UR4][R24.64] ;  /* 0x0000000418187981 */ /* 0x000124000c1e9100 */
[----:B------:R-:W-:Y:S01]  /*19990*/  IMAD R31, R30, UR7, R31 ;  /* 0x000000071e1f7c24 */ /* 0x000fe2000f8e021f */
[----:B------:R-:W-:Y:S01]  /*199a0*/  IADD3 R30, P1, R32, UR8, RZ ;  /* 0x00000008201e7c10 */ /* 0x000fe2000ff3e0ff */
[----:B------:R-:W-:Y:S01]  /*199b0*/  IMAD R19, R19, UR6, RZ ;  /* 0x0000000613137c24 */ /* 0x000fe2000f8e02ff */
[----:B------:R-:W-:Y:S01]  /*199c0*/  IADD3.X R43, R49, UR9, R51, P2, !PT ;  /* 0x00000009312b7c10 */ /* 0x000fe200097fe433 */
[----:B------:R-:W-:Y:S01]  /*199d0*/  IMAD.WIDE.U32 R48, R18, UR6, R20 ;  /* 0x0000000612307c25 */ /* 0x000fe2000f8e0014 */
[----:B------:R-:W-:Y:S01]  /*199e0*/  IADD3.X R31, R33, UR9, R31, P1, !PT ;  /* 0x00000009211f7c10 */ /* 0x000fe20008ffe41f */
[----:B------:R1:W5:Y:S02]  /*199f0*/  LDG.E.U8.CONSTANT R35, desc[UR4][R10.64] ;  /* 0x000000040a237981 */ /* 0x000364000c1e9100 */
[----:B------:R-:W-:-:S02]  /*19a00*/  IMAD R15, R15, UR6, RZ ;  /* 0x000000060f0f7c24 */ /* 0x000fc4000f8e02ff */
[----:B------:R-:W-:Y:S01]  /*19a10*/  IMAD.WIDE.U32 R32, R14, UR6, R20 ;  /* 0x000000060e207c25 */ /* 0x000fe2000f8e0014 */
[----:B------:R-:W5:Y:S03]  /*19a20*/  LDG.E.U8.CONSTANT R30, desc[UR4][R30.64] ;  /* 0x000000041e1e7981 */ /* 0x000f66000c1e9100 */
[----:B------:R-:W-:Y:S01]  /*19a30*/  IMAD R19, R18, UR7, R19 ;  /* 0x0000000712137c24 */ /* 0x000fe2000f8e0213 */
[----:B------:R-:W4:Y:S01]  /*19a40*/  LDG.E.U8.CONSTANT R43, desc[UR4][R42.64] ;  /* 0x000000042a2b7981 */ /* 0x000f22000c1e9100 */
[----:B0-----:R-:W-:Y:S01]  /*19a50*/  IMAD R25, R14, UR7, R15 ;  /* 0x000000070e197c24 */ /* 0x001fe2000f8e020f */
[----:B------:R-:W-:Y:S01]  /*19a60*/  IADD3 R14, P1, R48, UR8, RZ ;  /* 0x00000008300e7c10 */ /* 0x000fe2000ff3e0ff */
[----:B------:R-:W-:Y:S01]  /*19a70*/  IMAD R29, R29, UR6, RZ ;  /* 0x000000061d1d7c24 */ /* 0x000fe2000f8e02ff */
[----:B------:R-:W-:Y:S01]  /*19a80*/  IADD3 R18, P2, R32, UR8, RZ ;  /* 0x0000000820127c10 */ /* 0x000fe2000ff5e0ff */
[----:B-1----:R-:W-:Y:S01]  /*19a90*/  IMAD.WIDE.U32 R10, R28, UR6, R20 ;  /* 0x000000061c0a7c25 */ /* 0x002fe2000f8e0014 */
[----:B------:R-:W-:-:S02]  /*19aa0*/  IADD3.X R15, R49, UR9, R19, P1, !PT ;  /* 0x00000009310f7c10 */ /* 0x000fc40008ffe413 */
[----:B------:R-:W-:Y:S01]  /*19ab0*/  IADD3.X R19, R33, UR9, R25, P2, !PT ;  /* 0x0000000921137c10 */ /* 0x000fe200097fe419 */
[----:B------:R-:W-:Y:S01]  /*19ac0*/  IMAD R25, R28, UR7, R29 ;  /* 0x000000071c197c24 */ /* 0x000fe2000f8e021d */
[----:B------:R-:W-:Y:S01]  /*19ad0*/  IADD3 R10, P1, R10, UR8, RZ ;  /* 0x000000080a0a7c10 */ /* 0x000fe2000ff3e0ff */
[----:B------:R-:W-:Y:S01]  /*19ae0*/  IMAD R27, R27, UR6, RZ ;  /* 0x000000061b1b7c24 */ /* 0x000fe2000f8e02ff */
[----:B------:R0:W4:Y:S01]  /*19af0*/  LDG.E.U8.CONSTANT R14, desc[UR4][R14.64] ;  /* 0x000000040e0e7981 */ /* 0x000122000c1e9100 */
[C---:B------:R-:W-:Y:S01]  /*19b00*/  IMAD.WIDE.U32 R28, R26.reuse, UR6, R20 ;  /* 0x000000061a1c7c25 */ /* 0x040fe2000f8e0014 */
[----:B------:R-:W-:Y:S02]  /*19b10*/  IADD3.X R11, R11, UR9, R25, P1, !PT ;  /* 0x000000090b0b7c10 */ /* 0x000fe40008ffe419 */
[----:B------:R-:W4:Y:S01]  /*19b20*/  LDG.E.U8.CONSTANT R25, desc[UR4][R18.64] ;  /* 0x0000000412197981 */ /* 0x000f22000c1e9100 */
[----:B------:R-:W-:Y:S01]  /*19b30*/  IMAD R27, R26, UR7, R27 ;  /* 0x000000071a1b7c24 */ /* 0x000fe2000f8e021b */
[----:B------:R-:W-:Y:S01]  /*19b40*/  IADD3 R26, P1, R28, UR8, RZ ;  /* 0x000000081c1a7c10 */ /* 0x000fe2000ff3e0ff */
[----:B------:R-:W-:Y:S01]  /*19b50*/  IMAD R23, R23, UR6, RZ ;  /* 0x0000000617177c24 */ /* 0x000fe2000f8e02ff */
[----:B------:R1:W4:Y:S01]  /*19b60*/  LDG.E.U8.CONSTANT R31, desc[UR4][R10.64] ;  /* 0x000000040a1f7981 */ /* 0x000322000c1e9100 */
[----:B------:R-:W-:Y:S01]  /*19b70*/  IMAD.WIDE.U32 R32, R22, UR6, R20 ;  /* 0x0000000616207c25 */ /* 0x000fe2000f8e0014 */
[----:B------:R-:W-:-:S03]  /*19b80*/  IADD3.X R27, R29, UR9, R27, P1, !PT ;  /* 0x000000091d1b7c10 */ /* 0x000fc60008ffe41b */
[----:B------:R-:W-:Y:S01]  /*19b90*/  IMAD R23, R22, UR7, R23 ;  /* 0x0000000716177c24 */ /* 0x000fe2000f8e0217 */
[----:B------:R-:W-:Y:S01]  /*19ba0*/  IADD3 R22, P1, R32, UR8, RZ ;  /* 0x0000000820167c10 */ /* 0x000fe2000ff3e0ff */
[----:B0-----:R-:W-:Y:S01]  /*19bb0*/  IMAD R15, R17, UR6, RZ ;  /* 0x00000006110f7c24 */ /* 0x001fe2000f8e02ff */
[----:B------:R-:W4:Y:S01]  /*19bc0*/  LDG.E.U8.CONSTANT R26, desc[UR4][R26.64] ;  /* 0x000000041a1a7981 */ /* 0x000f22000c1e9100 */
[----:B------:R-:W-:Y:S01]  /*19bd0*/  IMAD.WIDE.U32 R28, R16, UR6, R20 ;  /* 0x00000006101c7c25 */ /* 0x000fe2000f8e0014 */
[----:B------:R-:W-:-:S03]  /*19be0*/  IADD3.X R23, R33, UR9, R23, P1, !PT ;  /* 0x0000000921177c10 */ /* 0x000fc60008ffe417 */
[----:B------:R-:W-:Y:S01]  /*19bf0*/  IMAD R15, R16, UR7, R15 ;  /* 0x00000007100f7c24 */ /* 0x000fe2000f8e020f */
[----:B-1----:R-:W-:Y:S01]  /*19c00*/  IADD3 R10, P1, R28, UR8, RZ ;  /* 0x000000081c0a7c10 */ /* 0x002fe2000ff3e0ff */
[--C-:B------:R-:W-:Y:S01]  /*19c10*/  IMAD.WIDE.U32 R16, R38, UR6, R20.reuse ;  /* 0x0000000626107c25 */ /* 0x100fe2000f8e0014 */
[----:B------:R-:W4:Y:S03]  /*19c20*/  LDG.E.U8.CONSTANT R22, desc[UR4][R22.64] ;  /* 0x0000000416167981 */ /* 0x000f26000c1e9100 */
[----:B------:R-:W-:-:S04]  /*19c30*/  IMAD.WIDE.U32 R18, R40, UR6, R20 ;  /* 0x0000000628127c25 */ /* 0x000fc8000f8e0014 */
[----:B------:R-:W-:Y:S02]  /*19c40*/  IMAD R33, R39, UR6, RZ ;  /* 0x0000000627217c24 */ /* 0x000fe4000f8e02ff */
[----:B------:R-:W-:Y:S01]  /*19c50*/  IMAD R21, R41, UR6, RZ ;  /* 0x0000000629157c24 */ /* 0x000fe2000f8e02ff */
[----:B------:R-:W-:Y:S01]  /*19c60*/  IADD3.X R11, R29, UR9, R15, P1, !PT ;  /* 0x000000091d0b7c10 */ /* 0x000fe20008ffe40f */
[----:B------:R-:W-:Y:S01]  /*19c70*/  IMAD R33, R38, UR7, R33 ;  /* 0x0000000726217c24 */ /* 0x000fe2000f8e0221 */
[----:B------:R-:W-:Y:S01]  /*19c80*/  IADD3 R16, P2, R16, UR8, RZ ;  /* 0x0000000810107c10 */ /* 0x000fe2000ff5e0ff */
[----:B------:R-:W-:Y:S01]  /*19c90*/  IMAD R21, R40, UR7, R21 ;  /* 0x0000000728157c24 */ /* 0x000fe2000f8e0215 */
[----:B------:R-:W-:Y:S01]  /*19ca0*/  IADD3 R18, P1, R18, UR8, RZ ;  /* 0x0000000812127c10 */ /* 0x000fe2000ff3e0ff */
[----:B------:R-:W4:Y:S01]  /*19cb0*/  LDG.E.U8.CONSTANT R10, desc[UR4][R10.64] ;  /* 0x000000040a0a7981 */ /* 0x000f22000c1e9100 */
        /* <DEDUP_REMOVED lines=16> */
[----:B------:R-:W-:-:S05]  /*19dc0*/  PRMT R24, R35, 0x1054, R24 ;  /* 0x0000105423187816 */ /* 0x000fca0000000018 */
[----:B------:R-:W-:Y:S01]  /*19dd0*/  IDP.4A.S8.S8 R24, R24, R5, RZ ;  /* 0x0000000518187226 */ /* 0x000fe200000006ff */
[----:B------:R-:W-:-:S04]  /*19de0*/  PRMT R25, R14, 0x7604, R25 ;  /* 0x000076040e197816 */ /* 0x000fc80000000019 */
[----:B------:R-:W-:Y:S02]  /*19df0*/  IADD3 R7, R34, R24, R7 ;  /* 0x0000001822077210 */ /* 0x000fe40007ffe007 */
[----:B------:R-:W-:-:S04]  /*19e00*/  PRMT R26, R31, 0x7604, R26 ;  /* 0x000076041f1a7816 */ /* 0x000fc8000000001a */
[----:B------:R-:W-:-:S05]  /*19e10*/  PRMT R26, R25, 0x1054, R26 ;  /* 0x00001054191a7816 */ /* 0x000fca000000001a */
[----:B------:R-:W-:Y:S01]  /*19e20*/  IDP.4A.S8.S8 R26, R26, R5, RZ ;  /* 0x000000051a1a7226 */ /* 0x000fe200000006ff */
[----:B------:R-:W-:Y:S02]  /*19e30*/  PRMT R15, R10, 0x7604, R17 ;  /* 0x000076040a0f7816 */ /* 0x000fe40000000011 */
[----:B------:R-:W-:-:S04]  /*19e40*/  PRMT R22, R22, 0x7604, R19 ;  /* 0x0000760416167816 */ /* 0x000fc80000000013 */
[----:B------:R-:W-:-:S05]  /*19e50*/  PRMT R22, R15, 0x1054, R22 ;  /* 0x000010540f167816 */ /* 0x000fca0000000016 */
[----:B------:R-:W-:-:S05]  /*19e60*/  IDP.4A.S8.S8 R11, R22, R5, RZ ;  /* 0x00000005160b7226 */ /* 0x000fca00000006ff */
[----:B------:R-:W-:Y:S01]  /*19e70*/  IADD3 R7, R11, R26, R7 ;  /* 0x0000001a0b077210 */ /* 0x000fe20007ffe007 */
[----:B------:R-:W-:Y:S06]  /*19e80*/  @!P1 BRA `(.L_x_4127) ;  /* 0xfffffff400d49947 */ /* 0x000fec000383ffff */
[----:B------:R-:W-:Y:S05]  /*19e90*/  BSYNC B5 ;  /* 0x0000000000057941 */ /* 0x000fea0003800000 */
.L_x_4126:
[----:B------:R-:W-:Y:S02]  /*19ea0*/  MOV R16, R12 ;  /* 0x0000000c00107202 */ /* 0x000fe40000000f00 */
[----:B------:R-:W-:-:S07]  /*19eb0*/  MOV R17, R13 ;  /* 0x0000000d00117202 */ /* 0x000fce0000000f00 */
.L_x_4125:
[----:B------:R-:W-:Y:S05]  /*19ec0*/  BSYNC B4 ;  /* 0x0000000000047941 */ /* 0x000fea0003800000 */
.L_x_4124:
        /* <DEDUP_REMOVED lines=21> */
[----:B------:R-:W-:-:S04]  /*1a020*/  IMAD.WIDE.U32 R26, R30, UR10, R18 ;  /* 0x0000000a1e1a7c25 */ /* 0x000fc8000f8e0012 */
[----:B------:R-:W-:Y:S01]  /*1a030*/  IMAD R31, R28, UR11, R29 ;  /* 0x0000000b1c1f7c24 */ /* 0x000fe2000f8e021d */
[----:B------:R-:W-:Y:S01]  /*1a040*/  IADD3 R26, P1, R26, UR12, RZ ;  /* 0x0000000c1a1a7c10 */ /* 0x000fe2000ff3e0ff */
[----:B------:R-:W-:Y:S01]  /*1a050*/  IMAD R35, R30, UR11, R35 ;  /* 0x0000000b1e237c24 */ /* 0x000fe2000f8e0223 */
[----:B------:R-:W-:Y:S01]  /*1a060*/  IADD3 R30, P0, R32, UR12, RZ ;  /* 0x0000000c201e7c10 */ /* 0x000fe2000ff1e0ff */
[----:B----4-:R-:W-:Y:S02]  /*1a070*/  IMAD R23, R23, UR10, RZ ;  /* 0x0000000a17177c24 */ /* 0x010fe4000f8e02ff */
[C---:B------:R-:W-:Y:S01]  /*1a080*/  IMAD.WIDE.U32 R28, R22.reuse, UR10, R18 ;  /* 0x0000000a161c7c25 */ /* 0x040fe2000f8e0012 */
[----:B------:R-:W-:Y:S02]  /*1a090*/  IADD3.X R31, R33, UR13, R31, P0, !PT ;  /* 0x0000000d211f7c10 */ /* 0x000fe400087fe41f */
[----:B------:R-:W-:Y:S01]  /*1a0a0*/  IADD3.X R27, R27, UR13, R35, P1, !PT ;  /* 0x0000000d1b1b7c10 */ /* 0x000fe20008ffe423 */
[----:B------:R-:W-:Y:S01]  /*1a0b0*/  IMAD R23, R22, UR11, R23 ;  /* 0x0000000b16177c24 */ /* 0x000fe2000f8e0217 */
[----:B------:R-:W-:Y:S01]  /*1a0c0*/  IADD3 R28, P0, R28, UR12, RZ ;  /* 0x0000000c1c1c7c10 */ /* 0x000fe2000ff1e0ff */
[----:B-----5:R-:W-:Y:S01]  /*1a0d0*/  IMAD R25, R25, UR10, RZ ;  /* 0x0000000a19197c24 */ /* 0x020fe2000f8e02ff */
[----:B------:R0:W2:Y:S01]  /*1a0e0*/  LDG.E.U8.CONSTANT R22, desc[UR4][R30.64] ;  /* 0x000000041e167981 */ /* 0x0000a2000c1e9100 */
[----:B------:R-:W-:Y:S01]  /*1a0f0*/  IMAD.WIDE.U32 R32, R24, UR10, R18 ;  /* 0x0000000a18207c25 */ /* 0x000fe2000f8e0012 */
[----:B------:R-:W-:-:S02]  /*1a100*/  IADD3.X R29, R29, UR13, R23, P0, !PT ;  /* 0x0000000d1d1d7c10 */ /* 0x000fc400087fe417 */
[----:B------:R-:W2:Y:S01]  /*1a110*/  LDG.E.U8.CONSTANT R27, desc[UR4][R26.64] ;  /* 0x000000041a1b7981 */ /* 0x000ea2000c1e9100 */
        /* <DEDUP_REMOVED lines=12> */
[----:B------:R-:W-:Y:S01]  /*1a1e0*/  IMAD R17, R16, UR11, R17 ;  /* 0x0000000b10117c24 */ /* 0x000fe2000f8e0211 */
[----:B------:R-:W-:Y:S01]  /*1a1f0*/  IADD3 R16, P0, R30, UR12, RZ ;  /* 0x0000000c1e107c10 */ /* 0x000fe2000ff1e0ff */
        /* <DEDUP_REMOVED lines=11> */
[----:B------:R0:W4:Y:S01]  /*1a2b0*/  LDG.E.U8.CONSTANT R17, desc[UR4][R16.64] ;  /* 0x0000000410117981 */ /* 0x000122000c1e9100 */
[----:B------:R-:W-:-:S04]  /*1a2c0*/  IADD3.X R15, R33, UR13, R15, P1, !PT ;  /* 0x0000000d210f7c10 */ /* 0x000fc80008ffe40f */
[----:B------:R-:W5:Y:S04]  /*1a2d0*/  LDG.E.U8.CONSTANT R11, desc[UR4][R10.64] ;  /* 0x000000040a0b7981 */ /* 0x000f68000c1e9100 */
[----:B------:R-:W5:Y:S01]  /*1a2e0*/  LDG.E.U8.CONSTANT R14, desc[UR4][R14.64] ;  /* 0x000000040e0e7981 */ /* 0x000f62000c1e9100 */
[----:B0-----:R-:W-:Y:S02]  /*1a2f0*/  IADD3 R16, P1, R12, 0x40, RZ ;  /* 0x000000400c107810 */ /* 0x001fe40007f3e0ff */
[----:B------:R-:W-:Y:S02]  /*1a300*/  IADD3 R2, P2, R2, 0x8, RZ ;  /* 0x0000000802027810 */ /* 0x000fe40007f5e0ff */
        /* <DEDUP_REMOVED lines=14> */
.L_x_4129:
[----:B------:R-:W-:Y:S05]  /*1a3f0*/  BSYNC B4 ;  /* 0x0000000000047941 */ /* 0x000fea0003800000 */
.L_x_4128:
[----:B------:R-:W-:-:S04]  /*1a400*/  ISETP.NE.U32.AND P1, PT, R2, RZ, PT ;  /* 0x000000ff0200720c */ /* 0x000fc80003f25070 */
[----:B------:R-:W-:-:S13]  /*1a410*/  ISETP.NE.OR.EX P0, PT, R6, RZ, P0, P1 ;  /* 0x000000ff0600720c */ /* 0x000fda0000705710 */
[----:B------:R-:W-:Y:S05]  /*1a420*/  @!P0 BREAK B3 ;  /* 0x0000000000038942 */ /* 0x000fea0003800000 */
[----:B------:R-:W-:Y:S05]  /*1a430*/  @!P0 BRA `(.L_x_4121) ;  /* 0x0000000000bc8947 */ /* 0x000fea0003800000 */
.L_x_4123:
[----:B------:R-:W-:Y:S05]  /*1a440*/  BSYNC B3 ;  /* 0x0000000000037941 */ /* 0x000fea0003800000 */
.L_x_4122:
[----:B------:R-:W-:Y:S01]  /*1a450*/  BSSY B3, `(.L_x_4130) ;  /* 0x000002b000037945 */ /* 0x000fe20003800000 */
.L_x_4131:
        /* <DEDUP_REMOVED lines=19> */
[----:B-----5:R-:W-:Y:S01]  /*1a590*/  IMAD.WIDE.U32 R18, R10, UR14, R18 ;  /* 0x0000000e0a127c25 */ /* 0x020fe2000f8e0012 */
[----:B------:R-:W-:-:S03]  /*1a5a0*/  IADD3 R16, P1, R16, UR16, RZ ;  /* 0x0000001010107c10 */ /* 0x000fc6000ff3e0ff */
[----:B------:R-:W-:Y:S01]  /*1a5b0*/  IMAD R11, R11, UR14, RZ ;  /* 0x0000000e0b0b7c24 */ /* 0x000fe2000f8e02ff */
[----:B------:R-:W3:Y:S01]  /*1a5c0*/  LDG.E.U8.CONSTANT R20, desc[UR4][R20.64] ;  /* 0x0000000414147981 */ /* 0x000ee2000c1e9100 */
[----:B------:R-:W-:Y:S02]  /*1a5d0*/  IMAD R23, R22, UR15, R23 ;  /* 0x0000000f16177c24 */ /* 0x000fe4000f8e0217 */
        /* <DEDUP_REMOVED lines=19> */
.L_x_4130:
[----:B------:R-:W-:Y:S02]  /*1a710*/  MOV R16, R12 ;  /* 0x0000000c00107202 */ /* 0x000fe40000000f00 */
[----:B------:R-:W-:-:S07]  /*1a720*/  MOV R17, R13 ;  /* 0x0000000d00117202 */ /* 0x000fce0000000f00 */
.L_x_4121:
[----:B------:R-:W-:Y:S05]  /*1a730*/  BSYNC B1 ;  /* 0x0000000000017941 */ /* 0x000fea0003800000 */
.L_x_4120:
        /* <DEDUP_REMOVED lines=39> */
.L_x_4119:
[----:B------:R-:W-:Y:S05]  /*1a9b0*/  BSYNC B2 ;  /* 0x0000000000027941 */ /* 0x000fea0003800000 */
.L_x_4118:
[----:B------:R-:W-:Y:S05]  /*1a9c0*/  WARPSYNC.ALL ;  /* 0x0000000000007948 */ /* 0x000fea0003800000 */
[----:B------:R-:W-:Y:S01]  /*1a9d0*/  STG.E.U8 desc[UR4][R8.64], R7 ;  /* 0x0000000708007986 */ /* 0x000fe2000c101104 */
[----:B------:R-:W-:Y:S05]  /*1a9e0*/  EXIT ;  /* 0x000000000000794d */ /* 0x000fea0003800000 */
.L_x_4132:
        /* <DEDUP_REMOVED lines=9> */
.L_x_18562:


//--------------------- .text._ZN2at6native73_GLOBAL__N__c8866d80_35_SparseBinaryOpIntersectionKernel_cu_f5210f67_363612apply_kernelILi128ELi8EZNS1_29binary_op_intersection_kernelINS1_5MulOpEhlEEvRNS_14TensorIteratorEllRKNS_6TensorEbEUliE_EEviT1_ --------------------------
	.section	.text._ZN2at6native73_GLOBAL__N__c8866d80_35_SparseBinaryOpIntersectionKernel_cu_f5210f67_363612apply_kernelILi128ELi8EZNS1_29binary_op_intersection_kernelINS1_5MulOpEhlEEvRNS_14TensorIteratorEllRKNS_6TensorEbEUliE_EEviT1_,"ax",@progbits
	.align	128
.text._ZN2at6native73_GLOBAL__N__c8866d80_35_SparseBinaryOpIntersectionKernel_cu_f5210f67_363612apply_kernelILi128ELi8EZNS1_29binary_op_intersection_kernelINS1_5MulOpEhlEEvRNS_14TensorIteratorEllRKNS_6TensorEbEUliE_EEviT1_:
        .type           _ZN2at6native73_GLOBAL__N__c8866d80_35_SparseBinaryOpIntersectionKernel_cu_f5210f67_363612apply_kernelILi128ELi8EZNS1_29binary_op_intersection_kernelINS1_5MulOpEhlEEvRNS_14TensorIteratorEllRKNS_6TensorEbEUliE_EEviT1_,@function
        .size           _ZN2at6native73_GLOBAL__N__c8866d80_35_SparseBinaryOpIntersectionKernel_cu_f5210f67_363612apply_kernelILi128ELi8EZNS1_29binary_op_intersection_kernelINS1_5MulOpEhlEEvRNS_14TensorIteratorEllRKNS_6TensorEbEUliE_EEviT1_,(.L_x_18563 - _ZN2at6native73_GLOBAL__N__c8866d80_35_SparseBinaryOpIntersectionKernel_cu_f5210f67_363612apply_kernelILi128ELi8EZNS1_29binary_op_intersection_kernelINS1_5MulOpEhlEEvRNS_14TensorIteratorEllRKNS_6TensorEbEUliE_EEviT1_)
        .other          _ZN2at6native73_GLOBAL__N__c8866d80_35_SparseBinaryOpIntersectionKernel_cu_f5210f67_363612apply_kernelILi128ELi8EZNS1_29binary_op_intersection_kernelINS1_5MulOpEhlEEvRNS_14TensorIteratorEllRKNS_6TensorEbEUliE_EEviT1_,@"STO_CUDA_ENTRY STV_DEFAULT"
_ZN2at6native73_GLOBAL__N__c8866d80_35_SparseBinaryOpIntersectionKernel_cu_f5210f67_363612apply_kernelILi128ELi8EZNS1_29binary_op_intersection_kernelINS1_5MulOpEhlEEvRNS_14TensorIteratorEllRKNS_6TensorEbEUliE_EEviT1_:
        /* <DEDUP_REMOVED lines=474> */
.L_x_4135:
        /* <DEDUP_REMOVED lines=67> */
.L_x_4145:
        /* <DEDUP_REMOVED lines=125> */
[----:B------:R-:W-:Y:S01]  /*29a0*/  IDP.4A.U8.U8 R37, R37, R6, RZ ;  /* 0x0000000625257226 */ /* 0x000fe200000000ff */
[----:B-----5:R-:W-:Y:S02]  /*29b0*/  PRMT R35, R30, 0x7604, R35 ;  /* 0x000076041e237816 */ /* 0x020fe40000000023 */
[----:B----4-:R-:W-:-:S04]  /*29c0*/  PRMT R24, R24, 0x7604, R43 ;  /* 0x0000760418187816 */ /* 0x010fc8000000002b */
[----:B------:R-:W-:Y:S02]  /*29d0*/  PRMT R35, R35, 0x1054, R24 ;  /* 0x0000105423237816 */ /* 0x000fe40000000018 */
[----:B------:R-:W-:Y:S02]  /*29e0*/  PRMT R25, R25, 0x7604, R32 ;  /* 0x0000760419197816 */ /* 0x000fe40000000020 */
[----:B------:R-:W-:Y:S01]  /*29f0*/  PRMT R28, R31, 0x7604, R28 ;  /* 0x000076041f1c7816 */ /* 0x000fe2000000001c */
[----:B------:R-:W-:-:S03]  /*2a00*/  IDP.4A.U8.U8 R35, R35, R6, RZ ;  /* 0x0000000623237226 */ /* 0x000fc600000000ff */
[----:B------:R-:W-:Y:S02]  /*2a10*/  PRMT R25, R25, 0x1054, R28 ;  /* 0x0000105419197816 */ /* 0x000fe4000000001c */
[----:B------:R-:W-:Y:S02]  /*2a20*/  IADD3 R35, R37, R35, R48 ;  /* 0x0000002325237210 */ /* 0x000fe40007ffe030 */
[----:B------:R-:W-:Y:S01]  /*2a30*/  PRMT R15, R14, 0x7604, R11 ;  /* 0x000076040e0f7816 */ /* 0x000fe2000000000b */
[----:B------:R-:W-:Y:S01]  /*2a40*/  IDP.4A.U8.U8 R25, R25, R6, RZ ;  /* 0x0000000619197226 */ /* 0x000fe200000000ff */
[----:B------:R-:W-:-:S04]  /*2a50*/  PRMT R10, R16, 0x7604, R19 ;  /* 0x00007604100a7816 */ /* 0x000fc80000000013 */
[----:B------:R-:W-:-:S05]  /*2a60*/  PRMT R15, R15, 0x1054, R10 ;  /* 0x000010540f0f7816 */ /* 0x000fca000000000a */
[----:B------:R-:W-:-:S05]  /*2a70*/  IDP.4A.U8.U8 R10, R15, R6, RZ ;  /* 0x000000060f0a7226 */ /* 0x000fca00000000ff */
[----:B------:R-:W-:Y:S01]  /*2a80*/  IADD3 R48, R10, R25, R35 ;  /* 0x000000190a307210 */ /* 0x000fe20007ffe023 */
[----:B------:R-:W-:Y:S06]  /*2a90*/  @!P1 BRA `(.L_x_4145) ;  /* 0xfffffff400cc9947 */ /* 0x000fec000383ffff */
[----:B------:R-:W-:Y:S05]  /*2aa0*/  BSYNC B5 ;  /* 0x0000000000057941 */ /* 0x000fea0003800000 */
.L_x_4144:
[----:B------:R-:W-:Y:S02]  /*2ab0*/  MOV R16, R12 ;  /* 0x0000000c00107202 */ /* 0x000fe40000000f00 */
[----:B------:R-:W-:-:S07]  /*2ac0*/  MOV R17, R13 ;  /* 0x0000000d00117202 */ /* 0x000fce0000000f00 */
.L_x_4143:
[----:B------:R-:W-:Y:S05]  /*2ad0*/  BSYNC B4 ;  /* 0x0000000000047941 */ /* 0x000fea0003800000 */
.L_x_4142:
        /* <DEDUP_REMOVED lines=74> */
[----:B------:R-:W-:Y:S01]  /*2f80*/  IDP.4A.U8.U8 R23, R23, R6, RZ ;  /* 0x0000000617177226 */ /* 0x000fe200000000ff */
[----:B----4-:R-:W-:Y:S02]  /*2f90*/  PRMT R19, R20, 0x7604, R11 ;  /* 0x0000760414137816 */ /* 0x010fe4000000000b */
[----:B-----5:R-:W-:-:S04]  /*2fa0*/  PRMT R18, R14, 0x7604, R17 ;  /* 0x000076040e127816 */ /* 0x020fc80000000011 */
[----:B------:R-:W-:Y:S02]  /*2fb0*/  PRMT R19, R19, 0x1054, R18 ;  /* 0x0000105413137816 */ /* 0x000fe40000000012 */
[----:B------:R-:W-:-:S03]  /*2fc0*/  IADD3.X R17, RZ, R13, RZ, P1, !PT ;  /* 0x0000000dff117210 */ /* 0x000fc60000ffe4ff */
[----:B------:R-:W-:Y:S01]  /*2fd0*/  IDP.4A.U8.U8 R19, R19, R6, RZ ;  /* 0x0000000613137226 */ /* 0x000fe200000000ff */
[----:B------:R-:W-:-:S04]  /*2fe0*/  MOV R13, R17 ;  /* 0x00000011000d7202 */ /* 0x000fc80000000f00 */
[----:B------:R-:W-:-:S07]  /*2ff0*/  IADD3 R48, R19, R23, R48 ;  /* 0x0000001713307210 */ /* 0x000fce0007ffe030 */
.L_x_4147:
[----:B------:R-:W-:Y:S05]  /*3000*/  BSYNC B4 ;  /* 0x0000000000047941 */ /* 0x000fea0003800000 */
.L_x_4146:
[----:B------:R-:W-:-:S04]  /*3010*/  ISETP.NE.U32.AND P1, PT, R2, RZ, PT ;  /* 0x000000ff0200720c */ /* 0x000fc80003f25070 */
[----:B------:R-:W-:-:S13]  /*3020*/  ISETP.NE.OR.EX P0, PT, R7, RZ, P0, P1 ;  /* 0x000000ff0700720c */ /* 0x000fda0000705710 */
[----:B------:R-:W-:Y:S05]  /*3030*/  @!P0 BREAK B3 ;  /* 0x0000000000038942 */ /* 0x000fea0003800000 */
[----:B------:R-:W-:Y:S05]  /*3040*/  @!P0 BRA `(.L_x_4139) ;  /* 0x0000000000bc8947 */ /* 0x000fea0003800000 */
.L_x_4141:
[----:B------:R-:W-:Y:S05]  /*3050*/  BSYNC B3 ;  /* 0x0000000000037941 */ /* 0x000fea0003800000 */
.L_x_4140:
[----:B------:R-:W-:Y:S01]  /*3060*/  BSSY B3, `(.L_x_4148) ;  /* 0x000002b000037945 */ /* 0x000fe20003800000 */
.L_x_4149:
        /* <DEDUP_REMOVED lines=39> */
[----:B------:R-:W-:-:S05]  /*32e0*/  IDP.4A.U8.U8 R19, R19, R6, RZ ;  /* 0x0000000613137226 */ /* 0x000fca00000000ff */
[----:B------:R-:W-:Y:S01]  /*32f0*/  IADD3 R48, R19, R48, RZ ;  /* 0x0000003013307210 */ /* 0x000fe20007ffe0ff */
[----:B------:R-:W-:Y:S06]  /*3300*/  @P0 BRA `(.L_x_4149) ;  /* 0xfffffffc00580947 */ /* 0x000fec000383ffff */
[----:B------:R-:W-:Y:S05]  /*3310*/  BSYNC B3 ;  /* 0x0000000000037941 */ /* 0x000fea0003800000 */
.L_x_4148:
[----:B------:R-:W-:Y:S02]  /*3320*/  MOV R16, R12 ;  /* 0x0000000c00107202 */ /* 0x000fe40000000f00 */
[----:B------:R-:W-:-:S07]  /*3330*/  MOV R17, R13 ;  /* 0x0000000d00117202 */ /* 0x000fce0000000f00 */
.L_x_4139:
[----:B------:R-:W-:Y:S05]  /*3340*/  BSYNC B0 ;  /* 0x0000000000007941 */ /* 0x000fea0003800000 */
.L_x_4138:
        /* <DEDUP_REMOVED lines=35> */
[----:B--2---:R-:W-:-:S05]  /*3580*/  LOP3.LUT R0, R10, 0xff, RZ, 0xc0, !PT ;  /* 0x000000ff0a007812 */ /* 0x004fca00078ec0ff */
[----:B------:R-:W-:Y:S01]  /*3590*/  IMAD R48, R0, R5, R48 ;  /* 0x0000000500307224 */ /* 0x000fe200078e0230 */
[----:B---3--:R-:W-:-:S05]  /*35a0*/  @P0 LOP3.LUT R0, R6, 0xff, RZ, 0xc0, !PT ;  /* 0x000000ff06000812 */ /* 0x008fca00078ec0ff */
[----:B------:R-:W-:-:S07]  /*35b0*/  @P0 IMAD R48, R0, R5, R48 ;  /* 0x0000000500300224 */ /* 0x000fce00078e0230 */
.L_x_4137:
[----:B------:R-:W-:Y:S05]  /*35c0*/  BSYNC B1 ;  /* 0x0000000000017941 */ /* 0x000fea0003800000 */
.L_x_4136:
[----:B------:R0:W-:Y:S01]  /*35d0*/  STG.E.U8 desc[UR4][R8.64], R48 ;  /* 0x0000003008007986 */ /* 0x0001e2000c101104 */
[----:B------:R-:W-:-:S07]  /*35e0*/  IADD3 R3, R3, 0x80, RZ ;  /* 0x0000008003037810 */ /* 0x000fce0007ffe0ff */
.L_x_4134:
[----:B------:R-:W-:Y:S05]  /*35f0*/  BSYNC B2 ;  /* 0x0000000000027941 */ /* 0x000fea0003800000 */
.L_x_4133:
        /* <DEDUP_REMOVED lines=463> */
.L_x_4153:
        /* <DEDUP_REMOVED lines=67> */
.L_x_4163:
        /* <DEDUP_REMOVED lines=142> */
.L_x_4162:
[----:B------:R-:W-:Y:S02]  /*6000*/  MOV R16, R12 ;  /* 0x0000000c00107202 */ /* 0x000fe40000000f00 */
[----:B------:R-:W-:-:S07]  /*6010*/  MOV R17, R13 ;  /* 0x0000000d00117202 */ /* 0x000fce0000000f00 */
.L_x_4161:
[----:B------:R-:W-:Y:S05]  /*6020*/  BSYNC B5 ;  /* 0x0000000000057941 */ /* 0x000fea0003800000 */
.L_x_4160:
        /* <DEDUP_REMOVED lines=82> */
.L_x_4165:
[----:B------:R-:W-:Y:S05]  /*6550*/  BSYNC B5 ;  /* 0x0000000000057941 */ /* 0x000fea0003800000 */
.L_x_4164:
[----:B------:R-:W-:-:S04]  /*6560*/  ISETP.NE.U32.AND P1, PT, R2, RZ, PT ;  /* 0x000000ff0200720c */ /* 0x000fc80003f25070 */
[----:B------:R-:W-:-:S13]  /*6570*/  ISETP.NE.OR.EX P0, PT, R7, RZ, P0, P1 ;  /* 0x000000ff0700720c */ /* 0x000fda0000705710 */
[----:B------:R-:W-:Y:S05]  /*6580*/  @!P0 BREAK B2 ;  /* 0x0000000000028942 */ /* 0x000fea0003800000 */
[----:B------:R-:W-:Y:S05]  /*6590*/  @!P0 BRA `(.L_x_4157) ;  /* 0x0000000000bc8947 */ /* 0x000fea0003800000 */
.L_x_4159:
[----:B------:R-:W-:Y:S05]  /*65a0*/  BSYNC B2 ;  /* 0x0000000000027941 */ /* 0x000fea0003800000 */
.L_x_4158:
[----:B------:R-:W-:Y:S01]  /*65b0*/  BSSY B2, `(.L_x_4166) ;  /* 0x000002b000027945 */ /* 0x000fe20003800000 */
.L_x_4167:
        /* <DEDUP_REMOVED lines=43> */
.L_x_4166:
[----:B------:R-:W-:Y:S02]  /*6870*/  MOV R16, R12 ;  /* 0x0000000c00107202 */ /* 0x000fe40000000f00 */
[----:B------:R-:W-:-:S07]  /*6880*/  MOV R17, R13 ;  /* 0x0000000d00117202 */ /* 0x000fce0000000f00 */
.L_x_4157:
[----:B------:R-:W-:Y:S05]  /*6890*/  BSYNC B3 ;  /* 0x0000000000037941 */ /* 0x000fea0003800000 */
.L_x_4156:
        /* <DEDUP_REMOVED lines=39> */
.L_x_4155:
[----:B------:R-:W-:Y:S05]  /*6b10*/  BSYNC B4 ;  /* 0x0000000000047941 */ /* 0x000fea0003800000 */
.L_x_4154:
        /* <DEDUP_REMOVED lines=460> */
.L_x_4169:
        /* <DEDUP_REMOVED lines=67> */
.L_x_4179:
        /* <DEDUP_REMOVED lines=142> */
.L_x_4178:
[----:B------:R-:W-:Y:S02]  /*94f0*/  MOV R16, R12 ;  /* 0x0000000c00107202 */ /* 0x000fe40000000f00 */
[----:B------:R-:W-:-:S07]  /*9500*/  MOV R17, R13 ;  /* 0x0000000d00117202 */ /* 0x000fce0000000f00 */
.L_x_4177:
[----:B------:R-:W-:Y:S05]  /*9510*/  BSYNC B5 ;  /* 0x0000000000057941 */ /* 0x000fea0003800000 */
.L_x_4176:
        /* <DEDUP_REMOVED lines=82> */
.L_x_4181:
[----:B------:R-:W-:Y:S05]  /*9a40*/  BSYNC B5 ;  /* 0x0000000000057941 */ /* 0x000fea0003800000 */
.L_x_4180:
[----:B------:R-:W-:-:S04]  /*9a50*/  ISETP.NE.U32.AND P1, PT, R2, RZ, PT ;  /* 0x000000ff0200720c */ /* 0x000fc80003f25070 */
[----:B------:R-:W-:-:S13]  /*9a60*/  ISETP.NE.OR.EX P0, PT, R7, RZ, P0, P1 ;  /* 0x000000ff0700720c */ /* 0x000fda0000705710 */
[----:B------:R-:W-:Y:S05]  /*9a70*/  @!P0 BREAK B2 ;  /* 0x0000000000028942 */ /* 0x000fea0003800000 */
[----:B------:R-:W-:Y:S05]  /*9a80*/  @!P0 BRA `(.L_x_4173) ;  /* 0x0000000000c48947 */ /* 0x000fea0003800000 */
.L_x_4175:
[----:B------:R-:W-:Y:S05]  /*9a90*/  BSYNC B2 ;  /* 0x0000000000027941 */ /* 0x000fea0003800000 */
.L_x_4174:
[----:B------:R-:W-:Y:S01]  /*9aa0*/  BSSY B2, `(.L_x_4182) ;  /* 0x000002d000027945 */ /* 0x000fe20003800000 */
.L_x_4183:
        /* <DEDUP_REMOVED lines=41> */
[----:B------:R-:W-:-:S05]  /*9d40*/  IDP.4A.U8.U8 R19, R19, R6, RZ ;  /* 0x0000000613137226 */ /* 0x000fca00000000ff */
[----:B------:R-:W-:Y:S01]  /*9d50*/  IADD3 R48, R19, R48, RZ ;  /* 0x0000003013307210 */ /* 0x000fe20007ffe0ff */
[----:B------:R-:W-:Y:S06]  /*9d60*/  @P0 BRA `(.L_x_4183) ;  /* 0xfffffffc00500947 */ /* 0x000fec000383ffff */
[----:B------:R-:W-:Y:S05]  /*9d70*/  BSYNC B2 ;  /* 0x0000000000027941 */ /* 0x000fea0003800000 */
.L_x_4182:
[----:B------:R-:W-:Y:S02]  /*9d80*/  MOV R16, R12 ;  /* 0x0000000c00107202 */ /* 0x000fe40000000f00 */
[----:B------:R-:W-:-:S07]  /*9d90*/  MOV R17, R13 ;  /* 0x0000000d00117202 */ /* 0x000fce0000000f00 */
.L_x_4173:
[----:B------:R-:W-:Y:S05]  /*9da0*/  BSYNC B3 ;  /* 0x0000000000037941 */ /* 0x000fea0003800000 */
.L_x_4172:
        /* <DEDUP_REMOVED lines=39> */
.L_x_4171:
[----:B------:R-:W-:Y:S05]  /*a020*/  BSYNC B4 ;  /* 0x0000000000047941 */ /* 0x000fea0003800000 */
.L_x_4170:
[----:B------:R1:W-:Y:S01]  /*a030*/  STG.E.U8 desc[UR4][R8.64], R48 ;  /* 0x0000003008007986 */ /* 0x0003e2000c101104 */
[----:B------:R-:W-:-:S07]  /*a040*/  IADD3 R3, R3, 0x80, RZ ;  /* 0x0000008003037810 */ /* 0x000fce0007ffe0ff */
.L_x_4152:
        /* <DEDUP_REMOVED lines=458> */
.L_x_4185:
        /* <DEDUP_REMOVED lines=67> */
.L_x_4195:
        /* <DEDUP_REMOVED lines=142> */
.L_x_4194:
[----:B------:R-:W-:Y:S02]  /*ca00*/  MOV R16, R12 ;  /* 0x0000000c00107202 */ /* 0x000fe40000000f00 */
[----:B------:R-:W-:-:S07]  /*ca10*/  MOV R17, R13 ;  /* 0x0000000d00117202 */ /* 0x000fce0000000f00 */
.L_x_4193:
[----:B------:R-:W-:Y:S05]  /*ca20*/  BSYNC B5 ;  /* 0x0000000000057941 */ /* 0x000fea0003800000 */
.L_x_4192:
        /* <DEDUP_REMOVED lines=82> */
.L_x_4197:
[----:B------:R-:W-:Y:S05]  /*cf50*/  BSYNC B5 ;  /* 0x0000000000057941 */ /* 0x000fea0003800000 */
.L_x_4196:
[----:B------:R-:W-:-:S04]  /*cf60*/  ISETP.NE.U32.AND P1, PT, R2, RZ, PT ;  /* 0x000000ff0200720c */ /* 0x000fc80003f25070 */
[----:B------:R-:W-:-:S13]  /*cf70*/  ISETP.NE.OR.EX P0, PT, R7, RZ, P0, P1 ;  /* 0x000000ff0700720c */ /* 0x000fda0000705710 */
[----:B------:R-:W-:Y:S05]  /*cf80*/  @!P0 BREAK B2 ;  /* 0x0000000000028942 */ /* 0x000fea0003800000 */
[----:B------:R-:W-:Y:S05]  /*cf90*/  @!P0 BRA `(.L_x_4189) ;  /* 0x0000000000c48947 */ /* 0x000fea0003800000 */
.L_x_4191:
[----:B------:R-:W-:Y:S05]  /*cfa0*/  BSYNC B2 ;  /* 0x0000000000027941 */ /* 0x000fea0003800000 */
.L_x_4190:
[----:B------:R-:W-:Y:S01]  /*cfb0*/  BSSY B2, `(.L_x_4198) ;  /* 0x000002d000027945 */ /* 0x000fe20003800000 */
.L_x_4199:
        /* <DEDUP_REMOVED lines=45> */
.L_x_4198:
[----:B------:R-:W-:Y:S02]  /*d290*/  MOV R16, R12 ;  /* 0x0000000c00107202 */ /* 0x000fe40000000f00 */
[----:B------:R-:W-:-:S07]  /*d2a0*/  MOV R17, R13 ;  /* 0x0000000d00117202 */ /* 0x000fce0000000f00 */
.L_x_4189:
[----:B------:R-:W-:Y:S05]  /*d2b0*/  BSYNC B3 ;  /* 0x0000000000037941 */ /* 0x000fea0003800000 */
.L_x_4188:
        /* <DEDUP_REMOVED lines=39> */
.L_x_4187:
[----:B------:R-:W-:Y:S05]  /*d530*/  BSYNC B4 ;  /* 0x0000000000047941 */ /* 0x000fea0003800000 */
.L_x_4186:
[----:B------:R0:W-:Y:S01]  /*d540*/  STG.E.U8 desc[UR4][R8.64], R48 ;  /* 0x0000003008007986 */ /* 0x0001e2000c101104 */
[----:B------:R-:W-:-:S07]  /*d550*/  IADD3 R3, R3, 0x80, RZ ;  /* 0x0000008003037810 */ /* 0x000fce0007ffe0ff */
.L_x_4168:
        /* <DEDUP_REMOVED lines=458> */
.L_x_4201:
        /* <DEDUP_REMOVED lines=67> */
.L_x_4211:
        /* <DEDUP_REMOVED lines=142> */
.L_x_4210:
[----:B------:R-:W-:Y:S02]  /*ff10*/  MOV R16, R12 ;  /* 0x0000000c00107202 */ /* 0x000fe40000000f00 */
[----:B------:R-:W-:-:S07]  /*ff20*/  MOV R17, R13 ;  /* 0x0000000d00117202 */ /* 0x000fce0000000f00 */
.L_x_4209:
[----:B------:R-:W-:Y:S05]  /*ff30*/  BSYNC B5 ;  /* 0x0000000000057941 */ /* 0x000fea0003800000 */
.L_x_4208:
        /* <DEDUP_REMOVED lines=82> */
.L_x_4213:
[----:B------:R-:W-:Y:S05]  /*10460*/  BSYNC B5 ;  /* 0x0000000000057941 */ /* 0x000fea0003800000 */
.L_x_4212:
[----:B------:R-:W-:-:S04]  /*10470*/  ISETP.NE.U32.AND P1, PT, R2, RZ, PT ;  /* 0x000000ff0200720c */ /* 0x000fc80003f25070 */
[----:B------:R-:W-:-:S13]  /*10480*/  ISETP.NE.OR.EX P0, PT, R7, RZ, P0, P1 ;  /* 0x000000ff0700720c */ /* 0x000fda0000705710 */
[----:B------:R-:W-:Y:S05]  /*10490*/  @!P0 BREAK B2 ;  /* 0x0000000000028942 */ /* 0x000fea0003800000 */
[----:B------:R-:W-:Y:S05]  /*104a0*/  @!P0 BRA `(.L_x_4205) ;  /* 0x0000000000c48947 */ /* 0x000fea0003800000 */
.L_x_4207:
[----:B------:R-:W-:Y:S05]  /*104b0*/  BSYNC B2 ;  /* 0x0000000000027941 */ /* 0x000fea0003800000 */
.L_x_4206:
[----:B------:R-:W-:Y:S01]  /*104c0*/  BSSY B2, `(.L_x_4214) ;  /* 0x000002d000027945 */ /* 0x000fe20003800000 */
.L_x_4215:
        /* <DEDUP_REMOVED lines=45> */
.L_x_4214:
[----:B------:R-:W-:Y:S02]  /*107a0*/  MOV R16, R12 ;  /* 0x0000000c00107202 */ /* 0x000fe40000000f00 */
[----:B------:R-:W-:-:S07]  /*107b0*/  MOV R17, R13 ;  /* 0x0000000d00117202 */ /* 0x000fce0000000f00 */
.L_x_4205:
[----:B------:R-:W-:Y:S05]  /*107c0*/  BSYNC B3 ;  /* 0x0000000000037941 */ /* 0x000fea0003800000 */
.L_x_4204:
        /* <DEDUP_REMOVED lines=39> */
.L_x_4203:
[----:B------:R-:W-:Y:S05]  /*10a40*/  BSYNC B4 ;  /* 0x0000000000047941 */ /* 0x000fea0003800000 */
.L_x_4202:
[----:B------:R2:W-:Y:S01]  /*10a50*/  STG.E.U8 desc[UR4][R8.64], R48 ;  /* 0x0000003008007986 */ /* 0x0005e2000c101104 */
[----:B------:R-:W-:-:S07]  /*10a60*/  IADD3 R3, R3, 0x80, RZ ;  /* 0x0000008003037810 */ /* 0x000fce0007ffe0ff */
.L_x_4184:
        /* <DEDUP_REMOVED lines=459> */
.L_x_4217:
        /* <DEDUP_REMOVED lines=67> */
.L_x_4227:
        /* <DEDUP_REMOVED lines=142> */
.L_x_4226:
[----:B------:R-:W-:Y:S02]  /*13430*/  MOV R16, R12 ;  /* 0x0000000c00107202 */ /* 0x000fe40000000f00 */
[----:B------:R-:W-:-:S07]  /*13440*/  MOV R17, R13 ;  /* 0x0000000d00117202 */ /* 0x000fce0000000f00 */
.L_x_4225:
[----:B------:R-:W-:Y:S05]  /*13450*/  BSYNC B5 ;  /* 0x0000000000057941 */ /* 0x000fea0003800000 */
.L_x_4224:
        /* <DEDUP_REMOVED lines=82> */
.L_x_4229:
[----:B------:R-:W-:Y:S05]  /*13980*/  BSYNC B5 ;  /* 0x0000000000057941 */ /* 0x000fea0003800000 */
.L_x_4228:
[----:B------:R-:W-:-:S04]  /*13990*/  ISETP.NE.U32.AND P1, PT, R2, RZ, PT ;  /* 0x000000ff0200720c */ /* 0x000fc80003f25070 */
[----:B------:R-:W-:-:S13]  /*139a0*/  ISETP.NE.OR.EX P0, PT, R7, RZ, P0, P1 ;  /* 0x000000ff0700720c */ /* 0x000fda0000705710 */
[----:B------:R-:W-:Y:S05]  /*139b0*/  @!P0 BREAK B2 ;  /* 0x0000000000028942 */ /* 0x000fea0003800000 */
[----:B------:R-:W-:Y:S05]  /*139c0*/  @!P0 BRA `(.L_x_4221) ;  /* 0x0000000000c48947 */ /* 0x000fea0003800000 */
.L_x_4223:
[----:B------:R-:W-:Y:S05]  /*139d0*/  BSYNC B2 ;  /* 0x0000000000027941 */ /* 0x000fea0003800000 */
.L_x_4222:
[----:B------:R-:W-:Y:S01]  /*139e0*/  BSSY B2, `(.L_x_4230) ;  /* 0x000002d000027945 */ /* 0x000fe20003800000 */
.L_x_4231:
        /* <DEDUP_REMOVED lines=45> */
.L_x_4230:
[----:B------:R-:W-:Y:S02]  /*13cc0*/  MOV R16, R12 ;  /* 0x0000000c00107202 */ /* 0x000fe40000000f00 */
[----:B------:R-:W-:-:S07]  /*13cd0*/  MOV R17, R13 ;  /* 0x0000000d00117202 */ /* 0x000fce0000000f00 */
.L_x_4221:
[----:B------:R-:W-:Y:S05]  /*13ce0*/  BSYNC B3 ;  /* 0x0000000000037941 */ /* 0x000fea0003800000 */
.L_x_4220:
        /* <DEDUP_REMOVED lines=39> */
.L_x_4219:
[----:B------:R-:W-:Y:S05]  /*13f60*/  BSYNC B4 ;  /* 0x0000000000047941 */ /* 0x000fea0003800000 */
.L_x_4218:
[----:B------:R1:W-:Y:S01]  /*13f70*/  STG.E.U8 desc[UR4][R8.64], R48 ;  /* 0x0000003008007986 */ /* 0x0003e2000c101104 */
[----:B------:R-:W-:-:S07]  /*13f80*/  IADD3 R3, R3, 0x80, RZ ;  /* 0x0000008003037810 */ /* 0x000fce0007ffe0ff */
.L_x_4200:
[----:B------:R-:W-:-:S13]  /*13f90*/  ISETP.GE.AND P0, PT, R3, UR10, PT ;  /* 0x0000000a03007c0c */ /* 0x000fda000bf06270 */
[----:B------:R-:W-:Y:S05]  /*13fa0*/  @P0 BREAK B0 ;  /* 0x0000000000000942 */ /* 0x000fea0003800000 */
[----:B------:R-:W-:Y:S05]  /*13fb0*/  @P0 BRA `(.L_x_4216) ;  /* 0x0000003400400947 */ /* 0x000fea0003800000 */
[----:B------:R-:W-:Y:S05]  /*13fc0*/  BSYNC B0 ;  /* 0x0000000000007941 */ /* 0x000fea0003800000 */
.L_x_4151:
        /* <DEDUP_REMOVED lines=456> */
.L_x_4232:
        /* <DEDUP_REMOVED lines=67> */
.L_x_4242:
        /* <DEDUP_REMOVED lines=142> */
.L_x_4241:
[----:B------:R-:W-:Y:S02]  /*16960*/  MOV R16, R12 ;  /* 0x0000000c00107202 */ /* 0x000fe40000000f00 */
[----:B------:R-:W-:-:S07]  /*16970*/  MOV R17, R13 ;  /* 0x0000000d00117202 */ /* 0x000fce0000000f00 */
.L_x_4240:
[----:B------:R-:W-:Y:S05]  /*16980*/  BSYNC B5 ;  /* 0x0000000000057941 */ /* 0x000fea0003800000 */
.L_x_4239:
        /* <DEDUP_REMOVED lines=82> */
.L_x_4244:
[----:B------:R-:W-:Y:S05]  /*16eb0*/  BSYNC B5 ;  /* 0x0000000000057941 */ /* 0x000fea0003800000 */
.L_x_4243:
[----:B------:R-:W-:-:S04]  /*16ec0*/  ISETP.NE.U32.AND P1, PT, R2, RZ, PT ;  /* 0x000000ff0200720c */ /* 0x000fc80003f25070 */
[----:B------:R-:W-:-:S13]  /*16ed0*/  ISETP.NE.OR.EX P0, PT, R7, RZ, P0, P1 ;  /* 0x000000ff0700720c */ /* 0x000fda0000705710 */
[----:B------:R-:W-:Y:S05]  /*16ee0*/  @!P0 BREAK B2 ;  /* 0x0000000000028942 */ /* 0x000fea0003800000 */
[----:B------:R-:W-:Y:S05]  /*16ef0*/  @!P0 BRA `(.L_x_4236) ;  /* 0x0000000000c48947 */ /* 0x000fea0003800000 */
.L_x_4238:
[----:B------:R-:W-:Y:S05]  /*16f00*/  BSYNC B2 ;  /* 0x0000000000027941 */ /* 0x000fea0003800000 */
.L_x_4237:
[----:B------:R-:W-:Y:S01]  /*16f10*/  BSSY B2, `(.L_x_4245) ;  /* 0x000002d000027945 */ /* 0x000fe20003800000 */
.L_x_4246:
        /* <DEDUP_REMOVED lines=45> */
.L_x_4245:
[----:B------:R-:W-:Y:S02]  /*171f0*/  MOV R16, R12 ;  /* 0x0000000c00107202 */ /* 0x000fe40000000f00 */
[----:B------:R-:W-:-:S07]  /*17200*/  MOV R17, R13 ;  /* 0x0000000d00117202 */ /* 0x000fce0000000f00 */
.L_x_4236:
[----:B------:R-:W-:Y:S05]  /*17210*/  BSYNC B3 ;  /* 0x0000000000037941 */ /* 0x000fea0003800000 */
.L_x_4235:
        /* <DEDUP_REMOVED lines=39> */
.L_x_4234:
[----:B------:R-:W-:Y:S05]  /*17490*/  BSYNC B4 ;  /* 0x0000000000047941 */ /* 0x000fea0003800000 */
.L_x_4233:
[----:B------:R3:W-:Y:S01]  /*174a0*/  STG.E.U8 desc[UR4][R8.64], R48 ;  /* 0x0000003008007986 */ /* 0x0007e2000c101104 */
[----:B------:R-:W-:-:S07]  /*174b0*/  IADD3 R3, R3, 0x80, RZ ;  /* 0x0000008003037810 */ /* 0x000fce0007ffe0ff */
.L_x_4216:
[----:B------:R-:W-:Y:S05]  /*174c0*/  BSYNC B1 ;  /* 0x0000000000017941 */ /* 0x000fea0003800000 */
.L_x_4150:
        /* <DEDUP_REMOVED lines=459> */
.L_x_4247:
        /* <DEDUP_REMOVED lines=70> */
.L_x_4257:
        /* <DEDUP_REMOVED lines=126> */
[----:B------:R-:W-:-:S05]  /*19dc0*/  PRMT R24, R35, 0x1054, R24 ;  /* 0x0000105423187816 */ /* 0x000fca0000000018 */
[----:B------:R-:W-:Y:S01]  /*19dd0*/  IDP.4A.U8.U8 R24, R24, R5, RZ ;  /* 0x0000000518187226 */ /* 0x000fe200000000ff */
[----:B------:R-:W-:-:S04]  /*19de0*/  PRMT R25, R14, 0x7604, R25 ;  /* 0x000076040e197816 */ /* 0x000fc80000000019 */
[----:B------:R-:W-:Y:S02]  /*19df0*/  IADD3 R7, R34, R24, R7 ;  /* 0x0000001822077210 */ /* 0x000fe40007ffe007 */
[----:B------:R-:W-:-:S04]  /*19e00*/  PRMT R26, R31, 0x7604, R26 ;  /* 0x000076041f1a7816 */ /* 0x000fc8000000001a */
[----:B------:R-:W-:-:S05]  /*19e10*/  PRMT R26, R25, 0x1054, R26 ;  /* 0x00001054191a7816 */ /* 0x000fca000000001a */
[----:B------:R-:W-:Y:S01]  /*19e20*/  IDP.4A.U8.U8 R26, R26, R5, RZ ;  /* 0x000000051a1a7226 */ /* 0x000fe200000000ff */
[----:B------:R-:W-:Y:S02]  /*19e30*/  PRMT R15, R10, 0x7604, R17 ;  /* 0x000076040a0f7816 */ /* 0x000fe40000000011 */
[----:B------:R-:W-:-:S04]  /*19e40*/  PRMT R22, R22, 0x7604, R19 ;  /* 0x0000760416167816 */ /* 0x000fc80000000013 */
[----:B------:R-:W-:-:S05]  /*19e50*/  PRMT R22, R15, 0x1054, R22 ;  /* 0x000010540f167816 */ /* 0x000fca0000000016 */
[----:B------:R-:W-:-:S05]  /*19e60*/  IDP.4A.U8.U8 R11, R22, R5, RZ ;  /* 0x00000005160b7226 */ /* 0x000fca00000000ff */
[----:B------:R-:W-:Y:S01]  /*19e70*/  IADD3 R7, R11, R26, R7 ;  /* 0x0000001a0b077210 */ /* 0x000fe20007ffe007 */
[----:B------:R-:W-:Y:S06]  /*19e80*/  @!P1 BRA `(.L_x_4257) ;  /* 0xfffffff400d49947 */ /* 0x000fec000383ffff */
[----:B------:R-:W-:Y:S05]  /*19e90*/  BSYNC B5 ;  /* 0x0000000000057941 */ /* 0x000fea0003800000 */
.L_x_4256:
[----:B------:R-:W-:Y:S02]  /*19ea0*/  MOV R16, R12 ;  /* 0x0000000c00107202 */ /* 0x000fe40000000f00 */
[----:B------:R-:W-:-:S07]  /*19eb0*/  MOV R17, R13 ;  /* 0x0000000d00117202 */ /* 0x000fce0000000f00 */
.L_x_4255:
[----:B------:R-:W-:Y:S05]  /*19ec0*/  BSYNC B4 ;  /* 0x0000000000047941 */ /* 0x000fea0003800000 */
.L_x_4254:
        /* <DEDUP_REMOVED lines=82> */
.L_x_4259:
[----:B------:R-:W-:Y:S05]  /*1a3f0*/  BSYNC B4 ;  /* 0x0000000000047941 */ /* 0x000fea0003800000 */
.L_x_4258:
[----:B------:R-:W-:-:S04]  /*1a400*/  ISETP.NE.U32.AND P1, PT, R2, RZ, PT ;  /* 0x000000ff0200720c */ /* 0x000fc80003f25070 */
[----:B------:R-:W-:-:S13]  /*1a410*/  ISETP.NE.OR.EX P0, PT, R6, RZ, P0, P1 ;  /* 0x000000ff0600720c */ /* 0x000fda0000705710 */
[----:B------:R-:W-:Y:S05]  /*1a420*/  @!P0 BREAK B3 ;  /* 0x0000000000038942 */ /* 0x000fea0003800000 */
[----:B------:R-:W-:Y:S05]  /*1a430*/  @!P0 BRA `(.L_x_4251) ;  /* 0x0000000000bc8947 */ /* 0x000fea0003800000 */
.L_x_4253:
[----:B------:R-:W-:Y:S05]  /*1a440*/  BSYNC B3 ;  /* 0x0000000000037941 */ /* 0x000fea0003800000 */
.L_x_4252:
[----:B------:R-:W-:Y:S01]  /*1a450*/  BSSY B3, `(.L_x_4260) ;  /* 0x000002b000037945 */ /* 0x000fe20003800000 */
.L_x_4261:
        /* <DEDUP_REMOVED lines=43> */
.L_x_4260:
[----:B------:R-:W-:Y:S02]  /*1a710*/  MOV R16, R12 ;  /* 0x0000000c00107202 */ /* 0x000fe40000000f00 */
[----:B------:R-:W-:-:S07]  /*1a720*/  MOV R17, R13 ;  /* 0x0000000d00117202 */ /* 0x000fce0000000f00 */
.L_x_4251:
[----:B------:R-:W-:Y:S05]  /*1a730*/  BSYNC B1 ;  /* 0x0000000000017941 */ /* 0x000fea0003800000 */
.L_x_4250:
        /* <DEDUP_REMOVED lines=39> */
.L_x_4249:
[----:B------:R-:W-:Y:S05]  /*1a9b0*/  BSYNC B2 ;  /* 0x0000000000027941 */ /* 0x000fea0003800000 */
.L_x_4248:
[----:B------:R-:W-:Y:S05]  /*1a9c0*/  WARPSYNC.ALL ;  /* 0x0000000000007948 */ /* 0x000fea0003800000 */
[----:B------:R-:W-:Y:S01]  /*1a9d0*/  STG.E.U8 desc[UR4][R8.64], R7 ;  /* 0x0000000708007986 */ /* 0x000fe2000c101104 */
[----:B------:R-:W-:Y:S05]  /*1a9e0*/  EXIT ;  /* 0x000000000000794d */ /* 0x000fea0003800000 */
.L_x_4262:
        /* <DEDUP_REMOVED lines=9> */
.L_x_18563:


//--------------------- .text._ZN2at6native18elementwise_kernelILi128ELi4EZNS0_15gpu_kernel_implIZZNS0_73_GLOBAL__N__c8866d80_35_SparseBinaryOpIntersectionKernel_cu_f5210f67_363642_sparse_binary_op_intersection_kernel_implINS3_18CUDAKernelLauncherENS3_36CUDAValueSelectionIntersectionKernelINS3_9LhsProjOpEEElLl0EEEvRNS_6TensorERKS9_SC_RKSt6vectorIlSaIlEERKSt8optionalIS9_ESL_bbENKUlvE3_clEvEUllE_EEvRNS_18TensorIteratorBaseERKT_EUliE_EEviT1_ --------------------------
	.section	.text._ZN2at6native18elementwise_kernelILi128ELi4EZNS0_15gpu_kernel_implIZZNS0_73_GLOBAL__N__c8866d80_35_SparseBinaryOpIntersectionKernel_cu_f5210f67_363642_sparse_binary_op_intersection_kernel_implINS3_18CUDAKernelLauncherENS3_36CUDAValueSelectionIntersectionKernelINS3_9LhsProjOpEEElLl0EEEvRNS_6TensorERKS9_SC_RKSt6vectorIlSaIlEERKSt8optionalIS9_ESL_bbENKUlvE3_clEvEUllE_EEvRNS_18TensorIteratorBaseERKT_EUliE_EEviT1_,"ax",@progbits
	.align	128
        .global         _ZN2at6native18elementwise_kernelILi128ELi4EZNS0_15gpu_kernel_implIZZNS0_73_GLOBAL__N__c8866d80_35_SparseBinaryOpIntersectionKernel_cu_f5210f67_363642_sparse_binary_op_intersection_kernel_implINS3_18CUDAKernelLauncherENS3_36CUDAValueSelectionIntersectionKernelINS3_9LhsProjOpEEElLl0EEEvRNS_6TensorERKS9_SC_RKSt6vectorIlSaIlEERKSt8optionalIS9_ESL_bbENKUlvE3_clEvEUllE_EEvRNS_18TensorIteratorBaseERKT_EUliE_EEviT1_
        .type           _ZN2at6native18elementwise_kernelILi128ELi4EZNS0_15gpu_kernel_implIZZNS0_73_GLOBAL__N__c8866d80_35_SparseBinaryOpIntersectionKernel_cu_f5210f67_363642_sparse_binary_op_intersection_kernel_implINS3_18CUDAKernelLauncherENS3_36CUDAValueSelectionIntersectionKernelINS3_9LhsProjOpEEElLl0EEEvRNS_6TensorERKS9_SC_RKSt6vectorIlSaIlEERKSt8optionalIS9_ESL_bbENKUlvE3_clEvEUllE_EEvRNS_18TensorIteratorBaseERKT_EUliE_EEviT1_,@function
        .size           _ZN2at6native18elementwise_kernelILi128ELi4EZNS0_15gpu_kernel_implIZZNS0_73_GLOBAL__N__c8866d80_35_SparseBinaryOpIntersectionKernel_cu_f5210f67_363642_sparse_binary_op_intersection_kernel_implINS3_18CUDAKernelLauncherENS3_36CUDAValueSelectionIntersectionKernelINS3_9LhsProjOpEEElLl0EEEvRNS_6TensorERKS9_SC_RKSt6vectorIlSaIlEERKSt8optionalIS9_ESL_bbENKUlvE3_clEvEUllE_EEvRNS_18TensorIteratorBaseERKT_EUliE_EEviT1_,(.L_x_18564 - _ZN2at6native18elementwise_kernelILi128ELi4EZNS0_15gpu_kernel_implIZZNS0_73_GLOBAL__N__c8866d80_35_SparseBinaryOpIntersectionKernel_cu_f5210f67_363642_sparse_binary_op_intersection_kernel_implINS3_18CUDAKernelLauncherENS3_36CUDAValueSelectionIntersectionKernelINS3_9LhsProjOpEEElLl0EEEvRNS_6TensorERKS9_SC_RKSt6vectorIlSaIlEERKSt8optionalIS9_ESL_bbENKUlvE3_clEvEUllE_EEvRNS_18TensorIteratorBaseERKT_EUliE_EEviT1_)
        .other          _ZN2at6native18elementwise_kernelILi128ELi4EZNS0_15gpu_kernel_implIZZNS0_73_GLOBAL__N__c8866d80_35_SparseBinaryOpIntersectionKernel_cu_f5210f67_363642_sparse_binary_op_intersection_kernel_implINS3_18CUDAKernelLauncherENS3_36CUDAValueSelectionIntersectionKernelINS3_9LhsProjOpEEElLl0EEEvRNS_6TensorERKS9_SC_RKSt6vectorIlSaIlEERKSt8optionalIS9_ESL_bbENKUlvE3_clEvEUllE_EEvRNS_18TensorIteratorBaseERKT_EUliE_EEviT1_,@"STO_CUDA_ENTRY STV_DEFAULT"
_ZN2at6native18elementwise_kernelILi128ELi4EZNS0_15gpu_kernel_implIZZNS0_73_GLOBAL__N__c8866d80_35_SparseBinaryOpIntersectionKernel_cu_f5210f67_363642_sparse_binary_op_intersection_kernel_implINS3_18CUDAKernelLauncherENS3_36CUDAValueSelectionIntersectionKernelINS3_9LhsProjOpEEElLl0EEEvRNS_6TensorERKS9_SC_RKSt6vectorIlSaIlEERKSt8optionalIS9_ESL_bbENKUlvE3_clEvEUllE_EEvRNS_18TensorIteratorBaseERKT_EUliE_EEviT1_:
.text._ZN2at6native18elementwise_kernelILi128ELi4EZNS0_15gpu_kernel_implIZZNS0_73_GLOBAL__N__c8866d80_35_SparseBinaryOpIntersectionKernel_cu_f5210f67_363642_sparse_binary_op_intersection_kernel_implINS3_18CUDAKernelLauncherENS3_36CUDAValueSelectionIntersectionKernelINS3_9LhsProjOpEEElLl0EEEvRNS_6TensorERKS9_SC_RKSt6vectorIlSaIlEERKSt8optionalIS9_ESL_bbENKUlvE3_clEvEUllE_EEvRNS_18TensorIteratorBaseERKT_EUliE_EEviT1_:
[----:B------:R-:W0:Y:S01]  /*0000*/  LDC R1, c[0x0][0x28] ;  /* 0x00000a00ff017b82 */ /* 0x000e220000000800 */
[----:B------:R-:W1:Y:S01]  /*0010*/  S2R R17, SR_CTAID.X ;  /* 0x0000000000117919 */ /* 0x000e620000002500 */
[----:B------:R-:W-:Y:S01]  /*0020*/  ULDC UR4, c[0x0][0x210] ;  /* 0x0000840000047ab9 */ /* 0x000fe20000000800 */
[----:B------:R-:W-:Y:S01]  /*0030*/  ULDC.64 UR36, c[0x0][0x208] ;  /* 0x0000820000247ab9 */ /* 0x000fe20000000a00 */
[----:B------:R-:W-:Y:S01]  /*0040*/  BSSY B6, `(.L_x_4263) ;  /* 0x0000465000067945 */ /* 0x000fe20003800000 */
[----:B------:R-:W1:Y:S02]  /*0050*/  S2R R0, SR_TID.X ;  /* 0x0000000000007919 */ /* 0x000e640000002100 */
[----:B-1----:R-:W-:-:S05]  /*0060*/  IMAD R17, R17, 0x200, R0 ;  /* 0x0000020011117824 */ /* 0x002fca00078e0200 */
[----:B------:R-:W-:-:S13]  /*0070*/  ISETP.GE.AND P0, PT, R17, UR4, PT ;  /* 0x0000000411007c0c */ /* 0x000fda000bf06270 */
[----:B0-----:R-:W-:Y:S05]  /*0080*/  @P0 BRA `(.L_x_4264) ;  /* 0x0000004400800947 */ /* 0x001fea0003800000 */
[----:B------:R-:W0:Y:S01]  /*0090*/  LDC R6, c[0x0][0x218] ;  /* 0x00008600ff067b82 */ /* 0x000e220000000800 */
[----:B------:R-:W-:Y:S02]  /*00a0*/  IMAD.MOV.U32 R0, RZ, RZ, RZ ;  /* 0x000000ffff007224 */ /* 0x000fe400078e00ff */
[----:B------:R-:W-:Y:S01]  /*00b0*/  IMAD.MOV.U32 R16, RZ, RZ, RZ ;  /* 0x000000ffff107224 */ /* 0x000fe200078e00ff */
[----:B0-----:R-:W-:-:S13]  /*00c0*/  ISETP.NE.AND P0, PT, R6, RZ, PT ;  /* 0x000000ff0600720c */ /* 0x001fda0003f05270 */
[----:B------:R-:W-:Y:S05]  /*00d0*/  @!P0 BRA `(.L_x_4265) ;  /* 0x0000001000a88947 */ /* 0x000fea0003800000 */
        /* <DEDUP_REMOVED lines=18> */
[----:B------:R-:W-:-:S04]  /*0200*/  ULDC.64 UR4, c[0x0][0x350] ;  /* 0x0000d40000047ab9 */ /* 0x000fc80000000a00 */
[----:B------:R-:W-:-:S04]  /*0210*/  IMAD.MOV R2, RZ, RZ, -R5 ;  /* 0x000000ffff027224 */ /* 0x000fc800078e0a05 */
[----:B------:R-:W-:-:S04]  /*0220*/  IMAD R3, R2, UR6, R3 ;  /* 0x0000000602037c24 */ /* 0x000fc8000f8e0203 */
        /* <DEDUP_REMOVED lines=268> */
[----:B------:R-:W-:-:S09]  /*12f0*/  ULDC.64 UR4, c[0x0][0x340] ;  /* 0x0000d00000047ab9 */ /* 0x000fd20000000a00 */
[----:B------:R-:W-:Y:S01]  /*1300*/  IMAD.HI.U32 R2, R5, UR4, R4 ;  /* 0x0000000405027c27 */ /* 0x000fe2000f8e0004 */
[----:B------:R-:W-:-:S04]  /*1310*/  ULDC UR4, c[0x0][0x33c] ;  /* 0x0000cf0000047ab9 */ /* 0x000fc80000000800 */
[----:B------:R-:W-:-:S05]  /*1320*/  SHF.R.U32.HI R2, RZ, UR5, R2 ;  /* 0x00000005ff027c19 */ /* 0x000fca0008011602 */
[----:B------:R-:W-:-:S04]  /*1330*/  IMAD.MOV R3, RZ, RZ, -R2 ;  /* 0x000000ffff037224 */ /* 0x000fc800078e0a02 */
[----:B------:R-:W-:Y:S01]  /*1340*/  IMAD R5, R3, UR4, R5 ;  /* 0x0000000403057c24 */ /* 0x000fe2000f8e0205 */
[----:B------:R-:W-:-:S03]  /*1350*/  ULDC.64 UR4, c[0x0][0x408] ;  /* 0x0001020000047ab9 */ /* 0x000fc60000000a00 */
[C---:B------:R-:W-:Y:S02]  /*1360*/  IMAD R16, R5.reuse, UR4, R16 ;  /* 0x0000000405107c24 */ /* 0x040fe4000f8e0210 */
[----:B------:R-:W-:-:S07]  /*1370*/  IMAD R0, R5, UR5, R0 ;  /* 0x0000000505007c24 */ /* 0x000fce000f8e0200 */
.L_x_4265:
[----:B------:R-:W0:Y:S01]  /*1380*/  LDC.U8 R3, c[0x0][0x479] ;  /* 0x00011e40ff037b82 */ /* 0x000e220000000000 */
[----:B------:R-:W-:Y:S01]  /*1390*/  ULDC.64 UR4, c[0x0][0x410] ;  /* 0x0001040000047ab9 */ /* 0x000fe20000000a00 */
[----:B------:R-:W-:Y:S01]  /*13a0*/  ULDC.64 UR6, c[0x0][0x418] ;  /* 0x0001060000067ab9 */ /* 0x000fe20000000a00 */
[----:B------:R-:W-:Y:S02]  /*13b0*/  IADD3 R16, P1, R16, UR4, RZ ;  /* 0x0000000410107c10 */ /* 0x000fe4000ff3e0ff */
[----:B------:R-:W-:-:S03]  /*13c0*/  IADD3 R4, P2, R0, UR6, RZ ;  /* 0x0000000600047c10 */ /* 0x000fc6000ff5e0ff */
[----:B------:R-:W-:Y:S02]  /*13d0*/  IMAD.X R17, RZ, RZ, UR5, P1 ;  /* 0x00000005ff117e24 */ /* 0x000fe400088e06ff */
[----:B------:R-:W-:Y:S01]  /*13e0*/  IMAD.X R5, RZ, RZ, UR7, P2 ;  /* 0x00000007ff057e24 */ /* 0x000fe200090e06ff */
[----:B0-----:R-:W-:-:S04]  /*13f0*/  PRMT R2, R3, 0x9910, RZ ;  /* 0x0000991003027816 */ /* 0x001fc800000000ff */
[----:B------:R-:W-:-:S13]  /*1400*/  ISETP.GT.AND P0, PT, R2, 0x9, PT ;  /* 0x000000090200780c */ /* 0x000fda0003f04270 */
[----:B------:R-:W-:Y:S05]  /*1410*/  @P0 BRA `(.L_x_4266) ;  /* 0x0000000000e40947 */ /* 0x000fea0003800000 */
[----:B------:R-:W-:-:S13]  /*1420*/  ISETP.GT.AND P0, PT, R2, 0x4, PT ;  /* 0x000000040200780c */ /* 0x000fda0003f04270 */
[----:B------:R-:W-:Y:S05]  /*1430*/  @P0 BRA `(.L_x_4267) ;  /* 0x0000000000680947 */ /* 0x000fea0003800000 */
[----:B------:R-:W-:-:S13]  /*1440*/  ISETP.GT.AND P0, PT, R2, 0x1, PT ;  /* 0x000000010200780c */ /* 0x000fda0003f04270 */
[----:B------:R-:W-:Y:S05]  /*1450*/  @P0 BRA `(.L_x_4268) ;  /* 0x0000000000280947 */ /* 0x000fea0003800000 */
[----:B------:R-:W-:-:S13]  /*1460*/  ISETP.NE.AND P0, PT, R3, RZ, PT ;  /* 0x000000ff0300720c */ /* 0x000fda0003f05270 */
[----:B------:R-:W-:Y:S05]  /*1470*/  @!P0 BRA `(.L_x_4269) ;  /* 0x0000000000148947 */ /* 0x000fea0003800000 */
[----:B------:R-:W-:-:S13]  /*1480*/  ISETP.NE.AND P0, PT, R2, 0x1, PT ;  /* 0x000000010200780c */ /* 0x000fda0003f05270 */
[----:B------:R-:W-:Y:S05]  /*1490*/  @P0 BRA `(.L_x_4270) ;  /* 0x0000000c00080947 */ /* 0x000fea0003800000 */
[----:B------:R-:W2:Y:S02]  /*14a0*/  LDG.E.S8 R2, desc[UR36][R4.64] ;  /* 0x0000002404027981 */ /* 0x000ea4000c1e1300 */
[----:B--2---:R-:W-:Y:S01]  /*14b0*/  SHF.R.S32.HI R3, RZ, 0x1f, R2 ;  /* 0x0000001fff037819 */ /* 0x004fe20000011402 */
[----:B------:R-:W-:Y:S06]  /*14c0*/  BRA `(.L_x_4271) ;  /* 0x0000000c00547947 */ /* 0x000fec0003800000 */
.L_x_4269:
[----:B------:R0:W5:Y:S01]  /*14d0*/  LDG.E.U8 R2, desc[UR36][R4.64] ;  /* 0x0000002404027981 */ /* 0x000162000c1e1100 */
[----:B------:R-:W-:Y:S01]  /*14e0*/  MOV R3, RZ ;  /* 0x000000ff00037202 */ /* 0x000fe20000000f00 */
[----:B------:R-:W-:Y:S06]  /*14f0*/  BRA `(.L_x_4271) ;  /* 0x0000000c00487947 */ /* 0x000fec0003800000 */
.L_x_4268:
[----:B------:R-:W-:-:S13]  /*1500*/  ISETP.NE.AND P0, PT, R2, 0x2, PT ;  /* 0x000000020200780c */ /* 0x000fda0003f05270 */
[----:B------:R-:W-:Y:S05]  /*1510*/  @!P0 BRA `(.L_x_4272) ;  /* 0x0000000000248947 */ /* 0x000fea0003800000 */
[----:B------:R-:W-:-:S13]  /*1520*/  ISETP.NE.AND P0, PT, R2, 0x3, PT ;  /* 0x000000030200780c */ /* 0x000fda0003f05270 */
[----:B------:R-:W-:Y:S05]  /*1530*/  @!P0 BRA `(.L_x_4273) ;  /* 0x0000000000108947 */ /* 0x000fea0003800000 */
[----:B------:R-:W-:-:S13]  /*1540*/  ISETP.NE.AND P0, PT, R2, 0x4, PT ;  /* 0x000000040200780c */ /* 0x000fda0003f05270 */
[----:B------:R-:W-:Y:S05]  /*1550*/  @P0 BRA `(.L_x_4270) ;  /* 0x0000000800d80947 */ /* 0x000fea0003800000 */
[----:B------:R0:W5:Y:S01]  /*1560*/  LDG.E.64 R2, desc[UR36][R4.64] ;  /* 0x0000002404027981 */ /* 0x000162000c1e1b00 */
[----:B------:R-:W-:Y:S05]  /*1570*/  BRA `(.L_x_4271) ;  /* 0x0000000c00287947 */ /* 0x000fea0003800000 */
.L_x_4273:
[----:B------:R-:W2:Y:S02]  /*1580*/  LDG.E R2, desc[UR36][R4.64] ;  /* 0x0000002404027981 */ /* 0x000ea4000c1e1900 */
[----:B--2---:R-:W-:Y:S01]  /*1590*/  SHF.R.S32.HI R3, RZ, 0x1f, R2 ;  /* 0x0000001fff037819 */ /* 0x004fe20000011402 */
[----:B------:R-:W-:Y:S06]  /*15a0*/  BRA `(.L_x_4271) ;  /* 0x0000000c001c7947 */ /* 0x000fec0003800000 */
.L_x_4272:
[----:B------:R-:W2:Y:S02]  /*15b0*/  LDG.E.S16 R2, desc[UR36][R4.64] ;  /* 0x0000002404027981 */ /* 0x000ea4000c1e1700 */
[----:B--2---:R-:W-:Y:S01]  /*15c0*/  SHF.R.S32.HI R3, RZ, 0x1f, R2 ;  /* 0x0000001fff037819 */ /* 0x004fe20000011402 */
[----:B------:R-:W-:Y:S06]  /*15d0*/  BRA `(.L_x_4271) ;  /* 0x0000000c00107947 */ /* 0x000fec0003800000 */
.L_x_4267:
[----:B------:R-:W-:-:S13]  /*15e0*/  ISETP.GT.AND P0, PT, R2, 0x6, PT ;  /* 0x000000060200780c */ /* 0x000fda0003f04270 */
[----:B------:R-:W-:Y:S05]  /*15f0*/  @P0 BRA `(.L_x_4274) ;  /* 0x00000000002c0947 */ /* 0x000fea0003800000 */
[----:B------:R-:W-:-:S13]  /*1600*/  ISETP.NE.AND P0, PT, R2, 0x5, PT ;  /* 0x000000050200780c */ /* 0x000fda0003f05270 */
[----:B------:R-:W-:Y:S05]  /*1610*/  @!P0 BRA `(.L_x_4275) ;  /* 0x0000000000148947 */ /* 0x000fea0003800000 */
[----:B------:R-:W-:-:S13]  /*1620*/  ISETP.NE.AND P0, PT, R2, 0x6, PT ;  /* 0x000000060200780c */ /* 0x000fda0003f05270 */
[----:B------:R-:W-:Y:S05]  /*1630*/  @P0 BRA `(.L_x_4270) ;  /* 0x0000000800a00947 */ /* 0x000fea0003800000 */
[----:B------:R-:W2:Y:S02]  /*1640*/  LDG.E R2, desc[UR36][R4.64] ;  /* 0x0000002404027981 */ /* 0x000ea4000c1e1900 */
[----:B--2---:R-:W0:Y:S01]  /*1650*/  F2I.S64.TRUNC R2, R2 ;  /* 0x0000000200027311 */ /* 0x004e22000020d900 */
[----:B------:R-:W-:Y:S05]  /*1660*/  BRA `(.L_x_4271) ;  /* 0x0000000800ec7947 */ /* 0x000fea0003800000 */
.L_x_4275:
[----:B------:R-:W2:Y:S02]  /*1670*/  LDG.E.U16 R4, desc[UR36][R4.64] ;  /* 0x0000002404047981 */ /* 0x000ea4000c1e1500 */
[----:B--2---:R-:W-:-:S06]  /*1680*/  HADD2.F32 R2, -RZ, R4.H0_H0 ;  /* 0x20000004ff027230 */ /* 0x004fcc0000004100 */
[----:B------:R-:W0:Y:S01]  /*1690*/  F2I.S64.TRUNC R2, R2 ;  /* 0x0000000200027311 */ /* 0x000e22000020d900 */
[----:B------:R-:W-:Y:S05]  /*16a0*/  BRA `(.L_x_4271) ;  /* 0x0000000800dc7947 */ /* 0x000fea0003800000 */
.L_x_4274:
[----:B------:R-:W-:-:S13]  /*16b0*/  ISETP.NE.AND P0, PT, R2, 0x7, PT ;  /* 0x000000070200780c */ /* 0x000fda0003f05270 */
[----:B------:R-:W-:Y:S05]  /*16c0*/  @!P0 BRA `(.L_x_4276) ;  /* 0x00000000002c8947 */ /* 0x000fea0003800000 */
[----:B------:R-:W-:-:S13]  /*16d0*/  ISETP.NE.AND P0, PT, R2, 0x8, PT ;  /* 0x000000080200780c */ /* 0x000fda0003f05270 */
[----:B------:R-:W-:Y:S05]  /*16e0*/  @!P0 BRA `(.L_x_4277) ;  /* 0x0000000000148947 */ /* 0x000fea0003800000 */
[----:B------:R-:W-:-:S13]  /*16f0*/  ISETP.NE.AND P0, PT, R2, 0x9, PT ;  /* 0x000000090200780c */ /* 0x000fda0003f05270 */
[----:B------:R-:W-:Y:S05]  /*1700*/  @P0 BRA `(.L_x_4270) ;  /* 0x00000008006c0947 */ /* 0x000fea0003800000 */
[----:B------:R-:W2:Y:S02]  /*1710*/  LDG.E R2, desc[UR36][R4.64] ;  /* 0x0000002404027981 */ /* 0x000ea4000c1e1900 */
[----:B--2---:R-:W0:Y:S01]  /*1720*/  F2I.S64.TRUNC R2, R2 ;  /* 0x0000000200027311 */ /* 0x004e22000020d900 */
[----:B------:R-:W-:Y:S05]  /*1730*/  BRA `(.L_x_4271) ;  /* 0x0000000800b87947 */ /* 0x000fea0003800000 */
.L_x_4277:
[----:B------:R-:W2:Y:S02]  /*1740*/  LDG.E.U16 R4, desc[UR36][R4.64] ;  /* 0x0000002404047981 */ /* 0x000ea4000c1e1500 */
[----:B--2---:R-:W-:-:S06]  /*1750*/  HADD2.F32 R2, -RZ, R4.H0_H0 ;  /* 0x20000004ff027230 */ /* 0x004fcc0000004100 */
[----:B------:R-:W0:Y:S01]  /*1760*/  F2I.S64.TRUNC R2, R2 ;  /* 0x0000000200027311 */ /* 0x000e22000020d900 */
[----:B------:R-:W-:Y:S05]  /*1770*/  BRA `(.L_x_4271) ;  /* 0x0000000800a87947 */ /* 0x000fea0003800000 */
.L_x_4276:
[----:B------:R-:W2:Y:S02]  /*1780*/  LDG.E.64 R2, desc[UR36][R4.64] ;  /* 0x0000002404027981 */ /* 0x000ea4000c1e1b00 */
[----:B--2---:R-:W0:Y:S01]  /*1790*/  F2I.S64.F64.TRUNC R2, R2 ;  /* 0x0000000200027311 */ /* 0x004e22000030d900 */
[----:B------:R-:W-:Y:S05]  /*17a0*/  BRA `(.L_x_4271) ;  /* 0x00000008009c7947 */ /* 0x000fea0003800000 */
.L_x_4266:
[----:B------:R-:W-:-:S13]  /*17b0*/  ISETP.GT.AND P0, PT, R2, 0x18, PT ;  /* 0x000000180200780c */ /* 0x000fda0003f04270 */
[----:B------:R-:W-:Y:S05]  /*17c0*/  @P0 BRA `(.L_x_4278) ;  /* 0x0000000000ec0947 */ /* 0x000fea0003800000 */
[----:B------:R-:W-:-:S13]  /*17d0*/  ISETP.GT.AND P0, PT, R2, 0xe, PT ;  /* 0x0000000e0200780c */ /* 0x000fda0003f04270 */
[----:B------:R-:W-:Y:S05]  /*17e0*/  @P0 BRA `(.L_x_4279) ;  /* 0x0000000000300947 */ /* 0x000fea0003800000 */
[----:B------:R-:W-:-:S13]  /*17f0*/  ISETP.NE.AND P0, PT, R2, 0xa, PT ;  /* 0x0000000a0200780c */ /* 0x000fda0003f05270 */
[----:B------:R-:W-:Y:S05]  /*1800*/  @!P0 BRA `(.L_x_4280) ;  /* 0x00000000001c8947 */ /* 0x000fea0003800000 */
[----:B------:R-:W-:-:S13]  /*1810*/  ISETP.NE.AND P0, PT, R2, 0xb, PT ;  /* 0x0000000b0200780c */ /* 0x000fda0003f05270 */
[----:B------:R-:W-:Y:S05]  /*1820*/  @P0 BRA `(.L_x_4270) ;  /* 0x0000000800240947 */ /* 0x000fea0003800000 */
[----:B------:R-:W2:Y:S01]  /*1830*/  LDG.E.U8 R4, desc[UR36][R4.64] ;  /* 0x0000002404047981 */ /* 0x000ea2000c1e1100 */
[----:B------:R-:W-:Y:S01]  /*1840*/  IMAD.MOV.U32 R3, RZ, RZ, RZ ;  /* 0x000000ffff037224 */ /* 0x000fe200078e00ff */
[----:B--2---:R-:W-:-:S04]  /*1850*/  ISETP.NE.AND P0, PT, R4, RZ, PT ;  /* 0x000000ff0400720c */ /* 0x004fc80003f05270 */
[----:B------:R-:W-:Y:S01]  /*1860*/  SEL R2, RZ, 0x1, !P0 ;  /* 0x00000001ff027807 */ /* 0x000fe20004000000 */
[----:B------:R-:W-:Y:S08]  /*1870*/  BRA `(.L_x_4271) ;  /* 0x0000000800687947 */ /* 0x000ff00003800000 */
.L_x_4280:
[----:B------:R-:W2:Y:S02]  /*1880*/  LDG.E.64 R2, desc[UR36][R4.64] ;  /* 0x0000002404027981 */ /* 0x000ea4000c1e1b00 */
[----:B--2---:R-:W0:Y:S01]  /*1890*/  F2I.S64.F64.TRUNC R2, R2 ;  /* 0x0000000200027311 */ /* 0x004e22000030d900 */
[----:B------:R-:W-:Y:S05]  /*18a0*/  BRA `(.L_x_4271) ;  /* 0x00000008005c7947 */ /* 0x000fea0003800000 */
.L_x_4279:
[----:B------:R-:W-:-:S13]  /*18b0*/  ISETP.NE.AND P0, PT, R2, 0xf, PT ;  /* 0x0000000f0200780c */ /* 0x000fda0003f05270 */
[----:B------:R-:W-:Y:S05]  /*18c0*/  @!P0 BRA `(.L_x_4281) ;  /* 0x00000000009c8947 */ /* 0x000fea0003800000 */
[----:B------:R-:W-:-:S13]  /*18d0*/  ISETP.NE.AND P0, PT, R2, 0x17, PT ;  /* 0x000000170200780c */ /* 0x000fda0003f05270 */
[----:B------:R-:W-:Y:S05]  /*18e0*/  @!P0 BRA `(.L_x_4282) ;  /* 0x00000000005c8947 */ /* 0x000fea0003800000 */
[----:B------:R-:W-:-:S13]  /*18f0*/  ISETP.NE.AND P0, PT, R2, 0x18, PT ;  /* 0x000000180200780c */ /* 0x000fda0003f05270 */
[----:B------:R-:W-:Y:S05]  /*1900*/  @P0 BRA `(.L_x_4270) ;  /* 0x0000000400ec0947 */ /* 0x000fea0003800000 */
[----:B------:R-:W2:Y:S01]  /*1910*/  LDG.E.U8 R0, desc[UR36][R4.64] ;  /* 0x0000002404007981 */ /* 0x000ea2000c1e1100 */
[----:B------:R-:W-:Y:S01]  /*1920*/  MOV R8, 0xff800000 ;  /* 0xff80000000087802 */ /* 0x000fe20000000f00 */
[----:B--2---:R-:W-:-:S05]  /*1930*/  IMAD.SHL.U32 R0, R0, 0x1000000, RZ ;  /* 0x0100000000007824 */ /* 0x004fca00078e00ff */
[----:B------:R-:W-:-:S04]  /*1940*/  LOP3.LUT R2, R0, 0x7f000000, RZ, 0xc0, !PT ;  /* 0x7f00000000027812 */ /* 0x000fc800078ec0ff */
[----:B------:R-:W0:Y:S01]  /*1950*/  FLO.U32 R3, R2 ;  /* 0x0000000200037300 */ /* 0x000e2200000e0000 */
[----:B------:R-:W-:-:S05]  /*1960*/  VIADD R6, R2, 0x1000000 ;  /* 0x0100000002067836 */ /* 0x000fca0000000000 */
[----:B------:R-:W-:Y:S02]  /*1970*/  SHF.R.S32.HI R6, RZ, 0x8, R6 ;  /* 0x00000008ff067819 */ /* 0x000fe40000011406 */
[----:B0-----:R-:W-:-:S04]  /*1980*/  IADD3 R3, -R3, 0x1f, RZ ;  /* 0x0000001f03037810 */ /* 0x001fc80007ffe1ff */
[C---:B------:R-:W-:Y:S01]  /*1990*/  ISETP.GT.U32.AND P0, PT, R3.reuse, 0x4, PT ;  /* 0x000000040300780c */ /* 0x040fe20003f04070 */
[----:B------:R-:W-:-:S05]  /*19a0*/  VIADD R3, R3, 0xfffffffc ;  /* 0xfffffffc03037836 */ /* 0x000fca0000000000 */
[----:B------:R-:W-:-:S04]  /*19b0*/  SEL R3, R3, RZ, P0 ;  /* 0x000000ff03037207 */ /* 0x000fc80000000000 */
[C---:B------:R-:W-:Y:S01]  /*19c0*/  SHF.L.U32 R4, R2.reuse, R3, RZ ;  /* 0x0000000302047219 */ /* 0x040fe200000006ff */
[----:B------:R-:W-:Y:S02]  /*19d0*/  IMAD R7, R3, R8, 0x3c000000 ;  /* 0x3c00000003077424 */ /* 0x000fe400078e0208 */
[----:B------:R-:W-:-:S03]  /*19e0*/  VIADD R3, R2, 0xffffffff ;  /* 0xffffffff02037836 */ /* 0x000fc60000000000 */
[----:B------:R-:W-:Y:S02]  /*19f0*/  LEA.HI R7, R4, R7, RZ, 0x1c ;  /* 0x0000000704077211 */ /* 0x000fe400078fe0ff */
[----:B------:R-:W-:Y:S02]  /*1a00*/  SHF.R.S32.HI R3, RZ, 0x1f, R3 ;  /* 0x0000001fff037819 */ /* 0x000fe40000011403 */
[----:B------:R-:W-:-:S04]  /*1a10*/  LOP3.LUT R6, R7, 0x7f800000, R6, 0xf8, !PT ;  /* 0x7f80000007067812 */ /* 0x000fc800078ef806 */
[----:B------:R-:W-:-:S04]  /*1a20*/  LOP3.LUT R3, R6, R3, RZ, 0x30, !PT ;  /* 0x0000000306037212 */ /* 0x000fc800078e30ff */
[----:B------:R-:W-:-:S06]  /*1a30*/  LOP3.LUT R3, R3, 0x80000000, R0, 0xf8, !PT ;  /* 0x8000000003037812 */ /* 0x000fcc00078ef800 */
[----:B------:R-:W0:Y:S01]  /*1a40*/  F2I.S64.TRUNC R2, R3 ;  /* 0x0000000300027311 */ /* 0x000e22000020d900 */
[----:B------:R-:W-:Y:S05]  /*1a50*/  BRA `(.L_x_4271) ;  /* 0x0000000400f07947 */ /* 0x000fea0003800000 */
.L_x_4282:
[----:B------:R-:W2:Y:S02]  /*1a60*/  LDG.E.U8 R3, desc[UR36][R4.64] ;  /* 0x0000002404037981 */ /* 0x000ea4000c1e1100 */
[----:B--2---:R-:W-:-:S05]  /*1a70*/  IMAD.SHL.U32 R0, R3, 0x2000000, RZ ;  /* 0x0200000003007824 */ /* 0x004fca00078e00ff */
[----:B------:R-:W-:-:S13]  /*1a80*/  ISETP.GE.U32.AND P0, PT, R0, 0x8000000, PT ;  /* 0x080000000000780c */ /* 0x000fda0003f06070 */
[C---:B------:R-:W-:Y:S01]  /*1a90*/  @!P0 IMAD.SHL.U32 R0, R3.reuse, 0x100, RZ ;  /* 0x0000010003008824 */ /* 0x040fe200078e00ff */
[C---:B------:R-:W-:Y:S01]  /*1aa0*/  @P0 SHF.L.U32 R2, R3.reuse, 0x15, RZ ;  /* 0x0000001503020819 */ /* 0x040fe200000006ff */
[----:B------:R-:W-:-:S03]  /*1ab0*/  IMAD.SHL.U32 R3, R3, 0x1000000, RZ ;  /* 0x0100000003037824 */ /* 0x000fc600078e00ff */
[----:B------:R-:W-:Y:S02]  /*1ac0*/  @!P0 LOP3.LUT R0, R0, 0x7f00, RZ, 0xc0, !PT ;  /* 0x00007f0000008812 */ /* 0x000fe400078ec0ff */
[----:B------:R-:W-:Y:S02]  /*1ad0*/  @P0 LOP3.LUT R2, R2, 0x70000000, RZ, 0xfc, !PT ;  /* 0x7000000002020812 */ /* 0x000fe400078efcff */
[----:B------:R-:W-:-:S03]  /*1ae0*/  @!P0 LOP3.LUT R0, R0, 0x3f000000, RZ, 0xfc, !PT ;  /* 0x3f00000000008812 */ /* 0x000fc600078efcff */
[----:B------:R-:W-:Y:S02]  /*1af0*/  @P0 FMUL.FTZ R2, R2, 1.9259299443872358531e-34 ;  /* 0x0780000002020820 */ /* 0x000fe40000410000 */
[----:B------:R-:W-:-:S05]  /*1b00*/  @!P0 FADD.FTZ R2, R0, -0.5 ;  /* 0xbf00000000028421 */ /* 0x000fca0000010000 */
[----:B------:R-:W-:-:S06]  /*1b10*/  LOP3.LUT R2, R2, 0x80000000, R3, 0xf8, !PT ;  /* 0x8000000002027812 */ /* 0x000fcc00078ef803 */
[----:B------:R-:W0:Y:S01]  /*1b20*/  F2I.S64.TRUNC R2, R2 ;  /* 0x0000000200027311 */ /* 0x000e22000020d900 */
[----:B------:R-:W-:Y:S05]  /*1b30*/  BRA `(.L_x_4271) ;  /* 0x0000000400b87947 */ /* 0x000fea0003800000 */
.L_x_4281:
[----:B------:R-:W2:Y:S02]  /*1b40*/  LDG.E.U16 R2, desc[UR36][R4.64] ;  /* 0x0000002404027981 */ /* 0x000ea4000c1e1500 */
[----:B--2---:R-:W-:-:S06]  /*1b50*/  IMAD.U32 R2, R2, 0x10000, RZ ;  /* 0x0001000002027824 */ /* 0x004fcc00078e00ff */
[----:B------:R-:W0:Y:S01]  /*1b60*/  F2I.S64.TRUNC R2, R2 ;  /* 0x0000000200027311 */ /* 0x000e22000020d900 */
[----:B------:R-:W-:Y:S05]  /*1b70*/  BRA `(.L_x_4271) ;  /* 0x0000000400a87947 */ /* 0x000fea0003800000 */
.L_x_4278:
[----:B------:R-:W-:-:S13]  /*1b80*/  ISETP.GT.AND P0, PT, R2, 0x1b, PT ;  /* 0x0000001b0200780c */ /* 0x000fda0003f04270 */
[----:B------:R-:W-:Y:S05]  /*1b90*/  @P0 BRA `(.L_x_4283) ;  /* 0x0000000400040947 */ /* 0x000fea0003800000 */
[----:B------:R-:W-:-:S13]  /*1ba0*/  ISETP.NE.AND P0, PT, R2, 0x19, PT ;  /* 0x000000190200780c */ /* 0x000fda0003f05270 */
[----:B------:R-:W-:Y:S05]  /*1bb0*/  @!P0 BRA `(.L_x_4284) ;  /* 0x00000000008c8947 */ /* 0x000fea0003800000 */
[----:B------:R-:W-:-:S13]  /*1bc0*/  ISETP.NE.AND P0, PT, R2, 0x1a, PT ;  /* 0x0000001a0200780c */ /* 0x000fda0003f05270 */
[----:B------:R-:W-:Y:S05]  /*1bd0*/  @!P0 BRA `(.L_x_4285) ;  /* 0x0000000000148947 */ /* 0x000fea0003800000 */
[----:B------:R-:W-:-:S13]  /*1be0*/  ISETP.NE.AND P0, PT, R2, 0x1b, PT ;  /* 0x0000001b0200780c */ /* 0x000fda0003f05270 */
[----:B------:R-:W-:Y:S05]  /*1bf0*/  @P0 BRA `(.L_x_4270) ;  /* 0x0000000400300947 */ /* 0x000fea0003800000 */
[----:B------:R0:W5:Y:S01]  /*1c00*/  LDG.E.U16 R2, desc[UR36][R4.64] ;  /* 0x0000002404027981 */ /* 0x000162000c1e1500 */
[----:B------:R-:W-:Y:S01]  /*1c10*/  HFMA2.MMA R3, -RZ, RZ, 0, 0 ;  /* 0x00000000ff037435 */ /* 0x000fe200000001ff */
[----:B------:R-:W-:Y:S10]  /*1c20*/  BRA `(.L_x_4271) ;  /* 0x00000004007c7947 */ /* 0x000ff40003800000 */
.L_x_4285:
[----:B------:R-:W2:Y:S01]  /*1c30*/  LDG.E.U8 R4, desc[UR36][R4.64] ;  /* 0x0000002404047981 */ /* 0x000ea2000c1e1100 */
[----:B------:R-:W-:Y:S01]  /*1c40*/  BSSY B0, `(.L_x_4286) ;  /* 0x0000018000007945 */ /* 0x000fe20003800000 */
[----:B------:R-:W-:Y:S01]  /*1c50*/  IMAD.MOV.U32 R2, RZ, RZ, RZ ;  /* 0x000000ffff027224 */ /* 0x000fe200078e00ff */
[----:B--2---:R-:W-:-:S13]  /*1c60*/  ISETP.NE.AND P0, PT, R4, RZ, PT ;  /* 0x000000ff0400720c */ /* 0x004fda0003f05270 */
[----:B------:R-:W-:Y:S05]  /*1c70*/  @!P0 BRA `(.L_x_4287) ;  /* 0x0000000000508947 */ /* 0x000fea0003800000 */
[----:B------:R-:W-:-:S13]  /*1c80*/  ISETP.NE.AND P0, PT, R4, 0x80, PT ;  /* 0x000000800400780c */ /* 0x000fda0003f05270 */
[----:B------:R-:W-:Y:S01]  /*1c90*/  @!P0 IMAD.MOV.U32 R2, RZ, RZ, 0x7f800001 ;  /* 0x7f800001ff028424 */ /* 0x000fe200078e00ff */
[----:B------:R-:W-:Y:S06]  /*1ca0*/  @!P0 BRA `(.L_x_4287) ;  /* 0x0000000000448947 */ /* 0x000fec0003800000 */
[C---:B------:R-:W-:Y:S01]  /*1cb0*/  LOP3.LUT P0, R0, R4.reuse, 0x78, RZ, 0xc0, !PT ;  /* 0x0000007804007812 */ /* 0x040fe2000780c0ff */
[----:B------:R-:W-:Y:S01]  /*1cc0*/  BSSY B1, `(.L_x_4288) ;  /* 0x000000c000017945 */ /* 0x000fe20003800000 */
[----:B------:R-:W-:Y:S02]  /*1cd0*/  SHF.R.U32.HI R3, RZ, 0x7, R4 ;  /* 0x00000007ff037819 */ /* 0x000fe40000011604 */
[----:B------:R-:W-:Y:S02]  /*1ce0*/  LOP3.LUT R2, R4, 0x7, RZ, 0xc0, !PT ;  /* 0x0000000704027812 */ /* 0x000fe400078ec0ff */
[----:B------:R-:W-:Y:S01]  /*1cf0*/  SHF.R.U32.HI R0, RZ, 0x3, R0 ;  /* 0x00000003ff007819 */ /* 0x000fe20000011600 */
[----:B------:R-:W-:-:S06]  /*1d00*/  IMAD.U32 R4, R3, -0x80000000, RZ ;  /* 0x8000000003047824 */ /* 0x000fcc00078e00ff */
[----:B------:R-:W-:Y:S05]  /*1d10*/  @P0 BRA `(.L_x_4289) ;  /* 0x0000000000180947 */ /* 0x000fea0003800000 */
[----:B------:R-:W0:Y:S02]  /*1d20*/  FLO.U32 R3, R2 ;  /* 0x0000000200037300 */ /* 0x000e2400000e0000 */
[----:B0-----:R-:W-:-:S04]  /*1d30*/  IADD3 R3, -R3, 0x1f, RZ ;  /* 0x0000001f03037810 */ /* 0x001fc80007ffe1ff */
[----:B------:R-:W-:Y:S02]  /*1d40*/  IADD3 R5, R3, -0x1c, RZ ;  /* 0xffffffe403057810 */ /* 0x000fe40007ffe0ff */
[----:B------:R-:W-:Y:S02]  /*1d50*/  IADD3 R0, R0, 0x1d, -R3 ;  /* 0x0000001d00007810 */ /* 0x000fe40007ffe803 */
[----:B------:R-:W-:-:S04]  /*1d60*/  SHF.L.U32 R5, R2, R5, RZ ;  /* 0x0000000502057219 */ /* 0x000fc800000006ff */
[----:B------:R-:W-:-:S07]  /*1d70*/  LOP3.LUT R2, R5, 0x7, RZ, 0xc0, !PT ;  /* 0x0000000705027812 */ /* 0x000fce00078ec0ff */
.L_x_4289:
[----:B------:R-:W-:Y:S05]  /*1d80*/  BSYNC B1 ;  /* 0x0000000000017941 */ /* 0x000fea0003800000 */
.L_x_4288:
[----:B------:R-:W-:Y:S01]  /*1d90*/  IMAD.SHL.U32 R2, R2, 0x100000, RZ ;  /* 0x0010000002027824 */ /* 0x000fe200078e00ff */
[----:B------:R-:W-:-:S04]  /*1da0*/  LEA R3, R0, 0x3b800000, 0x17 ;  /* 0x3b80000000037811 */ /* 0x000fc800078eb8ff */
[----:B------:R-:W-:-:S07]  /*1db0*/  LOP3.LUT R2, R3, R2, R4, 0xfe, !PT ;  /* 0x0000000203027212 */ /* 0x000fce00078efe04 */
.L_x_4287:
[----:B------:R-:W-:Y:S05]  /*1dc0*/  BSYNC B0 ;  /* 0x0000000000007941 */ /* 0x000fea0003800000 */
.L_x_4286:
[----:B------:R-:W1:Y:S01]  /*1dd0*/  F2I.S64.TRUNC R2, R2 ;  /* 0x0000000200027311 */ /* 0x000e62000020d900 */
[----:B------:R-:W-:Y:S05]  /*1de0*/  BRA `(.L_x_4271) ;  /* 0x00000004000c7947 */ /* 0x000fea0003800000 */
.L_x_4284:
        /* <DEDUP_REMOVED lines=12> */
[----:B------:R-:W-:Y:S02]  /*1eb0*/  SHF.L.U32 R4, R3, 0x1f, RZ ;  /* 0x0000001f03047819 */ /* 0x000fe400000006ff */
[----:B------:R-:W-:-:S05]  /*1ec0*/  SHF.R.U32.HI R0, RZ, 0x2, R0 ;  /* 0x00000002ff007819 */ /* 0x000fca0000011600 */
[----:B------:R-:W-:Y:S05]  /*1ed0*/  @P0 BRA `(.L_x_4293) ;  /* 0x0000000000180947 */ /* 0x000fea0003800000 */
[----:B------:R-:W0:Y:S02]  /*1ee0*/  FLO.U32 R3, R2 ;  /* 0x0000000200037300 */ /* 0x000e2400000e0000 */
[----:B0-----:R-:W-:-:S04]  /*1ef0*/  IADD3 R3, -R3, 0x1f, RZ ;  /* 0x0000001f03037810 */ /* 0x001fc80007ffe1ff */
[----:B------:R-:W-:Y:S01]  /*1f00*/  IADD3 R0, R0, 0x1e, -R3 ;  /* 0x0000001e00007810 */ /* 0x000fe20007ffe803 */
[----:B------:R-:W-:-:S05]  /*1f10*/  VIADD R5, R3, 0xffffffe3 ;  /* 0xffffffe303057836 */ /* 0x000fca0000000000 */
[----:B------:R-:W-:-:S04]  /*1f20*/  SHF.L.U32 R5, R2, R5, RZ ;  /* 0x0000000502057219 */ /* 0x000fc800000006ff */
[----:B------:R-:W-:-:S07]  /*1f30*/  LOP3.LUT R2, R5, 0x3, RZ, 0xc0, !PT ;  /* 0x0000000305027812 */ /* 0x000fce00078ec0ff */
.L_x_4293:
[----:B------:R-:W-:Y:S05]  /*1f40*/  BSYNC B1 ;  /* 0x0000000000017941 */ /* 0x000fea0003800000 */
.L_x_4292:
[----:B------:R-:W-:Y:S01]  /*1f50*/  IMAD.SHL.U32 R2, R2, 0x200000, RZ ;  /* 0x0020000002027824 */ /* 0x000fe200078e00ff */
[----:B------:R-:W-:-:S04]  /*1f60*/  LEA R3, R0, 0x37800000, 0x17 ;  /* 0x3780000000037811 */ /* 0x000fc800078eb8ff */
[----:B------:R-:W-:-:S07]  /*1f70*/  LOP3.LUT R2, R3, R2, R4, 0xfe, !PT ;  /* 0x0000000203027212 */ /* 0x000fce00078efe04 */
.L_x_4291:
[----:B------:R-:W-:Y:S05]  /*1f80*/  BSYNC B0 ;  /* 0x0000000000007941 */ /* 0x000fea0003800000 */
.L_x_4290:
[----:B------:R-:W2:Y:S01]  /*1f90*/  F2I.S64.TRUNC R2, R2 ;  /* 0x0000000200027311 */ /* 0x000ea2000020d900 */
[----:B------:R-:W-:Y:S05]  /*1fa0*/  BRA `(.L_x_4271) ;  /* 0x00000000009c7947 */ /* 0x000fea0003800000 */
.L_x_4283:
[----:B------:R-:W-:-:S13]  /*1fb0*/  ISETP.NE.AND P0, PT, R2, 0x1c, PT ;  /* 0x0000001c0200780c */ /* 0x000fda0003f05270 */
[----:B------:R-:W-:Y:S05]  /*1fc0*/  @!P0 BRA `(.L_x_4294) ;  /* 0x00000000008c8947 */ /* 0x000fea0003800000 */
[----:B------:R-:W-:-:S13]  /*1fd0*/  ISETP.NE.AND P0, PT, R2, 0x1d, PT ;  /* 0x0000001d0200780c */ /* 0x000fda0003f05270 */
[----:B------:R-:W-:Y:S05]  /*1fe0*/  @!P0 BRA `(.L_x_4295) ;  /* 0x00000000007c8947 */ /* 0x000fea0003800000 */
[----:B------:R-:W-:-:S13]  /*1ff0*/  ISETP.NE.AND P0, PT, R2, 0x2c, PT ;  /* 0x0000002c0200780c */ /* 0x000fda0003f05270 */
[----:B------:R-:W-:Y:S05]  /*2000*/  @P0 BRA `(.L_x_4270) ;  /* 0x00000000002c0947 */ /* 0x000fea0003800000 */
[----:B------:R-:W2:Y:S01]  /*2010*/  LDG.E.U8 R4, desc[UR36][R4.64] ;  /* 0x0000002404047981 */ /* 0x000ea2000c1e1100 */
[----:B------:R-:W-:Y:S01]  /*2020*/  BSSY B0, `(.L_x_4296) ;  /* 0x0000007000007945 */ /* 0x000fe20003800000 */
[----:B------:R-:W-:Y:S01]  /*2030*/  IMAD.MOV.U32 R2, RZ, RZ, 0x400000 ;  /* 0x00400000ff027424 */ /* 0x000fe200078e00ff */
[----:B--2---:R-:W-:-:S13]  /*2040*/  ISETP.NE.AND P0, PT, R4, RZ, PT ;  /* 0x000000ff0400720c */ /* 0x004fda0003f05270 */
[----:B------:R-:W-:Y:S05]  /*2050*/  @!P0 BRA `(.L_x_4297) ;  /* 0x00000000000c8947 */ /* 0x000fea0003800000 */
[----:B------:R-:W-:-:S13]  /*2060*/  ISETP.NE.AND P0, PT, R4, 0xff, PT ;  /* 0x000000ff0400780c */ /* 0x000fda0003f05270 */
[----:B------:R-:W-:Y:S01]  /*2070*/  @!P0 MOV R2, 0x7f800001 ;  /* 0x7f80000100028802 */ /* 0x000fe20000000f00 */
[----:B------:R-:W-:-:S07]  /*2080*/  @P0 IMAD.SHL.U32 R2, R4, 0x800000, RZ ;  /* 0x0080000004020824 */ /* 0x000fce00078e00ff */
.L_x_4297:
[----:B------:R-:W-:Y:S05]  /*2090*/  BSYNC B0 ;  /* 0x0000000000007941 */ /* 0x000fea0003800000 */
.L_x_4296:
[----:B------:R-:W4:Y:S01]  /*20a0*/  F2I.S64.TRUNC R2, R2 ;  /* 0x0000000200027311 */ /* 0x000f22000020d900 */
[----:B------:R-:W-:Y:S05]  /*20b0*/  BRA `(.L_x_4271) ;  /* 0x0000000000587947 */ /* 0x000fea0003800000 */
.L_x_4270:
[----:B------:R-:W-:Y:S01]  /*20c0*/  MOV R0, 0x100 ;  /* 0x0000010000007802 */ /* 0x000fe20000000f00 */
[----:B------:R-:W-:Y:S01]  /*20d0*/  ULDC.64 UR4, c[0x4][0xf0] ;  /* 0x01003c0000047ab9 */ /* 0x000fe20000000a00 */
[----:B------:R-:W-:Y:S01]  /*20e0*/  ULDC.64 UR6, c[0x4][0x0] ;  /* 0x0100000000067ab9 */ /* 0x000fe20000000a00 */
[----:B------:R-:W-:Y:S01]  /*20f0*/  IMAD.U32 R4, RZ, RZ, UR4 ;  /* 0x00000004ff047e24 */ /* 0x000fe2000f8e00ff */
[----:B------:R0:W1:Y:S01]  /*2100*/  LDC.64 R2, c[0x4][R0] ;  /* 0x0100000000027b82 */ /* 0x0000620000000a00 */
[----:B------:R-:W-:Y:S01]  /*2110*/  IMAD.U32 R5, RZ, RZ, UR5 ;  /* 0x00000005ff057e24 */ /* 0x000fe2000f8e00ff */
[----:B------:R-:W-:Y:S01]  /*2120*/  ULDC.64 UR4, c[0x4][0xf8] ;  /* 0x01003e0000047ab9 */ /* 0x000fe20000000a00 */
[----:B------:R-:W-:Y:S01]  /*2130*/  HFMA2.MMA R8, -RZ, RZ, 0, 4.64916229248046875e-06 ;  /* 0x0000004eff087435 */ /* 0x000fe200000001ff */
[----:B------:R-:W-:Y:S01]  /*2140*/  MOV R6, UR4 ;  /* 0x0000000400067c02 */ /* 0x000fe20008000f00 */
[----:B------:R-:W-:Y:S02]  /*2150*/  IMAD.U32 R7, RZ, RZ, UR5 ;  /* 0x00000005ff077e24 */ /* 0x000fe4000f8e00ff */
[----:B------:R-:W-:-:S02]  /*2160*/  IMAD.U32 R10, RZ, RZ, UR6 ;  /* 0x00000006ff0a7e24 */ /* 0x000fc4000f8e00ff */
[----:B------:R-:W-:Y:S02]  /*2170*/  IMAD.U32 R11, RZ, RZ, UR7 ;  /* 0x00000007ff0b7e24 */ /* 0x000fe4000f8e00ff */
[----:B------:R-:W-:Y:S02]  /*2180*/  IMAD.MOV.U32 R12, RZ, RZ, 0x1 ;  /* 0x00000001ff0c7424 */ /* 0x000fe400078e00ff */
[----:B0-----:R-:W-:-:S07]  /*2190*/  IMAD.MOV.U32 R13, RZ, RZ, RZ ;  /* 0x000000ffff0d7224 */ /* 0x001fce00078e00ff */
[----:B------:R-:W-:-:S07]  /*21a0*/  LEPC R20, `(.L_x_4298) ;  /* 0x000000001014794e */ /* 0x000fce0000000000 */
[----:B-1----:R-:W-:Y:S05]  /*21b0*/  CALL.ABS.NOINC R2 ;  /* 0x0000000002007343 */ /* 0x002fea0003c00000 */
.L_x_4298:
[----:B------:R-:W-:Y:S01]  /*21c0*/  CS2R R2, SRZ ;  /* 0x0000000000027805 */ /* 0x000fe2000001ff00 */
[----:B------:R-:W-:Y:S06]  /*21d0*/  BRA `(.L_x_4271) ;  /* 0x0000000000107947 */ /* 0x000fec0003800000 */
.L_x_4295:
[----:B------:R0:W5:Y:S01]  /*21e0*/  LDG.E.64 R2, desc[UR36][R4.64] ;  /* 0x0000002404027981 */ /* 0x000162000c1e1b00 */
[----:B------:R-:W-:Y:S05]  /*21f0*/  BRA `(.L_x_4271) ;  /* 0x0000000000087947 */ /* 0x000fea0003800000 */
.L_x_4294:
[----:B------:R3:W5:Y:S01]  /*2200*/  LDG.E R2, desc[UR36][R4.64] ;  /* 0x0000002404027981 */ /* 0x000762000c1e1900 */
[----:B------:R-:W-:-:S07]  /*2210*/  IMAD.MOV.U32 R3, RZ, RZ, RZ ;  /* 0x000000ffff037224 */ /* 0x000fce00078e00ff */
.L_x_4271:
[----:B------:R-:W-:Y:S02]  /*2220*/  ULDC.64 UR4, c[0x0][0x420] ;  /* 0x0001080000047ab9 */ /* 0x000fe40000000a00 */
[----:B------:R-:W-:-:S04]  /*2230*/  ISETP.NE.U32.AND P0, PT, RZ, UR4, PT ;  /* 0x00000004ff007c0c */ /* 0x000fc8000bf05070 */
[----:B------:R-:W-:-:S13]  /*2240*/  ISETP.NE.AND.EX P0, PT, RZ, UR5, PT, P0 ;  /* 0x00000005ff007c0c */ /* 0x000fda000bf05300 */
[----:B------:R-:W-:Y:S05]  /*2250*/  @P0 BRA `(.L_x_4299) ;  /* 0x0000001400a80947 */ /* 0x000fea0003800000 */
[----:B------:R-:W0:Y:S01]  /*2260*/  LDC.64 R6, c[0x0][0x428] ;  /* 0x00010a00ff067b82 */ /* 0x000e220000000a00 */
[----:B------:R-:W-:Y:S02]  /*2270*/  CS2R R8, SRZ ;  /* 0x0000000000087805 */ /* 0x000fe4000001ff00 */
[C---:B0-----:R-:W-:Y:S02]  /*2280*/  ISETP.NE.U32.AND P0, PT, R6.reuse, RZ, PT ;  /* 0x000000ff0600720c */ /* 0x041fe40003f05070 */
[----:B------:R-:W-:Y:S02]  /*2290*/  ISETP.GE.U32.AND P1, PT, R6, 0x1, PT ;  /* 0x000000010600780c */ /* 0x000fe40003f26070 */
[C---:B------:R-:W-:Y:S02]  /*22a0*/  ISETP.NE.AND.EX P0, PT, R7.reuse, RZ, PT, P0 ;  /* 0x000000ff0700720c */ /* 0x040fe40003f05300 */
[----:B------:R-:W-:-:S04]  /*22b0*/  ISETP.GE.AND.EX P1, PT, R7, RZ, PT, P1 ;  /* 0x000000ff0700720c */ /* 0x000fc80003f26310 */
[----:B------:R-:W-:-:S13]  /*22c0*/  PLOP3.LUT P0, PT, P0, P1, PT, 0x2a, 0x0 ;  /* 0x000000000000781c */ /* 0x000fda0000702572 */
[----:B------:R-:W-:Y:S05]  /*22d0*/  @P0 BRA `(.L_x_4300) ;  /* 0x0000001400940947 */ /* 0x000fea0003800000 */
[C---:B------:R-:W-:Y:S01]  /*22e0*/  ISETP.GT.U32.AND P0, PT, R6.reuse, 0x1, PT ;  /* 0x000000010600780c */ /* 0x040fe20003f04070 */
[----:B---3--:R-:W0:Y:S01]  /*22f0*/  LDC.64 R4, c[0x0][0x448] ;  /* 0x00011200ff047b82 */ /* 0x008e220000000a00 */
[----:B------:R-:W-:Y:S01]  /*2300*/  MOV R10, RZ ;  /* 0x000000ff000a7202 */ /* 0x000fe20000000f00 */
[----:B------:R-:W-:Y:S01]  /*2310*/  IMAD.MOV.U32 R13, RZ, RZ, RZ ;  /* 0x000000ffff0d7224 */ /* 0x000fe200078e00ff */
[C---:B------:R-:W-:Y:S02]  /*2320*/  ISETP.GT.AND.EX P0, PT, R7.reuse, RZ, PT, P0 ;  /* 0x000000ff0700720c */ /* 0x040fe40003f04300 */
[----:B------:R-:W-:Y:S02]  /*2330*/  CS2R R8, SRZ ;  /* 0x0000000000087805 */ /* 0x000fe4000001ff00 */
[----:B------:R-:W-:Y:S02]  /*2340*/  SEL R11, R6, 0x1, P0 ;  /* 0x00000001060b7807 */ /* 0x000fe40000000000 */
[----:B------:R-:W-:-:S02]  /*2350*/  SEL R0, R7, RZ, P0 ;  /* 0x000000ff07007207 */ /* 0x000fc40000000000 */
[----:B------:R-:W-:-:S04]  /*2360*/  IADD3 R6, P1, R11, -0x1, RZ ;  /* 0xffffffff0b067810 */ /* 0x000fc80007f3e0ff */
[----:B------:R-:W-:Y:S02]  /*2370*/  ISETP.GE.U32.AND P0, PT, R6, 0x3, PT ;  /* 0x000000030600780c */ /* 0x000fe40003f06070 */
[----:B------:R-:W-:-:S04]  /*2380*/  IADD3.X R6, R0, -0x1, RZ, P1, !PT ;  /* 0xffffffff00067810 */ /* 0x000fc80000ffe4ff */
[----:B------:R-:W-:-:S13]  /*2390*/  ISETP.GE.U32.AND.EX P0, PT, R6, RZ, PT, P0 ;  /* 0x000000ff0600720c */ /* 0x000fda0003f06100 */
[----:B------:R-:W-:Y:S05]  /*23a0*/  @!P0 BRA `(.L_x_4301) ;  /* 0x00000010008c8947 */ /* 0x000fea0003800000 */
[----:B------:R-:W-:Y:S01]  /*23b0*/  LOP3.LUT R14, R11, 0x3, RZ, 0xc0, !PT ;  /* 0x000000030b0e7812 */ /* 0x000fe200078ec0ff */
[----:B------:R-:W-:Y:S01]  /*23c0*/  ULDC.64 UR4, c[0x0][0x438] ;  /* 0x00010e0000047ab9 */ /* 0x000fe20000000a00 */
[----:B0-----:R-:W-:Y:S01]  /*23d0*/  IMAD.SHL.U32 R19, R5, 0x8, RZ ;  /* 0x0000000805137824 */ /* 0x001fe200078e00ff */
[----:B------:R-:W-:Y:S01]  /*23e0*/  BSSY B0, `(.L_x_4301) ;  /* 0x000011f000007945 */ /* 0x000fe20003800000 */
[----:B------:R-:W-:Y:S01]  /*23f0*/  IADD3 R14, P0, -R14, R11, RZ ;  /* 0x0000000b0e0e7210 */ /* 0x000fe20007f1e1ff */
[----:B-12-45:R-:W-:Y:S01]  /*2400*/  IMAD R7, R3, UR4, RZ ;  /* 0x0000000403077c24 */ /* 0x036fe2000f8e02ff */
[----:B------:R-:W-:Y:S01]  /*2410*/  HFMA2.MMA R10, -RZ, RZ, 0, 0 ;  /* 0x00000000ff0a7435 */ /* 0x000fe200000001ff */
[----:B------:R-:W-:Y:S01]  /*2420*/  IMAD.WIDE.U32 R12, R2, UR4, RZ ;  /* 0x00000004020c7c25 */ /* 0x000fe2000f8e00ff */
[----:B------:R-:W-:Y:S02]  /*2430*/  IADD3.X R0, R0, -0x1, RZ, P0, !PT ;  /* 0xffffffff00007810 */ /* 0x000fe400007fe4ff */
[----:B------:R-:W-:Y:S01]  /*2440*/  ISETP.GT.U32.AND P0, PT, R14, RZ, PT ;  /* 0x000000ff0e00720c */ /* 0x000fe20003f04070 */
[----:B------:R-:W-:Y:S01]  /*2450*/  IMAD R7, R2, UR5, R7 ;  /* 0x0000000502077c24 */ /* 0x000fe2000f8e0207 */
[----:B------:R-:W-:-:S02]  /*2460*/  ULDC.64 UR4, c[0x0][0x430] ;  /* 0x00010c0000047ab9 */ /* 0x000fc40000000a00 */
[----:B------:R-:W-:Y:S01]  /*2470*/  ISETP.GT.AND.EX P0, PT, R0, RZ, PT, P0 ;  /* 0x000000ff0000720c */ /* 0x000fe20003f04300 */
[----:B------:R-:W-:Y:S01]  /*2480*/  IMAD.IADD R15, R13, 0x1, R7 ;  /* 0x000000010d0f7824 */ /* 0x000fe200078e0207 */
[----:B------:R-:W-:Y:S01]  /*2490*/  LEA R18, P1, R12, UR4, 0x3 ;  /* 0x000000040c127c11 */ /* 0x000fe2000f8218ff */
[----:B------:R-:W-:-:S03]  /*24a0*/  IMAD.WIDE.U32 R6, R4, 0x8, RZ ;  /* 0x0000000804067825 */ /* 0x000fc600078e00ff */
[----:B------:R-:W-:Y:S01]  /*24b0*/  LEA.HI.X R15, R12, UR5, R15, 0x3, P1 ;  /* 0x000000050c0f7c11 */ /* 0x000fe200088f1c0f */
[----:B------:R-:W-:Y:S02]  /*24c0*/  IMAD.MOV.U32 R13, RZ, RZ, RZ ;  /* 0x000000ffff0d7224 */ /* 0x000fe400078e00ff */
[----:B------:R-:W-:-:S04]  /*24d0*/  IMAD.IADD R12, R7, 0x1, R19 ;  /* 0x00000001070c7824 */ /* 0x000fc800078e0213 */
[----:B------:R-:W-:Y:S05]  /*24e0*/  @!P0 BRA `(.L_x_4302) ;  /* 0x0000000c008c8947 */ /* 0x000fea0003800000 */
[----:B------:R-:W-:Y:S02]  /*24f0*/  ISETP.GT.U32.AND P1, PT, R14, 0xc, PT ;  /* 0x0000000c0e00780c */ /* 0x000fe40003f24070 */
[----:B------:R-:W-:Y:S02]  /*2500*/  PLOP3.LUT P0, PT, PT, PT, PT, 0x80, 0x0 ;  /* 0x000000000000781c */ /* 0x000fe40003f0f070 */
[----:B------:R-:W-:-:S13]  /*2510*/  ISETP.GT.AND.EX P1, PT, R0, RZ, PT, P1 ;  /* 0x000000ff0000720c */ /* 0x000fda0003f24310 */
[----:B------:R-:W-:Y:S05]  /*2520*/  @!P1 BRA `(.L_x_4303) ;  /* 0x0000000800389947 */ /* 0x000fea0003800000 */
[----:B------:R-:W-:Y:S01]  /*2530*/  BSSY B1, `(.L_x_4303) ;  /* 0x000008d000017945 */ /* 0x000fe20003800000 */
[----:B------:R-:W-:-:S13]  /*2540*/  PLOP3.LUT P0, PT, PT, PT, PT, 0x8, 0x0 ;  /* 0x000000000000781c */ /* 0x000fda0003f0e170 */
.L_x_4304:
[----:B------:R-:W-:Y:S01]  /*2550*/  ULDC.64 UR4, c[0x0][0x440] ;  /* 0x0001100000047ab9 */ /* 0x000fe20000000a00 */
[----:B------:R-:W-:Y:S01]  /*2560*/  IMAD.MOV.U32 R19, RZ, RZ, R15 ;  /* 0x000000ffff137224 */ /* 0x000fe200078e000f */
[----:B------:R-:W-:-:S04]  /*2570*/  LEA R84, P1, R10, UR4, 0x3 ;  /* 0x000000040a547c11 */ /* 0x000fc8000f8218ff */
[----:B------:R-:W-:Y:S01]  /*2580*/  LEA.HI.X R85, R10, UR5, R13, 0x3, P1 ;  /* 0x000000050a557c11 */ /* 0x000fe200088f1c0d */
[----:B------:R0:W2:Y:S01]  /*2590*/  LDG.E.64 R76, desc[UR36][R18.64] ;  /* 0x00000024124c7981 */ /* 0x0000a2000c1e1b00 */
[----:B------:R-:W-:-:S03]  /*25a0*/  IADD3 R20, P1, R18, R6, RZ ;  /* 0x0000000612147210 */ /* 0x000fc60007f3e0ff */
[----:B------:R-:W2:Y:S01]  /*25b0*/  LDG.E.64 R78, desc[UR36][R84.64] ;  /* 0x00000024544e7981 */ /* 0x000ea2000c1e1b00 */
[----:B------:R-:W-:Y:S02]  /*25c0*/  IADD3.X R21, R15, R12, RZ, P1, !PT ;  /* 0x0000000c0f157210 */ /* 0x000fe40000ffe4ff */
[-C--:B------:R-:W-:Y:S01]  /*25d0*/  IADD3 R22, P1, R20, R6.reuse, RZ ;  /* 0x0000000614167210 */ /* 0x080fe20007f3e0ff */
[----:B------:R-:W3:Y:S04]  /*25e0*/  LDG.E.64 R74, desc[UR36][R84.64+0x8] ;  /* 0x00000824544a7981 */ /* 0x000ee8000c1e1b00 */
[----:B------:R1:W3:Y:S01]  /*25f0*/  LDG.E.64 R72, desc[UR36][R20.64] ;  /* 0x0000002414487981 */ /* 0x0002e2000c1e1b00 */
[----:B------:R-:W-:Y:S01]  /*2600*/  IMAD.X R23, R21, 0x1, R12, P1 ;  /* 0x0000000115177824 */ /* 0x000fe200008e060c */
[----:B------:R-:W-:-:S02]  /*2610*/  IADD3 R24, P1, R22, R6, RZ ;  /* 0x0000000616187210 */ /* 0x000fc40007f3e0ff */
[----:B------:R-:W4:Y:S04]  /*2620*/  LDG.E.64 R70, desc[UR36][R84.64+0x10] ;  /* 0x0000102454467981 */ /* 0x000f28000c1e1b00 */
[----:B------:R5:W4:Y:S01]  /*2630*/  LDG.E.64 R68, desc[UR36][R22.64] ;  /* 0x0000002416447981 */ /* 0x000b22000c1e1b00 */
[--C-:B------:R-:W-:Y:S01]  /*2640*/  IMAD.X R25, R23, 0x1, R12.reuse, P1 ;  /* 0x0000000117197824 */ /* 0x100fe200008e060c */
[-C--:B0-----:R-:W-:Y:S02]  /*2650*/  IADD3 R18, P1, R24, R6.reuse, RZ ;  /* 0x0000000618127210 */ /* 0x081fe40007f3e0ff */
[----:B------:R-:W4:Y:S04]  /*2660*/  LDG.E.64 R66, desc[UR36][R84.64+0x18] ;  /* 0x0000182454427981 */ /* 0x000f28000c1e1b00 */
[----:B------:R0:W4:Y:S01]  /*2670*/  LDG.E.64 R64, desc[UR36][R24.64] ;  /* 0x0000002418407981 */ /* 0x000122000c1e1b00 */
[----:B------:R-:W-:Y:S01]  /*2680*/  IMAD.X R19, R25, 0x1, R12, P1 ;  /* 0x0000000119137824 */ /* 0x000fe200008e060c */
[----:B-1----:R-:W-:-:S02]  /*2690*/  IADD3 R20, P1, R18, R6, RZ ;  /* 0x0000000612147210 */ /* 0x002fc40007f3e0ff */
[----:B------:R-:W4:Y:S04]  /*26a0*/  LDG.E.64 R62, desc[UR36][R84.64+0x20] ;  /* 0x00002024543e7981 */ /* 0x000f28000c1e1b00 */
[----:B------:R1:W4:Y:S01]  /*26b0*/  LDG.E.64 R60, desc[UR36][R18.64] ;  /* 0x00000024123c7981 */ /* 0x000322000c1e1b00 */
[----:B------:R-:W-:Y:S02]  /*26c0*/  IADD3.X R21, R19, R12, RZ, P1, !PT ;  /* 0x0000000c13157210 */ /* 0x000fe40000ffe4ff */
[-C--:B-----5:R-:W-:Y:S01]  /*26d0*/  IADD3 R22, P1, R20, R6.reuse, RZ ;  /* 0x0000000614167210 */ /* 0x0a0fe20007f3e0ff */
[----:B------:R-:W5:Y:S04]  /*26e0*/  LDG.E.64 R58, desc[UR36][R84.64+0x28] ;  /* 0x00002824543a7981 */ /* 0x000f68000c1e1b00 */
[----:B------:R1:W5:Y:S01]  /*26f0*/  LDG.E.64 R56, desc[UR36][R20.64] ;  /* 0x0000002414387981 */ /* 0x000362000c1e1b00 */
[----:B------:R-:W-:Y:S01]  /*2700*/  IMAD.X R23, R21, 0x1, R12, P1 ;  /* 0x0000000115177824 */ /* 0x000fe200008e060c */
[----:B0-----:R-:W-:-:S02]  /*2710*/  IADD3 R24, P1, R22, R6, RZ ;  /* 0x0000000616187210 */ /* 0x001fc40007f3e0ff */
[----:B------:R-:W5:Y:S04]  /*2720*/  LDG.E.64 R54, desc[UR36][R84.64+0x30] ;  /* 0x0000302454367981 */ /* 0x000f68000c1e1b00 */
[----:B------:R0:W5:Y:S01]  /*2730*/  LDG.E.64 R52, desc[UR36][R22.64] ;  /* 0x0000002416347981 */ /* 0x000162000c1e1b00 */
[--C-:B------:R-:W-:Y:S01]  /*2740*/  IMAD.X R25, R23, 0x1, R12.reuse, P1 ;  /* 0x0000000117197824 */ /* 0x100fe200008e060c */
[-C--:B-1----:R-:W-:Y:S02]  /*2750*/  IADD3 R18, P1, R24, R6.reuse, RZ ;  /* 0x0000000618127210 */ /* 0x082fe40007f3e0ff */
[----:B------:R-:W5:Y:S04]  /*2760*/  LDG.E.64 R50, desc[UR36][R84.64+0x38] ;  /* 0x0000382454327981 */ /* 0x000f68000c1e1b00 */
[----:B------:R-:W5:Y:S01]  /*2770*/  LDG.E.64 R48, desc[UR36][R24.64] ;  /* 0x0000002418307981 */ /* 0x000f62000c1e1b00 */
[----:B------:R-:W-:Y:S01]  /*2780*/  IMAD.X R19, R25, 0x1, R12, P1 ;  /* 0x0000000119137824 */ /* 0x000fe200008e060c */
[----:B------:R-:W-:-:S02]  /*2790*/  IADD3 R20, P1, R18, R6, RZ ;  /* 0x0000000612147210 */ /* 0x000fc40007f3e0ff */
[----:B------:R-:W5:Y:S04]  /*27a0*/  LDG.E.64 R46, desc[UR36][R84.64+0x40] ;  /* 0x00004024542e7981 */ /* 0x000f68000c1e1b00 */
[----:B------:R1:W5:Y:S01]  /*27b0*/  LDG.E.64 R44, desc[UR36][R18.64] ;  /* 0x00000024122c7981 */ /* 0x000362000c1e1b00 */
[----:B------:R-:W-:Y:S02]  /*27c0*/  IADD3.X R21, R19, R12, RZ, P1, !PT ;  /* 0x0000000c13157210 */ /* 0x000fe40000ffe4ff */
[-C--:B0-----:R-:W-:Y:S01]  /*27d0*/  IADD3 R22, P1, R20, R6.reuse, RZ ;  /* 0x0000000614167210 */ /* 0x081fe20007f3e0ff */
[----:B------:R-:W5:Y:S04]  /*27e0*/  LDG.E.64 R42, desc[UR36][R84.64+0x48] ;  /* 0x00004824542a7981 */ /* 0x000f68000c1e1b00 */
[----:B------:R-:W5:Y:S01]  /*27f0*/  LDG.E.64 R40, desc[UR36][R20.64] ;  /* 0x0000002414287981 */ /* 0x000f62000c1e1b00 */
[----:B------:R-:W-:Y:S01]  /*2800*/  IMAD.X R23, R21, 0x1, R12, P1 ;  /* 0x0000000115177824 */ /* 0x000fe200008e060c */
[----:B------:R-:W-:-:S02]  /*2810*/  IADD3 R80, P1, R22, R6, RZ ;  /* 0x0000000616507210 */ /* 0x000fc40007f3e0ff */
[----:B------:R-:W5:Y:S04]  /*2820*/  LDG.E.64 R38, desc[UR36][R84.64+0x50] ;  /* 0x0000502454267981 */ /* 0x000f68000c1e1b00 */
[----:B------:R-:W5:Y:S01]  /*2830*/  LDG.E.64 R36, desc[UR36][R22.64] ;  /* 0x0000002416247981 */ /* 0x000f62000c1e1b00 */
[--C-:B------:R-:W-:Y:S01]  /*2840*/  IMAD.X R81, R23, 0x1, R12.reuse, P1 ;  /* 0x0000000117517824 */ /* 0x100fe200008e060c */
[-C--:B------:R-:W-:Y:S02]  /*2850*/  IADD3 R82, P1, R80, R6.reuse, RZ ;  /* 0x0000000650527210 */ /* 0x080fe40007f3e0ff */
[----:B------:R-:W5:Y:S04]  /*2860*/  LDG.E.64 R34, desc[UR36][R84.64+0x58] ;  /* 0x0000582454227981 */ /* 0x000f68000c1e1b00 */
[----:B------:R-:W5:Y:S01]  /*2870*/  LDG.E.64 R32, desc[UR36][R80.64] ;  /* 0x0000002450207981 */ /* 0x000f62000c1e1b00 */
[----:B------:R-:W-:Y:S01]  /*2880*/  IMAD.X R83, R81, 0x1, R12, P1 ;  /* 0x0000000151537824 */ /* 0x000fe200008e060c */
[----:B------:R-:W-:-:S02]  /*2890*/  IADD3 R86, P1, R82, R6, RZ ;  /* 0x0000000652567210 */ /* 0x000fc40007f3e0ff */
[----:B------:R-:W5:Y:S04]  /*28a0*/  LDG.E.64 R30, desc[UR36][R84.64+0x60] ;  /* 0x00006024541e7981 */ /* 0x000f68000c1e1b00 */
[----:B------:R-:W5:Y:S01]  /*28b0*/  LDG.E.64 R28, desc[UR36][R82.64] ;  /* 0x00000024521c7981 */ /* 0x000f62000c1e1b00 */
[----:B------:R-:W-:Y:S02]  /*28c0*/  IADD3.X R87, R83, R12, RZ, P1, !PT ;  /* 0x0000000c53577210 */ /* 0x000fe40000ffe4ff */
[-C--:B------:R-:W-:Y:S01]  /*28d0*/  IADD3 R88, P1, R86, R6.reuse, RZ ;  /* 0x0000000656587210 */ /* 0x080fe20007f3e0ff */
[----:B------:R-:W5:Y:S04]  /*28e0*/  LDG.E.64 R26, desc[UR36][R84.64+0x68] ;  /* 0x00006824541a7981 */ /* 0x000f68000c1e1b00 */
[----:B------:R-:W5:Y:S01]  /*28f0*/  LDG.E.64 R24, desc[UR36][R86.64] ;  /* 0x0000002456187981 */ /* 0x000f62000c1e1b00 */
[----:B------:R-:W-:Y:S01]  /*2900*/  IMAD.X R89, R87, 0x1, R12, P1 ;  /* 0x0000000157597824 */ /* 0x000fe200008e060c */
[----:B-1----:R-:W-:-:S02]  /*2910*/  IADD3 R18, P1, R88, R6, RZ ;  /* 0x0000000658127210 */ /* 0x002fc40007f3e0ff */
[----:B------:R-:W5:Y:S04]  /*2920*/  LDG.E.64 R22, desc[UR36][R84.64+0x70] ;  /* 0x0000702454167981 */ /* 0x000f68000c1e1b00 */
[----:B------:R-:W5:Y:S01]  /*2930*/  LDG.E.64 R20, desc[UR36][R88.64] ;  /* 0x0000002458147981 */ /* 0x000f62000c1e1b00 */
[----:B------:R-:W-:-:S03]  /*2940*/  IMAD.X R19, R89, 0x1, R12, P1 ;  /* 0x0000000159137824 */ /* 0x000fc600008e060c */
[----:B------:R-:W5:Y:S04]  /*2950*/  LDG.E.64 R82, desc[UR36][R84.64+0x78] ;  /* 0x0000782454527981 */ /* 0x000f68000c1e1b00 */
[----:B------:R0:W5:Y:S01]  /*2960*/  LDG.E.64 R80, desc[UR36][R18.64] ;  /* 0x0000002412507981 */ /* 0x000162000c1e1b00 */
[----:B------:R-:W-:-:S04]  /*2970*/  IADD3 R14, P1, R14, -0x10, RZ ;  /* 0xfffffff00e0e7810 */ /* 0x000fc80007f3e0ff */
[----:B------:R-:W-:Y:S02]  /*2980*/  IADD3.X R0, R0, -0x1, RZ, P1, !PT ;  /* 0xffffffff00007810 */ /* 0x000fe40000ffe4ff */
[----:B------:R-:W-:-:S04]  /*2990*/  ISETP.GT.U32.AND P1, PT, R14, 0xc, PT ;  /* 0x0000000c0e00780c */ /* 0x000fc80003f24070 */
[----:B------:R-:W-:Y:S02]  /*29a0*/  ISETP.GT.AND.EX P1, PT, R0, RZ, PT, P1 ;  /* 0x000000ff0000720c */ /* 0x000fe40003f24310 */
[----:B------:R-:W-:Y:S02]  /*29b0*/  IADD3 R10, P3, R10, 0x10, RZ ;  /* 0x000000100a0a7810 */ /* 0x000fe40007f7e0ff */
[----:B0-----:R-:W-:-:S03]  /*29c0*/  IADD3 R18, P2, R18, R6, RZ ;  /* 0x0000000612127210 */ /* 0x001fc60007f5e0ff */
[----:B------:R-:W-:Y:S02]  /*29d0*/  IMAD.X R13, RZ, RZ, R13, P3 ;  /* 0x000000ffff0d7224 */ /* 0x000fe400018e060d */
[-C--:B--2---:R-:W-:Y:S02]  /*29e0*/  IMAD R15, R77, R78.reuse, RZ ;  /* 0x0000004e4d0f7224 */ /* 0x084fe400078e02ff */
[----:B------:R-:W-:-:S04]  /*29f0*/  IMAD.WIDE.U32 R8, R76, R78, R8 ;  /* 0x0000004e4c087225 */ /* 0x000fc800078e0008 */
[----:B------:R-:W-:-:S04]  /*2a00*/  IMAD R15, R76, R79, R15 ;  /* 0x0000004f4c0f7224 */ /* 0x000fc800078e020f */
[----:B------:R-:W-:Y:S02]  /*2a10*/  IMAD.IADD R9, R9, 0x1, R15 ;  /* 0x0000000109097824 */ /* 0x000fe400078e020f */
[----:B---3--:R-:W-:-:S04]  /*2a20*/  IMAD R15, R73, R74, RZ ;  /* 0x0000004a490f7224 */ /* 0x008fc800078e02ff */
[C---:B------:R-:W-:Y:S02]  /*2a30*/  IMAD R15, R72.reuse, R75, R15 ;  /* 0x0000004b480f7224 */ /* 0x040fe400078e020f */
[----:B------:R-:W-:-:S04]  /*2a40*/  IMAD.WIDE.U32 R72, R72, R74, R8 ;  /* 0x0000004a48487225 */ /* 0x000fc800078e0008 */
[----:B----4-:R-:W-:Y:S01]  /*2a50*/  IMAD R9, R69, R70, RZ ;  /* 0x0000004645097224 */ /* 0x010fe200078e02ff */
[----:B------:R-:W-:-:S03]  /*2a60*/  IADD3 R73, R73, R15, RZ ;  /* 0x0000000f49497210 */ /* 0x000fc60007ffe0ff */
[C---:B------:R-:W-:Y:S02]  /*2a70*/  IMAD R9, R68.reuse, R71, R9 ;  /* 0x0000004744097224 */ /* 0x040fe400078e0209 */
[----:B------:R-:W-:-:S04]  /*2a80*/  IMAD.WIDE.U32 R68, R68, R70, R72 ;  /* 0x0000004644447225 */ /* 0x000fc800078e0048 */
[----:B------:R-:W-:Y:S02]  /*2a90*/  IMAD.IADD R69, R69, 0x1, R9 ;  /* 0x0000000145457824 */ /* 0x000fe400078e0209 */
[----:B------:R-:W-:-:S04]  /*2aa0*/  IMAD R9, R65, R66, RZ ;  /* 0x0000004241097224 */ /* 0x000fc800078e02ff */
[C---:B------:R-:W-:Y:S02]  /*2ab0*/  IMAD R9, R64.reuse, R67, R9 ;  /* 0x0000004340097224 */ /* 0x040fe400078e0209 */
[----:B------:R-:W-:-:S04]  /*2ac0*/  IMAD.WIDE.U32 R64, R64, R66, R68 ;  /* 0x0000004240407225 */ /* 0x000fc800078e0044 */
[----:B------:R-:W-:Y:S02]  /*2ad0*/  IMAD.IADD R65, R65, 0x1, R9 ;  /* 0x0000000141417824 */ /* 0x000fe400078e0209 */
[----:B------:R-:W-:-:S04]  /*2ae0*/  IMAD R9, R61, R62, RZ ;  /* 0x0000003e3d097224 */ /* 0x000fc800078e02ff */
[C---:B------:R-:W-:Y:S02]  /*2af0*/  IMAD R9, R60.reuse, R63, R9 ;  /* 0x0000003f3c097224 */ /* 0x040fe400078e0209 */
[----:B------:R-:W-:-:S04]  /*2b00*/  IMAD.WIDE.U32 R60, R60, R62, R64 ;  /* 0x0000003e3c3c7225 */ /* 0x000fc800078e0040 */
[----:B------:R-:W-:Y:S02]  /*2b10*/  IMAD.IADD R61, R61, 0x1, R9 ;  /* 0x000000013d3d7824 */ /* 0x000fe400078e0209 */
[----:B-----5:R-:W-:-:S04]  /*2b20*/  IMAD R9, R57, R58, RZ ;  /* 0x0000003a39097224 */ /* 0x020fc800078e02ff */
[C---:B------:R-:W-:Y:S02]  /*2b30*/  IMAD R9, R56.reuse, R59, R9 ;  /* 0x0000003b38097224 */ /* 0x040fe400078e0209 */
[----:B------:R-:W-:-:S05]  /*2b40*/  IMAD.WIDE.U32 R56, R56, R58, R60 ;  /* 0x0000003a38387225 */ /* 0x000fca00078e003c */
[----:B------:R-:W-:Y:S01]  /*2b50*/  IADD3 R57, R57, R9, RZ ;  /* 0x0000000939397210 */ /* 0x000fe20007ffe0ff */
        /* <DEDUP_REMOVED lines=35> */
[-C--:B------:R-:W-:Y:S02]  /*2d90*/  IMAD R15, R81, R82.reuse, RZ ;  /* 0x00000052510f7224 */ /* 0x080fe400078e02ff */
[----:B------:R-:W-:Y:S02]  /*2da0*/  IMAD.IADD R21, R21, 0x1, R9 ;  /* 0x0000000115157824 */ /* 0x000fe400078e0209 */
[C---:B------:R-:W-:Y:S02]  /*2db0*/  IMAD R15, R80.reuse, R83, R15 ;  /* 0x00000053500f7224 */ /* 0x040fe400078e020f */
[----:B------:R-:W-:-:S04]  /*2dc0*/  IMAD.WIDE.U32 R8, R80, R82, R20 ;  /* 0x0000005250087225 */ /* 0x000fc800078e0014 */
[----:B------:R-:W-:Y:S01]  /*2dd0*/  IMAD.IADD R9, R9, 0x1, R15 ;  /* 0x0000000109097824 */ /* 0x000fe200078e020f */
[----:B------:R-:W-:Y:S01]  /*2de0*/  IADD3.X R15, R19, R12, RZ, P2, !PT ;  /* 0x0000000c130f7210 */ /* 0x000fe200017fe4ff */
[----:B------:R-:W-:Y:S06]  /*2df0*/  @P1 BRA `(.L_x_4304) ;  /* 0xfffffff400d41947 */ /* 0x000fec000383ffff */
[----:B------:R-:W-:Y:S05]  /*2e00*/  BSYNC B1 ;  /* 0x0000000000017941 */ /* 0x000fea0003800000 */
.L_x_4303:
[----:B------:R-:W-:Y:S01]  /*2e10*/  ISETP.GT.U32.AND P1, PT, R14, 0x4, PT ;  /* 0x000000040e00780c */ /* 0x000fe20003f24070 */
[----:B------:R-:W-:Y:S03]  /*2e20*/  BSSY B1, `(.L_x_4305) ;  /* 0x000004c000017945 */ /* 0x000fe60003800000 */
[----:B------:R-:W-:-:S13]  /*2e30*/  ISETP.GT.AND.EX P1, PT, R0, RZ, PT, P1 ;  /* 0x000000ff0000720c */ /* 0x000fda0003f24310 */
[----:B------:R-:W-:Y:S05]  /*2e40*/  @!P1 BRA `(.L_x_4306) ;  /* 0x0000000400249947 */ /* 0x000fea0003800000 */
[----:B------:R-:W-:Y:S01]  /*2e50*/  ULDC.64 UR4, c[0x0][0x440] ;  /* 0x0001100000047ab9 */ /* 0x000fe20000000a00 */
[----:B------:R-:W-:Y:S01]  /*2e60*/  IMAD.MOV.U32 R19, RZ, RZ, R15 ;  /* 0x000000ffff137224 */ /* 0x000fe200078e000f */
[----:B------:R-:W-:-:S04]  /*2e70*/  LEA R40, P0, R10, UR4, 0x3 ;  /* 0x000000040a287c11 */ /* 0x000fc8000f8018ff */
[----:B------:R-:W-:Y:S01]  /*2e80*/  LEA.HI.X R41, R10, UR5, R13, 0x3, P0 ;  /* 0x000000050a297c11 */ /* 0x000fe200080f1c0d */
[----:B------:R0:W2:Y:S01]  /*2e90*/  LDG.E.64 R42, desc[UR36][R18.64] ;  /* 0x00000024122a7981 */ /* 0x0000a2000c1e1b00 */
[----:B------:R-:W-:-:S03]  /*2ea0*/  IADD3 R20, P0, R18, R6, RZ ;  /* 0x0000000612147210 */ /* 0x000fc60007f1e0ff */
[----:B------:R-:W2:Y:S02]  /*2eb0*/  LDG.E.64 R44, desc[UR36][R40.64] ;  /* 0x00000024282c7981 */ /* 0x000ea4000c1e1b00 */
[--C-:B------:R-:W-:Y:S01]  /*2ec0*/  IMAD.X R21, R15, 0x1, R12.reuse, P0 ;  /* 0x000000010f157824 */ /* 0x100fe200000e060c */
[-C--:B------:R-:W-:Y:S01]  /*2ed0*/  IADD3 R22, P0, R20, R6.reuse, RZ ;  /* 0x0000000614167210 */ /* 0x080fe20007f1e0ff */
[----:B------:R-:W3:Y:S04]  /*2ee0*/  LDG.E.64 R48, desc[UR36][R40.64+0x8] ;  /* 0x0000082428307981 */ /* 0x000ee8000c1e1b00 */
[----:B------:R-:W3:Y:S01]  /*2ef0*/  LDG.E.64 R46, desc[UR36][R20.64] ;  /* 0x00000024142e7981 */ /* 0x000ee2000c1e1b00 */
[----:B------:R-:W-:Y:S01]  /*2f00*/  IMAD.X R23, R21, 0x1, R12, P0 ;  /* 0x0000000115177824 */ /* 0x000fe200000e060c */
[----:B------:R-:W-:-:S02]  /*2f10*/  IADD3 R24, P0, R22, R6, RZ ;  /* 0x0000000616187210 */ /* 0x000fc40007f1e0ff */
[----:B------:R-:W4:Y:S04]  /*2f20*/  LDG.E.64 R52, desc[UR36][R40.64+0x10] ;  /* 0x0000102428347981 */ /* 0x000f28000c1e1b00 */
[----:B------:R-:W4:Y:S01]  /*2f30*/  LDG.E.64 R50, desc[UR36][R22.64] ;  /* 0x0000002416327981 */ /* 0x000f22000c1e1b00 */
[----:B------:R-:W-:Y:S02]  /*2f40*/  IADD3.X R25, R23, R12, RZ, P0, !PT ;  /* 0x0000000c17197210 */ /* 0x000fe400007fe4ff */
[-C--:B------:R-:W-:Y:S01]  /*2f50*/  IADD3 R54, P0, R24, R6.reuse, RZ ;  /* 0x0000000618367210 */ /* 0x080fe20007f1e0ff */
        /* <DEDUP_REMOVED lines=11> */
[----:B0-----:R-:W-:-:S02]  /*3010*/  IADD3 R18, P0, R58, R6, RZ ;  /* 0x000000063a127210 */ /* 0x001fc40007f1e0ff */
[----:B------:R-:W5:Y:S04]  /*3020*/  LDG.E.64 R26, desc[UR36][R40.64+0x30] ;  /* 0x00003024281a7981 */ /* 0x000f68000c1e1b00 */
[----:B------:R-:W5:Y:S01]  /*3030*/  LDG.E.64 R24, desc[UR36][R58.64] ;  /* 0x000000243a187981 */ /* 0x000f62000c1e1b00 */
[----:B------:R-:W-:-:S03]  /*3040*/  IADD3.X R19, R59, R12, RZ, P0, !PT ;  /* 0x0000000c3b137210 */ /* 0x000fc600007fe4ff */
[----:B------:R-:W5:Y:S04]  /*3050*/  LDG.E.64 R22, desc[UR36][R40.64+0x38] ;  /* 0x0000382428167981 */ /* 0x000f68000c1e1b00 */
[----:B------:R0:W5:Y:S01]  /*3060*/  LDG.E.64 R20, desc[UR36][R18.64] ;  /* 0x0000002412147981 */ /* 0x000162000c1e1b00 */
[----:B------:R-:W-:Y:S02]  /*3070*/  IADD3 R10, P2, R10, 0x8, RZ ;  /* 0x000000080a0a7810 */ /* 0x000fe40007f5e0ff */
[----:B------:R-:W-:Y:S02]  /*3080*/  IADD3 R14, P3, R14, -0x8, RZ ;  /* 0xfffffff80e0e7810 */ /* 0x000fe40007f7e0ff */
[----:B------:R-:W-:Y:S02]  /*3090*/  PLOP3.LUT P0, PT, PT, PT, PT, 0x8, 0x0 ;  /* 0x000000000000781c */ /* 0x000fe40003f0e170 */
[----:B0-----:R-:W-:Y:S01]  /*30a0*/  IADD3 R18, P1, R18, R6, RZ ;  /* 0x0000000612127210 */ /* 0x001fe20007f3e0ff */
[----:B------:R-:W-:Y:S01]  /*30b0*/  IMAD.X R13, RZ, RZ, R13, P2 ;  /* 0x000000ffff0d7224 */ /* 0x000fe200010e060d */
[----:B------:R-:W-:Y:S01]  /*30c0*/  IADD3.X R0, R0, -0x1, RZ, P3, !PT ;  /* 0xffffffff00007810 */ /* 0x000fe20001ffe4ff */
[----:B--2---:R-:W-:-:S02]  /*30d0*/  IMAD R15, R43, R44, RZ ;  /* 0x0000002c2b0f7224 */ /* 0x004fc400078e02ff */
[----:B------:R-:W-:-:S04]  /*30e0*/  IMAD.WIDE.U32 R8, R42, R44, R8 ;  /* 0x0000002c2a087225 */ /* 0x000fc800078e0008 */
[----:B------:R-:W-:-:S04]  /*30f0*/  IMAD R15, R42, R45, R15 ;  /* 0x0000002d2a0f7224 */ /* 0x000fc800078e020f */
[----:B------:R-:W-:Y:S02]  /*3100*/  IMAD.IADD R9, R9, 0x1, R15 ;  /* 0x0000000109097824 */ /* 0x000fe400078e020f */
[----:B---3--:R-:W-:-:S04]  /*3110*/  IMAD R15, R47, R48, RZ ;  /* 0x000000302f0f7224 */ /* 0x008fc800078e02ff */
[C---:B------:R-:W-:Y:S02]  /*3120*/  IMAD R15, R46.reuse, R49, R15 ;  /* 0x000000312e0f7224 */ /* 0x040fe400078e020f */
[----:B------:R-:W-:-:S04]  /*3130*/  IMAD.WIDE.U32 R46, R46, R48, R8 ;  /* 0x000000302e2e7225 */ /* 0x000fc800078e0008 */
[-C--:B----4-:R-:W-:Y:S02]  /*3140*/  IMAD R9, R51, R52.reuse, RZ ;  /* 0x0000003433097224 */ /* 0x090fe400078e02ff */
[----:B------:R-:W-:Y:S02]  /*3150*/  IMAD.IADD R47, R47, 0x1, R15 ;  /* 0x000000012f2f7824 */ /* 0x000fe400078e020f */
        /* <DEDUP_REMOVED lines=18> */
[-C--:B------:R-:W-:Y:S02]  /*3280*/  IMAD R15, R21, R22.reuse, RZ ;  /* 0x00000016150f7224 */ /* 0x080fe400078e02ff */
[----:B------:R-:W-:Y:S02]  /*3290*/  IMAD.IADD R25, R25, 0x1, R9 ;  /* 0x0000000119197824 */ /* 0x000fe400078e0209 */
[C---:B------:R-:W-:Y:S02]  /*32a0*/  IMAD R15, R20.reuse, R23, R15 ;  /* 0x00000017140f7224 */ /* 0x040fe400078e020f */
[----:B------:R-:W-:-:S05]  /*32b0*/  IMAD.WIDE.U32 R8, R20, R22, R24 ;  /* 0x0000001614087225 */ /* 0x000fca00078e0018 */
[----:B------:R-:W-:Y:S01]  /*32c0*/  IADD3 R9, R9, R15, RZ ;  /* 0x0000000f09097210 */ /* 0x000fe20007ffe0ff */
[----:B------:R-:W-:-:S07]  /*32d0*/  IMAD.X R15, R19, 0x1, R12, P1 ;  /* 0x00000001130f7824 */ /* 0x000fce00008e060c */
.L_x_4306:
[----:B------:R-:W-:Y:S05]  /*32e0*/  BSYNC B1 ;  /* 0x0000000000017941 */ /* 0x000fea0003800000 */
.L_x_4305:
[----:B------:R-:W-:-:S04]  /*32f0*/  ISETP.NE.U32.AND P1, PT, R14, RZ, PT ;  /* 0x000000ff0e00720c */ /* 0x000fc80003f25070 */
[----:B------:R-:W-:-:S13]  /*3300*/  ISETP.NE.OR.EX P0, PT, R0, RZ, P0, P1 ;  /* 0x000000ff0000720c */ /* 0x000fda0000705710 */
[----:B------:R-:W-:Y:S05]  /*3310*/  @!P0 BRA `(.L_x_4307) ;  /* 0x0000000000ac8947 */ /* 0x000fea0003800000 */
.L_x_4302:
[----:B------:R-:W-:Y:S01]  /*3320*/  ULDC.64 UR4, c[0x0][0x440] ;  /* 0x0001100000047ab9 */ /* 0x000fe20000000a00 */
[----:B------:R-:W-:Y:S01]  /*3330*/  IMAD.MOV.U32 R19, RZ, RZ, R15 ;  /* 0x000000ffff137224 */ /* 0x000fe200078e000f */
[----:B------:R-:W-:-:S04]  /*3340*/  LEA R34, P0, R10, UR4, 0x3 ;  /* 0x000000040a227c11 */ /* 0x000fc8000f8018ff */
[----:B------:R-:W-:Y:S02]  /*3350*/  LEA.HI.X R35, R10, UR5, R13, 0x3, P0 ;  /* 0x000000050a237c11 */ /* 0x000fe400080f1c0d */
[----:B------:R-:W-:Y:S02]  /*3360*/  IADD3 R36, P0, R18, R6, RZ ;  /* 0x0000000612247210 */ /* 0x000fe40007f1e0ff */
[----:B------:R-:W2:Y:S04]  /*3370*/  LDG.E.64 R18, desc[UR36][R18.64] ;  /* 0x0000002412127981 */ /* 0x000ea8000c1e1b00 */
[----:B------:R-:W2:Y:S01]  /*3380*/  LDG.E.64 R20, desc[UR36][R34.64] ;  /* 0x0000002422147981 */ /* 0x000ea2000c1e1b00 */
[----:B------:R-:W-:Y:S02]  /*3390*/  IADD3.X R37, R15, R12, RZ, P0, !PT ;  /* 0x0000000c0f257210 */ /* 0x000fe400007fe4ff */
[-C--:B------:R-:W-:Y:S01]  /*33a0*/  IADD3 R38, P0, R36, R6.reuse, RZ ;  /* 0x0000000624267210 */ /* 0x080fe20007f1e0ff */
[----:B------:R-:W3:Y:S04]  /*33b0*/  LDG.E.64 R24, desc[UR36][R34.64+0x8] ;  /* 0x0000082422187981 */ /* 0x000ee8000c1e1b00 */
[----:B------:R-:W3:Y:S01]  /*33c0*/  LDG.E.64 R22, desc[UR36][R36.64] ;  /* 0x0000002424167981 */ /* 0x000ee2000c1e1b00 */
[----:B------:R-:W-:Y:S01]  /*33d0*/  IMAD.X R39, R37, 0x1, R12, P0 ;  /* 0x0000000125277824 */ /* 0x000fe200000e060c */
[----:B------:R-:W-:-:S02]  /*33e0*/  IADD3 R40, P0, R38, R6, RZ ;  /* 0x0000000626287210 */ /* 0x000fc40007f1e0ff */
[----:B------:R-:W4:Y:S04]  /*33f0*/  LDG.E.64 R28, desc[UR36][R34.64+0x10] ;  /* 0x00001024221c7981 */ /* 0x000f28000c1e1b00 */
[----:B------:R-:W4:Y:S01]  /*3400*/  LDG.E.64 R26, desc[UR36][R38.64] ;  /* 0x00000024261a7981 */ /* 0x000f22000c1e1b00 */
[----:B------:R-:W-:-:S03]  /*3410*/  IMAD.X R41, R39, 0x1, R12, P0 ;  /* 0x0000000127297824 */ /* 0x000fc600000e060c */
[----:B------:R-:W5:Y:S04]  /*3420*/  LDG.E.64 R32, desc[UR36][R34.64+0x18] ;  /* 0x0000182422207981 */ /* 0x000f68000c1e1b00 */
[----:B------:R-:W5:Y:S01]  /*3430*/  LDG.E.64 R30, desc[UR36][R40.64] ;  /* 0x00000024281e7981 */ /* 0x000f62000c1e1b00 */
[----:B------:R-:W-:-:S04]  /*3440*/  IADD3 R14, P0, R14, -0x4, RZ ;  /* 0xfffffffc0e0e7810 */ /* 0x000fc80007f1e0ff */
[----:B------:R-:W-:Y:S02]  /*3450*/  IADD3.X R0, R0, -0x1, RZ, P0, !PT ;  /* 0xffffffff00007810 */ /* 0x000fe400007fe4ff */
[----:B------:R-:W-:-:S04]  /*3460*/  ISETP.NE.U32.AND P0, PT, R14, RZ, PT ;  /* 0x000000ff0e00720c */ /* 0x000fc80003f05070 */
[----:B------:R-:W-:Y:S02]  /*3470*/  ISETP.NE.AND.EX P0, PT, R0, RZ, PT, P0 ;  /* 0x000000ff0000720c */ /* 0x000fe40003f05300 */
[----:B------:R-:W-:-:S04]  /*3480*/  IADD3 R10, P1, R10, 0x4, RZ ;  /* 0x000000040a0a7810 */ /* 0x000fc80007f3e0ff */
[----:B------:R-:W-:Y:S01]  /*3490*/  IADD3.X R13, RZ, R13, RZ, P1, !PT ;  /* 0x0000000dff0d7210 */ /* 0x000fe20000ffe4ff */
        /* <DEDUP_REMOVED lines=11> */
[----:B-----5:R-:W-:Y:S02]  /*3550*/  IMAD R15, R31, R32, RZ ;  /* 0x000000201f0f7224 */ /* 0x020fe400078e02ff */
[----:B------:R-:W-:Y:S01]  /*3560*/  IMAD.IADD R27, R27, 0x1, R9 ;  /* 0x000000011b1b7824 */ /* 0x000fe200078e0209 */
[----:B------:R-:W-:Y:S01]  /*3570*/  IADD3 R18, P2, R40, R6, RZ ;  /* 0x0000000628127210 */ /* 0x000fe20007f5e0ff */
[C---:B------:R-:W-:Y:S02]  /*3580*/  IMAD R15, R30.reuse, R33, R15 ;  /* 0x000000211e0f7224 */ /* 0x040fe400078e020f */
[----:B------:R-:W-:-:S04]  /*3590*/  IMAD.WIDE.U32 R8, R30, R32, R26 ;  /* 0x000000201e087225 */ /* 0x000fc800078e001a */
[----:B------:R-:W-:Y:S02]  /*35a0*/  IMAD.IADD R9, R9, 0x1, R15 ;  /* 0x0000000109097824 */ /* 0x000fe400078e020f */
[----:B------:R-:W-:Y:S01]  /*35b0*/  IMAD.X R15, R41, 0x1, R12, P2 ;  /* 0x00000001290f7824 */ /* 0x000fe200010e060c */
[----:B------:R-:W-:Y:S06]  /*35c0*/  @P0 BRA `(.L_x_4302) ;  /* 0xfffffffc00540947 */ /* 0x000fec000383ffff */
.L_x_4307:
[----:B------:R-:W-:Y:S05]  /*35d0*/  BSYNC B0 ;  /* 0x0000000000007941 */ /* 0x000fea0003800000 */
.L_x_4301:
[----:B------:R-:W-:-:S04]  /*35e0*/  LOP3.LUT R18, R11, 0x3, RZ, 0xc0, !PT ;  /* 0x000000030b127812 */ /* 0x000fc800078ec0ff */
[----:B------:R-:W-:-:S04]  /*35f0*/  ISETP.NE.U32.AND P0, PT, R18, RZ, PT ;  /* 0x000000ff1200720c */ /* 0x000fc80003f05070 */
[----:B------:R-:W-:-:S13]  /*3600*/  ISETP.NE.AND.EX P0, PT, RZ, RZ, PT, P0 ;  /* 0x000000ffff00720c */ /* 0x000fda0003f05300 */
[----:B------:R-:W-:Y:S05]  /*3610*/  @!P0 BRA `(.L_x_4300) ;  /* 0x0000000000c48947 */ /* 0x000fea0003800000 */
[----:B------:R-:W-:Y:S01]  /*3620*/  ULDC.64 UR4, c[0x0][0x438] ;  /* 0x00010e0000047ab9 */ /* 0x000fe20000000a00 */
[----:B0-----:R-:W-:Y:S01]  /*3630*/  IMAD R0, R13, R4, RZ ;  /* 0x000000040d007224 */ /* 0x001fe200078e02ff */
[----:B------:R-:W-:Y:S01]  /*3640*/  ULDC.64 UR6, c[0x0][0x430] ;  /* 0x00010c0000067ab9 */ /* 0x000fe20000000a00 */
[----:B-12-45:R-:W-:Y:S02]  /*3650*/  IMAD R11, R3, UR4, RZ ;  /* 0x00000004030b7c24 */ /* 0x036fe4000f8e02ff */
[----:B------:R-:W-:-:S04]  /*3660*/  IMAD.WIDE.U32 R6, R2, UR4, RZ ;  /* 0x0000000402067c25 */ /* 0x000fc8000f8e00ff */
[----:B------:R-:W-:Y:S01]  /*3670*/  IMAD R11, R2, UR5, R11 ;  /* 0x00000005020b7c24 */ /* 0x000fe2000f8e020b */
[----:B------:R-:W-:Y:S02]  /*3680*/  ULDC.64 UR4, c[0x0][0x440] ;  /* 0x0001100000047ab9 */ /* 0x000fe40000000a00 */
[C---:B------:R-:W-:Y:S01]  /*3690*/  LEA R14, P0, R10.reuse, UR4, 0x3 ;  /* 0x000000040a0e7c11 */ /* 0x040fe2000f8018ff */
[----:B------:R-:W-:Y:S02]  /*36a0*/  IMAD.IADD R7, R7, 0x1, R11 ;  /* 0x0000000107077824 */ /* 0x000fe400078e020b */
[C---:B------:R-:W-:Y:S01]  /*36b0*/  IMAD R11, R10.reuse, R5, R0 ;  /* 0x000000050a0b7224 */ /* 0x040fe200078e0200 */
[C---:B------:R-:W-:Y:S01]  /*36c0*/  LEA.HI.X R15, R10.reuse, UR5, R13, 0x3, P0 ;  /* 0x000000050a0f7c11 */ /* 0x040fe200080f1c0d */
[----:B------:R-:W-:-:S04]  /*36d0*/  IMAD.WIDE.U32 R6, R10, R4, R6 ;  /* 0x000000040a067225 */ /* 0x000fc800078e0006 */
[----:B------:R-:W-:Y:S01]  /*36e0*/  IMAD.IADD R7, R7, 0x1, R11 ;  /* 0x0000000107077824 */ /* 0x000fe200078e020b */
[C---:B------:R-:W-:Y:S01]  /*36f0*/  LEA R12, P1, R6.reuse, UR6, 0x3 ;  /* 0x00000006060c7c11 */ /* 0x040fe2000f8218ff */
[----:B------:R-:W2:Y:S03]  /*3700*/  LDG.E.64 R10, desc[UR36][R14.64] ;  /* 0x000000240e0a7981 */ /* 0x000ea6000c1e1b00 */
[----:B------:R-:W-:-:S05]  /*3710*/  LEA.HI.X R13, R6, UR7, R7, 0x3, P1 ;  /* 0x00000007060d7c11 */ /* 0x000fca00088f1c07 */
[----:B------:R-:W2:Y:S01]  /*3720*/  LDG.E.64 R6, desc[UR36][R12.64] ;  /* 0x000000240c067981 */ /* 0x000ea2000c1e1b00 */
[----:B------:R-:W-:-:S04]  /*3730*/  ISETP.NE.U32.AND P0, PT, R18, 0x1, PT ;  /* 0x000000011200780c */ /* 0x000fc80003f05070 */
[----:B------:R-:W-:Y:S01]  /*3740*/  ISETP.NE.AND.EX P0, PT, RZ, RZ, PT, P0 ;  /* 0x000000ffff00720c */ /* 0x000fe20003f05300 */
[-C--:B--2---:R-:W-:Y:S02]  /*3750*/  IMAD R7, R7, R10.reuse, RZ ;  /* 0x0000000a07077224 */ /* 0x084fe400078e02ff */
[----:B------:R-:W-:-:S04]  /*3760*/  IMAD.WIDE.U32 R8, R6, R10, R8 ;  /* 0x0000000a06087225 */ /* 0x000fc800078e0008 */
[----:B------:R-:W-:-:S04]  /*3770*/  IMAD R7, R6, R11, R7 ;  /* 0x0000000b06077224 */ /* 0x000fc800078e0207 */
[----:B------:R-:W-:Y:S02]  /*3780*/  IMAD.IADD R9, R9, 0x1, R7 ;  /* 0x0000000109097824 */ /* 0x000fe400078e0207 */
[----:B------:R-:W-:Y:S05]  /*3790*/  @!P0 BRA `(.L_x_4300) ;  /* 0x0000000000648947 */ /* 0x000fea0003800000 */
[C---:B------:R-:W-:Y:S01]  /*37a0*/  SHF.L.U32 R19, R4.reuse, 0x3, RZ ;  /* 0x0000000304137819 */ /* 0x040fe200000006ff */
[----:B------:R-:W2:Y:S01]  /*37b0*/  LDG.E.64 R6, desc[UR36][R14.64+0x8] ;  /* 0x000008240e067981 */ /* 0x000ea2000c1e1b00 */
[----:B------:R-:W-:Y:S02]  /*37c0*/  SHF.L.U64.HI R21, R4, 0x3, R5 ;  /* 0x0000000304157819 */ /* 0x000fe40000010205 */
[----:B------:R-:W-:-:S05]  /*37d0*/  IADD3 R10, P0, R19, R12, RZ ;  /* 0x0000000c130a7210 */ /* 0x000fca0007f1e0ff */
[----:B------:R-:W-:-:S05]  /*37e0*/  IMAD.X R11, R21, 0x1, R13, P0 ;  /* 0x00000001150b7824 */ /* 0x000fca00000e060d */
        /* <DEDUP_REMOVED lines=8> */
[----:B------:R-:W-:Y:S01]  /*3870*/  IADD3 R4, P0, R10, R19, RZ ;  /* 0x000000130a047210 */ /* 0x000fe20007f1e0ff */
[----:B------:R-:W2:Y:S04]  /*3880*/  LDG.E.64 R6, desc[UR36][R14.64+0x10] ;  /* 0x000010240e067981 */ /* 0x000ea8000c1e1b00 */
[----:B------:R-:W-:-:S06]  /*3890*/  IMAD.X R5, R11, 0x1, R21, P0 ;  /* 0x000000010b057824 */ /* 0x000fcc00000e0615 */
[----:B------:R-:W2:Y:S02]  /*38a0*/  LDG.E.64 R4, desc[UR36][R4.64] ;  /* 0x0000002404047981 */ /* 0x000ea4000c1e1b00 */
[-C--:B--2---:R-:W-:Y:S02]  /*38b0*/  IMAD R11, R5, R6.reuse, RZ ;  /* 0x00000006050b7224 */ /* 0x084fe400078e02ff */
[----:B------:R-:W-:-:S04]  /*38c0*/  IMAD.WIDE.U32 R8, R4, R6, R8 ;  /* 0x0000000604087225 */ /* 0x000fc800078e0008 */
[----:B------:R-:W-:-:S05]  /*38d0*/  IMAD R11, R4, R7, R11 ;  /* 0x00000007040b7224 */ /* 0x000fca00078e020b */
[----:B------:R-:W-:Y:S01]  /*38e0*/  IADD3 R9, R9, R11, RZ ;  /* 0x0000000b09097210 */ /* 0x000fe20007ffe0ff */
[----:B------:R-:W-:Y:S06]  /*38f0*/  BRA `(.L_x_4300) ;  /* 0x00000000000c7947 */ /* 0x000fec0003800000 */
.L_x_4299:
[----:B012-45:R-:W-:-:S04]  /*3900*/  LEA R8, P0, R2, UR4, 0x3 ;  /* 0x0000000402087c11 */ /* 0x037fc8000f8018ff */
[----:B------:R-:W-:-:S06]  /*3910*/  LEA.HI.X R9, R2, UR5, R3, 0x3, P0 ;  /* 0x0000000502097c11 */ /* 0x000fcc00080f1c03 */
[----:B------:R-:W5:Y:S03]  /*3920*/  LDG.E.64 R8, desc[UR36][R8.64] ;  /* 0x0000002408087981 */ /* 0x000f66000c1e1b00 */
.L_x_4300:
[----:B0--3--:R-:W0:Y:S01]  /*3930*/  LDC.64 R4, c[0x0][0x458] ;  /* 0x00011600ff047b82 */ /* 0x009e220000000a00 */
[----:B------:R-:W-:Y:S02]  /*3940*/  ULDC.64 UR4, c[0x0][0x450] ;  /* 0x0001140000047ab9 */ /* 0x000fe40000000a00 */
[----:B------:R-:W-:Y:S01]  /*3950*/  IMAD.U32 R21, RZ, RZ, UR4 ;  /* 0x00000004ff157e24 */ /* 0x000fe2000f8e00ff */
[----:B------:R-:W-:-:S04]  /*3960*/  MOV R20, UR5 ;  /* 0x0000000500147c02 */ /* 0x000fc80008000f00 */
[----:B------:R-:W3:Y:S08]  /*3970*/  LDC.64 R6, c[0x0][0x458] ;  /* 0x00011600ff067b82 */ /* 0x000ef00000000a00 */
[----:B------:R-:W1:Y:S01]  /*3980*/  LDC.U8 R24, c[0x0][0x478] ;  /* 0x00011e00ff187b82 */ /* 0x000e620000000000 */
[C---:B0-----:R-:W-:Y:S01]  /*3990*/  IMAD.SHL.U32 R15, R4.reuse, 0x8, RZ ;  /* 0x00000008040f7824 */ /* 0x041fe200078e00ff */
[----:B------:R-:W-:-:S04]  /*39a0*/  SHF.L.U64.HI R14, R4, 0x3, R5 ;  /* 0x00000003040e7819 */ /* 0x000fc80000010205 */
[----:B------:R-:W-:Y:S01]  /*39b0*/  ISETP.GE.U32.AND P1, PT, R15, 0x1, PT ;  /* 0x000000010f00780c */ /* 0x000fe20003f26070 */
[----:B---3--:R-:W-:-:S03]  /*39c0*/  IMAD.SHL.U32 R23, R6, 0x8, RZ ;  /* 0x0000000806177824 */ /* 0x008fc600078e00ff */
[----:B------:R-:W-:Y:S02]  /*39d0*/  ISETP.GE.AND.EX P1, PT, R14, RZ, PT, P1 ;  /* 0x000000ff0e00720c */ /* 0x000fe40003f26310 */
[----:B------:R-:W-:Y:S02]  /*39e0*/  SHF.L.U64.HI R22, R6, 0x3, R7 ;  /* 0x0000000306167819 */ /* 0x000fe40000010207 */
[----:B------:R-:W-:-:S04]  /*39f0*/  ISETP.GE.U32.AND P0, PT, R23, 0x1, PT ;  /* 0x000000011700780c */ /* 0x000fc80003f06070 */
[----:B------:R-:W-:-:S05]  /*3a00*/  ISETP.GE.AND.EX P0, PT, R22, RZ, PT, P0 ;  /* 0x000000ff1600720c */ /* 0x000fca0003f06300 */
[----:B-1----:R-:W-:Y:S08]  /*3a10*/  @!P1 BRA `(.L_x_4308) ;  /* 0x0000000000709947 */ /* 0x002ff00003800000 */
[----:B------:R-:W-:Y:S01]  /*3a20*/  BSSY B0, `(.L_x_4308) ;  /* 0x000001b000007945 */ /* 0x000fe20003800000 */
[--C-:B------:R-:W-:Y:S01]  /*3a30*/  SHF.R.S64 R15, R15, 0x3, R14.reuse ;  /* 0x000000030f0f7819 */ /* 0x100fe2000000100e */
[----:B------:R-:W-:Y:S01]  /*3a40*/  IMAD.U32 R12, RZ, RZ, UR4 ;  /* 0x00000004ff0c7e24 */ /* 0x000fe2000f8e00ff */
[----:B------:R-:W-:Y:S01]  /*3a50*/  SHF.R.S32.HI R14, RZ, 0x3, R14 ;  /* 0x00000003ff0e7819 */ /* 0x000fe2000001140e */
[----:B------:R-:W-:-:S07]  /*3a60*/  IMAD.U32 R13, RZ, RZ, UR5 ;  /* 0x00000005ff0d7e24 */ /* 0x000fce000f8e00ff */
.L_x_4309:
[--C-:B------:R-:W-:Y:S02]  /*3a70*/  SHF.R.U64 R10, R15, 0x1, R14.reuse ;  /* 0x000000010f0a7819 */ /* 0x100fe4000000120e */
[----:B------:R-:W-:-:S03]  /*3a80*/  SHF.R.U32.HI R11, RZ, 0x1, R14 ;  /* 0x00000001ff0b7819 */ /* 0x000fc6000001160e */
[C---:B------:R-:W-:Y:S01]  /*3a90*/  IMAD.SHL.U32 R19, R10.reuse, 0x8, RZ ;  /* 0x000000080a137824 */ /* 0x040fe200078e00ff */
[----:B------:R-:W-:-:S04]  /*3aa0*/  SHF.L.U64.HI R18, R10, 0x3, R11 ;  /* 0x000000030a127819 */ /* 0x000fc8000001020b */
[----:B------:R-:W-:-:S04]  /*3ab0*/  IADD3 R6, P1, R19, R12, RZ ;  /* 0x0000000c13067210 */ /* 0x000fc80007f3e0ff */
[----:B------:R-:W-:-:S05]  /*3ac0*/  IADD3.X R7, R18, R13, RZ, P1, !PT ;  /* 0x0000000d12077210 */ /* 0x000fca0000ffe4ff */
[----:B------:R-:W3:Y:S02]  /*3ad0*/  LDG.E.64 R4, desc[UR36][R6.64] ;  /* 0x0000002406047981 */ /* 0x000ee4000c1e1b00 */
[----:B---3-5:R-:W-:-:S04]  /*3ae0*/  ISETP.GE.U32.AND P1, PT, R4, R8, PT ;  /* 0x000000080400720c */ /* 0x028fc80003f26070 */
[----:B------:R-:W-:-:S13]  /*3af0*/  ISETP.GE.AND.EX P1, PT, R5, R9, PT, P1 ;  /* 0x000000090500720c */ /* 0x000fda0003f26310 */
[----:B------:R-:W-:Y:S02]  /*3b00*/  @!P1 LOP3.LUT R0, RZ, R10, RZ, 0x33, !PT ;  /* 0x0000000aff009212 */ /* 0x000fe400078e33ff */
[----:B------:R-:W-:Y:S02]  /*3b10*/  @!P1 LOP3.LUT R4, RZ, R11, RZ, 0x33, !PT ;  /* 0x0000000bff049212 */ /* 0x000fe400078e33ff */
[----:B------:R-:W-:Y:S02]  /*3b20*/  @!P1 IADD3 R10, P2, R15, R0, RZ ;  /* 0x000000000f0a9210 */ /* 0x000fe40007f5e0ff */
[----:B------:R-:W-:Y:S02]  /*3b30*/  @!P1 IADD3 R12, P3, R6, 0x8, RZ ;  /* 0x00000008060c9810 */ /* 0x000fe40007f7e0ff */
[----:B------:R-:W-:Y:S01]  /*3b40*/  @!P1 IADD3 R21, P4, P5, R21, 0x8, R19 ;  /* 0x0000000815159810 */ /* 0x000fe20007d9e013 */
[----:B------:R-:W-:Y:S01]  /*3b50*/  @!P1 IMAD.X R11, R14, 0x1, R4, P2 ;  /* 0x000000010e0b9824 */ /* 0x000fe200010e0604 */
[----:B------:R-:W-:Y:S01]  /*3b60*/  ISETP.GT.U32.AND P2, PT, R10, RZ, PT ;  /* 0x000000ff0a00720c */ /* 0x000fe20003f44070 */
[----:B------:R-:W-:Y:S01]  /*3b70*/  @!P1 IMAD.X R13, RZ, RZ, R7, P3 ;  /* 0x000000ffff0d9224 */ /* 0x000fe200018e0607 */
[----:B------:R-:W-:Y:S01]  /*3b80*/  @!P1 IADD3.X R20, R20, RZ, R18, P4, P5 ;  /* 0x000000ff14149210 */ /* 0x000fe200027ea412 */
[----:B------:R-:W-:Y:S01]  /*3b90*/  IMAD.MOV.U32 R15, RZ, RZ, R10 ;  /* 0x000000ffff0f7224 */ /* 0x000fe200078e000a */
[----:B------:R-:W-:-:S02]  /*3ba0*/  ISETP.GT.AND.EX P2, PT, R11, RZ, PT, P2 ;  /* 0x000000ff0b00720c */ /* 0x000fc40003f44320 */
[----:B------:R-:W-:-:S11]  /*3bb0*/  MOV R14, R11 ;  /* 0x0000000b000e7202 */ /* 0x000fd60000000f00 */
[----:B------:R-:W-:Y:S05]  /*3bc0*/  @P2 BRA `(.L_x_4309) ;  /* 0xfffffffc00a82947 */ /* 0x000fea000383ffff */
[----:B------:R-:W-:Y:S05]  /*3bd0*/  BSYNC B0 ;  /* 0x0000000000007941 */ /* 0x000fea0003800000 */
.L_x_4308:
[----:B------:R-:W-:Y:S02]  /*3be0*/  ULDC.64 UR4, c[0x0][0x450] ;  /* 0x0001140000047ab9 */ /* 0x000fe40000000a00 */
[----:B------:R-:W-:Y:S02]  /*3bf0*/  IMAD.U32 R18, RZ, RZ, UR4 ;  /* 0x00000004ff127e24 */ /* 0x000fe4000f8e00ff */
[----:B------:R-:W-:Y:S01]  /*3c00*/  IMAD.U32 R19, RZ, RZ, UR5 ;  /* 0x00000005ff137e24 */ /* 0x000fe2000f8e00ff */
[----:B------:R-:W-:Y:S06]  /*3c10*/  @!P0 BRA `(.L_x_4310) ;  /* 0x0000000000788947 */ /* 0x000fec0003800000 */
[----:B------:R-:W-:Y:S01]  /*3c20*/  BSSY B0, `(.L_x_4310) ;  /* 0x000001d000007945 */ /* 0x000fe20003800000 */
[----:B------:R-:W-:Y:S01]  /*3c30*/  IMAD.U32 R18, RZ, RZ, UR4 ;  /* 0x00000004ff127e24 */ /* 0x000fe2000f8e00ff */
[----:B------:R-:W-:Y:S01]  /*3c40*/  MOV R19, UR5 ;  /* 0x0000000500137c02 */ /* 0x000fe20008000f00 */
[----:B------:R-:W-:Y:S01]  /*3c50*/  IMAD.U32 R12, RZ, RZ, UR4 ;  /* 0x00000004ff0c7e24 */ /* 0x000fe2000f8e00ff */
[--C-:B------:R-:W-:Y:S01]  /*3c60*/  SHF.R.S64 R15, R23, 0x3, R22.reuse ;  /* 0x00000003170f7819 */ /* 0x100fe20000001016 */
[----:B------:R-:W-:Y:S01]  /*3c70*/  IMAD.U32 R13, RZ, RZ, UR5 ;  /* 0x00000005ff0d7e24 */ /* 0x000fe2000f8e00ff */
[----:B------:R-:W-:-:S07]  /*3c80*/  SHF.R.S32.HI R14, RZ, 0x3, R22 ;  /* 0x00000003ff0e7819 */ /* 0x000fce0000011416 */
.L_x_4311:
        /* <DEDUP_REMOVED lines=9> */
[----:B------:R-:W-:Y:S02]  /*3d20*/  @P0 LOP3.LUT R0, RZ, R10, RZ, 0x33, !PT ;  /* 0x0000000aff000212 */ /* 0x000fe400078e33ff */
[----:B------:R-:W-:Y:S02]  /*3d30*/  @P0 LOP3.LUT R4, RZ, R11, RZ, 0x33, !PT ;  /* 0x0000000bff040212 */ /* 0x000fe400078e33ff */
[----:B------:R-:W-:Y:S02]  /*3d40*/  @P0 IADD3 R10, P1, R15, R0, RZ ;  /* 0x000000000f0a0210 */ /* 0x000fe40007f3e0ff */
[----:B------:R-:W-:Y:S02]  /*3d50*/  @P0 IADD3 R12, P2, R6, 0x8, RZ ;  /* 0x00000008060c0810 */ /* 0x000fe40007f5e0ff */
[----:B------:R-:W-:Y:S01]  /*3d60*/  @P0 IADD3 R18, P3, P4, R18, 0x8, R23 ;  /* 0x0000000812120810 */ /* 0x000fe20007c7e017 */
[----:B------:R-:W-:Y:S01]  /*3d70*/  @P0 IMAD.X R11, R14, 0x1, R4, P1 ;  /* 0x000000010e0b0824 */ /* 0x000fe200008e0604 */
[----:B------:R-:W-:Y:S01]  /*3d80*/  ISETP.GT.U32.AND P1, PT, R10, RZ, PT ;  /* 0x000000ff0a00720c */ /* 0x000fe20003f24070 */
[----:B------:R-:W-:Y:S01]  /*3d90*/  @P0 IMAD.X R13, RZ, RZ, R7, P2 ;  /* 0x000000ffff0d0224 */ /* 0x000fe200010e0607 */
[----:B------:R-:W-:Y:S01]  /*3da0*/  @P0 IADD3.X R19, R19, RZ, R22, P3, P4 ;  /* 0x000000ff13130210 */ /* 0x000fe20001fe8416 */
[----:B------:R-:W-:Y:S01]  /*3db0*/  IMAD.MOV.U32 R15, RZ, RZ, R10 ;  /* 0x000000ffff0f7224 */ /* 0x000fe200078e000a */
[----:B------:R-:W-:-:S02]  /*3dc0*/  ISETP.GT.AND.EX P1, PT, R11, RZ, PT, P1 ;  /* 0x000000ff0b00720c */ /* 0x000fc40003f24310 */
[----:B------:R-:W-:-:S11]  /*3dd0*/  MOV R14, R11 ;  /* 0x0000000b000e7202 */ /* 0x000fd60000000f00 */
[----:B------:R-:W-:Y:S05]  /*3de0*/  @P1 BRA `(.L_x_4311) ;  /* 0xfffffffc00a81947 */ /* 0x000fea000383ffff */
[----:B------:R-:W-:Y:S05]  /*3df0*/  BSYNC B0 ;  /* 0x0000000000007941 */ /* 0x000fea0003800000 */
.L_x_4310:
[----:B------:R-:W-:Y:S01]  /*3e00*/  ULDC.64 UR4, c[0x0][0x450] ;  /* 0x0001140000047ab9 */ /* 0x000fe20000000a00 */
[C---:B------:R-:W-:Y:S01]  /*3e10*/  IADD3 R0, P0, -R21.reuse, R18, RZ ;  /* 0x0000001215007210 */ /* 0x040fe20007f1e1ff */
[----:B------:R-:W-:Y:S01]  /*3e20*/  ULDC.64 UR6, c[0x0][0x468] ;  /* 0x00011a0000067ab9 */ /* 0x000fe20000000a00 */
[----:B------:R-:W-:Y:S02]  /*3e30*/  IADD3 R6, P1, R21, -UR4, RZ ;  /* 0x8000000415067c10 */ /* 0x000fe4000ff3e0ff */
[C---:B--2-45:R-:W-:Y:S01]  /*3e40*/  SHF.L.U64.HI R9, R2.reuse, 0x3, R3 ;  /* 0x0000000302097819 */ /* 0x074fe20000010203 */
[----:B------:R-:W-:Y:S01]  /*3e50*/  IMAD.SHL.U32 R2, R2, 0x8, RZ ;  /* 0x0000000802027824 */ /* 0x000fe200078e00ff */
[----:B------:R-:W-:Y:S01]  /*3e60*/  IADD3.X R7, R20, ~UR5, RZ, P1, !PT ;  /* 0x8000000514077c10 */ /* 0x000fe20008ffe4ff */
[----:B------:R-:W-:Y:S01]  /*3e70*/  IMAD.X R3, R19, 0x1, ~R20, P0 ;  /* 0x0000000113037824 */ /* 0x000fe200000e0e14 */
[----:B------:R-:W-:Y:S02]  /*3e80*/  ULDC.64 UR4, c[0x0][0x460] ;  /* 0x0001180000047ab9 */ /* 0x000fe40000000a00 */
[----:B------:R-:W-:-:S02]  /*3e90*/  IADD3 R4, P0, R2, UR4, RZ ;  /* 0x0000000402047c10 */ /* 0x000fc4000ff1e0ff */
[----:B------:R-:W-:Y:S02]  /*3ea0*/  IADD3 R8, P1, R2, UR6, RZ ;  /* 0x0000000602087c10 */ /* 0x000fe4000ff3e0ff */
[--C-:B------:R-:W-:Y:S02]  /*3eb0*/  SHF.R.S64 R2, R0, 0x3, R3.reuse ;  /* 0x0000000300027819 */ /* 0x100fe40000001003 */
[----:B------:R-:W-:Y:S02]  /*3ec0*/  SHF.R.S32.HI R3, RZ, 0x3, R3 ;  /* 0x00000003ff037819 */ /* 0x000fe40000011403 */
[C---:B------:R-:W-:Y:S02]  /*3ed0*/  IADD3.X R5, R9.reuse, UR5, RZ, P0, !PT ;  /* 0x0000000509057c10 */ /* 0x040fe400087fe4ff */
[--C-:B------:R-:W-:Y:S02]  /*3ee0*/  SHF.R.S64 R6, R6, 0x3, R7.reuse ;  /* 0x0000000306067819 */ /* 0x100fe40000001007 */
[----:B------:R-:W-:Y:S01]  /*3ef0*/  IADD3.X R9, R9, UR7, RZ, P1, !PT ;  /* 0x0000000709097c10 */ /* 0x000fe20008ffe4ff */
[----:B------:R0:W-:Y:S01]  /*3f00*/  STG.E.64 desc[UR36][R4.64], R2 ;  /* 0x0000000204007986 */ /* 0x0001e2000c101b24 */
[----:B------:R-:W-:-:S02]  /*3f10*/  SHF.R.S32.HI R7, RZ, 0x3, R7 ;  /* 0x00000003ff077819 */ /* 0x000fc40000011407 */
[----:B------:R-:W-:-:S03]  /*3f20*/  PRMT R0, R24, 0x9910, RZ ;  /* 0x0000991018007816 */ /* 0x000fc600000000ff */
[----:B------:R0:W-:Y:S01]  /*3f30*/  STG.E.64 desc[UR36][R8.64], R6 ;  /* 0x0000000608007986 */ /* 0x0001e2000c101b24 */
[----:B------:R-:W-:-:S13]  /*3f40*/  ISETP.GT.AND P0, PT, R0, 0x9, PT ;  /* 0x000000090000780c */ /* 0x000fda0003f04270 */
[----:B0-----:R-:W-:Y:S05]  /*3f50*/  @P0 BRA `(.L_x_4312) ;  /* 0x0000000000b80947 */ /* 0x001fea0003800000 */
        /* <DEDUP_REMOVED lines=8> */
[----:B------:R0:W-:Y:S01]  /*3fe0*/  STG.E.U8 desc[UR36][R16.64], RZ ;  /* 0x000000ff10007986 */ /* 0x0001e2000c101124 */
[----:B------:R-:W-:Y:S05]  /*3ff0*/  BRA `(.L_x_4317) ;  /* 0x0000000400947947 */ /* 0x000fea0003800000 */
.L_x_4315:
[----:B------:R0:W-:Y:S01]  /*4000*/  STG.E.U8 desc[UR36][R16.64], RZ ;  /* 0x000000ff10007986 */ /* 0x0001e2000c101124 */
[----:B------:R-:W-:Y:S05]  /*4010*/  BRA `(.L_x_4317) ;  /* 0x00000004008c7947 */ /* 0x000fea0003800000 */
.L_x_4314:
[----:B------:R-:W-:-:S13]  /*4020*/  ISETP.NE.AND P0, PT, R0, 0x2, PT ;  /* 0x000000020000780c */ /* 0x000fda0003f05270 */
[----:B------:R-:W-:Y:S05]  /*4030*/  @!P0 BRA `(.L_x_4318) ;  /* 0x0000000000208947 */ /* 0x000fea0003800000 */
[----:B------:R-:W-:-:S13]  /*4040*/  ISETP.NE.AND P0, PT, R0, 0x3, PT ;  /* 0x000000030000780c */ /* 0x000fda0003f05270 */
[----:B------:R-:W-:Y:S05]  /*4050*/  @!P0 BRA `(.L_x_4319) ;  /* 0x0000000000108947 */ /* 0x000fea0003800000 */
[----:B------:R-:W-:-:S13]  /*4060*/  ISETP.NE.AND P0, PT, R0, 0x4, PT ;  /* 0x000000040000780c */ /* 0x000fda0003f05270 */
[----:B------:R-:W-:Y:S05]  /*4070*/  @P0 BRA `(.L_x_4316) ;  /* 0x0000000400240947 */ /* 0x000fea0003800000 */
[----:B------:R0:W-:Y:S01]  /*4080*/  STG.E.64 desc[UR36][R16.64], RZ ;  /* 0x000000ff10007986 */ /* 0x0001e2000c101b24 */
[----:B------:R-:W-:Y:S05]  /*4090*/  BRA `(.L_x_4317) ;  /* 0x00000004006c7947 */ /* 0x000fea0003800000 */
.L_x_4319:
[----:B------:R0:W-:Y:S01]  /*40a0*/  STG.E desc[UR36][R16.64], RZ ;  /* 0x000000ff10007986 */ /* 0x0001e2000c101924 */
[----:B------:R-:W-:Y:S05]  /*40b0*/  BRA `(.L_x_4317) ;  /* 0x0000000400647947 */ /* 0x000fea0003800000 */
.L_x_4318:
[----:B------:R0:W-:Y:S01]  /*40c0*/  STG.E.U16 desc[UR36][R16.64], RZ ;  /* 0x000000ff10007986 */ /* 0x0001e2000c101524 */
[----:B------:R-:W-:Y:S05]  /*40d0*/  BRA `(.L_x_4317) ;  /* 0x00000004005c7947 */ /* 0x000fea0003800000 */
.L_x_4313:
[----:B------:R-:W-:-:S13]  /*40e0*/  ISETP.GT.AND P0, PT, R0, 0x6, PT ;  /* 0x000000060000780c */ /* 0x000fda0003f04270 */
[----:B------:R-:W-:Y:S05]  /*40f0*/  @P0 BRA `(.L_x_4320) ;  /* 0x0000000000200947 */ /* 0x000fea0003800000 */
[----:B------:R-:W-:-:S13]  /*4100*/  ISETP.NE.AND P0, PT, R0, 0x5, PT ;  /* 0x000000050000780c */ /* 0x000fda0003f05270 */
[----:B------:R-:W-:Y:S05]  /*4110*/  @!P0 BRA `(.L_x_4321) ;  /* 0x0000000000108947 */ /* 0x000fea0003800000 */
[----:B------:R-:W-:-:S13]  /*4120*/  ISETP.NE.AND P0, PT, R0, 0x6, PT ;  /* 0x000000060000780c */ /* 0x000fda0003f05270 */
[----:B------:R-:W-:Y:S05]  /*4130*/  @P0 BRA `(.L_x_4316) ;  /* 0x0000000000f40947 */ /* 0x000fea0003800000 */
[----:B------:R0:W-:Y:S01]  /*4140*/  STG.E desc[UR36][R16.64], RZ ;  /* 0x000000ff10007986 */ /* 0x0001e2000c101924 */
[----:B------:R-:W-:Y:S05]  /*4150*/  BRA `(.L_x_4317) ;  /* 0x00000004003c7947 */ /* 0x000fea0003800000 */
.L_x_4321:
[----:B------:R0:W-:Y:S01]  /*4160*/  STG.E.U16 desc[UR36][R16.64], RZ ;  /* 0x000000ff10007986 */ /* 0x0001e2000c101524 */
[----:B------:R-:W-:Y:S05]  /*4170*/  BRA `(.L_x_4317) ;  /* 0x0000000400347947 */ /* 0x000fea0003800000 */
.L_x_4320:
        /* <DEDUP_REMOVED lines=8> */
.L_x_4323:
[----:B------:R0:W-:Y:S01]  /*4200*/  STG.E desc[UR36][R16.64], RZ ;  /* 0x000000ff10007986 */ /* 0x0001e2000c101924 */
[----:B------:R-:W-:Y:S05]  /*4210*/  BRA `(.L_x_4317) ;  /* 0x00000004000c7947 */ /* 0x000fea0003800000 */
.L_x_4322:
[----:B------:R0:W-:Y:S01]  /*4220*/  STG.E.64 desc[UR36][R16.64], RZ ;  /* 0x000000ff10007986 */ /* 0x0001e2000c101b24 */
[----:B------:R-:W-:Y:S05]  /*4230*/  BRA `(.L_x_4317) ;  /* 0x0000000400047947 */ /* 0x000fea0003800000 */
.L_x_4312:
        /* <DEDUP_REMOVED lines=8> */
[----:B------:R0:W-:Y:S01]  /*42c0*/  STG.E.U8 desc[UR36][R16.64], RZ ;  /* 0x000000ff10007986 */ /* 0x0001e2000c101124 */
[----:B------:R-:W-:Y:S05]  /*42d0*/  BRA `(.L_x_4317) ;  /* 0x0000000000dc7947 */ /* 0x000fea0003800000 */
.L_x_4326:
[----:B------:R0:W-:Y:S01]  /*42e0*/  STG.E.128 desc[UR36][R16.64], RZ ;  /* 0x000000ff10007986 */ /* 0x0001e2000c101d24 */
[----:B------:R-:W-:Y:S05]  /*42f0*/  BRA `(.L_x_4317) ;  /* 0x0000000000d47947 */ /* 0x000fea0003800000 */
.L_x_4325:
[----:B------:R-:W-:-:S13]  /*4300*/  ISETP.NE.AND P0, PT, R0, 0xf, PT ;  /* 0x0000000f0000780c */ /* 0x000fda0003f05270 */
[----:B------:R-:W-:Y:S05]  /*4310*/  @!P0 BRA `(.L_x_4327) ;  /* 0x0000000000208947 */ /* 0x000fea0003800000 */
[----:B------:R-:W-:-:S13]  /*4320*/  ISETP.NE.AND P0, PT, R0, 0x17, PT ;  /* 0x000000170000780c */ /* 0x000fda0003f05270 */
[----:B------:R-:W-:Y:S05]  /*4330*/  @!P0 BRA `(.L_x_4328) ;  /* 0x0000000000108947 */ /* 0x000fea0003800000 */
[----:B------:R-:W-:-:S13]  /*4340*/  ISETP.NE.AND P0, PT, R0, 0x18, PT ;  /* 0x000000180000780c */ /* 0x000fda0003f05270 */
[----:B------:R-:W-:Y:S05]  /*4350*/  @P0 BRA `(.L_x_4316) ;  /* 0x00000000006c0947 */ /* 0x000fea0003800000 */
[----:B------:R0:W-:Y:S01]  /*4360*/  STG.E.U8 desc[UR36][R16.64], RZ ;  /* 0x000000ff10007986 */ /* 0x0001e2000c101124 */
[----:B------:R-:W-:Y:S05]  /*4370*/  BRA `(.L_x_4317) ;  /* 0x0000000000b47947 */ /* 0x000fea0003800000 */
.L_x_4328:
[----:B------:R0:W-:Y:S01]  /*4380*/  STG.E.U8 desc[UR36][R16.64], RZ ;  /* 0x000000ff10007986 */ /* 0x0001e2000c101124 */
[----:B------:R-:W-:Y:S05]  /*4390*/  BRA `(.L_x_4317) ;  /* 0x0000000000ac7947 */ /* 0x000fea0003800000 */
.L_x_4327:
[----:B------:R0:W-:Y:S01]  /*43a0*/  STG.E.U16 desc[UR36][R16.64], RZ ;  /* 0x000000ff10007986 */ /* 0x0001e2000c101524 */
[----:B------:R-:W-:Y:S05]  /*43b0*/  BRA `(.L_x_4317) ;  /* 0x0000000000a47947 */ /* 0x000fea0003800000 */
.L_x_4324:
        /* <DEDUP_REMOVED lines=8> */
[----:B------:R0:W-:Y:S01]  /*4440*/  STG.E.U16 desc[UR36][R16.64], RZ ;  /* 0x000000ff10007986 */ /* 0x0001e2000c101524 */
[----:B------:R-:W-:Y:S05]  /*4450*/  BRA `(.L_x_4317) ;  /* 0x00000000007c7947 */ /* 0x000fea0003800000 */
.L_x_4331:
[----:B------:R1:W-:Y:S01]  /*4460*/  STG.E.U8 desc[UR36][R16.64], RZ ;  /* 0x000000ff10007986 */ /* 0x0003e2000c101124 */
[----:B------:R-:W-:Y:S05]  /*4470*/  BRA `(.L_x_4317) ;  /* 0x0000000000747947 */ /* 0x000fea0003800000 */
.L_x_4330:
[----:B------:R2:W-:Y:S01]  /*4480*/  STG.E.U8 desc[UR36][R16.64], RZ ;  /* 0x000000ff10007986 */ /* 0x0005e2000c101124 */
[----:B------:R-:W-:Y:S05]  /*4490*/  BRA `(.L_x_4317) ;  /* 0x00000000006c7947 */ /* 0x000fea0003800000 */
.L_x_4329:
[----:B------:R-:W-:-:S13]  /*44a0*/  ISETP.NE.AND P0, PT, R0, 0x1c, PT ;  /* 0x0000001c0000780c */ /* 0x000fda0003f05270 */
[----:B------:R-:W-:Y:S05]  /*44b0*/  @!P0 BRA `(.L_x_4332) ;  /* 0x0000000000608947 */ /* 0x000fea0003800000 */
[----:B------:R-:W-:-:S13]  /*44c0*/  ISETP.NE.AND P0, PT, R0, 0x1d, PT ;  /* 0x0000001d0000780c */ /* 0x000fda0003f05270 */
[----:B------:R-:W-:Y:S05]  /*44d0*/  @!P0 BRA `(.L_x_4333) ;  /* 0x0000000000508947 */ /* 0x000fea0003800000 */
[----:B------:R-:W-:-:S13]  /*44e0*/  ISETP.NE.AND P0, PT, R0, 0x2c, PT ;  /* 0x0000002c0000780c */ /* 0x000fda0003f05270 */
[----:B------:R3:W-:Y:S01]  /*44f0*/  @!P0 STG.E.U8 desc[UR36][R16.64], RZ ;  /* 0x000000ff10008986 */ /* 0x0007e2000c101124 */
[----:B------:R-:W-:Y:S05]  /*4500*/  @!P0 BRA `(.L_x_4317) ;  /* 0x0000000000508947 */ /* 0x000fea0003800000 */
.L_x_4316:
[----:B------:R-:W-:Y:S01]  /*4510*/  MOV R0, 0x100 ;  /* 0x0000010000007802 */ /* 0x000fe20000000f00 */
[----:B------:R-:W-:Y:S01]  /*4520*/  ULDC.64 UR4, c[0x4][0xf0] ;  /* 0x01003c0000047ab9 */ /* 0x000fe20000000a00 */
[----:B------:R-:W-:Y:S01]  /*4530*/  ULDC.64 UR6, c[0x4][0xf8] ;  /* 0x01003e0000067ab9 */ /* 0x000fe20000000a00 */
[----:B------:R-:W-:Y:S01]  /*4540*/  IMAD.U32 R4, RZ, RZ, UR4 ;  /* 0x00000004ff047e24 */ /* 0x000fe2000f8e00ff */
[----:B------:R0:W1:Y:S01]  /*4550*/  LDC.64 R2, c[0x4][R0] ;  /* 0x0100000000027b82 */ /* 0x0000620000000a00 */
[----:B------:R-:W-:Y:S01]  /*4560*/  MOV R5, UR5 ;  /* 0x0000000500057c02 */ /* 0x000fe20008000f00 */
[----:B------:R-:W-:Y:S01]  /*4570*/  ULDC.64 UR4, c[0x4][0x8] ;  /* 0x0100020000047ab9 */ /* 0x000fe20000000a00 */
[----:B------:R-:W-:Y:S01]  /*4580*/  IMAD.U32 R6, RZ, RZ, UR6 ;  /* 0x00000006ff067e24 */ /* 0x000fe2000f8e00ff */
[----:B------:R-:W-:Y:S01]  /*4590*/  MOV R11, UR5 ;  /* 0x00000005000b7c02 */ /* 0x000fe20008000f00 */
[----:B------:R-:W-:Y:S02]  /*45a0*/  IMAD.U32 R7, RZ, RZ, UR7 ;  /* 0x00000007ff077e24 */ /* 0x000fe4000f8e00ff */
[----:B------:R-:W-:-:S02]  /*45b0*/  IMAD.U32 R10, RZ, RZ, UR4 ;  /* 0x00000004ff0a7e24 */ /* 0x000fc4000f8e00ff */
[----:B------:R-:W-:Y:S02]  /*45c0*/  IMAD.MOV.U32 R8, RZ, RZ, 0x65 ;  /* 0x00000065ff087424 */ /* 0x000fe400078e00ff */
[----:B------:R-:W-:Y:S02]  /*45d0*/  IMAD.MOV.U32 R12, RZ, RZ, 0x1 ;  /* 0x00000001ff0c7424 */ /* 0x000fe400078e00ff */
[----:B0-----:R-:W-:-:S07]  /*45e0*/  IMAD.MOV.U32 R13, RZ, RZ, RZ ;  /* 0x000000ffff0d7224 */ /* 0x001fce00078e00ff */
[----:B------:R-:W-:-:S07]  /*45f0*/  LEPC R20, `(.L_x_4334) ;  /* 0x000000001014794e */ /* 0x000fce0000000000 */
[----:B-1-3--:R-:W-:Y:S05]  /*4600*/  CALL.ABS.NOINC R2 ;  /* 0x0000000002007343 */ /* 0x00afea0003c00000 */
.L_x_4334:
[----:B------:R-:W-:Y:S05]  /*4610*/  BRA `(.L_x_4317) ;  /* 0x00000000000c7947 */ /* 0x000fea0003800000 */
.L_x_4333:
[----:B------:R4:W-:Y:S01]  /*4620*/  STG.E.64 desc[UR36][R16.64], RZ ;  /* 0x000000ff10007986 */ /* 0x0009e2000c101b24 */
[----:B------:R-:W-:Y:S05]  /*4630*/  BRA `(.L_x_4317) ;  /* 0x0000000000047947 */ /* 0x000fea0003800000 */
.L_x_4332:
[----:B------:R0:W-:Y:S02]  /*4640*/  STG.E desc[UR36][R16.64], RZ ;  /* 0x000000ff10007986 */ /* 0x0001e4000c101924 */
.L_x_4317:
[----:B------:R-:W5:Y:S01]  /*4650*/  S2R R0, SR_TID.X ;  /* 0x0000000000007919 */ /* 0x000f620000002100 */
[----:B------:R-:W5:Y:S02]  /*4660*/  S2R R3, SR_CTAID.X ;  /* 0x0000000000037919 */ /* 0x000f640000002500 */
[----:B-----5:R-:W-:-:S05]  /*4670*/  LEA R0, R3, R0, 0x9 ;  /* 0x0000000003007211 */ /* 0x020fca00078e48ff */
[----:B01234-:R-:W-:-:S07]  /*4680*/  VIADD R17, R0, 0x80 ;  /* 0x0000008000117836 */ /* 0x01ffce0000000000 */
.L_x_4264:
[----:B------:R-:W-:Y:S05]  /*4690*/  BSYNC B6 ;  /* 0x0000000000067941 */ /* 0x000fea0003800000 */
.L_x_4263:
[----:B------:R-:W-:Y:S01]  /*46a0*/  ULDC UR4, c[0x0][0x210] ;  /* 0x0000840000047ab9 */ /* 0x000fe20000000800 */
[----:B------:R-:W-:Y:S01]  /*46b0*/  BSSY B6, `(.L_x_4335) ;  /* 0x000045c000067945 */ /* 0x000fe20003800000 */
[----:B------:R-:W-:-:S13]  /*46c0*/  ISETP.GE.AND P0, PT, R17, UR4, PT ;  /* 0x0000000411007c0c */ /* 0x000fda000bf06270 */
[----:B------:R-:W-:Y:S05]  /*46d0*/  @P0 BRA `(.L_x_4336) ;  /* 0x0000004400640947 */ /* 0x000fea0003800000 */
        /* <DEDUP_REMOVED lines=303> */
.L_x_4337:
        /* <DEDUP_REMOVED lines=21> */
.L_x_4341:
[----:B------:R0:W5:Y:S01]  /*5b20*/  LDG.E.U8 R4, desc[UR36][R2.64] ;  /* 0x0000002402047981 */ /* 0x000162000c1e1100 */
[----:B------:R-:W-:Y:S01]  /*5b30*/  MOV R5, RZ ;  /* 0x000000ff00057202 */ /* 0x000fe20000000f00 */
[----:B------:R-:W-:Y:S06]  /*5b40*/  BRA `(.L_x_4343) ;  /* 0x0000000c00487947 */ /* 0x000fec0003800000 */
.L_x_4340:
        /* <DEDUP_REMOVED lines=8> */
.L_x_4345:
[----:B------:R-:W2:Y:S02]  /*5bd0*/  LDG.E R4, desc[UR36][R2.64] ;  /* 0x0000002402047981 */ /* 0x000ea4000c1e1900 */
[----:B--2---:R-:W-:Y:S01]  /*5be0*/  SHF.R.S32.HI R5, RZ, 0x1f, R4 ;  /* 0x0000001fff057819 */ /* 0x004fe20000011404 */
[----:B------:R-:W-:Y:S06]  /*5bf0*/  BRA `(.L_x_4343) ;  /* 0x0000000c001c7947 */ /* 0x000fec0003800000 */
.L_x_4344:
[----:B------:R-:W2:Y:S02]  /*5c00*/  LDG.E.S16 R4, desc[UR36][R2.64] ;  /* 0x0000002402047981 */ /* 0x000ea4000c1e1700 */
[----:B--2---:R-:W-:Y:S01]  /*5c10*/  SHF.R.S32.HI R5, RZ, 0x1f, R4 ;  /* 0x0000001fff057819 */ /* 0x004fe20000011404 */
[----:B------:R-:W-:Y:S06]  /*5c20*/  BRA `(.L_x_4343) ;  /* 0x0000000c00107947 */ /* 0x000fec0003800000 */
.L_x_4339:
[----:B------:R-:W-:-:S13]  /*5c30*/  ISETP.GT.AND P0, PT, R4, 0x6, PT ;  /* 0x000000060400780c */ /* 0x000fda0003f04270 */
[----:B------:R-:W-:Y:S05]  /*5c40*/  @P0 BRA `(.L_x_4346) ;  /* 0x00000000002c0947 */ /* 0x000fea0003800000 */
[----:B------:R-:W-:-:S13]  /*5c50*/  ISETP.NE.AND P0, PT, R4, 0x5, PT ;  /* 0x000000050400780c */ /* 0x000fda0003f05270 */
[----:B------:R-:W-:Y:S05]  /*5c60*/  @!P0 BRA `(.L_x_4347) ;  /* 0x0000000000148947 */ /* 0x000fea0003800000 */
[----:B------:R-:W-:-:S13]  /*5c70*/  ISETP.NE.AND P0, PT, R4, 0x6, PT ;  /* 0x000000060400780c */ /* 0x000fda0003f05270 */
[----:B------:R-:W-:Y:S05]  /*5c80*/  @P0 BRA `(.L_x_4342) ;  /* 0x0000000800a00947 */ /* 0x000fea0003800000 */
[----:B------:R-:W2:Y:S02]  /*5c90*/  LDG.E R2, desc[UR36][R2.64] ;  /* 0x0000002402027981 */ /* 0x000ea4000c1e1900 */
[----:B--2---:R1:W2:Y:S01]  /*5ca0*/  F2I.S64.TRUNC R4, R2 ;  /* 0x0000000200047311 */ /* 0x0042a2000020d900 */
[----:B------:R-:W-:Y:S05]  /*5cb0*/  BRA `(.L_x_4343) ;  /* 0x0000000800ec7947 */ /* 0x000fea0003800000 */
.L_x_4347:
[----:B------:R-:W2:Y:S02]  /*5cc0*/  LDG.E.U16 R2, desc[UR36][R2.64] ;  /* 0x0000002402027981 */ /* 0x000ea4000c1e1500 */
[----:B--2---:R-:W-:-:S06]  /*5cd0*/  HADD2.F32 R4, -RZ, R2.H0_H0 ;  /* 0x20000002ff047230 */ /* 0x004fcc0000004100 */
[----:B------:R-:W0:Y:S01]  /*5ce0*/  F2I.S64.TRUNC R4, R4 ;  /* 0x0000000400047311 */ /* 0x000e22000020d900 */
[----:B------:R-:W-:Y:S05]  /*5cf0*/  BRA `(.L_x_4343) ;  /* 0x0000000800dc7947 */ /* 0x000fea0003800000 */
.L_x_4346:
[----:B------:R-:W-:-:S13]  /*5d00*/  ISETP.NE.AND P0, PT, R4, 0x7, PT ;  /* 0x000000070400780c */ /* 0x000fda0003f05270 */
[----:B------:R-:W-:Y:S05]  /*5d10*/  @!P0 BRA `(.L_x_4348) ;  /* 0x00000000002c8947 */ /* 0x000fea0003800000 */
[----:B------:R-:W-:-:S13]  /*5d20*/  ISETP.NE.AND P0, PT, R4, 0x8, PT ;  /* 0x000000080400780c */ /* 0x000fda0003f05270 */
[----:B------:R-:W-:Y:S05]  /*5d30*/  @!P0 BRA `(.L_x_4349) ;  /* 0x0000000000148947 */ /* 0x000fea0003800000 */
[----:B------:R-:W-:-:S13]  /*5d40*/  ISETP.NE.AND P0, PT, R4, 0x9, PT ;  /* 0x000000090400780c */ /* 0x000fda0003f05270 */
[----:B------:R-:W-:Y:S05]  /*5d50*/  @P0 BRA `(.L_x_4342) ;  /* 0x00000008006c0947 */ /* 0x000fea0003800000 */
[----:B------:R-:W2:Y:S02]  /*5d60*/  LDG.E R2, desc[UR36][R2.64] ;  /* 0x0000002402027981 */ /* 0x000ea4000c1e1900 */
[----:B--2---:R4:W0:Y:S01]  /*5d70*/  F2I.S64.TRUNC R4, R2 ;  /* 0x0000000200047311 */ /* 0x004822000020d900 */
[----:B------:R-:W-:Y:S05]  /*5d80*/  BRA `(.L_x_4343) ;  /* 0x0000000800b87947 */ /* 0x000fea0003800000 */
.L_x_4349:
[----:B------:R-:W2:Y:S02]  /*5d90*/  LDG.E.U16 R2, desc[UR36][R2.64] ;  /* 0x0000002402027981 */ /* 0x000ea4000c1e1500 */
[----:B--2---:R-:W-:-:S06]  /*5da0*/  HADD2.F32 R4, -RZ, R2.H0_H0 ;  /* 0x20000002ff047230 */ /* 0x004fcc0000004100 */
[----:B------:R-:W3:Y:S01]  /*5db0*/  F2I.S64.TRUNC R4, R4 ;  /* 0x0000000400047311 */ /* 0x000ee2000020d900 */
[----:B------:R-:W-:Y:S05]  /*5dc0*/  BRA `(.L_x_4343) ;  /* 0x0000000800a87947 */ /* 0x000fea0003800000 */
.L_x_4348:
[----:B------:R-:W2:Y:S02]  /*5dd0*/  LDG.E.64 R2, desc[UR36][R2.64] ;  /* 0x0000002402027981 */ /* 0x000ea4000c1e1b00 */
[----:B--2---:R0:W1:Y:S01]  /*5de0*/  F2I.S64.F64.TRUNC R4, R2 ;  /* 0x0000000200047311 */ /* 0x004062000030d900 */
[----:B------:R-:W-:Y:S05]  /*5df0*/  BRA `(.L_x_4343) ;  /* 0x00000008009c7947 */ /* 0x000fea0003800000 */
.L_x_4338:
        /* <DEDUP_REMOVED lines=13> */
.L_x_4352:
[----:B------:R-:W2:Y:S02]  /*5ed0*/  LDG.E.64 R2, desc[UR36][R2.64] ;  /* 0x0000002402027981 */ /* 0x000ea4000c1e1b00 */
[----:B--2---:R0:W1:Y:S01]  /*5ee0*/  F2I.S64.F64.TRUNC R4, R2 ;  /* 0x0000000200047311 */ /* 0x004062000030d900 */
[----:B------:R-:W-:Y:S05]  /*5ef0*/  BRA `(.L_x_4343) ;  /* 0x00000008005c7947 */ /* 0x000fea0003800000 */
.L_x_4351:
        /* <DEDUP_REMOVED lines=11> */
[C---:B------:R-:W-:Y:S02]  /*5fb0*/  VIADD R6, R4.reuse, 0x1000000 ;  /* 0x0100000004067836 */ /* 0x040fe40000000000 */
[----:B------:R-:W-:-:S03]  /*5fc0*/  VIADD R2, R4, 0xffffffff ;  /* 0xffffffff04027836 */ /* 0x000fc60000000000 */
[----:B------:R-:W-:Y:S02]  /*5fd0*/  SHF.R.S32.HI R6, RZ, 0x8, R6 ;  /* 0x00000008ff067819 */ /* 0x000fe40000011406 */
[----:B------:R-:W-:Y:S02]  /*5fe0*/  SHF.R.S32.HI R2, RZ, 0x1f, R2 ;  /* 0x0000001fff027819 */ /* 0x000fe40000011402 */
[----:B0-----:R-:W-:-:S04]  /*5ff0*/  IADD3 R5, -R5, 0x1f, RZ ;  /* 0x0000001f05057810 */ /* 0x001fc80007ffe1ff */
[C---:B------:R-:W-:Y:S01]  /*6000*/  ISETP.GT.U32.AND P0, PT, R5.reuse, 0x4, PT ;  /* 0x000000040500780c */ /* 0x040fe20003f04070 */
[----:B------:R-:W-:-:S05]  /*6010*/  VIADD R5, R5, 0xfffffffc ;  /* 0xfffffffc05057836 */ /* 0x000fca0000000000 */
[----:B------:R-:W-:-:S05]  /*6020*/  SEL R5, R5, RZ, P0 ;  /* 0x000000ff05057207 */ /* 0x000fca0000000000 */
[----:B------:R-:W-:Y:S01]  /*6030*/  IMAD R8, R5, R8, 0x3c000000 ;  /* 0x3c00000005087424 */ /* 0x000fe200078e0208 */
[----:B------:R-:W-:-:S04]  /*6040*/  SHF.L.U32 R5, R4, R5, RZ ;  /* 0x0000000504057219 */ /* 0x000fc800000006ff */
[----:B------:R-:W-:-:S04]  /*6050*/  LEA.HI R5, R5, R8, RZ, 0x1c ;  /* 0x0000000805057211 */ /* 0x000fc800078fe0ff */
[----:B------:R-:W-:-:S04]  /*6060*/  LOP3.LUT R5, R5, 0x7f800000, R6, 0xf8, !PT ;  /* 0x7f80000005057812 */ /* 0x000fc800078ef806 */
[----:B------:R-:W-:-:S04]  /*6070*/  LOP3.LUT R5, R5, R2, RZ, 0x30, !PT ;  /* 0x0000000205057212 */ /* 0x000fc800078e30ff */
[----:B------:R-:W-:-:S06]  /*6080*/  LOP3.LUT R5, R5, 0x80000000, R0, 0xf8, !PT ;  /* 0x8000000005057812 */ /* 0x000fcc00078ef800 */
[----:B------:R-:W0:Y:S01]  /*6090*/  F2I.S64.TRUNC R4, R5 ;  /* 0x0000000500047311 */ /* 0x000e22000020d900 */
[----:B------:R-:W-:Y:S05]  /*60a0*/  BRA `(.L_x_4343) ;  /* 0x0000000400f07947 */ /* 0x000fea0003800000 */
.L_x_4354:
[----:B------:R-:W2:Y:S02]  /*60b0*/  LDG.E.U8 R2, desc[UR36][R2.64] ;  /* 0x0000002402027981 */ /* 0x000ea4000c1e1100 */
[C---:B--2---:R-:W-:Y:S02]  /*60c0*/  IMAD.SHL.U32 R0, R2.reuse, 0x2000000, RZ ;  /* 0x0200000002007824 */ /* 0x044fe400078e00ff */
[----:B------:R-:W-:-:S03]  /*60d0*/  IMAD.SHL.U32 R5, R2, 0x1000000, RZ ;  /* 0x0100000002057824 */ /* 0x000fc600078e00ff */
[----:B------:R-:W-:-:S13]  /*60e0*/  ISETP.GE.U32.AND P0, PT, R0, 0x8000000, PT ;  /* 0x080000000000780c */ /* 0x000fda0003f06070 */
[C---:B------:R-:W-:Y:S01]  /*60f0*/  @!P0 IMAD.SHL.U32 R0, R2.reuse, 0x100, RZ ;  /* 0x0000010002008824 */ /* 0x040fe200078e00ff */
[----:B------:R-:W-:-:S04]  /*6100*/  @P0 SHF.L.U32 R4, R2, 0x15, RZ ;  /* 0x0000001502040819 */ /* 0x000fc800000006ff */
        /* <DEDUP_REMOVED lines=8> */
.L_x_4353:
[----:B------:R-:W2:Y:S02]  /*6190*/  LDG.E.U16 R4, desc[UR36][R2.64] ;  /* 0x0000002402047981 */ /* 0x000ea4000c1e1500 */
[----:B--2---:R-:W-:-:S06]  /*61a0*/  IMAD.U32 R4, R4, 0x10000, RZ ;  /* 0x0001000004047824 */ /* 0x004fcc00078e00ff */
[----:B------:R-:W0:Y:S01]  /*61b0*/  F2I.S64.TRUNC R4, R4 ;  /* 0x0000000400047311 */ /* 0x000e22000020d900 */
[----:B------:R-:W-:Y:S05]  /*61c0*/  BRA `(.L_x_4343) ;  /* 0x0000000400a87947 */ /* 0x000fea0003800000 */
.L_x_4350:
        /* <DEDUP_REMOVED lines=11> */
.L_x_4357:
        /* <DEDUP_REMOVED lines=21> */
.L_x_4361:
[----:B------:R-:W-:Y:S05]  /*63d0*/  BSYNC B1 ;  /* 0x0000000000017941 */ /* 0x000fea0003800000 */
.L_x_4360:
[----:B------:R-:W-:Y:S01]  /*63e0*/  IMAD.SHL.U32 R2, R2, 0x100000, RZ ;  /* 0x0010000002027824 */ /* 0x000fe200078e00ff */
[----:B------:R-:W-:-:S04]  /*63f0*/  LEA R3, R0, 0x3b800000, 0x17 ;  /* 0x3b80000000037811 */ /* 0x000fc800078eb8ff */
[----:B------:R-:W-:-:S07]  /*6400*/  LOP3.LUT R4, R3, R2, R4, 0xfe, !PT ;  /* 0x0000000203047212 */ /* 0x000fce00078efe04 */
.L_x_4359:
[----:B------:R-:W-:Y:S05]  /*6410*/  BSYNC B0 ;  /* 0x0000000000007941 */ /* 0x000fea0003800000 */
.L_x_4358:
[----:B------:R-:W0:Y:S01]  /*6420*/  F2I.S64.TRUNC R4, R4 ;  /* 0x0000000400047311 */ /* 0x000e22000020d900 */
[----:B------:R-:W-:Y:S05]  /*6430*/  BRA `(.L_x_4343) ;  /* 0x00000004000c7947 */ /* 0x000fea0003800000 */
.L_x_4356:
        /* <DEDUP_REMOVED lines=21> */
.L_x_4365:
[----:B------:R-:W-:Y:S05]  /*6590*/  BSYNC B1 ;  /* 0x0000000000017941 */ /* 0x000fea0003800000 */
.L_x_4364:
[----:B------:R-:W-:Y:S01]  /*65a0*/  IMAD.SHL.U32 R2, R2, 0x200000, RZ ;  /* 0x0020000002027824 */ /* 0x000fe200078e00ff */
[----:B------:R-:W-:-:S04]  /*65b0*/  LEA R3, R0, 0x37800000, 0x17 ;  /* 0x3780000000037811 */ /* 0x000fc800078eb8ff */
[----:B------:R-:W-:-:S07]  /*65c0*/  LOP3.LUT R4, R3, R2, R4, 0xfe, !PT ;  /* 0x0000000203047212 */ /* 0x000fce00078efe04 */
.L_x_4363:
[----:B------:R-:W-:Y:S05]  /*65d0*/  BSYNC B0 ;  /* 0x0000000000007941 */ /* 0x000fea0003800000 */
.L_x_4362:
[----:B------:R-:W0:Y:S01]  /*65e0*/  F2I.S64.TRUNC R4, R4 ;  /* 0x0000000400047311 */ /* 0x000e22000020d900 */
[----:B------:R-:W-:Y:S05]  /*65f0*/  BRA `(.L_x_4343) ;  /* 0x00000000009c7947 */ /* 0x000fea0003800000 */
.L_x_4355:
        /* <DEDUP_REMOVED lines=14> */
.L_x_4369:
[----:B------:R-:W-:Y:S05]  /*66e0*/  BSYNC B0 ;  /* 0x0000000000007941 */ /* 0x000fea0003800000 */
.L_x_4368:
[----:B------:R-:W0:Y:S01]  /*66f0*/  F2I.S64.TRUNC R4, R4 ;  /* 0x0000000400047311 */ /* 0x000e22000020d900 */
[----:B------:R-:W-:Y:S05]  /*6700*/  BRA `(.L_x_4343) ;  /* 0x0000000000587947 */ /* 0x000fea0003800000 */
.L_x_4342:
        /* <DEDUP_REMOVED lines=16> */
.L_x_4370:
[----:B------:R-:W-:Y:S01]  /*6810*/  CS2R R4, SRZ ;  /* 0x0000000000047805 */ /* 0x000fe2000001ff00 */
[----:B------:R-:W-:Y:S06]  /*6820*/  BRA `(.L_x_4343) ;  /* 0x0000000000107947 */ /* 0x000fec0003800000 */
.L_x_4367:
[----:B------:R0:W5:Y:S01]  /*6830*/  LDG.E.64 R4, desc[UR36][R2.64] ;  /* 0x0000002402047981 */ /* 0x000162000c1e1b00 */
[----:B------:R-:W-:Y:S05]  /*6840*/  BRA `(.L_x_4343) ;  /* 0x0000000000087947 */ /* 0x000fea0003800000 */
.L_x_4366:
[----:B------:R0:W5:Y:S01]  /*6850*/  LDG.E R4, desc[UR36][R2.64] ;  /* 0x0000002402047981 */ /* 0x000162000c1e1900 */
[----:B------:R-:W-:-:S07]  /*6860*/  IMAD.MOV.U32 R5, RZ, RZ, RZ ;  /* 0x000000ffff057224 */ /* 0x000fce00078e00ff */
.L_x_4343:
[----:B------:R-:W-:Y:S02]  /*6870*/  ULDC.64 UR4, c[0x0][0x420] ;  /* 0x0001080000047ab9 */ /* 0x000fe40000000a00 */
[----:B------:R-:W-:-:S04]  /*6880*/  ISETP.NE.U32.AND P0, PT, RZ, UR4, PT ;  /* 0x00000004ff007c0c */ /* 0x000fc8000bf05070 */
[----:B------:R-:W-:-:S13]  /*6890*/  ISETP.NE.AND.EX P0, PT, RZ, UR5, PT, P0 ;  /* 0x00000005ff007c0c */ /* 0x000fda000bf05300 */
[----:B------:R-:W-:Y:S05]  /*68a0*/  @P0 BRA `(.L_x_4371) ;  /* 0x0000001400b00947 */ /* 0x000fea0003800000 */
[----:B------:R-:W2:Y:S01]  /*68b0*/  LDC.64 R8, c[0x0][0x428] ;  /* 0x00010a00ff087b82 */ /* 0x000ea20000000a00 */
[----:B01--4-:R-:W-:Y:S02]  /*68c0*/  CS2R R2, SRZ ;  /* 0x0000000000027805 */ /* 0x013fe4000001ff00 */
[C---:B--2---:R-:W-:Y:S02]  /*68d0*/  ISETP.NE.U32.AND P0, PT, R8.reuse, RZ, PT ;  /* 0x000000ff0800720c */ /* 0x044fe40003f05070 */
[----:B------:R-:W-:Y:S02]  /*68e0*/  ISETP.GE.U32.AND P1, PT, R8, 0x1, PT ;  /* 0x000000010800780c */ /* 0x000fe40003f26070 */
[C---:B------:R-:W-:Y:S02]  /*68f0*/  ISETP.NE.AND.EX P0, PT, R9.reuse, RZ, PT, P0 ;  /* 0x000000ff0900720c */ /* 0x040fe40003f05300 */
[----:B------:R-:W-:-:S04]  /*6900*/  ISETP.GE.AND.EX P1, PT, R9, RZ, PT, P1 ;  /* 0x000000ff0900720c */ /* 0x000fc80003f26310 */
[----:B------:R-:W-:-:S13]  /*6910*/  PLOP3.LUT P0, PT, P0, P1, PT, 0x2a, 0x0 ;  /* 0x000000000000781c */ /* 0x000fda0000702572 */
[----:B------:R-:W-:Y:S05]  /*6920*/  @P0 BRA `(.L_x_4372) ;  /* 0x00000014009c0947 */ /* 0x000fea0003800000 */
[----:B------:R-:W-:Y:S01]  /*6930*/  ISETP.GT.U32.AND P0, PT, R8, 0x1, PT ;  /* 0x000000010800780c */ /* 0x000fe20003f04070 */
[----:B------:R-:W0:Y:S01]  /*6940*/  LDC.64 R6, c[0x0][0x448] ;  /* 0x00011200ff067b82 */ /* 0x000e220000000a00 */
[----:B------:R-:W-:Y:S01]  /*6950*/  MOV R16, RZ ;  /* 0x000000ff00107202 */ /* 0x000fe20000000f00 */
[----:B------:R-:W-:Y:S01]  /*6960*/  IMAD.MOV.U32 R79, RZ, RZ, RZ ;  /* 0x000000ffff4f7224 */ /* 0x000fe200078e00ff */
[----:B------:R-:W-:-:S04]  /*6970*/  ISETP.GT.AND.EX P0, PT, R9, RZ, PT, P0 ;  /* 0x000000ff0900720c */ /* 0x000fc80003f04300 */
[----:B------:R-:W-:Y:S02]  /*6980*/  SEL R11, R8, 0x1, P0 ;  /* 0x00000001080b7807 */ /* 0x000fe40000000000 */
[----:B------:R-:W-:Y:S02]  /*6990*/  SEL R0, R9, RZ, P0 ;  /* 0x000000ff09007207 */ /* 0x000fe40000000000 */
[C---:B------:R-:W-:Y:S02]  /*69a0*/  IADD3 R2, P1, R11.reuse, -0x1, RZ ;  /* 0xffffffff0b027810 */ /* 0x040fe40007f3e0ff */
[----:B------:R-:W-:Y:S02]  /*69b0*/  LOP3.LUT R76, R11, 0x3, RZ, 0xc0, !PT ;  /* 0x000000030b4c7812 */ /* 0x000fe400078ec0ff */
[----:B------:R-:W-:Y:S02]  /*69c0*/  ISETP.GE.U32.AND P0, PT, R2, 0x3, PT ;  /* 0x000000030200780c */ /* 0x000fe40003f06070 */
[----:B------:R-:W-:-:S04]  /*69d0*/  IADD3.X R2, R0, -0x1, RZ, P1, !PT ;  /* 0xffffffff00027810 */ /* 0x000fc80000ffe4ff */
[----:B------:R-:W-:Y:S02]  /*69e0*/  ISETP.GE.U32.AND.EX P0, PT, R2, RZ, PT, P0 ;  /* 0x000000ff0200720c */ /* 0x000fe40003f06100 */
[----:B------:R-:W-:-:S11]  /*69f0*/  CS2R R2, SRZ ;  /* 0x0000000000027805 */ /* 0x000fd6000001ff00 */
[----:B------:R-:W-:Y:S05]  /*6a00*/  @!P0 BRA `(.L_x_4373) ;  /* 0x0000001000948947 */ /* 0x000fea0003800000 */
[----:B------:R-:W-:Y:S01]  /*6a10*/  IADD3 R78, P0, -R76, R11, RZ ;  /* 0x0000000b4c4e7210 */ /* 0x000fe20007f1e1ff */
[----:B------:R-:W-:Y:S01]  /*6a20*/  ULDC.64 UR4, c[0x0][0x438] ;  /* 0x00010e0000047ab9 */ /* 0x000fe20000000a00 */
[----:B0-----:R-:W-:Y:S01]  /*6a30*/  IMAD.SHL.U32 R77, R7, 0x8, RZ ;  /* 0x00000008074d7824 */ /* 0x001fe200078e00ff */
[----:B------:R-:W-:Y:S01]  /*6a40*/  BSSY B0, `(.L_x_4373) ;  /* 0x0000121000007945 */ /* 0x000fe20003800000 */
[----:B------:R-:W-:Y:S01]  /*6a50*/  IADD3.X R0, R0, -0x1, RZ, P0, !PT ;  /* 0xffffffff00007810 */ /* 0x000fe200007fe4ff */
[----:B---3-5:R-:W-:Y:S01]  /*6a60*/  IMAD R9, R5, UR4, RZ ;  /* 0x0000000405097c24 */ /* 0x028fe2000f8e02ff */
[----:B------:R-:W-:Y:S01]  /*6a70*/  ISETP.GT.U32.AND P0, PT, R78, RZ, PT ;  /* 0x000000ff4e00720c */ /* 0x000fe20003f04070 */
[----:B------:R-:W-:Y:S01]  /*6a80*/  IMAD.WIDE.U32 R10, R4, UR4, RZ ;  /* 0x00000004040a7c25 */ /* 0x000fe2000f8e00ff */
[----:B------:R-:W-:Y:S02]  /*6a90*/  HFMA2.MMA R16, -RZ, RZ, 0, 0 ;  /* 0x00000000ff107435 */ /* 0x000fe400000001ff */
[----:B------:R-:W-:Y:S01]  /*6aa0*/  ISETP.GT.AND.EX P0, PT, R0, RZ, PT, P0 ;  /* 0x000000ff0000720c */ /* 0x000fe20003f04300 */
[----:B------:R-:W-:Y:S01]  /*6ab0*/  IMAD R9, R4, UR5, R9 ;  /* 0x0000000504097c24 */ /* 0x000fe2000f8e0209 */
[----:B------:R-:W-:Y:S01]  /*6ac0*/  ULDC.64 UR4, c[0x0][0x430] ;  /* 0x00010c0000047ab9 */ /* 0x000fe20000000a00 */
[----:B------:R-:W-:Y:S01]  /*6ad0*/  IMAD.MOV.U32 R79, RZ, RZ, RZ ;  /* 0x000000ffff4f7224 */ /* 0x000fe200078e00ff */
[----:B------:R-:W-:Y:S01]  /*6ae0*/  LEA R13, P1, R10, UR4, 0x3 ;  /* 0x000000040a0d7c11 */ /* 0x000fe2000f8218ff */
[----:B------:R-:W-:-:S02]  /*6af0*/  IMAD.IADD R11, R11, 0x1, R9 ;  /* 0x000000010b0b7824 */ /* 0x000fc400078e0209 */
[----:B------:R-:W-:-:S03]  /*6b00*/  IMAD.WIDE.U32 R8, R6, 0x8, RZ ;  /* 0x0000000806087825 */ /* 0x000fc600078e00ff */
[----:B------:R-:W-:Y:S01]  /*6b10*/  LEA.HI.X R14, R10, UR5, R11, 0x3, P1 ;  /* 0x000000050a0e7c11 */ /* 0x000fe200088f1c0b */
[----:B------:R-:W-:Y:S02]  /*6b20*/  IMAD.IADD R77, R9, 0x1, R77 ;  /* 0x00000001094d7824 */ /* 0x000fe400078e024d */
[----:B------:R-:W-:Y:S05]  /*6b30*/  @!P0 BRA `(.L_x_4374) ;  /* 0x0000000c00948947 */ /* 0x000fea0003800000 */
[----:B------:R-:W-:Y:S02]  /*6b40*/  ISETP.GT.U32.AND P1, PT, R78, 0xc, PT ;  /* 0x0000000c4e00780c */ /* 0x000fe40003f24070 */
[----:B------:R-:W-:Y:S02]  /*6b50*/  PLOP3.LUT P0, PT, PT, PT, PT, 0x80, 0x0 ;  /* 0x000000000000781c */ /* 0x000fe40003f0f070 */
[----:B------:R-:W-:-:S13]  /*6b60*/  ISETP.GT.AND.EX P1, PT, R0, RZ, PT, P1 ;  /* 0x000000ff0000720c */ /* 0x000fda0003f24310 */
[----:B------:R-:W-:Y:S05]  /*6b70*/  @!P1 BRA `(.L_x_4375) ;  /* 0x00000008003c9947 */ /* 0x000fea0003800000 */
[----:B------:R-:W-:Y:S01]  /*6b80*/  BSSY B1, `(.L_x_4375) ;  /* 0x000008e000017945 */ /* 0x000fe20003800000 */
[----:B------:R-:W-:-:S13]  /*6b90*/  PLOP3.LUT P0, PT, PT, PT, PT, 0x8, 0x0 ;  /* 0x000000000000781c */ /* 0x000fda0003f0e170 */
.L_x_4376:
[----:B------:R-:W-:Y:S01]  /*6ba0*/  ULDC.64 UR4, c[0x0][0x440] ;  /* 0x0001100000047ab9 */ /* 0x000fe20000000a00 */
[----:B------:R-:W-:Y:S01]  /*6bb0*/  IMAD.MOV.U32 R10, RZ, RZ, R13 ;  /* 0x000000ffff0a7224 */ /* 0x000fe200078e000d */
[C---:B------:R-:W-:Y:S02]  /*6bc0*/  LEA R84, P1, R16.reuse, UR4, 0x3 ;  /* 0x0000000410547c11 */ /* 0x040fe4000f8218ff */
[----:B------:R-:W-:Y:S02]  /*6bd0*/  MOV R11, R14 ;  /* 0x0000000e000b7202 */ /* 0x000fe40000000f00 */
[----:B------:R-:W-:Y:S02]  /*6be0*/  LEA.HI.X R85, R16, UR5, R79, 0x3, P1 ;  /* 0x0000000510557c11 */ /* 0x000fe400088f1c4f */
[-C--:B------:R-:W-:Y:S01]  /*6bf0*/  IADD3 R12, P1, R13, R8.reuse, RZ ;  /* 0x000000080d0c7210 */ /* 0x080fe20007f3e0ff */
[----:B------:R0:W2:Y:S04]  /*6c00*/  LDG.E.64 R72, desc[UR36][R10.64] ;  /* 0x000000240a487981 */ /* 0x0000a8000c1e1b00 */
[----:B------:R-:W2:Y:S01]  /*6c10*/  LDG.E.64 R74, desc[UR36][R84.64] ;  /* 0x00000024544a7981 */ /* 0x000ea2000c1e1b00 */
[----:B------:R-:W-:Y:S01]  /*6c20*/  IMAD.X R13, R14, 0x1, R77, P1 ;  /* 0x000000010e0d7824 */ /* 0x000fe200008e064d */
[----:B------:R-:W-:-:S02]  /*6c30*/  IADD3 R14, P1, R12, R8, RZ ;  /* 0x000000080c0e7210 */ /* 0x000fc40007f3e0ff */
[----:B------:R-:W3:Y:S04]  /*6c40*/  LDG.E.64 R70, desc[UR36][R84.64+0x8] ;  /* 0x0000082454467981 */ /* 0x000ee8000c1e1b00 */
[----:B------:R1:W3:Y:S01]  /*6c50*/  LDG.E.64 R68, desc[UR36][R12.64] ;  /* 0x000000240c447981 */ /* 0x0002e2000c1e1b00 */
[--C-:B------:R-:W-:Y:S01]  /*6c60*/  IMAD.X R15, R13, 0x1, R77.reuse, P1 ;  /* 0x000000010d0f7824 */ /* 0x100fe200008e064d */
[-C--:B------:R-:W-:Y:S02]  /*6c70*/  IADD3 R20, P1, R14, R8.reuse, RZ ;  /* 0x000000080e147210 */ /* 0x080fe40007f3e0ff */
[----:B------:R-:W4:Y:S04]  /*6c80*/  LDG.E.64 R66, desc[UR36][R84.64+0x10] ;  /* 0x0000102454427981 */ /* 0x000f28000c1e1b00 */
[----:B------:R5:W4:Y:S01]  /*6c90*/  LDG.E.64 R64, desc[UR36][R14.64] ;  /* 0x000000240e407981 */ /* 0x000b22000c1e1b00 */
[----:B------:R-:W-:Y:S01]  /*6ca0*/  IMAD.X R21, R15, 0x1, R77, P1 ;  /* 0x000000010f157824 */ /* 0x000fe200008e064d */
[----:B0-----:R-:W-:-:S02]  /*6cb0*/  IADD3 R10, P1, R20, R8, RZ ;  /* 0x00000008140a7210 */ /* 0x001fc40007f3e0ff */
[----:B------:R-:W4:Y:S04]  /*6cc0*/  LDG.E.64 R62, desc[UR36][R84.64+0x18] ;  /* 0x00001824543e7981 */ /* 0x000f28000c1e1b00 */
[----:B------:R0:W4:Y:S01]  /*6cd0*/  LDG.E.64 R60, desc[UR36][R20.64] ;  /* 0x00000024143c7981 */ /* 0x000122000c1e1b00 */
[----:B------:R-:W-:Y:S02]  /*6ce0*/  IADD3.X R11, R21, R77, RZ, P1, !PT ;  /* 0x0000004d150b7210 */ /* 0x000fe40000ffe4ff */
[-C--:B-1----:R-:W-:Y:S01]  /*6cf0*/  IADD3 R12, P1, R10, R8.reuse, RZ ;  /* 0x000000080a0c7210 */ /* 0x082fe20007f3e0ff */
[----:B------:R-:W4:Y:S04]  /*6d00*/  LDG.E.64 R58, desc[UR36][R84.64+0x20] ;  /* 0x00002024543a7981 */ /* 0x000f28000c1e1b00 */
[----:B------:R1:W4:Y:S01]  /*6d10*/  LDG.E.64 R56, desc[UR36][R10.64] ;  /* 0x000000240a387981 */ /* 0x000322000c1e1b00 */
[----:B------:R-:W-:Y:S01]  /*6d20*/  IMAD.X R13, R11, 0x1, R77, P1 ;  /* 0x000000010b0d7824 */ /* 0x000fe200008e064d */
[----:B-----5:R-:W-:-:S02]  /*6d30*/  IADD3 R14, P1, R12, R8, RZ ;  /* 0x000000080c0e7210 */ /* 0x020fc40007f3e0ff */
[----:B------:R-:W5:Y:S04]  /*6d40*/  LDG.E.64 R54, desc[UR36][R84.64+0x28] ;  /* 0x0000282454367981 */ /* 0x000f68000c1e1b00 */
[----:B------:R1:W5:Y:S01]  /*6d50*/  LDG.E.64 R52, desc[UR36][R12.64] ;  /* 0x000000240c347981 */ /* 0x000362000c1e1b00 */
[--C-:B------:R-:W-:Y:S01]  /*6d60*/  IMAD.X R15, R13, 0x1, R77.reuse, P1 ;  /* 0x000000010d0f7824 */ /* 0x100fe200008e064d */
[-C--:B0-----:R-:W-:Y:S02]  /*6d70*/  IADD3 R20, P1, R14, R8.reuse, RZ ;  /* 0x000000080e147210 */ /* 0x081fe40007f3e0ff */
[----:B------:R-:W5:Y:S04]  /*6d80*/  LDG.E.64 R50, desc[UR36][R84.64+0x30] ;  /* 0x0000302454327981 */ /* 0x000f68000c1e1b00 */
[----:B------:R0:W5:Y:S01]  /*6d90*/  LDG.E.64 R48, desc[UR36][R14.64] ;  /* 0x000000240e307981 */ /* 0x000162000c1e1b00 */
[----:B------:R-:W-:Y:S01]  /*6da0*/  IMAD.X R21, R15, 0x1, R77, P1 ;  /* 0x000000010f157824 */ /* 0x000fe200008e064d */
[----:B-1----:R-:W-:-:S02]  /*6db0*/  IADD3 R10, P1, R20, R8, RZ ;  /* 0x00000008140a7210 */ /* 0x002fc40007f3e0ff */
[----:B------:R-:W5:Y:S04]  /*6dc0*/  LDG.E.64 R46, desc[UR36][R84.64+0x38] ;  /* 0x00003824542e7981 */ /* 0x000f68000c1e1b00 */
[----:B------:R-:W5:Y:S01]  /*6dd0*/  LDG.E.64 R44, desc[UR36][R20.64] ;  /* 0x00000024142c7981 */ /* 0x000f62000c1e1b00 */
[----:B------:R-:W-:Y:S02]  /*6de0*/  IADD3.X R11, R21, R77, RZ, P1, !PT ;  /* 0x0000004d150b7210 */ /* 0x000fe40000ffe4ff */
[-C--:B------:R-:W-:Y:S01]  /*6df0*/  IADD3 R12, P1, R10, R8.reuse, RZ ;  /* 0x000000080a0c7210 */ /* 0x080fe20007f3e0ff */
[----:B------:R-:W5:Y:S04]  /*6e00*/  LDG.E.64 R42, desc[UR36][R84.64+0x40] ;  /* 0x00004024542a7981 */ /* 0x000f68000c1e1b00 */
[----:B------:R1:W5:Y:S01]  /*6e10*/  LDG.E.64 R40, desc[UR36][R10.64] ;  /* 0x000000240a287981 */ /* 0x000362000c1e1b00 */
[----:B------:R-:W-:Y:S01]  /*6e20*/  IMAD.X R13, R11, 0x1, R77, P1 ;  /* 0x000000010b0d7824 */ /* 0x000fe200008e064d */
[----:B0-----:R-:W-:-:S02]  /*6e30*/  IADD3 R14, P1, R12, R8, RZ ;  /* 0x000000080c0e7210 */ /* 0x001fc40007f3e0ff */
        /* <DEDUP_REMOVED lines=19> */
[----:B-1----:R-:W-:Y:S02]  /*6f70*/  IADD3 R10, P1, R88, R8, RZ ;  /* 0x00000008580a7210 */ /* 0x002fe40007f3e0ff */
[----:B------:R-:W5:Y:S04]  /*6f80*/  LDG.E.64 R14, desc[UR36][R84.64+0x70] ;  /* 0x00007024540e7981 */ /* 0x000f68000c1e1b00 */
[----:B------:R-:W5:Y:S01]  /*6f90*/  LDG.E.64 R12, desc[UR36][R88.64] ;  /* 0x00000024580c7981 */ /* 0x000f62000c1e1b00 */
[----:B------:R-:W-:-:S03]  /*6fa0*/  IMAD.X R11, R89, 0x1, R77, P1 ;  /* 0x00000001590b7824 */ /* 0x000fc600008e064d */
[----:B------:R-:W5:Y:S04]  /*6fb0*/  LDG.E.64 R82, desc[UR36][R84.64+0x78] ;  /* 0x0000782454527981 */ /* 0x000f68000c1e1b00 */
[----:B------:R-:W5:Y:S01]  /*6fc0*/  LDG.E.64 R80, desc[UR36][R10.64] ;  /* 0x000000240a507981 */ /* 0x000f62000c1e1b00 */
[----:B------:R-:W-:-:S04]  /*6fd0*/  IADD3 R78, P1, R78, -0x10, RZ ;  /* 0xfffffff04e4e7810 */ /* 0x000fc80007f3e0ff */
[----:B------:R-:W-:Y:S02]  /*6fe0*/  IADD3.X R0, R0, -0x1, RZ, P1, !PT ;  /* 0xffffffff00007810 */ /* 0x000fe40000ffe4ff */
[----:B------:R-:W-:-:S04]  /*6ff0*/  ISETP.GT.U32.AND P1, PT, R78, 0xc, PT ;  /* 0x0000000c4e00780c */ /* 0x000fc80003f24070 */
[----:B------:R-:W-:Y:S02]  /*7000*/  ISETP.GT.AND.EX P1, PT, R0, RZ, PT, P1 ;  /* 0x000000ff0000720c */ /* 0x000fe40003f24310 */
[----:B------:R-:W-:-:S04]  /*7010*/  IADD3 R16, P3, R16, 0x10, RZ ;  /* 0x0000001010107810 */ /* 0x000fc80007f7e0ff */
[----:B------:R-:W-:Y:S01]  /*7020*/  IADD3.X R79, RZ, R79, RZ, P3, !PT ;  /* 0x0000004fff4f7210 */ /* 0x000fe20001ffe4ff */
[-C--:B--2---:R-:W-:Y:S02]  /*7030*/  IMAD R73, R73, R74.reuse, RZ ;  /* 0x0000004a49497224 */ /* 0x084fe400078e02ff */
[----:B------:R-:W-:-:S04]  /*7040*/  IMAD.WIDE.U32 R2, R72, R74, R2 ;  /* 0x0000004a48027225 */ /* 0x000fc800078e0002 */
[----:B------:R-:W-:Y:S02]  /*7050*/  IMAD R73, R72, R75, R73 ;  /* 0x0000004b48497224 */ /* 0x000fe400078e0249 */
[----:B---3--:R-:W-:-:S03]  /*7060*/  IMAD R69, R69, R70, RZ ;  /* 0x0000004645457224 */ /* 0x008fc600078e02ff */
[----:B------:R-:W-:Y:S01]  /*7070*/  IADD3 R3, R3, R73, RZ ;  /* 0x0000004903037210 */ /* 0x000fe20007ffe0ff */
[C---:B------:R-:W-:Y:S02]  /*7080*/  IMAD R71, R68.reuse, R71, R69 ;  /* 0x0000004744477224 */ /* 0x040fe400078e0245 */
[----:B------:R-:W-:-:S04]  /*7090*/  IMAD.WIDE.U32 R68, R68, R70, R2 ;  /* 0x0000004644447225 */ /* 0x000fc800078e0002 */
[-C--:B----4-:R-:W-:Y:S02]  /*70a0*/  IMAD R3, R65, R66.reuse, RZ ;  /* 0x0000004241037224 */ /* 0x090fe400078e02ff */
[----:B------:R-:W-:Y:S02]  /*70b0*/  IMAD.IADD R69, R69, 0x1, R71 ;  /* 0x0000000145457824 */ /* 0x000fe400078e0247 */
        /* <DEDUP_REMOVED lines=11> */
[----:B-----5:R-:W-:-:S04]  /*7170*/  IMAD R3, R53, R54, RZ ;  /* 0x0000003635037224 */ /* 0x020fc800078e02ff */
        /* <DEDUP_REMOVED lines=39> */
[-C--:B------:R-:W-:Y:S02]  /*73f0*/  IMAD R15, R81, R82.reuse, RZ ;  /* 0x00000052510f7224 */ /* 0x080fe400078e02ff */
[----:B------:R-:W-:Y:S01]  /*7400*/  IMAD.WIDE.U32 R2, R80, R82, R12 ;  /* 0x0000005250027225 */ /* 0x000fe200078e000c */
[----:B------:R-:W-:-:S03]  /*7410*/  IADD3 R13, P2, R10, R8, RZ ;  /* 0x000000080a0d7210 */ /* 0x000fc60007f5e0ff */
[----:B------:R-:W-:Y:S02]  /*7420*/  IMAD R15, R80, R83, R15 ;  /* 0x00000053500f7224 */ /* 0x000fe400078e020f */
[----:B------:R-:W-:Y:S02]  /*7430*/  IMAD.X R14, R11, 0x1, R77, P2 ;  /* 0x000000010b0e7824 */ /* 0x000fe400010e064d */
[----:B------:R-:W-:Y:S01]  /*7440*/  IMAD.IADD R3, R3, 0x1, R15 ;  /* 0x0000000103037824 */ /* 0x000fe200078e020f */
[----:B------:R-:W-:Y:S06]  /*7450*/  @P1 BRA `(.L_x_4376) ;  /* 0xfffffff400d01947 */ /* 0x000fec000383ffff */
[----:B------:R-:W-:Y:S05]  /*7460*/  BSYNC B1 ;  /* 0x0000000000017941 */ /* 0x000fea0003800000 */
.L_x_4375:
[----:B------:R-:W-:Y:S01]  /*7470*/  ISETP.GT.U32.AND P1, PT, R78, 0x4, PT ;  /* 0x000000044e00780c */ /* 0x000fe20003f24070 */
[----:B------:R-:W-:Y:S03]  /*7480*/  BSSY B1, `(.L_x_4377) ;  /* 0x000004d000017945 */ /* 0x000fe60003800000 */
[----:B------:R-:W-:-:S13]  /*7490*/  ISETP.GT.AND.EX P1, PT, R0, RZ, PT, P1 ;  /* 0x000000ff0000720c */ /* 0x000fda0003f24310 */
[----:B------:R-:W-:Y:S05]  /*74a0*/  @!P1 BRA `(.L_x_4378) ;  /* 0x0000000400289947 */ /* 0x000fea0003800000 */
[----:B------:R-:W-:Y:S01]  /*74b0*/  ULDC.64 UR4, c[0x0][0x440] ;  /* 0x0001100000047ab9 */ /* 0x000fe20000000a00 */
[----:B------:R-:W-:Y:S01]  /*74c0*/  IMAD.MOV.U32 R10, RZ, RZ, R13 ;  /* 0x000000ffff0a7224 */ /* 0x000fe200078e000d */
[----:B------:R-:W-:Y:S01]  /*74d0*/  LEA R38, P0, R16, UR4, 0x3 ;  /* 0x0000000410267c11 */ /* 0x000fe2000f8018ff */
[----:B------:R-:W-:-:S03]  /*74e0*/  IMAD.MOV.U32 R11, RZ, RZ, R14 ;  /* 0x000000ffff0b7224 */ /* 0x000fc600078e000e */
[----:B------:R-:W-:Y:S02]  /*74f0*/  LEA.HI.X R39, R16, UR5, R79, 0x3, P0 ;  /* 0x0000000510277c11 */ /* 0x000fe400080f1c4f */
[-C--:B------:R-:W-:Y:S01]  /*7500*/  IADD3 R12, P0, R13, R8.reuse, RZ ;  /* 0x000000080d0c7210 */ /* 0x080fe20007f1e0ff */
[----:B------:R0:W2:Y:S04]  /*7510*/  LDG.E.64 R36, desc[UR36][R10.64] ;  /* 0x000000240a247981 */ /* 0x0000a8000c1e1b00 */
        /* <DEDUP_REMOVED lines=22> */
[----:B0-----:R-:W-:-:S02]  /*7680*/  IADD3 R10, P0, R54, R8, RZ ;  /* 0x00000008360a7210 */ /* 0x001fc40007f1e0ff */
[----:B------:R-:W5:Y:S04]  /*7690*/  LDG.E.64 R22, desc[UR36][R38.64+0x30] ;  /* 0x0000302426167981 */ /* 0x000f68000c1e1b00 */
[----:B------:R-:W5:Y:S01]  /*76a0*/  LDG.E.64 R20, desc[UR36][R54.64] ;  /* 0x0000002436147981 */ /* 0x000f62000c1e1b00 */
[----:B------:R-:W-:-:S03]  /*76b0*/  IMAD.X R11, R55, 0x1, R77, P0 ;  /* 0x00000001370b7824 */ /* 0x000fc600000e064d */
[----:B------:R-:W5:Y:S04]  /*76c0*/  LDG.E.64 R14, desc[UR36][R38.64+0x38] ;  /* 0x00003824260e7981 */ /* 0x000f68000c1e1b00 */
[----:B------:R-:W5:Y:S01]  /*76d0*/  LDG.E.64 R12, desc[UR36][R10.64] ;  /* 0x000000240a0c7981 */ /* 0x000f62000c1e1b00 */
[----:B------:R-:W-:Y:S02]  /*76e0*/  IADD3 R16, P2, R16, 0x8, RZ ;  /* 0x0000000810107810 */ /* 0x000fe40007f5e0ff */
[----:B------:R-:W-:Y:S02]  /*76f0*/  IADD3 R78, P3, R78, -0x8, RZ ;  /* 0xfffffff84e4e7810 */ /* 0x000fe40007f7e0ff */
[----:B------:R-:W-:Y:S01]  /*7700*/  PLOP3.LUT P0, PT, PT, PT, PT, 0x8, 0x0 ;  /* 0x000000000000781c */ /* 0x000fe20003f0e170 */
        /* <DEDUP_REMOVED lines=29> */
[----:B------:R-:W-:Y:S02]  /*78e0*/  IMAD R13, R13, R14, RZ ;  /* 0x0000000e0d0d7224 */ /* 0x000fe400078e02ff */
[----:B------:R-:W-:Y:S02]  /*78f0*/  IMAD.IADD R21, R21, 0x1, R3 ;  /* 0x0000000115157824 */ /* 0x000fe400078e0203 */
[----:B------:R-:W-:Y:S01]  /*7900*/  IMAD R15, R12, R15, R13 ;  /* 0x0000000f0c0f7224 */ /* 0x000fe200078e020d */
[----:B------:R-:W-:Y:S01]  /*7910*/  IADD3 R13, P1, R10, R8, RZ ;  /* 0x000000080a0d7210 */ /* 0x000fe20007f3e0ff */
[----:B------:R-:W-:-:S03]  /*7920*/  IMAD.WIDE.U32 R2, R12, R14, R20 ;  /* 0x0000000e0c027225 */ /* 0x000fc600078e0014 */
[----:B------:R-:W-:Y:S01]  /*7930*/  IADD3.X R14, R11, R77, RZ, P1, !PT ;  /* 0x0000004d0b0e7210 */ /* 0x000fe20000ffe4ff */
[----:B------:R-:W-:-:S08]  /*7940*/  IMAD.IADD R3, R3, 0x1, R15 ;  /* 0x0000000103037824 */ /* 0x000fd000078e020f */
.L_x_4378:
[----:B------:R-:W-:Y:S05]  /*7950*/  BSYNC B1 ;  /* 0x0000000000017941 */ /* 0x000fea0003800000 */
.L_x_4377:
[----:B------:R-:W-:-:S04]  /*7960*/  ISETP.NE.U32.AND P1, PT, R78, RZ, PT ;  /* 0x000000ff4e00720c */ /* 0x000fc80003f25070 */
[----:B------:R-:W-:-:S13]  /*7970*/  ISETP.NE.OR.EX P0, PT, R0, RZ, P0, P1 ;  /* 0x000000ff0000720c */ /* 0x000fda0000705710 */
[----:B------:R-:W-:Y:S05]  /*7980*/  @!P0 BRA `(.L_x_4379) ;  /* 0x0000000000b08947 */ /* 0x000fea0003800000 */
.L_x_4374:
[----:B------:R-:W-:Y:S01]  /*7990*/  ULDC.64 UR4, c[0x0][0x440] ;  /* 0x0001100000047ab9 */ /* 0x000fe20000000a00 */
[----:B------:R-:W-:Y:S01]  /*79a0*/  IMAD.MOV.U32 R10, RZ, RZ, R13 ;  /* 0x000000ffff0a7224 */ /* 0x000fe200078e000d */
[----:B------:R-:W-:Y:S01]  /*79b0*/  LEA R30, P0, R16, UR4, 0x3 ;  /* 0x00000004101e7c11 */ /* 0x000fe2000f8018ff */
[----:B------:R-:W-:-:S03]  /*79c0*/  IMAD.MOV.U32 R11, RZ, RZ, R14 ;  /* 0x000000ffff0b7224 */ /* 0x000fc600078e000e */
[----:B------:R-:W-:Y:S02]  /*79d0*/  LEA.HI.X R31, R16, UR5, R79, 0x3, P0 ;  /* 0x00000005101f7c11 */ /* 0x000fe400080f1c4f */
[-C--:B------:R-:W-:Y:S01]  /*79e0*/  IADD3 R32, P0, R13, R8.reuse, RZ ;  /* 0x000000080d207210 */ /* 0x080fe20007f1e0ff */
[----:B------:R-:W2:Y:S04]  /*79f0*/  LDG.E.64 R10, desc[UR36][R10.64] ;  /* 0x000000240a0a7981 */ /* 0x000ea8000c1e1b00 */
[----:B------:R-:W2:Y:S01]  /*7a00*/  LDG.E.64 R12, desc[UR36][R30.64] ;  /* 0x000000241e0c7981 */ /* 0x000ea2000c1e1b00 */
[----:B------:R-:W-:Y:S01]  /*7a10*/  IMAD.X R33, R14, 0x1, R77, P0 ;  /* 0x000000010e217824 */ /* 0x000fe200000e064d */
[----:B------:R-:W-:Y:S02]  /*7a20*/  IADD3 R34, P0, R32, R8, RZ ;  /* 0x0000000820227210 */ /* 0x000fe40007f1e0ff */
[----:B------:R-:W3:Y:S04]  /*7a30*/  LDG.E.64 R20, desc[UR36][R30.64+0x8] ;  /* 0x000008241e147981 */ /* 0x000ee8000c1e1b00 */
[----:B------:R-:W3:Y:S01]  /*7a40*/  LDG.E.64 R14, desc[UR36][R32.64] ;  /* 0x00000024200e7981 */ /* 0x000ee2000c1e1b00 */
[----:B------:R-:W-:-:S02]  /*7a50*/  IADD3.X R35, R33, R77, RZ, P0, !PT ;  /* 0x0000004d21237210 */ /* 0x000fc400007fe4ff */
[----:B------:R-:W-:Y:S01]  /*7a60*/  IADD3 R36, P0, R34, R8, RZ ;  /* 0x0000000822247210 */ /* 0x000fe20007f1e0ff */
        /* <DEDUP_REMOVED lines=9> */
[----:B------:R-:W-:-:S05]  /*7b00*/  IADD3 R16, P1, R16, 0x4, RZ ;  /* 0x0000000410107810 */ /* 0x000fca0007f3e0ff */
        /* <DEDUP_REMOVED lines=11> */
[----:B------:R-:W-:Y:S01]  /*7bc0*/  IMAD.WIDE.U32 R22, R22, R24, R14 ;  /* 0x0000001816167225 */ /* 0x000fe200078e000e */
[----:B------:R-:W-:-:S03]  /*7bd0*/  IADD3 R13, P2, R36, R8, RZ ;  /* 0x00000008240d7210 */ /* 0x000fc60007f5e0ff */
[----:B-----5:R-:W-:Y:S01]  /*7be0*/  IMAD R11, R27, R28, RZ ;  /* 0x0000001c1b0b7224 */ /* 0x020fe200078e02ff */
[----:B------:R-:W-:-:S03]  /*7bf0*/  IADD3 R23, R23, R3, RZ ;  /* 0x0000000317177210 */ /* 0x000fc60007ffe0ff */
[C---:B------:R-:W-:Y:S02]  /*7c00*/  IMAD R11, R26.reuse, R29, R11 ;  /* 0x0000001d1a0b7224 */ /* 0x040fe400078e020b */
[----:B------:R-:W-:-:S04]  /*7c10*/  IMAD.WIDE.U32 R2, R26, R28, R22 ;  /* 0x0000001c1a027225 */ /* 0x000fc800078e0016 */
[----:B------:R-:W-:Y:S02]  /*7c20*/  IMAD.IADD R3, R3, 0x1, R11 ;  /* 0x0000000103037824 */ /* 0x000fe400078e020b */
[----:B------:R-:W-:Y:S01]  /*7c30*/  IMAD.X R14, R37, 0x1, R77, P2 ;  /* 0x00000001250e7824 */ /* 0x000fe200010e064d */
[----:B------:R-:W-:Y:S06]  /*7c40*/  @P0 BRA `(.L_x_4374) ;  /* 0xfffffffc00500947 */ /* 0x000fec000383ffff */
.L_x_4379:
[----:B------:R-:W-:Y:S05]  /*7c50*/  BSYNC B0 ;  /* 0x0000000000007941 */ /* 0x000fea0003800000 */
.L_x_4373:
[----:B------:R-:W-:-:S04]  /*7c60*/  ISETP.NE.U32.AND P0, PT, R76, RZ, PT ;  /* 0x000000ff4c00720c */ /* 0x000fc80003f05070 */
[----:B------:R-:W-:-:S13]  /*7c70*/  ISETP.NE.AND.EX P0, PT, RZ, RZ, PT, P0 ;  /* 0x000000ffff00720c */ /* 0x000fda0003f05300 */
[----:B------:R-:W-:Y:S05]  /*7c80*/  @!P0 BRA `(.L_x_4372) ;  /* 0x0000000000c48947 */ /* 0x000fea0003800000 */
[----:B------:R-:W-:Y:S01]  /*7c90*/  ULDC.64 UR4, c[0x0][0x438] ;  /* 0x00010e0000047ab9 */ /* 0x000fe20000000a00 */
[----:B0-----:R-:W-:Y:S01]  /*7ca0*/  IMAD R0, R79, R6, RZ ;  /* 0x000000064f007224 */ /* 0x001fe200078e02ff */
[----:B------:R-:W-:Y:S01]  /*7cb0*/  ULDC.64 UR6, c[0x0][0x430] ;  /* 0x00010c0000067ab9 */ /* 0x000fe20000000a00 */
[----:B---3-5:R-:W-:Y:S02]  /*7cc0*/  IMAD R11, R5, UR4, RZ ;  /* 0x00000004050b7c24 */ /* 0x028fe4000f8e02ff */
[----:B------:R-:W-:-:S04]  /*7cd0*/  IMAD.WIDE.U32 R8, R4, UR4, RZ ;  /* 0x0000000404087c25 */ /* 0x000fc8000f8e00ff */
[----:B------:R-:W-:Y:S01]  /*7ce0*/  IMAD R11, R4, UR5, R11 ;  /* 0x00000005040b7c24 */ /* 0x000fe2000f8e020b */
[----:B------:R-:W-:Y:S02]  /*7cf0*/  ULDC.64 UR4, c[0x0][0x440] ;  /* 0x0001100000047ab9 */ /* 0x000fe40000000a00 */
[C---:B------:R-:W-:Y:S02]  /*7d00*/  LEA R14, P0, R16.reuse, UR4, 0x3 ;  /* 0x00000004100e7c11 */ /* 0x040fe4000f8018ff */
[----:B------:R-:W-:Y:S01]  /*7d10*/  IADD3 R9, R9, R11, RZ ;  /* 0x0000000b09097210 */ /* 0x000fe20007ffe0ff */
        /* <DEDUP_REMOVED lines=15> */
[C---:B------:R-:W-:Y:S01]  /*7e10*/  IMAD.SHL.U32 R23, R6.reuse, 0x8, RZ ;  /* 0x0000000806177824 */ /* 0x040fe200078e00ff */
[----:B------:R-:W-:Y:S01]  /*7e20*/  SHF.L.U64.HI R21, R6, 0x3, R7 ;  /* 0x0000000306157819 */ /* 0x000fe20000010207 */
[----:B------:R-:W2:Y:S03]  /*7e30*/  LDG.E.64 R8, desc[UR36][R14.64+0x8] ;  /* 0x000008240e087981 */ /* 0x000ea6000c1e1b00 */
[----:B------:R-:W-:-:S04]  /*7e40*/  IADD3 R10, P0, R12, R23, RZ ;  /* 0x000000170c0a7210 */ /* 0x000fc80007f1e0ff */
[----:B------:R-:W-:-:S05]  /*7e50*/  IADD3.X R11, R13, R21, RZ, P0, !PT ;  /* 0x000000150d0b7210 */ /* 0x000fca00007fe4ff */
        /* <DEDUP_REMOVED lines=14> */
[----:B------:R-:W-:-:S04]  /*7f40*/  IMAD R11, R6, R9, R11 ;  /* 0x00000009060b7224 */ /* 0x000fc800078e020b */
[----:B------:R-:W-:Y:S01]  /*7f50*/  IMAD.IADD R3, R3, 0x1, R11 ;  /* 0x0000000103037824 */ /* 0x000fe200078e020b */
[----:B------:R-:W-:Y:S06]  /*7f60*/  BRA `(.L_x_4372) ;  /* 0x00000000000c7947 */ /* 0x000fec0003800000 */
.L_x_4371:
[----:B012345:R-:W-:-:S04]  /*7f70*/  LEA R2, P0, R4, UR4, 0x3 ;  /* 0x0000000404027c11 */ /* 0x03ffc8000f8018ff */
[----:B------:R-:W-:-:S06]  /*7f80*/  LEA.HI.X R3, R4, UR5, R5, 0x3, P0 ;  /* 0x0000000504037c11 */ /* 0x000fcc00080f1c05 */
[----:B------:R-:W5:Y:S03]  /*7f90*/  LDG.E.64 R2, desc[UR36][R2.64] ;  /* 0x0000002402027981 */ /* 0x000f66000c1e1b00 */
.L_x_4372:
[----:B0-----:R-:W0:Y:S01]  /*7fa0*/  LDC.64 R6, c[0x0][0x458] ;  /* 0x00011600ff067b82 */ /* 0x001e220000000a00 */
[----:B------:R-:W-:Y:S02]  /*7fb0*/  ULDC.64 UR4, c[0x0][0x450] ;  /* 0x0001140000047ab9 */ /* 0x000fe40000000a00 */
[----:B------:R-:W-:Y:S01]  /*7fc0*/  IMAD.U32 R25, RZ, RZ, UR4 ;  /* 0x00000004ff197e24 */ /* 0x000fe2000f8e00ff */
[----:B------:R-:W-:Y:S01]  /*7fd0*/  MOV R24, UR5 ;  /* 0x0000000500187c02 */ /* 0x000fe20008000f00 */
[----:B------:R-:W-:Y:S02]  /*7fe0*/  IMAD.U32 R27, RZ, RZ, UR5 ;  /* 0x00000005ff1b7e24 */ /* 0x000fe4000f8e00ff */
[----:B------:R-:W-:Y:S01]  /*7ff0*/  IMAD.U32 R23, RZ, RZ, UR4 ;  /* 0x00000004ff177e24 */ /* 0x000fe2000f8e00ff */
[----:B------:R-:W1:Y:S01]  /*8000*/  LDC.U8 R28, c[0x0][0x478] ;  /* 0x00011e00ff1c7b82 */ /* 0x000e620000000000 */
[----:B------:R-:W-:Y:S02]  /*8010*/  IMAD.U32 R16, RZ, RZ, UR4 ;  /* 0x00000004ff107e24 */ /* 0x000fe4000f8e00ff */
[----:B------:R-:W-:Y:S01]  /*8020*/  IMAD.U32 R20, RZ, RZ, UR5 ;  /* 0x00000005ff147e24 */ /* 0x000fe2000f8e00ff */
[----:B0-----:R-:W-:-:S02]  /*8030*/  SHF.L.U32 R0, R6, 0x3, RZ ;  /* 0x0000000306007819 */ /* 0x001fc400000006ff */
[----:B------:R-:W-:Y:S02]  /*8040*/  SHF.L.U64.HI R7, R6, 0x3, R7 ;  /* 0x0000000306077819 */ /* 0x000fe40000010207 */
[C---:B------:R-:W-:Y:S02]  /*8050*/  ISETP.GE.U32.AND P0, PT, R0.reuse, 0x1, PT ;  /* 0x000000010000780c */ /* 0x040fe40003f06070 */
[--C-:B------:R-:W-:Y:S02]  /*8060*/  SHF.R.S64 R21, R0, 0x3, R7.reuse ;  /* 0x0000000300157819 */ /* 0x100fe40000001007 */
[----:B------:R-:W-:Y:S02]  /*8070*/  ISETP.GE.AND.EX P0, PT, R7, RZ, PT, P0 ;  /* 0x000000ff0700720c */ /* 0x000fe40003f06300 */
[----:B------:R-:W-:-:S11]  /*8080*/  SHF.R.S32.HI R22, RZ, 0x3, R7 ;  /* 0x00000003ff167819 */ /* 0x000fd60000011407 */
[----:B-1----:R-:W-:Y:S05]  /*8090*/  @!P0 BRA `(.L_x_4380) ;  /* 0x0000000000788947 */ /* 0x002fea0003800000 */
[----:B------:R-:W-:Y:S01]  /*80a0*/  BSSY B0, `(.L_x_4380) ;  /* 0x000001d000007945 */ /* 0x000fe20003800000 */
[----:B------:R-:W-:Y:S01]  /*80b0*/  IMAD.U32 R12, RZ, RZ, UR4 ;  /* 0x00000004ff0c7e24 */ /* 0x000fe2000f8e00ff */
[----:B------:R-:W-:Y:S01]  /*80c0*/  MOV R13, UR5 ;  /* 0x00000005000d7c02 */ /* 0x000fe20008000f00 */
[----:B------:R-:W-:Y:S01]  /*80d0*/  IMAD.U32 R16, RZ, RZ, UR4 ;  /* 0x00000004ff107e24 */ /* 0x000fe2000f8e00ff */
[----:B------:R-:W-:Y:S01]  /*80e0*/  MOV R14, R22 ;  /* 0x00000016000e7202 */ /* 0x000fe20000000f00 */
[----:B------:R-:W-:Y:S02]  /*80f0*/  IMAD.U32 R20, RZ, RZ, UR5 ;  /* 0x00000005ff147e24 */ /* 0x000fe4000f8e00ff */
[----:B------:R-:W-:-:S07]  /*8100*/  IMAD.MOV.U32 R15, RZ, RZ, R21 ;  /* 0x000000ffff0f7224 */ /* 0x000fce00078e0015 */
.L_x_4381:
[--C-:B------:R-:W-:Y:S02]  /*8110*/  SHF.R.U64 R10, R15, 0x1, R14.reuse ;  /* 0x000000010f0a7819 */ /* 0x100fe4000000120e */
[----:B------:R-:W-:-:S03]  /*8120*/  SHF.R.U32.HI R11, RZ, 0x1, R14 ;  /* 0x00000001ff0b7819 */ /* 0x000fc6000001160e */
[C---:B------:R-:W-:Y:S01]  /*8130*/  IMAD.SHL.U32 R29, R10.reuse, 0x8, RZ ;  /* 0x000000080a1d7824 */ /* 0x040fe200078e00ff */
[----:B------:R-:W-:-:S04]  /*8140*/  SHF.L.U64.HI R26, R10, 0x3, R11 ;  /* 0x000000030a1a7819 */ /* 0x000fc8000001020b */
[----:B------:R-:W-:-:S05]  /*8150*/  IADD3 R8, P1, R29, R12, RZ ;  /* 0x0000000c1d087210 */ /* 0x000fca0007f3e0ff */
[----:B------:R-:W-:-:S05]  /*8160*/  IMAD.X R9, R26, 0x1, R13, P1 ;  /* 0x000000011a097824 */ /* 0x000fca00008e060d */
[----:B------:R-:W2:Y:S02]  /*8170*/  LDG.E.64 R6, desc[UR36][R8.64] ;  /* 0x0000002408067981 */ /* 0x000ea4000c1e1b00 */
[----:B--2--5:R-:W-:-:S04]  /*8180*/  ISETP.GE.U32.AND P1, PT, R6, R2, PT ;  /* 0x000000020600720c */ /* 0x024fc80003f26070 */
        /* <DEDUP_REMOVED lines=8> */
[----:B------:R-:W-:Y:S01]  /*8210*/  IMAD.MOV.U32 R15, RZ, RZ, R10 ;  /* 0x000000ffff0f7224 */ /* 0x000fe200078e000a */
[----:B------:R-:W-:Y:S01]  /*8220*/  @!P1 IADD3.X R13, RZ, R9, RZ, P3, !PT ;  /* 0x00000009ff0d9210 */ /* 0x000fe20001ffe4ff */
[----:B------:R-:W-:Y:S01]  /*8230*/  IMAD.MOV.U32 R14, RZ, RZ, R11 ;  /* 0x000000ffff0e7224 */ /* 0x000fe200078e000b */
[----:B------:R-:W-:-:S02]  /*8240*/  ISETP.GT.AND.EX P2, PT, R11, RZ, PT, P2 ;  /* 0x000000ff0b00720c */ /* 0x000fc40003f44320 */
[----:B------:R-:W-:-:S11]  /*8250*/  @!P1 IADD3.X R20, R20, RZ, R26, P4, P5 ;  /* 0x000000ff14149210 */ /* 0x000fd600027ea41a */
[----:B------:R-:W-:Y:S05]  /*8260*/  @P2 BRA `(.L_x_4381) ;  /* 0xfffffffc00a82947 */ /* 0x000fea000383ffff */
[----:B------:R-:W-:Y:S05]  /*8270*/  BSYNC B0 ;  /* 0x0000000000007941 */ /* 0x000fea0003800000 */
.L_x_4380:
[----:B------:R-:W-:Y:S05]  /*8280*/  @!P0 BRA `(.L_x_4382) ;  /* 0x0000000000608947 */ /* 0x000fea0003800000 */
[----:B------:R-:W-:Y:S01]  /*8290*/  BSSY B0, `(.L_x_4382) ;  /* 0x0000017000007945 */ /* 0x000fe20003800000 */
.L_x_4383:
[--C-:B------:R-:W-:Y:S02]  /*82a0*/  SHF.R.U64 R10, R21, 0x1, R22.reuse ;  /* 0x00000001150a7819 */ /* 0x100fe40000001216 */
[----:B------:R-:W-:-:S03]  /*82b0*/  SHF.R.U32.HI R11, RZ, 0x1, R22 ;  /* 0x00000001ff0b7819 */ /* 0x000fc60000011616 */
[C---:B------:R-:W-:Y:S01]  /*82c0*/  IMAD.SHL.U32 R14, R10.reuse, 0x8, RZ ;  /* 0x000000080a0e7824 */ /* 0x040fe200078e00ff */
[----:B------:R-:W-:-:S04]  /*82d0*/  SHF.L.U64.HI R12, R10, 0x3, R11 ;  /* 0x000000030a0c7819 */ /* 0x000fc8000001020b */
[----:B------:R-:W-:-:S04]  /*82e0*/  IADD3 R8, P0, R14, R23, RZ ;  /* 0x000000170e087210 */ /* 0x000fc80007f1e0ff */
[----:B------:R-:W-:-:S05]  /*82f0*/  IADD3.X R9, R12, R24, RZ, P0, !PT ;  /* 0x000000180c097210 */ /* 0x000fca00007fe4ff */
[----:B------:R-:W2:Y:S02]  /*8300*/  LDG.E.64 R6, desc[UR36][R8.64] ;  /* 0x0000002408067981 */ /* 0x000ea4000c1e1b00 */
[----:B--2--5:R-:W-:-:S04]  /*8310*/  ISETP.GE.U32.AND P0, PT, R2, R6, PT ;  /* 0x000000060200720c */ /* 0x024fc80003f06070 */
        /* <DEDUP_REMOVED lines=15> */
.L_x_4382:
[----:B------:R-:W-:Y:S01]  /*8410*/  ULDC.64 UR4, c[0x0][0x450] ;  /* 0x0001140000047ab9 */ /* 0x000fe20000000a00 */
[----:B-----5:R-:W-:Y:S01]  /*8420*/  IADD3 R2, P0, R25, -R16, RZ ;  /* 0x8000001019027210 */ /* 0x020fe20007f1e0ff */
[----:B------:R-:W-:Y:S01]  /*8430*/  ULDC.64 UR6, c[0x0][0x468] ;  /* 0x00011a0000067ab9 */ /* 0x000fe20000000a00 */
[----:B------:R-:W-:Y:S02]  /*8440*/  IADD3 R6, P1, R16, -UR4, RZ ;  /* 0x8000000410067c10 */ /* 0x000fe4000ff3e0ff */
[C---:B---3--:R-:W-:Y:S01]  /*8450*/  SHF.L.U64.HI R0, R4.reuse, 0x3, R5 ;  /* 0x0000000304007819 */ /* 0x048fe20000010205 */
        /* <DEDUP_REMOVED lines=8> */
[----:B------:R-:W-:Y:S02]  /*84e0*/  IADD3.X R5, R0, UR5, RZ, P0, !PT ;  /* 0x0000000500057c10 */ /* 0x000fe400087fe4ff */
        /* <DEDUP_REMOVED lines=18> */
.L_x_4387:
[----:B------:R0:W-:Y:S01]  /*8610*/  STG.E.U8 desc[UR36][R18.64], RZ ;  /* 0x000000ff12007986 */ /* 0x0001e2000c101124 */
[----:B------:R-:W-:Y:S05]  /*8620*/  BRA `(.L_x_4389) ;  /* 0x00000004008c7947 */ /* 0x000fea0003800000 */
.L_x_4386:
        /* <DEDUP_REMOVED lines=8> */
.L_x_4391:
[----:B------:R3:W-:Y:S01]  /*86b0*/  STG.E desc[UR36][R18.64], RZ ;  /* 0x000000ff12007986 */ /* 0x0007e2000c101924 */
[----:B------:R-:W-:Y:S05]  /*86c0*/  BRA `(.L_x_4389) ;  /* 0x0000000400647947 */ /* 0x000fea0003800000 */
.L_x_4390:
[----:B------:R2:W-:Y:S01]  /*86d0*/  STG.E.U16 desc[UR36][R18.64], RZ ;  /* 0x000000ff12007986 */ /* 0x0005e2000c101524 */
[----:B------:R-:W-:Y:S05]  /*86e0*/  BRA `(.L_x_4389) ;  /* 0x00000004005c7947 */ /* 0x000fea0003800000 */
.L_x_4385:
        /* <DEDUP_REMOVED lines=8> */
.L_x_4393:
[----:B------:R0:W-:Y:S01]  /*8770*/  STG.E.U16 desc[UR36][R18.64], RZ ;  /* 0x000000ff12007986 */ /* 0x0001e2000c101524 */
[----:B------:R-:W-:Y:S05]  /*8780*/  BRA `(.L_x_4389) ;  /* 0x0000000400347947 */ /* 0x000fea0003800000 */
.L_x_4392:
        /* <DEDUP_REMOVED lines=8> */
.L_x_4395:
[----:B------:R0:W-:Y:S01]  /*8810*/  STG.E desc[UR36][R18.64], RZ ;  /* 0x000000ff12007986 */ /* 0x0001e2000c101924 */
[----:B------:R-:W-:Y:S05]  /*8820*/  BRA `(.L_x_4389) ;  /* 0x00000004000c7947 */ /* 0x000fea0003800000 */
.L_x_4394:
[----:B------:R0:W-:Y:S01]  /*8830*/  STG.E.64 desc[UR36][R18.64], RZ ;  /* 0x000000ff12007986 */ /* 0x0001e2000c101b24 */
[----:B------:R-:W-:Y:S05]  /*8840*/  BRA `(.L_x_4389) ;  /* 0x0000000400047947 */ /* 0x000fea0003800000 */
.L_x_4384:
        /* <DEDUP_REMOVED lines=10> */
.L_x_4398:
[----:B------:R0:W-:Y:S01]  /*88f0*/  STG.E.128 desc[UR36][R18.64], RZ ;  /* 0x000000ff12007986 */ /* 0x0001e2000c101d24 */
[----:B------:R-:W-:Y:S05]  /*8900*/  BRA `(.L_x_4389) ;  /* 0x0000000000d47947 */ /* 0x000fea0003800000 */
.L_x_4397:
        /* <DEDUP_REMOVED lines=8> */
.L_x_4400:
[----:B------:R0:W-:Y:S01]  /*8990*/  STG.E.U8 desc[UR36][R18.64], RZ ;  /* 0x000000ff12007986 */ /* 0x0001e2000c101124 */
[----:B------:R-:W-:Y:S05]  /*89a0*/  BRA `(.L_x_4389) ;  /* 0x0000000000ac7947 */ /* 0x000fea0003800000 */
.L_x_4399:
[----:B------:R0:W-:Y:S01]  /*89b0*/  STG.E.U16 desc[UR36][R18.64], RZ ;  /* 0x000000ff12007986 */ /* 0x0001e2000c101524 */
[----:B------:R-:W-:Y:S05]  /*89c0*/  BRA `(.L_x_4389) ;  /* 0x0000000000a47947 */ /* 0x000fea0003800000 */
.L_x_4396:
        /* <DEDUP_REMOVED lines=10> */
.L_x_4403:
[----:B------:R0:W-:Y:S01]  /*8a70*/  STG.E.U8 desc[UR36][R18.64], RZ ;  /* 0x000000ff12007986 */ /* 0x0001e2000c101124 */
[----:B------:R-:W-:Y:S05]  /*8a80*/  BRA `(.L_x_4389) ;  /* 0x0000000000747947 */ /* 0x000fea0003800000 */
.L_x_4402:
[----:B------:R0:W-:Y:S01]  /*8a90*/  STG.E.U8 desc[UR36][R18.64], RZ ;  /* 0x000000ff12007986 */ /* 0x0001e2000c101124 */
[----:B------:R-:W-:Y:S05]  /*8aa0*/  BRA `(.L_x_4389) ;  /* 0x00000000006c7947 */ /* 0x000fea0003800000 */
.L_x_4401:
[----:B------:R-:W-:-:S13]  /*8ab0*/  ISETP.NE.AND P0, PT, R0, 0x1c, PT ;  /* 0x0000001c0000780c */ /* 0x000fda0003f05270 */
[----:B------:R-:W-:Y:S05]  /*8ac0*/  @!P0 BRA `(.L_x_4404) ;  /* 0x0000000000608947 */ /* 0x000fea0003800000 */
[----:B------:R-:W-:-:S13]  /*8ad0*/  ISETP.NE.AND P0, PT, R0, 0x1d, PT ;  /* 0x0000001d0000780c */ /* 0x000fda0003f05270 */
[----:B------:R-:W-:Y:S05]  /*8ae0*/  @!P0 BRA `(.L_x_4405) ;  /* 0x0000000000508947 */ /* 0x000fea0003800000 */
[----:B------:R-:W-:-:S13]  /*8af0*/  ISETP.NE.AND P0, PT, R0, 0x2c, PT ;  /* 0x0000002c0000780c */ /* 0x000fda0003f05270 */
[----:B------:R0:W-:Y:S01]  /*8b00*/  @!P0 STG.E.U8 desc[UR36][R18.64], RZ ;  /* 0x000000ff12008986 */ /* 0x0001e2000c101124 */
[----:B------:R-:W-:Y:S05]  /*8b10*/  @!P0 BRA `(.L_x_4389) ;  /* 0x0000000000508947 */ /* 0x000fea0003800000 */
.L_x_4388:
[----:B------:R-:W-:Y:S01]  /*8b20*/  MOV R0, 0x100 ;  /* 0x0000010000007802 */ /* 0x000fe20000000f00 */
[----:B------:R-:W-:Y:S01]  /*8b30*/  ULDC.64 UR4, c[0x4][0xf0] ;  /* 0x01003c0000047ab9 */ /* 0x000fe20000000a00 */
[----:B------:R-:W-:Y:S01]  /*8b40*/  ULDC.64 UR6, c[0x4][0x8] ;  /* 0x0100020000067ab9 */ /* 0x000fe20000000a00 */
[----:B------:R-:W-:Y:S01]  /*8b50*/  IMAD.U32 R4, RZ, RZ, UR4 ;  /* 0x00000004ff047e24 */ /* 0x000fe2000f8e00ff */
[----:B------:R1:W2:Y:S01]  /*8b60*/  LDC.64 R2, c[0x4][R0] ;  /* 0x0100000000027b82 */ /* 0x0002a20000000a00 */
        /* <DEDUP_REMOVED lines=8> */
[----:B-1----:R-:W-:-:S07]  /*8bf0*/  IMAD.MOV.U32 R13, RZ, RZ, RZ ;  /* 0x000000ffff0d7224 */ /* 0x002fce00078e00ff */
[----:B------:R-:W-:-:S07]  /*8c00*/  LEPC R20, `(.L_x_4406) ;  /* 0x000000001014794e */ /* 0x000fce0000000000 */
[----:B0-2---:R-:W-:Y:S05]  /*8c10*/  CALL.ABS.NOINC R2 ;  /* 0x0000000002007343 */ /* 0x005fea0003c00000 */
.L_x_4406:
[----:B------:R-:W-:Y:S05]  /*8c20*/  BRA `(.L_x_4389) ;  /* 0x00000000000c7947 */ /* 0x000fea0003800000 */
.L_x_4405:
[----:B------:R0:W-:Y:S01]  /*8c30*/  STG.E.64 desc[UR36][R18.64], RZ ;  /* 0x000000ff12007986 */ /* 0x0001e2000c101b24 */
[----:B------:R-:W-:Y:S05]  /*8c40*/  BRA `(.L_x_4389) ;  /* 0x0000000000047947 */ /* 0x000fea0003800000 */
.L_x_4404:
[----:B------:R0:W-:Y:S02]  /*8c50*/  STG.E desc[UR36][R18.64], RZ ;  /* 0x000000ff12007986 */ /* 0x0001e4000c101924 */
.L_x_4389:
[----:B------:R-:W-:-:S07]  /*8c60*/  IADD3 R17, R17, 0x80, RZ ;  /* 0x0000008011117810 */ /* 0x000fce0007ffe0ff */
.L_x_4336:
[----:B------:R-:W-:Y:S05]  /*8c70*/  BSYNC B6 ;  /* 0x0000000000067941 */ /* 0x000fea0003800000 */
.L_x_4335:
[----:B------:R-:W-:Y:S01]  /*8c80*/  ULDC UR4, c[0x0][0x210] ;  /* 0x0000840000047ab9 */ /* 0x000fe20000000800 */
[----:B------:R-:W-:Y:S01]  /*8c90*/  BSSY B6, `(.L_x_4407) ;  /* 0x000045c000067945 */ /* 0x000fe20003800000 */
[----:B------:R-:W-:-:S13]  /*8ca0*/  ISETP.GE.AND P0, PT, R17, UR4, PT ;  /* 0x0000000411007c0c */ /* 0x000fda000bf06270 */
[----:B------:R-:W-:Y:S05]  /*8cb0*/  @P0 BRA `(.L_x_4408) ;  /* 0x0000004400640947 */ /* 0x000fea0003800000 */
[----:B------:R-:W5:Y:S01]  /*8cc0*/  LDC R6, c[0x0][0x218] ;  /* 0x00008600ff067b82 */ /* 0x000f620000000800 */
[----:B------:R-:W-:Y:S02]  /*8cd0*/  IMAD.MOV.U32 R0, RZ, RZ, RZ ;  /* 0x000000ffff007224 */ /* 0x000fe400078e00ff */
[----:B01234-:R-:W-:Y:S01]  /*8ce0*/  IMAD.MOV.U32 R18, RZ, RZ, RZ ;  /* 0x000000ffff127224 */ /* 0x01ffe200078e00ff */
[----:B-----5:R-:W-:-:S13]  /*8cf0*/  ISETP.NE.AND P0, PT, R6, RZ, PT ;  /* 0x000000ff0600720c */ /* 0x020fda0003f05270 */
        /* <DEDUP_REMOVED lines=298> */
[----:B------:R-:W-:-:S07]  /*9fa0*/  IMAD R0, R5, UR5, R0 ;  /* 0x0000000505007c24 */ /* 0x000fce000f8e0200 */
.L_x_4409:
        /* <DEDUP_REMOVED lines=21> */
.L_x_4413:
[----:B------:R0:W5:Y:S01]  /*a100*/  LDG.E.U8 R4, desc[UR36][R2.64] ;  /* 0x0000002402047981 */ /* 0x000162000c1e1100 */
[----:B------:R-:W-:Y:S01]  /*a110*/  IMAD.MOV.U32 R5, RZ, RZ, RZ ;  /* 0x000000ffff057224 */ /* 0x000fe200078e00ff */
[----:B------:R-:W-:Y:S06]  /*a120*/  BRA `(.L_x_4415) ;  /* 0x0000000c00487947 */ /* 0x000fec0003800000 */
.L_x_4412:
        /* <DEDUP_REMOVED lines=8> */
.L_x_4417:
[----:B------:R-:W2:Y:S02]  /*a1b0*/  LDG.E R4, desc[UR36][R2.64] ;  /* 0x0000002402047981 */ /* 0x000ea4000c1e1900 */
[----:B--2---:R-:W-:Y:S01]  /*a1c0*/  SHF.R.S32.HI R5, RZ, 0x1f, R4 ;  /* 0x0000001fff057819 */ /* 0x004fe20000011404 */
[----:B------:R-:W-:Y:S06]  /*a1d0*/  BRA `(.L_x_4415) ;  /* 0x0000000c001c7947 */ /* 0x000fec0003800000 */
.L_x_4416:
[----:B------:R-:W2:Y:S02]  /*a1e0*/  LDG.E.S16 R4, desc[UR36][R2.64] ;  /* 0x0000002402047981 */ /* 0x000ea4000c1e1700 */
[----:B--2---:R-:W-:Y:S01]  /*a1f0*/  SHF.R.S32.HI R5, RZ, 0x1f, R4 ;  /* 0x0000001fff057819 */ /* 0x004fe20000011404 */
[----:B------:R-:W-:Y:S06]  /*a200*/  BRA `(.L_x_4415) ;  /* 0x0000000c00107947 */ /* 0x000fec0003800000 */
.L_x_4411:
[----:B------:R-:W-:-:S13]  /*a210*/  ISETP.GT.AND P0, PT, R4, 0x6, PT ;  /* 0x000000060400780c */ /* 0x000fda0003f04270 */
[----:B------:R-:W-:Y:S05]  /*a220*/  @P0 BRA `(.L_x_4418) ;  /* 0x00000000002c0947 */ /* 0x000fea0003800000 */
[----:B------:R-:W-:-:S13]  /*a230*/  ISETP.NE.AND P0, PT, R4, 0x5, PT ;  /* 0x000000050400780c */ /* 0x000fda0003f05270 */
[----:B------:R-:W-:Y:S05]  /*a240*/  @!P0 BRA `(.L_x_4419) ;  /* 0x0000000000148947 */ /* 0x000fea0003800000 */
[----:B------:R-:W-:-:S13]  /*a250*/  ISETP.NE.AND P0, PT, R4, 0x6, PT ;  /* 0x000000060400780c */ /* 0x000fda0003f05270 */
[----:B------:R-:W-:Y:S05]  /*a260*/  @P0 BRA `(.L_x_4414) ;  /* 0x0000000800a00947 */ /* 0x000fea0003800000 */
[----:B------:R-:W2:Y:S02]  /*a270*/  LDG.E R2, desc[UR36][R2.64] ;  /* 0x0000002402027981 */ /* 0x000ea4000c1e1900 */
[----:B--2---:R0:W1:Y:S01]  /*a280*/  F2I.S64.TRUNC R4, R2 ;  /* 0x0000000200047311 */ /* 0x004062000020d900 */
[----:B------:R-:W-:Y:S05]  /*a290*/  BRA `(.L_x_4415) ;  /* 0x0000000800ec7947 */ /* 0x000fea0003800000 */
.L_x_4419:
[----:B------:R-:W2:Y:S02]  /*a2a0*/  LDG.E.U16 R2, desc[UR36][R2.64] ;  /* 0x0000002402027981 */ /* 0x000ea4000c1e1500 */
[----:B--2---:R-:W-:-:S06]  /*a2b0*/  HADD2.F32 R4, -RZ, R2.H0_H0 ;  /* 0x20000002ff047230 */ /* 0x004fcc0000004100 */
[----:B------:R-:W0:Y:S01]  /*a2c0*/  F2I.S64.TRUNC R4, R4 ;  /* 0x0000000400047311 */ /* 0x000e22000020d900 */
[----:B------:R-:W-:Y:S05]  /*a2d0*/  BRA `(.L_x_4415) ;  /* 0x0000000800dc7947 */ /* 0x000fea0003800000 */
.L_x_4418:
[----:B------:R-:W-:-:S13]  /*a2e0*/  ISETP.NE.AND P0, PT, R4, 0x7, PT ;  /* 0x000000070400780c */ /* 0x000fda0003f05270 */
[----:B------:R-:W-:Y:S05]  /*a2f0*/  @!P0 BRA `(.L_x_4420) ;  /* 0x00000000002c8947 */ /* 0x000fea0003800000 */
[----:B------:R-:W-:-:S13]  /*a300*/  ISETP.NE.AND P0, PT, R4, 0x8, PT ;  /* 0x000000080400780c */ /* 0x000fda0003f05270 */
[----:B------:R-:W-:Y:S05]  /*a310*/  @!P0 BRA `(.L_x_4421) ;  /* 0x0000000000148947 */ /* 0x000fea0003800000 */
[----:B------:R-:W-:-:S13]  /*a320*/  ISETP.NE.AND P0, PT, R4, 0x9, PT ;  /* 0x000000090400780c */ /* 0x000fda0003f05270 */
[----:B------:R-:W-:Y:S05]  /*a330*/  @P0 BRA `(.L_x_4414) ;  /* 0x00000008006c0947 */ /* 0x000fea0003800000 */
[----:B------:R-:W2:Y:S02]  /*a340*/  LDG.E R2, desc[UR36][R2.64] ;  /* 0x0000002402027981 */ /* 0x000ea4000c1e1900 */
[----:B--2---:R0:W1:Y:S01]  /*a350*/  F2I.S64.TRUNC R4, R2 ;  /* 0x0000000200047311 */ /* 0x004062000020d900 */
[----:B------:R-:W-:Y:S05]  /*a360*/  BRA `(.L_x_4415) ;  /* 0x0000000800b87947 */ /* 0x000fea0003800000 */
.L_x_4421:
[----:B------:R-:W2:Y:S02]  /*a370*/  LDG.E.U16 R2, desc[UR36][R2.64] ;  /* 0x0000002402027981 */ /* 0x000ea4000c1e1500 */
[----:B--2---:R-:W-:-:S06]  /*a380*/  HADD2.F32 R4, -RZ, R2.H0_H0 ;  /* 0x20000002ff047230 */ /* 0x004fcc0000004100 */
[----:B------:R-:W0:Y:S01]  /*a390*/  F2I.S64.TRUNC R4, R4 ;  /* 0x0000000400047311 */ /* 0x000e22000020d900 */
[----:B------:R-:W-:Y:S05]  /*a3a0*/  BRA `(.L_x_4415) ;  /* 0x0000000800a87947 */ /* 0x000fea0003800000 */
.L_x_4420:
[----:B------:R-:W2:Y:S02]  /*a3b0*/  LDG.E.64 R2, desc[UR36][R2.64] ;  /* 0x0000002402027981 */ /* 0x000ea4000c1e1b00 */
[----:B--2---:R0:W1:Y:S01]  /*a3c0*/  F2I.S64.F64.TRUNC R4, R2 ;  /* 0x0000000200047311 */ /* 0x004062000030d900 */
[----:B------:R-:W-:Y:S05]  /*a3d0*/  BRA `(.L_x_4415) ;  /* 0x00000008009c7947 */ /* 0x000fea0003800000 */
.L_x_4410:
        /* <DEDUP_REMOVED lines=9> */
[----:B------:R-:W-:Y:S01]  /*a470*/  HFMA2.MMA R5, -RZ, RZ, 0, 0 ;  /* 0x00000000ff057435 */ /* 0x000fe200000001ff */
[----:B--2---:R-:W-:-:S04]  /*a480*/  ISETP.NE.AND P0, PT, R2, RZ, PT ;  /* 0x000000ff0200720c */ /* 0x004fc80003f05270 */
[----:B------:R-:W-:Y:S01]  /*a490*/  SEL R4, RZ, 0x1, !P0 ;  /* 0x00000001ff047807 */ /* 0x000fe20004000000 */
[----:B------:R-:W-:Y:S08]  /*a4a0*/  BRA `(.L_x_4415) ;  /* 0x0000000800687947 */ /* 0x000ff00003800000 */
.L_x_4424:
[----:B------:R-:W2:Y:S02]  /*a4b0*/  LDG.E.64 R2, desc[UR36][R2.64] ;  /* 0x0000002402027981 */ /* 0x000ea4000c1e1b00 */
[----:B--2---:R0:W1:Y:S01]  /*a4c0*/  F2I.S64.F64.TRUNC R4, R2 ;  /* 0x0000000200047311 */ /* 0x004062000030d900 */
[----:B------:R-:W-:Y:S05]  /*a4d0*/  BRA `(.L_x_4415) ;  /* 0x00000008005c7947 */ /* 0x000fea0003800000 */
.L_x_4423:
[----:B------:R-:W-:-:S13]  /*a4e0*/  ISETP.NE.AND P0, PT, R4, 0xf, PT ;  /* 0x0000000f0400780c */ /* 0x000fda0003f05270 */
[----:B------:R-:W-:Y:S05]  /*a4f0*/  @!P0 BRA `(.L_x_4425) ;  /* 0x00000000009c8947 */ /* 0x000fea0003800000 */
[----:B------:R-:W-:-:S13]  /*a500*/  ISETP.NE.AND P0, PT, R4, 0x17, PT ;  /* 0x000000170400780c */ /* 0x000fda0003f05270 */
[----:B------:R-:W-:Y:S05]  /*a510*/  @!P0 BRA `(.L_x_4426) ;  /* 0x00000000005c8947 */ /* 0x000fea0003800000 */
[----:B------:R-:W-:-:S13]  /*a520*/  ISETP.NE.AND P0, PT, R4, 0x18, PT ;  /* 0x000000180400780c */ /* 0x000fda0003f05270 */
[----:B------:R-:W-:Y:S05]  /*a530*/  @P0 BRA `(.L_x_4414) ;  /* 0x0000000400ec0947 */ /* 0x000fea0003800000 */
[----:B------:R-:W2:Y:S01]  /*a540*/  LDG.E.U8 R0, desc[UR36][R2.64] ;  /* 0x0000002402007981 */ /* 0x000ea2000c1e1100 */
[----:B------:R-:W-:Y:S02]  /*a550*/  IMAD.MOV.U32 R8, RZ, RZ, -0x800000 ;  /* 0xff800000ff087424 */ /* 0x000fe400078e00ff */
[----:B--2---:R-:W-:-:S05]  /*a560*/  IMAD.SHL.U32 R0, R0, 0x1000000, RZ ;  /* 0x0100000000007824 */ /* 0x004fca00078e00ff */
[----:B------:R-:W-:-:S04]  /*a570*/  LOP3.LUT R4, R0, 0x7f000000, RZ, 0xc0, !PT ;  /* 0x7f00000000047812 */ /* 0x000fc800078ec0ff */
[----:B------:R-:W0:Y:S01]  /*a580*/  FLO.U32 R5, R4 ;  /* 0x0000000400057300 */ /* 0x000e2200000e0000 */
[C---:B------:R-:W-:Y:S01]  /*a590*/  IADD3 R6, R4.reuse, 0x1000000, RZ ;  /* 0x0100000004067810 */ /* 0x040fe20007ffe0ff */
        /* <DEDUP_REMOVED lines=13> */
[----:B------:R-:W4:Y:S01]  /*a670*/  F2I.S64.TRUNC R4, R5 ;  /* 0x0000000500047311 */ /* 0x000f22000020d900 */
[----:B------:R-:W-:Y:S05]  /*a680*/  BRA `(.L_x_4415) ;  /* 0x0000000400f07947 */ /* 0x000fea0003800000 */
.L_x_4426:
[----:B------:R-:W2:Y:S02]  /*a690*/  LDG.E.U8 R2, desc[UR36][R2.64] ;  /* 0x0000002402027981 */ /* 0x000ea4000c1e1100 */
[C---:B--2---:R-:W-:Y:S02]  /*a6a0*/  IMAD.SHL.U32 R0, R2.reuse, 0x2000000, RZ ;  /* 0x0200000002007824 */ /* 0x044fe400078e00ff */
[----:B------:R-:W-:-:S03]  /*a6b0*/  IMAD.SHL.U32 R5, R2, 0x1000000, RZ ;  /* 0x0100000002057824 */ /* 0x000fc600078e00ff */
[----:B------:R-:W-:-:S13]  /*a6c0*/  ISETP.GE.U32.AND P0, PT, R0, 0x8000000, PT ;  /* 0x080000000000780c */ /* 0x000fda0003f06070 */
[C---:B------:R-:W-:Y:S01]  /*a6d0*/  @!P0 SHF.L.U32 R0, R2.reuse, 0x8, RZ ;  /* 0x0000000802008819 */ /* 0x040fe200000006ff */
[----:B------:R-:W-:-:S03]  /*a6e0*/  @P0 IMAD.SHL.U32 R4, R2, 0x200000, RZ ;  /* 0x0020000002040824 */ /* 0x000fc600078e00ff */
[----:B------:R-:W-:Y:S02]  /*a6f0*/  @!P0 LOP3.LUT R0, R0, 0x7f00, RZ, 0xc0, !PT ;  /* 0x00007f0000008812 */ /* 0x000fe400078ec0ff */
[----:B------:R-:W-:Y:S02]  /*a700*/  @P0 LOP3.LUT R4, R4, 0x70000000, RZ, 0xfc, !PT ;  /* 0x7000000004040812 */ /* 0x000fe400078efcff */
[----:B------:R-:W-:-:S03]  /*a710*/  @!P0 LOP3.LUT R0, R0, 0x3f000000, RZ, 0xfc, !PT ;  /* 0x3f00000000008812 */ /* 0x000fc600078efcff */
[----:B------:R-:W-:Y:S02]  /*a720*/  @P0 FMUL.FTZ R4, R4, 1.9259299443872358531e-34 ;  /* 0x0780000004040820 */ /* 0x000fe40000410000 */
[----:B------:R-:W-:-:S05]  /*a730*/  @!P0 FADD.FTZ R4, R0, -0.5 ;  /* 0xbf00000000048421 */ /* 0x000fca0000010000 */
[----:B------:R-:W-:-:S06]  /*a740*/  LOP3.LUT R4, R4, 0x80000000, R5, 0xf8, !PT ;  /* 0x8000000004047812 */ /* 0x000fcc00078ef805 */
[----:B------:R-:W3:Y:S01]  /*a750*/  F2I.S64.TRUNC R4, R4 ;  /* 0x0000000400047311 */ /* 0x000ee2000020d900 */
[----:B------:R-:W-:Y:S05]  /*a760*/  BRA `(.L_x_4415) ;  /* 0x0000000400b87947 */ /* 0x000fea0003800000 */
.L_x_4425:
[----:B------:R-:W2:Y:S02]  /*a770*/  LDG.E.U16 R4, desc[UR36][R2.64] ;  /* 0x0000002402047981 */ /* 0x000ea4000c1e1500 */
[----:B--2---:R-:W-:-:S06]  /*a780*/  IMAD.U32 R4, R4, 0x10000, RZ ;  /* 0x0001000004047824 */ /* 0x004fcc00078e00ff */
[----:B------:R-:W2:Y:S01]  /*a790*/  F2I.S64.TRUNC R4, R4 ;  /* 0x0000000400047311 */ /* 0x000ea2000020d900 */
[----:B------:R-:W-:Y:S05]  /*a7a0*/  BRA `(.L_x_4415) ;  /* 0x0000000400a87947 */ /* 0x000fea0003800000 */
.L_x_4422:
        /* <DEDUP_REMOVED lines=9> */
[----:B------:R-:W-:Y:S01]  /*a840*/  IMAD.MOV.U32 R5, RZ, RZ, RZ ;  /* 0x000000ffff057224 */ /* 0x000fe200078e00ff */
[----:B------:R-:W-:Y:S06]  /*a850*/  BRA `(.L_x_4415) ;  /* 0x00000004007c7947 */ /* 0x000fec0003800000 */
.L_x_4429:
[----:B------:R-:W2:Y:S01]  /*a860*/  LDG.E.U8 R2, desc[UR36][R2.64] ;  /* 0x0000002402027981 */ /* 0x000ea2000c1e1100 */
[----:B------:R-:W-:Y:S01]  /*a870*/  BSSY B0, `(.L_x_4430) ;  /* 0x0000018000007945 */ /* 0x000fe20003800000 */
[----:B------:R-:W-:Y:S02]  /*a880*/  MOV R4, RZ ;  /* 0x000000ff00047202 */ /* 0x000fe40000000f00 */
        /* <DEDUP_REMOVED lines=14> */
[----:B------:R-:W-:Y:S01]  /*a970*/  IADD3 R0, R0, 0x1d, -R3 ;  /* 0x0000001d00007810 */ /* 0x000fe20007ffe803 */
[----:B------:R-:W-:-:S05]  /*a980*/  VIADD R5, R3, 0xffffffe4 ;  /* 0xffffffe403057836 */ /* 0x000fca0000000000 */
[----:B------:R-:W-:-:S04]  /*a990*/  SHF.L.U32 R5, R2, R5, RZ ;  /* 0x0000000502057219 */ /* 0x000fc800000006ff */
[----:B------:R-:W-:-:S07]  /*a9a0*/  LOP3.LUT R2, R5, 0x7, RZ, 0xc0, !PT ;  /* 0x0000000705027812 */ /* 0x000fce00078ec0ff */
.L_x_4433:
[----:B------:R-:W-:Y:S05]  /*a9b0*/  BSYNC B1 ;  /* 0x0000000000017941 */ /* 0x000fea0003800000 */
.L_x_4432:
[----:B------:R-:W-:Y:S02]  /*a9c0*/  LEA R3, R0, 0x3b800000, 0x17 ;  /* 0x3b80000000037811 */ /* 0x000fe400078eb8ff */
[----:B------:R-:W-:-:S04]  /*a9d0*/  SHF.L.U32 R2, R2, 0x14, RZ ;  /* 0x0000001402027819 */ /* 0x000fc800000006ff */
[----:B------:R-:W-:-:S07]  /*a9e0*/  LOP3.LUT R4, R3, R2, R4, 0xfe, !PT ;  /* 0x0000000203047212 */ /* 0x000fce00078efe04 */
.L_x_4431:
[----:B------:R-:W-:Y:S05]  /*a9f0*/  BSYNC B0 ;  /* 0x0000000000007941 */ /* 0x000fea0003800000 */
.L_x_4430:
[----:B------:R-:W0:Y:S01]  /*aa00*/  F2I.S64.TRUNC R4, R4 ;  /* 0x0000000400047311 */ /* 0x000e22000020d900 */
[----:B------:R-:W-:Y:S05]  /*aa10*/  BRA `(.L_x_4415) ;  /* 0x00000004000c7947 */ /* 0x000fea0003800000 */
.L_x_4428:
        /* <DEDUP_REMOVED lines=21> */
.L_x_4437:
[----:B------:R-:W-:Y:S05]  /*ab70*/  BSYNC B1 ;  /* 0x0000000000017941 */ /* 0x000fea0003800000 */
.L_x_4436:
[----:B------:R-:W-:Y:S01]  /*ab80*/  IMAD.SHL.U32 R2, R2, 0x200000, RZ ;  /* 0x0020000002027824 */ /* 0x000fe200078e00ff */
[----:B------:R-:W-:-:S04]  /*ab90*/  LEA R3, R0, 0x37800000, 0x17 ;  /* 0x3780000000037811 */ /* 0x000fc800078eb8ff */
[----:B------:R-:W-:-:S07]  /*aba0*/  LOP3.LUT R4, R3, R2, R4, 0xfe, !PT ;  /* 0x0000000203047212 */ /* 0x000fce00078efe04 */
.L_x_4435:
[----:B------:R-:W-:Y:S05]  /*abb0*/  BSYNC B0 ;  /* 0x0000000000007941 */ /* 0x000fea0003800000 */
.L_x_4434:
[----:B------:R-:W0:Y:S01]  /*abc0*/  F2I.S64.TRUNC R4, R4 ;  /* 0x0000000400047311 */ /* 0x000e22000020d900 */
[----:B------:R-:W-:Y:S05]  /*abd0*/  BRA `(.L_x_4415) ;  /* 0x00000000009c7947 */ /* 0x000fea0003800000 */
.L_x_4427:
        /* <DEDUP_REMOVED lines=12> */
[----:B------:R-:W-:Y:S01]  /*aca0*/  @!P0 IMAD.MOV.U32 R4, RZ, RZ, 0x7f800001 ;  /* 0x7f800001ff048424 */ /* 0x000fe200078e00ff */
[----:B------:R-:W-:-:S07]  /*acb0*/  @P0 SHF.L.U32 R4, R2, 0x17, RZ ;  /* 0x0000001702040819 */ /* 0x000fce00000006ff */
.L_x_4441:
[----:B------:R-:W-:Y:S05]  /*acc0*/  BSYNC B0 ;  /* 0x0000000000007941 */ /* 0x000fea0003800000 */
.L_x_4440:
[----:B------:R-:W0:Y:S01]  /*acd0*/  F2I.S64.TRUNC R4, R4 ;  /* 0x0000000400047311 */ /* 0x000e22000020d900 */
[----:B------:R-:W-:Y:S05]  /*ace0*/  BRA `(.L_x_4415) ;  /* 0x0000000000587947 */ /* 0x000fea0003800000 */
.L_x_4414:
[----:B------:R-:W-:Y:S01]  /*acf0*/  MOV R0, 0x100 ;  /* 0x0000010000007802 */ /* 0x000fe20000000f00 */
[----:B------:R-:W-:Y:S01]  /*ad00*/  ULDC.64 UR4, c[0x4][0xf0] ;  /* 0x01003c0000047ab9 */ /* 0x000fe20000000a00 */
[----:B------:R-:W-:Y:S01]  /*ad10*/  ULDC.64 UR6, c[0x4][0x0] ;  /* 0x0100000000067ab9 */ /* 0x000fe20000000a00 */
[----:B------:R-:W-:Y:S01]  /*ad20*/  IMAD.U32 R4, RZ, RZ, UR4 ;  /* 0x00000004ff047e24 */ /* 0x000fe2000f8e00ff */
[----:B------:R0:W1:Y:S01]  /*ad30*/  LDC.64 R2, c[0x4][R0] ;  /* 0x0100000000027b82 */ /* 0x0000620000000a00 */
[----:B------:R-:W-:Y:S01]  /*ad40*/  IMAD.U32 R5, RZ, RZ, UR5 ;  /* 0x00000005ff057e24 */ /* 0x000fe2000f8e00ff */
[----:B------:R-:W-:Y:S01]  /*ad50*/  ULDC.64 UR4, c[0x4][0xf8] ;  /* 0x01003e0000047ab9 */ /* 0x000fe20000000a00 */
[----:B------:R-:W-:Y:S01]  /*ad60*/  HFMA2.MMA R12, -RZ, RZ, 0, 5.9604644775390625e-08 ;  /* 0x00000001ff0c7435 */ /* 0x000fe200000001ff */
[----:B------:R-:W-:Y:S01]  /*ad70*/  IMAD.U32 R6, RZ, RZ, UR4 ;  /* 0x00000004ff067e24 */ /* 0x000fe2000f8e00ff */
[----:B------:R-:W-:Y:S01]  /*ad80*/  MOV R7, UR5 ;  /* 0x0000000500077c02 */ /* 0x000fe20008000f00 */
[----:B------:R-:W-:-:S02]  /*ad90*/  IMAD.U32 R10, RZ, RZ, UR6 ;  /* 0x00000006ff0a7e24 */ /* 0x000fc4000f8e00ff */
[----:B------:R-:W-:Y:S02]  /*ada0*/  IMAD.U32 R11, RZ, RZ, UR7 ;  /* 0x00000007ff0b7e24 */ /* 0x000fe4000f8e00ff */
[----:B------:R-:W-:Y:S02]  /*adb0*/  IMAD.MOV.U32 R8, RZ, RZ, 0x4e ;  /* 0x0000004eff087424 */ /* 0x000fe400078e00ff */
[----:B0-----:R-:W-:-:S07]  /*adc0*/  IMAD.MOV.U32 R13, RZ, RZ, RZ ;  /* 0x000000ffff0d7224 */ /* 0x001fce00078e00ff */
[----:B------:R-:W-:-:S07]  /*add0*/  LEPC R20, `(.L_x_4442) ;  /* 0x000000001014794e */ /* 0x000fce0000000000 */
[----:B-1----:R-:W-:Y:S05]  /*ade0*/  CALL.ABS.NOINC R2 ;  /* 0x0000000002007343 */ /* 0x002fea0003c00000 */
.L_x_4442:
[----:B------:R-:W-:Y:S01]  /*adf0*/  CS2R R4, SRZ ;  /* 0x0000000000047805 */ /* 0x000fe2000001ff00 */
[----:B------:R-:W-:Y:S06]  /*ae00*/  BRA `(.L_x_4415) ;  /* 0x0000000000107947 */ /* 0x000fec0003800000 */
.L_x_4439:
[----:B------:R0:W5:Y:S01]  /*ae10*/  LDG.E.64 R4, desc[UR36][R2.64] ;  /* 0x0000002402047981 */ /* 0x000162000c1e1b00 */
[----:B------:R-:W-:Y:S05]  /*ae20*/  BRA `(.L_x_4415) ;  /* 0x0000000000087947 */ /* 0x000fea0003800000 */
.L_x_4438:
[----:B------:R0:W5:Y:S01]  /*ae30*/  LDG.E R4, desc[UR36][R2.64] ;  /* 0x0000002402047981 */ /* 0x000162000c1e1900 */
[----:B------:R-:W-:-:S07]  /*ae40*/  IMAD.MOV.U32 R5, RZ, RZ, RZ ;  /* 0x000000ffff057224 */ /* 0x000fce00078e00ff */
.L_x_4415:
[----:B------:R-:W-:Y:S02]  /*ae50*/  ULDC.64 UR4, c[0x0][0x420] ;  /* 0x0001080000047ab9 */ /* 0x000fe40000000a00 */
[----:B------:R-:W-:-:S04]  /*ae60*/  ISETP.NE.U32.AND P0, PT, RZ, UR4, PT ;  /* 0x00000004ff007c0c */ /* 0x000fc8000bf05070 */
[----:B------:R-:W-:-:S13]  /*ae70*/  ISETP.NE.AND.EX P0, PT, RZ, UR5, PT, P0 ;  /* 0x00000005ff007c0c */ /* 0x000fda000bf05300 */
[----:B------:R-:W-:Y:S05]  /*ae80*/  @P0 BRA `(.L_x_4443) ;  /* 0x0000001400b00947 */ /* 0x000fea0003800000 */
[----:B------:R-:W1:Y:S01]  /*ae90*/  LDC.64 R8, c[0x0][0x428] ;  /* 0x00010a00ff087b82 */ /* 0x000e620000000a00 */
[----:B0-----:R-:W-:Y:S02]  /*aea0*/  CS2R R2, SRZ ;  /* 0x0000000000027805 */ /* 0x001fe4000001ff00 */
[C---:B-1----:R-:W-:Y:S02]  /*aeb0*/  ISETP.NE.U32.AND P0, PT, R8.reuse, RZ, PT ;  /* 0x000000ff0800720c */ /* 0x042fe40003f05070 */
[----:B------:R-:W-:Y:S02]  /*aec0*/  ISETP.GE.U32.AND P1, PT, R8, 0x1, PT ;  /* 0x000000010800780c */ /* 0x000fe40003f26070 */
[C---:B------:R-:W-:Y:S02]  /*aed0*/  ISETP.NE.AND.EX P0, PT, R9.reuse, RZ, PT, P0 ;  /* 0x000000ff0900720c */ /* 0x040fe40003f05300 */
[----:B------:R-:W-:-:S04]  /*aee0*/  ISETP.GE.AND.EX P1, PT, R9, RZ, PT, P1 ;  /* 0x000000ff0900720c */ /* 0x000fc80003f26310 */
[----:B------:R-:W-:-:S13]  /*aef0*/  PLOP3.LUT P0, PT, P0, P1, PT, 0x2a, 0x0 ;  /* 0x000000000000781c */ /* 0x000fda0000702572 */
[----:B------:R-:W-:Y:S05]  /*af00*/  @P0 BRA `(.L_x_4444) ;  /* 0x00000014009c0947 */ /* 0x000fea0003800000 */
[----:B------:R-:W-:Y:S01]  /*af10*/  ISETP.GT.U32.AND P0, PT, R8, 0x1, PT ;  /* 0x000000010800780c */ /* 0x000fe20003f04070 */
[----:B------:R-:W0:Y:S01]  /*af20*/  LDC.64 R6, c[0x0][0x448] ;  /* 0x00011200ff067b82 */ /* 0x000e220000000a00 */
[----:B------:R-:W-:Y:S01]  /*af30*/  IMAD.MOV.U32 R16, RZ, RZ, RZ ;  /* 0x000000ffff107224 */ /* 0x000fe200078e00ff */
[----:B------:R-:W-:Y:S02]  /*af40*/  MOV R79, RZ ;  /* 0x000000ff004f7202 */ /* 0x000fe40000000f00 */
        /* <DEDUP_REMOVED lines=15> */
[----:B--2345:R-:W-:Y:S01]  /*b040*/  IMAD R9, R5, UR4, RZ ;  /* 0x0000000405097c24 */ /* 0x03cfe2000f8e02ff */
        /* <DEDUP_REMOVED lines=19> */
.L_x_4448:
        /* <DEDUP_REMOVED lines=71> */
[----:B------:R-:W-:-:S05]  /*b5f0*/  IADD3 R16, P3, R16, 0x10, RZ ;  /* 0x0000001010107810 */ /* 0x000fca0007f7e0ff */
[----:B------:R-:W-:Y:S02]  /*b600*/  IMAD.X R79, RZ, RZ, R79, P3 ;  /* 0x000000ffff4f7224 */ /* 0x000fe400018e064f */
[-C--:B--2---:R-:W-:Y:S02]  /*b610*/  IMAD R73, R73, R74.reuse, RZ ;  /* 0x0000004a49497224 */ /* 0x084fe400078e02ff */
[----:B------:R-:W-:-:S04]  /*b620*/  IMAD.WIDE.U32 R2, R72, R74, R2 ;  /* 0x0000004a48027225 */ /* 0x000fc800078e0002 */
[----:B------:R-:W-:Y:S02]  /*b630*/  IMAD R73, R72, R75, R73 ;  /* 0x0000004b48497224 */ /* 0x000fe400078e0249 */
[-C--:B---3--:R-:W-:Y:S02]  /*b640*/  IMAD R69, R69, R70.reuse, RZ ;  /* 0x0000004645457224 */ /* 0x088fe400078e02ff */
[----:B------:R-:W-:Y:S02]  /*b650*/  IMAD.IADD R3, R3, 0x1, R73 ;  /* 0x0000000103037824 */ /* 0x000fe400078e0249 */
        /* <DEDUP_REMOVED lines=55> */
[-C--:B------:R-:W-:Y:S02]  /*b9d0*/  IMAD R15, R81, R82.reuse, RZ ;  /* 0x00000052510f7224 */ /* 0x080fe400078e02ff */
[----:B------:R-:W-:Y:S01]  /*b9e0*/  IMAD.WIDE.U32 R2, R80, R82, R12 ;  /* 0x0000005250027225 */ /* 0x000fe200078e000c */
[----:B------:R-:W-:-:S03]  /*b9f0*/  IADD3 R13, P2, R10, R8, RZ ;  /* 0x000000080a0d7210 */ /* 0x000fc60007f5e0ff */
[----:B------:R-:W-:Y:S01]  /*ba00*/  IMAD R15, R80, R83, R15 ;  /* 0x00000053500f7224 */ /* 0x000fe200078e020f */
[----:B------:R-:W-:-:S03]  /*ba10*/  IADD3.X R14, R11, R77, RZ, P2, !PT ;  /* 0x0000004d0b0e7210 */ /* 0x000fc600017fe4ff */
[----:B------:R-:W-:Y:S01]  /*ba20*/  IMAD.IADD R3, R3, 0x1, R15 ;  /* 0x0000000103037824 */ /* 0x000fe200078e020f */
[----:B------:R-:W-:Y:S06]  /*ba30*/  @P1 BRA `(.L_x_4448) ;  /* 0xfffffff400d01947 */ /* 0x000fec000383ffff */
[----:B------:R-:W-:Y:S05]  /*ba40*/  BSYNC B1 ;  /* 0x0000000000017941 */ /* 0x000fea0003800000 */
.L_x_4447:
        /* <DEDUP_REMOVED lines=12> */
[----:B------:R-:W-:Y:S01]  /*bb10*/  IMAD.X R13, R14, 0x1, R77, P0 ;  /* 0x000000010e0d7824 */ /* 0x000fe200000e064d */
[----:B------:R-:W-:Y:S02]  /*bb20*/  IADD3 R14, P0, R12, R8, RZ ;  /* 0x000000080c0e7210 */ /* 0x000fe40007f1e0ff */
[----:B------:R-:W3:Y:S04]  /*bb30*/  LDG.E.64 R44, desc[UR36][R38.64+0x8] ;  /* 0x00000824262c7981 */ /* 0x000ee8000c1e1b00 */
[----:B------:R-:W3:Y:S01]  /*bb40*/  LDG.E.64 R42, desc[UR36][R12.64] ;  /* 0x000000240c2a7981 */ /* 0x000ee2000c1e1b00 */
[----:B------:R-:W-:-:S02]  /*bb50*/  IADD3.X R15, R13, R77, RZ, P0, !PT ;  /* 0x0000004d0d0f7210 */ /* 0x000fc400007fe4ff */
[-C--:B------:R-:W-:Y:S01]  /*bb60*/  IADD3 R20, P0, R14, R8.reuse, RZ ;  /* 0x000000080e147210 */ /* 0x080fe20007f1e0ff */
        /* <DEDUP_REMOVED lines=10> */
[----:B------:R-:W-:Y:S01]  /*bc10*/  IMAD.X R53, R51, 0x1, R77, P0 ;  /* 0x0000000133357824 */ /* 0x000fe200000e064d */
[----:B------:R-:W-:Y:S02]  /*bc20*/  IADD3 R54, P0, R52, R8, RZ ;  /* 0x0000000834367210 */ /* 0x000fe40007f1e0ff */
[----:B------:R-:W5:Y:S04]  /*bc30*/  LDG.E.64 R26, desc[UR36][R38.64+0x28] ;  /* 0x00002824261a7981 */ /* 0x000f68000c1e1b00 */
[----:B------:R-:W5:Y:S01]  /*bc40*/  LDG.E.64 R24, desc[UR36][R52.64] ;  /* 0x0000002434187981 */ /* 0x000f62000c1e1b00 */
[----:B------:R-:W-:-:S02]  /*bc50*/  IADD3.X R55, R53, R77, RZ, P0, !PT ;  /* 0x0000004d35377210 */ /* 0x000fc400007fe4ff */
[----:B0-----:R-:W-:Y:S01]  /*bc60*/  IADD3 R10, P0, R54, R8, RZ ;  /* 0x00000008360a7210 */ /* 0x001fe20007f1e0ff */
        /* <DEDUP_REMOVED lines=37> */
[----:B------:R-:W-:Y:S01]  /*bec0*/  IMAD R13, R13, R14, RZ ;  /* 0x0000000e0d0d7224 */ /* 0x000fe200078e02ff */
[----:B------:R-:W-:-:S03]  /*bed0*/  IADD3 R21, R21, R3, RZ ;  /* 0x0000000315157210 */ /* 0x000fc60007ffe0ff */
[----:B------:R-:W-:Y:S01]  /*bee0*/  IMAD R15, R12, R15, R13 ;  /* 0x0000000f0c0f7224 */ /* 0x000fe200078e020d */
[----:B------:R-:W-:Y:S01]  /*bef0*/  IADD3 R13, P1, R10, R8, RZ ;  /* 0x000000080a0d7210 */ /* 0x000fe20007f3e0ff */
[----:B------:R-:W-:-:S04]  /*bf00*/  IMAD.WIDE.U32 R2, R12, R14, R20 ;  /* 0x0000000e0c027225 */ /* 0x000fc800078e0014 */
[----:B------:R-:W-:Y:S02]  /*bf10*/  IMAD.IADD R3, R3, 0x1, R15 ;  /* 0x0000000103037824 */ /* 0x000fe400078e020f */
[----:B------:R-:W-:-:S07]  /*bf20*/  IMAD.X R14, R11, 0x1, R77, P1 ;  /* 0x000000010b0e7824 */ /* 0x000fce00008e064d */
.L_x_4450:
[----:B------:R-:W-:Y:S05]  /*bf30*/  BSYNC B1 ;  /* 0x0000000000017941 */ /* 0x000fea0003800000 */
.L_x_4449:
[----:B------:R-:W-:-:S04]  /*bf40*/  ISETP.NE.U32.AND P1, PT, R78, RZ, PT ;  /* 0x000000ff4e00720c */ /* 0x000fc80003f25070 */
[----:B------:R-:W-:-:S13]  /*bf50*/  ISETP.NE.OR.EX P0, PT, R0, RZ, P0, P1 ;  /* 0x000000ff0000720c */ /* 0x000fda0000705710 */
[----:B------:R-:W-:Y:S05]  /*bf60*/  @!P0 BRA `(.L_x_4451) ;  /* 0x0000000000b08947 */ /* 0x000fea0003800000 */
.L_x_4446:
[----:B------:R-:W-:Y:S01]  /*bf70*/  ULDC.64 UR4, c[0x0][0x440] ;  /* 0x0001100000047ab9 */ /* 0x000fe20000000a00 */
[----:B------:R-:W-:Y:S01]  /*bf80*/  MOV R10, R13 ;  /* 0x0000000d000a7202 */ /* 0x000fe20000000f00 */
[----:B------:R-:W-:Y:S01]  /*bf90*/  IMAD.MOV.U32 R11, RZ, RZ, R14 ;  /* 0x000000ffff0b7224 */ /* 0x000fe200078e000e */
[----:B------:R-:W-:-:S04]  /*bfa0*/  LEA R30, P0, R16, UR4, 0x3 ;  /* 0x00000004101e7c11 */ /* 0x000fc8000f8018ff */
[----:B------:R-:W-:Y:S01]  /*bfb0*/  LEA.HI.X R31, R16, UR5, R79, 0x3, P0 ;  /* 0x00000005101f7c11 */ /* 0x000fe200080f1c4f */
[----:B------:R-:W2:Y:S01]  /*bfc0*/  LDG.E.64 R10, desc[UR36][R10.64] ;  /* 0x000000240a0a7981 */ /* 0x000ea2000c1e1b00 */
        /* <DEDUP_REMOVED lines=10> */
[----:B------:R-:W-:-:S03]  /*c070*/  IADD3.X R37, R35, R77, RZ, P0, !PT ;  /* 0x0000004d23257210 */ /* 0x000fc600007fe4ff */
        /* <DEDUP_REMOVED lines=19> */
[----:B-----5:R-:W-:Y:S02]  /*c1b0*/  IMAD R11, R27, R28, RZ ;  /* 0x0000001c1b0b7224 */ /* 0x020fe400078e02ff */
[----:B------:R-:W-:Y:S01]  /*c1c0*/  IMAD.IADD R23, R23, 0x1, R3 ;  /* 0x0000000117177824 */ /* 0x000fe200078e0203 */
[----:B------:R-:W-:Y:S01]  /*c1d0*/  IADD3 R13, P2, R36, R8, RZ ;  /* 0x00000008240d7210 */ /* 0x000fe20007f5e0ff */
[C---:B------:R-:W-:Y:S02]  /*c1e0*/  IMAD R11, R26.reuse, R29, R11 ;  /* 0x0000001d1a0b7224 */ /* 0x040fe400078e020b */
[----:B------:R-:W-:-:S04]  /*c1f0*/  IMAD.WIDE.U32 R2, R26, R28, R22 ;  /* 0x0000001c1a027225 */ /* 0x000fc800078e0016 */
[----:B------:R-:W-:Y:S01]  /*c200*/  IMAD.X R14, R37, 0x1, R77, P2 ;  /* 0x00000001250e7824 */ /* 0x000fe200010e064d */
[----:B------:R-:W-:Y:S01]  /*c210*/  IADD3 R3, R3, R11, RZ ;  /* 0x0000000b03037210 */ /* 0x000fe20007ffe0ff */
[----:B------:R-:W-:Y:S06]  /*c220*/  @P0 BRA `(.L_x_4446) ;  /* 0xfffffffc00500947 */ /* 0x000fec000383ffff */
.L_x_4451:
[----:B------:R-:W-:Y:S05]  /*c230*/  BSYNC B0 ;  /* 0x0000000000007941 */ /* 0x000fea0003800000 */
.L_x_4445:
[----:B------:R-:W-:-:S04]  /*c240*/  ISETP.NE.U32.AND P0, PT, R76, RZ, PT ;  /* 0x000000ff4c00720c */ /* 0x000fc80003f05070 */
[----:B------:R-:W-:-:S13]  /*c250*/  ISETP.NE.AND.EX P0, PT, RZ, RZ, PT, P0 ;  /* 0x000000ffff00720c */ /* 0x000fda0003f05300 */
[----:B------:R-:W-:Y:S05]  /*c260*/  @!P0 BRA `(.L_x_4444) ;  /* 0x0000000000c48947 */ /* 0x000fea0003800000 */
[----:B------:R-:W-:Y:S01]  /*c270*/  ULDC.64 UR4, c[0x0][0x438] ;  /* 0x00010e0000047ab9 */ /* 0x000fe20000000a00 */
[----:B0-----:R-:W-:Y:S01]  /*c280*/  IMAD R0, R79, R6, RZ ;  /* 0x000000064f007224 */ /* 0x001fe200078e02ff */
[----:B------:R-:W-:Y:S01]  /*c290*/  ULDC.64 UR6, c[0x0][0x430] ;  /* 0x00010c0000067ab9 */ /* 0x000fe20000000a00 */
[----:B--2345:R-:W-:Y:S02]  /*c2a0*/  IMAD R11, R5, UR4, RZ ;  /* 0x00000004050b7c24 */ /* 0x03cfe4000f8e02ff */
[----:B------:R-:W-:-:S04]  /*c2b0*/  IMAD.WIDE.U32 R8, R4, UR4, RZ ;  /* 0x0000000404087c25 */ /* 0x000fc8000f8e00ff */
[----:B------:R-:W-:Y:S01]  /*c2c0*/  IMAD R11, R4, UR5, R11 ;  /* 0x00000005040b7c24 */ /* 0x000fe2000f8e020b */
[----:B------:R-:W-:Y:S02]  /*c2d0*/  ULDC.64 UR4, c[0x0][0x440] ;  /* 0x0001100000047ab9 */ /* 0x000fe40000000a00 */
[C---:B------:R-:W-:Y:S01]  /*c2e0*/  LEA R14, P0, R16.reuse, UR4, 0x3 ;  /* 0x00000004100e7c11 */ /* 0x040fe2000f8018ff */
[----:B------:R-:W-:Y:S02]  /*c2f0*/  IMAD.IADD R9, R9, 0x1, R11 ;  /* 0x0000000109097824 */ /* 0x000fe400078e020b */
[C---:B------:R-:W-:Y:S01]  /*c300*/  IMAD R11, R16.reuse, R7, R0 ;  /* 0x00000007100b7224 */ /* 0x040fe200078e0200 */
[C---:B------:R-:W-:Y:S01]  /*c310*/  LEA.HI.X R15, R16.reuse, UR5, R79, 0x3, P0 ;  /* 0x00000005100f7c11 */ /* 0x040fe200080f1c4f */
[----:B------:R-:W-:-:S05]  /*c320*/  IMAD.WIDE.U32 R8, R16, R6, R8 ;  /* 0x0000000610087225 */ /* 0x000fca00078e0008 */
[----:B------:R-:W-:Y:S02]  /*c330*/  IADD3 R9, R9, R11, RZ ;  /* 0x0000000b09097210 */ /* 0x000fe40007ffe0ff */
        /* <DEDUP_REMOVED lines=14> */
[----:B------:R-:W-:-:S05]  /*c420*/  IADD3 R10, P0, R12, R23, RZ ;  /* 0x000000170c0a7210 */ /* 0x000fca0007f1e0ff */
[----:B------:R-:W-:-:S05]  /*c430*/  IMAD.X R11, R13, 0x1, R21, P0 ;  /* 0x000000010d0b7824 */ /* 0x000fca00000e0615 */
[----:B------:R-:W2:Y:S01]  /*c440*/  LDG.E.64 R6, desc[UR36][R10.64] ;  /* 0x000000240a067981 */ /* 0x000ea2000c1e1b00 */
[----:B------:R-:W-:-:S04]  /*c450*/  ISETP.NE.U32.AND P0, PT, R76, 0x2, PT ;  /* 0x000000024c00780c */ /* 0x000fc80003f05070 */
[----:B------:R-:W-:Y:S01]  /*c460*/  ISETP.NE.AND.EX P0, PT, RZ, RZ, PT, P0 ;  /* 0x000000ffff00720c */ /* 0x000fe20003f05300 */
[-C--:B--2---:R-:W-:Y:S02]  /*c470*/  IMAD R7, R7, R8.reuse, RZ ;  /* 0x0000000807077224 */ /* 0x084fe400078e02ff */
[----:B------:R-:W-:-:S04]  /*c480*/  IMAD.WIDE.U32 R2, R6, R8, R2 ;  /* 0x0000000806027225 */ /* 0x000fc800078e0002 */
[----:B------:R-:W-:-:S05]  /*c490*/  IMAD R7, R6, R9, R7 ;  /* 0x0000000906077224 */ /* 0x000fca00078e0207 */
[----:B------:R-:W-:Y:S01]  /*c4a0*/  IADD3 R3, R3, R7, RZ ;  /* 0x0000000703037210 */ /* 0x000fe20007ffe0ff */
[----:B------:R-:W-:Y:S06]  /*c4b0*/  @!P0 BRA `(.L_x_4444) ;  /* 0x0000000000308947 */ /* 0x000fec0003800000 */
        /* <DEDUP_REMOVED lines=9> */
.L_x_4443:
[----:B012345:R-:W-:-:S04]  /*c550*/  LEA R2, P0, R4, UR4, 0x3 ;  /* 0x0000000404027c11 */ /* 0x03ffc8000f8018ff */
[----:B------:R-:W-:-:S06]  /*c560*/  LEA.HI.X R3, R4, UR5, R5, 0x3, P0 ;  /* 0x0000000504037c11 */ /* 0x000fcc00080f1c05 */
[----:B------:R-:W5:Y:S03]  /*c570*/  LDG.E.64 R2, desc[UR36][R2.64] ;  /* 0x0000002402027981 */ /* 0x000f66000c1e1b00 */
.L_x_4444:
[----:B0-----:R-:W0:Y:S01]  /*c580*/  LDC.64 R6, c[0x0][0x458] ;  /* 0x00011600ff067b82 */ /* 0x001e220000000a00 */
[----:B------:R-:W-:Y:S02]  /*c590*/  ULDC.64 UR4, c[0x0][0x450] ;  /* 0x0001140000047ab9 */ /* 0x000fe40000000a00 */
[----:B------:R-:W-:Y:S01]  /*c5a0*/  MOV R25, UR4 ;  /* 0x0000000400197c02 */ /* 0x000fe20008000f00 */
[----:B------:R-:W-:Y:S01]  /*c5b0*/  IMAD.U32 R27, RZ, RZ, UR5 ;  /* 0x00000005ff1b7e24 */ /* 0x000fe2000f8e00ff */
[----:B------:R-:W-:Y:S01]  /*c5c0*/  MOV R16, UR4 ;  /* 0x0000000400107c02 */ /* 0x000fe20008000f00 */
[----:B------:R-:W-:Y:S02]  /*c5d0*/  IMAD.U32 R23, RZ, RZ, UR4 ;  /* 0x00000004ff177e24 */ /* 0x000fe4000f8e00ff */
[----:B------:R-:W1:Y:S01]  /*c5e0*/  LDC.U8 R28, c[0x0][0x478] ;  /* 0x00011e00ff1c7b82 */ /* 0x000e620000000000 */
[----:B------:R-:W-:Y:S02]  /*c5f0*/  IMAD.U32 R24, RZ, RZ, UR5 ;  /* 0x00000005ff187e24 */ /* 0x000fe4000f8e00ff */
[----:B------:R-:W-:-:S02]  /*c600*/  IMAD.U32 R20, RZ, RZ, UR5 ;  /* 0x00000005ff147e24 */ /* 0x000fc4000f8e00ff */
[C---:B0-----:R-:W-:Y:S01]  /*c610*/  IMAD.SHL.U32 R0, R6.reuse, 0x8, RZ ;  /* 0x0000000806007824 */ /* 0x041fe200078e00ff */
[----:B------:R-:W-:-:S04]  /*c620*/  SHF.L.U64.HI R7, R6, 0x3, R7 ;  /* 0x0000000306077819 */ /* 0x000fc80000010207 */
        /* <DEDUP_REMOVED lines=8> */
[----:B------:R-:W-:Y:S02]  /*c6b0*/  IMAD.U32 R13, RZ, RZ, UR5 ;  /* 0x00000005ff0d7e24 */ /* 0x000fe4000f8e00ff */
[----:B------:R-:W-:Y:S02]  /*c6c0*/  IMAD.U32 R20, RZ, RZ, UR5 ;  /* 0x00000005ff147e24 */ /* 0x000fe4000f8e00ff */
[----:B------:R-:W-:Y:S02]  /*c6d0*/  IMAD.MOV.U32 R15, RZ, RZ, R21 ;  /* 0x000000ffff0f7224 */ /* 0x000fe400078e0015 */
[----:B------:R-:W-:-:S07]  /*c6e0*/  IMAD.MOV.U32 R14, RZ, RZ, R22 ;  /* 0x000000ffff0e7224 */ /* 0x000fce00078e0016 */
.L_x_4453:
[--C-:B------:R-:W-:Y:S02]  /*c6f0*/  SHF.R.U64 R10, R15, 0x1, R14.reuse ;  /* 0x000000010f0a7819 */ /* 0x100fe4000000120e */
[----:B------:R-:W-:Y:S02]  /*c700*/  SHF.R.U32.HI R11, RZ, 0x1, R14 ;  /* 0x00000001ff0b7819 */ /* 0x000fe4000001160e */
[C---:B------:R-:W-:Y:S02]  /*c710*/  SHF.L.U32 R29, R10.reuse, 0x3, RZ ;  /* 0x000000030a1d7819 */ /* 0x040fe400000006ff */
[----:B------:R-:W-:Y:S02]  /*c720*/  SHF.L.U64.HI R26, R10, 0x3, R11 ;  /* 0x000000030a1a7819 */ /* 0x000fe4000001020b */
        /* <DEDUP_REMOVED lines=19> */
.L_x_4452:
[----:B------:R-:W-:Y:S05]  /*c860*/  @!P0 BRA `(.L_x_4454) ;  /* 0x0000000000608947 */ /* 0x000fea0003800000 */
[----:B------:R-:W-:Y:S01]  /*c870*/  BSSY B0, `(.L_x_4454) ;  /* 0x0000017000007945 */ /* 0x000fe20003800000 */
.L_x_4455:
        /* <DEDUP_REMOVED lines=9> */
[----:B------:R-:W-:Y:S02]  /*c910*/  @P0 LOP3.LUT R0, RZ, R10, RZ, 0x33, !PT ;  /* 0x0000000aff000212 */ /* 0x000fe400078e33ff */
[----:B------:R-:W-:Y:S02]  /*c920*/  @P0 LOP3.LUT R6, RZ, R11, RZ, 0x33, !PT ;  /* 0x0000000bff060212 */ /* 0x000fe400078e33ff */
[----:B------:R-:W-:Y:S02]  /*c930*/  @P0 IADD3 R10, P1, R21, R0, RZ ;  /* 0x00000000150a0210 */ /* 0x000fe40007f3e0ff */
[----:B------:R-:W-:Y:S02]  /*c940*/  @P0 IADD3 R23, P2, R8, 0x8, RZ ;  /* 0x0000000808170810 */ /* 0x000fe40007f5e0ff */
[----:B------:R-:W-:Y:S01]  /*c950*/  @P0 IADD3.X R11, R22, R6, RZ, P1, !PT ;  /* 0x00000006160b0210 */ /* 0x000fe20000ffe4ff */
[----:B------:R-:W-:Y:S01]  /*c960*/  IMAD.MOV.U32 R21, RZ, RZ, R10 ;  /* 0x000000ffff157224 */ /* 0x000fe200078e000a */
[----:B------:R-:W-:Y:S01]  /*c970*/  ISETP.GT.U32.AND P1, PT, R10, RZ, PT ;  /* 0x000000ff0a00720c */ /* 0x000fe20003f24070 */
[----:B------:R-:W-:Y:S01]  /*c980*/  @P0 IMAD.X R24, RZ, RZ, R9, P2 ;  /* 0x000000ffff180224 */ /* 0x000fe200010e0609 */
[----:B------:R-:W-:Y:S01]  /*c990*/  @P0 IADD3 R25, P3, P4, R25, 0x8, R14 ;  /* 0x0000000819190810 */ /* 0x000fe20007c7e00e */
[----:B------:R-:W-:Y:S01]  /*c9a0*/  IMAD.MOV.U32 R22, RZ, RZ, R11 ;  /* 0x000000ffff167224 */ /* 0x000fe200078e000b */
[----:B------:R-:W-:-:S02]  /*c9b0*/  ISETP.GT.AND.EX P1, PT, R11, RZ, PT, P1 ;  /* 0x000000ff0b00720c */ /* 0x000fc40003f24310 */
[----:B------:R-:W-:-:S11]  /*c9c0*/  @P0 IADD3.X R27, R27, RZ, R12, P3, P4 ;  /* 0x000000ff1b1b0210 */ /* 0x000fd60001fe840c */
[----:B------:R-:W-:Y:S05]  /*c9d0*/  @P1 BRA `(.L_x_4455) ;  /* 0xfffffffc00a81947 */ /* 0x000fea000383ffff */
[----:B------:R-:W-:Y:S05]  /*c9e0*/  BSYNC B0 ;  /* 0x0000000000007941 */ /* 0x000fea0003800000 */
.L_x_4454:
[----:B------:R-:W-:Y:S01]  /*c9f0*/  ULDC.64 UR4, c[0x0][0x450] ;  /* 0x0001140000047ab9 */ /* 0x000fe20000000a00 */
[----:B-----5:R-:W-:Y:S01]  /*ca00*/  IADD3 R2, P0, R25, -R16, RZ ;  /* 0x8000001019027210 */ /* 0x020fe20007f1e0ff */
[----:B------:R-:W-:Y:S01]  /*ca10*/  ULDC.64 UR6, c[0x0][0x468] ;  /* 0x00011a0000067ab9 */ /* 0x000fe20000000a00 */
[----:B------:R-:W-:Y:S02]  /*ca20*/  IADD3 R6, P1, R16, -UR4, RZ ;  /* 0x8000000410067c10 */ /* 0x000fe4000ff3e0ff */
[C---:B--234-:R-:W-:Y:S01]  /*ca30*/  SHF.L.U64.HI R0, R4.reuse, 0x3, R5 ;  /* 0x0000000304007819 */ /* 0x05cfe20000010205 */
[----:B------:R-:W-:Y:S01]  /*ca40*/  IMAD.X R3, R27, 0x1, ~R20, P0 ;  /* 0x000000011b037824 */ /* 0x000fe200000e0e14 */
[----:B------:R-:W-:Y:S02]  /*ca50*/  SHF.L.U32 R5, R4, 0x3, RZ ;  /* 0x0000000304057819 */ /* 0x000fe400000006ff */
[----:B------:R-:W-:Y:S01]  /*ca60*/  IADD3.X R7, R20, ~UR5, RZ, P1, !PT ;  /* 0x8000000514077c10 */ /* 0x000fe20008ffe4ff */
[----:B------:R-:W-:Y:S01]  /*ca70*/  ULDC.64 UR4, c[0x0][0x460] ;  /* 0x0001180000047ab9 */ /* 0x000fe20000000a00 */
        /* <DEDUP_REMOVED lines=23> */
.L_x_4459:
[----:B------:R4:W-:Y:S01]  /*cbf0*/  STG.E.U8 desc[UR36][R18.64], RZ ;  /* 0x000000ff12007986 */ /* 0x0009e2000c101124 */
[----:B------:R-:W-:Y:S05]  /*cc00*/  BRA `(.L_x_4461) ;  /* 0x00000004008c7947 */ /* 0x000fea0003800000 */
.L_x_4458:
        /* <DEDUP_REMOVED lines=8> */
.L_x_4463:
[----:B------:R2:W-:Y:S01]  /*cc90*/  STG.E desc[UR36][R18.64], RZ ;  /* 0x000000ff12007986 */ /* 0x0005e2000c101924 */
[----:B------:R-:W-:Y:S05]  /*cca0*/  BRA `(.L_x_4461) ;  /* 0x0000000400647947 */ /* 0x000fea0003800000 */
.L_x_4462:
[----:B------:R0:W-:Y:S01]  /*ccb0*/  STG.E.U16 desc[UR36][R18.64], RZ ;  /* 0x000000ff12007986 */ /* 0x0001e2000c101524 */
[----:B------:R-:W-:Y:S05]  /*ccc0*/  BRA `(.L_x_4461) ;  /* 0x00000004005c7947 */ /* 0x000fea0003800000 */
.L_x_4457:
        /* <DEDUP_REMOVED lines=8> */
.L_x_4465:
[----:B------:R0:W-:Y:S01]  /*cd50*/  STG.E.U16 desc[UR36][R18.64], RZ ;  /* 0x000000ff12007986 */ /* 0x0001e2000c101524 */
[----:B------:R-:W-:Y:S05]  /*cd60*/  BRA `(.L_x_4461) ;  /* 0x0000000400347947 */ /* 0x000fea0003800000 */
.L_x_4464:
        /* <DEDUP_REMOVED lines=8> */
.L_x_4467:
[----:B------:R0:W-:Y:S01]  /*cdf0*/  STG.E desc[UR36][R18.64], RZ ;  /* 0x000000ff12007986 */ /* 0x0001e2000c101924 */
[----:B------:R-:W-:Y:S05]  /*ce00*/  BRA `(.L_x_4461) ;  /* 0x00000004000c7947 */ /* 0x000fea0003800000 */
.L_x_4466:
[----:B------:R0:W-:Y:S01]  /*ce10*/  STG.E.64 desc[UR36][R18.64], RZ ;  /* 0x000000ff12007986 */ /* 0x0001e2000c101b24 */
[----:B------:R-:W-:Y:S05]  /*ce20*/  BRA `(.L_x_4461) ;  /* 0x0000000400047947 */ /* 0x000fea0003800000 */
.L_x_4456:
        /* <DEDUP_REMOVED lines=10> */
.L_x_4470:
[----:B------:R0:W-:Y:S01]  /*ced0*/  STG.E.128 desc[UR36][R18.64], RZ ;  /* 0x000000ff12007986 */ /* 0x0001e2000c101d24 */
[----:B------:R-:W-:Y:S05]  /*cee0*/  BRA `(.L_x_4461) ;  /* 0x0000000000d47947 */ /* 0x000fea0003800000 */
.L_x_4469:
        /* <DEDUP_REMOVED lines=8> */
.L_x_4472:
[----:B------:R0:W-:Y:S01]  /*cf70*/  STG.E.U8 desc[UR36][R18.64], RZ ;  /* 0x000000ff12007986 */ /* 0x0001e2000c101124 */
[----:B------:R-:W-:Y:S05]  /*cf80*/  BRA `(.L_x_4461) ;  /* 0x0000000000ac7947 */ /* 0x000fea0003800000 */
.L_x_4471:
[----:B------:R0:W-:Y:S01]  /*cf90*/  STG.E.U16 desc[UR36][R18.64], RZ ;  /* 0x000000ff12007986 */ /* 0x0001e2000c101524 */
[----:B------:R-:W-:Y:S05]  /*cfa0*/  BRA `(.L_x_4461) ;  /* 0x0000000000a47947 */ /* 0x000fea0003800000 */
.L_x_4468:
        /* <DEDUP_REMOVED lines=10> */
.L_x_4475:
[----:B------:R0:W-:Y:S01]  /*d050*/  STG.E.U8 desc[UR36][R18.64], RZ ;  /* 0x000000ff12007986 */ /* 0x0001e2000c101124 */
[----:B------:R-:W-:Y:S05]  /*d060*/  BRA `(.L_x_4461) ;  /* 0x0000000000747947 */ /* 0x000fea0003800000 */
.L_x_4474:
[----:B------:R0:W-:Y:S01]  /*d070*/  STG.E.U8 desc[UR36][R18.64], RZ ;  /* 0x000000ff12007986 */ /* 0x0001e2000c101124 */
[----:B------:R-:W-:Y:S05]  /*d080*/  BRA `(.L_x_4461) ;  /* 0x00000000006c7947 */ /* 0x000fea0003800000 */
.L_x_4473:
[----:B------:R-:W-:-:S13]  /*d090*/  ISETP.NE.AND P0, PT, R0, 0x1c, PT ;  /* 0x0000001c0000780c */ /* 0x000fda0003f05270 */
[----:B------:R-:W-:Y:S05]  /*d0a0*/  @!P0 BRA `(.L_x_4476) ;  /* 0x0000000000608947 */ /* 0x000fea0003800000 */
[----:B------:R-:W-:-:S13]  /*d0b0*/  ISETP.NE.AND P0, PT, R0, 0x1d, PT ;  /* 0x0000001d0000780c */ /* 0x000fda0003f05270 */
[----:B------:R-:W-:Y:S05]  /*d0c0*/  @!P0 BRA `(.L_x_4477) ;  /* 0x0000000000508947 */ /* 0x000fea0003800000 */
[----:B------:R-:W-:-:S13]  /*d0d0*/  ISETP.NE.AND P0, PT, R0, 0x2c, PT ;  /* 0x0000002c0000780c */ /* 0x000fda0003f05270 */
[----:B------:R0:W-:Y:S01]  /*d0e0*/  @!P0 STG.E.U8 desc[UR36][R18.64], RZ ;  /* 0x000000ff12008986 */ /* 0x0001e2000c101124 */
[----:B------:R-:W-:Y:S05]  /*d0f0*/  @!P0 BRA `(.L_x_4461) ;  /* 0x0000000000508947 */ /* 0x000fea0003800000 */
.L_x_4460:
[----:B------:R-:W-:Y:S01]  /*d100*/  MOV R0, 0x100 ;  /* 0x0000010000007802 */ /* 0x000fe20000000f00 */
[----:B------:R-:W-:Y:S01]  /*d110*/  ULDC.64 UR4, c[0x4][0xf0] ;  /* 0x01003c0000047ab9 */ /* 0x000fe20000000a00 */
[----:B------:R-:W-:Y:S01]  /*d120*/  ULDC.64 UR6, c[0x4][0x8] ;  /* 0x0100020000067ab9 */ /* 0x000fe20000000a00 */
[----:B------:R-:W-:Y:S01]  /*d130*/  IMAD.U32 R4, RZ, RZ, UR4 ;  /* 0x00000004ff047e24 */ /* 0x000fe2000f8e00ff */
[----:B------:R1:W2:Y:S01]  /*d140*/  LDC.64 R2, c[0x4][R0] ;  /* 0x0100000000027b82 */ /* 0x0002a20000000a00 */
[----:B------:R-:W-:Y:S01]  /*d150*/  IMAD.U32 R5, RZ, RZ, UR5 ;  /* 0x00000005ff057e24 */ /* 0x000fe2000f8e00ff */
[----:B------:R-:W-:Y:S01]  /*d160*/  ULDC.64 UR4, c[0x4][0xf8] ;  /* 0x01003e0000047ab9 */ /* 0x000fe20000000a00 */
[----:B------:R-:W-:Y:S01]  /*d170*/  HFMA2.MMA R8, -RZ, RZ, 0, 6.020069122314453125e-06 ;  /* 0x00000065ff087435 */ /* 0x000fe200000001ff */
[----:B------:R-:W-:Y:S01]  /*d180*/  MOV R6, UR4 ;  /* 0x0000000400067c02 */ /* 0x000fe20008000f00 */
[----:B------:R-:W-:Y:S02]  /*d190*/  IMAD.U32 R7, RZ, RZ, UR5 ;  /* 0x00000005ff077e24 */ /* 0x000fe4000f8e00ff */
[----:B------:R-:W-:-:S02]  /*d1a0*/  IMAD.U32 R10, RZ, RZ, UR6 ;  /* 0x00000006ff0a7e24 */ /* 0x000fc4000f8e00ff */
[----:B------:R-:W-:Y:S02]  /*d1b0*/  IMAD.U32 R11, RZ, RZ, UR7 ;  /* 0x00000007ff0b7e24 */ /* 0x000fe4000f8e00ff */
[----:B------:R-:W-:Y:S02]  /*d1c0*/  IMAD.MOV.U32 R12, RZ, RZ, 0x1 ;  /* 0x00000001ff0c7424 */ /* 0x000fe400078e00ff */
[----:B-1----:R-:W-:-:S07]  /*d1d0*/  IMAD.MOV.U32 R13, RZ, RZ, RZ ;  /* 0x000000ffff0d7224 */ /* 0x002fce00078e00ff */
[----:B------:R-:W-:-:S07]  /*d1e0*/  LEPC R20, `(.L_x_4478) ;  /* 0x000000001014794e */ /* 0x000fce0000000000 */
[----:B0-2---:R-:W-:Y:S05]  /*d1f0*/  CALL.ABS.NOINC R2 ;  /* 0x0000000002007343 */ /* 0x005fea0003c00000 */
.L_x_4478:
[----:B------:R-:W-:Y:S05]  /*d200*/  BRA `(.L_x_4461) ;  /* 0x00000000000c7947 */ /* 0x000fea0003800000 */
.L_x_4477:
[----:B------:R0:W-:Y:S01]  /*d210*/  STG.E.64 desc[UR36][R18.64], RZ ;  /* 0x000000ff12007986 */ /* 0x0001e2000c101b24 */
[----:B------:R-:W-:Y:S05]  /*d220*/  BRA `(.L_x_4461) ;  /* 0x0000000000047947 */ /* 0x000fea0003800000 */
.L_x_4476:
[----:B------:R0:W-:Y:S02]  /*d230*/  STG.E desc[UR36][R18.64], RZ ;  /* 0x000000ff12007986 */ /* 0x0001e4000c101924 */
.L_x_4461:
[----:B------:R-:W-:-:S07]  /*d240*/  VIADD R17, R17, 0x80 ;  /* 0x0000008011117836 */ /* 0x000fce0000000000 */
.L_x_4408:
[----:B------:R-:W-:Y:S05]  /*d250*/  BSYNC B6 ;  /* 0x0000000000067941 */ /* 0x000fea0003800000 */
.L_x_4407:
[----:B------:R-:W-:Y:S02]  /*d260*/  ULDC UR4, c[0x0][0x210] ;  /* 0x0000840000047ab9 */ /* 0x000fe40000000800 */
[----:B------:R-:W-:-:S13]  /*d270*/  ISETP.GE.AND P0, PT, R17, UR4, PT ;  /* 0x0000000411007c0c */ /* 0x000fda000bf06270 */
[----:B------:R-:W-:Y:S05]  /*d280*/  @P0 EXIT ;  /* 0x000000000000094d */ /* 0x000fea0003800000 */
[----:B------:R-:W5:Y:S01]  /*d290*/  LDC R6, c[0x0][0x218] ;  /* 0x00008600ff067b82 */ /* 0x000f620000000800 */
[----:B------:R-:W-:Y:S01]  /*d2a0*/  MOV R0, RZ ;  /* 0x000000ff00007202 */ /* 0x000fe20000000f00 */
[----:B------:R-:W-:Y:S01]  /*d2b0*/  IMAD.MOV.U32 R16, RZ, RZ, RZ ;  /* 0x000000ffff107224 */ /* 0x000fe200078e00ff */
[----:B-----5:R-:W-:-:S13]  /*d2c0*/  ISETP.NE.AND P0, PT, R6, RZ, PT ;  /* 0x000000ff0600720c */ /* 0x020fda0003f05270 */
[----:B------:R-:W-:Y:S05]  /*d2d0*/  @!P0 BRA `(.L_x_4479) ;  /* 0x0000001000a88947 */ /* 0x000fea0003800000 */
[----:B------:R-:W-:Y:S01]  /*d2e0*/  IMAD.MOV.U32 R16, RZ, RZ, RZ ;  /* 0x000000ffff107224 */ /* 0x000fe200078e00ff */
[----:B------:R-:W-:Y:S01]  /*d2f0*/  ULDC.64 UR4, c[0x0][0x220] ;  /* 0x0000880000047ab9 */ /* 0x000fe20000000a00 */
[----:B------:R-:W-:Y:S02]  /*d300*/  ISETP.NE.AND P0, PT, R6, 0x1, PT ;  /* 0x000000010600780c */ /* 0x000fe40003f05270 */
        /* <DEDUP_REMOVED lines=295> */
.L_x_4479:
[----:B------:R-:W5:Y:S01]  /*e580*/  LDC.U8 R3, c[0x0][0x479] ;  /* 0x00011e40ff037b82 */ /* 0x000f620000000000 */
[----:B------:R-:W-:Y:S01]  /*e590*/  ULDC.64 UR4, c[0x0][0x410] ;  /* 0x0001040000047ab9 */ /* 0x000fe20000000a00 */
[----:B------:R-:W-:Y:S01]  /*e5a0*/  ULDC.64 UR6, c[0x0][0x418] ;  /* 0x0001060000067ab9 */ /* 0x000fe20000000a00 */
[----:B------:R-:W-:Y:S02]  /*e5b0*/  IADD3 R16, P0, R16, UR4, RZ ;  /* 0x0000000410107c10 */ /* 0x000fe4000ff1e0ff */
[----:B------:R-:W-:-:S03]  /*e5c0*/  IADD3 R4, P1, R0, UR6, RZ ;  /* 0x0000000600047c10 */ /* 0x000fc6000ff3e0ff */
[----:B------:R-:W-:Y:S02]  /*e5d0*/  IMAD.X R17, RZ, RZ, UR5, P0 ;  /* 0x00000005ff117e24 */ /* 0x000fe400080e06ff */
[----:B------:R-:W-:Y:S01]  /*e5e0*/  IMAD.X R5, RZ, RZ, UR7, P1 ;  /* 0x00000007ff057e24 */ /* 0x000fe200088e06ff */
[----:B-----5:R-:W-:-:S04]  /*e5f0*/  PRMT R2, R3, 0x9910, RZ ;  /* 0x0000991003027816 */ /* 0x020fc800000000ff */
        /* <DEDUP_REMOVED lines=10> */
[----:B------:R-:W5:Y:S02]  /*e6a0*/  LDG.E.S8 R2, desc[UR36][R4.64] ;  /* 0x0000002404027981 */ /* 0x000f64000c1e1300 */
[----:B-----5:R-:W-:Y:S01]  /*e6b0*/  SHF.R.S32.HI R3, RZ, 0x1f, R2 ;  /* 0x0000001fff037819 */ /* 0x020fe20000011402 */
[----:B------:R-:W-:Y:S06]  /*e6c0*/  BRA `(.L_x_4485) ;  /* 0x0000000c00547947 */ /* 0x000fec0003800000 */
.L_x_4483:
[----:B------:R0:W5:Y:S01]  /*e6d0*/  LDG.E.U8 R2, desc[UR36][R4.64] ;  /* 0x0000002404027981 */ /* 0x000162000c1e1100 */
[----:B------:R-:W-:Y:S01]  /*e6e0*/  MOV R3, RZ ;  /* 0x000000ff00037202 */ /* 0x000fe20000000f00 */
[----:B------:R-:W-:Y:S06]  /*e6f0*/  BRA `(.L_x_4485) ;  /* 0x0000000c00487947 */ /* 0x000fec0003800000 */
.L_x_4482:
        /* <DEDUP_REMOVED lines=8> */
.L_x_4487:
[----:B------:R-:W5:Y:S02]  /*e780*/  LDG.E R2, desc[UR36][R4.64] ;  /* 0x0000002404027981 */ /* 0x000f64000c1e1900 */
[----:B-----5:R-:W-:Y:S01]  /*e790*/  SHF.R.S32.HI R3, RZ, 0x1f, R2 ;  /* 0x0000001fff037819 */ /* 0x020fe20000011402 */
[----:B------:R-:W-:Y:S06]  /*e7a0*/  BRA `(.L_x_4485) ;  /* 0x0000000c001c7947 */ /* 0x000fec0003800000 */
.L_x_4486:
[----:B------:R-:W5:Y:S02]  /*e7b0*/  LDG.E.S16 R2, desc[UR36][R4.64] ;  /* 0x0000002404027981 */ /* 0x000f64000c1e1700 */
[----:B-----5:R-:W-:Y:S01]  /*e7c0*/  SHF.R.S32.HI R3, RZ, 0x1f, R2 ;  /* 0x0000001fff037819 */ /* 0x020fe20000011402 */
[----:B------:R-:W-:Y:S06]  /*e7d0*/  BRA `(.L_x_4485) ;  /* 0x0000000c00107947 */ /* 0x000fec0003800000 */
.L_x_4481:
[----:B------:R-:W-:-:S13]  /*e7e0*/  ISETP.GT.AND P0, PT, R2, 0x6, PT ;  /* 0x000000060200780c */ /* 0x000fda0003f04270 */
[----:B------:R-:W-:Y:S05]  /*e7f0*/  @P0 BRA `(.L_x_4488) ;  /* 0x00000000002c0947 */ /* 0x000fea0003800000 */
[----:B------:R-:W-:-:S13]  /*e800*/  ISETP.NE.AND P0, PT, R2, 0x5, PT ;  /* 0x000000050200780c */ /* 0x000fda0003f05270 */
[----:B------:R-:W-:Y:S05]  /*e810*/  @!P0 BRA `(.L_x_4489) ;  /* 0x0000000000148947 */ /* 0x000fea0003800000 */
[----:B------:R-:W-:-:S13]  /*e820*/  ISETP.NE.AND P0, PT, R2, 0x6, PT ;  /* 0x000000060200780c */ /* 0x000fda0003f05270 */
[----:B------:R-:W-:Y:S05]  /*e830*/  @P0 BRA `(.L_x_4484) ;  /* 0x0000000800a00947 */ /* 0x000fea0003800000 */
[----:B------:R-:W5:Y:S02]  /*e840*/  LDG.E R2, desc[UR36][R4.64] ;  /* 0x0000002404027981 */ /* 0x000f64000c1e1900 */
[----:B-----5:R-:W0:Y:S01]  /*e850*/  F2I.S64.TRUNC R2, R2 ;  /* 0x0000000200027311 */ /* 0x020e22000020d900 */
[----:B------:R-:W-:Y:S05]  /*e860*/  BRA `(.L_x_4485) ;  /* 0x0000000800ec7947 */ /* 0x000fea0003800000 */
.L_x_4489:
[----:B------:R-:W5:Y:S02]  /*e870*/  LDG.E.U16 R4, desc[UR36][R4.64] ;  /* 0x0000002404047981 */ /* 0x000f64000c1e1500 */
[----:B-----5:R-:W-:-:S06]  /*e880*/  HADD2.F32 R2, -RZ, R4.H0_H0 ;  /* 0x20000004ff027230 */ /* 0x020fcc0000004100 */
[----:B------:R-:W0:Y:S01]  /*e890*/  F2I.S64.TRUNC R2, R2 ;  /* 0x0000000200027311 */ /* 0x000e22000020d900 */
[----:B------:R-:W-:Y:S05]  /*e8a0*/  BRA `(.L_x_4485) ;  /* 0x0000000800dc7947 */ /* 0x000fea0003800000 */
.L_x_4488:
[----:B------:R-:W-:-:S13]  /*e8b0*/  ISETP.NE.AND P0, PT, R2, 0x7, PT ;  /* 0x000000070200780c */ /* 0x000fda0003f05270 */
[----:B------:R-:W-:Y:S05]  /*e8c0*/  @!P0 BRA `(.L_x_4490) ;  /* 0x00000000002c8947 */ /* 0x000fea0003800000 */
[----:B------:R-:W-:-:S13]  /*e8d0*/  ISETP.NE.AND P0, PT, R2, 0x8, PT ;  /* 0x000000080200780c */ /* 0x000fda0003f05270 */
[----:B------:R-:W-:Y:S05]  /*e8e0*/  @!P0 BRA `(.L_x_4491) ;  /* 0x0000000000148947 */ /* 0x000fea0003800000 */
[----:B------:R-:W-:-:S13]  /*e8f0*/  ISETP.NE.AND P0, PT, R2, 0x9, PT ;  /* 0x000000090200780c */ /* 0x000fda0003f05270 */
[----:B------:R-:W-:Y:S05]  /*e900*/  @P0 BRA `(.L_x_4484) ;  /* 0x00000008006c0947 */ /* 0x000fea0003800000 */
[----:B------:R-:W5:Y:S02]  /*e910*/  LDG.E R2, desc[UR36][R4.64] ;  /* 0x0000002404027981 */ /* 0x000f64000c1e1900 */
[----:B-----5:R-:W0:Y:S01]  /*e920*/  F2I.S64.TRUNC R2, R2 ;  /* 0x0000000200027311 */ /* 0x020e22000020d900 */
[----:B------:R-:W-:Y:S05]  /*e930*/  BRA `(.L_x_4485) ;  /* 0x0000000800b87947 */ /* 0x000fea0003800000 */
.L_x_4491:
[----:B------:R-:W5:Y:S02]  /*e940*/  LDG.E.U16 R4, desc[UR36][R4.64] ;  /* 0x0000002404047981 */ /* 0x000f64000c1e1500 */
[----:B-----5:R-:W-:-:S06]  /*e950*/  HADD2.F32 R2, -RZ, R4.H0_H0 ;  /* 0x20000004ff027230 */ /* 0x020fcc0000004100 */
[----:B------:R-:W0:Y:S01]  /*e960*/  F2I.S64.TRUNC R2, R2 ;  /* 0x0000000200027311 */ /* 0x000e22000020d900 */
[----:B------:R-:W-:Y:S05]  /*e970*/  BRA `(.L_x_4485) ;  /* 0x0000000800a87947 */ /* 0x000fea0003800000 */
.L_x_4490:
[----:B------:R-:W5:Y:S02]  /*e980*/  LDG.E.64 R2, desc[UR36][R4.64] ;  /* 0x0000002404027981 */ /* 0x000f64000c1e1b00 */
[----:B-----5:R-:W0:Y:S01]  /*e990*/  F2I.S64.F64.TRUNC R2, R2 ;  /* 0x0000000200027311 */ /* 0x020e22000030d900 */
[----:B------:R-:W-:Y:S05]  /*e9a0*/  BRA `(.L_x_4485) ;  /* 0x00000008009c7947 */ /* 0x000fea0003800000 */
.L_x_4480:
        /* <DEDUP_REMOVED lines=8> */
[----:B------:R-:W5:Y:S01]  /*ea30*/  LDG.E.U8 R4, desc[UR36][R4.64] ;  /* 0x0000002404047981 */ /* 0x000f62000c1e1100 */
[----:B------:R-:W-:Y:S01]  /*ea40*/  IMAD.MOV.U32 R3, RZ, RZ, RZ ;  /* 0x000000ffff037224 */ /* 0x000fe200078e00ff */
[----:B-----5:R-:W-:-:S04]  /*ea50*/  ISETP.NE.AND P0, PT, R4, RZ, PT ;  /* 0x000000ff0400720c */ /* 0x020fc80003f05270 */
[----:B------:R-:W-:Y:S01]  /*ea60*/  SEL R2, RZ, 0x1, !P0 ;  /* 0x00000001ff027807 */ /* 0x000fe20004000000 */
[----:B------:R-:W-:Y:S08]  /*ea70*/  BRA `(.L_x_4485) ;  /* 0x0000000800687947 */ /* 0x000ff00003800000 */
.L_x_4494:
[----:B------:R-:W5:Y:S02]  /*ea80*/  LDG.E.64 R2, desc[UR36][R4.64] ;  /* 0x0000002404027981 */ /* 0x000f64000c1e1b00 */
[----:B-----5:R-:W0:Y:S01]  /*ea90*/  F2I.S64.F64.TRUNC R2, R2 ;  /* 0x0000000200027311 */ /* 0x020e22000030d900 */
[----:B------:R-:W-:Y:S05]  /*eaa0*/  BRA `(.L_x_4485) ;  /* 0x00000008005c7947 */ /* 0x000fea0003800000 */
.L_x_4493:
[----:B------:R-:W-:-:S13]  /*eab0*/  ISETP.NE.AND P0, PT, R2, 0xf, PT ;  /* 0x0000000f0200780c */ /* 0x000fda0003f05270 */
[----:B------:R-:W-:Y:S05]  /*eac0*/  @!P0 BRA `(.L_x_4495) ;  /* 0x00000000009c8947 */ /* 0x000fea0003800000 */
[----:B------:R-:W-:-:S13]  /*ead0*/  ISETP.NE.AND P0, PT, R2, 0x17, PT ;  /* 0x000000170200780c */ /* 0x000fda0003f05270 */
[----:B------:R-:W-:Y:S05]  /*eae0*/  @!P0 BRA `(.L_x_4496) ;  /* 0x00000000005c8947 */ /* 0x000fea0003800000 */
[----:B------:R-:W-:-:S13]  /*eaf0*/  ISETP.NE.AND P0, PT, R2, 0x18, PT ;  /* 0x000000180200780c */ /* 0x000fda0003f05270 */
[----:B------:R-:W-:Y:S05]  /*eb00*/  @P0 BRA `(.L_x_4484) ;  /* 0x0000000400ec0947 */ /* 0x000fea0003800000 */
[----:B------:R-:W5:Y:S01]  /*eb10*/  LDG.E.U8 R0, desc[UR36][R4.64] ;  /* 0x0000002404007981 */ /* 0x000f62000c1e1100 */
[----:B------:R-:W-:Y:S02]  /*eb20*/  IMAD.MOV.U32 R8, RZ, RZ, -0x800000 ;  /* 0xff800000ff087424 */ /* 0x000fe400078e00ff */
[----:B-----5:R-:W-:-:S05]  /*eb30*/  IMAD.SHL.U32 R0, R0, 0x1000000, RZ ;  /* 0x0100000000007824 */ /* 0x020fca00078e00ff */
[----:B------:R-:W-:-:S04]  /*eb40*/  LOP3.LUT R2, R0, 0x7f000000, RZ, 0xc0, !PT ;  /* 0x7f00000000027812 */ /* 0x000fc800078ec0ff */
[----:B------:R-:W5:Y:S01]  /*eb50*/  FLO.U32 R3, R2 ;  /* 0x0000000200037300 */ /* 0x000f6200000e0000 */
[----:B------:R-:W-:-:S05]  /*eb60*/  VIADD R6, R2, 0x1000000 ;  /* 0x0100000002067836 */ /* 0x000fca0000000000 */
[----:B------:R-:W-:Y:S02]  /*eb70*/  SHF.R.S32.HI R6, RZ, 0x8, R6 ;  /* 0x00000008ff067819 */ /* 0x000fe40000011406 */
[----:B-----5:R-:W-:-:S04]  /*eb80*/  IADD3 R3, -R3, 0x1f, RZ ;  /* 0x0000001f03037810 */ /* 0x020fc80007ffe1ff */
[C---:B------:R-:W-:Y:S02]  /*eb90*/  ISETP.GT.U32.AND P0, PT, R3.reuse, 0x4, PT ;  /* 0x000000040300780c */ /* 0x040fe40003f04070 */
[----:B------:R-:W-:-:S04]  /*eba0*/  IADD3 R3, R3, -0x4, RZ ;  /* 0xfffffffc03037810 */ /* 0x000fc80007ffe0ff */
[----:B------:R-:W-:-:S04]  /*ebb0*/  SEL R3, R3, RZ, P0 ;  /* 0x000000ff03037207 */ /* 0x000fc80000000000 */
[C---:B------:R-:W-:Y:S01]  /*ebc0*/  SHF.L.U32 R4, R2.reuse, R3, RZ ;  /* 0x0000000302047219 */ /* 0x040fe200000006ff */
[----:B------:R-:W-:Y:S01]  /*ebd0*/  IMAD R7, R3, R8, 0x3c000000 ;  /* 0x3c00000003077424 */ /* 0x000fe200078e0208 */
[----:B------:R-:W-:-:S04]  /*ebe0*/  IADD3 R3, R2, -0x1, RZ ;  /* 0xffffffff02037810 */ /* 0x000fc80007ffe0ff */
[----:B------:R-:W-:Y:S02]  /*ebf0*/  LEA.HI R7, R4, R7, RZ, 0x1c ;  /* 0x0000000704077211 */ /* 0x000fe400078fe0ff */
[----:B------:R-:W-:Y:S02]  /*ec00*/  SHF.R.S32.HI R3, RZ, 0x1f, R3 ;  /* 0x0000001fff037819 */ /* 0x000fe40000011403 */
[----:B------:R-:W-:-:S04]  /*ec10*/  LOP3.LUT R6, R7, 0x7f800000, R6, 0xf8, !PT ;  /* 0x7f80000007067812 */ /* 0x000fc800078ef806 */
[----:B------:R-:W-:-:S04]  /*ec20*/  LOP3.LUT R3, R6, R3, RZ, 0x30, !PT ;  /* 0x0000000306037212 */ /* 0x000fc800078e30ff */
[----:B------:R-:W-:-:S06]  /*ec30*/  LOP3.LUT R3, R3, 0x80000000, R0, 0xf8, !PT ;  /* 0x8000000003037812 */ /* 0x000fcc00078ef800 */
[----:B------:R-:W0:Y:S01]  /*ec40*/  F2I.S64.TRUNC R2, R3 ;  /* 0x0000000300027311 */ /* 0x000e22000020d900 */
[----:B------:R-:W-:Y:S05]  /*ec50*/  BRA `(.L_x_4485) ;  /* 0x0000000400f07947 */ /* 0x000fea0003800000 */
.L_x_4496:
[----:B------:R-:W5:Y:S02]  /*ec60*/  LDG.E.U8 R3, desc[UR36][R4.64] ;  /* 0x0000002404037981 */ /* 0x000f64000c1e1100 */
[----:B-----5:R-:W-:-:S05]  /*ec70*/  IMAD.SHL.U32 R0, R3, 0x2000000, RZ ;  /* 0x0200000003007824 */ /* 0x020fca00078e00ff */
[----:B------:R-:W-:-:S13]  /*ec80*/  ISETP.GE.U32.AND P0, PT, R0, 0x8000000, PT ;  /* 0x080000000000780c */ /* 0x000fda0003f06070 */
[C---:B------:R-:W-:Y:S01]  /*ec90*/  @!P0 SHF.L.U32 R0, R3.reuse, 0x8, RZ ;  /* 0x0000000803008819 */ /* 0x040fe200000006ff */
[C---:B------:R-:W-:Y:S02]  /*eca0*/  @P0 IMAD.SHL.U32 R2, R3.reuse, 0x200000, RZ ;  /* 0x0020000003020824 */ /* 0x040fe400078e00ff */
[----:B------:R-:W-:Y:S01]  /*ecb0*/  IMAD.SHL.U32 R3, R3, 0x1000000, RZ ;  /* 0x0100000003037824 */ /* 0x000fe200078e00ff */
        /* <DEDUP_REMOVED lines=8> */
.L_x_4495:
[----:B------:R-:W5:Y:S02]  /*ed40*/  LDG.E.U16 R2, desc[UR36][R4.64] ;  /* 0x0000002404027981 */ /* 0x000f64000c1e1500 */
[----:B-----5:R-:W-:-:S06]  /*ed50*/  IMAD.U32 R2, R2, 0x10000, RZ ;  /* 0x0001000002027824 */ /* 0x020fcc00078e00ff */
[----:B------:R-:W0:Y:S01]  /*ed60*/  F2I.S64.TRUNC R2, R2 ;  /* 0x0000000200027311 */ /* 0x000e22000020d900 */
[----:B------:R-:W-:Y:S05]  /*ed70*/  BRA `(.L_x_4485) ;  /* 0x0000000400a87947 */ /* 0x000fea0003800000 */
.L_x_4492:
        /* <DEDUP_REMOVED lines=11> */
.L_x_4499:
[----:B------:R-:W5:Y:S01]  /*ee30*/  LDG.E.U8 R4, desc[UR36][R4.64] ;  /* 0x0000002404047981 */ /* 0x000f62000c1e1100 */
[----:B------:R-:W-:Y:S01]  /*ee40*/  BSSY B0, `(.L_x_4500) ;  /* 0x0000018000007945 */ /* 0x000fe20003800000 */
[----:B------:R-:W-:Y:S01]  /*ee50*/  IMAD.MOV.U32 R2, RZ, RZ, RZ ;  /* 0x000000ffff027224 */ /* 0x000fe200078e00ff */
[----:B-----5:R-:W-:-:S13]  /*ee60*/  ISETP.NE.AND P0, PT, R4, RZ, PT ;  /* 0x000000ff0400720c */ /* 0x020fda0003f05270 */
        /* <DEDUP_REMOVED lines=11> */
[----:B------:R-:W5:Y:S02]  /*ef20*/  FLO.U32 R3, R2 ;  /* 0x0000000200037300 */ /* 0x000f6400000e0000 */
[----:B-----5:R-:W-:-:S04]  /*ef30*/  IADD3 R3, -R3, 0x1f, RZ ;  /* 0x0000001f03037810 */ /* 0x020fc80007ffe1ff */
[----:B------:R-:W-:Y:S01]  /*ef40*/  IADD3 R0, R0, 0x1d, -R3 ;  /* 0x0000001d00007810 */ /* 0x000fe20007ffe803 */
[----:B------:R-:W-:-:S05]  /*ef50*/  VIADD R5, R3, 0xffffffe4 ;  /* 0xffffffe403057836 */ /* 0x000fca0000000000 */
[----:B------:R-:W-:-:S04]  /*ef60*/  SHF.L.U32 R5, R2, R5, RZ ;  /* 0x0000000502057219 */ /* 0x000fc800000006ff */
[----:B------:R-:W-:-:S07]  /*ef70*/  LOP3.LUT R2, R5, 0x7, RZ, 0xc0, !PT ;  /* 0x0000000705027812 */ /* 0x000fce00078ec0ff */
.L_x_4503:
[----:B------:R-:W-:Y:S05]  /*ef80*/  BSYNC B1 ;  /* 0x0000000000017941 */ /* 0x000fea0003800000 */
.L_x_4502:
[----:B------:R-:W-:Y:S01]  /*ef90*/  IMAD.SHL.U32 R2, R2, 0x100000, RZ ;  /* 0x0010000002027824 */ /* 0x000fe200078e00ff */
[----:B------:R-:W-:-:S04]  /*efa0*/  LEA R3, R0, 0x3b800000, 0x17 ;  /* 0x3b80000000037811 */ /* 0x000fc800078eb8ff */
[----:B------:R-:W-:-:S07]  /*efb0*/  LOP3.LUT R2, R3, R2, R4, 0xfe, !PT ;  /* 0x0000000203027212 */ /* 0x000fce00078efe04 */
.L_x_4501:
[----:B------:R-:W-:Y:S05]  /*efc0*/  BSYNC B0 ;  /* 0x0000000000007941 */ /* 0x000fea0003800000 */
.L_x_4500:
[----:B------:R-:W0:Y:S01]  /*efd0*/  F2I.S64.TRUNC R2, R2 ;  /* 0x0000000200027311 */ /* 0x000e22000020d900 */
[----:B------:R-:W-:Y:S05]  /*efe0*/  BRA `(.L_x_4485) ;  /* 0x00000004000c7947 */ /* 0x000fea0003800000 */
.L_x_4498:
[----:B------:R-:W5:Y:S01]  /*eff0*/  LDG.E.U8 R4, desc[UR36][R4.64] ;  /* 0x0000002404047981 */ /* 0x000f62000c1e1100 */
[----:B------:R-:W-:Y:S01]  /*f000*/  BSSY B0, `(.L_x_4504) ;  /* 0x0000018000007945 */ /* 0x000fe20003800000 */
[----:B------:R-:W-:Y:S02]  /*f010*/  MOV R2, RZ ;  /* 0x000000ff00027202 */ /* 0x000fe40000000f00 */
        /* <DEDUP_REMOVED lines=12> */
[----:B------:R-:W5:Y:S02]  /*f0e0*/  FLO.U32 R3, R2 ;  /* 0x0000000200037300 */ /* 0x000f6400000e0000 */
[----:B-----5:R-:W-:-:S04]  /*f0f0*/  IADD3 R3, -R3, 0x1f, RZ ;  /* 0x0000001f03037810 */ /* 0x020fc80007ffe1ff */
[----:B------:R-:W-:Y:S02]  /*f100*/  IADD3 R5, R3, -0x1d, RZ ;  /* 0xffffffe303057810 */ /* 0x000fe40007ffe0ff */
[----:B------:R-:W-:Y:S02]  /*f110*/  IADD3 R0, R0, 0x1e, -R3 ;  /* 0x0000001e00007810 */ /* 0x000fe40007ffe803 */
[----:B------:R-:W-:-:S04]  /*f120*/  SHF.L.U32 R5, R2, R5, RZ ;  /* 0x0000000502057219 */ /* 0x000fc800000006ff */
[----:B------:R-:W-:-:S07]  /*f130*/  LOP3.LUT R2, R5, 0x3, RZ, 0xc0, !PT ;  /* 0x0000000305027812 */ /* 0x000fce00078ec0ff */
.L_x_4507:
[----:B------:R-:W-:Y:S05]  /*f140*/  BSYNC B1 ;  /* 0x0000000000017941 */ /* 0x000fea0003800000 */
.L_x_4506:
[----:B------:R-:W-:Y:S01]  /*f150*/  IMAD.SHL.U32 R2, R2, 0x200000, RZ ;  /* 0x0020000002027824 */ /* 0x000fe200078e00ff */
[----:B------:R-:W-:-:S04]  /*f160*/  LEA R3, R0, 0x37800000, 0x17 ;  /* 0x3780000000037811 */ /* 0x000fc800078eb8ff */
[----:B------:R-:W-:-:S07]  /*f170*/  LOP3.LUT R2, R3, R2, R4, 0xfe, !PT ;  /* 0x0000000203027212 */ /* 0x000fce00078efe04 */
.L_x_4505:
[----:B------:R-:W-:Y:S05]  /*f180*/  BSYNC B0 ;  /* 0x0000000000007941 */ /* 0x000fea0003800000 */
.L_x_4504:
[----:B------:R-:W0:Y:S01]  /*f190*/  F2I.S64.TRUNC R2, R2 ;  /* 0x0000000200027311 */ /* 0x000e22000020d900 */
[----:B------:R-:W-:Y:S05]  /*f1a0*/  BRA `(.L_x_4485) ;  /* 0x00000000009c7947 */ /* 0x000fea0003800000 */
.L_x_4497:
[----:B------:R-:W-:-:S13]  /*f1b0*/  ISETP.NE.AND P0, PT, R2, 0x1c, PT ;  /* 0x0000001c0200780c */ /* 0x000fda0003f05270 */
[----:B------:R-:W-:Y:S05]  /*f1c0*/  @!P0 BRA `(.L_x_4508) ;  /* 0x00000000008c8947 */ /* 0x000fea0003800000 */
[----:B------:R-:W-:-:S13]  /*f1d0*/  ISETP.NE.AND P0, PT, R2, 0x1d, PT ;  /* 0x0000001d0200780c */ /* 0x000fda0003f05270 */
[----:B------:R-:W-:Y:S05]  /*f1e0*/  @!P0 BRA `(.L_x_4509) ;  /* 0x00000000007c8947 */ /* 0x000fea0003800000 */
[----:B------:R-:W-:-:S13]  /*f1f0*/  ISETP.NE.AND P0, PT, R2, 0x2c, PT ;  /* 0x0000002c0200780c */ /* 0x000fda0003f05270 */
[----:B------:R-:W-:Y:S05]  /*f200*/  @P0 BRA `(.L_x_4484) ;  /* 0x00000000002c0947 */ /* 0x000fea0003800000 */
[----:B------:R-:W5:Y:S01]  /*f210*/  LDG.E.U8 R4, desc[UR36][R4.64] ;  /* 0x0000002404047981 */ /* 0x000f62000c1e1100 */
[----:B------:R-:W-:Y:S01]  /*f220*/  BSSY B0, `(.L_x_4510) ;  /* 0x0000007000007945 */ /* 0x000fe20003800000 */
[----:B------:R-:W-:Y:S01]  /*f230*/  IMAD.MOV.U32 R2, RZ, RZ, 0x400000 ;  /* 0x00400000ff027424 */ /* 0x000fe200078e00ff */
[----:B-----5:R-:W-:-:S13]  /*f240*/  ISETP.NE.AND P0, PT, R4, RZ, PT ;  /* 0x000000ff0400720c */ /* 0x020fda0003f05270 */
[----:B------:R-:W-:Y:S05]  /*f250*/  @!P0 BRA `(.L_x_4511) ;  /* 0x00000000000c8947 */ /* 0x000fea0003800000 */
[----:B------:R-:W-:-:S13]  /*f260*/  ISETP.NE.AND P0, PT, R4, 0xff, PT ;  /* 0x000000ff0400780c */ /* 0x000fda0003f05270 */
[----:B------:R-:W-:Y:S01]  /*f270*/  @!P0 MOV R2, 0x7f800001 ;  /* 0x7f80000100028802 */ /* 0x000fe20000000f00 */
[----:B------:R-:W-:-:S07]  /*f280*/  @P0 IMAD.SHL.U32 R2, R4, 0x800000, RZ ;  /* 0x0080000004020824 */ /* 0x000fce00078e00ff */
.L_x_4511:
[----:B------:R-:W-:Y:S05]  /*f290*/  BSYNC B0 ;  /* 0x0000000000007941 */ /* 0x000fea0003800000 */
.L_x_4510:
[----:B------:R-:W0:Y:S01]  /*f2a0*/  F2I.S64.TRUNC R2, R2 ;  /* 0x0000000200027311 */ /* 0x000e22000020d900 */
[----:B------:R-:W-:Y:S05]  /*f2b0*/  BRA `(.L_x_4485) ;  /* 0x0000000000587947 */ /* 0x000fea0003800000 */
.L_x_4484:
[----:B------:R-:W-:Y:S01]  /*f2c0*/  MOV R0, 0x100 ;  /* 0x0000010000007802 */ /* 0x000fe20000000f00 */
[----:B------:R-:W-:Y:S01]  /*f2d0*/  ULDC.64 UR4, c[0x4][0xf0] ;  /* 0x01003c0000047ab9 */ /* 0x000fe20000000a00 */
[----:B------:R-:W-:Y:S01]  /*f2e0*/  ULDC.64 UR6, c[0x4][0x0] ;  /* 0x0100000000067ab9 */ /* 0x000fe20000000a00 */
[----:B------:R-:W-:Y:S01]  /*f2f0*/  IMAD.U32 R4, RZ, RZ, UR4 ;  /* 0x00000004ff047e24 */ /* 0x000fe2000f8e00ff */
[----:B------:R0:W0:Y:S01]  /*f300*/  LDC.64 R2, c[0x4][R0] ;  /* 0x0100000000027b82 */ /* 0x0000220000000a00 */
[----:B------:R-:W-:Y:S01]  /*f310*/  MOV R5, UR5 ;  /* 0x0000000500057c02 */ /* 0x000fe20008000f00 */
[----:B------:R-:W-:Y:S01]  /*f320*/  ULDC.64 UR4, c[0x4][0xf8] ;  /* 0x01003e0000047ab9 */ /* 0x000fe20000000a00 */
[----:B------:R-:W-:Y:S01]  /*f330*/  HFMA2.MMA R12, -RZ, RZ, 0, 5.9604644775390625e-08 ;  /* 0x00000001ff0c7435 */ /* 0x000fe200000001ff */
[----:B------:R-:W-:Y:S01]  /*f340*/  IMAD.U32 R6, RZ, RZ, UR4 ;  /* 0x00000004ff067e24 */ /* 0x000fe2000f8e00ff */
[----:B------:R-:W-:Y:S01]  /*f350*/  MOV R10, UR6 ;  /* 0x00000006000a7c02 */ /* 0x000fe20008000f00 */
[----:B------:R-:W-:-:S02]  /*f360*/  IMAD.U32 R7, RZ, RZ, UR5 ;  /* 0x00000005ff077e24 */ /* 0x000fc4000f8e00ff */
[----:B------:R-:W-:Y:S02]  /*f370*/  IMAD.U32 R11, RZ, RZ, UR7 ;  /* 0x00000007ff0b7e24 */ /* 0x000fe4000f8e00ff */
[----:B------:R-:W-:Y:S02]  /*f380*/  IMAD.MOV.U32 R8, RZ, RZ, 0x4e ;  /* 0x0000004eff087424 */ /* 0x000fe400078e00ff */
[----:B------:R-:W-:-:S07]  /*f390*/  IMAD.MOV.U32 R13, RZ, RZ, RZ ;  /* 0x000000ffff0d7224 */ /* 0x000fce00078e00ff */
[----:B------:R-:W-:-:S07]  /*f3a0*/  LEPC R20, `(.L_x_4512) ;  /* 0x000000001014794e */ /* 0x000fce0000000000 */
[----:B01234-:R-:W-:Y:S05]  /*f3b0*/  CALL.ABS.NOINC R2 ;  /* 0x0000000002007343 */ /* 0x01ffea0003c00000 */
.L_x_4512:
[----:B------:R-:W-:Y:S01]  /*f3c0*/  CS2R R2, SRZ ;  /* 0x0000000000027805 */ /* 0x000fe2000001ff00 */
[----:B------:R-:W-:Y:S06]  /*f3d0*/  BRA `(.L_x_4485) ;  /* 0x0000000000107947 */ /* 0x000fec0003800000 */
.L_x_4509:
[----:B------:R0:W5:Y:S01]  /*f3e0*/  LDG.E.64 R2, desc[UR36][R4.64] ;  /* 0x0000002404027981 */ /* 0x000162000c1e1b00 */
[----:B------:R-:W-:Y:S05]  /*f3f0*/  BRA `(.L_x_4485) ;  /* 0x0000000000087947 */ /* 0x000fea0003800000 */
.L_x_4508:
[----:B------:R0:W5:Y:S01]  /*f400*/  LDG.E R2, desc[UR36][R4.64] ;  /* 0x0000002404027981 */ /* 0x000162000c1e1900 */
[----:B------:R-:W-:-:S07]  /*f410*/  IMAD.MOV.U32 R3, RZ, RZ, RZ ;  /* 0x000000ffff037224 */ /* 0x000fce00078e00ff */
.L_x_4485:
        /* <DEDUP_REMOVED lines=13> */
[----:B------:R-:W0:Y:S01]  /*f4f0*/  LDC.64 R4, c[0x0][0x448] ;  /* 0x00011200ff047b82 */ /* 0x000e220000000a00 */
[----:B------:R-:W-:Y:S01]  /*f500*/  MOV R10, RZ ;  /* 0x000000ff000a7202 */ /* 0x000fe20000000f00 */
[----:B------:R-:W-:Y:S01]  /*f510*/  IMAD.MOV.U32 R13, RZ, RZ, RZ ;  /* 0x000000ffff0d7224 */ /* 0x000fe200078e00ff */
[C---:B------:R-:W-:Y:S02]  /*f520*/  ISETP.GT.AND.EX P0, PT, R7.reuse, RZ, PT, P0 ;  /* 0x000000ff0700720c */ /* 0x040fe40003f04300 */
[----:B------:R-:W-:Y:S02]  /*f530*/  CS2R R8, SRZ ;  /* 0x0000000000087805 */ /* 0x000fe4000001ff00 */
[----:B------:R-:W-:Y:S02]  /*f540*/  SEL R11, R6, 0x1, P0 ;  /* 0x00000001060b7807 */ /* 0x000fe40000000000 */
[----:B------:R-:W-:-:S02]  /*f550*/  SEL R0, R7, RZ, P0 ;  /* 0x000000ff07007207 */ /* 0x000fc40000000000 */
[C---:B------:R-:W-:Y:S02]  /*f560*/  IADD3 R6, P1, R11.reuse, -0x1, RZ ;  /* 0xffffffff0b067810 */ /* 0x040fe40007f3e0ff */
[----:B------:R-:W-:Y:S02]  /*f570*/  LOP3.LUT R12, R11, 0x3, RZ, 0xc0, !PT ;  /* 0x000000030b0c7812 */ /* 0x000fe400078ec0ff */
[----:B------:R-:W-:Y:S02]  /*f580*/  ISETP.GE.U32.AND P0, PT, R6, 0x3, PT ;  /* 0x000000030600780c */ /* 0x000fe40003f06070 */
[----:B------:R-:W-:-:S04]  /*f590*/  IADD3.X R6, R0, -0x1, RZ, P1, !PT ;  /* 0xffffffff00067810 */ /* 0x000fc80000ffe4ff */
[----:B------:R-:W-:-:S13]  /*f5a0*/  ISETP.GE.U32.AND.EX P0, PT, R6, RZ, PT, P0 ;  /* 0x000000ff0600720c */ /* 0x000fda0003f06100 */
[----:B------:R-:W-:Y:S05]  /*f5b0*/  @!P0 BRA `(.L_x_4515) ;  /* 0x0000001000888947 */ /* 0x000fea0003800000 */
[----:B------:R-:W-:Y:S01]  /*f5c0*/  IADD3 R14, P0, -R12, R11, RZ ;  /* 0x0000000b0c0e7210 */ /* 0x000fe20007f1e1ff */
[----:B------:R-:W-:Y:S01]  /*f5d0*/  ULDC.64 UR4, c[0x0][0x438] ;  /* 0x00010e0000047ab9 */ /* 0x000fe20000000a00 */
[----:B------:R-:W-:Y:S01]  /*f5e0*/  BSSY B0, `(.L_x_4515) ;  /* 0x000011f000007945 */ /* 0x000fe20003800000 */
[----:B-----5:R-:W-:Y:S01]  /*f5f0*/  IMAD R7, R3, UR4, RZ ;  /* 0x0000000403077c24 */ /* 0x020fe2000f8e02ff */
[----:B------:R-:W-:Y:S01]  /*f600*/  IADD3.X R0, R0, -0x1, RZ, P0, !PT ;  /* 0xffffffff00007810 */ /* 0x000fe200007fe4ff */
[----:B------:R-:W-:Y:S01]  /*f610*/  IMAD.WIDE.U32 R10, R2, UR4, RZ ;  /* 0x00000004020a7c25 */ /* 0x000fe2000f8e00ff */
[----:B------:R-:W-:-:S03]  /*f620*/  ISETP.GT.U32.AND P0, PT, R14, RZ, PT ;  /* 0x000000ff0e00720c */ /* 0x000fc60003f04070 */
[----:B------:R-:W-:Y:S01]  /*f630*/  IMAD R7, R2, UR5, R7 ;  /* 0x0000000502077c24 */ /* 0x000fe2000f8e0207 */
[----:B------:R-:W-:Y:S01]  /*f640*/  ISETP.GT.AND.EX P0, PT, R0, RZ, PT, P0 ;  /* 0x000000ff0000720c */ /* 0x000fe20003f04300 */
[----:B------:R-:W-:Y:S01]  /*f650*/  ULDC.64 UR4, c[0x0][0x430] ;  /* 0x00010c0000047ab9 */ /* 0x000fe20000000a00 */
[----:B------:R-:W-:Y:S01]  /*f660*/  IMAD.MOV.U32 R13, RZ, RZ, RZ ;  /* 0x000000ffff0d7224 */ /* 0x000fe200078e00ff */
[----:B-1234-:R-:W-:Y:S01]  /*f670*/  LEA R18, P1, R10, UR4, 0x3 ;  /* 0x000000040a127c11 */ /* 0x01efe2000f8218ff */
[----:B------:R-:W-:Y:S01]  /*f680*/  IMAD.IADD R15, R11, 0x1, R7 ;  /* 0x000000010b0f7824 */ /* 0x000fe200078e0207 */
[----:B0-----:R-:W-:Y:S01]  /*f690*/  SHF.L.U32 R11, R5, 0x3, RZ ;  /* 0x00000003050b7819 */ /* 0x001fe200000006ff */
[----:B------:R-:W-:-:S03]  /*f6a0*/  IMAD.WIDE.U32 R6, R4, 0x8, RZ ;  /* 0x0000000804067825 */ /* 0x000fc600078e00ff */
[----:B------:R-:W-:Y:S01]  /*f6b0*/  LEA.HI.X R15, R10, UR5, R15, 0x3, P1 ;  /* 0x000000050a0f7c11 */ /* 0x000fe200088f1c0f */
[----:B------:R-:W-:Y:S01]  /*f6c0*/  IMAD.MOV.U32 R10, RZ, RZ, RZ ;  /* 0x000000ffff0a7224 */ /* 0x000fe200078e00ff */
[----:B------:R-:W-:Y:S02]  /*f6d0*/  IADD3 R11, R7, R11, RZ ;  /* 0x0000000b070b7210 */ /* 0x000fe40007ffe0ff */
[----:B------:R-:W-:Y:S05]  /*f6e0*/  @!P0 BRA `(.L_x_4516) ;  /* 0x0000000c008c8947 */ /* 0x000fea0003800000 */
[----:B------:R-:W-:Y:S02]  /*f6f0*/  ISETP.GT.U32.AND P1, PT, R14, 0xc, PT ;  /* 0x0000000c0e00780c */ /* 0x000fe40003f24070 */
[----:B------:R-:W-:Y:S02]  /*f700*/  PLOP3.LUT P0, PT, PT, PT, PT, 0x80, 0x0 ;  /* 0x000000000000781c */ /* 0x000fe40003f0f070 */
[----:B------:R-:W-:-:S13]  /*f710*/  ISETP.GT.AND.EX P1, PT, R0, RZ, PT, P1 ;  /* 0x000000ff0000720c */ /* 0x000fda0003f24310 */
[----:B------:R-:W-:Y:S05]  /*f720*/  @!P1 BRA `(.L_x_4517) ;  /* 0x0000000800389947 */ /* 0x000fea0003800000 */
[----:B------:R-:W-:Y:S01]  /*f730*/  BSSY B1, `(.L_x_4517) ;  /* 0x000008d000017945 */ /* 0x000fe20003800000 */
[----:B------:R-:W-:-:S13]  /*f740*/  PLOP3.LUT P0, PT, PT, PT, PT, 0x8, 0x0 ;  /* 0x000000000000781c */ /* 0x000fda0003f0e170 */
.L_x_4518:
        /* <DEDUP_REMOVED lines=10> */
[----:B------:R1:W3:Y:S01]  /*f7f0*/  LDG.E.64 R72, desc[UR36][R20.64] ;  /* 0x0000002414487981 */ /* 0x0002e2000c1e1b00 */
[----:B------:R-:W-:Y:S02]  /*f800*/  IADD3.X R23, R21, R11, RZ, P1, !PT ;  /* 0x0000000b15177210 */ /* 0x000fe40000ffe4ff */
[-C--:B------:R-:W-:Y:S01]  /*f810*/  IADD3 R24, P1, R22, R6.reuse, RZ ;  /* 0x0000000616187210 */ /* 0x080fe20007f3e0ff */
[----:B------:R-:W4:Y:S04]  /*f820*/  LDG.E.64 R70, desc[UR36][R84.64+0x10] ;  /* 0x0000102454467981 */ /* 0x000f28000c1e1b00 */
[----:B------:R5:W4:Y:S01]  /*f830*/  LDG.E.64 R68, desc[UR36][R22.64] ;  /* 0x0000002416447981 */ /* 0x000b22000c1e1b00 */
[----:B------:R-:W-:Y:S01]  /*f840*/  IMAD.X R25, R23, 0x1, R11, P1 ;  /* 0x0000000117197824 */ /* 0x000fe200008e060b */
[----:B0-----:R-:W-:-:S02]  /*f850*/  IADD3 R18, P1, R24, R6, RZ ;  /* 0x0000000618127210 */ /* 0x001fc40007f3e0ff */
[----:B------:R-:W4:Y:S04]  /*f860*/  LDG.E.64 R66, desc[UR36][R84.64+0x18] ;  /* 0x0000182454427981 */ /* 0x000f28000c1e1b00 */
[----:B------:R0:W4:Y:S01]  /*f870*/  LDG.E.64 R64, desc[UR36][R24.64] ;  /* 0x0000002418407981 */ /* 0x000122000c1e1b00 */
[----:B------:R-:W-:Y:S01]  /*f880*/  IMAD.X R19, R25, 0x1, R11, P1 ;  /* 0x0000000119137824 */ /* 0x000fe200008e060b */
[----:B-1----:R-:W-:Y:S02]  /*f890*/  IADD3 R20, P1, R18, R6, RZ ;  /* 0x0000000612147210 */ /* 0x002fe40007f3e0ff */
[----:B------:R-:W4:Y:S04]  /*f8a0*/  LDG.E.64 R62, desc[UR36][R84.64+0x20] ;  /* 0x00002024543e7981 */ /* 0x000f28000c1e1b00 */
[----:B------:R1:W4:Y:S01]  /*f8b0*/  LDG.E.64 R60, desc[UR36][R18.64] ;  /* 0x00000024123c7981 */ /* 0x000322000c1e1b00 */
[----:B------:R-:W-:-:S02]  /*f8c0*/  IADD3.X R21, R19, R11, RZ, P1, !PT ;  /* 0x0000000b13157210 */ /* 0x000fc40000ffe4ff */
[-C--:B-----5:R-:W-:Y:S01]  /*f8d0*/  IADD3 R22, P1, R20, R6.reuse, RZ ;  /* 0x0000000614167210 */ /* 0x0a0fe20007f3e0ff */
        /* <DEDUP_REMOVED lines=18> */
[----:B------:R-:W-:Y:S01]  /*fa00*/  IMAD.X R23, R21, 0x1, R11, P1 ;  /* 0x0000000115177824 */ /* 0x000fe200008e060b */
[----:B------:R-:W-:Y:S02]  /*fa10*/  IADD3 R80, P1, R22, R6, RZ ;  /* 0x0000000616507210 */ /* 0x000fe40007f3e0ff */
[----:B------:R-:W5:Y:S04]  /*fa20*/  LDG.E.64 R38, desc[UR36][R84.64+0x50] ;  /* 0x0000502454267981 */ /* 0x000f68000c1e1b00 */
[----:B------:R-:W5:Y:S01]  /*fa30*/  LDG.E.64 R36, desc[UR36][R22.64] ;  /* 0x0000002416247981 */ /* 0x000f62000c1e1b00 */
[----:B------:R-:W-:-:S02]  /*fa40*/  IADD3.X R81, R23, R11, RZ, P1, !PT ;  /* 0x0000000b17517210 */ /* 0x000fc40000ffe4ff */
[-C--:B------:R-:W-:Y:S01]  /*fa50*/  IADD3 R82, P1, R80, R6.reuse, RZ ;  /* 0x0000000650527210 */ /* 0x080fe20007f3e0ff */
        /* <DEDUP_REMOVED lines=11> */
[----:B-1----:R-:W-:Y:S01]  /*fb10*/  IADD3 R18, P1, R88, R6, RZ ;  /* 0x0000000658127210 */ /* 0x002fe20007f3e0ff */
        /* <DEDUP_REMOVED lines=9> */
[----:B0-----:R-:W-:Y:S02]  /*fbb0*/  IADD3 R18, P2, R18, R6, RZ ;  /* 0x0000000612127210 */ /* 0x001fe40007f5e0ff */
        /* <DEDUP_REMOVED lines=65> */
[----:B------:R-:W-:Y:S02]  /*ffd0*/  IMAD.IADD R9, R9, 0x1, R15 ;  /* 0x0000000109097824 */ /* 0x000fe400078e020f */
[----:B------:R-:W-:Y:S01]  /*ffe0*/  IMAD.X R15, R19, 0x1, R11, P2 ;  /* 0x00000001130f7824 */ /* 0x000fe200010e060b */
[----:B------:R-:W-:Y:S06]  /*fff0*/  @P1 BRA `(.L_x_4518) ;  /* 0xfffffff400d41947 */ /* 0x000fec000383ffff */
[----:B------:R-:W-:Y:S05]  /*10000*/  BSYNC B1 ;  /* 0x0000000000017941 */ /* 0x000fea0003800000 */
.L_x_4517:
        /* <DEDUP_REMOVED lines=38> */
[----:B------:R-:W-:Y:S02]  /*10270*/  IADD3 R14, P3, R14, -0x8, RZ ;  /* 0xfffffff80e0e7810 */ /* 0x000fe40007f7e0ff */
[----:B------:R-:W-:Y:S02]  /*10280*/  IADD3 R10, P2, R10, 0x8, RZ ;  /* 0x000000080a0a7810 */ /* 0x000fe40007f5e0ff */
[----:B------:R-:W-:Y:S02]  /*10290*/  PLOP3.LUT P0, PT, PT, PT, PT, 0x8, 0x0 ;  /* 0x000000000000781c */ /* 0x000fe40003f0e170 */
[----:B0-----:R-:W-:-:S02]  /*102a0*/  IADD3 R18, P1, R18, R6, RZ ;  /* 0x0000000612127210 */ /* 0x001fc40007f3e0ff */
[----:B------:R-:W-:Y:S02]  /*102b0*/  IADD3.X R0, R0, -0x1, RZ, P3, !PT ;  /* 0xffffffff00007810 */ /* 0x000fe40001ffe4ff */
        /* <DEDUP_REMOVED lines=33> */
[----:B------:R-:W-:-:S07]  /*104d0*/  IMAD.X R15, R19, 0x1, R11, P1 ;  /* 0x00000001130f7824 */ /* 0x000fce00008e060b */
.L_x_4520:
[----:B------:R-:W-:Y:S05]  /*104e0*/  BSYNC B1 ;  /* 0x0000000000017941 */ /* 0x000fea0003800000 */
.L_x_4519:
[----:B------:R-:W-:-:S04]  /*104f0*/  ISETP.NE.U32.AND P1, PT, R14, RZ, PT ;  /* 0x000000ff0e00720c */ /* 0x000fc80003f25070 */
[----:B------:R-:W-:-:S13]  /*10500*/  ISETP.NE.OR.EX P0, PT, R0, RZ, P0, P1 ;  /* 0x000000ff0000720c */ /* 0x000fda0000705710 */
[----:B------:R-:W-:Y:S05]  /*10510*/  @!P0 BRA `(.L_x_4521) ;  /* 0x0000000000ac8947 */ /* 0x000fea0003800000 */
.L_x_4516:
[----:B------:R-:W-:Y:S01]  /*10520*/  ULDC.64 UR4, c[0x0][0x440] ;  /* 0x0001100000047ab9 */ /* 0x000fe20000000a00 */
[----:B------:R-:W-:Y:S01]  /*10530*/  IMAD.MOV.U32 R19, RZ, RZ, R15 ;  /* 0x000000ffff137224 */ /* 0x000fe200078e000f */
[----:B------:R-:W-:-:S04]  /*10540*/  LEA R34, P0, R10, UR4, 0x3 ;  /* 0x000000040a227c11 */ /* 0x000fc8000f8018ff */
[----:B------:R-:W-:Y:S02]  /*10550*/  LEA.HI.X R35, R10, UR5, R13, 0x3, P0 ;  /* 0x000000050a237c11 */ /* 0x000fe400080f1c0d */
[-C--:B------:R-:W-:Y:S02]  /*10560*/  IADD3 R36, P0, R18, R6.reuse, RZ ;  /* 0x0000000612247210 */ /* 0x080fe40007f1e0ff */
        /* <DEDUP_REMOVED lines=21> */
[----:B------:R-:W-:-:S05]  /*106c0*/  IMAD R15, R18, R21, R15 ;  /* 0x00000015120f7224 */ /* 0x000fca00078e020f */
[----:B------:R-:W-:Y:S01]  /*106d0*/  IADD3 R9, R9, R15, RZ ;  /* 0x0000000f09097210 */ /* 0x000fe20007ffe0ff */
        /* <DEDUP_REMOVED lines=11> */
[----:B------:R-:W-:-:S05]  /*10790*/  IMAD.WIDE.U32 R8, R30, R32, R26 ;  /* 0x000000201e087225 */ /* 0x000fca00078e001a */
[----:B------:R-:W-:Y:S01]  /*107a0*/  IADD3 R9, R9, R15, RZ ;  /* 0x0000000f09097210 */ /* 0x000fe20007ffe0ff */
[----:B------:R-:W-:Y:S01]  /*107b0*/  IMAD.X R15, R41, 0x1, R11, P2 ;  /* 0x00000001290f7824 */ /* 0x000fe200010e060b */
[----:B------:R-:W-:Y:S06]  /*107c0*/  @P0 BRA `(.L_x_4516) ;  /* 0xfffffffc00540947 */ /* 0x000fec000383ffff */
.L_x_4521:
[----:B------:R-:W-:Y:S05]  /*107d0*/  BSYNC B0 ;  /* 0x0000000000007941 */ /* 0x000fea0003800000 */
.L_x_4515:
[----:B------:R-:W-:-:S04]  /*107e0*/  ISETP.NE.U32.AND P0, PT, R12, RZ, PT ;  /* 0x000000ff0c00720c */ /* 0x000fc80003f05070 */
[----:B------:R-:W-:-:S13]  /*107f0*/  ISETP.NE.AND.EX P0, PT, RZ, RZ, PT, P0 ;  /* 0x000000ffff00720c */ /* 0x000fda0003f05300 */
[----:B------:R-:W-:Y:S05]  /*10800*/  @!P0 BRA `(.L_x_4514) ;  /* 0x0000000000c48947 */ /* 0x000fea0003800000 */
[----:B------:R-:W-:Y:S01]  /*10810*/  ULDC.64 UR4, c[0x0][0x438] ;  /* 0x00010e0000047ab9 */ /* 0x000fe20000000a00 */
[----:B0-----:R-:W-:Y:S01]  /*10820*/  IMAD R0, R13, R4, RZ ;  /* 0x000000040d007224 */ /* 0x001fe200078e02ff */
[----:B------:R-:W-:Y:S01]  /*10830*/  ULDC.64 UR6, c[0x0][0x430] ;  /* 0x00010c0000067ab9 */ /* 0x000fe20000000a00 */
[----:B-----5:R-:W-:Y:S02]  /*10840*/  IMAD R11, R3, UR4, RZ ;  /* 0x00000004030b7c24 */ /* 0x020fe4000f8e02ff */
[----:B------:R-:W-:-:S04]  /*10850*/  IMAD.WIDE.U32 R6, R2, UR4, RZ ;  /* 0x0000000402067c25 */ /* 0x000fc8000f8e00ff */
[----:B------:R-:W-:Y:S01]  /*10860*/  IMAD R11, R2, UR5, R11 ;  /* 0x00000005020b7c24 */ /* 0x000fe2000f8e020b */
[----:B------:R-:W-:Y:S02]  /*10870*/  ULDC.64 UR4, c[0x0][0x440] ;  /* 0x0001100000047ab9 */ /* 0x000fe40000000a00 */
[C---:B-1234-:R-:W-:Y:S02]  /*10880*/  LEA R18, P0, R10.reuse, UR4, 0x3 ;  /* 0x000000040a127c11 */ /* 0x05efe4000f8018ff */
        /* <DEDUP_REMOVED lines=30> */
[----:B------:R-:W2:Y:S03]  /*10a70*/  LDG.E.64 R6, desc[UR36][R18.64+0x10] ;  /* 0x0000102412067981 */ /* 0x000ea6000c1e1b00 */
[----:B------:R-:W-:-:S06]  /*10a80*/  IADD3.X R5, R11, R13, RZ, P0, !PT ;  /* 0x0000000d0b057210 */ /* 0x000fcc00007fe4ff */
[----:B------:R-:W2:Y:S02]  /*10a90*/  LDG.E.64 R4, desc[UR36][R4.64] ;  /* 0x0000002404047981 */ /* 0x000ea4000c1e1b00 */
[-C--:B--2---:R-:W-:Y:S02]  /*10aa0*/  IMAD R11, R5, R6.reuse, RZ ;  /* 0x00000006050b7224 */ /* 0x084fe400078e02ff */
[----:B------:R-:W-:-:S04]  /*10ab0*/  IMAD.WIDE.U32 R8, R4, R6, R8 ;  /* 0x0000000604087225 */ /* 0x000fc800078e0008 */
[----:B------:R-:W-:-:S04]  /*10ac0*/  IMAD R11, R4, R7, R11 ;  /* 0x00000007040b7224 */ /* 0x000fc800078e020b */
[----:B------:R-:W-:Y:S01]  /*10ad0*/  IMAD.IADD R9, R9, 0x1, R11 ;  /* 0x0000000109097824 */ /* 0x000fe200078e020b */
[----:B------:R-:W-:Y:S06]  /*10ae0*/  BRA `(.L_x_4514) ;  /* 0x00000000000c7947 */ /* 0x000fec0003800000 */
.L_x_4513:
[----:B0----5:R-:W-:-:S04]  /*10af0*/  LEA R8, P0, R2, UR4, 0x3 ;  /* 0x0000000402087c11 */ /* 0x021fc8000f8018ff */
[----:B------:R-:W-:-:S06]  /*10b00*/  LEA.HI.X R9, R2, UR5, R3, 0x3, P0 ;  /* 0x0000000502097c11 */ /* 0x000fcc00080f1c03 */
[----:B------:R-:W5:Y:S03]  /*10b10*/  LDG.E.64 R8, desc[UR36][R8.64] ;  /* 0x0000002408087981 */ /* 0x000f66000c1e1b00 */
.L_x_4514:
[----:B0-----:R-:W0:Y:S01]  /*10b20*/  LDC.64 R4, c[0x0][0x458] ;  /* 0x00011600ff047b82 */ /* 0x001e220000000a00 */
[----:B------:R-:W-:Y:S02]  /*10b30*/  ULDC.64 UR4, c[0x0][0x450] ;  /* 0x0001140000047ab9 */ /* 0x000fe40000000a00 */
[----:B------:R-:W-:Y:S01]  /*10b40*/  MOV R25, UR4 ;  /* 0x0000000400197c02 */ /* 0x000fe20008000f00 */
[----:B------:R-:W-:Y:S01]  /*10b50*/  IMAD.U32 R24, RZ, RZ, UR5 ;  /* 0x00000005ff187e24 */ /* 0x000fe2000f8e00ff */
[----:B------:R-:W-:Y:S01]  /*10b60*/  MOV R23, UR5 ;  /* 0x0000000500177c02 */ /* 0x000fe20008000f00 */
[----:B------:R-:W-:Y:S02]  /*10b70*/  IMAD.U32 R22, RZ, RZ, UR4 ;  /* 0x00000004ff167e24 */ /* 0x000fe4000f8e00ff */
[----:B------:R-:W0:Y:S01]  /*10b80*/  LDC.U8 R28, c[0x0][0x478] ;  /* 0x00011e00ff1c7b82 */ /* 0x000e220000000000 */
[----:B-1234-:R-:W-:Y:S02]  /*10b90*/  IMAD.U32 R18, RZ, RZ, UR4 ;  /* 0x00000004ff127e24 */ /* 0x01efe4000f8e00ff */
[----:B------:R-:W-:-:S02]  /*10ba0*/  IMAD.U32 R19, RZ, RZ, UR5 ;  /* 0x00000005ff137e24 */ /* 0x000fc4000f8e00ff */
[C---:B0-----:R-:W-:Y:S01]  /*10bb0*/  IMAD.SHL.U32 R0, R4.reuse, 0x8, RZ ;  /* 0x0000000804007824 */ /* 0x041fe200078e00ff */
[----:B------:R-:W-:-:S04]  /*10bc0*/  SHF.L.U64.HI R5, R4, 0x3, R5 ;  /* 0x0000000304057819 */ /* 0x000fc80000010205 */
[C---:B------:R-:W-:Y:S02]  /*10bd0*/  ISETP.GE.U32.AND P0, PT, R0.reuse, 0x1, PT ;  /* 0x000000010000780c */ /* 0x040fe40003f06070 */
[--C-:B------:R-:W-:Y:S02]  /*10be0*/  SHF.R.S64 R21, R0, 0x3, R5.reuse ;  /* 0x0000000300157819 */ /* 0x100fe40000001005 */
[----:B------:R-:W-:Y:S02]  /*10bf0*/  ISETP.GE.AND.EX P0, PT, R5, RZ, PT, P0 ;  /* 0x000000ff0500720c */ /* 0x000fe40003f06300 */
[----:B------:R-:W-:-:S11]  /*10c00*/  SHF.R.S32.HI R20, RZ, 0x3, R5 ;  /* 0x00000003ff147819 */ /* 0x000fd60000011405 */
[----:B------:R-:W-:Y:S05]  /*10c10*/  @!P0 BRA `(.L_x_4522) ;  /* 0x0000000000788947 */ /* 0x000fea0003800000 */
[----:B------:R-:W-:Y:S01]  /*10c20*/  BSSY B0, `(.L_x_4522) ;  /* 0x000001d000007945 */ /* 0x000fe20003800000 */
[----:B------:R-:W-:Y:S01]  /*10c30*/  MOV R12, UR4 ;  /* 0x00000004000c7c02 */ /* 0x000fe20008000f00 */
[----:B------:R-:W-:Y:S01]  /*10c40*/  IMAD.U32 R13, RZ, RZ, UR5 ;  /* 0x00000005ff0d7e24 */ /* 0x000fe2000f8e00ff */
[----:B------:R-:W-:Y:S01]  /*10c50*/  MOV R19, UR5 ;  /* 0x0000000500137c02 */ /* 0x000fe20008000f00 */
[----:B------:R-:W-:Y:S02]  /*10c60*/  IMAD.U32 R18, RZ, RZ, UR4 ;  /* 0x00000004ff127e24 */ /* 0x000fe4000f8e00ff */
[----:B------:R-:W-:Y:S02]  /*10c70*/  IMAD.MOV.U32 R15, RZ, RZ, R21 ;  /* 0x000000ffff0f7224 */ /* 0x000fe400078e0015 */
[----:B------:R-:W-:-:S07]  /*10c80*/  IMAD.MOV.U32 R14, RZ, RZ, R20 ;  /* 0x000000ffff0e7224 */ /* 0x000fce00078e0014 */
.L_x_4523:
        /* <DEDUP_REMOVED lines=23> */
.L_x_4522:
[----:B------:R-:W-:Y:S05]  /*10e00*/  @!P0 BRA `(.L_x_4524) ;  /* 0x0000000000608947 */ /* 0x000fea0003800000 */
[----:B------:R-:W-:Y:S01]  /*10e10*/  BSSY B0, `(.L_x_4524) ;  /* 0x0000017000007945 */ /* 0x000fe20003800000 */
.L_x_4525:
        /* <DEDUP_REMOVED lines=16> */
[----:B------:R-:W-:Y:S01]  /*10f20*/  IMAD.MOV.U32 R21, RZ, RZ, R10 ;  /* 0x000000ffff157224 */ /* 0x000fe200078e000a */
[----:B------:R-:W-:Y:S01]  /*10f30*/  @P0 IADD3.X R23, RZ, R7, RZ, P2, !PT ;  /* 0x00000007ff170210 */ /* 0x000fe200017fe4ff */
[----:B------:R-:W-:Y:S01]  /*10f40*/  IMAD.MOV.U32 R20, RZ, RZ, R11 ;  /* 0x000000ffff147224 */ /* 0x000fe200078e000b */
[----:B------:R-:W-:-:S02]  /*10f50*/  ISETP.GT.AND.EX P1, PT, R11, RZ, PT, P1 ;  /* 0x000000ff0b00720c */ /* 0x000fc40003f24310 */
[----:B------:R-:W-:-:S11]  /*10f60*/  @P0 IADD3.X R24, R24, RZ, R12, P3, P4 ;  /* 0x000000ff18180210 */ /* 0x000fd60001fe840c */
[----:B------:R-:W-:Y:S05]  /*10f70*/  @P1 BRA `(.L_x_4525) ;  /* 0xfffffffc00a81947 */ /* 0x000fea000383ffff */
[----:B------:R-:W-:Y:S05]  /*10f80*/  BSYNC B0 ;  /* 0x0000000000007941 */ /* 0x000fea0003800000 */
.L_x_4524:
[----:B------:R-:W-:Y:S01]  /*10f90*/  ULDC.64 UR4, c[0x0][0x450] ;  /* 0x0001140000047ab9 */ /* 0x000fe20000000a00 */
[----:B------:R-:W-:Y:S01]  /*10fa0*/  IADD3 R0, P0, R25, -R18, RZ ;  /* 0x8000001219007210 */ /* 0x000fe20007f1e0ff */
[----:B------:R-:W-:Y:S01]  /*10fb0*/  ULDC.64 UR6, c[0x0][0x468] ;  /* 0x00011a0000067ab9 */ /* 0x000fe20000000a00 */
[----:B------:R-:W-:Y:S02]  /*10fc0*/  IADD3 R6, P1, R18, -UR4, RZ ;  /* 0x8000000412067c10 */ /* 0x000fe4000ff3e0ff */
[----:B-----5:R-:W-:Y:S01]  /*10fd0*/  SHF.L.U64.HI R9, R2, 0x3, R3 ;  /* 0x0000000302097819 */ /* 0x020fe20000010203 */
        /* <DEDUP_REMOVED lines=25> */
[----:B------:R-:W-:Y:S01]  /*11170*/  STG.E.U8 desc[UR36][R16.64], RZ ;  /* 0x000000ff10007986 */ /* 0x000fe2000c101124 */
[----:B------:R-:W-:Y:S05]  /*11180*/  EXIT ;  /* 0x000000000000794d */ /* 0x000fea0003800000 */
.L_x_4529:
[----:B------:R-:W-:Y:S01]  /*11190*/  STG.E.U8 desc[UR36][R16.64], RZ ;  /* 0x000000ff10007986 */ /* 0x000fe2000c101124 */
[----:B------:R-:W-:Y:S05]  /*111a0*/  EXIT ;  /* 0x000000000000794d */ /* 0x000fea0003800000 */
.L_x_4528:
[----:B------:R-:W-:-:S13]  /*111b0*/  ISETP.NE.AND P0, PT, R0, 0x2, PT ;  /* 0x000000020000780c */ /* 0x000fda0003f05270 */
[----:B------:R-:W-:Y:S05]  /*111c0*/  @!P0 BRA `(.L_x_4531) ;  /* 0x0000000000208947 */ /* 0x000fea0003800000 */
[----:B------:R-:W-:-:S13]  /*111d0*/  ISETP.NE.AND P0, PT, R0, 0x3, PT ;  /* 0x000000030000780c */ /* 0x000fda0003f05270 */
[----:B------:R-:W-:Y:S05]  /*111e0*/  @!P0 BRA `(.L_x_4532) ;  /* 0x0000000000108947 */ /* 0x000fea0003800000 */
[----:B------:R-:W-:-:S13]  /*111f0*/  ISETP.NE.AND P0, PT, R0, 0x4, PT ;  /* 0x000000040000780c */ /* 0x000fda0003f05270 */
[----:B------:R-:W-:Y:S05]  /*11200*/  @P0 BRA `(.L_x_4530) ;  /* 0x0000000400240947 */ /* 0x000fea0003800000 */
[----:B------:R-:W-:Y:S01]  /*11210*/  STG.E.64 desc[UR36][R16.64], RZ ;  /* 0x000000ff10007986 */ /* 0x000fe2000c101b24 */
[----:B------:R-:W-:Y:S05]  /*11220*/  EXIT ;  /* 0x000000000000794d */ /* 0x000fea0003800000 */
.L_x_4532:
[----:B------:R-:W-:Y:S01]  /*11230*/  STG.E desc[UR36][R16.64], RZ ;  /* 0x000000ff10007986 */ /* 0x000fe2000c101924 */
[----:B------:R-:W-:Y:S05]  /*11240*/  EXIT ;  /* 0x000000000000794d */ /* 0x000fea0003800000 */
.L_x_4531:
[----:B------:R-:W-:Y:S01]  /*11250*/  STG.E.U16 desc[UR36][R16.64], RZ ;  /* 0x000000ff10007986 */ /* 0x000fe2000c101524 */
[----:B------:R-:W-:Y:S05]  /*11260*/  EXIT ;  /* 0x000000000000794d */ /* 0x000fea0003800000 */
.L_x_4527:
[----:B------:R-:W-:-:S13]  /*11270*/  ISETP.GT.AND P0, PT, R0, 0x6, PT ;  /* 0x000000060000780c */ /* 0x000fda0003f04270 */
[----:B------:R-:W-:Y:S05]  /*11280*/  @P0 BRA `(.L_x_4533) ;  /* 0x0000000000200947 */ /* 0x000fea0003800000 */
[----:B------:R-:W-:-:S13]  /*11290*/  ISETP.NE.AND P0, PT, R0, 0x5, PT ;  /* 0x000000050000780c */ /* 0x000fda0003f05270 */
[----:B------:R-:W-:Y:S05]  /*112a0*/  @!P0 BRA `(.L_x_4534) ;  /* 0x0000000000108947 */ /* 0x000fea0003800000 */
[----:B------:R-:W-:-:S13]  /*112b0*/  ISETP.NE.AND P0, PT, R0, 0x6, PT ;  /* 0x000000060000780c */ /* 0x000fda0003f05270 */
[----:B------:R-:W-:Y:S05]  /*112c0*/  @P0 BRA `(.L_x_4530) ;  /* 0x0000000000f40947 */ /* 0x000fea0003800000 */
[----:B------:R-:W-:Y:S01]  /*112d0*/  STG.E desc[UR36][R16.64], RZ ;  /* 0x000000ff10007986 */ /* 0x000fe2000c101924 */
[----:B------:R-:W-:Y:S05]  /*112e0*/  EXIT ;  /* 0x000000000000794d */ /* 0x000fea0003800000 */
.L_x_4534:
[----:B------:R-:W-:Y:S01]  /*112f0*/  STG.E.U16 desc[UR36][R16.64], RZ ;  /* 0x000000ff10007986 */ /* 0x000fe2000c101524 */
[----:B------:R-:W-:Y:S05]  /*11300*/  EXIT ;  /* 0x000000000000794d */ /* 0x000fea0003800000 */
.L_x_4533:
        /* <DEDUP_REMOVED lines=8> */
.L_x_4536:
[----:B------:R-:W-:Y:S01]  /*11390*/  STG.E desc[UR36][R16.64], RZ ;  /* 0x000000ff10007986 */ /* 0x000fe2000c101924 */
[----:B------:R-:W-:Y:S05]  /*113a0*/  EXIT ;  /* 0x000000000000794d */ /* 0x000fea0003800000 */
.L_x_4535:
[----:B------:R-:W-:Y:S01]  /*113b0*/  STG.E.64 desc[UR36][R16.64], RZ ;  /* 0x000000ff10007986 */ /* 0x000fe2000c101b24 */
[----:B------:R-:W-:Y:S05]  /*113c0*/  EXIT ;  /* 0x000000000000794d */ /* 0x000fea0003800000 */
.L_x_4526:
        /* <DEDUP_REMOVED lines=8> */
[----:B------:R-:W-:Y:S01]  /*11450*/  STG.E.U8 desc[UR36][R16.64], RZ ;  /* 0x000000ff10007986 */ /* 0x000fe2000c101124 */
[----:B------:R-:W-:Y:S05]  /*11460*/  EXIT ;  /* 0x000000000000794d */ /* 0x000fea0003800000 */
.L_x_4539:
[----:B------:R-:W-:Y:S01]  /*11470*/  STG.E.128 desc[UR36][R16.64], RZ ;  /* 0x000000ff10007986 */ /* 0x000fe2000c101d24 */
[----:B------:R-:W-:Y:S05]  /*11480*/  EXIT ;  /* 0x000000000000794d */ /* 0x000fea0003800000 */
.L_x_4538:
[----:B------:R-:W-:-:S13]  /*11490*/  ISETP.NE.AND P0, PT, R0, 0xf, PT ;  /* 0x0000000f0000780c */ /* 0x000fda0003f05270 */
[----:B------:R-:W-:Y:S05]  /*114a0*/  @!P0 BRA `(.L_x_4540) ;  /* 0x0000000000208947 */ /* 0x000fea0003800000 */
[----:B------:R-:W-:-:S13]  /*114b0*/  ISETP.NE.AND P0, PT, R0, 0x17, PT ;  /* 0x000000170000780c */ /* 0x000fda0003f05270 */
[----:B------:R-:W-:Y:S05]  /*114c0*/  @!P0 BRA `(.L_x_4541) ;  /* 0x0000000000108947 */ /* 0x000fea0003800000 */
[----:B------:R-:W-:-:S13]  /*114d0*/  ISETP.NE.AND P0, PT, R0, 0x18, PT ;  /* 0x000000180000780c */ /* 0x000fda0003f05270 */
[----:B------:R-:W-:Y:S05]  /*114e0*/  @P0 BRA `(.L_x_4530) ;  /* 0x00000000006c0947 */ /* 0x000fea0003800000 */
[----:B------:R-:W-:Y:S01]  /*114f0*/  STG.E.U8 desc[UR36][R16.64], RZ ;  /* 0x000000ff10007986 */ /* 0x000fe2000c101124 */
[----:B------:R-:W-:Y:S05]  /*11500*/  EXIT ;  /* 0x000000000000794d */ /* 0x000fea0003800000 */
.L_x_4541:
[----:B------:R-:W-:Y:S01]  /*11510*/  STG.E.U8 desc[UR36][R16.64], RZ ;  /* 0x000000ff10007986 */ /* 0x000fe2000c101124 */
[----:B------:R-:W-:Y:S05]  /*11520*/  EXIT ;  /* 0x000000000000794d */ /* 0x000fea0003800000 */
.L_x_4540:
[----:B------:R-:W-:Y:S01]  /*11530*/  STG.E.U16 desc[UR36][R16.64], RZ ;  /* 0x000000ff10007986 */ /* 0x000fe2000c101524 */
[----:B------:R-:W-:Y:S05]  /*11540*/  EXIT ;  /* 0x000000000000794d */ /* 0x000fea0003800000 */
.L_x_4537:
        /* <DEDUP_REMOVED lines=8> */
[----:B------:R-:W-:Y:S01]  /*115d0*/  STG.E.U16 desc[UR36][R16.64], RZ ;  /* 0x000000ff10007986 */ /* 0x000fe2000c101524 */
[----:B------:R-:W-:Y:S05]  /*115e0*/  EXIT ;  /* 0x000000000000794d */ /* 0x000fea0003800000 */
.L_x_4544:
[----:B------:R-:W-:Y:S01]  /*115f0*/  STG.E.U8 desc[UR36][R16.64], RZ ;  /* 0x000000ff10007986 */ /* 0x000fe2000c101124 */
[----:B------:R-:W-:Y:S05]  /*11600*/  EXIT ;  /* 0x000000000000794d */ /* 0x000fea0003800000 */
.L_x_4543:
[----:B------:R-:W-:Y:S01]  /*11610*/  STG.E.U8 desc[UR36][R16.64], RZ ;  /* 0x000000ff10007986 */ /* 0x000fe2000c101124 */
[----:B------:R-:W-:Y:S05]  /*11620*/  EXIT ;  /* 0x000000000000794d */ /* 0x000fea0003800000 */
.L_x_4542:
[----:B------:R-:W-:-:S13]  /*11630*/  ISETP.NE.AND P0, PT, R0, 0x1c, PT ;  /* 0x0000001c0000780c */ /* 0x000fda0003f05270 */
[----:B------:R-:W-:Y:S05]  /*11640*/  @!P0 BRA `(.L_x_4545) ;  /* 0x0000000000608947 */ /* 0x000fea0003800000 */
[----:B------:R-:W-:-:S13]  /*11650*/  ISETP.NE.AND P0, PT, R0, 0x1d, PT ;  /* 0x0000001d0000780c */ /* 0x000fda0003f05270 */
[----:B------:R-:W-:Y:S05]  /*11660*/  @!P0 BRA `(.L_x_4546) ;  /* 0x0000000000508947 */ /* 0x000fea0003800000 */
[----:B------:R-:W-:-:S13]  /*11670*/  ISETP.NE.AND P0, PT, R0, 0x2c, PT ;  /* 0x0000002c0000780c */ /* 0x000fda0003f05270 */
[----:B------:R0:W-:Y:S01]  /*11680*/  @!P0 STG.E.U8 desc[UR36][R16.64], RZ ;  /* 0x000000ff10008986 */ /* 0x0001e2000c101124 */
[----:B------:R-:W-:Y:S05]  /*11690*/  @!P0 EXIT ;  /* 0x000000000000894d */ /* 0x000fea0003800000 */
.L_x_4530:
[----:B------:R-:W-:Y:S01]  /*116a0*/  MOV R0, 0x100 ;  /* 0x0000010000007802 */ /* 0x000fe20000000f00 */
[----:B------:R-:W-:Y:S01]  /*116b0*/  ULDC.64 UR4, c[0x4][0xf0] ;  /* 0x01003c0000047ab9 */ /* 0x000fe20000000a00 */
[----:B------:R-:W-:Y:S01]  /*116c0*/  ULDC.64 UR6, c[0x4][0x8] ;  /* 0x0100020000067ab9 */ /* 0x000fe20000000a00 */
[----:B------:R-:W-:Y:S01]  /*116d0*/  IMAD.U32 R4, RZ, RZ, UR4 ;  /* 0x00000004ff047e24 */ /* 0x000fe2000f8e00ff */
[----:B------:R1:W2:Y:S01]  /*116e0*/  LDC.64 R2, c[0x4][R0] ;  /* 0x0100000000027b82 */ /* 0x0002a20000000a00 */
        /* <DEDUP_REMOVED lines=8> */
[----:B-1----:R-:W-:-:S07]  /*11770*/  IMAD.MOV.U32 R13, RZ, RZ, RZ ;  /* 0x000000ffff0d7224 */ /* 0x002fce00078e00ff */
[----:B------:R-:W-:-:S07]  /*11780*/  LEPC R20, `(.L_x_4547) ;  /* 0x000000001014794e */ /* 0x000fce0000000000 */
[----:B0-2---:R-:W-:Y:S05]  /*11790*/  CALL.ABS.NOINC R2 ;  /* 0x0000000002007343 */ /* 0x005fea0003c00000 */
.L_x_4547:
[----:B------:R-:W-:Y:S05]  /*117a0*/  EXIT ;  /* 0x000000000000794d */ /* 0x000fea0003800000 */
.L_x_4546:
[----:B------:R-:W-:Y:S01]  /*117b0*/  STG.E.64 desc[UR36][R16.64], RZ ;  /* 0x000000ff10007986 */ /* 0x000fe2000c101b24 */
[----:B------:R-:W-:Y:S05]  /*117c0*/  EXIT ;  /* 0x000000000000794d */ /* 0x000fea0003800000 */
.L_x_4545:
[----:B------:R-:W-:Y:S01]  /*117d0*/  STG.E desc[UR36][R16.64], RZ ;  /* 0x000000ff10007986 */ /* 0x000fe2000c101924 */
[----:B------:R-:W-:Y:S05]  /*117e0*/  EXIT ;  /* 0x000000000000794d */ /* 0x000fea0003800000 */
.L_x_4548:
        /* <DEDUP_REMOVED lines=9> */
.L_x_18564:


//--------------------- .text._ZN2at6native27unrolled_elementwise_kernelIZZNS0_73_GLOBAL__N__c8866d80_35_SparseBinaryOpIntersectionKernel_cu_f5210f67_363642_sparse_binary_op_intersection_kernel_implINS2_18CUDAKernelLauncherENS2_36CUDAValueSelectionIntersectionKernelINS2_9LhsProjOpEEElLl0EEEvRNS_6TensorERKS8_SB_RKSt6vectorIlSaIlEERKSt8optionalIS8_ESK_bbENKUlvE3_clEvEUllE_St5arrayIPcLm2EELi4E23TrivialOffsetCalculatorILi1EjESR_NS0_6memory12LoadWithCastILi1EEENSS_13StoreWithCastILi1EEEEEviT_T0_T2_T3_T4_T5_ --------------------------
	.section	.text._ZN2at6native27unrolled_elementwise_kernelIZZNS0_73_GLOBAL__N__c8866d80_35_SparseBinaryOpIntersectionKernel_cu_f5210f67_363642_sparse_binary_op_intersection_kernel_implINS2_18CUDAKernelLauncherENS2_36CUDAValueSelectionIntersectionKernelINS2_9LhsProjOpEEElLl0EEEvRNS_6TensorERKS8_SB_RKSt6vectorIlSaIlEERKSt8optionalIS8_ESK_bbENKUlvE3_clEvEUllE_St5arrayIPcLm2EELi4E23TrivialOffsetCalculatorILi1EjESR_NS0_6memory12LoadWithCastILi1EEENSS_13StoreWithCastILi1EEEEEviT_T0_T2_T3_T4_T5_,"ax",@progbits
	.align	128
        .global         _ZN2at6native27unrolled_elementwise_kernelIZZNS0_73_GLOBAL__N__c8866d80_35_SparseBinaryOpIntersectionKernel_cu_f5210f67_363642_sparse_binary_op_intersection_kernel_implINS2_18CUDAKernelLauncherENS2_36CUDAValueSelectionIntersectionKernelINS2_9LhsProjOpEEElLl0EEEvRNS_6TensorERKS8_SB_RKSt6vectorIlSaIlEERKSt8optionalIS8_ESK_bbENKUlvE3_clEvEUllE_St5arrayIPcLm2EELi4E23TrivialOffsetCalculatorILi1EjESR_NS0_6memory12LoadWithCastILi1EEENSS_13StoreWithCastILi1EEEEEviT_T0_T2_T3_T4_T5_
        .type           _ZN2at6native27unrolled_elementwise_kernelIZZNS0_73_GLOBAL__N__c8866d80_35_SparseBinaryOpIntersectionKernel_cu_f5210f67_363642_sparse_binary_op_intersection_kernel_implINS2_18CUDAKernelLauncherENS2_36CUDAValueSelectionIntersectionKernelINS2_9LhsProjOpEEElLl0EEEvRNS_6TensorERKS8_SB_RKSt6vectorIlSaIlEERKSt8optionalIS8_ESK_bbENKUlvE3_clEvEUllE_St5arrayIPcLm2EELi4E23TrivialOffsetCalculatorILi1EjESR_NS0_6memory12LoadWithCastILi1EEENSS_13StoreWithCastILi1EEEEEviT_T0_T2_T3_T4_T5_,@function
        .size           _ZN2at6native27unrolled_elementwise_kernelIZZNS0_73_GLOBAL__N__c8866d80_35_SparseBinaryOpIntersectionKernel_cu_f5210f67_363642_sparse_binary_op_intersection_kernel_implINS2_18CUDAKernelLauncherENS2_36CUDAValueSelectionIntersectionKernelINS2_9LhsProjOpEEElLl0EEEvRNS_6TensorERKS8_SB_RKSt6vectorIlSaIlEERKSt8optionalIS8_ESK_bbENKUlvE3_clEvEUllE_St5arrayIPcLm2EELi4E23TrivialOffsetCalculatorILi1EjESR_NS0_6memory12LoadWithCastILi1EEENSS_13StoreWithCastILi1EEEEEviT_T0_T2_T3_T4_T5_,(.L_x_18565 - _ZN2at6native27unrolled_elementwise_kernelIZZNS0_73_GLOBAL__N__c8866d80_35_SparseBinaryOpIntersectionKernel_cu_f5210f67_363642_sparse_binary_op_intersection_kernel_implINS2_18CUDAKernelLauncherENS2_36CUDAValueSelectionIntersectionKernelINS2_9LhsProjOpEEElLl0EEEvRNS_6TensorERKS8_SB_RKSt6vectorIlSaIlEERKSt8optionalIS8_ESK_bbENKUlvE3_clEvEUllE_St5arrayIPcLm2EELi4E23TrivialOffsetCalculatorILi1EjESR_NS0_6memory12LoadWithCastILi1EEENSS_13StoreWithCastILi1EEEEEviT_T0_T2_T3_T4_T5_)
        .other          _ZN2at6native27unrolled_elementwise_kernelIZZNS0_73_GLOBAL__N__c8866d80_35_SparseBinaryOpIntersectionKernel_cu_f5210f67_363642_sparse_binary_op_intersection_kernel_implINS2_18CUDAKernelLauncherENS2_36CUDAValueSelectionIntersectionKernelINS2_9LhsProjOpEEElLl0EEEvRNS_6TensorERKS8_SB_RKSt6vectorIlSaIlEERKSt8optionalIS8_ESK_bbENKUlvE3_clEvEUllE_St5arrayIPcLm2EELi4E23TrivialOffsetCalculatorILi1EjESR_NS0_6memory12LoadWithCastILi1EEENSS_13StoreWithCastILi1EEEEEviT_T0_T2_T3_T4_T5_,@"STO_CUDA_ENTRY STV_DEFAULT"
_ZN2at6native27unrolled_elementwise_kernelIZZNS0_73_GLOBAL__N__c8866d80_35_SparseBinaryOpIntersectionKernel_cu_f5210f67_363642_sparse_binary_op_intersection_kernel_implINS2_18CUDAKernelLauncherENS2_36CUDAValueSelectionIntersectionKernelINS2_9LhsProjOpEEElLl0EEEvRNS_6TensorERKS8_SB_RKSt6vectorIlSaIlEERKSt8optionalIS8_ESK_bbENKUlvE3_clEvEUllE_St5arrayIPcLm2EELi4E23TrivialOffsetCalculatorILi1EjESR_NS0_6memory12LoadWithCastILi1EEENSS_13StoreWithCastILi1EEEEEviT_T0_T2_T3_T4_T5_:
.text._ZN2at6native27unrolled_elementwise_kernelIZZNS0_73_GLOBAL__N__c8866d80_35_SparseBinaryOpIntersectionKernel_cu_f5210f67_363642_sparse_binary_op_intersection_kernel_implINS2_18CUDAKernelLauncherENS2_36CUDAValueSelectionIntersectionKernelINS2_9LhsProjOpEEElLl0EEEvRNS_6TensorERKS8_SB_RKSt6vectorIlSaIlEERKSt8optionalIS8_ESK_bbENKUlvE3_clEvEUllE_St5arrayIPcLm2EELi4E23TrivialOffsetCalculatorILi1EjESR_NS0_6memory12LoadWithCastILi1EEENSS_13StoreWithCastILi1EEEEEviT_T0_T2_T3_T4_T5_:
[----:B------:R-:W0:Y:S01]  /*0000*/  LDC R1, c[0x0][0x28] ;  /* 0x00000a00ff017b82 */ /* 0x000e220000000800 */
[----:B------:R-:W1:Y:S07]  /*0010*/  S2R R2, SR_CTAID.X ;  /* 0x0000000000027919 */ /* 0x000e6e0000002500 */
[----:B------:R-:W1:Y:S01]  /*0020*/  LDC R3, c[0x0][0x210] ;  /* 0x00008400ff037b82 */ /* 0x000e620000000800 */
[----:B------:R-:W-:Y:S01]  /*0030*/  ULDC.64 UR36, c[0x0][0x208] ;  /* 0x0000820000247ab9 */ /* 0x000fe20000000a00 */
[----:B------:R-:W-:Y:S01]  /*0040*/  BSSY B6, `(.L_x_4549) ;  /* 0x00000f4000067945 */ /* 0x000fe20003800000 */
[----:B------:R-:W2:Y:S01]  /*0050*/  S2R R27, SR_TID.X ;  /* 0x00000000001b7919 */ /* 0x000ea20000002100 */
[----:B------:R-:W-:-:S02]  /*0060*/  CS2R R24, SRZ ;  /* 0x0000000000187805 */ /* 0x000fc4000001ff00 */
[----:B------:R-:W-:Y:S02]  /*0070*/  CS2R R22, SRZ ;  /* 0x0000000000167805 */ /* 0x000fe4000001ff00 */
[----:B------:R-:W3:Y:S01]  /*0080*/  LDC.U8 R28, c[0x0][0x284] ;  /* 0x0000a100ff1c7b82 */ /* 0x000ee20000000000 */
[----:B-1----:R-:W-:-:S05]  /*0090*/  IMAD R26, R2, -0x200, R3 ;  /* 0xfffffe00021a7824 */ /* 0x002fca00078e0203 */
[----:B--2---:R-:W-:-:S13]  /*00a0*/  ISETP.GE.AND P0, PT, R27, R26, PT ;  /* 0x0000001a1b00720c */ /* 0x004fda0003f06270 */
[----:B0--3--:R-:W-:Y:S05]  /*00b0*/  @P0 BRA `(.L_x_4550) ;  /* 0x0000000c00b00947 */ /* 0x009fea0003800000 */
[----:B------:R-:W0:Y:S01]  /*00c0*/  LDC.64 R4, c[0x0][0x278] ;  /* 0x00009e00ff047b82 */ /* 0x000e220000000a00 */
[----:B------:R-:W-:Y:S01]  /*00d0*/  PRMT R0, R28, 0x9910, RZ ;  /* 0x000099101c007816 */ /* 0x000fe200000000ff */
[----:B------:R-:W-:Y:S01]  /*00e0*/  IMAD R27, R2, 0x200, R27 ;  /* 0x00000200021b7824 */ /* 0x000fe200078e021b */
[----:B------:R-:W-:Y:S02]  /*00f0*/  ULDC UR4, c[0x0][0x288] ;  /* 0x0000a20000047ab9 */ /* 0x000fe40000000800 */
[----:B------:R-:W-:Y:S01]  /*0100*/  ISETP.GT.AND P0, PT, R0, 0x9, PT ;  /* 0x000000090000780c */ /* 0x000fe20003f04270 */
[----:B------:R-:W-:-:S05]  /*0110*/  IMAD R27, R27, UR4, RZ ;  /* 0x000000041b1b7c24 */ /* 0x000fca000f8e02ff */
[----:B0-----:R-:W-:-:S05]  /*0120*/  IADD3 R4, P1, R27, R4, RZ ;  /* 0x000000041b047210 */ /* 0x001fca0007f3e0ff */
[----:B------:R-:W-:Y:S02]  /*0130*/  IMAD.X R5, RZ, RZ, R5, P1 ;  /* 0x000000ffff057224 */ /* 0x000fe400008e0605 */
[----:B------:R-:W-:Y:S06]  /*0140*/  @P0 BRA `(.L_x_4551) ;  /* 0x0000000000e40947 */ /* 0x000fec0003800000 */
        /* <DEDUP_REMOVED lines=11> */
.L_x_4554:
[----:B------:R1:W5:Y:S01]  /*0200*/  LDG.E.U8 R22, desc[UR36][R4.64] ;  /* 0x0000002404167981 */ /* 0x000362000c1e1100 */
[----:B------:R-:W-:Y:S01]  /*0210*/  IMAD.MOV.U32 R23, RZ, RZ, RZ ;  /* 0x000000ffff177224 */ /* 0x000fe200078e00ff */
[----:B------:R-:W-:Y:S06]  /*0220*/  BRA `(.L_x_4556) ;  /* 0x0000000c004c7947 */ /* 0x000fec0003800000 */
.L_x_4553:
        /* <DEDUP_REMOVED lines=8> */
.L_x_4558:
[----:B------:R-:W2:Y:S02]  /*02b0*/  LDG.E R22, desc[UR36][R4.64] ;  /* 0x0000002404167981 */ /* 0x000ea4000c1e1900 */
[----:B--2---:R-:W-:Y:S01]  /*02c0*/  SHF.R.S32.HI R23, RZ, 0x1f, R22 ;  /* 0x0000001fff177819 */ /* 0x004fe20000011416 */
[----:B------:R-:W-:Y:S06]  /*02d0*/  BRA `(.L_x_4556) ;  /* 0x0000000c00207947 */ /* 0x000fec0003800000 */
.L_x_4557:
[----:B------:R-:W2:Y:S02]  /*02e0*/  LDG.E.S16 R22, desc[UR36][R4.64] ;  /* 0x0000002404167981 */ /* 0x000ea4000c1e1700 */
[----:B--2---:R-:W-:Y:S01]  /*02f0*/  SHF.R.S32.HI R23, RZ, 0x1f, R22 ;  /* 0x0000001fff177819 */ /* 0x004fe20000011416 */
[----:B------:R-:W-:Y:S06]  /*0300*/  BRA `(.L_x_4556) ;  /* 0x0000000c00147947 */ /* 0x000fec0003800000 */
.L_x_4552:
        /* <DEDUP_REMOVED lines=9> */
.L_x_4560:
[----:B------:R-:W2:Y:S02]  /*03a0*/  LDG.E.U16 R4, desc[UR36][R4.64] ;  /* 0x0000002404047981 */ /* 0x000ea4000c1e1500 */
[----:B--2---:R-:W-:-:S06]  /*03b0*/  HADD2.F32 R22, -RZ, R4.H0_H0 ;  /* 0x20000004ff167230 */ /* 0x004fcc0000004100 */
[----:B------:R-:W0:Y:S01]  /*03c0*/  F2I.S64.TRUNC R22, R22 ;  /* 0x0000001600167311 */ /* 0x000e22000020d900 */
[----:B------:R-:W-:Y:S05]  /*03d0*/  BRA `(.L_x_4556) ;  /* 0x0000000800e07947 */ /* 0x000fea0003800000 */
.L_x_4559:
        /* <DEDUP_REMOVED lines=9> */
.L_x_4562:
[----:B------:R-:W2:Y:S02]  /*0470*/  LDG.E.U16 R4, desc[UR36][R4.64] ;  /* 0x0000002404047981 */ /* 0x000ea4000c1e1500 */
[----:B--2---:R-:W-:-:S06]  /*0480*/  HADD2.F32 R22, -RZ, R4.H0_H0 ;  /* 0x20000004ff167230 */ /* 0x004fcc0000004100 */
[----:B------:R-:W4:Y:S01]  /*0490*/  F2I.S64.TRUNC R22, R22 ;  /* 0x0000001600167311 */ /* 0x000f22000020d900 */
[----:B------:R-:W-:Y:S05]  /*04a0*/  BRA `(.L_x_4556) ;  /* 0x0000000800ac7947 */ /* 0x000fea0003800000 */
.L_x_4561:
[----:B------:R-:W2:Y:S02]  /*04b0*/  LDG.E.64 R4, desc[UR36][R4.64] ;  /* 0x0000002404047981 */ /* 0x000ea4000c1e1b00 */
[----:B--2---:R2:W3:Y:S01]  /*04c0*/  F2I.S64.F64.TRUNC R22, R4 ;  /* 0x0000000400167311 */ /* 0x0044e2000030d900 */
[----:B------:R-:W-:Y:S05]  /*04d0*/  BRA `(.L_x_4556) ;  /* 0x0000000800a07947 */ /* 0x000fea0003800000 */
.L_x_4551:
        /* <DEDUP_REMOVED lines=13> */
.L_x_4565:
[----:B------:R-:W2:Y:S02]  /*05b0*/  LDG.E.64 R4, desc[UR36][R4.64] ;  /* 0x0000002404047981 */ /* 0x000ea4000c1e1b00 */
[----:B--2---:R0:W1:Y:S01]  /*05c0*/  F2I.S64.F64.TRUNC R22, R4 ;  /* 0x0000000400167311 */ /* 0x004062000030d900 */
[----:B------:R-:W-:Y:S05]  /*05d0*/  BRA `(.L_x_4556) ;  /* 0x0000000800607947 */ /* 0x000fea0003800000 */
.L_x_4564:
        /* <DEDUP_REMOVED lines=24> */
[----:B------:R-:W-:-:S04]  /*0760*/  LOP3.LUT R7, R7, 0x80000000, R0, 0xf8, !PT ;  /* 0x8000000007077812 */ /* 0x000fc800078ef800 */
[----:B------:R0:W1:Y:S01]  /*0770*/  F2I.S64.TRUNC R22, R7 ;  /* 0x0000000700167311 */ /* 0x000062000020d900 */
[----:B------:R-:W-:Y:S05]  /*0780*/  BRA `(.L_x_4556) ;  /* 0x0000000400f47947 */ /* 0x000fea0003800000 */
.L_x_4567:
[----:B------:R-:W2:Y:S02]  /*0790*/  LDG.E.U8 R4, desc[UR36][R4.64] ;  /* 0x0000002404047981 */ /* 0x000ea4000c1e1100 */
[----:B--2---:R-:W-:-:S05]  /*07a0*/  IMAD.SHL.U32 R0, R4, 0x2000000, RZ ;  /* 0x0200000004007824 */ /* 0x004fca00078e00ff */
[----:B------:R-:W-:-:S13]  /*07b0*/  ISETP.GE.U32.AND P0, PT, R0, 0x8000000, PT ;  /* 0x080000000000780c */ /* 0x000fda0003f06070 */
[C---:B------:R-:W-:Y:S02]  /*07c0*/  @P0 IMAD.SHL.U32 R3, R4.reuse, 0x200000, RZ ;  /* 0x0020000004030824 */ /* 0x040fe400078e00ff */
[----:B------:R-:W-:-:S03]  /*07d0*/  @!P0 IMAD.SHL.U32 R0, R4, 0x100, RZ ;  /* 0x0000010004008824 */ /* 0x000fc600078e00ff */
[----:B------:R-:W-:Y:S02]  /*07e0*/  @P0 LOP3.LUT R3, R3, 0xfe00000, RZ, 0xc0, !PT ;  /* 0x0fe0000003030812 */ /* 0x000fe400078ec0ff */
[----:B------:R-:W-:Y:S02]  /*07f0*/  @!P0 LOP3.LUT R0, R0, 0x7f00, RZ, 0xc0, !PT ;  /* 0x00007f0000008812 */ /* 0x000fe400078ec0ff */
[----:B------:R-:W-:Y:S02]  /*0800*/  @P0 LOP3.LUT R3, R3, 0x70000000, RZ, 0xfc, !PT ;  /* 0x7000000003030812 */ /* 0x000fe400078efcff */
[----:B------:R-:W-:-:S03]  /*0810*/  @!P0 LOP3.LUT R0, R0, 0x3f000000, RZ, 0xfc, !PT ;  /* 0x3f00000000008812 */ /* 0x000fc600078efcff */
[----:B------:R-:W-:Y:S02]  /*0820*/  @P0 FMUL.FTZ R3, R3, 1.9259299443872358531e-34 ;  /* 0x0780000003030820 */ /* 0x000fe40000410000 */
[----:B------:R-:W-:Y:S01]  /*0830*/  @!P0 FADD.FTZ R3, R0, -0.5 ;  /* 0xbf00000000038421 */ /* 0x000fe20000010000 */
[----:B------:R-:W-:-:S05]  /*0840*/  IMAD.SHL.U32 R0, R4, 0x1000000, RZ ;  /* 0x0100000004007824 */ /* 0x000fca00078e00ff */
[----:B------:R-:W-:-:S04]  /*0850*/  LOP3.LUT R0, R3, 0x80000000, R0, 0xf8, !PT ;  /* 0x8000000003007812 */ /* 0x000fc800078ef800 */
[----:B------:R0:W1:Y:S01]  /*0860*/  F2I.S64.TRUNC R22, R0 ;  /* 0x0000000000167311 */ /* 0x000062000020d900 */
[----:B------:R-:W-:Y:S05]  /*0870*/  BRA `(.L_x_4556) ;  /* 0x0000000400b87947 */ /* 0x000fea0003800000 */
.L_x_4566:
[----:B------:R-:W2:Y:S02]  /*0880*/  LDG.E.U16 R22, desc[UR36][R4.64] ;  /* 0x0000002404167981 */ /* 0x000ea4000c1e1500 */
[----:B--2---:R-:W-:-:S06]  /*0890*/  IMAD.U32 R22, R22, 0x10000, RZ ;  /* 0x0001000016167824 */ /* 0x004fcc00078e00ff */
[----:B------:R-:W0:Y:S01]  /*08a0*/  F2I.S64.TRUNC R22, R22 ;  /* 0x0000001600167311 */ /* 0x000e22000020d900 */
[----:B------:R-:W-:Y:S05]  /*08b0*/  BRA `(.L_x_4556) ;  /* 0x0000000400a87947 */ /* 0x000fea0003800000 */
.L_x_4563:
        /* <DEDUP_REMOVED lines=11> */
.L_x_4570:
        /* <DEDUP_REMOVED lines=21> */
.L_x_4574:
[----:B------:R-:W-:Y:S05]  /*0ac0*/  BSYNC B1 ;  /* 0x0000000000017941 */ /* 0x000fea0003800000 */
.L_x_4573:
[----:B------:R-:W-:Y:S01]  /*0ad0*/  IMAD.SHL.U32 R3, R3, 0x100000, RZ ;  /* 0x0010000003037824 */ /* 0x000fe200078e00ff */
[----:B------:R-:W-:-:S04]  /*0ae0*/  LEA R5, R0, 0x3b800000, 0x17 ;  /* 0x3b80000000057811 */ /* 0x000fc800078eb8ff */
[----:B------:R-:W-:-:S07]  /*0af0*/  LOP3.LUT R22, R5, R3, R22, 0xfe, !PT ;  /* 0x0000000305167212 */ /* 0x000fce00078efe16 */
.L_x_4572:
[----:B------:R-:W-:Y:S05]  /*0b00*/  BSYNC B0 ;  /* 0x0000000000007941 */ /* 0x000fea0003800000 */
.L_x_4571:
[----:B------:R-:W0:Y:S01]  /*0b10*/  F2I.S64.TRUNC R22, R22 ;  /* 0x0000001600167311 */ /* 0x000e22000020d900 */
[----:B------:R-:W-:Y:S05]  /*0b20*/  BRA `(.L_x_4556) ;  /* 0x00000004000c7947 */ /* 0x000fea0003800000 */
.L_x_4569:
        /* <DEDUP_REMOVED lines=21> */
.L_x_4578:
[----:B------:R-:W-:Y:S05]  /*0c80*/  BSYNC B1 ;  /* 0x0000000000017941 */ /* 0x000fea0003800000 */
.L_x_4577:
[----:B------:R-:W-:Y:S01]  /*0c90*/  IMAD.SHL.U32 R3, R3, 0x200000, RZ ;  /* 0x0020000003037824 */ /* 0x000fe200078e00ff */
[----:B------:R-:W-:-:S04]  /*0ca0*/  LEA R5, R0, 0x37800000, 0x17 ;  /* 0x3780000000057811 */ /* 0x000fc800078eb8ff */
[----:B------:R-:W-:-:S07]  /*0cb0*/  LOP3.LUT R22, R5, R3, R22, 0xfe, !PT ;  /* 0x0000000305167212 */ /* 0x000fce00078efe16 */
.L_x_4576:
[----:B------:R-:W-:Y:S05]  /*0cc0*/  BSYNC B0 ;  /* 0x0000000000007941 */ /* 0x000fea0003800000 */
.L_x_4575:
[----:B------:R-:W0:Y:S01]  /*0cd0*/  F2I.S64.TRUNC R22, R22 ;  /* 0x0000001600167311 */ /* 0x000e22000020d900 */
[----:B------:R-:W-:Y:S05]  /*0ce0*/  BRA `(.L_x_4556) ;  /* 0x00000000009c7947 */ /* 0x000fea0003800000 */
.L_x_4568:
        /* <DEDUP_REMOVED lines=12> */
[----:B------:R-:W-:Y:S02]  /*0db0*/  @!P0 IMAD.MOV.U32 R22, RZ, RZ, 0x7f800001 ;  /* 0x7f800001ff168424 */ /* 0x000fe400078e00ff */
[----:B------:R-:W-:-:S07]  /*0dc0*/  @P0 IMAD.SHL.U32 R22, R4, 0x800000, RZ ;  /* 0x0080000004160824 */ /* 0x000fce00078e00ff */
.L_x_4582:
[----:B------:R-:W-:Y:S05]  /*0dd0*/  BSYNC B0 ;  /* 0x0000000000007941 */ /* 0x000fea0003800000 */
.L_x_4581:
[----:B------:R-:W0:Y:S01]  /*0de0*/  F2I.S64.TRUNC R22, R22 ;  /* 0x0000001600167311 */ /* 0x000e22000020d900 */
[----:B------:R-:W-:Y:S05]  /*0df0*/  BRA `(.L_x_4556) ;  /* 0x0000000000587947 */ /* 0x000fea0003800000 */
.L_x_4555:
[----:B------:R-:W-:Y:S01]  /*0e00*/  MOV R0, 0x100 ;  /* 0x0000010000007802 */ /* 0x000fe20000000f00 */
[----:B------:R-:W-:Y:S01]  /*0e10*/  ULDC.64 UR4, c[0x4][0xf0] ;  /* 0x01003c0000047ab9 */ /* 0x000fe20000000a00 */
[----:B------:R-:W-:Y:S01]  /*0e20*/  ULDC.64 UR6, c[0x4][0x0] ;  /* 0x0100000000067ab9 */ /* 0x000fe20000000a00 */
[----:B------:R-:W-:Y:S01]  /*0e30*/  IMAD.U32 R4, RZ, RZ, UR4 ;  /* 0x00000004ff047e24 */ /* 0x000fe2000f8e00ff */
[----:B------:R0:W1:Y:S01]  /*0e40*/  LDC.64 R14, c[0x4][R0] ;  /* 0x01000000000e7b82 */ /* 0x0000620000000a00 */
[----:B------:R-:W-:Y:S01]  /*0e50*/  IMAD.U32 R5, RZ, RZ, UR5 ;  /* 0x00000005ff057e24 */ /* 0x000fe2000f8e00ff */
[----:B------:R-:W-:Y:S01]  /*0e60*/  ULDC.64 UR4, c[0x4][0xf8] ;  /* 0x01003e0000047ab9 */ /* 0x000fe20000000a00 */
[----:B------:R-:W-:Y:S02]  /*0e70*/  IMAD.U32 R10, RZ, RZ, UR6 ;  /* 0x00000006ff0a7e24 */ /* 0x000fe4000f8e00ff */
[----:B------:R-:W-:Y:S02]  /*0e80*/  IMAD.U32 R6, RZ, RZ, UR4 ;  /* 0x00000004ff067e24 */ /* 0x000fe4000f8e00ff */
[----:B------:R-:W-:-:S02]  /*0e90*/  IMAD.U32 R7, RZ, RZ, UR5 ;  /* 0x00000005ff077e24 */ /* 0x000fc4000f8e00ff */
[----:B------:R-:W-:Y:S02]  /*0ea0*/  IMAD.U32 R11, RZ, RZ, UR7 ;  /* 0x00000007ff0b7e24 */ /* 0x000fe4000f8e00ff */
[----:B------:R-:W-:Y:S02]  /*0eb0*/  IMAD.MOV.U32 R8, RZ, RZ, 0x4e ;  /* 0x0000004eff087424 */ /* 0x000fe400078e00ff */
[----:B------:R-:W-:Y:S02]  /*0ec0*/  IMAD.MOV.U32 R12, RZ, RZ, 0x1 ;  /* 0x00000001ff0c7424 */ /* 0x000fe400078e00ff */
[----:B0-----:R-:W-:-:S07]  /*0ed0*/  IMAD.MOV.U32 R13, RZ, RZ, RZ ;  /* 0x000000ffff0d7224 */ /* 0x001fce00078e00ff */
[----:B------:R-:W-:-:S07]  /*0ee0*/  LEPC R20, `(.L_x_4583) ;  /* 0x000000001014794e */ /* 0x000fce0000000000 */
[----:B-1----:R-:W-:Y:S05]  /*0ef0*/  CALL.ABS.NOINC R14 ;  /* 0x000000000e007343 */ /* 0x002fea0003c00000 */
.L_x_4583:
[----:B------:R-:W-:Y:S01]  /*0f00*/  CS2R R22, SRZ ;  /* 0x0000000000167805 */ /* 0x000fe2000001ff00 */
[----:B------:R-:W-:Y:S06]  /*0f10*/  BRA `(.L_x_4556) ;  /* 0x0000000000107947 */ /* 0x000fec0003800000 */
.L_x_4580:
[----:B------:R0:W5:Y:S01]  /*0f20*/  LDG.E.64 R22, desc[UR36][R4.64] ;  /* 0x0000002404167981 */ /* 0x000162000c1e1b00 */
[----:B------:R-:W-:Y:S05]  /*0f30*/  BRA `(.L_x_4556) ;  /* 0x0000000000087947 */ /* 0x000fea0003800000 */
.L_x_4579:
[----:B------:R0:W5:Y:S01]  /*0f40*/  LDG.E R22, desc[UR36][R4.64] ;  /* 0x0000002404167981 */ /* 0x000162000c1e1900 */
[----:B------:R-:W-:-:S07]  /*0f50*/  IMAD.MOV.U32 R23, RZ, RZ, RZ ;  /* 0x000000ffff177224 */ /* 0x000fce00078e00ff */
.L_x_4556:
[----:B------:R-:W2:Y:S02]  /*0f60*/  S2R R27, SR_TID.X ;  /* 0x00000000001b7919 */ /* 0x000ea40000002100 */
[----:B--2---:R-:W-:-:S07]  /*0f70*/  VIADD R27, R27, 0x80 ;  /* 0x000000801b1b7836 */ /* 0x004fce0000000000 */
.L_x_4550:
[----:B------:R-:W-:Y:S05]  /*0f80*/  BSYNC B6 ;  /* 0x0000000000067941 */ /* 0x000fea0003800000 */
.L_x_4549:
[----:B------:R-:W-:Y:S01]  /*0f90*/  ISETP.GE.AND P0, PT, R27, R26, PT ;  /* 0x0000001a1b00720c */ /* 0x000fe20003f06270 */
[----:B------:R-:W-:-:S12]  /*0fa0*/  BSSY B6, `(.L_x_4584) ;  /* 0x00000ed000067945 */ /* 0x000fd80003800000 */
[----:B------:R-:W-:Y:S05]  /*0fb0*/  @P0 BRA `(.L_x_4585) ;  /* 0x0000000c00ac0947 */ /* 0x000fea0003800000 */
[----:B01----:R-:W0:Y:S01]  /*0fc0*/  LDC.64 R4, c[0x0][0x278] ;  /* 0x00009e00ff047b82 */ /* 0x003e220000000a00 */
[----:B------:R-:W-:Y:S01]  /*0fd0*/  IMAD R0, R2, 0x200, R27 ;  /* 0x0000020002007824 */ /* 0x000fe200078e021b */
[----:B------:R-:W-:Y:S01]  /*0fe0*/  PRMT R6, R28, 0x9910, RZ ;  /* 0x000099101c067816 */ /* 0x000fe200000000ff */
[----:B------:R-:W-:Y:S02]  /*0ff0*/  ULDC UR4, c[0x0][0x288] ;  /* 0x0000a20000047ab9 */ /* 0x000fe40000000800 */
[----:B------:R-:W-:Y:S02]  /*1000*/  IMAD R3, R0, UR4, RZ ;  /* 0x0000000400037c24 */ /* 0x000fe4000f8e02ff */
[----:B------:R-:W-:-:S05]  /*1010*/  IMAD.MOV.U32 R0, RZ, RZ, R6 ;  /* 0x000000ffff007224 */ /* 0x000fca00078e0006 */
[----:B------:R-:W-:Y:S02]  /*1020*/  ISETP.GT.AND P1, PT, R0, 0x9, PT ;  /* 0x000000090000780c */ /* 0x000fe40003f24270 */
[----:B0-----:R-:W-:-:S05]  /*1030*/  IADD3 R4, P0, R3, R4, RZ ;  /* 0x0000000403047210 */ /* 0x001fca0007f1e0ff */
[----:B------:R-:W-:-:S06]  /*1040*/  IMAD.X R5, RZ, RZ, R5, P0 ;  /* 0x000000ffff057224 */ /* 0x000fcc00000e0605 */
        /* <DEDUP_REMOVED lines=12> */
.L_x_4589:
[----:B------:R0:W5:Y:S01]  /*1110*/  LDG.E.U8 R24, desc[UR36][R4.64] ;  /* 0x0000002404187981 */ /* 0x000162000c1e1100 */
[----:B------:R-:W-:Y:S01]  /*1120*/  IMAD.MOV.U32 R25, RZ, RZ, RZ ;  /* 0x000000ffff197224 */ /* 0x000fe200078e00ff */
[----:B------:R-:W-:Y:S06]  /*1130*/  BRA `(.L_x_4591) ;  /* 0x0000000c00487947 */ /* 0x000fec0003800000 */
.L_x_4588:
        /* <DEDUP_REMOVED lines=8> */
.L_x_4593:
[----:B------:R-:W2:Y:S02]  /*11c0*/  LDG.E R24, desc[UR36][R4.64] ;  /* 0x0000002404187981 */ /* 0x000ea4000c1e1900 */
[----:B--2---:R-:W-:Y:S01]  /*11d0*/  SHF.R.S32.HI R25, RZ, 0x1f, R24 ;  /* 0x0000001fff197819 */ /* 0x004fe20000011418 */
[----:B------:R-:W-:Y:S06]  /*11e0*/  BRA `(.L_x_4591) ;  /* 0x0000000c001c7947 */ /* 0x000fec0003800000 */
.L_x_4592:
[----:B------:R-:W2:Y:S02]  /*11f0*/  LDG.E.S16 R24, desc[UR36][R4.64] ;  /* 0x0000002404187981 */ /* 0x000ea4000c1e1700 */
[----:B--2---:R-:W-:Y:S01]  /*1200*/  SHF.R.S32.HI R25, RZ, 0x1f, R24 ;  /* 0x0000001fff197819 */ /* 0x004fe20000011418 */
[----:B------:R-:W-:Y:S06]  /*1210*/  BRA `(.L_x_4591) ;  /* 0x0000000c00107947 */ /* 0x000fec0003800000 */
.L_x_4587:
        /* <DEDUP_REMOVED lines=9> */
.L_x_4595:
[----:B------:R-:W2:Y:S02]  /*12b0*/  LDG.E.U16 R4, desc[UR36][R4.64] ;  /* 0x0000002404047981 */ /* 0x000ea4000c1e1500 */
[----:B--2---:R-:W-:-:S06]  /*12c0*/  HADD2.F32 R24, -RZ, R4.H0_H0 ;  /* 0x20000004ff187230 */ /* 0x004fcc0000004100 */
[----:B------:R-:W0:Y:S01]  /*12d0*/  F2I.S64.TRUNC R24, R24 ;  /* 0x0000001800187311 */ /* 0x000e22000020d900 */
[----:B------:R-:W-:Y:S05]  /*12e0*/  BRA `(.L_x_4591) ;  /* 0x0000000800dc7947 */ /* 0x000fea0003800000 */
.L_x_4594:
        /* <DEDUP_REMOVED lines=9> */
.L_x_4597:
[----:B------:R-:W2:Y:S02]  /*1380*/  LDG.E.U16 R4, desc[UR36][R4.64] ;  /* 0x0000002404047981 */ /* 0x000ea4000c1e1500 */
[----:B--2---:R-:W-:-:S06]  /*1390*/  HADD2.F32 R24, -RZ, R4.H0_H0 ;  /* 0x20000004ff187230 */ /* 0x004fcc0000004100 */
[----:B------:R-:W0:Y:S01]  /*13a0*/  F2I.S64.TRUNC R24, R24 ;  /* 0x0000001800187311 */ /* 0x000e22000020d900 */
[----:B------:R-:W-:Y:S05]  /*13b0*/  BRA `(.L_x_4591) ;  /* 0x0000000800a87947 */ /* 0x000fea0003800000 */
.L_x_4596:
[----:B------:R-:W2:Y:S02]  /*13c0*/  LDG.E.64 R4, desc[UR36][R4.64] ;  /* 0x0000002404047981 */ /* 0x000ea4000c1e1b00 */
[----:B--2---:R0:W1:Y:S01]  /*13d0*/  F2I.S64.F64.TRUNC R24, R4 ;  /* 0x0000000400187311 */ /* 0x004062000030d900 */
[----:B------:R-:W-:Y:S05]  /*13e0*/  BRA `(.L_x_4591) ;  /* 0x00000008009c7947 */ /* 0x000fea0003800000 */
.L_x_4586:
        /* <DEDUP_REMOVED lines=13> */
.L_x_4600:
[----:B------:R-:W2:Y:S02]  /*14c0*/  LDG.E.64 R4, desc[UR36][R4.64] ;  /* 0x0000002404047981 */ /* 0x000ea4000c1e1b00 */
[----:B--2---:R0:W1:Y:S01]  /*14d0*/  F2I.S64.F64.TRUNC R24, R4 ;  /* 0x0000000400187311 */ /* 0x004062000030d900 */
[----:B------:R-:W-:Y:S05]  /*14e0*/  BRA `(.L_x_4591) ;  /* 0x00000008005c7947 */ /* 0x000fea0003800000 */
.L_x_4599:
        /* <DEDUP_REMOVED lines=27> */
.L_x_4602:
[----:B------:R-:W2:Y:S02]  /*16a0*/  LDG.E.U8 R4, desc[UR36][R4.64] ;  /* 0x0000002404047981 */ /* 0x000ea4000c1e1100 */
[----:B--2---:R-:W-:-:S05]  /*16b0*/  IMAD.SHL.U32 R0, R4, 0x2000000, RZ ;  /* 0x0200000004007824 */ /* 0x004fca00078e00ff */
[----:B------:R-:W-:-:S13]  /*16c0*/  ISETP.GE.U32.AND P0, PT, R0, 0x8000000, PT ;  /* 0x080000000000780c */ /* 0x000fda0003f06070 */
[C---:B------:R-:W-:Y:S02]  /*16d0*/  @!P0 IMAD.SHL.U32 R0, R4.reuse, 0x100, RZ ;  /* 0x0000010004008824 */ /* 0x040fe400078e00ff */
[----:B------:R-:W-:-:S03]  /*16e0*/  @P0 IMAD.SHL.U32 R3, R4, 0x200000, RZ ;  /* 0x0020000004030824 */ /* 0x000fc600078e00ff */
[----:B------:R-:W-:Y:S02]  /*16f0*/  @!P0 LOP3.LUT R0, R0, 0x7f00, RZ, 0xc0, !PT ;  /* 0x00007f0000008812 */ /* 0x000fe400078ec0ff */
[----:B------:R-:W-:Y:S02]  /*1700*/  @P0 LOP3.LUT R3, R3, 0x70000000, RZ, 0xfc, !PT ;  /* 0x7000000003030812 */ /* 0x000fe400078efcff */
[----:B------:R-:W-:-:S03]  /*1710*/  @!P0 LOP3.LUT R0, R0, 0x3f000000, RZ, 0xfc, !PT ;  /* 0x3f00000000008812 */ /* 0x000fc600078efcff */
[----:B------:R-:W-:Y:S02]  /*1720*/  @P0 FMUL.FTZ R3, R3, 1.9259299443872358531e-34 ;  /* 0x0780000003030820 */ /* 0x000fe40000410000 */
[----:B------:R-:W-:Y:S01]  /*1730*/  @!P0 FADD.FTZ R3, R0, -0.5 ;  /* 0xbf00000000038421 */ /* 0x000fe20000010000 */
[----:B------:R-:W-:-:S05]  /*1740*/  IMAD.SHL.U32 R0, R4, 0x1000000, RZ ;  /* 0x0100000004007824 */ /* 0x000fca00078e00ff */
[----:B------:R-:W-:-:S04]  /*1750*/  LOP3.LUT R0, R3, 0x80000000, R0, 0xf8, !PT ;  /* 0x8000000003007812 */ /* 0x000fc800078ef800 */
[----:B------:R2:W0:Y:S01]  /*1760*/  F2I.S64.TRUNC R24, R0 ;  /* 0x0000000000187311 */ /* 0x000422000020d900 */
[----:B------:R-:W-:Y:S05]  /*1770*/  BRA `(.L_x_4591) ;  /* 0x0000000400b87947 */ /* 0x000fea0003800000 */
.L_x_4601:
[----:B------:R-:W2:Y:S02]  /*1780*/  LDG.E.U16 R24, desc[UR36][R4.64] ;  /* 0x0000002404187981 */ /* 0x000ea4000c1e1500 */
[----:B--2---:R-:W-:-:S06]  /*1790*/  IMAD.U32 R24, R24, 0x10000, RZ ;  /* 0x0001000018187824 */ /* 0x004fcc00078e00ff */
[----:B------:R-:W0:Y:S01]  /*17a0*/  F2I.S64.TRUNC R24, R24 ;  /* 0x0000001800187311 */ /* 0x000e22000020d900 */
[----:B------:R-:W-:Y:S05]  /*17b0*/  BRA `(.L_x_4591) ;  /* 0x0000000400a87947 */ /* 0x000fea0003800000 */
.L_x_4598:
        /* <DEDUP_REMOVED lines=11> */
.L_x_4605:
        /* <DEDUP_REMOVED lines=21> */
.L_x_4609:
[----:B------:R-:W-:Y:S05]  /*19c0*/  BSYNC B1 ;  /* 0x0000000000017941 */ /* 0x000fea0003800000 */
.L_x_4608:
[----:B------:R-:W-:Y:S01]  /*19d0*/  IMAD.SHL.U32 R3, R3, 0x100000, RZ ;  /* 0x0010000003037824 */ /* 0x000fe200078e00ff */
[----:B------:R-:W-:-:S04]  /*19e0*/  LEA R5, R0, 0x3b800000, 0x17 ;  /* 0x3b80000000057811 */ /* 0x000fc800078eb8ff */
[----:B------:R-:W-:-:S07]  /*19f0*/  LOP3.LUT R24, R5, R3, R24, 0xfe, !PT ;  /* 0x0000000305187212 */ /* 0x000fce00078efe18 */
.L_x_4607:
[----:B------:R-:W-:Y:S05]  /*1a00*/  BSYNC B0 ;  /* 0x0000000000007941 */ /* 0x000fea0003800000 */
.L_x_4606:
[----:B------:R-:W0:Y:S01]  /*1a10*/  F2I.S64.TRUNC R24, R24 ;  /* 0x0000001800187311 */ /* 0x000e22000020d900 */
[----:B------:R-:W-:Y:S05]  /*1a20*/  BRA `(.L_x_4591) ;  /* 0x00000004000c7947 */ /* 0x000fea0003800000 */
.L_x_4604:
        /* <DEDUP_REMOVED lines=21> */
.L_x_4613:
[----:B------:R-:W-:Y:S05]  /*1b80*/  BSYNC B1 ;  /* 0x0000000000017941 */ /* 0x000fea0003800000 */
.L_x_4612:
[----:B------:R-:W-:Y:S01]  /*1b90*/  IMAD.SHL.U32 R3, R3, 0x200000, RZ ;  /* 0x0020000003037824 */ /* 0x000fe200078e00ff */
[----:B------:R-:W-:-:S04]  /*1ba0*/  LEA R5, R0, 0x37800000, 0x17 ;  /* 0x3780000000057811 */ /* 0x000fc800078eb8ff */
[----:B------:R-:W-:-:S07]  /*1bb0*/  LOP3.LUT R24, R5, R3, R24, 0xfe, !PT ;  /* 0x0000000305187212 */ /* 0x000fce00078efe18 */
.L_x_4611:
[----:B------:R-:W-:Y:S05]  /*1bc0*/  BSYNC B0 ;  /* 0x0000000000007941 */ /* 0x000fea0003800000 */
.L_x_4610:
[----:B------:R-:W0:Y:S01]  /*1bd0*/  F2I.S64.TRUNC R24, R24 ;  /* 0x0000001800187311 */ /* 0x000e22000020d900 */
[----:B------:R-:W-:Y:S05]  /*1be0*/  BRA `(.L_x_4591) ;  /* 0x00000000009c7947 */ /* 0x000fea0003800000 */
.L_x_4603:
        /* <DEDUP_REMOVED lines=14> */
.L_x_4617:
[----:B------:R-:W-:Y:S05]  /*1cd0*/  BSYNC B0 ;  /* 0x0000000000007941 */ /* 0x000fea0003800000 */
.L_x_4616:
[----:B------:R-:W0:Y:S01]  /*1ce0*/  F2I.S64.TRUNC R24, R24 ;  /* 0x0000001800187311 */ /* 0x000e22000020d900 */
[----:B------:R-:W-:Y:S05]  /*1cf0*/  BRA `(.L_x_4591) ;  /* 0x0000000000587947 */ /* 0x000fea0003800000 */
.L_x_4590:
        /* <DEDUP_REMOVED lines=15> */
[----:B-1-345:R-:W-:Y:S05]  /*1df0*/  CALL.ABS.NOINC R14 ;  /* 0x000000000e007343 */ /* 0x03afea0003c00000 */
.L_x_4618:
[----:B------:R-:W-:Y:S01]  /*1e00*/  CS2R R24, SRZ ;  /* 0x0000000000187805 */ /* 0x000fe2000001ff00 */
[----:B------:R-:W-:Y:S06]  /*1e10*/  BRA `(.L_x_4591) ;  /* 0x0000000000107947 */ /* 0x000fec0003800000 */
.L_x_4615:
[----:B------:R0:W5:Y:S01]  /*1e20*/  LDG.E.64 R24, desc[UR36][R4.64] ;  /* 0x0000002404187981 */ /* 0x000162000c1e1b00 */
[----:B------:R-:W-:Y:S05]  /*1e30*/  BRA `(.L_x_4591) ;  /* 0x0000000000087947 */ /* 0x000fea0003800000 */
.L_x_4614:
[----:B------:R0:W5:Y:S01]  /*1e40*/  LDG.E R24, desc[UR36][R4.64] ;  /* 0x0000002404187981 */ /* 0x000162000c1e1900 */
[----:B------:R-:W-:-:S07]  /*1e50*/  IMAD.MOV.U32 R25, RZ, RZ, RZ ;  /* 0x000000ffff197224 */ /* 0x000fce00078e00ff */
.L_x_4591:
[----:B------:R-:W-:-:S07]  /*1e60*/  VIADD R27, R27, 0x80 ;  /* 0x000000801b1b7836 */ /* 0x000fce0000000000 */
.L_x_4585:
[----:B------:R-:W-:Y:S05]  /*1e70*/  BSYNC B6 ;  /* 0x0000000000067941 */ /* 0x000fea0003800000 */
.L_x_4584:
[----:B------:R-:W-:Y:S01]  /*1e80*/  ISETP.GE.AND P0, PT, R27, R26, PT ;  /* 0x0000001a1b00720c */ /* 0x000fe20003f06270 */
[----:B------:R-:W-:Y:S01]  /*1e90*/  BSSY B6, `(.L_x_4619) ;  /* 0x00000ef000067945 */ /* 0x000fe20003800000 */
[----:B------:R-:W-:Y:S02]  /*1ea0*/  CS2R R18, SRZ ;  /* 0x0000000000127805 */ /* 0x000fe4000001ff00 */
[----:B------:R-:W-:-:S09]  /*1eb0*/  CS2R R16, SRZ ;  /* 0x0000000000107805 */ /* 0x000fd2000001ff00 */
[----:B------:R-:W-:Y:S05]  /*1ec0*/  @P0 BRA `(.L_x_4620) ;  /* 0x0000000c00ac0947 */ /* 0x000fea0003800000 */
[----:B01----:R-:W0:Y:S01]  /*1ed0*/  LDC.64 R4, c[0x0][0x278] ;  /* 0x00009e00ff047b82 */ /* 0x003e220000000a00 */
[----:B--2---:R-:W-:Y:S01]  /*1ee0*/  IMAD R0, R2, 0x200, R27 ;  /* 0x0000020002007824 */ /* 0x004fe200078e021b */
        /* <DEDUP_REMOVED lines=19> */
.L_x_4624:
[----:B------:R0:W5:Y:S01]  /*2020*/  LDG.E.U8 R16, desc[UR36][R4.64] ;  /* 0x0000002404107981 */ /* 0x000162000c1e1100 */
[----:B------:R-:W-:Y:S01]  /*2030*/  IMAD.MOV.U32 R17, RZ, RZ, RZ ;  /* 0x000000ffff117224 */ /* 0x000fe200078e00ff */
[----:B------:R-:W-:Y:S06]  /*2040*/  BRA `(.L_x_4626) ;  /* 0x0000000c00487947 */ /* 0x000fec0003800000 */
.L_x_4623:
        /* <DEDUP_REMOVED lines=8> */
.L_x_4628:
[----:B------:R-:W2:Y:S02]  /*20d0*/  LDG.E R16, desc[UR36][R4.64] ;  /* 0x0000002404107981 */ /* 0x000ea4000c1e1900 */
[----:B--2---:R-:W-:Y:S01]  /*20e0*/  SHF.R.S32.HI R17, RZ, 0x1f, R16 ;  /* 0x0000001fff117819 */ /* 0x004fe20000011410 */
[----:B------:R-:W-:Y:S06]  /*20f0*/  BRA `(.L_x_4626) ;  /* 0x0000000c001c7947 */ /* 0x000fec0003800000 */
.L_x_4627:
[----:B------:R-:W2:Y:S02]  /*2100*/  LDG.E.S16 R16, desc[UR36][R4.64] ;  /* 0x0000002404107981 */ /* 0x000ea4000c1e1700 */
[----:B--2---:R-:W-:Y:S01]  /*2110*/  SHF.R.S32.HI R17, RZ, 0x1f, R16 ;  /* 0x0000001fff117819 */ /* 0x004fe20000011410 */
[----:B------:R-:W-:Y:S06]  /*2120*/  BRA `(.L_x_4626) ;  /* 0x0000000c00107947 */ /* 0x000fec0003800000 */
.L_x_4622:
        /* <DEDUP_REMOVED lines=9> */
.L_x_4630:
[----:B------:R-:W2:Y:S02]  /*21c0*/  LDG.E.U16 R4, desc[UR36][R4.64] ;  /* 0x0000002404047981 */ /* 0x000ea4000c1e1500 */
[----:B--2---:R-:W-:-:S06]  /*21d0*/  HADD2.F32 R16, -RZ, R4.H0_H0 ;  /* 0x20000004ff107230 */ /* 0x004fcc0000004100 */
[----:B------:R-:W0:Y:S01]  /*21e0*/  F2I.S64.TRUNC R16, R16 ;  /* 0x0000001000107311 */ /* 0x000e22000020d900 */
[----:B------:R-:W-:Y:S05]  /*21f0*/  BRA `(.L_x_4626) ;  /* 0x0000000800dc7947 */ /* 0x000fea0003800000 */
.L_x_4629:
        /* <DEDUP_REMOVED lines=9> */
.L_x_4632:
[----:B------:R-:W2:Y:S02]  /*2290*/  LDG.E.U16 R4, desc[UR36][R4.64] ;  /* 0x0000002404047981 */ /* 0x000ea4000c1e1500 */
[----:B--2---:R-:W-:-:S06]  /*22a0*/  HADD2.F32 R16, -RZ, R4.H0_H0 ;  /* 0x20000004ff107230 */ /* 0x004fcc0000004100 */
[----:B------:R-:W0:Y:S01]  /*22b0*/  F2I.S64.TRUNC R16, R16 ;  /* 0x0000001000107311 */ /* 0x000e22000020d900 */
[----:B------:R-:W-:Y:S05]  /*22c0*/  BRA `(.L_x_4626) ;  /* 0x0000000800a87947 */ /* 0x000fea0003800000 */
.L_x_4631:
[----:B------:R-:W2:Y:S02]  /*22d0*/  LDG.E.64 R4, desc[UR36][R4.64] ;  /* 0x0000002404047981 */ /* 0x000ea4000c1e1b00 */
[----:B--2---:R0:W1:Y:S01]  /*22e0*/  F2I.S64.F64.TRUNC R16, R4 ;  /* 0x0000000400107311 */ /* 0x004062000030d900 */
[----:B------:R-:W-:Y:S05]  /*22f0*/  BRA `(.L_x_4626) ;  /* 0x00000008009c7947 */ /* 0x000fea0003800000 */
.L_x_4621:
        /* <DEDUP_REMOVED lines=13> */
.L_x_4635:
[----:B------:R-:W2:Y:S02]  /*23d0*/  LDG.E.64 R4, desc[UR36][R4.64] ;  /* 0x0000002404047981 */ /* 0x000ea4000c1e1b00 */
[----:B--2---:R0:W1:Y:S01]  /*23e0*/  F2I.S64.F64.TRUNC R16, R4 ;  /* 0x0000000400107311 */ /* 0x004062000030d900 */
[----:B------:R-:W-:Y:S05]  /*23f0*/  BRA `(.L_x_4626) ;  /* 0x00000008005c7947 */ /* 0x000fea0003800000 */
.L_x_4634:
        /* <DEDUP_REMOVED lines=27> */
.L_x_4637:
        /* <DEDUP_REMOVED lines=14> */
.L_x_4636:
[----:B------:R-:W2:Y:S02]  /*2690*/  LDG.E.U16 R16, desc[UR36][R4.64] ;  /* 0x0000002404107981 */ /* 0x000ea4000c1e1500 */
[----:B--2---:R-:W-:-:S06]  /*26a0*/  IMAD.U32 R16, R16, 0x10000, RZ ;  /* 0x0001000010107824 */ /* 0x004fcc00078e00ff */
[----:B------:R-:W0:Y:S01]  /*26b0*/  F2I.S64.TRUNC R16, R16 ;  /* 0x0000001000107311 */ /* 0x000e22000020d900 */
[----:B------:R-:W-:Y:S05]  /*26c0*/  BRA `(.L_x_4626) ;  /* 0x0000000400a87947 */ /* 0x000fea0003800000 */
.L_x_4633:
        /* <DEDUP_REMOVED lines=11> */
.L_x_4640:
        /* <DEDUP_REMOVED lines=21> */
.L_x_4644:
[----:B------:R-:W-:Y:S05]  /*28d0*/  BSYNC B1 ;  /* 0x0000000000017941 */ /* 0x000fea0003800000 */
.L_x_4643:
[----:B------:R-:W-:Y:S01]  /*28e0*/  IMAD.SHL.U32 R3, R3, 0x100000, RZ ;  /* 0x0010000003037824 */ /* 0x000fe200078e00ff */
[----:B------:R-:W-:-:S04]  /*28f0*/  LEA R5, R0, 0x3b800000, 0x17 ;  /* 0x3b80000000057811 */ /* 0x000fc800078eb8ff */
[----:B------:R-:W-:-:S07]  /*2900*/  LOP3.LUT R16, R5, R3, R16, 0xfe, !PT ;  /* 0x0000000305107212 */ /* 0x000fce00078efe10 */
.L_x_4642:
[----:B------:R-:W-:Y:S05]  /*2910*/  BSYNC B0 ;  /* 0x0000000000007941 */ /* 0x000fea0003800000 */
.L_x_4641:
[----:B------:R-:W1:Y:S01]  /*2920*/  F2I.S64.TRUNC R16, R16 ;  /* 0x0000001000107311 */ /* 0x000e62000020d900 */
[----:B------:R-:W-:Y:S05]  /*2930*/  BRA `(.L_x_4626) ;  /* 0x00000004000c7947 */ /* 0x000fea0003800000 */
.L_x_4639:
        /* <DEDUP_REMOVED lines=21> */
.L_x_4648:
[----:B------:R-:W-:Y:S05]  /*2a90*/  BSYNC B1 ;  /* 0x0000000000017941 */ /* 0x000fea0003800000 */
.L_x_4647:
[----:B------:R-:W-:Y:S01]  /*2aa0*/  IMAD.SHL.U32 R3, R3, 0x200000, RZ ;  /* 0x0020000003037824 */ /* 0x000fe200078e00ff */
[----:B------:R-:W-:-:S04]  /*2ab0*/  LEA R5, R0, 0x37800000, 0x17 ;  /* 0x3780000000057811 */ /* 0x000fc800078eb8ff */
[----:B------:R-:W-:-:S07]  /*2ac0*/  LOP3.LUT R16, R5, R3, R16, 0xfe, !PT ;  /* 0x0000000305107212 */ /* 0x000fce00078efe10 */
.L_x_4646:
[----:B------:R-:W-:Y:S05]  /*2ad0*/  BSYNC B0 ;  /* 0x0000000000007941 */ /* 0x000fea0003800000 */
.L_x_4645:
[----:B------:R-:W2:Y:S01]  /*2ae0*/  F2I.S64.TRUNC R16, R16 ;  /* 0x0000001000107311 */ /* 0x000ea2000020d900 */
[----:B------:R-:W-:Y:S05]  /*2af0*/  BRA `(.L_x_4626) ;  /* 0x00000000009c7947 */ /* 0x000fea0003800000 */
.L_x_4638:
        /* <DEDUP_REMOVED lines=14> */
.L_x_4652:
[----:B------:R-:W-:Y:S05]  /*2be0*/  BSYNC B0 ;  /* 0x0000000000007941 */ /* 0x000fea0003800000 */
.L_x_4651:
[----:B------:R-:W0:Y:S01]  /*2bf0*/  F2I.S64.TRUNC R16, R16 ;  /* 0x0000001000107311 */ /* 0x000e22000020d900 */
[----:B------:R-:W-:Y:S05]  /*2c00*/  BRA `(.L_x_4626) ;  /* 0x0000000000587947 */ /* 0x000fea0003800000 */
.L_x_4625:
[----:B------:R-:W-:Y:S01]  /*2c10*/  MOV R14, 0x100 ;  /* 0x00000100000e7802 */ /* 0x000fe20000000f00 */
[----:B------:R-:W-:Y:S01]  /*2c20*/  ULDC.64 UR4, c[0x4][0xf0] ;  /* 0x01003c0000047ab9 */ /* 0x000fe20000000a00 */
[----:B------:R-:W-:Y:S01]  /*2c30*/  ULDC.64 UR6, c[0x4][0x0] ;  /* 0x0100000000067ab9 */ /* 0x000fe20000000a00 */
[----:B------:R-:W-:Y:S02]  /*2c40*/  IMAD.U32 R4, RZ, RZ, UR4 ;  /* 0x00000004ff047e24 */ /* 0x000fe4000f8e00ff */
[----:B------:R-:W-:Y:S01]  /*2c50*/  IMAD.U32 R5, RZ, RZ, UR5 ;  /* 0x00000005ff057e24 */ /* 0x000fe2000f8e00ff */
[----:B------:R-:W0:Y:S01]  /*2c60*/  LDC.64 R14, c[0x4][R14] ;  /* 0x010000000e0e7b82 */ /* 0x000e220000000a00 */
[----:B------:R-:W-:Y:S01]  /*2c70*/  ULDC.64 UR4, c[0x4][0xf8] ;  /* 0x01003e0000047ab9 */ /* 0x000fe20000000a00 */
[----:B------:R-:W-:Y:S02]  /*2c80*/  IMAD.U32 R10, RZ, RZ, UR6 ;  /* 0x00000006ff0a7e24 */ /* 0x000fe4000f8e00ff */
[----:B------:R-:W-:-:S02]  /*2c90*/  IMAD.U32 R6, RZ, RZ, UR4 ;  /* 0x00000004ff067e24 */ /* 0x000fc4000f8e00ff */
[----:B------:R-:W-:Y:S02]  /*2ca0*/  IMAD.U32 R7, RZ, RZ, UR5 ;  /* 0x00000005ff077e24 */ /* 0x000fe4000f8e00ff */
[----:B------:R-:W-:Y:S02]  /*2cb0*/  IMAD.U32 R11, RZ, RZ, UR7 ;  /* 0x00000007ff0b7e24 */ /* 0x000fe4000f8e00ff */
[----:B------:R-:W-:Y:S02]  /*2cc0*/  IMAD.MOV.U32 R8, RZ, RZ, 0x4e ;  /* 0x0000004eff087424 */ /* 0x000fe400078e00ff */
[----:B------:R-:W-:Y:S02]  /*2cd0*/  IMAD.MOV.U32 R12, RZ, RZ, 0x1 ;  /* 0x00000001ff0c7424 */ /* 0x000fe400078e00ff */
[----:B------:R-:W-:-:S07]  /*2ce0*/  IMAD.MOV.U32 R13, RZ, RZ, RZ ;  /* 0x000000ffff0d7224 */ /* 0x000fce00078e00ff */
[----:B------:R-:W-:-:S07]  /*2cf0*/  LEPC R20, `(.L_x_4653) ;  /* 0x000000001014794e */ /* 0x000fce0000000000 */
[----:B0--345:R-:W-:Y:S05]  /*2d00*/  CALL.ABS.NOINC R14 ;  /* 0x000000000e007343 */ /* 0x039fea0003c00000 */
.L_x_4653:
[----:B------:R-:W-:Y:S01]  /*2d10*/  CS2R R16, SRZ ;  /* 0x0000000000107805 */ /* 0x000fe2000001ff00 */
[----:B------:R-:W-:Y:S06]  /*2d20*/  BRA `(.L_x_4626) ;  /* 0x0000000000107947 */ /* 0x000fec0003800000 */
.L_x_4650:
[----:B------:R0:W5:Y:S01]  /*2d30*/  LDG.E.64 R16, desc[UR36][R4.64] ;  /* 0x0000002404107981 */ /* 0x000162000c1e1b00 */
[----:B------:R-:W-:Y:S05]  /*2d40*/  BRA `(.L_x_4626) ;  /* 0x0000000000087947 */ /* 0x000fea0003800000 */
.L_x_4649:
[----:B------:R0:W5:Y:S01]  /*2d50*/  LDG.E R16, desc[UR36][R4.64] ;  /* 0x0000002404107981 */ /* 0x000162000c1e1900 */
[----:B------:R-:W-:-:S07]  /*2d60*/  IMAD.MOV.U32 R17, RZ, RZ, RZ ;  /* 0x000000ffff117224 */ /* 0x000fce00078e00ff */
.L_x_4626:
[----:B------:R-:W-:-:S07]  /*2d70*/  VIADD R27, R27, 0x80 ;  /* 0x000000801b1b7836 */ /* 0x000fce0000000000 */
.L_x_4620:
[----:B------:R-:W-:Y:S05]  /*2d80*/  BSYNC B6 ;  /* 0x0000000000067941 */ /* 0x000fea0003800000 */
.L_x_4619:
[----:B------:R-:W-:Y:S01]  /*2d90*/  ISETP.GE.AND P0, PT, R27, R26, PT ;  /* 0x0000001a1b00720c */ /* 0x000fe20003f06270 */
[----:B------:R-:W-:-:S12]  /*2da0*/  BSSY B6, `(.L_x_4654) ;  /* 0x00000eb000067945 */ /* 0x000fd80003800000 */
[----:B------:R-:W-:Y:S05]  /*2db0*/  @P0 BRA `(.L_x_4655) ;  /* 0x0000000c00a40947 */ /* 0x000fea0003800000 */
[----:B------:R-:W2:Y:S01]  /*2dc0*/  LDC.U8 R3, c[0x0][0x284] ;  /* 0x0000a100ff037b82 */ /* 0x000ea20000000000 */
[----:B------:R-:W-:Y:S01]  /*2dd0*/  IMAD R27, R2, 0x200, R27 ;  /* 0x00000200021b7824 */ /* 0x000fe200078e021b */
[----:B------:R-:W-:-:S03]  /*2de0*/  ULDC UR4, c[0x0][0x288] ;  /* 0x0000a20000047ab9 */ /* 0x000fc60000000800 */
[----:B------:R-:W-:-:S03]  /*2df0*/  IMAD R27, R27, UR4, RZ ;  /* 0x000000041b1b7c24 */ /* 0x000fc6000f8e02ff */
[----:B01----:R-:W0:Y:S01]  /*2e00*/  LDC.64 R4, c[0x0][0x278] ;  /* 0x00009e00ff047b82 */ /* 0x003e220000000a00 */
[----:B--2---:R-:W-:-:S04]  /*2e10*/  PRMT R0, R3, 0x9910, RZ ;  /* 0x0000991003007816 */ /* 0x004fc800000000ff */
        /* <DEDUP_REMOVED lines=15> */
.L_x_4659:
[----:B------:R0:W5:Y:S01]  /*2f10*/  LDG.E.U8 R18, desc[UR36][R4.64] ;  /* 0x0000002404127981 */ /* 0x000162000c1e1100 */
[----:B------:R-:W-:Y:S01]  /*2f20*/  IMAD.MOV.U32 R19, RZ, RZ, RZ ;  /* 0x000000ffff137224 */ /* 0x000fe200078e00ff */
[----:B------:R-:W-:Y:S06]  /*2f30*/  BRA `(.L_x_4655) ;  /* 0x0000000c00447947 */ /* 0x000fec0003800000 */
.L_x_4658:
        /* <DEDUP_REMOVED lines=8> */
.L_x_4662:
[----:B------:R-:W2:Y:S02]  /*2fc0*/  LDG.E R18, desc[UR36][R4.64] ;  /* 0x0000002404127981 */ /* 0x000ea4000c1e1900 */
[----:B--2---:R-:W-:Y:S01]  /*2fd0*/  SHF.R.S32.HI R19, RZ, 0x1f, R18 ;  /* 0x0000001fff137819 */ /* 0x004fe20000011412 */
[----:B------:R-:W-:Y:S06]  /*2fe0*/  BRA `(.L_x_4655) ;  /* 0x0000000c00187947 */ /* 0x000fec0003800000 */
.L_x_4661:
[----:B------:R-:W2:Y:S02]  /*2ff0*/  LDG.E.S16 R18, desc[UR36][R4.64] ;  /* 0x0000002404127981 */ /* 0x000ea4000c1e1700 */
[----:B--2---:R-:W-:Y:S01]  /*3000*/  SHF.R.S32.HI R19, RZ, 0x1f, R18 ;  /* 0x0000001fff137819 */ /* 0x004fe20000011412 */
[----:B------:R-:W-:Y:S06]  /*3010*/  BRA `(.L_x_4655) ;  /* 0x0000000c000c7947 */ /* 0x000fec0003800000 */
.L_x_4657:
        /* <DEDUP_REMOVED lines=9> */
.L_x_4664:
[----:B------:R-:W2:Y:S02]  /*30b0*/  LDG.E.U16 R4, desc[UR36][R4.64] ;  /* 0x0000002404047981 */ /* 0x000ea4000c1e1500 */
[----:B--2---:R-:W-:-:S06]  /*30c0*/  HADD2.F32 R18, -RZ, R4.H0_H0 ;  /* 0x20000004ff127230 */ /* 0x004fcc0000004100 */
[----:B------:R-:W0:Y:S01]  /*30d0*/  F2I.S64.TRUNC R18, R18 ;  /* 0x0000001200127311 */ /* 0x000e22000020d900 */
[----:B------:R-:W-:Y:S05]  /*30e0*/  BRA `(.L_x_4655) ;  /* 0x0000000800d87947 */ /* 0x000fea0003800000 */
.L_x_4663:
        /* <DEDUP_REMOVED lines=9> */
.L_x_4666:
[----:B------:R-:W2:Y:S02]  /*3180*/  LDG.E.U16 R4, desc[UR36][R4.64] ;  /* 0x0000002404047981 */ /* 0x000ea4000c1e1500 */
[----:B--2---:R-:W-:-:S06]  /*3190*/  HADD2.F32 R18, -RZ, R4.H0_H0 ;  /* 0x20000004ff127230 */ /* 0x004fcc0000004100 */
[----:B------:R-:W0:Y:S01]  /*31a0*/  F2I.S64.TRUNC R18, R18 ;  /* 0x0000001200127311 */ /* 0x000e22000020d900 */
[----:B------:R-:W-:Y:S05]  /*31b0*/  BRA `(.L_x_4655) ;  /* 0x0000000800a47947 */ /* 0x000fea0003800000 */
.L_x_4665:
[----:B------:R-:W2:Y:S02]  /*31c0*/  LDG.E.64 R4, desc[UR36][R4.64] ;  /* 0x0000002404047981 */ /* 0x000ea4000c1e1b00 */
[----:B--2---:R0:W1:Y:S01]  /*31d0*/  F2I.S64.F64.TRUNC R18, R4 ;  /* 0x0000000400127311 */ /* 0x004062000030d900 */
[----:B------:R-:W-:Y:S05]  /*31e0*/  BRA `(.L_x_4655) ;  /* 0x0000000800987947 */ /* 0x000fea0003800000 */
.L_x_4656:
        /* <DEDUP_REMOVED lines=13> */
.L_x_4669:
[----:B------:R-:W2:Y:S02]  /*32c0*/  LDG.E.64 R4, desc[UR36][R4.64] ;  /* 0x0000002404047981 */ /* 0x000ea4000c1e1b00 */
[----:B--2---:R0:W1:Y:S01]  /*32d0*/  F2I.S64.F64.TRUNC R18, R4 ;  /* 0x0000000400127311 */ /* 0x004062000030d900 */
[----:B------:R-:W-:Y:S05]  /*32e0*/  BRA `(.L_x_4655) ;  /* 0x0000000800587947 */ /* 0x000fea0003800000 */
.L_x_4668:
        /* <DEDUP_REMOVED lines=27> */
.L_x_4671:
        /* <DEDUP_REMOVED lines=14> */
.L_x_4670:
[----:B------:R-:W2:Y:S02]  /*3580*/  LDG.E.U16 R18, desc[UR36][R4.64] ;  /* 0x0000002404127981 */ /* 0x000ea4000c1e1500 */
[----:B--2---:R-:W-:-:S06]  /*3590*/  IMAD.U32 R18, R18, 0x10000, RZ ;  /* 0x0001000012127824 */ /* 0x004fcc00078e00ff */
[----:B------:R-:W0:Y:S01]  /*35a0*/  F2I.S64.TRUNC R18, R18 ;  /* 0x0000001200127311 */ /* 0x000e22000020d900 */
[----:B------:R-:W-:Y:S05]  /*35b0*/  BRA `(.L_x_4655) ;  /* 0x0000000400a47947 */ /* 0x000fea0003800000 */
.L_x_4667:
        /* <DEDUP_REMOVED lines=11> */
.L_x_4674:
        /* <DEDUP_REMOVED lines=21> */
.L_x_4678:
[----:B------:R-:W-:Y:S05]  /*37c0*/  BSYNC B1 ;  /* 0x0000000000017941 */ /* 0x000fea0003800000 */
.L_x_4677:
[----:B------:R-:W-:Y:S01]  /*37d0*/  IMAD.SHL.U32 R3, R3, 0x100000, RZ ;  /* 0x0010000003037824 */ /* 0x000fe200078e00ff */
[----:B------:R-:W-:-:S04]  /*37e0*/  LEA R5, R0, 0x3b800000, 0x17 ;  /* 0x3b80000000057811 */ /* 0x000fc800078eb8ff */
[----:B------:R-:W-:-:S07]  /*37f0*/  LOP3.LUT R18, R5, R3, R18, 0xfe, !PT ;  /* 0x0000000305127212 */ /* 0x000fce00078efe12 */
.L_x_4676:
[----:B------:R-:W-:Y:S05]  /*3800*/  BSYNC B0 ;  /* 0x0000000000007941 */ /* 0x000fea0003800000 */
.L_x_4675:
[----:B------:R-:W0:Y:S01]  /*3810*/  F2I.S64.TRUNC R18, R18 ;  /* 0x0000001200127311 */ /* 0x000e22000020d900 */
[----:B------:R-:W-:Y:S05]  /*3820*/  BRA `(.L_x_4655) ;  /* 0x0000000400087947 */ /* 0x000fea0003800000 */
.L_x_4673:
        /* <DEDUP_REMOVED lines=21> */
.L_x_4682:
[----:B------:R-:W-:Y:S05]  /*3980*/  BSYNC B1 ;  /* 0x0000000000017941 */ /* 0x000fea0003800000 */
.L_x_4681:
[----:B------:R-:W-:Y:S01]  /*3990*/  IMAD.SHL.U32 R3, R3, 0x200000, RZ ;  /* 0x0020000003037824 */ /* 0x000fe200078e00ff */
[----:B------:R-:W-:-:S04]  /*39a0*/  LEA R5, R0, 0x37800000, 0x17 ;  /* 0x3780000000057811 */ /* 0x000fc800078eb8ff */
[----:B------:R-:W-:-:S07]  /*39b0*/  LOP3.LUT R18, R5, R3, R18, 0xfe, !PT ;  /* 0x0000000305127212 */ /* 0x000fce00078efe12 */
.L_x_4680:
[----:B------:R-:W-:Y:S05]  /*39c0*/  BSYNC B0 ;  /* 0x0000000000007941 */ /* 0x000fea0003800000 */
.L_x_4679:
[----:B------:R-:W0:Y:S01]  /*39d0*/  F2I.S64.TRUNC R18, R18 ;  /* 0x0000001200127311 */ /* 0x000e22000020d900 */
[----:B------:R-:W-:Y:S05]  /*39e0*/  BRA `(.L_x_4655) ;  /* 0x0000000000987947 */ /* 0x000fea0003800000 */
.L_x_4672:
        /* <DEDUP_REMOVED lines=14> */
.L_x_4686:
[----:B------:R-:W-:Y:S05]  /*3ad0*/  BSYNC B0 ;  /* 0x0000000000007941 */ /* 0x000fea0003800000 */
.L_x_4685:
[----:B------:R-:W0:Y:S01]  /*3ae0*/  F2I.S64.TRUNC R18, R18 ;  /* 0x0000001200127311 */ /* 0x000e22000020d900 */
[----:B------:R-:W-:Y:S05]  /*3af0*/  BRA `(.L_x_4655) ;  /* 0x0000000000547947 */ /* 0x000fea0003800000 */
.L_x_4660:
        /* <DEDUP_REMOVED lines=16> */
.L_x_4687:
[----:B------:R-:W-:Y:S05]  /*3c00*/  BRA `(.L_x_4655) ;  /* 0x0000000000107947 */ /* 0x000fea0003800000 */
.L_x_4684:
[----:B------:R0:W5:Y:S01]  /*3c10*/  LDG.E.64 R18, desc[UR36][R4.64] ;  /* 0x0000002404127981 */ /* 0x000162000c1e1b00 */
[----:B------:R-:W-:Y:S05]  /*3c20*/  BRA `(.L_x_4655) ;  /* 0x0000000000087947 */ /* 0x000fea0003800000 */
.L_x_4683:
[----:B------:R0:W5:Y:S01]  /*3c30*/  LDG.E R18, desc[UR36][R4.64] ;  /* 0x0000002404127981 */ /* 0x000162000c1e1900 */
[----:B------:R-:W-:-:S07]  /*3c40*/  IMAD.MOV.U32 R19, RZ, RZ, RZ ;  /* 0x000000ffff137224 */ /* 0x000fce00078e00ff */
.L_x_4655:
[----:B------:R-:W-:Y:S05]  /*3c50*/  BSYNC B6 ;  /* 0x0000000000067941 */ /* 0x000fea0003800000 */
.L_x_4654:
[----:B0-----:R-:W0:Y:S01]  /*3c60*/  LDC.64 R6, c[0x0][0x218] ;  /* 0x00008600ff067b82 */ /* 0x001e220000000a00 */
[----:B------:R-:W-:Y:S01]  /*3c70*/  ULDC.64 UR4, c[0x0][0x250] ;  /* 0x0000940000047ab9 */ /* 0x000fe20000000a00 */
[----:B------:R-:W-:Y:S01]  /*3c80*/  BSSY B0, `(.L_x_4688) ;  /* 0x0000903000007945 */ /* 0x000fe20003800000 */
[----:B------:R-:W-:Y:S02]  /*3c90*/  USHF.L.U64.HI UR5, UR4, 0x3, UR5 ;  /* 0x0000000304057899 */ /* 0x000fe40008010205 */
[----:B------:R-:W-:Y:S02]  /*3ca0*/  USHF.L.U32 UR4, UR4, 0x3, URZ ;  /* 0x0000000304047899 */ /* 0x000fe4000800063f */
[----:B------:R-:W-:Y:S01]  /*3cb0*/  USHF.R.S32.HI UR7, URZ, 0x3, UR5 ;  /* 0x000000033f077899 */ /* 0x000fe20008011405 */
[----:B-1----:R-:W1:Y:S01]  /*3cc0*/  LDC R5, c[0x0][0x248] ;  /* 0x00009200ff057b82 */ /* 0x002e620000000800 */
[----:B------:R-:W-:-:S04]  /*3cd0*/  USHF.R.S64 UR6, UR4, 0x3, UR5 ;  /* 0x0000000304067899 */ /* 0x000fc80008001005 */
[----:B--2---:R-:W-:Y:S02]  /*3ce0*/  IMAD.U32 R0, RZ, RZ, UR7 ;  /* 0x00000007ff007e24 */ /* 0x004fe4000f8e00ff */
[----:B------:R-:W-:Y:S01]  /*3cf0*/  IMAD.U32 R3, RZ, RZ, UR6 ;  /* 0x00000006ff037e24 */ /* 0x000fe2000f8e00ff */
[----:B------:R-:W2:Y:S01]  /*3d00*/  LDC R4, c[0x0][0x24c] ;  /* 0x00009300ff047b82 */ /* 0x000ea20000000800 */
[----:B0-----:R-:W-:-:S04]  /*3d10*/  ISETP.NE.U32.AND P0, PT, R6, RZ, PT ;  /* 0x000000ff0600720c */ /* 0x001fc80003f05070 */
[----:B------:R-:W-:-:S13]  /*3d20*/  ISETP.NE.AND.EX P0, PT, R7, RZ, PT, P0 ;  /* 0x000000ff0700720c */ /* 0x000fda0003f05300 */
[----:B-12---:R-:W-:Y:S05]  /*3d30*/  @!P0 BRA `(.L_x_4689) ;  /* 0x0000001c00048947 */ /* 0x006fea0003800000 */
[----:B------:R-:W0:Y:S01]  /*3d40*/  LDC R9, c[0x0][0x210] ;  /* 0x00008400ff097b82 */ /* 0x000e220000000800 */
[----:B------:R-:W-:Y:S01]  /*3d50*/  IMAD.U32 R8, RZ, RZ, UR5 ;  /* 0x00000005ff087e24 */ /* 0x000fe2000f8e00ff */
[----:B------:R-:W-:-:S04]  /*3d60*/  ISETP.LT.U32.AND P0, PT, RZ, UR4, PT ;  /* 0x00000004ff007c0c */ /* 0x000fc8000bf01070 */
[----:B------:R-:W-:Y:S01]  /*3d70*/  ISETP.GT.AND.EX P0, PT, R8, RZ, PT, P0 ;  /* 0x000000ff0800720c */ /* 0x000fe20003f04300 */
[----:B0-----:R-:W-:-:S12]  /*3d80*/  IMAD R8, R2, -0x200, R9 ;  /* 0xfffffe0002087824 */ /* 0x001fd800078e0209 */
[----:B------:R-:W-:Y:S05]  /*3d90*/  @P0 BRA `(.L_x_4690) ;  /* 0x0000000000ec0947 */ /* 0x000fea0003800000 */
[----:B------:R-:W0:Y:S01]  /*3da0*/  S2R R27, SR_TID.X ;  /* 0x00000000001b7919 */ /* 0x000e220000002100 */
[----:B------:R-:W-:Y:S01]  /*3db0*/  BSSY B1, `(.L_x_4691) ;  /* 0x0000013000017945 */ /* 0x000fe20003800000 */
[CC--:B0-----:R-:W-:Y:S01]  /*3dc0*/  ISETP.GE.AND P1, PT, R27.reuse, R8.reuse, PT ;  /* 0x000000081b00720c */ /* 0x0c1fe20003f26270 */
[C---:B------:R-:W-:Y:S02]  /*3dd0*/  VIADD R4, R27.reuse, 0x80 ;  /* 0x000000801b047836 */ /* 0x040fe40000000000 */
[C---:B------:R-:W-:Y:S02]  /*3de0*/  VIADD R0, R27.reuse, 0x100 ;  /* 0x000001001b007836 */ /* 0x040fe40000000000 */
[----:B------:R-:W-:Y:S01]  /*3df0*/  VIADD R3, R27, 0x180 ;  /* 0x000001801b037836 */ /* 0x000fe20000000000 */
[-C--:B------:R-:W-:Y:S02]  /*3e00*/  ISETP.GE.AND P3, PT, R4, R8.reuse, PT ;  /* 0x000000080400720c */ /* 0x080fe40003f66270 */
[----:B------:R-:W-:-:S02]  /*3e10*/  ISETP.GE.AND P0, PT, R0, R8, PT ;  /* 0x000000080000720c */ /* 0x000fc40003f06270 */
[----:B------:R-:W-:-:S03]  /*3e20*/  ISETP.GE.AND P2, PT, R3, R8, PT ;  /* 0x000000080300720c */ /* 0x000fc60003f46270 */
[----:B------:R-:W-:Y:S10]  /*3e30*/  @P1 BRA `(.L_x_4692) ;  /* 0x0000000000281947 */ /* 0x000ff40003800000 */
[C---:B---345:R-:W-:Y:S01]  /*3e40*/  IMAD.SHL.U32 R4, R22.reuse, 0x8, RZ ;  /* 0x0000000816047824 */ /* 0x078fe200078e00ff */
[----:B------:R-:W-:Y:S01]  /*3e50*/  ULDC.64 UR4, c[0x0][0x258] ;  /* 0x0000960000047ab9 */ /* 0x000fe20000000a00 */
[----:B------:R-:W-:Y:S01]  /*3e60*/  ULDC.64 UR6, c[0x0][0x260] ;  /* 0x0000980000067ab9 */ /* 0x000fe20000000a00 */
[----:B------:R-:W-:Y:S02]  /*3e70*/  SHF.L.U64.HI R22, R22, 0x3, R23 ;  /* 0x0000000316167819 */ /* 0x000fe40000010217 */
[C---:B------:R-:W-:Y:S02]  /*3e80*/  IADD3 R6, P4, R4.reuse, UR4, RZ ;  /* 0x0000000404067c10 */ /* 0x040fe4000ff9e0ff */
[----:B------:R-:W-:Y:S02]  /*3e90*/  IADD3 R4, P5, R4, UR6, RZ ;  /* 0x0000000604047c10 */ /* 0x000fe4000ffbe0ff */
[C---:B------:R-:W-:Y:S02]  /*3ea0*/  IADD3.X R7, R22.reuse, UR5, RZ, P4, !PT ;  /* 0x0000000516077c10 */ /* 0x040fe4000a7fe4ff */
[----:B------:R-:W-:-:S03]  /*3eb0*/  IADD3.X R5, R22, UR7, RZ, P5, !PT ;  /* 0x0000000716057c10 */ /* 0x000fc6000affe4ff */
[----:B------:R0:W-:Y:S04]  /*3ec0*/  STG.E.64 desc[UR36][R6.64], RZ ;  /* 0x000000ff06007986 */ /* 0x0001e8000c101b24 */
[----:B------:R0:W-:Y:S02]  /*3ed0*/  STG.E.64 desc[UR36][R4.64], RZ ;  /* 0x000000ff04007986 */ /* 0x0001e4000c101b24 */
.L_x_4692:
[----:B------:R-:W-:Y:S05]  /*3ee0*/  BSYNC B1 ;  /* 0x0000000000017941 */ /* 0x000fea0003800000 */
.L_x_4691:
[----:B------:R-:W-:Y:S04]  /*3ef0*/  BSSY B1, `(.L_x_4693) ;  /* 0x000000c000017945 */ /* 0x000fe80003800000 */
[----:B------:R-:W-:Y:S05]  /*3f00*/  @P3 BRA `(.L_x_4694) ;  /* 0x0000000000283947 */ /* 0x000fea0003800000 */
[C---:B0----5:R-:W-:Y:S01]  /*3f10*/  IMAD.SHL.U32 R4, R24.reuse, 0x8, RZ ;  /* 0x0000000818047824 */ /* 0x061fe200078e00ff */
        /* <DEDUP_REMOVED lines=9> */
.L_x_4694:
[----:B------:R-:W-:Y:S05]  /*3fb0*/  BSYNC B1 ;  /* 0x0000000000017941 */ /* 0x000fea0003800000 */
.L_x_4693:
[----:B------:R-:W-:Y:S04]  /*3fc0*/  BSSY B1, `(.L_x_4695) ;  /* 0x000000c000017945 */ /* 0x000fe80003800000 */
[----:B------:R-:W-:Y:S05]  /*3fd0*/  @P0 BRA `(.L_x_4696) ;  /* 0x0000000000280947 */ /* 0x000fea0003800000 */
[C---:B01---5:R-:W-:Y:S01]  /*3fe0*/  IMAD.SHL.U32 R4, R16.reuse, 0x8, RZ ;  /* 0x0000000810047824 */ /* 0x063fe200078e00ff */
        /* <DEDUP_REMOVED lines=9> */
.L_x_4696:
[----:B------:R-:W-:Y:S05]  /*4080*/  BSYNC B1 ;  /* 0x0000000000017941 */ /* 0x000fea0003800000 */
.L_x_4695:
[----:B------:R-:W-:Y:S05]  /*4090*/  @P2 BRA `(.L_x_4697) ;  /* 0x0000008c00042947 */ /* 0x000fea0003800000 */
[C---:B012--5:R-:W-:Y:S01]  /*40a0*/  IMAD.SHL.U32 R4, R18.reuse, 0x8, RZ ;  /* 0x0000000812047824 */ /* 0x067fe200078e00ff */
        /* <DEDUP_REMOVED lines=8> */
[----:B------:R0:W-:Y:S01]  /*4130*/  STG.E.64 desc[UR36][R4.64], RZ ;  /* 0x000000ff04007986 */ /* 0x0001e2000c101b24 */
[----:B------:R-:W-:Y:S05]  /*4140*/  BRA `(.L_x_4697) ;  /* 0x0000008800d87947 */ /* 0x000fea0003800000 */
.L_x_4690:
[----:B------:R-:W0:Y:S01]  /*4150*/  S2R R27, SR_TID.X ;  /* 0x00000000001b7919 */ /* 0x000e220000002100 */
[----:B------:R-:W-:Y:S01]  /*4160*/  BSSY B1, `(.L_x_4698) ;  /* 0x000005e000017945 */ /* 0x000fe20003800000 */
[----:B0-----:R-:W-:-:S13]  /*4170*/  ISETP.GE.AND P1, PT, R27, R8, PT ;  /* 0x000000081b00720c */ /* 0x001fda0003f26270 */
[----:B------:R-:W-:Y:S05]  /*4180*/  @P1 BRA `(.L_x_4699) ;  /* 0x00000004006c1947 */ /* 0x000fea0003800000 */
[C---:B---345:R-:W-:Y:S01]  /*4190*/  IMAD.SHL.U32 R13, R22.reuse, 0x8, RZ ;  /* 0x00000008160d7824 */ /* 0x078fe200078e00ff */
[----:B------:R-:W-:-:S04]  /*41a0*/  SHF.L.U64.HI R22, R22, 0x3, R23 ;  /* 0x0000000316167819 */ /* 0x000fc80000010217 */
[----:B------:R-:W-:-:S05]  /*41b0*/  IADD3 R6, P0, R13, R6, RZ ;  /* 0x000000060d067210 */ /* 0x000fca0007f1e0ff */
[----:B------:R-:W-:-:S06]  /*41c0*/  IMAD.X R7, R22, 0x1, R7, P0 ;  /* 0x0000000116077824 */ /* 0x000fcc00000e0607 */
[----:B------:R-:W5:Y:S01]  /*41d0*/  LDG.E.64 R6, desc[UR36][R6.64] ;  /* 0x0000002406067981 */ /* 0x000f62000c1e1b00 */
[----:B------:R-:W-:Y:S01]  /*41e0*/  BSSY B2, `(.L_x_4700) ;  /* 0x0000021000027945 */ /* 0x000fe20003800000 */
[--C-:B------:R-:W-:Y:S02]  /*41f0*/  IMAD.MOV.U32 R20, RZ, RZ, R5.reuse ;  /* 0x000000ffff147224 */ /* 0x100fe400078e0005 */
[----:B------:R-:W-:Y:S02]  /*4200*/  IMAD.MOV.U32 R14, RZ, RZ, R5 ;  /* 0x000000ffff0e7224 */ /* 0x000fe400078e0005 */
[--C-:B------:R-:W-:Y:S02]  /*4210*/  IMAD.MOV.U32 R15, RZ, RZ, R4.reuse ;  /* 0x000000ffff0f7224 */ /* 0x100fe400078e0004 */
[----:B------:R-:W-:Y:S02]  /*4220*/  IMAD.MOV.U32 R12, RZ, RZ, R4 ;  /* 0x000000ffff0c7224 */ /* 0x000fe400078e0004 */
[----:B------:R-:W-:-:S02]  /*4230*/  IMAD.MOV.U32 R30, RZ, RZ, R3 ;  /* 0x000000ffff1e7224 */ /* 0x000fc400078e0003 */
[----:B------:R-:W-:-:S07]  /*4240*/  IMAD.MOV.U32 R31, RZ, RZ, R0 ;  /* 0x000000ffff1f7224 */ /* 0x000fce00078e0000 */
.L_x_4701:
[--C-:B------:R-:W-:Y:S02]  /*4250*/  SHF.R.U64 R29, R30, 0x1, R31.reuse ;  /* 0x000000011e1d7819 */ /* 0x100fe4000000121f */
[----:B------:R-:W-:-:S03]  /*4260*/  SHF.R.U32.HI R28, RZ, 0x1, R31 ;  /* 0x00000001ff1c7819 */ /* 0x000fc6000001161f */
[C---:B------:R-:W-:Y:S01]  /*4270*/  IMAD.SHL.U32 R23, R29.reuse, 0x8, RZ ;  /* 0x000000081d177824 */ /* 0x040fe200078e00ff */
[----:B------:R-:W-:-:S04]  /*4280*/  SHF.L.U64.HI R26, R29, 0x3, R28 ;  /* 0x000000031d1a7819 */ /* 0x000fc8000001021c */
[----:B------:R-:W-:-:S05]  /*4290*/  IADD3 R8, P0, R20, R23, RZ ;  /* 0x0000001714087210 */ /* 0x000fca0007f1e0ff */
[----:B------:R-:W-:-:S05]  /*42a0*/  IMAD.X R9, R15, 0x1, R26, P0 ;  /* 0x000000010f097824 */ /* 0x000fca00000e061a */
[----:B------:R-:W2:Y:S01]  /*42b0*/  LDG.E.64 R10, desc[UR36][R8.64] ;  /* 0x00000024080a7981 */ /* 0x000ea2000c1e1b00 */
[----:B------:R-:W-:Y:S02]  /*42c0*/  LOP3.LUT R21, RZ, R29, RZ, 0x33, !PT ;  /* 0x0000001dff157212 */ /* 0x000fe400078e33ff */
[----:B--2--5:R-:W-:Y:S02]  /*42d0*/  ISETP.GE.U32.AND P0, PT, R10, R6, PT ;  /* 0x000000060a00720c */ /* 0x024fe40003f06070 */
[----:B------:R-:W-:Y:S02]  /*42e0*/  IADD3 R10, P2, R30, R21, RZ ;  /* 0x000000151e0a7210 */ /* 0x000fe40007f5e0ff */
[----:B------:R-:W-:Y:S02]  /*42f0*/  LOP3.LUT R21, RZ, R28, RZ, 0x33, !PT ;  /* 0x0000001cff157212 */ /* 0x000fe400078e33ff */
[----:B------:R-:W-:-:S03]  /*4300*/  ISETP.GE.AND.EX P0, PT, R11, R7, PT, P0 ;  /* 0x000000070b00720c */ /* 0x000fc60003f06300 */
[----:B------:R-:W-:Y:S01]  /*4310*/  IMAD.X R11, R31, 0x1, R21, P2 ;  /* 0x000000011f0b7824 */ /* 0x000fe200010e0615 */
[----:B------:R-:W-:Y:S02]  /*4320*/  SEL R30, R10, R29, !P0 ;  /* 0x0000001d0a1e7207 */ /* 0x000fe40004000000 */
[----:B------:R-:W-:Y:S02]  /*4330*/  IADD3 R21, P4, P5, R14, 0x8, R23 ;  /* 0x000000080e157810 */ /* 0x000fe40007d9e017 */
[----:B------:R-:W-:Y:S02]  /*4340*/  SEL R31, R11, R28, !P0 ;  /* 0x0000001c0b1f7207 */ /* 0x000fe40004000000 */
[----:B------:R-:W-:Y:S02]  /*4350*/  ISETP.GT.U32.AND P2, PT, R30, RZ, PT ;  /* 0x000000ff1e00720c */ /* 0x000fe40003f44070 */
[----:B------:R-:W-:Y:S02]  /*4360*/  IADD3 R23, P3, R8, 0x8, RZ ;  /* 0x0000000808177810 */ /* 0x000fe40007f7e0ff */
[----:B------:R-:W-:-:S02]  /*4370*/  ISETP.GT.AND.EX P2, PT, R31, RZ, PT, P2 ;  /* 0x000000ff1f00720c */ /* 0x000fc40003f44320 */
[----:B------:R-:W-:Y:S01]  /*4380*/  IADD3.X R11, R12, RZ, R26, P4, P5 ;  /* 0x000000ff0c0b7210 */ /* 0x000fe200027ea41a */
[----:B------:R-:W-:Y:S01]  /*4390*/  IMAD.X R8, RZ, RZ, R9, P3 ;  /* 0x000000ffff087224 */ /* 0x000fe200018e0609 */
[----:B------:R-:W-:Y:S02]  /*43a0*/  SEL R14, R21, R14, !P0 ;  /* 0x0000000e150e7207 */ /* 0x000fe40004000000 */
[----:B------:R-:W-:Y:S02]  /*43b0*/  SEL R12, R11, R12, !P0 ;  /* 0x0000000c0b0c7207 */ /* 0x000fe40004000000 */
[----:B------:R-:W-:Y:S02]  /*43c0*/  SEL R20, R23, R20, !P0 ;  /* 0x0000001417147207 */ /* 0x000fe40004000000 */
[----:B------:R-:W-:-:S03]  /*43d0*/  SEL R15, R8, R15, !P0 ;  /* 0x0000000f080f7207 */ /* 0x000fc60004000000 */
[----:B------:R-:W-:Y:S05]  /*43e0*/  @P2 BRA `(.L_x_4701) ;  /* 0xfffffffc00982947 */ /* 0x000fea000383ffff */
[----:B------:R-:W-:Y:S05]  /*43f0*/  BSYNC B2 ;  /* 0x0000000000027941 */ /* 0x000fea0003800000 */
.L_x_4700:
[----:B------:R-:W-:Y:S01]  /*4400*/  ULDC.64 UR4, c[0x0][0x248] ;  /* 0x0000920000047ab9 */ /* 0x000fe20000000a00 */
[----:B------:R-:W-:Y:S01]  /*4410*/  BSSY B2, `(.L_x_4702) ;  /* 0x0000021000027945 */ /* 0x000fe20003800000 */
[----:B------:R-:W-:Y:S02]  /*4420*/  IMAD.U32 R23, RZ, RZ, UR4 ;  /* 0x00000004ff177e24 */ /* 0x000fe4000f8e00ff */
[----:B------:R-:W-:Y:S02]  /*4430*/  IMAD.U32 R20, RZ, RZ, UR5 ;  /* 0x00000005ff147e24 */ /* 0x000fe4000f8e00ff */
[----:B------:R-:W-:Y:S02]  /*4440*/  IMAD.U32 R21, RZ, RZ, UR4 ;  /* 0x00000004ff157e24 */ /* 0x000fe4000f8e00ff */
[----:B------:R-:W-:Y:S02]  /*4450*/  IMAD.U32 R15, RZ, RZ, UR5 ;  /* 0x00000005ff0f7e24 */ /* 0x000fe4000f8e00ff */
[----:B------:R-:W-:-:S02]  /*4460*/  IMAD.MOV.U32 R29, RZ, RZ, R3 ;  /* 0x000000ffff1d7224 */ /* 0x000fc400078e0003 */
[----:B------:R-:W-:-:S07]  /*4470*/  IMAD.MOV.U32 R26, RZ, RZ, R0 ;  /* 0x000000ffff1a7224 */ /* 0x000fce00078e0000 */
.L_x_4703:
[--C-:B------:R-:W-:Y:S02]  /*4480*/  SHF.R.U64 R32, R29, 0x1, R26.reuse ;  /* 0x000000011d207819 */ /* 0x100fe4000000121a */
[----:B------:R-:W-:-:S03]  /*4490*/  SHF.R.U32.HI R31, RZ, 0x1, R26 ;  /* 0x00000001ff1f7819 */ /* 0x000fc6000001161a */
[C---:B------:R-:W-:Y:S01]  /*44a0*/  IMAD.SHL.U32 R30, R32.reuse, 0x8, RZ ;  /* 0x00000008201e7824 */ /* 0x040fe200078e00ff */
[----:B------:R-:W-:-:S04]  /*44b0*/  SHF.L.U64.HI R28, R32, 0x3, R31 ;  /* 0x00000003201c7819 */ /* 0x000fc8000001021f */
[----:B------:R-:W-:-:S05]  /*44c0*/  IADD3 R8, P0, R23, R30, RZ ;  /* 0x0000001e17087210 */ /* 0x000fca0007f1e0ff */
[----:B------:R-:W-:-:S05]  /*44d0*/  IMAD.X R9, R20, 0x1, R28, P0 ;  /* 0x0000000114097824 */ /* 0x000fca00000e061c */
[----:B------:R0:W2:Y:S02]  /*44e0*/  LDG.E.64 R10, desc[UR36][R8.64] ;  /* 0x00000024080a7981 */ /* 0x0000a4000c1e1b00 */
[----:B0-----:R-:W-:-:S05]  /*44f0*/  IADD3 R8, P3, R8, 0x8, RZ ;  /* 0x0000000808087810 */ /* 0x001fca0007f7e0ff */
[----:B------:R-:W-:Y:S01]  /*4500*/  IMAD.X R9, RZ, RZ, R9, P3 ;  /* 0x000000ffff097224 */ /* 0x000fe200018e0609 */
[----:B--2---:R-:W-:Y:S02]  /*4510*/  ISETP.GE.U32.AND P0, PT, R6, R10, PT ;  /* 0x0000000a0600720c */ /* 0x004fe40003f06070 */
[----:B------:R-:W-:Y:S02]  /*4520*/  LOP3.LUT R10, RZ, R32, RZ, 0x33, !PT ;  /* 0x00000020ff0a7212 */ /* 0x000fe400078e33ff */
[----:B------:R-:W-:Y:S02]  /*4530*/  ISETP.GE.AND.EX P0, PT, R7, R11, PT, P0 ;  /* 0x0000000b0700720c */ /* 0x000fe40003f06300 */
[----:B------:R-:W-:Y:S02]  /*4540*/  IADD3 R29, P2, R29, R10, RZ ;  /* 0x0000000a1d1d7210 */ /* 0x000fe40007f5e0ff */
[----:B------:R-:W-:Y:S02]  /*4550*/  LOP3.LUT R11, RZ, R31, RZ, 0x33, !PT ;  /* 0x0000001fff0b7212 */ /* 0x000fe400078e33ff */
[----:B------:R-:W-:-:S02]  /*4560*/  SEL R29, R32, R29, !P0 ;  /* 0x0000001d201d7207 */ /* 0x000fc40004000000 */
[----:B------:R-:W-:Y:S01]  /*4570*/  IADD3 R10, P4, P5, R21, 0x8, R30 ;  /* 0x00000008150a7810 */ /* 0x000fe20007d9e01e */
[----:B------:R-:W-:Y:S01]  /*4580*/  IMAD.X R26, R26, 0x1, R11, P2 ;  /* 0x000000011a1a7824 */ /* 0x000fe200010e060b */
[----:B------:R-:W-:Y:S02]  /*4590*/  ISETP.GT.U32.AND P2, PT, R29, RZ, PT ;  /* 0x000000ff1d00720c */ /* 0x000fe40003f44070 */
[----:B------:R-:W-:Y:S02]  /*45a0*/  IADD3.X R28, R15, RZ, R28, P4, P5 ;  /* 0x000000ff0f1c7210 */ /* 0x000fe400027ea41c */
[----:B------:R-:W-:Y:S02]  /*45b0*/  SEL R26, R31, R26, !P0 ;  /* 0x0000001a1f1a7207 */ /* 0x000fe40004000000 */
[----:B------:R-:W-:Y:S02]  /*45c0*/  SEL R21, R21, R10, !P0 ;  /* 0x0000000a15157207 */ /* 0x000fe40004000000 */
[----:B------:R-:W-:-:S02]  /*45d0*/  ISETP.GT.AND.EX P2, PT, R26, RZ, PT, P2 ;  /* 0x000000ff1a00720c */ /* 0x000fc40003f44320 */
[----:B------:R-:W-:Y:S02]  /*45e0*/  SEL R15, R15, R28, !P0 ;  /* 0x0000001c0f0f7207 */ /* 0x000fe40004000000 */
[----:B------:R-:W-:Y:S02]  /*45f0*/  SEL R23, R23, R8, !P0 ;  /* 0x0000000817177207 */ /* 0x000fe40004000000 */
[----:B------:R-:W-:-:S07]  /*4600*/  SEL R20, R20, R9, !P0 ;  /* 0x0000000914147207 */ /* 0x000fce0004000000 */
[----:B------:R-:W-:Y:S05]  /*4610*/  @P2 BRA `(.L_x_4703) ;  /* 0xfffffffc00982947 */ /* 0x000fea000383ffff */
[----:B------:R-:W-:Y:S05]  /*4620*/  BSYNC B2 ;  /* 0x0000000000027941 */ /* 0x000fea0003800000 */
.L_x_4702:
[----:B------:R-:W-:Y:S01]  /*4630*/  ULDC.64 UR4, c[0x0][0x248] ;  /* 0x0000920000047ab9 */ /* 0x000fe20000000a00 */
[----:B------:R-:W-:Y:S01]  /*4640*/  IADD3 R8, P0, R21, -R14, RZ ;  /* 0x8000000e15087210 */ /* 0x000fe20007f1e0ff */
[----:B------:R-:W-:Y:S01]  /*4650*/  ULDC.64 UR6, c[0x0][0x258] ;  /* 0x0000960000067ab9 */ /* 0x000fe20000000a00 */
[----:B------:R-:W-:-:S03]  /*4660*/  IADD3 R10, P2, R14, -UR4, RZ ;  /* 0x800000040e0a7c10 */ /* 0x000fc6000ff5e0ff */
[----:B------:R-:W-:Y:S01]  /*4670*/  IMAD.X R15, R15, 0x1, ~R12, P0 ;  /* 0x000000010f0f7824 */ /* 0x000fe200000e0e0c */
[----:B------:R-:W-:Y:S01]  /*4680*/  IADD3.X R11, R12, ~UR5, RZ, P2, !PT ;  /* 0x800000050c0b7c10 */ /* 0x000fe200097fe4ff */
[----:B------:R-:W-:Y:S01]  /*4690*/  ULDC.64 UR4, c[0x0][0x260] ;  /* 0x0000980000047ab9 */ /* 0x000fe20000000a00 */
[C---:B------:R-:W-:Y:S02]  /*46a0*/  IADD3 R6, P0, R13.reuse, UR6, RZ ;  /* 0x000000060d067c10 */ /* 0x040fe4000ff1e0ff */
[----:B------:R-:W-:Y:S02]  /*46b0*/  IADD3 R12, P2, R13, UR4, RZ ;  /* 0x000000040d0c7c10 */ /* 0x000fe4000ff5e0ff */
[--C-:B------:R-:W-:Y:S02]  /*46c0*/  SHF.R.S64 R8, R8, 0x3, R15.reuse ;  /* 0x0000000308087819 */ /* 0x100fe4000000100f */
[----:B------:R-:W-:Y:S02]  /*46d0*/  SHF.R.S32.HI R9, RZ, 0x3, R15 ;  /* 0x00000003ff097819 */ /* 0x000fe4000001140f */
[----:B------:R-:W-:-:S02]  /*46e0*/  IADD3.X R7, R22, UR7, RZ, P0, !PT ;  /* 0x0000000716077c10 */ /* 0x000fc400087fe4ff */
[--C-:B------:R-:W-:Y:S02]  /*46f0*/  SHF.R.S64 R10, R10, 0x3, R11.reuse ;  /* 0x000000030a0a7819 */ /* 0x100fe4000000100b */
[----:B------:R-:W-:Y:S01]  /*4700*/  IADD3.X R13, R22, UR5, RZ, P2, !PT ;  /* 0x00000005160d7c10 */ /* 0x000fe200097fe4ff */
[----:B------:R0:W-:Y:S01]  /*4710*/  STG.E.64 desc[UR36][R6.64], R8 ;  /* 0x0000000806007986 */ /* 0x0001e2000c101b24 */
[----:B------:R-:W-:-:S05]  /*4720*/  SHF.R.S32.HI R11, RZ, 0x3, R11 ;  /* 0x00000003ff0b7819 */ /* 0x000fca000001140b */
[----:B------:R0:W-:Y:S02]  /*4730*/  STG.E.64 desc[UR36][R12.64], R10 ;  /* 0x0000000a0c007986 */ /* 0x0001e4000c101b24 */
.L_x_4699:
[----:B------:R-:W-:Y:S05]  /*4740*/  BSYNC B1 ;  /* 0x0000000000017941 */ /* 0x000fea0003800000 */
.L_x_4698:
[----:B0-----:R-:W0:Y:S01]  /*4750*/  LDC R7, c[0x0][0x210] ;  /* 0x00008400ff077b82 */ /* 0x001e220000000800 */
[----:B------:R-:W-:Y:S01]  /*4760*/  BSSY B1, `(.L_x_4704) ;  /* 0x0000060000017945 */ /* 0x000fe20003800000 */
[----:B0-----:R-:W-:Y:S02]  /*4770*/  IMAD R6, R2, -0x200, R7 ;  /* 0xfffffe0002067824 */ /* 0x001fe400078e0207 */
[----:B------:R-:W-:-:S05]  /*4780*/  VIADD R7, R27, 0x80 ;  /* 0x000000801b077836 */ /* 0x000fca0000000000 */
[----:B------:R-:W-:-:S13]  /*4790*/  ISETP.GE.AND P0, PT, R7, R6, PT ;  /* 0x000000060700720c */ /* 0x000fda0003f06270 */
[----:B------:R-:W-:Y:S05]  /*47a0*/  @P0 BRA `(.L_x_4705) ;  /* 0x00000004006c0947 */ /* 0x000fea0003800000 */
[C---:B-----5:R-:W-:Y:S01]  /*47b0*/  IMAD.SHL.U32 R7, R24.reuse, 0x8, RZ ;  /* 0x0000000818077824 */ /* 0x060fe200078e00ff */
[----:B------:R-:W-:Y:S01]  /*47c0*/  ULDC.64 UR4, c[0x0][0x218] ;  /* 0x0000860000047ab9 */ /* 0x000fe20000000a00 */
[----:B------:R-:W-:-:S03]  /*47d0*/  SHF.L.U64.HI R24, R24, 0x3, R25 ;  /* 0x0000000318187819 */ /* 0x000fc60000010219 */
[----:B------:R-:W-:-:S04]  /*47e0*/  IADD3 R8, P0, R7, UR4, RZ ;  /* 0x0000000407087c10 */ /* 0x000fc8000ff1e0ff */
[----:B------:R-:W-:-:S06]  /*47f0*/  IADD3.X R9, R24, UR5, RZ, P0, !PT ;  /* 0x0000000518097c10 */ /* 0x000fcc00087fe4ff */
[----:B------:R-:W5:Y:S01]  /*4800*/  LDG.E.64 R8, desc[UR36][R8.64] ;  /* 0x0000002408087981 */ /* 0x000f62000c1e1b00 */
[----:B------:R-:W3:Y:S01]  /*4810*/  LDC R21, c[0x0][0x24c] ;  /* 0x00009300ff157b82 */ /* 0x000ee20000000800 */
[----:B------:R-:W-:Y:S01]  /*4820*/  BSSY B2, `(.L_x_4706) ;  /* 0x0000022000027945 */ /* 0x000fe20003800000 */
[----:B------:R-:W-:Y:S02]  /*4830*/  IMAD.MOV.U32 R25, RZ, RZ, R3 ;  /* 0x000000ffff197224 */ /* 0x000fe400078e0003 */
[----:B------:R-:W-:-:S04]  /*4840*/  IMAD.MOV.U32 R26, RZ, RZ, R0 ;  /* 0x000000ffff1a7224 */ /* 0x000fc800078e0000 */
[----:B------:R-:W0:Y:S01]  /*4850*/  LDC R20, c[0x0][0x248] ;  /* 0x00009200ff147b82 */ /* 0x000e220000000800 */
[--C-:B---34-:R-:W-:Y:S02]  /*4860*/  IMAD.MOV.U32 R23, RZ, RZ, R21.reuse ;  /* 0x000000ffff177224 */ /* 0x118fe400078e0015 */
[----:B------:R-:W-:Y:S02]  /*4870*/  IMAD.MOV.U32 R14, RZ, RZ, R21 ;  /* 0x000000ffff0e7224 */ /* 0x000fe400078e0015 */
[--C-:B0-----:R-:W-:Y:S02]  /*4880*/  IMAD.MOV.U32 R22, RZ, RZ, R20.reuse ;  /* 0x000000ffff167224 */ /* 0x101fe400078e0014 */
[----:B------:R-:W-:-:S07]  /*4890*/  IMAD.MOV.U32 R15, RZ, RZ, R20 ;  /* 0x000000ffff0f7224 */ /* 0x000fce00078e0014 */
.L_x_4707:
[--C-:B------:R-:W-:Y:S02]  /*48a0*/  SHF.R.U64 R32, R25, 0x1, R26.reuse ;  /* 0x0000000119207819 */ /* 0x100fe4000000121a */
[----:B------:R-:W-:-:S03]  /*48b0*/  SHF.R.U32.HI R29, RZ, 0x1, R26 ;  /* 0x00000001ff1d7819 */ /* 0x000fc6000001161a */
[C---:B------:R-:W-:Y:S01]  /*48c0*/  IMAD.SHL.U32 R28, R32.reuse, 0x8, RZ ;  /* 0x00000008201c7824 */ /* 0x040fe200078e00ff */
[----:B------:R-:W-:-:S04]  /*48d0*/  SHF.L.U64.HI R30, R32, 0x3, R29 ;  /* 0x00000003201e7819 */ /* 0x000fc8000001021d */
[----:B------:R-:W-:-:S05]  /*48e0*/  IADD3 R10, P0, R22, R28, RZ ;  /* 0x0000001c160a7210 */ /* 0x000fca0007f1e0ff */
[----:B------:R-:W-:-:S05]  /*48f0*/  IMAD.X R11, R23, 0x1, R30, P0 ;  /* 0x00000001170b7824 */ /* 0x000fca00000e061e */
[----:B------:R-:W2:Y:S02]  /*4900*/  LDG.E.64 R12, desc[UR36][R10.64] ;  /* 0x000000240a0c7981 */ /* 0x000ea4000c1e1b00 */
[----:B--2--5:R-:W-:Y:S02]  /*4910*/  ISETP.GE.U32.AND P0, PT, R12, R8, PT ;  /* 0x000000080c00720c */ /* 0x024fe40003f06070 */
[----:B------:R-:W-:Y:S02]  /*4920*/  LOP3.LUT R12, RZ, R32, RZ, 0x33, !PT ;  /* 0x00000020ff0c7212 */ /* 0x000fe400078e33ff */
[----:B------:R-:W-:Y:S02]  /*4930*/  ISETP.GE.AND.EX P0, PT, R13, R9, PT, P0 ;  /* 0x000000090d00720c */ /* 0x000fe40003f06300 */
[----:B------:R-:W-:Y:S02]  /*4940*/  LOP3.LUT R13, RZ, R29, RZ, 0x33, !PT ;  /* 0x0000001dff0d7212 */ /* 0x000fe400078e33ff */
[----:B------:R-:W-:-:S02]  /*4950*/  IADD3 R25, P2, R25, R12, RZ ;  /* 0x0000000c19197210 */ /* 0x000fc40007f5e0ff */
[----:B------:R-:W-:Y:S02]  /*4960*/  IADD3 R12, P4, P5, R15, 0x8, R28 ;  /* 0x000000080f0c7810 */ /* 0x000fe40007d9e01c */
[----:B------:R-:W-:Y:S01]  /*4970*/  SEL R25, R25, R32, !P0 ;  /* 0x0000002019197207 */ /* 0x000fe20004000000 */
[----:B------:R-:W-:Y:S01]  /*4980*/  IMAD.X R26, R26, 0x1, R13, P2 ;  /* 0x000000011a1a7824 */ /* 0x000fe200010e060d */
[----:B------:R-:W-:Y:S02]  /*4990*/  IADD3.X R13, R14, RZ, R30, P4, P5 ;  /* 0x000000ff0e0d7210 */ /* 0x000fe400027ea41e */
[----:B------:R-:W-:Y:S02]  /*49a0*/  ISETP.GT.U32.AND P2, PT, R25, RZ, PT ;  /* 0x000000ff1900720c */ /* 0x000fe40003f44070 */
[----:B------:R-:W-:Y:S02]  /*49b0*/  SEL R26, R26, R29, !P0 ;  /* 0x0000001d1a1a7207 */ /* 0x000fe40004000000 */
[----:B------:R-:W-:-:S02]  /*49c0*/  IADD3 R29, P3, R10, 0x8, RZ ;  /* 0x000000080a1d7810 */ /* 0x000fc40007f7e0ff */
[----:B------:R-:W-:Y:S02]  /*49d0*/  ISETP.GT.AND.EX P2, PT, R26, RZ, PT, P2 ;  /* 0x000000ff1a00720c */ /* 0x000fe40003f44320 */
[----:B------:R-:W-:Y:S01]  /*49e0*/  SEL R15, R12, R15, !P0 ;  /* 0x0000000f0c0f7207 */ /* 0x000fe20004000000 */
[----:B------:R-:W-:Y:S01]  /*49f0*/  IMAD.X R10, RZ, RZ, R11, P3 ;  /* 0x000000ffff0a7224 */ /* 0x000fe200018e060b */
[----:B------:R-:W-:Y:S02]  /*4a00*/  SEL R14, R13, R14, !P0 ;  /* 0x0000000e0d0e7207 */ /* 0x000fe40004000000 */
[----:B------:R-:W-:Y:S02]  /*4a10*/  SEL R22, R29, R22, !P0 ;  /* 0x000000161d167207 */ /* 0x000fe40004000000 */
[----:B------:R-:W-:-:S05]  /*4a20*/  SEL R23, R10, R23, !P0 ;  /* 0x000000170a177207 */ /* 0x000fca0004000000 */
[----:B------:R-:W-:Y:S05]  /*4a30*/  @P2 BRA `(.L_x_4707) ;  /* 0xfffffffc00982947 */ /* 0x000fea000383ffff */
[----:B------:R-:W-:Y:S05]  /*4a40*/  BSYNC B2 ;  /* 0x0000000000027941 */ /* 0x000fea0003800000 */
.L_x_4706:
[----:B------:R-:W-:Y:S01]  /*4a50*/  BSSY B2, `(.L_x_4708) ;  /* 0x000001f000027945 */ /* 0x000fe20003800000 */
[----:B------:R-:W-:Y:S02]  /*4a60*/  IMAD.MOV.U32 R22, RZ, RZ, R20 ;  /* 0x000000ffff167224 */ /* 0x000fe400078e0014 */
[----:B------:R-:W-:Y:S02]  /*4a70*/  IMAD.MOV.U32 R23, RZ, RZ, R21 ;  /* 0x000000ffff177224 */ /* 0x000fe400078e0015 */
[----:B------:R-:W-:Y:S02]  /*4a80*/  IMAD.MOV.U32 R25, RZ, RZ, R3 ;  /* 0x000000ffff197224 */ /* 0x000fe400078e0003 */
[----:B------:R-:W-:-:S07]  /*4a90*/  IMAD.MOV.U32 R26, RZ, RZ, R0 ;  /* 0x000000ffff1a7224 */ /* 0x000fce00078e0000 */
.L_x_4709:
[--C-:B------:R-:W-:Y:S02]  /*4aa0*/  SHF.R.U64 R30, R25, 0x1, R26.reuse ;  /* 0x00000001191e7819 */ /* 0x100fe4000000121a */
[----:B------:R-:W-:-:S03]  /*4ab0*/  SHF.R.U32.HI R31, RZ, 0x1, R26 ;  /* 0x00000001ff1f7819 */ /* 0x000fc6000001161a */
[C---:B------:R-:W-:Y:S01]  /*4ac0*/  IMAD.SHL.U32 R29, R30.reuse, 0x8, RZ ;  /* 0x000000081e1d7824 */ /* 0x040fe200078e00ff */
[----:B------:R-:W-:-:S04]  /*4ad0*/  SHF.L.U64.HI R28, R30, 0x3, R31 ;  /* 0x000000031e1c7819 */ /* 0x000fc8000001021f */
[----:B------:R-:W-:-:S05]  /*4ae0*/  IADD3 R10, P0, R22, R29, RZ ;  /* 0x0000001d160a7210 */ /* 0x000fca0007f1e0ff */
[----:B------:R-:W-:-:S05]  /*4af0*/  IMAD.X R11, R23, 0x1, R28, P0 ;  /* 0x00000001170b7824 */ /* 0x000fca00000e061c */
[----:B------:R-:W2:Y:S02]  /*4b00*/  LDG.E.64 R12, desc[UR36][R10.64] ;  /* 0x000000240a0c7981 */ /* 0x000ea4000c1e1b00 */
[----:B--2---:R-:W-:Y:S02]  /*4b10*/  ISETP.GE.U32.AND P0, PT, R8, R12, PT ;  /* 0x0000000c0800720c */ /* 0x004fe40003f06070 */
[----:B------:R-:W-:Y:S02]  /*4b20*/  LOP3.LUT R12, RZ, R30, RZ, 0x33, !PT ;  /* 0x0000001eff0c7212 */ /* 0x000fe400078e33ff */
[----:B------:R-:W-:Y:S02]  /*4b30*/  ISETP.GE.AND.EX P0, PT, R9, R13, PT, P0 ;  /* 0x0000000d0900720c */ /* 0x000fe40003f06300 */
[----:B------:R-:W-:Y:S02]  /*4b40*/  LOP3.LUT R13, RZ, R31, RZ, 0x33, !PT ;  /* 0x0000001fff0d7212 */ /* 0x000fe400078e33ff */
[----:B------:R-:W-:-:S04]  /*4b50*/  IADD3 R25, P2, R25, R12, RZ ;  /* 0x0000000c19197210 */ /* 0x000fc80007f5e0ff */
[----:B------:R-:W-:Y:S01]  /*4b60*/  SEL R25, R30, R25, !P0 ;  /* 0x000000191e197207 */ /* 0x000fe20004000000 */
[----:B------:R-:W-:Y:S01]  /*4b70*/  IMAD.X R26, R26, 0x1, R13, P2 ;  /* 0x000000011a1a7824 */ /* 0x000fe200010e060d */
[----:B------:R-:W-:Y:S02]  /*4b80*/  IADD3 R13, P4, P5, R20, 0x8, R29 ;  /* 0x00000008140d7810 */ /* 0x000fe40007d9e01d */
[----:B------:R-:W-:Y:S02]  /*4b90*/  ISETP.GT.U32.AND P2, PT, R25, RZ, PT ;  /* 0x000000ff1900720c */ /* 0x000fe40003f44070 */
[----:B------:R-:W-:Y:S02]  /*4ba0*/  SEL R26, R31, R26, !P0 ;  /* 0x0000001a1f1a7207 */ /* 0x000fe40004000000 */
[----:B------:R-:W-:Y:S02]  /*4bb0*/  IADD3 R29, P3, R10, 0x8, RZ ;  /* 0x000000080a1d7810 */ /* 0x000fe40007f7e0ff */
[----:B------:R-:W-:-:S02]  /*4bc0*/  ISETP.GT.AND.EX P2, PT, R26, RZ, PT, P2 ;  /* 0x000000ff1a00720c */ /* 0x000fc40003f44320 */
[C---:B------:R-:W-:Y:S01]  /*4bd0*/  IADD3.X R10, R21.reuse, RZ, R28, P4, P5 ;  /* 0x000000ff150a7210 */ /* 0x040fe200027ea41c */
[----:B------:R-:W-:Y:S01]  /*4be0*/  IMAD.X R12, RZ, RZ, R11, P3 ;  /* 0x000000ffff0c7224 */ /* 0x000fe200018e060b */
[----:B------:R-:W-:Y:S02]  /*4bf0*/  SEL R20, R20, R13, !P0 ;  /* 0x0000000d14147207 */ /* 0x000fe40004000000 */
[----:B------:R-:W-:Y:S02]  /*4c00*/  SEL R21, R21, R10, !P0 ;  /* 0x0000000a15157207 */ /* 0x000fe40004000000 */
[----:B------:R-:W-:Y:S02]  /*4c10*/  SEL R22, R22, R29, !P0 ;  /* 0x0000001d16167207 */ /* 0x000fe40004000000 */
[----:B------:R-:W-:-:S03]  /*4c20*/  SEL R23, R23, R12, !P0 ;  /* 0x0000000c17177207 */ /* 0x000fc60004000000 */
[----:B------:R-:W-:Y:S05]  /*4c30*/  @P2 BRA `(.L_x_4709) ;  /* 0xfffffffc00982947 */ /* 0x000fea000383ffff */
[----:B------:R-:W-:Y:S05]  /*4c40*/  BSYNC B2 ;  /* 0x0000000000027941 */ /* 0x000fea0003800000 */
.L_x_4708:
        /* <DEDUP_REMOVED lines=17> */
.L_x_4705:
[----:B------:R-:W-:Y:S05]  /*4d60*/  BSYNC B1 ;  /* 0x0000000000017941 */ /* 0x000fea0003800000 */
.L_x_4704:
[----:B------:R-:W-:Y:S01]  /*4d70*/  VIADD R7, R27, 0x100 ;  /* 0x000001001b077836 */ /* 0x000fe20000000000 */
[----:B------:R-:W-:Y:S04]  /*4d80*/  BSSY B1, `(.L_x_4710) ;  /* 0x000005f000017945 */ /* 0x000fe80003800000 */
[----:B------:R-:W-:-:S13]  /*4d90*/  ISETP.GE.AND P0, PT, R7, R6, PT ;  /* 0x000000060700720c */ /* 0x000fda0003f06270 */
[----:B------:R-:W-:Y:S05]  /*4da0*/  @P0 BRA `(.L_x_4711) ;  /* 0x0000000400700947 */ /* 0x000fea0003800000 */
[C---:B-----5:R-:W-:Y:S01]  /*4db0*/  IMAD.SHL.U32 R7, R16.reuse, 0x8, RZ ;  /* 0x0000000810077824 */ /* 0x060fe200078e00ff */
[----:B------:R-:W-:Y:S01]  /*4dc0*/  ULDC.64 UR4, c[0x0][0x218] ;  /* 0x0000860000047ab9 */ /* 0x000fe20000000a00 */
[----:B------:R-:W-:-:S03]  /*4dd0*/  SHF.L.U64.HI R16, R16, 0x3, R17 ;  /* 0x0000000310107819 */ /* 0x000fc60000010211 */
[----:B0-----:R-:W-:-:S04]  /*4de0*/  IADD3 R8, P0, R7, UR4, RZ ;  /* 0x0000000407087c10 */ /* 0x001fc8000ff1e0ff */
[----:B------:R-:W-:-:S06]  /*4df0*/  IADD3.X R9, R16, UR5, RZ, P0, !PT ;  /* 0x0000000510097c10 */ /* 0x000fcc00087fe4ff */
[----:B------:R-:W5:Y:S01]  /*4e00*/  LDG.E.64 R8, desc[UR36][R8.64] ;  /* 0x0000002408087981 */ /* 0x000f62000c1e1b00 */
[----:B------:R-:W0:Y:S01]  /*4e10*/  LDC R30, c[0x0][0x248] ;  /* 0x00009200ff1e7b82 */ /* 0x000e220000000800 */
[----:B------:R-:W-:Y:S01]  /*4e20*/  BSSY B2, `(.L_x_4712) ;  /* 0x0000022000027945 */ /* 0x000fe20003800000 */
[----:B------:R-:W-:Y:S02]  /*4e30*/  IMAD.MOV.U32 R31, RZ, RZ, R3 ;  /* 0x000000ffff1f7224 */ /* 0x000fe400078e0003 */
[----:B------:R-:W-:-:S04]  /*4e40*/  IMAD.MOV.U32 R28, RZ, RZ, R0 ;  /* 0x000000ffff1c7224 */ /* 0x000fc800078e0000 */
[----:B------:R-:W1:Y:S01]  /*4e50*/  LDC R17, c[0x0][0x24c] ;  /* 0x00009300ff117b82 */ /* 0x000e620000000800 */
[--C-:B0-----:R-:W-:Y:S02]  /*4e60*/  IMAD.MOV.U32 R29, RZ, RZ, R30.reuse ;  /* 0x000000ffff1d7224 */ /* 0x101fe400078e001e */
[----:B------:R-:W-:Y:S02]  /*4e70*/  IMAD.MOV.U32 R15, RZ, RZ, R30 ;  /* 0x000000ffff0f7224 */ /* 0x000fe400078e001e */
[--C-:B-1----:R-:W-:Y:S02]  /*4e80*/  IMAD.MOV.U32 R26, RZ, RZ, R17.reuse ;  /* 0x000000ffff1a7224 */ /* 0x102fe400078e0011 */
[----:B------:R-:W-:-:S07]  /*4e90*/  IMAD.MOV.U32 R14, RZ, RZ, R17 ;  /* 0x000000ffff0e7224 */ /* 0x000fce00078e0011 */
.L_x_4713:
[--C-:B------:R-:W-:Y:S02]  /*4ea0*/  SHF.R.U64 R25, R31, 0x1, R28.reuse ;  /* 0x000000011f197819 */ /* 0x100fe4000000121c */
[----:B------:R-:W-:-:S03]  /*4eb0*/  SHF.R.U32.HI R24, RZ, 0x1, R28 ;  /* 0x00000001ff187819 */ /* 0x000fc6000001161c */
[C---:B---34-:R-:W-:Y:S01]  /*4ec0*/  IMAD.SHL.U32 R22, R25.reuse, 0x8, RZ ;  /* 0x0000000819167824 */ /* 0x058fe200078e00ff */
[----:B------:R-:W-:-:S04]  /*4ed0*/  SHF.L.U64.HI R23, R25, 0x3, R24 ;  /* 0x0000000319177819 */ /* 0x000fc80000010218 */
[----:B------:R-:W-:-:S05]  /*4ee0*/  IADD3 R10, P0, R29, R22, RZ ;  /* 0x000000161d0a7210 */ /* 0x000fca0007f1e0ff */
[----:B------:R-:W-:-:S05]  /*4ef0*/  IMAD.X R11, R26, 0x1, R23, P0 ;  /* 0x000000011a0b7824 */ /* 0x000fca00000e0617 */
[----:B------:R0:W2:Y:S01]  /*4f00*/  LDG.E.64 R12, desc[UR36][R10.64] ;  /* 0x000000240a0c7981 */ /* 0x0000a2000c1e1b00 */
[----:B------:R-:W-:Y:S02]  /*4f10*/  LOP3.LUT R20, RZ, R25, RZ, 0x33, !PT ;  /* 0x00000019ff147212 */ /* 0x000fe400078e33ff */
[----:B------:R-:W-:Y:S02]  /*4f20*/  LOP3.LUT R21, RZ, R24, RZ, 0x33, !PT ;  /* 0x00000018ff157212 */ /* 0x000fe400078e33ff */
[----:B0-----:R-:W-:-:S05]  /*4f30*/  IADD3 R10, P3, R10, 0x8, RZ ;  /* 0x000000080a0a7810 */ /* 0x001fca0007f7e0ff */
[----:B------:R-:W-:Y:S01]  /*4f40*/  IMAD.X R11, RZ, RZ, R11, P3 ;  /* 0x000000ffff0b7224 */ /* 0x000fe200018e060b */
[----:B--2--5:R-:W-:Y:S02]  /*4f50*/  ISETP.GE.U32.AND P0, PT, R12, R8, PT ;  /* 0x000000080c00720c */ /* 0x024fe40003f06070 */
[----:B------:R-:W-:Y:S02]  /*4f60*/  IADD3 R12, P2, R31, R20, RZ ;  /* 0x000000141f0c7210 */ /* 0x000fe40007f5e0ff */
[----:B------:R-:W-:-:S03]  /*4f70*/  ISETP.GE.AND.EX P0, PT, R13, R9, PT, P0 ;  /* 0x000000090d00720c */ /* 0x000fc60003f06300 */
[----:B------:R-:W-:Y:S01]  /*4f80*/  IMAD.X R13, R28, 0x1, R21, P2 ;  /* 0x000000011c0d7824 */ /* 0x000fe200010e0615 */
[----:B------:R-:W-:Y:S02]  /*4f90*/  SEL R31, R12, R25, !P0 ;  /* 0x000000190c1f7207 */ /* 0x000fe40004000000 */
[----:B------:R-:W-:Y:S02]  /*4fa0*/  IADD3 R12, P4, P5, R15, 0x8, R22 ;  /* 0x000000080f0c7810 */ /* 0x000fe40007d9e016 */
[----:B------:R-:W-:Y:S02]  /*4fb0*/  SEL R28, R13, R24, !P0 ;  /* 0x000000180d1c7207 */ /* 0x000fe40004000000 */
[----:B------:R-:W-:Y:S02]  /*4fc0*/  ISETP.GT.U32.AND P2, PT, R31, RZ, PT ;  /* 0x000000ff1f00720c */ /* 0x000fe40003f44070 */
[----:B------:R-:W-:Y:S02]  /*4fd0*/  IADD3.X R13, R14, RZ, R23, P4, P5 ;  /* 0x000000ff0e0d7210 */ /* 0x000fe400027ea417 */
[----:B------:R-:W-:-:S02]  /*4fe0*/  ISETP.GT.AND.EX P2, PT, R28, RZ, PT, P2 ;  /* 0x000000ff1c00720c */ /* 0x000fc40003f44320 */
[----:B------:R-:W-:Y:S02]  /*4ff0*/  SEL R15, R12, R15, !P0 ;  /* 0x0000000f0c0f7207 */ /* 0x000fe40004000000 */
[----:B------:R-:W-:Y:S02]  /*5000*/  SEL R14, R13, R14, !P0 ;  /* 0x0000000e0d0e7207 */ /* 0x000fe40004000000 */
[----:B------:R-:W-:Y:S02]  /*5010*/  SEL R29, R10, R29, !P0 ;  /* 0x0000001d0a1d7207 */ /* 0x000fe40004000000 */
[----:B------:R-:W-:-:S05]  /*5020*/  SEL R26, R11, R26, !P0 ;  /* 0x0000001a0b1a7207 */ /* 0x000fca0004000000 */
[----:B------:R-:W-:Y:S05]  /*5030*/  @P2 BRA `(.L_x_4713) ;  /* 0xfffffffc00982947 */ /* 0x000fea000383ffff */
[----:B------:R-:W-:Y:S05]  /*5040*/  BSYNC B2 ;  /* 0x0000000000027941 */ /* 0x000fea0003800000 */
.L_x_4712:
[----:B------:R-:W-:Y:S01]  /*5050*/  BSSY B2, `(.L_x_4714) ;  /* 0x0000020000027945 */ /* 0x000fe20003800000 */
[--C-:B------:R-:W-:Y:S02]  /*5060*/  IMAD.MOV.U32 R21, RZ, RZ, R30.reuse ;  /* 0x000000ffff157224 */ /* 0x100fe400078e001e */
[----:B------:R-:W-:Y:S02]  /*5070*/  IMAD.MOV.U32 R20, RZ, RZ, R30 ;  /* 0x000000ffff147224 */ /* 0x000fe400078e001e */
[----:B------:R-:W-:Y:S02]  /*5080*/  IMAD.MOV.U32 R29, RZ, RZ, R17 ;  /* 0x000000ffff1d7224 */ /* 0x000fe400078e0011 */
[----:B------:R-:W-:Y:S02]  /*5090*/  IMAD.MOV.U32 R31, RZ, RZ, R3 ;  /* 0x000000ffff1f7224 */ /* 0x000fe400078e0003 */
[----:B------:R-:W-:-:S07]  /*50a0*/  IMAD.MOV.U32 R30, RZ, RZ, R0 ;  /* 0x000000ffff1e7224 */ /* 0x000fce00078e0000 */
.L_x_4715:
        /* <DEDUP_REMOVED lines=8> */
[----:B------:R-:W-:Y:S02]  /*5130*/  LOP3.LUT R23, RZ, R28, RZ, 0x33, !PT ;  /* 0x0000001cff177212 */ /* 0x000fe400078e33ff */
[----:B--2---:R-:W-:Y:S02]  /*5140*/  ISETP.GE.U32.AND P0, PT, R8, R12, PT ;  /* 0x0000000c0800720c */ /* 0x004fe40003f06070 */
[----:B------:R-:W-:Y:S02]  /*5150*/  IADD3 R12, P2, R31, R22, RZ ;  /* 0x000000161f0c7210 */ /* 0x000fe40007f5e0ff */
[----:B------:R-:W-:-:S03]  /*5160*/  ISETP.GE.AND.EX P0, PT, R9, R13, PT, P0 ;  /* 0x0000000d0900720c */ /* 0x000fc60003f06300 */
[----:B------:R-:W-:Y:S01]  /*5170*/  IMAD.X R13, R30, 0x1, R23, P2 ;  /* 0x000000011e0d7824 */ /* 0x000fe200010e0617 */
[----:B------:R-:W-:Y:S02]  /*5180*/  SEL R31, R25, R12, !P0 ;  /* 0x0000000c191f7207 */ /* 0x000fe40004000000 */
[----:B------:R-:W-:Y:S02]  /*5190*/  IADD3 R12, P3, R10, 0x8, RZ ;  /* 0x000000080a0c7810 */ /* 0x000fe40007f7e0ff */
[----:B------:R-:W-:Y:S02]  /*51a0*/  SEL R30, R28, R13, !P0 ;  /* 0x0000000d1c1e7207 */ /* 0x000fe40004000000 */
[----:B------:R-:W-:Y:S01]  /*51b0*/  ISETP.GT.U32.AND P2, PT, R31, RZ, PT ;  /* 0x000000ff1f00720c */ /* 0x000fe20003f44070 */
[----:B------:R-:W-:Y:S01]  /*51c0*/  IMAD.X R11, RZ, RZ, R11, P3 ;  /* 0x000000ffff0b7224 */ /* 0x000fe200018e060b */
[----:B------:R-:W-:Y:S02]  /*51d0*/  IADD3 R23, P4, P5, R20, 0x8, R24 ;  /* 0x0000000814177810 */ /* 0x000fe40007d9e018 */
[----:B------:R-:W-:-:S02]  /*51e0*/  ISETP.GT.AND.EX P2, PT, R30, RZ, PT, P2 ;  /* 0x000000ff1e00720c */ /* 0x000fc40003f44320 */
[C---:B------:R-:W-:Y:S02]  /*51f0*/  IADD3.X R10, R17.reuse, RZ, R26, P4, P5 ;  /* 0x000000ff110a7210 */ /* 0x040fe400027ea41a */
[----:B------:R-:W-:Y:S02]  /*5200*/  SEL R20, R20, R23, !P0 ;  /* 0x0000001714147207 */ /* 0x000fe40004000000 */
[----:B------:R-:W-:Y:S02]  /*5210*/  SEL R17, R17, R10, !P0 ;  /* 0x0000000a11117207 */ /* 0x000fe40004000000 */
[----:B------:R-:W-:Y:S02]  /*5220*/  SEL R21, R21, R12, !P0 ;  /* 0x0000000c15157207 */ /* 0x000fe40004000000 */
[----:B------:R-:W-:-:S03]  /*5230*/  SEL R29, R29, R11, !P0 ;  /* 0x0000000b1d1d7207 */ /* 0x000fc60004000000 */
[----:B------:R-:W-:Y:S05]  /*5240*/  @P2 BRA `(.L_x_4715) ;  /* 0xfffffffc00982947 */ /* 0x000fea000383ffff */
[----:B------:R-:W-:Y:S05]  /*5250*/  BSYNC B2 ;  /* 0x0000000000027941 */ /* 0x000fea0003800000 */
.L_x_4714:
        /* <DEDUP_REMOVED lines=17> */
.L_x_4711:
[----:B------:R-:W-:Y:S05]  /*5370*/  BSYNC B1 ;  /* 0x0000000000017941 */ /* 0x000fea0003800000 */
.L_x_4710:
[----:B------:R-:W-:-:S05]  /*5380*/  VIADD R7, R27, 0x180 ;  /* 0x000001801b077836 */ /* 0x000fca0000000000 */
[----:B------:R-:W-:-:S13]  /*5390*/  ISETP.GE.AND P0, PT, R7, R6, PT ;  /* 0x000000060700720c */ /* 0x000fda0003f06270 */
[----:B------:R-:W-:Y:S05]  /*53a0*/  @P0 BRA `(.L_x_4697) ;  /* 0x0000007800400947 */ /* 0x000fea0003800000 */
[C---:B01---5:R-:W-:Y:S01]  /*53b0*/  IMAD.SHL.U32 R10, R18.reuse, 0x8, RZ ;  /* 0x00000008120a7824 */ /* 0x063fe200078e00ff */
[----:B------:R-:W-:Y:S01]  /*53c0*/  ULDC.64 UR4, c[0x0][0x218] ;  /* 0x0000860000047ab9 */ /* 0x000fe20000000a00 */
[----:B------:R-:W-:-:S03]  /*53d0*/  SHF.L.U64.HI R18, R18, 0x3, R19 ;  /* 0x0000000312127819 */ /* 0x000fc60000010213 */
[----:B------:R-:W-:-:S04]  /*53e0*/  IADD3 R6, P0, R10, UR4, RZ ;  /* 0x000000040a067c10 */ /* 0x000fc8000ff1e0ff */
[----:B------:R-:W-:-:S06]  /*53f0*/  IADD3.X R7, R18, UR5, RZ, P0, !PT ;  /* 0x0000000512077c10 */ /* 0x000fcc00087fe4ff */
[----:B------:R-:W5:Y:S01]  /*5400*/  LDG.E.64 R6, desc[UR36][R6.64] ;  /* 0x0000002406067981 */ /* 0x000f62000c1e1b00 */
[----:B------:R-:W0:Y:S01]  /*5410*/  LDC R26, c[0x0][0x248] ;  /* 0x00009200ff1a7b82 */ /* 0x000e220000000800 */
[----:B------:R-:W-:Y:S01]  /*5420*/  BSSY B1, `(.L_x_4716) ;  /* 0x0000022000017945 */ /* 0x000fe20003800000 */
[----:B------:R-:W-:Y:S02]  /*5430*/  IMAD.MOV.U32 R24, RZ, RZ, R3 ;  /* 0x000000ffff187224 */ /* 0x000fe400078e0003 */
[----:B------:R-:W-:-:S04]  /*5440*/  IMAD.MOV.U32 R25, RZ, RZ, R0 ;  /* 0x000000ffff197224 */ /* 0x000fc800078e0000 */
[----:B------:R-:W3:Y:S01]  /*5450*/  LDC R28, c[0x0][0x24c] ;  /* 0x00009300ff1c7b82 */ /* 0x000ee20000000800 */
[--C-:B0-----:R-:W-:Y:S02]  /*5460*/  IMAD.MOV.U32 R21, RZ, RZ, R26.reuse ;  /* 0x000000ffff157224 */ /* 0x101fe400078e001a */
[----:B------:R-:W-:Y:S02]  /*5470*/  IMAD.MOV.U32 R14, RZ, RZ, R26 ;  /* 0x000000ffff0e7224 */ /* 0x000fe400078e001a */
[--C-:B---34-:R-:W-:Y:S02]  /*5480*/  IMAD.MOV.U32 R23, RZ, RZ, R28.reuse ;  /* 0x000000ffff177224 */ /* 0x118fe400078e001c */
[----:B------:R-:W-:-:S07]  /*5490*/  IMAD.MOV.U32 R11, RZ, RZ, R28 ;  /* 0x000000ffff0b7224 */ /* 0x000fce00078e001c */
.L_x_4717:
        /* <DEDUP_REMOVED lines=9> */
[----:B--2--5:R-:W-:Y:S02]  /*5530*/  ISETP.GE.U32.AND P0, PT, R12, R6, PT ;  /* 0x000000060c00720c */ /* 0x024fe40003f06070 */
[----:B------:R-:W-:Y:S02]  /*5540*/  IADD3 R12, P2, R24, R15, RZ ;  /* 0x0000000f180c7210 */ /* 0x000fe40007f5e0ff */
[----:B------:R-:W-:Y:S02]  /*5550*/  ISETP.GE.AND.EX P0, PT, R13, R7, PT, P0 ;  /* 0x000000070d00720c */ /* 0x000fe40003f06300 */
[----:B------:R-:W-:Y:S01]  /*5560*/  IADD3 R15, P4, P5, R14, 0x8, R17 ;  /* 0x000000080e0f7810 */ /* 0x000fe20007d9e011 */
[----:B------:R-:W-:Y:S01]  /*5570*/  IMAD.X R13, R25, 0x1, R16, P2 ;  /* 0x00000001190d7824 */ /* 0x000fe200010e0610 */
[----:B------:R-:W-:-:S02]  /*5580*/  SEL R24, R12, R19, !P0 ;  /* 0x000000130c187207 */ /* 0x000fc40004000000 */
[----:B------:R-:W-:Y:S02]  /*5590*/  IADD3 R12, P3, R8, 0x8, RZ ;  /* 0x00000008080c7810 */ /* 0x000fe40007f7e0ff */
[----:B------:R-:W-:Y:S02]  /*55a0*/  SEL R25, R13, R22, !P0 ;  /* 0x000000160d197207 */ /* 0x000fe40004000000 */
[----:B------:R-:W-:Y:S01]  /*55b0*/  ISETP.GT.U32.AND P2, PT, R24, RZ, PT ;  /* 0x000000ff1800720c */ /* 0x000fe20003f44070 */
[----:B------:R-:W-:Y:S01]  /*55c0*/  IMAD.X R9, RZ, RZ, R9, P3 ;  /* 0x000000ffff097224 */ /* 0x000fe200018e0609 */
[----:B------:R-:W-:Y:S02]  /*55d0*/  IADD3.X R8, R11, RZ, R20, P4, P5 ;  /* 0x000000ff0b087210 */ /* 0x000fe400027ea414 */
[----:B------:R-:W-:Y:S02]  /*55e0*/  ISETP.GT.AND.EX P2, PT, R25, RZ, PT, P2 ;  /* 0x000000ff1900720c */ /* 0x000fe40003f44320 */
[----:B------:R-:W-:-:S02]  /*55f0*/  SEL R14, R15, R14, !P0 ;  /* 0x0000000e0f0e7207 */ /* 0x000fc40004000000 */
[----:B------:R-:W-:Y:S02]  /*5600*/  SEL R11, R8, R11, !P0 ;  /* 0x0000000b080b7207 */ /* 0x000fe40004000000 */
[----:B------:R-:W-:Y:S02]  /*5610*/  SEL R21, R12, R21, !P0 ;  /* 0x000000150c157207 */ /* 0x000fe40004000000 */
[----:B------:R-:W-:-:S05]  /*5620*/  SEL R23, R9, R23, !P0 ;  /* 0x0000001709177207 */ /* 0x000fca0004000000 */
[----:B------:R-:W-:Y:S05]  /*5630*/  @P2 BRA `(.L_x_4717) ;  /* 0xfffffffc00982947 */ /* 0x000fea000383ffff */
[----:B------:R-:W-:Y:S05]  /*5640*/  BSYNC B1 ;  /* 0x0000000000017941 */ /* 0x000fea0003800000 */
.L_x_4716:
[----:B------:R-:W-:Y:S01]  /*5650*/  BSSY B1, `(.L_x_4718) ;  /* 0x000001d000017945 */ /* 0x000fe20003800000 */
[----:B------:R-:W-:Y:S02]  /*5660*/  IMAD.MOV.U32 R21, RZ, RZ, R26 ;  /* 0x000000ffff157224 */ /* 0x000fe400078e001a */
[----:B------:R-:W-:-:S07]  /*5670*/  IMAD.MOV.U32 R24, RZ, RZ, R28 ;  /* 0x000000ffff187224 */ /* 0x000fce00078e001c */
.L_x_4719:
[--C-:B------:R-:W-:Y:S02]  /*5680*/  SHF.R.U64 R22, R3, 0x1, R0.reuse ;  /* 0x0000000103167819 */ /* 0x100fe40000001200 */
[----:B------:R-:W-:-:S03]  /*5690*/  SHF.R.U32.HI R19, RZ, 0x1, R0 ;  /* 0x00000001ff137819 */ /* 0x000fc60000011600 */
[C---:B------:R-:W-:Y:S01]  /*56a0*/  IMAD.SHL.U32 R20, R22.reuse, 0x8, RZ ;  /* 0x0000000816147824 */ /* 0x040fe200078e00ff */
[----:B------:R-:W-:-:S04]  /*56b0*/  SHF.L.U64.HI R17, R22, 0x3, R19 ;  /* 0x0000000316117819 */ /* 0x000fc80000010213 */
[----:B------:R-:W-:-:S05]  /*56c0*/  IADD3 R8, P0, R5, R20, RZ ;  /* 0x0000001405087210 */ /* 0x000fca0007f1e0ff */
[----:B------:R-:W-:-:S05]  /*56d0*/  IMAD.X R9, R4, 0x1, R17, P0 ;  /* 0x0000000104097824 */ /* 0x000fca00000e0611 */
[----:B------:R0:W2:Y:S01]  /*56e0*/  LDG.E.64 R12, desc[UR36][R8.64] ;  /* 0x00000024080c7981 */ /* 0x0000a2000c1e1b00 */
[----:B------:R-:W-:Y:S02]  /*56f0*/  LOP3.LUT R16, RZ, R22, RZ, 0x33, !PT ;  /* 0x00000016ff107212 */ /* 0x000fe400078e33ff */
[----:B------:R-:W-:Y:S02]  /*5700*/  LOP3.LUT R15, RZ, R19, RZ, 0x33, !PT ;  /* 0x00000013ff0f7212 */ /* 0x000fe400078e33ff */
[----:B------:R-:W-:Y:S02]  /*5710*/  IADD3 R3, P2, R3, R16, RZ ;  /* 0x0000001003037210 */ /* 0x000fe40007f5e0ff */
[----:B------:R-:W-:-:S03]  /*5720*/  IADD3 R16, P3, R8, 0x8, RZ ;  /* 0x0000000808107810 */ /* 0x000fc60007f7e0ff */
[----:B------:R-:W-:Y:S02]  /*5730*/  IMAD.X R0, R0, 0x1, R15, P2 ;  /* 0x0000000100007824 */ /* 0x000fe400010e060f */
[----:B0-----:R-:W-:Y:S01]  /*5740*/  IMAD.X R9, RZ, RZ, R9, P3 ;  /* 0x000000ffff097224 */ /* 0x001fe200018e0609 */
[----:B--2---:R-:W-:Y:S02]  /*5750*/  ISETP.GE.U32.AND P0, PT, R6, R12, PT ;  /* 0x0000000c0600720c */ /* 0x004fe40003f06070 */
[----:B------:R-:W-:Y:S02]  /*5760*/  IADD3 R12, P4, P5, R21, 0x8, R20 ;  /* 0x00000008150c7810 */ /* 0x000fe40007d9e014 */
[----:B------:R-:W-:Y:S02]  /*5770*/  ISETP.GE.AND.EX P0, PT, R7, R13, PT, P0 ;  /* 0x0000000d0700720c */ /* 0x000fe40003f06300 */
[----:B------:R-:W-:Y:S02]  /*5780*/  IADD3.X R8, R24, RZ, R17, P4, P5 ;  /* 0x000000ff18087210 */ /* 0x000fe400027ea411 */
[----:B------:R-:W-:-:S02]  /*5790*/  SEL R3, R22, R3, !P0 ;  /* 0x0000000316037207 */ /* 0x000fc40004000000 */
[----:B------:R-:W-:Y:S02]  /*57a0*/  SEL R0, R19, R0, !P0 ;  /* 0x0000000013007207 */ /* 0x000fe40004000000 */
[----:B------:R-:W-:Y:S02]  /*57b0*/  ISETP.GT.U32.AND P2, PT, R3, RZ, PT ;  /* 0x000000ff0300720c */ /* 0x000fe40003f44070 */
[----:B------:R-:W-:Y:S02]  /*57c0*/  SEL R21, R21, R12, !P0 ;  /* 0x0000000c15157207 */ /* 0x000fe40004000000 */
[----:B------:R-:W-:Y:S02]  /*57d0*/  ISETP.GT.AND.EX P2, PT, R0, RZ, PT, P2 ;  /* 0x000000ff0000720c */ /* 0x000fe40003f44320 */
[----:B------:R-:W-:Y:S02]  /*57e0*/  SEL R24, R24, R8, !P0 ;  /* 0x0000000818187207 */ /* 0x000fe40004000000 */
[----:B------:R-:W-:-:S02]  /*57f0*/  SEL R5, R5, R16, !P0 ;  /* 0x0000001005057207 */ /* 0x000fc40004000000 */
[----:B------:R-:W-:-:S07]  /*5800*/  SEL R4, R4, R9, !P0 ;  /* 0x0000000904047207 */ /* 0x000fce0004000000 */
[----:B------:R-:W-:Y:S05]  /*5810*/  @P2 BRA `(.L_x_4719) ;  /* 0xfffffffc00982947 */ /* 0x000fea000383ffff */
[----:B------:R-:W-:Y:S05]  /*5820*/  BSYNC B1 ;  /* 0x0000000000017941 */ /* 0x000fea0003800000 */
.L_x_4718:
        /* <DEDUP_REMOVED lines=12> */
[----:B------:R-:W-:Y:S02]  /*58f0*/  IADD3.X R11, R18, UR7, RZ, P2, !PT ;  /* 0x00000007120b7c10 */ /* 0x000fe400097fe4ff */
[--C-:B------:R-:W-:Y:S01]  /*5900*/  SHF.R.S64 R8, R8, 0x3, R3.reuse ;  /* 0x0000000308087819 */ /* 0x100fe20000001003 */
[----:B------:R0:W-:Y:S01]  /*5910*/  STG.E.64 desc[UR36][R6.64], R4 ;  /* 0x0000000406007986 */ /* 0x0001e2000c101b24 */
[----:B------:R-:W-:-:S05]  /*5920*/  SHF.R.S32.HI R9, RZ, 0x3, R3 ;  /* 0x00000003ff097819 */ /* 0x000fca0000011403 */
[----:B------:R0:W-:Y:S01]  /*5930*/  STG.E.64 desc[UR36][R10.64], R8 ;  /* 0x000000080a007986 */ /* 0x0001e2000c101b24 */
[----:B------:R-:W-:Y:S05]  /*5940*/  BRA `(.L_x_4697) ;  /* 0x0000007000d87947 */ /* 0x000fea0003800000 */
.L_x_4689:
[----:B------:R-:W0:Y:S01]  /*5950*/  S2R R27, SR_TID.X ;  /* 0x00000000001b7919 */ /* 0x000e220000002100 */
[----:B------:R-:W1:Y:S01]  /*5960*/  LDC R5, c[0x0][0x210] ;  /* 0x00008400ff057b82 */ /* 0x000e620000000800 */
[----:B------:R-:W-:Y:S01]  /*5970*/  BSSY B2, `(.L_x_4720) ;  /* 0x00001d2000027945 */ /* 0x000fe20003800000 */
[----:B-1----:R-:W-:-:S05]  /*5980*/  IMAD R4, R2, -0x200, R5 ;  /* 0xfffffe0002047824 */ /* 0x002fca00078e0205 */
[----:B0-----:R-:W-:-:S13]  /*5990*/  ISETP.GE.AND P1, PT, R27, R4, PT ;  /* 0x000000041b00720c */ /* 0x001fda0003f26270 */
        /* <DEDUP_REMOVED lines=9> */
[----:B------:R-:W-:Y:S01]  /*5a30*/  IADD3 R4, P2, R8, -0x1, RZ ;  /* 0xffffffff08047810 */ /* 0x000fe20007f5e0ff */
[----:B------:R-:W0:Y:S01]  /*5a40*/  LDC.64 R6, c[0x0][0x240] ;  /* 0x00009000ff067b82 */ /* 0x000e220000000a00 */
[----:B------:R-:W-:Y:S01]  /*5a50*/  IMAD.MOV.U32 R34, RZ, RZ, RZ ;  /* 0x000000ffff227224 */ /* 0x000fe200078e00ff */
[----:B------:R-:W-:Y:S02]  /*5a60*/  CS2R R32, SRZ ;  /* 0x0000000000207805 */ /* 0x000fe4000001ff00 */
[----:B------:R-:W-:Y:S01]  /*5a70*/  ISETP.GE.U32.AND P0, PT, R4, 0x3, PT ;  /* 0x000000030400780c */ /* 0x000fe20003f06070 */
[----:B------:R-:W-:Y:S01]  /*5a80*/  IMAD.MOV.U32 R5, RZ, RZ, RZ ;  /* 0x000000ffff057224 */ /* 0x000fe200078e00ff */
        /* <DEDUP_REMOVED lines=8> */
[----:B---345:R-:W-:Y:S02]  /*5b10*/  IMAD R11, R23, UR4, RZ ;  /* 0x00000004170b7c24 */ /* 0x038fe4000f8e02ff */
[----:B------:R-:W-:Y:S01]  /*5b20*/  IMAD.WIDE.U32 R20, R22, UR4, RZ ;  /* 0x0000000416147c25 */ /* 0x000fe2000f8e00ff */
[----:B------:R-:W-:Y:S02]  /*5b30*/  IADD3.X R4, R9, -0x1, RZ, P0, !PT ;  /* 0xffffffff09047810 */ /* 0x000fe400007fe4ff */
[----:B------:R-:W-:Y:S01]  /*5b40*/  ISETP.GT.U32.AND P0, PT, R26, RZ, PT ;  /* 0x000000ff1a00720c */ /* 0x000fe20003f04070 */
[----:B------:R-:W-:Y:S01]  /*5b50*/  IMAD R5, R22, UR5, R11 ;  /* 0x0000000516057c24 */ /* 0x000fe2000f8e020b */
[----:B------:R-:W-:Y:S01]  /*5b60*/  ULDC.64 UR4, c[0x0][0x228] ;  /* 0x00008a0000047ab9 */ /* 0x000fe20000000a00 */
[----:B------:R-:W-:Y:S01]  /*5b70*/  IMAD.WIDE.U32 R10, R6, 0x8, RZ ;  /* 0x00000008060a7825 */ /* 0x000fe200078e00ff */
[----:B------:R-:W-:-:S02]  /*5b80*/  ISETP.GT.AND.EX P0, PT, R4, RZ, PT, P0 ;  /* 0x000000ff0400720c */ /* 0x000fc40003f04300 */
[C---:B------:R-:W-:Y:S01]  /*5b90*/  LEA R13, P2, R20.reuse, UR4, 0x3 ;  /* 0x00000004140d7c11 */ /* 0x040fe2000f8418ff */
[----:B------:R-:W-:Y:S02]  /*5ba0*/  IMAD.IADD R5, R21, 0x1, R5 ;  /* 0x0000000115057824 */ /* 0x000fe400078e0205 */
[----:B------:R-:W-:Y:S02]  /*5bb0*/  IMAD.MOV.U32 R34, RZ, RZ, RZ ;  /* 0x000000ffff227224 */ /* 0x000fe400078e00ff */
[----:B------:R-:W-:Y:S01]  /*5bc0*/  IMAD.IADD R7, R11, 0x1, R7 ;  /* 0x000000010b077824 */ /* 0x000fe200078e0207 */
[----:B------:R-:W-:Y:S01]  /*5bd0*/  LEA.HI.X R20, R20, UR5, R5, 0x3, P2 ;  /* 0x0000000514147c11 */ /* 0x000fe200090f1c05 */
[----:B------:R-:W-:-:S04]  /*5be0*/  IMAD.MOV.U32 R5, RZ, RZ, RZ ;  /* 0x000000ffff057224 */ /* 0x000fc800078e00ff */
[----:B------:R-:W-:Y:S05]  /*5bf0*/  @!P0 BRA `(.L_x_4724) ;  /* 0x0000000c00948947 */ /* 0x000fea0003800000 */
[----:B------:R-:W-:Y:S02]  /*5c00*/  ISETP.GT.U32.AND P2, PT, R26, 0xc, PT ;  /* 0x0000000c1a00780c */ /* 0x000fe40003f44070 */
[----:B------:R-:W-:Y:S02]  /*5c10*/  PLOP3.LUT P0, PT, PT, PT, PT, 0x80, 0x0 ;  /* 0x000000000000781c */ /* 0x000fe40003f0f070 */
[----:B------:R-:W-:-:S13]  /*5c20*/  ISETP.GT.AND.EX P2, PT, R4, RZ, PT, P2 ;  /* 0x000000ff0400720c */ /* 0x000fda0003f44320 */
[----:B------:R-:W-:Y:S05]  /*5c30*/  @!P2 BRA `(.L_x_4725) ;  /* 0x00000008003ca947 */ /* 0x000fea0003800000 */
[----:B------:R-:W-:Y:S01]  /*5c40*/  BSSY B3, `(.L_x_4725) ;  /* 0x000008e000037945 */ /* 0x000fe20003800000 */
[----:B------:R-:W-:-:S13]  /*5c50*/  PLOP3.LUT P0, PT, PT, PT, PT, 0x8, 0x0 ;  /* 0x000000000000781c */ /* 0x000fda0003f0e170 */
.L_x_4726:
[----:B------:R-:W-:Y:S01]  /*5c60*/  ULDC.64 UR4, c[0x0][0x238] ;  /* 0x00008e0000047ab9 */ /* 0x000fe20000000a00 */
[----:B------:R-:W-:Y:S01]  /*5c70*/  IMAD.MOV.U32 R36, RZ, RZ, R13 ;  /* 0x000000ffff247224 */ /* 0x000fe200078e000d */
[----:B------:R-:W-:Y:S01]  /*5c80*/  LEA R14, P2, R34, UR4, 0x3 ;  /* 0x00000004220e7c11 */ /* 0x000fe2000f8418ff */
[----:B------:R-:W-:-:S03]  /*5c90*/  IMAD.MOV.U32 R37, RZ, RZ, R20 ;  /* 0x000000ffff257224 */ /* 0x000fc600078e0014 */
[----:B------:R-:W-:Y:S02]  /*5ca0*/  LEA.HI.X R15, R34, UR5, R5, 0x3, P2 ;  /* 0x00000005220f7c11 */ /* 0x000fe400090f1c05 */
[----:B------:R-:W-:Y:S01]  /*5cb0*/  IADD3 R8, P2, R13, R10, RZ ;  /* 0x0000000a0d087210 */ /* 0x000fe20007f5e0ff */
[----:B------:R-:W2:Y:S04]  /*5cc0*/  LDG.E.64 R28, desc[UR36][R36.64] ;  /* 0x00000024241c7981 */ /* 0x000ea8000c1e1b00 */
[----:B------:R-:W2:Y:S01]  /*5cd0*/  LDG.E.64 R12, desc[UR36][R14.64] ;  /* 0x000000240e0c7981 */ /* 0x000ea2000c1e1b00 */
[----:B------:R-:W-:-:S03]  /*5ce0*/  IMAD.X R9, R20, 0x1, R7, P2 ;  /* 0x0000000114097824 */ /* 0x000fc600010e0607 */
[----:B------:R-:W3:Y:S04]  /*5cf0*/  LDG.E.64 R20, desc[UR36][R14.64+0x8] ;  /* 0x000008240e147981 */ /* 0x000ee8000c1e1b00 */
[----:B------:R-:W3:Y:S01]  /*5d00*/  LDG.E.64 R30, desc[UR36][R8.64] ;  /* 0x00000024081e7981 */ /* 0x000ee2000c1e1b00 */
[-C--:B--2---:R-:W-:Y:S02]  /*5d10*/  IMAD R29, R29, R12.reuse, RZ ;  /* 0x0000000c1d1d7224 */ /* 0x084fe400078e02ff */
[----:B------:R-:W-:Y:S01]  /*5d20*/  IMAD.WIDE.U32 R32, R28, R12, R32 ;  /* 0x0000000c1c207225 */ /* 0x000fe200078e0020 */
[----:B------:R-:W-:-:S03]  /*5d30*/  IADD3 R12, P2, R8, R10, RZ ;  /* 0x0000000a080c7210 */ /* 0x000fc60007f5e0ff */
[----:B------:R-:W-:Y:S02]  /*5d40*/  IMAD R29, R28, R13, R29 ;  /* 0x0000000d1c1d7224 */ /* 0x000fe400078e021d */
[-C--:B---3--:R-:W-:Y:S02]  /*5d50*/  IMAD R31, R31, R20.reuse, RZ ;  /* 0x000000141f1f7224 */ /* 0x088fe400078e02ff */
[----:B------:R-:W-:Y:S02]  /*5d60*/  IMAD.IADD R33, R33, 0x1, R29 ;  /* 0x0000000121217824 */ /* 0x000fe400078e021d */
[C---:B------:R-:W-:Y:S02]  /*5d70*/  IMAD R31, R30.reuse, R21, R31 ;  /* 0x000000151e1f7224 */ /* 0x040fe400078e021f */
[----:B------:R-:W-:Y:S02]  /*5d80*/  IMAD.X R13, R9, 0x1, R7, P2 ;  /* 0x00000001090d7824 */ /* 0x000fe400010e0607 */
[----:B------:R-:W-:Y:S01]  /*5d90*/  IMAD.WIDE.U32 R20, R30, R20, R32 ;  /* 0x000000141e147225 */ /* 0x000fe200078e0020 */
[----:B------:R-:W-:Y:S01]  /*5da0*/  IADD3 R30, P2, R12, R10, RZ ;  /* 0x0000000a0c1e7210 */ /* 0x000fe20007f5e0ff */
[----:B------:R-:W2:Y:S02]  /*5db0*/  LDG.E.64 R8, desc[UR36][R14.64+0x10] ;  /* 0x000010240e087981 */ /* 0x000ea4000c1e1b00 */
[----:B------:R-:W-:-:S02]  /*5dc0*/  IMAD.IADD R21, R21, 0x1, R31 ;  /* 0x0000000115157824 */ /* 0x000fc400078e021f */
[----:B------:R0:W2:Y:S01]  /*5dd0*/  LDG.E.64 R28, desc[UR36][R12.64] ;  /* 0x000000240c1c7981 */ /* 0x0000a2000c1e1b00 */
[----:B------:R-:W-:-:S03]  /*5de0*/  IMAD.X R31, R13, 0x1, R7, P2 ;  /* 0x000000010d1f7824 */ /* 0x000fc600010e0607 */
[----:B------:R-:W3:Y:S04]  /*5df0*/  LDG.E.64 R32, desc[UR36][R14.64+0x18] ;  /* 0x000018240e207981 */ /* 0x000ee8000c1e1b00 */
[----:B------:R1:W3:Y:S01]  /*5e00*/  LDG.E.64 R36, desc[UR36][R30.64] ;  /* 0x000000241e247981 */ /* 0x0002e2000c1e1b00 */
[----:B0-----:R-:W-:-:S05]  /*5e10*/  IADD3 R12, P2, R30, R10, RZ ;  /* 0x0000000a1e0c7210 */ /* 0x001fca0007f5e0ff */
[----:B------:R-:W-:Y:S01]  /*5e20*/  IMAD.X R13, R31, 0x1, R7, P2 ;  /* 0x000000011f0d7824 */ /* 0x000fe200010e0607 */
[----:B-1----:R-:W-:-:S05]  /*5e30*/  IADD3 R30, P2, R12, R10, RZ ;  /* 0x0000000a0c1e7210 */ /* 0x002fca0007f5e0ff */
[----:B------:R-:W-:Y:S02]  /*5e40*/  IMAD.X R31, R13, 0x1, R7, P2 ;  /* 0x000000010d1f7824 */ /* 0x000fe400010e0607 */
[----:B--2---:R-:W-:-:S04]  /*5e50*/  IMAD R29, R29, R8, RZ ;  /* 0x000000081d1d7224 */ /* 0x004fc800078e02ff */
[C---:B------:R-:W-:Y:S02]  /*5e60*/  IMAD R29, R28.reuse, R9, R29 ;  /* 0x000000091c1d7224 */ /* 0x040fe400078e021d */
[----:B------:R-:W-:-:S04]  /*5e70*/  IMAD.WIDE.U32 R8, R28, R8, R20 ;  /* 0x000000081c087225 */ /* 0x000fc800078e0014 */
[-C--:B---3--:R-:W-:Y:S02]  /*5e80*/  IMAD R21, R37, R32.reuse, RZ ;  /* 0x0000002025157224 */ /* 0x088fe400078e02ff */
[----:B------:R-:W-:Y:S02]  /*5e90*/  IMAD.IADD R9, R9, 0x1, R29 ;  /* 0x0000000109097824 */ /* 0x000fe400078e021d */
[C---:B------:R-:W-:Y:S01]  /*5ea0*/  IMAD R33, R36.reuse, R33, R21 ;  /* 0x0000002124217224 */ /* 0x040fe200078e0215 */
[----:B------:R0:W2:Y:S01]  /*5eb0*/  LDG.E.64 R28, desc[UR36][R12.64] ;  /* 0x000000240c1c7981 */ /* 0x0000a2000c1e1b00 */
[----:B------:R-:W-:-:S03]  /*5ec0*/  IMAD.WIDE.U32 R8, R36, R32, R8 ;  /* 0x0000002024087225 */ /* 0x000fc600078e0008 */
[----:B------:R-:W2:Y:S01]  /*5ed0*/  LDG.E.64 R20, desc[UR36][R14.64+0x20] ;  /* 0x000020240e147981 */ /* 0x000ea2000c1e1b00 */
[----:B------:R-:W-:-:S03]  /*5ee0*/  IMAD.IADD R9, R9, 0x1, R33 ;  /* 0x0000000109097824 */ /* 0x000fc600078e0221 */
[----:B------:R1:W3:Y:S04]  /*5ef0*/  LDG.E.64 R36, desc[UR36][R30.64] ;  /* 0x000000241e247981 */ /* 0x0002e8000c1e1b00 */
[----:B------:R-:W3:Y:S01]  /*5f00*/  LDG.E.64 R32, desc[UR36][R14.64+0x28] ;  /* 0x000028240e207981 */ /* 0x000ee2000c1e1b00 */
[----:B0-----:R-:W-:-:S05]  /*5f10*/  IADD3 R12, P2, R30, R10, RZ ;  /* 0x0000000a1e0c7210 */ /* 0x001fca0007f5e0ff */
[----:B------:R-:W-:Y:S01]  /*5f20*/  IMAD.X R13, R31, 0x1, R7, P2 ;  /* 0x000000011f0d7824 */ /* 0x000fe200010e0607 */
[----:B-1----:R-:W-:-:S05]  /*5f30*/  IADD3 R30, P2, R12, R10, RZ ;  /* 0x0000000a0c1e7210 */ /* 0x002fca0007f5e0ff */
[----:B------:R-:W-:Y:S02]  /*5f40*/  IMAD.X R31, R13, 0x1, R7, P2 ;  /* 0x000000010d1f7824 */ /* 0x000fe400010e0607 */
[-C--:B--2---:R-:W-:Y:S02]  /*5f50*/  IMAD R29, R29, R20.reuse, RZ ;  /* 0x000000141d1d7224 */ /* 0x084fe400078e02ff */
[----:B------:R-:W-:-:S04]  /*5f60*/  IMAD.WIDE.U32 R8, R28, R20, R8 ;  /* 0x000000141c087225 */ /* 0x000fc800078e0008 */
[----:B------:R-:W-:Y:S02]  /*5f70*/  IMAD R29, R28, R21, R29 ;  /* 0x000000151c1d7224 */ /* 0x000fe400078e021d */
        /* <DEDUP_REMOVED lines=55> */
[----:B------:R-:W3:Y:S04]  /*62f0*/  LDG.E.64 R36, desc[UR36][R30.64] ;  /* 0x000000241e247981 */ /* 0x000ee8000c1e1b00 */
[----:B------:R-:W3:Y:S01]  /*6300*/  LDG.E.64 R32, desc[UR36][R14.64+0x68] ;  /* 0x000068240e207981 */ /* 0x000ee2000c1e1b00 */
[----:B0-----:R-:W-:-:S05]  /*6310*/  IADD3 R12, P2, R30, R10, RZ ;  /* 0x0000000a1e0c7210 */ /* 0x001fca0007f5e0ff */
[----:B------:R-:W-:-:S05]  /*6320*/  IMAD.X R13, R31, 0x1, R7, P2 ;  /* 0x000000011f0d7824 */ /* 0x000fca00010e0607 */
[----:B------:R-:W4:Y:S01]  /*6330*/  LDG.E.64 R30, desc[UR36][R12.64] ;  /* 0x000000240c1e7981 */ /* 0x000f22000c1e1b00 */
[-C--:B--2---:R-:W-:Y:S02]  /*6340*/  IMAD R29, R29, R20.reuse, RZ ;  /* 0x000000141d1d7224 */ /* 0x084fe400078e02ff */
[----:B------:R-:W-:Y:S01]  /*6350*/  IMAD.WIDE.U32 R8, R28, R20, R8 ;  /* 0x000000141c087225 */ /* 0x000fe200078e0008 */
[----:B------:R-:W-:-:S03]  /*6360*/  IADD3 R20, P2, R12, R10, RZ ;  /* 0x0000000a0c147210 */ /* 0x000fc60007f5e0ff */
[----:B------:R-:W-:Y:S02]  /*6370*/  IMAD R29, R28, R21, R29 ;  /* 0x000000151c1d7224 */ /* 0x000fe400078e021d */
[-C--:B---3--:R-:W-:Y:S02]  /*6380*/  IMAD R21, R37, R32.reuse, RZ ;  /* 0x0000002025157224 */ /* 0x088fe400078e02ff */
[----:B------:R-:W-:Y:S02]  /*6390*/  IMAD.IADD R9, R9, 0x1, R29 ;  /* 0x0000000109097824 */ /* 0x000fe400078e021d */
[C---:B------:R-:W-:Y:S01]  /*63a0*/  IMAD R33, R36.reuse, R33, R21 ;  /* 0x0000002124217224 */ /* 0x040fe200078e0215 */
[----:B------:R-:W4:Y:S01]  /*63b0*/  LDG.E.64 R28, desc[UR36][R14.64+0x70] ;  /* 0x000070240e1c7981 */ /* 0x000f22000c1e1b00 */
[----:B------:R-:W-:Y:S02]  /*63c0*/  IMAD.X R21, R13, 0x1, R7, P2 ;  /* 0x000000010d157824 */ /* 0x000fe400010e0607 */
[----:B------:R-:W-:-:S02]  /*63d0*/  IMAD.WIDE.U32 R8, R36, R32, R8 ;  /* 0x0000002024087225 */ /* 0x000fc400078e0008 */
[----:B------:R-:W2:Y:S04]  /*63e0*/  LDG.E.64 R36, desc[UR36][R14.64+0x78] ;  /* 0x000078240e247981 */ /* 0x000ea8000c1e1b00 */
[----:B------:R-:W2:Y:S01]  /*63f0*/  LDG.E.64 R12, desc[UR36][R20.64] ;  /* 0x00000024140c7981 */ /* 0x000ea2000c1e1b00 */
[----:B------:R-:W-:-:S04]  /*6400*/  IADD3 R26, P2, R26, -0x10, RZ ;  /* 0xfffffff01a1a7810 */ /* 0x000fc80007f5e0ff */
[----:B------:R-:W-:Y:S02]  /*6410*/  IADD3.X R4, R4, -0x1, RZ, P2, !PT ;  /* 0xffffffff04047810 */ /* 0x000fe400017fe4ff */
[----:B------:R-:W-:Y:S01]  /*6420*/  ISETP.GT.U32.AND P2, PT, R26, 0xc, PT ;  /* 0x0000000c1a00780c */ /* 0x000fe20003f44070 */
[----:B------:R-:W-:-:S03]  /*6430*/  IMAD.IADD R9, R9, 0x1, R33 ;  /* 0x0000000109097824 */ /* 0x000fc600078e0221 */
[----:B------:R-:W-:Y:S02]  /*6440*/  ISETP.GT.AND.EX P2, PT, R4, RZ, PT, P2 ;  /* 0x000000ff0400720c */ /* 0x000fe40003f44320 */
[----:B------:R-:W-:-:S05]  /*6450*/  IADD3 R34, P4, R34, 0x10, RZ ;  /* 0x0000001022227810 */ /* 0x000fca0007f9e0ff */
[----:B------:R-:W-:Y:S02]  /*6460*/  IMAD.X R5, RZ, RZ, R5, P4 ;  /* 0x000000ffff057224 */ /* 0x000fe400020e0605 */
[-C--:B----4-:R-:W-:Y:S02]  /*6470*/  IMAD R31, R31, R28.reuse, RZ ;  /* 0x0000001c1f1f7224 */ /* 0x090fe400078e02ff */
[----:B------:R-:W-:-:S04]  /*6480*/  IMAD.WIDE.U32 R8, R30, R28, R8 ;  /* 0x0000001c1e087225 */ /* 0x000fc800078e0008 */
[----:B------:R-:W-:Y:S02]  /*6490*/  IMAD R31, R30, R29, R31 ;  /* 0x0000001d1e1f7224 */ /* 0x000fe400078e021f */
[----:B--2---:R-:W-:Y:S02]  /*64a0*/  IMAD R13, R13, R36, RZ ;  /* 0x000000240d0d7224 */ /* 0x004fe400078e02ff */
[----:B------:R-:W-:Y:S02]  /*64b0*/  IMAD.IADD R9, R9, 0x1, R31 ;  /* 0x0000000109097824 */ /* 0x000fe400078e021f */
[----:B------:R-:W-:Y:S01]  /*64c0*/  IMAD R15, R12, R37, R13 ;  /* 0x000000250c0f7224 */ /* 0x000fe200078e020d */
[----:B------:R-:W-:Y:S01]  /*64d0*/  IADD3 R13, P3, R20, R10, RZ ;  /* 0x0000000a140d7210 */ /* 0x000fe20007f7e0ff */
[----:B------:R-:W-:-:S04]  /*64e0*/  IMAD.WIDE.U32 R32, R12, R36, R8 ;  /* 0x000000240c207225 */ /* 0x000fc800078e0008 */
[----:B------:R-:W-:Y:S02]  /*64f0*/  IMAD.IADD R33, R33, 0x1, R15 ;  /* 0x0000000121217824 */ /* 0x000fe400078e020f */
[----:B------:R-:W-:Y:S01]  /*6500*/  IMAD.X R20, R21, 0x1, R7, P3 ;  /* 0x0000000115147824 */ /* 0x000fe200018e0607 */
[----:B------:R-:W-:Y:S06]  /*6510*/  @P2 BRA `(.L_x_4726) ;  /* 0xfffffff400d02947 */ /* 0x000fec000383ffff */
[----:B------:R-:W-:Y:S05]  /*6520*/  BSYNC B3 ;  /* 0x0000000000037941 */ /* 0x000fea0003800000 */
.L_x_4725:
        /* <DEDUP_REMOVED lines=41> */
[----:B------:R-:W2:Y:S04]  /*67c0*/  LDG.E.64 R28, desc[UR36][R12.64] ;  /* 0x000000240c1c7981 */ /* 0x000ea8000c1e1b00 */
[----:B------:R-:W2:Y:S01]  /*67d0*/  LDG.E.64 R20, desc[UR36][R14.64+0x20] ;  /* 0x000020240e147981 */ /* 0x000ea2000c1e1b00 */
[----:B------:R-:W-:-:S03]  /*67e0*/  IMAD.WIDE.U32 R8, R36, R32, R8 ;  /* 0x0000002024087225 */ /* 0x000fc600078e0008 */
[----:B------:R-:W3:Y:S01]  /*67f0*/  LDG.E.64 R36, desc[UR36][R30.64] ;  /* 0x000000241e247981 */ /* 0x000ee2000c1e1b00 */
[----:B------:R-:W-:-:S03]  /*6800*/  IMAD.IADD R9, R9, 0x1, R33 ;  /* 0x0000000109097824 */ /* 0x000fc600078e0221 */
[----:B------:R-:W3:Y:S04]  /*6810*/  LDG.E.64 R32, desc[UR36][R14.64+0x28] ;  /* 0x000028240e207981 */ /* 0x000ee8000c1e1b00 */
[----:B------:R-:W4:Y:S01]  /*6820*/  LDG.E.64 R12, desc[UR36][R14.64+0x30] ;  /* 0x000030240e0c7981 */ /* 0x000f22000c1e1b00 */
[----:B--2---:R-:W-:-:S04]  /*6830*/  IMAD R29, R29, R20, RZ ;  /* 0x000000141d1d7224 */ /* 0x004fc800078e02ff */
[C---:B------:R-:W-:Y:S02]  /*6840*/  IMAD R29, R28.reuse, R21, R29 ;  /* 0x000000151c1d7224 */ /* 0x040fe400078e021d */
[----:B------:R-:W-:Y:S01]  /*6850*/  IMAD.WIDE.U32 R20, R28, R20, R8 ;  /* 0x000000141c147225 */ /* 0x000fe200078e0008 */
[----:B------:R-:W-:-:S03]  /*6860*/  IADD3 R8, P0, R30, R10, RZ ;  /* 0x0000000a1e087210 */ /* 0x000fc60007f1e0ff */
[----:B------:R-:W-:Y:S02]  /*6870*/  IMAD.IADD R21, R21, 0x1, R29 ;  /* 0x0000000115157824 */ /* 0x000fe400078e021d */
[-C--:B---3--:R-:W-:Y:S02]  /*6880*/  IMAD R29, R37, R32.reuse, RZ ;  /* 0x00000020251d7224 */ /* 0x088fe400078e02ff */
[----:B------:R-:W-:Y:S02]  /*6890*/  IMAD.X R9, R31, 0x1, R7, P0 ;  /* 0x000000011f097824 */ /* 0x000fe400000e0607 */
[C---:B------:R-:W-:Y:S02]  /*68a0*/  IMAD R29, R36.reuse, R33, R29 ;  /* 0x00000021241d7224 */ /* 0x040fe400078e021d */
[----:B------:R-:W-:Y:S01]  /*68b0*/  IMAD.WIDE.U32 R32, R36, R32, R20 ;  /* 0x0000002024207225 */ /* 0x000fe200078e0014 */
[----:B------:R-:W4:Y:S01]  /*68c0*/  LDG.E.64 R30, desc[UR36][R8.64] ;  /* 0x00000024081e7981 */ /* 0x000f22000c1e1b00 */
[----:B------:R-:W-:-:S03]  /*68d0*/  IADD3 R20, P0, R8, R10, RZ ;  /* 0x0000000a08147210 */ /* 0x000fc60007f1e0ff */
[----:B------:R-:W2:Y:S02]  /*68e0*/  LDG.E.64 R36, desc[UR36][R14.64+0x38] ;  /* 0x000038240e247981 */ /* 0x000ea4000c1e1b00 */
[----:B------:R-:W-:-:S05]  /*68f0*/  IMAD.X R21, R9, 0x1, R7, P0 ;  /* 0x0000000109157824 */ /* 0x000fca00000e0607 */
[----:B------:R-:W2:Y:S01]  /*6900*/  LDG.E.64 R8, desc[UR36][R20.64] ;  /* 0x0000002414087981 */ /* 0x000ea2000c1e1b00 */
[----:B------:R-:W-:Y:S01]  /*6910*/  IMAD.IADD R33, R33, 0x1, R29 ;  /* 0x0000000121217824 */ /* 0x000fe200078e021d */
[----:B------:R-:W-:Y:S02]  /*6920*/  IADD3 R34, P3, R34, 0x8, RZ ;  /* 0x0000000822227810 */ /* 0x000fe40007f7e0ff */
[----:B------:R-:W-:Y:S02]  /*6930*/  IADD3 R26, P4, R26, -0x8, RZ ;  /* 0xfffffff81a1a7810 */ /* 0x000fe40007f9e0ff */
[----:B------:R-:W-:Y:S01]  /*6940*/  PLOP3.LUT P0, PT, PT, PT, PT, 0x8, 0x0 ;  /* 0x000000000000781c */ /* 0x000fe20003f0e170 */
[----:B------:R-:W-:Y:S01]  /*6950*/  IMAD.X R5, RZ, RZ, R5, P3 ;  /* 0x000000ffff057224 */ /* 0x000fe200018e0605 */
[----:B------:R-:W-:Y:S01]  /*6960*/  IADD3.X R4, R4, -0x1, RZ, P4, !PT ;  /* 0xffffffff04047810 */ /* 0x000fe200027fe4ff */
[----:B----4-:R-:W-:-:S04]  /*6970*/  IMAD R29, R31, R12, RZ ;  /* 0x0000000c1f1d7224 */ /* 0x010fc800078e02ff */
[C---:B------:R-:W-:Y:S02]  /*6980*/  IMAD R29, R30.reuse, R13, R29 ;  /* 0x0000000d1e1d7224 */ /* 0x040fe400078e021d */
[----:B------:R-:W-:-:S04]  /*6990*/  IMAD.WIDE.U32 R12, R30, R12, R32 ;  /* 0x0000000c1e0c7225 */ /* 0x000fc800078e0020 */
[----:B------:R-:W-:Y:S02]  /*69a0*/  IMAD.IADD R13, R13, 0x1, R29 ;  /* 0x000000010d0d7824 */ /* 0x000fe400078e021d */
[-C--:B--2---:R-:W-:Y:S02]  /*69b0*/  IMAD R31, R9, R36.reuse, RZ ;  /* 0x00000024091f7224 */ /* 0x084fe400078e02ff */
[----:B------:R-:W-:Y:S01]  /*69c0*/  IMAD.WIDE.U32 R32, R8, R36, R12 ;  /* 0x0000002408207225 */ /* 0x000fe200078e000c */
[----:B------:R-:W-:-:S03]  /*69d0*/  IADD3 R13, P2, R20, R10, RZ ;  /* 0x0000000a140d7210 */ /* 0x000fc60007f5e0ff */
[----:B------:R-:W-:Y:S02]  /*69e0*/  IMAD R31, R8, R37, R31 ;  /* 0x00000025081f7224 */ /* 0x000fe400078e021f */
[----:B------:R-:W-:Y:S02]  /*69f0*/  IMAD.X R20, R21, 0x1, R7, P2 ;  /* 0x0000000115147824 */ /* 0x000fe400010e0607 */
[----:B------:R-:W-:-:S07]  /*6a00*/  IMAD.IADD R33, R33, 0x1, R31 ;  /* 0x0000000121217824 */ /* 0x000fce00078e021f */
.L_x_4728:
[----:B------:R-:W-:Y:S05]  /*6a10*/  BSYNC B3 ;  /* 0x0000000000037941 */ /* 0x000fea0003800000 */
.L_x_4727:
[----:B------:R-:W-:-:S04]  /*6a20*/  ISETP.NE.U32.AND P2, PT, R26, RZ, PT ;  /* 0x000000ff1a00720c */ /* 0x000fc80003f45070 */
[----:B------:R-:W-:-:S13]  /*6a30*/  ISETP.NE.OR.EX P0, PT, R4, RZ, P0, P2 ;  /* 0x000000ff0400720c */ /* 0x000fda0000705720 */
[----:B------:R-:W-:Y:S05]  /*6a40*/  @!P0 BRA `(.L_x_4729) ;  /* 0x0000000000b48947 */ /* 0x000fea0003800000 */
.L_x_4724:
        /* <DEDUP_REMOVED lines=10> */
[----:B------:R-:W3:Y:S04]  /*6af0*/  LDG.E.64 R14, desc[UR36][R12.64] ;  /* 0x000000240c0e7981 */ /* 0x000ee8000c1e1b00 */
[----:B------:R-:W4:Y:S01]  /*6b00*/  LDG.E.64 R36, desc[UR36][R8.64+0x18] ;  /* 0x0000182408247981 */ /* 0x000f22000c1e1b00 */
[-C--:B--2---:R-:W-:Y:S02]  /*6b10*/  IMAD R29, R29, R30.reuse, RZ ;  /* 0x0000001e1d1d7224 */ /* 0x084fe400078e02ff */
[----:B------:R-:W-:-:S04]  /*6b20*/  IMAD.WIDE.U32 R32, R28, R30, R32 ;  /* 0x0000001e1c207225 */ /* 0x000fc800078e0020 */
[----:B------:R-:W-:Y:S01]  /*6b30*/  IMAD R29, R28, R31, R29 ;  /* 0x0000001f1c1d7224 */ /* 0x000fe200078e021d */
[----:B------:R-:W-:Y:S01]  /*6b40*/  IADD3 R28, P0, R12, R10, RZ ;  /* 0x0000000a0c1c7210 */ /* 0x000fe20007f1e0ff */
[-C--:B---3--:R-:W-:Y:S02]  /*6b50*/  IMAD R31, R15, R20.reuse, RZ ;  /* 0x000000140f1f7224 */ /* 0x088fe400078e02ff */
[----:B------:R-:W-:Y:S02]  /*6b60*/  IMAD.IADD R33, R33, 0x1, R29 ;  /* 0x0000000121217824 */ /* 0x000fe400078e021d */
[----:B------:R-:W-:Y:S02]  /*6b70*/  IMAD.X R29, R13, 0x1, R7, P0 ;  /* 0x000000010d1d7824 */ /* 0x000fe400000e0607 */
[C---:B------:R-:W-:Y:S01]  /*6b80*/  IMAD R31, R14.reuse, R21, R31 ;  /* 0x000000150e1f7224 */ /* 0x040fe200078e021f */
[----:B------:R-:W2:Y:S01]  /*6b90*/  LDG.E.64 R12, desc[UR36][R8.64+0x10] ;  /* 0x00001024080c7981 */ /* 0x000ea2000c1e1b00 */
[----:B------:R-:W-:Y:S01]  /*6ba0*/  IMAD.WIDE.U32 R14, R14, R20, R32 ;  /* 0x000000140e0e7225 */ /* 0x000fe200078e0020 */
[----:B------:R-:W-:-:S02]  /*6bb0*/  IADD3 R20, P0, R28, R10, RZ ;  /* 0x0000000a1c147210 */ /* 0x000fc40007f1e0ff */
[----:B------:R-:W2:Y:S03]  /*6bc0*/  LDG.E.64 R32, desc[UR36][R28.64] ;  /* 0x000000241c207981 */ /* 0x000ea6000c1e1b00 */
[----:B------:R-:W-:-:S05]  /*6bd0*/  IMAD.X R21, R29, 0x1, R7, P0 ;  /* 0x000000011d157824 */ /* 0x000fca00000e0607 */
[----:B------:R-:W4:Y:S01]  /*6be0*/  LDG.E.64 R28, desc[UR36][R20.64] ;  /* 0x00000024141c7981 */ /* 0x000f22000c1e1b00 */
[----:B------:R-:W-:Y:S01]  /*6bf0*/  IADD3 R26, P0, R26, -0x4, RZ ;  /* 0xfffffffc1a1a7810 */ /* 0x000fe20007f1e0ff */
[----:B------:R-:W-:-:S03]  /*6c00*/  IMAD.IADD R15, R15, 0x1, R31 ;  /* 0x000000010f0f7824 */ /* 0x000fc600078e021f */
[----:B------:R-:W-:Y:S02]  /*6c10*/  IADD3.X R4, R4, -0x1, RZ, P0, !PT ;  /* 0xffffffff04047810 */ /* 0x000fe400007fe4ff */
[----:B------:R-:W-:-:S04]  /*6c20*/  ISETP.NE.U32.AND P0, PT, R26, RZ, PT ;  /* 0x000000ff1a00720c */ /* 0x000fc80003f05070 */
[----:B------:R-:W-:Y:S02]  /*6c30*/  ISETP.NE.AND.EX P0, PT, R4, RZ, PT, P0 ;  /* 0x000000ff0400720c */ /* 0x000fe40003f05300 */
[----:B------:R-:W-:-:S05]  /*6c40*/  IADD3 R34, P2, R34, 0x4, RZ ;  /* 0x0000000422227810 */ /* 0x000fca0007f5e0ff */
[----:B------:R-:W-:Y:S02]  /*6c50*/  IMAD.X R5, RZ, RZ, R5, P2 ;  /* 0x000000ffff057224 */ /* 0x000fe400010e0605 */
[----:B--2---:R-:W-:-:S04]  /*6c60*/  IMAD R31, R33, R12, RZ ;  /* 0x0000000c211f7224 */ /* 0x004fc800078e02ff */
[C---:B------:R-:W-:Y:S02]  /*6c70*/  IMAD R31, R32.reuse, R13, R31 ;  /* 0x0000000d201f7224 */ /* 0x040fe400078e021f */
[----:B------:R-:W-:-:S04]  /*6c80*/  IMAD.WIDE.U32 R12, R32, R12, R14 ;  /* 0x0000000c200c7225 */ /* 0x000fc800078e000e */
[----:B----4-:R-:W-:Y:S02]  /*6c90*/  IMAD R15, R29, R36, RZ ;  /* 0x000000241d0f7224 */ /* 0x010fe400078e02ff */
[----:B------:R-:W-:Y:S02]  /*6ca0*/  IMAD.IADD R9, R13, 0x1, R31 ;  /* 0x000000010d097824 */ /* 0x000fe400078e021f */
[----:B------:R-:W-:Y:S01]  /*6cb0*/  IMAD.MOV.U32 R8, RZ, RZ, R12 ;  /* 0x000000ffff087224 */ /* 0x000fe200078e000c */
[----:B------:R-:W-:Y:S01]  /*6cc0*/  IADD3 R13, P3, R20, R10, RZ ;  /* 0x0000000a140d7210 */ /* 0x000fe20007f7e0ff */
[C---:B------:R-:W-:Y:S02]  /*6cd0*/  IMAD R15, R28.reuse, R37, R15 ;  /* 0x000000251c0f7224 */ /* 0x040fe400078e020f */
[----:B------:R-:W-:-:S04]  /*6ce0*/  IMAD.WIDE.U32 R32, R28, R36, R8 ;  /* 0x000000241c207225 */ /* 0x000fc800078e0008 */
[----:B------:R-:W-:Y:S02]  /*6cf0*/  IMAD.IADD R33, R33, 0x1, R15 ;  /* 0x0000000121217824 */ /* 0x000fe400078e020f */
[----:B------:R-:W-:Y:S01]  /*6d00*/  IMAD.X R20, R21, 0x1, R7, P3 ;  /* 0x0000000115147824 */ /* 0x000fe200018e0607 */
[----:B------:R-:W-:Y:S06]  /*6d10*/  @P0 BRA `(.L_x_4724) ;  /* 0xfffffffc004c0947 */ /* 0x000fec000383ffff */
.L_x_4729:
[----:B------:R-:W-:Y:S05]  /*6d20*/  BSYNC B1 ;  /* 0x0000000000017941 */ /* 0x000fea0003800000 */
.L_x_4723:
[----:B0-----:R-:W0:Y:S02]  /*6d30*/  LDC R7, c[0x0][0x220] ;  /* 0x00008800ff077b82 */ /* 0x001e240000000800 */
[----:B0-----:R-:W-:-:S04]  /*6d40*/  LOP3.LUT R7, R7, 0x3, RZ, 0xc0, !PT ;  /* 0x0000000307077812 */ /* 0x001fc800078ec0ff */
[----:B------:R-:W-:-:S04]  /*6d50*/  ISETP.NE.U32.AND P0, PT, R7, RZ, PT ;  /* 0x000000ff0700720c */ /* 0x000fc80003f05070 */
[----:B------:R-:W-:-:S13]  /*6d60*/  ISETP.NE.AND.EX P0, PT, RZ, RZ, PT, P0 ;  /* 0x000000ffff00720c */ /* 0x000fda0003f05300 */
[----:B------:R-:W-:Y:S05]  /*6d70*/  @!P0 BRA `(.L_x_4722) ;  /* 0x0000000000c48947 */ /* 0x000fea0003800000 */
[----:B------:R-:W0:Y:S01]  /*6d80*/  LDC R21, c[0x0][0x244] ;  /* 0x00009100ff157b82 */ /* 0x000e220000000800 */
[----:B------:R-:W-:Y:S01]  /*6d90*/  ULDC.64 UR4, c[0x0][0x230] ;  /* 0x00008c0000047ab9 */ /* 0x000fe20000000a00 */
[----:B------:R-:W-:Y:S01]  /*6da0*/  IMAD R29, R5, R6, RZ ;  /* 0x00000006051d7224 */ /* 0x000fe200078e02ff */
[----:B------:R-:W-:Y:S01]  /*6db0*/  ULDC.64 UR6, c[0x0][0x228] ;  /* 0x00008a0000067ab9 */ /* 0x000fe20000000a00 */
[----:B---345:R-:W-:Y:S02]  /*6dc0*/  IMAD R11, R23, UR4, RZ ;  /* 0x00000004170b7c24 */ /* 0x038fe4000f8e02ff */
[----:B------:R-:W-:-:S04]  /*6dd0*/  IMAD.WIDE.U32 R8, R22, UR4, RZ ;  /* 0x0000000416087c25 */ /* 0x000fc8000f8e00ff */
[----:B------:R-:W-:Y:S01]  /*6de0*/  IMAD R11, R22, UR5, R11 ;  /* 0x00000005160b7c24 */ /* 0x000fe2000f8e020b */
[----:B------:R-:W-:Y:S01]  /*6df0*/  ULDC.64 UR4, c[0x0][0x238] ;  /* 0x00008e0000047ab9 */ /* 0x000fe20000000a00 */
[----:B------:R-:W-:Y:S01]  /*6e00*/  IMAD.MOV.U32 R10, RZ, RZ, R8 ;  /* 0x000000ffff0a7224 */ /* 0x000fe200078e0008 */
[----:B------:R-:W-:Y:S01]  /*6e10*/  LEA R4, P0, R34, UR4, 0x3 ;  /* 0x0000000422047c11 */ /* 0x000fe2000f8018ff */
[----:B------:R-:W-:-:S03]  /*6e20*/  IMAD.IADD R11, R11, 0x1, R9 ;  /* 0x000000010b0b7824 */ /* 0x000fc600078e0209 */
[C---:B------:R-:W-:Y:S01]  /*6e30*/  LEA.HI.X R5, R34.reuse, UR5, R5, 0x3, P0 ;  /* 0x0000000522057c11 */ /* 0x040fe200080f1c05 */
[----:B------:R-:W-:-:S03]  /*6e40*/  IMAD.WIDE.U32 R12, R34, R6, R10 ;  /* 0x00000006220c7225 */ /* 0x000fc600078e000a */
[----:B------:R-:W-:Y:S01]  /*6e50*/  LEA R14, P2, R12, UR6, 0x3 ;  /* 0x000000060c0e7c11 */ /* 0x000fe2000f8418ff */
[----:B0-----:R-:W-:-:S04]  /*6e60*/  IMAD R29, R34, R21, R29 ;  /* 0x00000015221d7224 */ /* 0x001fc800078e021d */
[----:B------:R-:W-:-:S05]  /*6e70*/  IMAD.IADD R13, R13, 0x1, R29 ;  /* 0x000000010d0d7824 */ /* 0x000fca00078e021d */
[----:B------:R-:W-:Y:S02]  /*6e80*/  LEA.HI.X R15, R12, UR7, R13, 0x3, P2 ;  /* 0x000000070c0f7c11 */ /* 0x000fe400090f1c0d */
[----:B------:R-:W2:Y:S04]  /*6e90*/  LDG.E.64 R12, desc[UR36][R4.64] ;  /* 0x00000024040c7981 */ /* 0x000ea8000c1e1b00 */
        /* <DEDUP_REMOVED lines=8> */
[----:B------:R-:W-:Y:S01]  /*6f20*/  ULDC.64 UR4, c[0x0][0x240] ;  /* 0x0000900000047ab9 */ /* 0x000fe20000000a00 */
[----:B------:R-:W-:Y:S01]  /*6f30*/  ISETP.NE.U32.AND P0, PT, R7, 0x2, PT ;  /* 0x000000020700780c */ /* 0x000fe20003f05070 */
[----:B------:R-:W-:-:S03]  /*6f40*/  IMAD.WIDE.U32 R34, R34, R6, UR4 ;  /* 0x0000000422227e25 */ /* 0x000fc6000f8e0006 */
[----:B------:R-:W-:Y:S02]  /*6f50*/  ISETP.NE.AND.EX P0, PT, RZ, RZ, PT, P0 ;  /* 0x000000ffff00720c */ /* 0x000fe40003f05300 */
[----:B------:R-:W-:-:S04]  /*6f60*/  IADD3 R8, P2, R8, R34, RZ ;  /* 0x0000002208087210 */ /* 0x000fc80007f5e0ff */
[----:B------:R-:W-:Y:S02]  /*6f70*/  IADD3.X R11, R11, R29, R35, P2, !PT ;  /* 0x0000001d0b0b7210 */ /* 0x000fe400017fe423 */
[----:B------:R-:W-:-:S04]  /*6f80*/  LEA R12, P2, R8, UR6, 0x3 ;  /* 0x00000006080c7c11 */ /* 0x000fc8000f8418ff */
[----:B------:R-:W-:Y:S02]  /*6f90*/  LEA.HI.X R13, R8, UR7, R11, 0x3, P2 ;  /* 0x00000007080d7c11 */ /* 0x000fe400090f1c0b */
[C---:B------:R-:W-:Y:S01]  /*6fa0*/  @P0 LEA R14, P2, R6.reuse, R12, 0x3 ;  /* 0x0000000c060e0211 */ /* 0x040fe200078418ff */
[----:B------:R-:W2:Y:S03]  /*6fb0*/  LDG.E.64 R10, desc[UR36][R4.64+0x8] ;  /* 0x00000824040a7981 */ /* 0x000ea6000c1e1b00 */
[----:B------:R-:W-:Y:S01]  /*6fc0*/  @P0 LEA.HI.X R15, R6, R13, R21, 0x3, P2 ;  /* 0x0000000d060f0211 */ /* 0x000fe200010f1c15 */
[----:B------:R-:W2:Y:S04]  /*6fd0*/  LDG.E.64 R8, desc[UR36][R12.64] ;  /* 0x000000240c087981 */ /* 0x000ea8000c1e1b00 */
[----:B------:R-:W3:Y:S04]  /*6fe0*/  @P0 LDG.E.64 R6, desc[UR36][R4.64+0x10] ;  /* 0x0000102404060981 */ /* 0x000ee8000c1e1b00 */
[----:B------:R-:W3:Y:S01]  /*6ff0*/  @P0 LDG.E.64 R14, desc[UR36][R14.64] ;  /* 0x000000240e0e0981 */ /* 0x000ee2000c1e1b00 */
[----:B--2---:R-:W-:-:S02]  /*7000*/  IMAD R9, R9, R10, RZ ;  /* 0x0000000a09097224 */ /* 0x004fc400078e02ff */
[----:B------:R-:W-:-:S04]  /*7010*/  IMAD.WIDE.U32 R32, R8, R10, R32 ;  /* 0x0000000a08207225 */ /* 0x000fc800078e0020 */
[----:B------:R-:W-:Y:S02]  /*7020*/  IMAD R9, R8, R11, R9 ;  /* 0x0000000b08097224 */ /* 0x000fe400078e0209 */
[-C--:B---3--:R-:W-:Y:S02]  /*7030*/  @P0 IMAD R11, R15, R6.reuse, RZ ;  /* 0x000000060f0b0224 */ /* 0x088fe400078e02ff */
[----:B------:R-:W-:Y:S02]  /*7040*/  IMAD.IADD R33, R33, 0x1, R9 ;  /* 0x0000000121217824 */ /* 0x000fe400078e0209 */
[C---:B------:R-:W-:Y:S02]  /*7050*/  @P0 IMAD R11, R14.reuse, R7, R11 ;  /* 0x000000070e0b0224 */ /* 0x040fe400078e020b */
[----:B------:R-:W-:-:S04]  /*7060*/  @P0 IMAD.WIDE.U32 R6, R14, R6, R32 ;  /* 0x000000060e060225 */ /* 0x000fc800078e0020 */
[----:B------:R-:W-:Y:S02]  /*7070*/  @P0 IMAD.IADD R33, R7, 0x1, R11 ;  /* 0x0000000107210824 */ /* 0x000fe400078e020b */
[----:B------:R-:W-:-:S07]  /*7080*/  @P0 IMAD.MOV.U32 R32, RZ, RZ, R6 ;  /* 0x000000ffff200224 */ /* 0x000fce00078e0006 */
.L_x_4722:
[----:B------:R-:W0:Y:S08]  /*7090*/  LDC.64 R4, c[0x0][0x250] ;  /* 0x00009400ff047b82 */ /* 0x000e300000000a00 */
[----:B------:R-:W1:Y:S08]  /*70a0*/  LDC R10, c[0x0][0x248] ;  /* 0x00009200ff0a7b82 */ /* 0x000e700000000800 */
[----:B------:R-:W2:Y:S01]  /*70b0*/  LDC R11, c[0x0][0x24c] ;  /* 0x00009300ff0b7b82 */ /* 0x000ea20000000800 */
[C---:B0-----:R-:W-:Y:S01]  /*70c0*/  IMAD.SHL.U32 R6, R4.reuse, 0x8, RZ ;  /* 0x0000000804067824 */ /* 0x041fe200078e00ff */
[----:B------:R-:W-:-:S04]  /*70d0*/  SHF.L.U64.HI R5, R4, 0x3, R5 ;  /* 0x0000000304057819 */ /* 0x000fc80000010205 */
[----:B------:R-:W-:Y:S01]  /*70e0*/  ISETP.GE.U32.AND P0, PT, R6, 0x1, PT ;  /* 0x000000010600780c */ /* 0x000fe20003f06070 */
[----:B-1----:R-:W-:-:S03]  /*70f0*/  IMAD.MOV.U32 R9, RZ, RZ, R10 ;  /* 0x000000ffff097224 */ /* 0x002fc600078e000a */
[----:B------:R-:W-:Y:S01]  /*7100*/  ISETP.GE.AND.EX P0, PT, R5, RZ, PT, P0 ;  /* 0x000000ff0500720c */ /* 0x000fe20003f06300 */
[----:B--2---:R-:W-:-:S12]  /*7110*/  IMAD.MOV.U32 R8, RZ, RZ, R11 ;  /* 0x000000ffff087224 */ /* 0x004fd800078e000b */
[----:B------:R-:W-:Y:S05]  /*7120*/  @!P0 BRA `(.L_x_4730) ;  /* 0x0000000000888947 */ /* 0x000fea0003800000 */
[----:B------:R-:W-:Y:S01]  /*7130*/  BSSY B1, `(.L_x_4730) ;  /* 0x0000021000017945 */ /* 0x000fe20003800000 */
[----:B------:R-:W-:Y:S02]  /*7140*/  IMAD.MOV.U32 R12, RZ, RZ, R10 ;  /* 0x000000ffff0c7224 */ /* 0x000fe400078e000a */
[----:B------:R-:W-:Y:S02]  /*7150*/  IMAD.MOV.U32 R13, RZ, RZ, R11 ;  /* 0x000000ffff0d7224 */ /* 0x000fe400078e000b */
[----:B------:R-:W-:Y:S02]  /*7160*/  IMAD.MOV.U32 R15, RZ, RZ, R3 ;  /* 0x000000ffff0f7224 */ /* 0x000fe400078e0003 */
[----:B------:R-:W-:Y:S02]  /*7170*/  IMAD.MOV.U32 R14, RZ, RZ, R0 ;  /* 0x000000ffff0e7224 */ /* 0x000fe400078e0000 */
[----:B------:R-:W-:Y:S02]  /*7180*/  IMAD.MOV.U32 R9, RZ, RZ, R10 ;  /* 0x000000ffff097224 */ /* 0x000fe400078e000a */
[----:B------:R-:W-:-:S07]  /*7190*/  IMAD.MOV.U32 R8, RZ, RZ, R11 ;  /* 0x000000ffff087224 */ /* 0x000fce00078e000b */
.L_x_4731:
        /* <DEDUP_REMOVED lines=10> */
[----:B------:R-:W-:Y:S02]  /*7240*/  IADD3 R15, P3, R15, R6, RZ ;  /* 0x000000060f0f7210 */ /* 0x000fe40007f7e0ff */
[----:B------:R-:W-:-:S02]  /*7250*/  LOP3.LUT R7, RZ, R29, RZ, 0x33, !PT ;  /* 0x0000001dff077212 */ /* 0x000fc400078e33ff */
[----:B------:R-:W-:Y:S02]  /*7260*/  SEL R15, R15, R26, !P2 ;  /* 0x0000001a0f0f7207 */ /* 0x000fe40005000000 */
[----:B------:R-:W-:Y:S01]  /*7270*/  IADD3 R6, P5, P6, R9, 0x8, R21 ;  /* 0x0000000809067810 */ /* 0x000fe20007ebe015 */
[----:B------:R-:W-:Y:S01]  /*7280*/  IMAD.X R14, R14, 0x1, R7, P3 ;  /* 0x000000010e0e7824 */ /* 0x000fe200018e0607 */
[----:B------:R-:W-:Y:S02]  /*7290*/  ISETP.GT.U32.AND P3, PT, R15, RZ, PT ;  /* 0x000000ff0f00720c */ /* 0x000fe40003f64070 */
[----:B------:R-:W-:Y:S02]  /*72a0*/  IADD3 R21, P4, R4, 0x8, RZ ;  /* 0x0000000804157810 */ /* 0x000fe40007f9e0ff */
[----:B------:R-:W-:Y:S02]  /*72b0*/  SEL R14, R14, R29, !P2 ;  /* 0x0000001d0e0e7207 */ /* 0x000fe40005000000 */
[----:B------:R-:W-:Y:S01]  /*72c0*/  IADD3.X R7, R8, RZ, R20, P5, P6 ;  /* 0x000000ff08077210 */ /* 0x000fe20002fec414 */
[----:B------:R-:W-:Y:S01]  /*72d0*/  IMAD.X R4, RZ, RZ, R5, P4 ;  /* 0x000000ffff047224 */ /* 0x000fe200020e0605 */
[----:B------:R-:W-:-:S02]  /*72e0*/  ISETP.GT.AND.EX P3, PT, R14, RZ, PT, P3 ;  /* 0x000000ff0e00720c */ /* 0x000fc40003f64330 */
[----:B------:R-:W-:Y:S02]  /*72f0*/  SEL R9, R6, R9, !P2 ;  /* 0x0000000906097207 */ /* 0x000fe40005000000 */
[----:B------:R-:W-:Y:S02]  /*7300*/  SEL R8, R7, R8, !P2 ;  /* 0x0000000807087207 */ /* 0x000fe40005000000 */
[----:B------:R-:W-:Y:S02]  /*7310*/  SEL R12, R21, R12, !P2 ;  /* 0x0000000c150c7207 */ /* 0x000fe40005000000 */
[----:B------:R-:W-:-:S05]  /*7320*/  SEL R13, R4, R13, !P2 ;  /* 0x0000000d040d7207 */ /* 0x000fca0005000000 */
[----:B------:R-:W-:Y:S05]  /*7330*/  @P3 BRA `(.L_x_4731) ;  /* 0xfffffffc00983947 */ /* 0x000fea000383ffff */
[----:B------:R-:W-:Y:S05]  /*7340*/  BSYNC B1 ;  /* 0x0000000000017941 */ /* 0x000fea0003800000 */
.L_x_4730:
[----:B------:R-:W-:Y:S05]  /*7350*/  @!P0 BRA `(.L_x_4732) ;  /* 0x0000000000808947 */ /* 0x000fea0003800000 */
[----:B------:R-:W-:Y:S01]  /*7360*/  BSSY B1, `(.L_x_4732) ;  /* 0x000001f000017945 */ /* 0x000fe20003800000 */
[----:B------:R-:W-:Y:S02]  /*7370*/  IMAD.MOV.U32 R12, RZ, RZ, R10 ;  /* 0x000000ffff0c7224 */ /* 0x000fe400078e000a */
[----:B------:R-:W-:Y:S02]  /*7380*/  IMAD.MOV.U32 R13, RZ, RZ, R11 ;  /* 0x000000ffff0d7224 */ /* 0x000fe400078e000b */
[----:B------:R-:W-:Y:S02]  /*7390*/  IMAD.MOV.U32 R29, RZ, RZ, R3 ;  /* 0x000000ffff1d7224 */ /* 0x000fe400078e0003 */
[----:B------:R-:W-:-:S07]  /*73a0*/  IMAD.MOV.U32 R28, RZ, RZ, R0 ;  /* 0x000000ffff1c7224 */ /* 0x000fce00078e0000 */
.L_x_4733:
        /* <DEDUP_REMOVED lines=8> */
[----:B------:R-:W-:Y:S02]  /*7430*/  IADD3 R15, P4, P5, R10, 0x8, R15 ;  /* 0x000000080a0f7810 */ /* 0x000fe40007d9e00f */
[----:B--2---:R-:W-:Y:S02]  /*7440*/  ISETP.GE.U32.AND P0, PT, R32, R6, PT ;  /* 0x000000062000720c */ /* 0x004fe40003f06070 */
[----:B------:R-:W-:Y:S02]  /*7450*/  IADD3 R6, P2, R29, R14, RZ ;  /* 0x0000000e1d067210 */ /* 0x000fe40007f5e0ff */
[----:B------:R-:W-:Y:S02]  /*7460*/  LOP3.LUT R14, RZ, R26, RZ, 0x33, !PT ;  /* 0x0000001aff0e7212 */ /* 0x000fe400078e33ff */
[----:B------:R-:W-:-:S03]  /*7470*/  ISETP.GE.AND.EX P0, PT, R33, R7, PT, P0 ;  /* 0x000000072100720c */ /* 0x000fc60003f06300 */
[----:B------:R-:W-:Y:S01]  /*7480*/  IMAD.X R7, R28, 0x1, R14, P2 ;  /* 0x000000011c077824 */ /* 0x000fe200010e060e */
[----:B------:R-:W-:Y:S02]  /*7490*/  SEL R29, R21, R6, !P0 ;  /* 0x00000006151d7207 */ /* 0x000fe40004000000 */
[----:B------:R-:W-:Y:S02]  /*74a0*/  SEL R10, R10, R15, !P0 ;  /* 0x0000000f0a0a7207 */ /* 0x000fe40004000000 */
[----:B------:R-:W-:Y:S02]  /*74b0*/  SEL R28, R26, R7, !P0 ;  /* 0x000000071a1c7207 */ /* 0x000fe40004000000 */
[----:B------:R-:W-:Y:S02]  /*74c0*/  ISETP.GT.U32.AND P2, PT, R29, RZ, PT ;  /* 0x000000ff1d00720c */ /* 0x000fe40003f44070 */
[----:B------:R-:W-:Y:S02]  /*74d0*/  IADD3 R7, P3, R4, 0x8, RZ ;  /* 0x0000000804077810 */ /* 0x000fe40007f7e0ff */
[----:B------:R-:W-:-:S02]  /*74e0*/  ISETP.GT.AND.EX P2, PT, R28, RZ, PT, P2 ;  /* 0x000000ff1c00720c */ /* 0x000fc40003f44320 */
[C---:B------:R-:W-:Y:S01]  /*74f0*/  IADD3.X R4, R11.reuse, RZ, R20, P4, P5 ;  /* 0x000000ff0b047210 */ /* 0x040fe200027ea414 */
[----:B------:R-:W-:Y:S01]  /*7500*/  IMAD.X R6, RZ, RZ, R5, P3 ;  /* 0x000000ffff067224 */ /* 0x000fe200018e0605 */
[----:B------:R-:W-:Y:S02]  /*7510*/  SEL R12, R12, R7, !P0 ;  /* 0x000000070c0c7207 */ /* 0x000fe40004000000 */
[----:B------:R-:W-:Y:S02]  /*7520*/  SEL R11, R11, R4, !P0 ;  /* 0x000000040b0b7207 */ /* 0x000fe40004000000 */
[----:B------:R-:W-:-:S05]  /*7530*/  SEL R13, R13, R6, !P0 ;  /* 0x000000060d0d7207 */ /* 0x000fca0004000000 */
[----:B------:R-:W-:Y:S05]  /*7540*/  @P2 BRA `(.L_x_4733) ;  /* 0xfffffffc00982947 */ /* 0x000fea000383ffff */
[----:B------:R-:W-:Y:S05]  /*7550*/  BSYNC B1 ;  /* 0x0000000000017941 */ /* 0x000fea0003800000 */
.L_x_4732:
[----:B------:R-:W-:Y:S01]  /*7560*/  ULDC.64 UR4, c[0x0][0x248] ;  /* 0x0000920000047ab9 */ /* 0x000fe20000000a00 */
[C---:B------:R-:W-:Y:S01]  /*7570*/  IADD3 R4, P0, -R9.reuse, R10, RZ ;  /* 0x0000000a09047210 */ /* 0x040fe20007f1e1ff */
[C---:B---345:R-:W-:Y:S01]  /*7580*/  IMAD.SHL.U32 R10, R22.reuse, 0x8, RZ ;  /* 0x00000008160a7824 */ /* 0x078fe200078e00ff */
[----:B------:R-:W-:Y:S01]  /*7590*/  IADD3 R6, P2, R9, -UR4, RZ ;  /* 0x8000000409067c10 */ /* 0x000fe2000ff5e0ff */
[----:B------:R-:W-:Y:S01]  /*75a0*/  ULDC.64 UR6, c[0x0][0x260] ;  /* 0x0000980000067ab9 */ /* 0x000fe20000000a00 */
[----:B------:R-:W-:Y:S01]  /*75b0*/  SHF.L.U64.HI R12, R22, 0x3, R23 ;  /* 0x00000003160c7819 */ /* 0x000fe20000010217 */
[----:B------:R-:W-:Y:S01]  /*75c0*/  IMAD.X R11, R11, 0x1, ~R8, P0 ;  /* 0x000000010b0b7824 */ /* 0x000fe200000e0e08 */
[----:B------:R-:W-:Y:S01]  /*75d0*/  IADD3.X R7, R8, ~UR5, RZ, P2, !PT ;  /* 0x8000000508077c10 */ /* 0x000fe200097fe4ff */
        /* <DEDUP_REMOVED lines=9> */
[----:B------:R-:W-:-:S05]  /*7670*/  SHF.R.S32.HI R7, RZ, 0x3, R7 ;  /* 0x00000003ff077819 */ /* 0x000fca0000011407 */
[----:B------:R0:W-:Y:S02]  /*7680*/  STG.E.64 desc[UR36][R10.64], R6 ;  /* 0x000000060a007986 */ /* 0x0001e4000c101b24 */
.L_x_4721:
[----:B------:R-:W-:Y:S05]  /*7690*/  BSYNC B2 ;  /* 0x0000000000027941 */ /* 0x000fea0003800000 */
.L_x_4720:
[----:B0-----:R-:W0:Y:S01]  /*76a0*/  LDC R5, c[0x0][0x210] ;  /* 0x00008400ff057b82 */ /* 0x001e220000000800 */
[----:B------:R-:W-:Y:S01]  /*76b0*/  VIADD R4, R27, 0x80 ;  /* 0x000000801b047836 */ /* 0x000fe20000000000 */
[----:B------:R-:W-:Y:S01]  /*76c0*/  BSSY B2, `(.L_x_4734) ;  /* 0x00001c5000027945 */ /* 0x000fe20003800000 */
[----:B0-----:R-:W-:-:S05]  /*76d0*/  IMAD R5, R2, -0x200, R5 ;  /* 0xfffffe0002057824 */ /* 0x001fca00078e0205 */
[----:B------:R-:W-:-:S13]  /*76e0*/  ISETP.GE.AND P0, PT, R4, R5, PT ;  /* 0x000000050400720c */ /* 0x000fda0003f06270 */
[----:B------:R-:W-:Y:S05]  /*76f0*/  @P0 BRA `(.L_x_4735) ;  /* 0x0000001c00040947 */ /* 0x000fea0003800000 */
[----:B------:R-:W0:Y:S01]  /*7700*/  LDC.64 R10, c[0x0][0x220] ;  /* 0x00008800ff0a7b82 */ /* 0x000e220000000a00 */
[----:B------:R-:W-:Y:S02]  /*7710*/  CS2R R32, SRZ ;  /* 0x0000000000207805 */ /* 0x000fe4000001ff00 */
[----:B0-----:R-:W-:-:S04]  /*7720*/  ISETP.NE.U32.AND P0, PT, R10, RZ, PT ;  /* 0x000000ff0a00720c */ /* 0x001fc80003f05070 */
[----:B------:R-:W-:-:S13]  /*7730*/  ISETP.NE.AND.EX P0, PT, R11, RZ, PT, P0 ;  /* 0x000000ff0b00720c */ /* 0x000fda0003f05300 */
[----:B------:R-:W-:Y:S05]  /*7740*/  @!P0 BRA `(.L_x_4736) ;  /* 0x0000001400708947 */ /* 0x000fea0003800000 */
[----:B------:R-:W-:Y:S01]  /*7750*/  ISETP.GE.U32.AND P0, PT, R10, 0x1, PT ;  /* 0x000000010a00780c */ /* 0x000fe20003f06070 */
[----:B------:R-:W-:Y:S02]  /*7760*/  ULDC.64 UR4, c[0x0][0x230] ;  /* 0x00008c0000047ab9 */ /* 0x000fe40000000a00 */
[----:B-----5:R-:W-:Y:S01]  /*7770*/  IMAD R5, R25, UR4, RZ ;  /* 0x0000000419057c24 */ /* 0x020fe2000f8e02ff */
[----:B------:R-:W-:-:S03]  /*7780*/  ISETP.GE.AND.EX P0, PT, R11, RZ, PT, P0 ;  /* 0x000000ff0b00720c */ /* 0x000fc60003f06300 */
[----:B---34-:R-:W-:-:S10]  /*7790*/  IMAD R23, R24, UR5, R5 ;  /* 0x0000000518177c24 */ /* 0x018fd4000f8e0205 */
[----:B------:R-:W-:Y:S05]  /*77a0*/  @!P0 BRA `(.L_x_4736) ;  /* 0x0000001400588947 */ /* 0x000fea0003800000 */
[----:B------:R-:W-:Y:S01]  /*77b0*/  IADD3 R4, P2, R10, -0x1, RZ ;  /* 0xffffffff0a047810 */ /* 0x000fe20007f5e0ff */
[----:B------:R-:W0:Y:S01]  /*77c0*/  LDC.64 R12, c[0x0][0x240] ;  /* 0x00009000ff0c7b82 */ /* 0x000e220000000a00 */
[----:B------:R-:W-:Y:S01]  /*77d0*/  IMAD.WIDE.U32 R6, R24, UR4, RZ ;  /* 0x0000000418067c25 */ /* 0x000fe2000f8e00ff */
[----:B------:R-:W-:Y:S02]  /*77e0*/  LOP3.LUT R35, R10, 0x3, RZ, 0xc0, !PT ;  /* 0x000000030a237812 */ /* 0x000fe400078ec0ff */
[----:B------:R-:W-:Y:S02]  /*77f0*/  CS2R R32, SRZ ;  /* 0x0000000000207805 */ /* 0x000fe4000001ff00 */
[----:B------:R-:W-:Y:S01]  /*7800*/  ISETP.GE.U32.AND P0, PT, R4, 0x3, PT ;  /* 0x000000030400780c */ /* 0x000fe20003f06070 */
[----:B------:R-:W-:Y:S01]  /*7810*/  IMAD.MOV.U32 R34, RZ, RZ, RZ ;  /* 0x000000ffff227224 */ /* 0x000fe200078e00ff */
[----:B------:R-:W-:Y:S01]  /*7820*/  IADD3.X R4, R11, -0x1, RZ, P2, !PT ;  /* 0xffffffff0b047810 */ /* 0x000fe200017fe4ff */
[----:B------:R-:W-:-:S02]  /*7830*/  IMAD.MOV.U32 R5, RZ, RZ, RZ ;  /* 0x000000ffff057224 */ /* 0x000fc400078e00ff */
[----:B------:R-:W-:Y:S01]  /*7840*/  IMAD.IADD R9, R7, 0x1, R23 ;  /* 0x0000000107097824 */ /* 0x000fe200078e0217 */
[----:B------:R-:W-:-:S13]  /*7850*/  ISETP.GE.U32.AND.EX P0, PT, R4, RZ, PT, P0 ;  /* 0x000000ff0400720c */ /* 0x000fda0003f06100 */
[----:B------:R-:W-:Y:S05]  /*7860*/  @!P0 BRA `(.L_x_4737) ;  /* 0x00000010006c8947 */ /* 0x000fea0003800000 */
[----:B------:R-:W-:Y:S01]  /*7870*/  IADD3 R26, P0, -R35, R10, RZ ;  /* 0x0000000a231a7210 */ /* 0x000fe20007f1e1ff */
[----:B------:R-:W-:Y:S01]  /*7880*/  ULDC.64 UR4, c[0x0][0x228] ;  /* 0x00008a0000047ab9 */ /* 0x000fe20000000a00 */
[----:B------:R-:W-:Y:S01]  /*7890*/  IMAD.IADD R23, R23, 0x1, R7 ;  /* 0x0000000117177824 */ /* 0x000fe200078e0207 */
[----:B------:R-:W-:Y:S01]  /*78a0*/  LEA R22, P2, R6, UR4, 0x3 ;  /* 0x0000000406167c11 */ /* 0x000fe2000f8418ff */
[----:B0-----:R-:W-:Y:S01]  /*78b0*/  IMAD.SHL.U32 R13, R13, 0x8, RZ ;  /* 0x000000080d0d7824 */ /* 0x001fe200078e00ff */
[----:B------:R-:W-:Y:S01]  /*78c0*/  IADD3.X R4, R11, -0x1, RZ, P0, !PT ;  /* 0xffffffff0b047810 */ /* 0x000fe200007fe4ff */
[----:B------:R-:W-:Y:S01]  /*78d0*/  IMAD.WIDE.U32 R10, R12, 0x8, RZ ;  /* 0x000000080c0a7825 */ /* 0x000fe200078e00ff */
[----:B------:R-:W-:Y:S01]  /*78e0*/  ISETP.GT.U32.AND P0, PT, R26, RZ, PT ;  /* 0x000000ff1a00720c */ /* 0x000fe20003f04070 */
[----:B------:R-:W-:Y:S01]  /*78f0*/  BSSY B1, `(.L_x_4737) ;  /* 0x0000112000017945 */ /* 0x000fe20003800000 */
[----:B------:R-:W-:Y:S01]  /*7900*/  LEA.HI.X R23, R6, UR5, R23, 0x3, P2 ;  /* 0x0000000506177c11 */ /* 0x000fe200090f1c17 */
[----:B------:R-:W-:Y:S01]  /*7910*/  IMAD.MOV.U32 R34, RZ, RZ, RZ ;  /* 0x000000ffff227224 */ /* 0x000fe200078e00ff */
[----:B------:R-:W-:Y:S01]  /*7920*/  ISETP.GT.AND.EX P0, PT, R4, RZ, PT, P0 ;  /* 0x000000ff0400720c */ /* 0x000fe20003f04300 */
[----:B------:R-:W-:-:S02]  /*7930*/  IMAD.MOV.U32 R5, RZ, RZ, RZ ;  /* 0x000000ffff057224 */ /* 0x000fc400078e00ff */
[----:B------:R-:W-:-:S10]  /*7940*/  IMAD.IADD R37, R11, 0x1, R13 ;  /* 0x000000010b257824 */ /* 0x000fd400078e020d */
[----:B------:R-:W-:Y:S05]  /*7950*/  @!P0 BRA `(.L_x_4738) ;  /* 0x0000000c00848947 */ /* 0x000fea0003800000 */
[----:B------:R-:W-:Y:S02]  /*7960*/  ISETP.GT.U32.AND P2, PT, R26, 0xc, PT ;  /* 0x0000000c1a00780c */ /* 0x000fe40003f44070 */
[----:B------:R-:W-:Y:S02]  /*7970*/  PLOP3.LUT P0, PT, PT, PT, PT, 0x80, 0x0 ;  /* 0x000000000000781c */ /* 0x000fe40003f0f070 */
[----:B------:R-:W-:-:S13]  /*7980*/  ISETP.GT.AND.EX P2, PT, R4, RZ, PT, P2 ;  /* 0x000000ff0400720c */ /* 0x000fda0003f44320 */
[----:B------:R-:W-:Y:S05]  /*7990*/  @!P2 BRA `(.L_x_4739) ;  /* 0x000000080034a947 */ /* 0x000fea0003800000 */
[----:B------:R-:W-:Y:S01]  /*79a0*/  BSSY B3, `(.L_x_4739) ;  /* 0x000008c000037945 */ /* 0x000fe20003800000 */
[----:B------:R-:W-:-:S13]  /*79b0*/  PLOP3.LUT P0, PT, PT, PT, PT, 0x8, 0x0 ;  /* 0x000000000000781c */ /* 0x000fda0003f0e170 */
.L_x_4740:
[----:B------:R-:W-:Y:S01]  /*79c0*/  ULDC.64 UR4, c[0x0][0x238] ;  /* 0x00008e0000047ab9 */ /* 0x000fe20000000a00 */
[----:B------:R0:W2:Y:S01]  /*79d0*/  LDG.E.64 R20, desc[UR36][R22.64] ;  /* 0x0000002416147981 */ /* 0x0000a2000c1e1b00 */
[----:B------:R-:W-:-:S04]  /*79e0*/  LEA R14, P2, R34, UR4, 0x3 ;  /* 0x00000004220e7c11 */ /* 0x000fc8000f8418ff */
[----:B------:R-:W-:Y:S02]  /*79f0*/  LEA.HI.X R15, R34, UR5, R5, 0x3, P2 ;  /* 0x00000005220f7c11 */ /* 0x000fe400090f1c05 */
[----:B0-----:R-:W-:-:S03]  /*7a00*/  IADD3 R22, P2, R22, R10, RZ ;  /* 0x0000000a16167210 */ /* 0x001fc60007f5e0ff */
[----:B------:R-:W2:Y:S02]  /*7a10*/  LDG.E.64 R12, desc[UR36][R14.64] ;  /* 0x000000240e0c7981 */ /* 0x000ea4000c1e1b00 */
[----:B------:R-:W-:Y:S02]  /*7a20*/  IMAD.X R23, R23, 0x1, R37, P2 ;  /* 0x0000000117177824 */ /* 0x000fe400010e0625 */
[----:B------:R-:W3:Y:S04]  /*7a30*/  LDG.E.64 R28, desc[UR36][R14.64+0x8] ;  /* 0x000008240e1c7981 */ /* 0x000ee8000c1e1b00 */
[----:B------:R-:W3:Y:S01]  /*7a40*/  LDG.E.64 R30, desc[UR36][R22.64] ;  /* 0x00000024161e7981 */ /* 0x000ee2000c1e1b00 */
[-C--:B--2---:R-:W-:Y:S02]  /*7a50*/  IMAD R21, R21, R12.reuse, RZ ;  /* 0x0000000c15157224 */ /* 0x084fe400078e02ff */
[----:B------:R-:W-:Y:S01]  /*7a60*/  IMAD.WIDE.U32 R32, R20, R12, R32 ;  /* 0x0000000c14207225 */ /* 0x000fe200078e0020 */
[----:B------:R-:W-:-:S03]  /*7a70*/  IADD3 R12, P2, R22, R10, RZ ;  /* 0x0000000a160c7210 */ /* 0x000fc60007f5e0ff */
[----:B------:R-:W-:-:S04]  /*7a80*/  IMAD R21, R20, R13, R21 ;  /* 0x0000000d14157224 */ /* 0x000fc800078e0215 */
[----:B------:R-:W-:Y:S02]  /*7a90*/  IMAD.IADD R33, R33, 0x1, R21 ;  /* 0x0000000121217824 */ /* 0x000fe400078e0215 */
[----:B---3--:R-:W-:Y:S02]  /*7aa0*/  IMAD R21, R31, R28, RZ ;  /* 0x0000001c1f157224 */ /* 0x008fe400078e02ff */
[----:B------:R-:W-:Y:S01]  /*7ab0*/  IMAD.X R13, R23, 0x1, R37, P2 ;  /* 0x00000001170d7824 */ /* 0x000fe200010e0625 */
[----:B------:R-:W-:Y:S01]  /*7ac0*/  IADD3 R22, P2, R12, R10, RZ ;  /* 0x0000000a0c167210 */ /* 0x000fe20007f5e0ff */
[C---:B------:R-:W-:Y:S02]  /*7ad0*/  IMAD R23, R30.reuse, R29, R21 ;  /* 0x0000001d1e177224 */ /* 0x040fe400078e0215 */
[----:B------:R-:W-:Y:S01]  /*7ae0*/  IMAD.WIDE.U32 R28, R30, R28, R32 ;  /* 0x0000001c1e1c7225 */ /* 0x000fe200078e0020 */
[----:B------:R-:W2:Y:S03]  /*7af0*/  LDG.E.64 R20, desc[UR36][R14.64+0x10] ;  /* 0x000010240e147981 */ /* 0x000ea6000c1e1b00 */
[----:B------:R-:W-:Y:S01]  /*7b00*/  IMAD.IADD R29, R29, 0x1, R23 ;  /* 0x000000011d1d7824 */ /* 0x000fe200078e0217 */
        /* <DEDUP_REMOVED lines=8> */
[----:B---3--:R-:W-:Y:S02]  /*7b90*/  IMAD R31, R13, R32, RZ ;  /* 0x000000200d1f7224 */ /* 0x008fe400078e02ff */
[----:B------:R-:W-:Y:S02]  /*7ba0*/  IMAD.IADD R29, R29, 0x1, R21 ;  /* 0x000000011d1d7824 */ /* 0x000fe400078e0215 */
[----:B------:R-:W-:Y:S01]  /*7bb0*/  IMAD.X R21, R23, 0x1, R37, P2 ;  /* 0x0000000117157824 */ /* 0x000fe200010e0625 */
[----:B------:R-:W-:Y:S01]  /*7bc0*/  IADD3 R30, P2, R20, R10, RZ ;  /* 0x0000000a141e7210 */ /* 0x000fe20007f5e0ff */
[C---:B------:R-:W-:Y:S01]  /*7bd0*/  IMAD R31, R12.reuse, R33, R31 ;  /* 0x000000210c1f7224 */ /* 0x040fe200078e021f */
[----:B------:R-:W2:Y:S01]  /*7be0*/  LDG.E.64 R22, desc[UR36][R14.64+0x20] ;  /* 0x000020240e167981 */ /* 0x000ea2000c1e1b00 */
[----:B------:R-:W-:-:S03]  /*7bf0*/  IMAD.WIDE.U32 R12, R12, R32, R28 ;  /* 0x000000200c0c7225 */ /* 0x000fc600078e001c */
[----:B------:R-:W2:Y:S01]  /*7c00*/  LDG.E.64 R28, desc[UR36][R20.64] ;  /* 0x00000024141c7981 */ /* 0x000ea2000c1e1b00 */
[----:B------:R-:W-:Y:S02]  /*7c10*/  IMAD.IADD R13, R13, 0x1, R31 ;  /* 0x000000010d0d7824 */ /* 0x000fe400078e021f */
[----:B------:R-:W-:Y:S01]  /*7c20*/  IMAD.X R31, R21, 0x1, R37, P2 ;  /* 0x00000001151f7824 */ /* 0x000fe200010e0625 */
        /* <DEDUP_REMOVED lines=12> */
[----:B------:R-:W2:Y:S04]  /*7cf0*/  LDG.E.64 R30, desc[UR36][R22.64] ;  /* 0x00000024161e7981 */ /* 0x000ea8000c1e1b00 */
[----:B------:R-:W2:Y:S01]  /*7d00*/  LDG.E.64 R20, desc[UR36][R14.64+0x30] ;  /* 0x000030240e147981 */ /* 0x000ea2000c1e1b00 */
[----:B------:R-:W-:-:S02]  /*7d10*/  IMAD.IADD R13, R13, 0x1, R29 ;  /* 0x000000010d0d7824 */ /* 0x000fc400078e021d */
[----:B------:R-:W-:Y:S01]  /*7d20*/  IMAD.X R29, R23, 0x1, R37, P2 ;  /* 0x00000001171d7824 */ /* 0x000fe200010e0625 */
        /* <DEDUP_REMOVED lines=62> */
[----:B------:R-:W-:Y:S01]  /*8110*/  IMAD.X R13, R23, 0x1, R37, P2 ;  /* 0x00000001170d7824 */ /* 0x000fe200010e0625 */
[----:B------:R-:W3:Y:S04]  /*8120*/  LDG.E.64 R14, desc[UR36][R14.64+0x78] ;  /* 0x000078240e0e7981 */ /* 0x000ee8000c1e1b00 */
[----:B------:R-:W3:Y:S01]  /*8130*/  LDG.E.64 R22, desc[UR36][R12.64] ;  /* 0x000000240c167981 */ /* 0x000ee2000c1e1b00 */
[----:B------:R-:W-:Y:S01]  /*8140*/  IADD3 R26, P2, R26, -0x10, RZ ;  /* 0xfffffff01a1a7810 */ /* 0x000fe20007f5e0ff */
[----:B------:R-:W-:-:S03]  /*8150*/  IMAD.IADD R21, R21, 0x1, R29 ;  /* 0x0000000115157824 */ /* 0x000fc600078e021d */
        /* <DEDUP_REMOVED lines=11> */
[----:B------:R-:W-:Y:S01]  /*8210*/  IMAD.WIDE.U32 R32, R22, R14, R20 ;  /* 0x0000000e16207225 */ /* 0x000fe200078e0014 */
[----:B------:R-:W-:-:S03]  /*8220*/  IADD3 R22, P3, R12, R10, RZ ;  /* 0x0000000a0c167210 */ /* 0x000fc60007f7e0ff */
[----:B------:R-:W-:Y:S02]  /*8230*/  IMAD.IADD R33, R33, 0x1, R23 ;  /* 0x0000000121217824 */ /* 0x000fe400078e0217 */
[----:B------:R-:W-:Y:S01]  /*8240*/  IMAD.X R23, R13, 0x1, R37, P3 ;  /* 0x000000010d177824 */ /* 0x000fe200018e0625 */
[----:B------:R-:W-:Y:S07]  /*8250*/  @P2 BRA `(.L_x_4740) ;  /* 0xfffffff400d82947 */ /* 0x000fee000383ffff */
[----:B------:R-:W-:Y:S05]  /*8260*/  BSYNC B3 ;  /* 0x0000000000037941 */ /* 0x000fea0003800000 */
.L_x_4739:
[----:B------:R-:W-:Y:S01]  /*8270*/  ISETP.GT.U32.AND P2, PT, R26, 0x4, PT ;  /* 0x000000041a00780c */ /* 0x000fe20003f44070 */
[----:B------:R-:W-:Y:S03]  /*8280*/  BSSY B3, `(.L_x_4741) ;  /* 0x000004b000037945 */ /* 0x000fe60003800000 */
[----:B------:R-:W-:-:S13]  /*8290*/  ISETP.GT.AND.EX P2, PT, R4, RZ, PT, P2 ;  /* 0x000000ff0400720c */ /* 0x000fda0003f44320 */
[----:B------:R-:W-:Y:S05]  /*82a0*/  @!P2 BRA `(.L_x_4742) ;  /* 0x000000040020a947 */ /* 0x000fea0003800000 */
        /* <DEDUP_REMOVED lines=56> */
[----:B------:R-:W-:Y:S01]  /*8630*/  IMAD.IADD R21, R21, 0x1, R29 ;  /* 0x0000000115157824 */ /* 0x000fe200078e021d */
[----:B------:R-:W-:-:S02]  /*8640*/  IADD3 R34, P3, R34, 0x8, RZ ;  /* 0x0000000822227810 */ /* 0x000fc40007f7e0ff */
[----:B------:R-:W-:Y:S02]  /*8650*/  IADD3 R26, P4, R26, -0x8, RZ ;  /* 0xfffffff81a1a7810 */ /* 0x000fe40007f9e0ff */
[----:B------:R-:W-:Y:S01]  /*8660*/  PLOP3.LUT P0, PT, PT, PT, PT, 0x8, 0x0 ;  /* 0x000000000000781c */ /* 0x000fe20003f0e170 */
[----:B------:R-:W-:Y:S01]  /*8670*/  IMAD.X R5, RZ, RZ, R5, P3 ;  /* 0x000000ffff057224 */ /* 0x000fe200018e0605 */
[----:B------:R-:W-:Y:S01]  /*8680*/  IADD3.X R4, R4, -0x1, RZ, P4, !PT ;  /* 0xffffffff04047810 */ /* 0x000fe200027fe4ff */
        /* <DEDUP_REMOVED lines=9> */
[----:B------:R-:W-:-:S08]  /*8720*/  IMAD.X R23, R13, 0x1, R37, P2 ;  /* 0x000000010d177824 */ /* 0x000fd000010e0625 */
.L_x_4742:
[----:B------:R-:W-:Y:S05]  /*8730*/  BSYNC B3 ;  /* 0x0000000000037941 */ /* 0x000fea0003800000 */
.L_x_4741:
[----:B------:R-:W-:-:S04]  /*8740*/  ISETP.NE.U32.AND P2, PT, R26, RZ, PT ;  /* 0x000000ff1a00720c */ /* 0x000fc80003f45070 */
[----:B------:R-:W-:-:S13]  /*8750*/  ISETP.NE.OR.EX P0, PT, R4, RZ, P0, P2 ;  /* 0x000000ff0400720c */ /* 0x000fda0000705720 */
[----:B------:R-:W-:Y:S05]  /*8760*/  @!P0 BRA `(.L_x_4743) ;  /* 0x0000000000a88947 */ /* 0x000fea0003800000 */
.L_x_4738:
        /* <DEDUP_REMOVED lines=10> */
[----:B------:R-:W-:-:S04]  /*8810*/  IMAD.WIDE.U32 R32, R14, R20, R32 ;  /* 0x000000140e207225 */ /* 0x000fc800078e0020 */
[----:B------:R-:W-:Y:S01]  /*8820*/  IMAD R15, R14, R21, R15 ;  /* 0x000000150e0f7224 */ /* 0x000fe200078e020f */
[----:B------:R-:W-:Y:S01]  /*8830*/  IADD3 R14, P0, R22, R10, RZ ;  /* 0x0000000a160e7210 */ /* 0x000fe20007f1e0ff */
[-C--:B---3--:R-:W-:Y:S02]  /*8840*/  IMAD R21, R29, R30.reuse, RZ ;  /* 0x0000001e1d157224 */ /* 0x088fe400078e02ff */
[----:B------:R-:W-:Y:S02]  /*8850*/  IMAD.IADD R33, R33, 0x1, R15 ;  /* 0x0000000121217824 */ /* 0x000fe400078e020f */
[----:B------:R-:W-:Y:S02]  /*8860*/  IMAD.X R15, R23, 0x1, R37, P0 ;  /* 0x00000001170f7824 */ /* 0x000fe400000e0625 */
[C---:B------:R-:W-:Y:S02]  /*8870*/  IMAD R23, R28.reuse, R31, R21 ;  /* 0x0000001f1c177224 */ /* 0x040fe400078e0215 */
[----:B------:R-:W-:Y:S01]  /*8880*/  IMAD.WIDE.U32 R28, R28, R30, R32 ;  /* 0x0000001e1c1c7225 */ /* 0x000fe200078e0020 */
[----:B------:R-:W-:Y:S01]  /*8890*/  IADD3 R20, P0, R14, R10, RZ ;  /* 0x0000000a0e147210 */ /* 0x000fe20007f1e0ff */
[----:B------:R-:W2:Y:S04]  /*88a0*/  LDG.E.64 R32, desc[UR36][R14.64] ;  /* 0x000000240e207981 */ /* 0x000ea8000c1e1b00 */
[----:B------:R-:W2:Y:S01]  /*88b0*/  LDG.E.64 R30, desc[UR36][R12.64+0x10] ;  /* 0x000010240c1e7981 */ /* 0x000ea2000c1e1b00 */
[----:B------:R-:W-:-:S05]  /*88c0*/  IMAD.X R21, R15, 0x1, R37, P0 ;  /* 0x000000010f157824 */ /* 0x000fca00000e0625 */
[----:B------:R-:W3:Y:S04]  /*88d0*/  LDG.E.64 R14, desc[UR36][R20.64] ;  /* 0x00000024140e7981 */ /* 0x000ee8000c1e1b00 */
[----:B------:R-:W3:Y:S01]  /*88e0*/  LDG.E.64 R12, desc[UR36][R12.64+0x18] ;  /* 0x000018240c0c7981 */ /* 0x000ee2000c1e1b00 */
        /* <DEDUP_REMOVED lines=10> */
[----:B------:R-:W-:Y:S02]  /*8990*/  IMAD.IADD R23, R23, 0x1, R31 ;  /* 0x0000000117177824 */ /* 0x000fe400078e021f */
[-C--:B---3--:R-:W-:Y:S02]  /*89a0*/  IMAD R15, R15, R12.reuse, RZ ;  /* 0x0000000c0f0f7224 */ /* 0x088fe400078e02ff */
[----:B------:R-:W-:Y:S01]  /*89b0*/  IMAD.WIDE.U32 R32, R14, R12, R22 ;  /* 0x0000000c0e207225 */ /* 0x000fe200078e0016 */
[----:B------:R-:W-:-:S03]  /*89c0*/  IADD3 R22, P3, R20, R10, RZ ;  /* 0x0000000a14167210 */ /* 0x000fc60007f7e0ff */
[----:B------:R-:W-:Y:S02]  /*89d0*/  IMAD R15, R14, R13, R15 ;  /* 0x0000000d0e0f7224 */ /* 0x000fe400078e020f */
[----:B------:R-:W-:Y:S02]  /*89e0*/  IMAD.X R23, R21, 0x1, R37, P3 ;  /* 0x0000000115177824 */ /* 0x000fe400018e0625 */
[----:B------:R-:W-:Y:S01]  /*89f0*/  IMAD.IADD R33, R33, 0x1, R15 ;  /* 0x0000000121217824 */ /* 0x000fe200078e020f */
[----:B------:R-:W-:Y:S06]  /*8a00*/  @P0 BRA `(.L_x_4738) ;  /* 0xfffffffc00580947 */ /* 0x000fec000383ffff */
.L_x_4743:
[----:B------:R-:W-:Y:S05]  /*8a10*/  BSYNC B1 ;  /* 0x0000000000017941 */ /* 0x000fea0003800000 */
.L_x_4737:
[----:B------:R-:W-:-:S04]  /*8a20*/  ISETP.NE.U32.AND P0, PT, R35, RZ, PT ;  /* 0x000000ff2300720c */ /* 0x000fc80003f05070 */
[----:B------:R-:W-:-:S13]  /*8a30*/  ISETP.NE.AND.EX P0, PT, RZ, RZ, PT, P0 ;  /* 0x000000ffff00720c */ /* 0x000fda0003f05300 */
[----:B------:R-:W-:Y:S05]  /*8a40*/  @!P0 BRA `(.L_x_4736) ;  /* 0x0000000000b08947 */ /* 0x000fea0003800000 */
[----:B------:R-:W1:Y:S01]  /*8a50*/  LDC.64 R10, c[0x0][0x240] ;  /* 0x00009000ff0a7b82 */ /* 0x000e620000000a00 */
[----:B------:R-:W-:Y:S01]  /*8a60*/  IMAD.MOV.U32 R8, RZ, RZ, R6 ;  /* 0x000000ffff087224 */ /* 0x000fe200078e0006 */
[----:B------:R-:W-:Y:S01]  /*8a70*/  ULDC.64 UR6, c[0x0][0x228] ;  /* 0x00008a0000067ab9 */ /* 0x000fe20000000a00 */
[----:B------:R-:W-:Y:S02]  /*8a80*/  ULDC.64 UR4, c[0x0][0x238] ;  /* 0x00008e0000047ab9 */ /* 0x000fe40000000a00 */
[----:B------:R-:W-:Y:S01]  /*8a90*/  LEA R4, P0, R34, UR4, 0x3 ;  /* 0x0000000422047c11 */ /* 0x000fe2000f8018ff */
[----:B-1----:R-:W-:-:S03]  /*8aa0*/  IMAD R21, R5, R10, RZ ;  /* 0x0000000a05157224 */ /* 0x002fc600078e02ff */
[C---:B------:R-:W-:Y:S01]  /*8ab0*/  LEA.HI.X R5, R34.reuse, UR5, R5, 0x3, P0 ;  /* 0x0000000522057c11 */ /* 0x040fe200080f1c05 */
[----:B------:R-:W-:-:S04]  /*8ac0*/  IMAD.WIDE.U32 R14, R34, R10, R8 ;  /* 0x0000000a220e7225 */ /* 0x000fc800078e0008 */
[----:B------:R-:W-:Y:S01]  /*8ad0*/  IMAD R21, R34, R11, R21 ;  /* 0x0000000b22157224 */ /* 0x000fe200078e0215 */
[----:B0-----:R-:W-:-:S03]  /*8ae0*/  LEA R12, P2, R14, UR6, 0x3 ;  /* 0x000000060e0c7c11 */ /* 0x001fc6000f8418ff */
        /* <DEDUP_REMOVED lines=34> */
.L_x_4736:
[----:B------:R-:W1:Y:S08]  /*8d10*/  LDC.64 R4, c[0x0][0x250] ;  /* 0x00009400ff047b82 */ /* 0x000e700000000a00 */
[----:B------:R-:W2:Y:S08]  /*8d20*/  LDC R11, c[0x0][0x24c] ;  /* 0x00009300ff0b7b82 */ /* 0x000eb00000000800 */
[----:B------:R-:W0:Y:S01]  /*8d30*/  LDC R10, c[0x0][0x248] ;  /* 0x00009200ff0a7b82 */ /* 0x000e220000000800 */
[C---:B-1----:R-:W-:Y:S01]  /*8d40*/  IMAD.SHL.U32 R6, R4.reuse, 0x8, RZ ;  /* 0x0000000804067824 */ /* 0x042fe200078e00ff */
[----:B------:R-:W-:-:S04]  /*8d50*/  SHF.L.U64.HI R5, R4, 0x3, R5 ;  /* 0x0000000304057819 */ /* 0x000fc80000010205 */
[----:B------:R-:W-:Y:S01]  /*8d60*/  ISETP.GE.U32.AND P0, PT, R6, 0x1, PT ;  /* 0x000000010600780c */ /* 0x000fe20003f06070 */
[----:B--2---:R-:W-:-:S03]  /*8d70*/  IMAD.MOV.U32 R8, RZ, RZ, R11 ;  /* 0x000000ffff087224 */ /* 0x004fc600078e000b */
[----:B------:R-:W-:Y:S01]  /*8d80*/  ISETP.GE.AND.EX P0, PT, R5, RZ, PT, P0 ;  /* 0x000000ff0500720c */ /* 0x000fe20003f06300 */
[----:B0-----:R-:W-:-:S12]  /*8d90*/  IMAD.MOV.U32 R9, RZ, RZ, R10 ;  /* 0x000000ffff097224 */ /* 0x001fd800078e000a */
[----:B------:R-:W-:Y:S05]  /*8da0*/  @!P0 BRA `(.L_x_4744) ;  /* 0x0000000000888947 */ /* 0x000fea0003800000 */
[----:B------:R-:W-:Y:S01]  /*8db0*/  BSSY B1, `(.L_x_4744) ;  /* 0x0000021000017945 */ /* 0x000fe20003800000 */
[----:B------:R-:W-:Y:S02]  /*8dc0*/  IMAD.MOV.U32 R13, RZ, RZ, R10 ;  /* 0x000000ffff0d7224 */ /* 0x000fe400078e000a */
[----:B------:R-:W-:Y:S02]  /*8dd0*/  IMAD.MOV.U32 R12, RZ, RZ, R11 ;  /* 0x000000ffff0c7224 */ /* 0x000fe400078e000b */
[----:B---345:R-:W-:Y:S02]  /*8de0*/  IMAD.MOV.U32 R23, RZ, RZ, R3 ;  /* 0x000000ffff177224 */ /* 0x038fe400078e0003 */
[----:B------:R-:W-:Y:S02]  /*8df0*/  IMAD.MOV.U32 R26, RZ, RZ, R0 ;  /* 0x000000ffff1a7224 */ /* 0x000fe400078e0000 */
[----:B------:R-:W-:Y:S02]  /*8e00*/  IMAD.MOV.U32 R9, RZ, RZ, R10 ;  /* 0x000000ffff097224 */ /* 0x000fe400078e000a */
[----:B------:R-:W-:-:S07]  /*8e10*/  IMAD.MOV.U32 R8, RZ, RZ, R11 ;  /* 0x000000ffff087224 */ /* 0x000fce00078e000b */
.L_x_4745:
        /* <DEDUP_REMOVED lines=8> */
[----:B0-----:R-:W-:-:S05]  /*8ea0*/  IADD3 R4, P4, R4, 0x8, RZ ;  /* 0x0000000804047810 */ /* 0x001fca0007f9e0ff */
[----:B------:R-:W-:Y:S01]  /*8eb0*/  IMAD.X R5, RZ, RZ, R5, P4 ;  /* 0x000000ffff057224 */ /* 0x000fe200020e0605 */
[----:B--2---:R-:W-:Y:S02]  /*8ec0*/  ISETP.GE.U32.AND P2, PT, R6, R32, PT ;  /* 0x000000200600720c */ /* 0x004fe40003f46070 */
        /* <DEDUP_REMOVED lines=16> */
.L_x_4744:
[----:B------:R-:W-:Y:S05]  /*8fd0*/  @!P0 BRA `(.L_x_4746) ;  /* 0x0000000000808947 */ /* 0x000fea0003800000 */
[----:B------:R-:W-:Y:S01]  /*8fe0*/  BSSY B1, `(.L_x_4746) ;  /* 0x000001f000017945 */ /* 0x000fe20003800000 */
[----:B------:R-:W-:Y:S02]  /*8ff0*/  IMAD.MOV.U32 R26, RZ, RZ, R10 ;  /* 0x000000ffff1a7224 */ /* 0x000fe400078e000a */
[----:B------:R-:W-:Y:S02]  /*9000*/  IMAD.MOV.U32 R28, RZ, RZ, R11 ;  /* 0x000000ffff1c7224 */ /* 0x000fe400078e000b */
[----:B---345:R-:W-:Y:S02]  /*9010*/  IMAD.MOV.U32 R23, RZ, RZ, R3 ;  /* 0x000000ffff177224 */ /* 0x038fe400078e0003 */
[----:B------:R-:W-:-:S07]  /*9020*/  IMAD.MOV.U32 R22, RZ, RZ, R0 ;  /* 0x000000ffff167224 */ /* 0x000fce00078e0000 */
.L_x_4747:
        /* <DEDUP_REMOVED lines=27> */
.L_x_4746:
[----:B------:R-:W-:Y:S01]  /*91e0*/  ULDC.64 UR4, c[0x0][0x248] ;  /* 0x0000920000047ab9 */ /* 0x000fe20000000a00 */
[C---:B------:R-:W-:Y:S01]  /*91f0*/  IADD3 R4, P0, -R9.reuse, R10, RZ ;  /* 0x0000000a09047210 */ /* 0x040fe20007f1e1ff */
[C---:B-----5:R-:W-:Y:S01]  /*9200*/  IMAD.SHL.U32 R10, R24.reuse, 0x8, RZ ;  /* 0x00000008180a7824 */ /* 0x060fe200078e00ff */
        /* <DEDUP_REMOVED lines=16> */
.L_x_4735:
[----:B------:R-:W-:Y:S05]  /*9310*/  BSYNC B2 ;  /* 0x0000000000027941 */ /* 0x000fea0003800000 */
.L_x_4734:
[----:B0-----:R-:W0:Y:S01]  /*9320*/  LDC R5, c[0x0][0x210] ;  /* 0x00008400ff057b82 */ /* 0x001e220000000800 */
[----:B------:R-:W-:Y:S01]  /*9330*/  BSSY B2, `(.L_x_4748) ;  /* 0x00001d1000027945 */ /* 0x000fe20003800000 */
[----:B0-----:R-:W-:Y:S02]  /*9340*/  IMAD R4, R2, -0x200, R5 ;  /* 0xfffffe0002047824 */ /* 0x001fe400078e0205 */
[----:B------:R-:W-:-:S05]  /*9350*/  VIADD R5, R27, 0x100 ;  /* 0x000001001b057836 */ /* 0x000fca0000000000 */
        /* <DEDUP_REMOVED lines=11> */
[----:B------:R-:W-:-:S10]  /*9410*/  IMAD R7, R16, UR5, R5 ;  /* 0x0000000510077c24 */ /* 0x000fd4000f8e0205 */
        /* <DEDUP_REMOVED lines=9> */
[----:B------:R-:W-:-:S03]  /*94b0*/  IMAD.IADD R11, R9, 0x1, R7 ;  /* 0x00000001090b7824 */ /* 0x000fc600078e0207 */
[----:B------:R-:W-:Y:S01]  /*94c0*/  ISETP.GE.U32.AND.EX P0, PT, R5, RZ, PT, P0 ;  /* 0x000000ff0500720c */ /* 0x000fe20003f06100 */
[----:B------:R-:W-:-:S12]  /*94d0*/  IMAD.MOV.U32 R5, RZ, RZ, RZ ;  /* 0x000000ffff057224 */ /* 0x000fd800078e00ff */
[----:B------:R-:W-:Y:S05]  /*94e0*/  @!P0 BRA `(.L_x_4751) ;  /* 0x0000001000908947 */ /* 0x000fea0003800000 */
[----:B------:R-:W-:Y:S01]  /*94f0*/  IADD3 R32, P0, -R15, R32, RZ ;  /* 0x000000200f207210 */ /* 0x000fe20007f1e1ff */
[----:B------:R-:W-:Y:S01]  /*9500*/  ULDC.64 UR4, c[0x0][0x228] ;  /* 0x00008a0000047ab9 */ /* 0x000fe20000000a00 */
[----:B------:R-:W-:Y:S01]  /*9510*/  IMAD.IADD R5, R7, 0x1, R9 ;  /* 0x0000000107057824 */ /* 0x000fe200078e0209 */
[----:B------:R-:W-:Y:S01]  /*9520*/  LEA RZ, P2, R8, UR4, 0x3 ;  /* 0x0000000408ff7c11 */ /* 0x000fe2000f8418ff */
[----:B0-----:R-:W-:Y:S01]  /*9530*/  IMAD.SHL.U32 R35, R13, 0x8, RZ ;  /* 0x000000080d237824 */ /* 0x001fe200078e00ff */
[----:B------:R-:W-:Y:S01]  /*9540*/  IADD3.X R33, R33, -0x1, RZ, P0, !PT ;  /* 0xffffffff21217810 */ /* 0x000fe200007fe4ff */
[----:B------:R-:W-:Y:S01]  /*9550*/  ULDC UR4, c[0x0][0x228] ;  /* 0x00008a0000047ab9 */ /* 0x000fe20000000800 */
[----:B------:R-:W-:Y:S01]  /*9560*/  ISETP.GT.U32.AND P0, PT, R32, RZ, PT ;  /* 0x000000ff2000720c */ /* 0x000fe20003f04070 */
[----:B------:R-:W-:Y:S01]  /*9570*/  IMAD.WIDE.U32 R12, R12, 0x8, RZ ;  /* 0x000000080c0c7825 */ /* 0x000fe200078e00ff */
[C---:B---34-:R-:W-:Y:S01]  /*9580*/  LEA.HI.X R22, R8.reuse, UR5, R5, 0x3, P2 ;  /* 0x0000000508167c11 */ /* 0x058fe200090f1c05 */
[----:B------:R-:W-:Y:S01]  /*9590*/  BSSY B1, `(.L_x_4751) ;  /* 0x0000119000017945 */ /* 0x000fe20003800000 */
[----:B------:R-:W-:Y:S01]  /*95a0*/  ISETP.GT.AND.EX P0, PT, R33, RZ, PT, P0 ;  /* 0x000000ff2100720c */ /* 0x000fe20003f04300 */
[----:B------:R-:W-:Y:S01]  /*95b0*/  IMAD.MOV.U32 R5, RZ, RZ, RZ ;  /* 0x000000ffff057224 */ /* 0x000fe200078e00ff */
[----:B------:R-:W-:Y:S01]  /*95c0*/  LEA R15, R8, UR4, 0x3 ;  /* 0x00000004080f7c11 */ /* 0x000fe2000f8e18ff */
[----:B------:R-:W-:-:S02]  /*95d0*/  IMAD.MOV.U32 R26, RZ, RZ, RZ ;  /* 0x000000ffff1a7224 */ /* 0x000fc400078e00ff */
[----:B------:R-:W-:-:S08]  /*95e0*/  IMAD.IADD R35, R13, 0x1, R35 ;  /* 0x000000010d237824 */ /* 0x000fd000078e0223 */
[----:B------:R-:W-:Y:S05]  /*95f0*/  @!P0 BRA `(.L_x_4752) ;  /* 0x0000000c00948947 */ /* 0x000fea0003800000 */
[----:B------:R-:W-:Y:S02]  /*9600*/  ISETP.GT.U32.AND P2, PT, R32, 0xc, PT ;  /* 0x0000000c2000780c */ /* 0x000fe40003f44070 */
[----:B------:R-:W-:Y:S02]  /*9610*/  PLOP3.LUT P0, PT, PT, PT, PT, 0x80, 0x0 ;  /* 0x000000000000781c */ /* 0x000fe40003f0f070 */
[----:B------:R-:W-:-:S13]  /*9620*/  ISETP.GT.AND.EX P2, PT, R33, RZ, PT, P2 ;  /* 0x000000ff2100720c */ /* 0x000fda0003f44320 */
[----:B------:R-:W-:Y:S05]  /*9630*/  @!P2 BRA `(.L_x_4753) ;  /* 0x00000008003ca947 */ /* 0x000fea0003800000 */
[----:B------:R-:W-:Y:S01]  /*9640*/  BSSY B3, `(.L_x_4753) ;  /* 0x000008e000037945 */ /* 0x000fe20003800000 */
[----:B------:R-:W-:-:S13]  /*9650*/  PLOP3.LUT P0, PT, PT, PT, PT, 0x8, 0x0 ;  /* 0x000000000000781c */ /* 0x000fda0003f0e170 */
.L_x_4754:
        /* <DEDUP_REMOVED lines=24> */
[----:B------:R-:W-:-:S05]  /*97e0*/  IMAD.X R7, R15, 0x1, R35, P2 ;  /* 0x000000010f077824 */ /* 0x000fca00010e0623 */
[----:B------:R-:W4:Y:S01]  /*97f0*/  LDG.E.64 R14, desc[UR36][R6.64] ;  /* 0x00000024060e7981 */ /* 0x000f22000c1e1b00 */
[----:B------:R-:W-:Y:S02]  /*9800*/  IMAD.IADD R23, R23, 0x1, R29 ;  /* 0x0000000117177824 */ /* 0x000fe400078e021d */
[-C--:B--2---:R-:W-:Y:S02]  /*9810*/  IMAD R29, R31, R24.reuse, RZ ;  /* 0x000000181f1d7224 */ /* 0x084fe400078e02ff */
[----:B------:R-:W-:Y:S01]  /*9820*/  IMAD.WIDE.U32 R22, R30, R24, R22 ;  /* 0x000000181e167225 */ /* 0x000fe200078e0016 */
[----:B------:R-:W-:-:S03]  /*9830*/  IADD3 R24, P2, R6, R12, RZ ;  /* 0x0000000c06187210 */ /* 0x000fc60007f5e0ff */
[----:B------:R-:W-:Y:S02]  /*9840*/  IMAD R25, R30, R25, R29 ;  /* 0x000000191e197224 */ /* 0x000fe400078e021d */
[----:B----4-:R-:W-:Y:S02]  /*9850*/  IMAD R29, R15, R36, RZ ;  /* 0x000000240f1d7224 */ /* 0x010fe400078e02ff */
[----:B------:R-:W-:Y:S02]  /*9860*/  IMAD.IADD R23, R23, 0x1, R25 ;  /* 0x0000000117177824 */ /* 0x000fe400078e0219 */
[----:B------:R-:W-:Y:S01]  /*9870*/  IMAD.X R25, R7, 0x1, R35, P2 ;  /* 0x0000000107197824 */ /* 0x000fe200010e0623 */
[----:B------:R-:W-:Y:S01]  /*9880*/  IADD3 R6, P2, R24, R12, RZ ;  /* 0x0000000c18067210 */ /* 0x000fe20007f5e0ff */
[C---:B------:R-:W-:Y:S02]  /*9890*/  IMAD R29, R14.reuse, R37, R29 ;  /* 0x000000250e1d7224 */ /* 0x040fe400078e021d */
[----:B------:R-:W-:Y:S01]  /*98a0*/  IMAD.WIDE.U32 R14, R14, R36, R22 ;  /* 0x000000240e0e7225 */ /* 0x000fe200078e0016 */
[----:B------:R-:W2:Y:S04]  /*98b0*/  LDG.E.64 R30, desc[UR36][R24.64] ;  /* 0x00000024181e7981 */ /* 0x000ea8000c1e1b00 */
[----:B------:R-:W2:Y:S01]  /*98c0*/  LDG.E.64 R22, desc[UR36][R20.64+0x20] ;  /* 0x0000202414167981 */ /* 0x000ea2000c1e1b00 */
[----:B------:R-:W-:-:S03]  /*98d0*/  IMAD.X R7, R25, 0x1, R35, P2 ;  /* 0x0000000119077824 */ /* 0x000fc600010e0623 */
[----:B------:R-:W3:Y:S04]  /*98e0*/  LDG.E.64 R36, desc[UR36][R20.64+0x28] ;  /* 0x0000282414247981 */ /* 0x000ee8000c1e1b00 */
[----:B------:R-:W3:Y:S01]  /*98f0*/  LDG.E.64 R24, desc[UR36][R6.64] ;  /* 0x0000002406187981 */ /* 0x000ee2000c1e1b00 */
[----:B------:R-:W-:Y:S02]  /*9900*/  IMAD.IADD R15, R15, 0x1, R29 ;  /* 0x000000010f0f7824 */ /* 0x000fe400078e021d */
[-C--:B--2---:R-:W-:Y:S02]  /*9910*/  IMAD R29, R31, R22.reuse, RZ ;  /* 0x000000161f1d7224 */ /* 0x084fe400078e02ff */
[----:B------:R-:W-:Y:S01]  /*9920*/  IMAD.WIDE.U32 R14, R30, R22, R14 ;  /* 0x000000161e0e7225 */ /* 0x000fe200078e000e */
[----:B------:R-:W-:-:S03]  /*9930*/  IADD3 R22, P2, R6, R12, RZ ;  /* 0x0000000c06167210 */ /* 0x000fc60007f5e0ff */
[----:B------:R-:W-:Y:S02]  /*9940*/  IMAD R23, R30, R23, R29 ;  /* 0x000000171e177224 */ /* 0x000fe400078e021d */
[----:B---3--:R-:W-:Y:S02]  /*9950*/  IMAD R29, R25, R36, RZ ;  /* 0x00000024191d7224 */ /* 0x008fe400078e02ff */
[----:B------:R-:W-:Y:S02]  /*9960*/  IMAD.IADD R15, R15, 0x1, R23 ;  /* 0x000000010f0f7824 */ /* 0x000fe400078e0217 */
[----:B------:R-:W-:Y:S02]  /*9970*/  IMAD.X R23, R7, 0x1, R35, P2 ;  /* 0x0000000107177824 */ /* 0x000fe400010e0623 */
[----:B------:R-:W-:Y:S01]  /*9980*/  IMAD R29, R24, R37, R29 ;  /* 0x00000025181d7224 */ /* 0x000fe200078e021d */
[----:B------:R-:W-:Y:S01]  /*9990*/  IADD3 R6, P2, R22, R12, RZ ;  /* 0x0000000c16067210 */ /* 0x000fe20007f5e0ff */
[----:B------:R-:W-:Y:S01]  /*99a0*/  IMAD.WIDE.U32 R24, R24, R36, R14 ;  /* 0x0000002418187225 */ /* 0x000fe200078e000e */
[----:B------:R-:W2:Y:S04]  /*99b0*/  LDG.E.64 R30, desc[UR36][R22.64] ;  /* 0x00000024161e7981 */ /* 0x000ea8000c1e1b00 */
[----:B------:R-:W2:Y:S01]  /*99c0*/  LDG.E.64 R14, desc[UR36][R20.64+0x30] ;  /* 0x00003024140e7981 */ /* 0x000ea2000c1e1b00 */
[----:B------:R-:W-:-:S03]  /*99d0*/  IMAD.X R7, R23, 0x1, R35, P2 ;  /* 0x0000000117077824 */ /* 0x000fc600010e0623 */
[----:B------:R-:W3:Y:S04]  /*99e0*/  LDG.E.64 R36, desc[UR36][R20.64+0x38] ;  /* 0x0000382414247981 */ /* 0x000ee8000c1e1b00 */
[----:B------:R-:W3:Y:S01]  /*99f0*/  LDG.E.64 R22, desc[UR36][R6.64] ;  /* 0x0000002406167981 */ /* 0x000ee2000c1e1b00 */
[----:B------:R-:W-:Y:S02]  /*9a00*/  IMAD.IADD R25, R25, 0x1, R29 ;  /* 0x0000000119197824 */ /* 0x000fe400078e021d */
[----:B--2---:R-:W-:-:S04]  /*9a10*/  IMAD R29, R31, R14, RZ ;  /* 0x0000000e1f1d7224 */ /* 0x004fc800078e02ff */
[C---:B------:R-:W-:Y:S02]  /*9a20*/  IMAD R29, R30.reuse, R15, R29 ;  /* 0x0000000f1e1d7224 */ /* 0x040fe400078e021d */
[----:B------:R-:W-:Y:S01]  /*9a30*/  IMAD.WIDE.U32 R14, R30, R14, R24 ;  /* 0x0000000e1e0e7225 */ /* 0x000fe200078e0018 */
[----:B------:R-:W-:-:S03]  /*9a40*/  IADD3 R24, P2, R6, R12, RZ ;  /* 0x0000000c06187210 */ /* 0x000fc60007f5e0ff */
        /* <DEDUP_REMOVED lines=49> */
[----:B------:R-:W-:Y:S01]  /*9d60*/  IMAD.X R23, R7, 0x1, R35, P2 ;  /* 0x0000000107177824 */ /* 0x000fe200010e0623 */
[----:B------:R-:W-:Y:S01]  /*9d70*/  IADD3 R6, P2, R22, R12, RZ ;  /* 0x0000000c16067210 */ /* 0x000fe20007f5e0ff */
[----:B------:R-:W-:Y:S02]  /*9d80*/  IMAD.IADD R15, R15, 0x1, R29 ;  /* 0x000000010f0f7824 */ /* 0x000fe400078e021d */
[----:B------:R-:W-:Y:S01]  /*9d90*/  IMAD R25, R24, R37, R31 ;  /* 0x0000002518197224 */ /* 0x000fe200078e021f */
[----:B------:R-:W2:Y:S04]  /*9da0*/  LDG.E.64 R28, desc[UR36][R20.64+0x70] ;  /* 0x00007024141c7981 */ /* 0x000ea8000c1e1b00 */
[----:B------:R-:W2:Y:S01]  /*9db0*/  LDG.E.64 R30, desc[UR36][R22.64] ;  /* 0x00000024161e7981 */ /* 0x000ea2000c1e1b00 */
[----:B------:R-:W-:-:S02]  /*9dc0*/  IMAD.X R7, R23, 0x1, R35, P2 ;  /* 0x0000000117077824 */ /* 0x000fc400010e0623 */
[----:B------:R-:W-:Y:S02]  /*9dd0*/  IMAD.WIDE.U32 R14, R24, R36, R14 ;  /* 0x00000024180e7225 */ /* 0x000fe400078e000e */
        /* <DEDUP_REMOVED lines=11> */
[----:B------:R-:W-:-:S04]  /*9e90*/  IMAD R25, R30, R29, R25 ;  /* 0x0000001d1e197224 */ /* 0x000fc800078e0219 */
        /* <DEDUP_REMOVED lines=8> */
[----:B------:R-:W-:Y:S05]  /*9f20*/  BSYNC B3 ;  /* 0x0000000000037941 */ /* 0x000fea0003800000 */
.L_x_4753:
        /* <DEDUP_REMOVED lines=55> */
[----:B------:R-:W-:Y:S02]  /*a2a0*/  IMAD R25, R24, R37, R29 ;  /* 0x0000002518197224 */ /* 0x000fe400078e021d */
[----:B------:R-:W2:Y:S04]  /*a2b0*/  LDG.E.64 R28, desc[UR36][R20.64+0x30] ;  /* 0x00003024141c7981 */ /* 0x000ea8000c1e1b00 */
[----:B------:R-:W2:Y:S01]  /*a2c0*/  LDG.E.64 R30, desc[UR36][R22.64] ;  /* 0x00000024161e7981 */ /* 0x000ea2000c1e1b00 */
[----:B------:R-:W-:-:S02]  /*a2d0*/  IMAD.X R7, R23, 0x1, R35, P0 ;  /* 0x0000000117077824 */ /* 0x000fc400000e0623 */
[----:B------:R-:W-:Y:S02]  /*a2e0*/  IMAD.WIDE.U32 R14, R24, R36, R14 ;  /* 0x00000024180e7225 */ /* 0x000fe400078e000e */
[----:B------:R-:W3:Y:S04]  /*a2f0*/  LDG.E.64 R36, desc[UR36][R20.64+0x38] ;  /* 0x0000382414247981 */ /* 0x000ee8000c1e1b00 */
[----:B------:R-:W3:Y:S01]  /*a300*/  LDG.E.64 R22, desc[UR36][R6.64] ;  /* 0x0000002406167981 */ /* 0x000ee2000c1e1b00 */
[----:B------:R-:W-:Y:S01]  /*a310*/  IMAD.IADD R15, R15, 0x1, R25 ;  /* 0x000000010f0f7824 */ /* 0x000fe200078e0219 */
[----:B------:R-:W-:Y:S02]  /*a320*/  IADD3 R5, P3, R5, 0x8, RZ ;  /* 0x0000000805057810 */ /* 0x000fe40007f7e0ff */
[----:B------:R-:W-:-:S02]  /*a330*/  IADD3 R32, P4, R32, -0x8, RZ ;  /* 0xfffffff820207810 */ /* 0x000fc40007f9e0ff */
[----:B------:R-:W-:Y:S01]  /*a340*/  PLOP3.LUT P0, PT, PT, PT, PT, 0x8, 0x0 ;  /* 0x000000000000781c */ /* 0x000fe20003f0e170 */
[----:B------:R-:W-:Y:S01]  /*a350*/  IMAD.X R26, RZ, RZ, R26, P3 ;  /* 0x000000ffff1a7224 */ /* 0x000fe200018e061a */
[----:B------:R-:W-:Y:S01]  /*a360*/  IADD3.X R33, R33, -0x1, RZ, P4, !PT ;  /* 0xffffffff21217810 */ /* 0x000fe200027fe4ff */
        /* <DEDUP_REMOVED lines=9> */
[----:B------:R-:W-:-:S07]  /*a400*/  IMAD.IADD R31, R31, 0x1, R29 ;  /* 0x000000011f1f7824 */ /* 0x000fce00078e021d */
.L_x_4756:
[----:B------:R-:W-:Y:S05]  /*a410*/  BSYNC B3 ;  /* 0x0000000000037941 */ /* 0x000fea0003800000 */
.L_x_4755:
[----:B------:R-:W-:-:S04]  /*a420*/  ISETP.NE.U32.AND P2, PT, R32, RZ, PT ;  /* 0x000000ff2000720c */ /* 0x000fc80003f45070 */
[----:B------:R-:W-:-:S13]  /*a430*/  ISETP.NE.OR.EX P0, PT, R33, RZ, P0, P2 ;  /* 0x000000ff2100720c */ /* 0x000fda0000705720 */
[----:B------:R-:W-:Y:S05]  /*a440*/  @!P0 BRA `(.L_x_4757) ;  /* 0x0000000000b48947 */ /* 0x000fea0003800000 */
.L_x_4752:
        /* <DEDUP_REMOVED lines=45> */
.L_x_4757:
[----:B------:R-:W-:Y:S05]  /*a720*/  BSYNC B1 ;  /* 0x0000000000017941 */ /* 0x000fea0003800000 */
.L_x_4751:
[----:B---34-:R-:W1:Y:S02]  /*a730*/  LDC R22, c[0x0][0x220] ;  /* 0x00008800ff167b82 */ /* 0x018e640000000800 */
[----:B-1----:R-:W-:-:S04]  /*a740*/  LOP3.LUT R22, R22, 0x3, RZ, 0xc0, !PT ;  /* 0x0000000316167812 */ /* 0x002fc800078ec0ff */
[----:B------:R-:W-:-:S04]  /*a750*/  ISETP.NE.U32.AND P0, PT, R22, RZ, PT ;  /* 0x000000ff1600720c */ /* 0x000fc80003f05070 */
[----:B------:R-:W-:-:S13]  /*a760*/  ISETP.NE.AND.EX P0, PT, RZ, RZ, PT, P0 ;  /* 0x000000ffff00720c */ /* 0x000fda0003f05300 */
[----:B------:R-:W-:Y:S05]  /*a770*/  @!P0 BRA `(.L_x_4750) ;  /* 0x0000000000b08947 */ /* 0x000fea0003800000 */
[----:B0-----:R-:W0:Y:S01]  /*a780*/  LDC.64 R12, c[0x0][0x240] ;  /* 0x00009000ff0c7b82 */ /* 0x001e220000000a00 */
[----:B------:R-:W-:Y:S01]  /*a790*/  IMAD.MOV.U32 R10, RZ, RZ, R8 ;  /* 0x000000ffff0a7224 */ /* 0x000fe200078e0008 */
[----:B------:R-:W-:Y:S01]  /*a7a0*/  ULDC.64 UR6, c[0x0][0x228] ;  /* 0x00008a0000067ab9 */ /* 0x000fe20000000a00 */
[----:B------:R-:W-:Y:S01]  /*a7b0*/  ULDC.64 UR4, c[0x0][0x238] ;  /* 0x00008e0000047ab9 */ /* 0x000fe20000000a00 */
[-C--:B0-----:R-:W-:Y:S02]  /*a7c0*/  IMAD R6, R26, R12.reuse, RZ ;  /* 0x0000000c1a067224 */ /* 0x081fe400078e02ff */
[----:B------:R-:W-:-:S04]  /*a7d0*/  IMAD.WIDE.U32 R20, R5, R12, R10 ;  /* 0x0000000c05147225 */ /* 0x000fc800078e000a */
[C---:B------:R-:W-:Y:S01]  /*a7e0*/  IMAD R23, R5.reuse, R13, R6 ;  /* 0x0000000d05177224 */ /* 0x040fe200078e0206 */
[----:B------:R-:W-:Y:S02]  /*a7f0*/  LEA R14, P2, R20, UR6, 0x3 ;  /* 0x00000006140e7c11 */ /* 0x000fe4000f8418ff */
[----:B------:R-:W-:Y:S01]  /*a800*/  LEA R6, P0, R5, UR4, 0x3 ;  /* 0x0000000405067c11 */ /* 0x000fe2000f8018ff */
[----:B------:R-:W-:-:S03]  /*a810*/  IMAD.IADD R15, R21, 0x1, R23 ;  /* 0x00000001150f7824 */ /* 0x000fc600078e0217 */
[----:B------:R-:W-:Y:S02]  /*a820*/  LEA.HI.X R7, R5, UR5, R26, 0x3, P0 ;  /* 0x0000000505077c11 */ /* 0x000fe400080f1c1a */
[----:B------:R-:W-:-:S03]  /*a830*/  LEA.HI.X R15, R20, UR7, R15, 0x3, P2 ;  /* 0x00000007140f7c11 */ /* 0x000fc600090f1c0f */
        /* <DEDUP_REMOVED lines=32> */
.L_x_4750:
[----:B------:R-:W1:Y:S08]  /*aa40*/  LDC.64 R6, c[0x0][0x250] ;  /* 0x00009400ff067b82 */ /* 0x000e700000000a00 */
[----:B0-----:R-:W0:Y:S08]  /*aa50*/  LDC R12, c[0x0][0x24c] ;  /* 0x00009300ff0c7b82 */ /* 0x001e300000000800 */
[----:B------:R-:W2:Y:S01]  /*aa60*/  LDC R11, c[0x0][0x248] ;  /* 0x00009200ff0b7b82 */ /* 0x000ea20000000800 */
[C---:B-1----:R-:W-:Y:S01]  /*aa70*/  IMAD.SHL.U32 R5, R6.reuse, 0x8, RZ ;  /* 0x0000000806057824 */ /* 0x042fe200078e00ff */
[----:B------:R-:W-:-:S04]  /*aa80*/  SHF.L.U64.HI R7, R6, 0x3, R7 ;  /* 0x0000000306077819 */ /* 0x000fc80000010207 */
[----:B------:R-:W-:Y:S01]  /*aa90*/  ISETP.GE.U32.AND P0, PT, R5, 0x1, PT ;  /* 0x000000010500780c */ /* 0x000fe20003f06070 */
[----:B0-----:R-:W-:-:S03]  /*aaa0*/  IMAD.MOV.U32 R5, RZ, RZ, R12 ;  /* 0x000000ffff057224 */ /* 0x001fc600078e000c */
[----:B------:R-:W-:Y:S01]  /*aab0*/  ISETP.GE.AND.EX P0, PT, R7, RZ, PT, P0 ;  /* 0x000000ff0700720c */ /* 0x000fe20003f06300 */
[----:B--2---:R-:W-:-:S12]  /*aac0*/  IMAD.MOV.U32 R10, RZ, RZ, R11 ;  /* 0x000000ffff0a7224 */ /* 0x004fd800078e000b */
[----:B------:R-:W-:Y:S05]  /*aad0*/  @!P0 BRA `(.L_x_4758) ;  /* 0x0000000000888947 */ /* 0x000fea0003800000 */
[----:B------:R-:W-:Y:S01]  /*aae0*/  BSSY B1, `(.L_x_4758) ;  /* 0x0000021000017945 */ /* 0x000fe20003800000 */
[----:B-----5:R-:W-:Y:S02]  /*aaf0*/  IMAD.MOV.U32 R25, RZ, RZ, R11 ;  /* 0x000000ffff197224 */ /* 0x020fe400078e000b */
[----:B------:R-:W-:Y:S02]  /*ab00*/  IMAD.MOV.U32 R26, RZ, RZ, R12 ;  /* 0x000000ffff1a7224 */ /* 0x000fe400078e000c */
[----:B------:R-:W-:Y:S02]  /*ab10*/  IMAD.MOV.U32 R24, RZ, RZ, R3 ;  /* 0x000000ffff187224 */ /* 0x000fe400078e0003 */
[----:B---34-:R-:W-:Y:S02]  /*ab20*/  IMAD.MOV.U32 R23, RZ, RZ, R0 ;  /* 0x000000ffff177224 */ /* 0x018fe400078e0000 */
[----:B------:R-:W-:Y:S02]  /*ab30*/  IMAD.MOV.U32 R10, RZ, RZ, R11 ;  /* 0x000000ffff0a7224 */ /* 0x000fe400078e000b */
[----:B------:R-:W-:-:S07]  /*ab40*/  IMAD.MOV.U32 R5, RZ, RZ, R12 ;  /* 0x000000ffff057224 */ /* 0x000fce00078e000c */
.L_x_4759:
        /* <DEDUP_REMOVED lines=27> */
.L_x_4758:
[----:B------:R-:W-:Y:S05]  /*ad00*/  @!P0 BRA `(.L_x_4760) ;  /* 0x0000000000808947 */ /* 0x000fea0003800000 */
[----:B------:R-:W-:Y:S01]  /*ad10*/  BSSY B1, `(.L_x_4760) ;  /* 0x000001f000017945 */ /* 0x000fe20003800000 */
[----:B-----5:R-:W-:Y:S02]  /*ad20*/  IMAD.MOV.U32 R25, RZ, RZ, R11 ;  /* 0x000000ffff197224 */ /* 0x020fe400078e000b */
[----:B------:R-:W-:Y:S02]  /*ad30*/  IMAD.MOV.U32 R26, RZ, RZ, R12 ;  /* 0x000000ffff1a7224 */ /* 0x000fe400078e000c */
[----:B------:R-:W-:Y:S02]  /*ad40*/  IMAD.MOV.U32 R24, RZ, RZ, R3 ;  /* 0x000000ffff187224 */ /* 0x000fe400078e0003 */
[----:B---34-:R-:W-:-:S07]  /*ad50*/  IMAD.MOV.U32 R23, RZ, RZ, R0 ;  /* 0x000000ffff177224 */ /* 0x018fce00078e0000 */
.L_x_4761:
        /* <DEDUP_REMOVED lines=11> */
[----:B--2---:R-:W-:Y:S02]  /*ae10*/  ISETP.GE.U32.AND P0, PT, R30, R8, PT ;  /* 0x000000081e00720c */ /* 0x004fe40003f06070 */
        /* <DEDUP_REMOVED lines=15> */
.L_x_4760:
[----:B------:R-:W-:Y:S01]  /*af10*/  ULDC.64 UR4, c[0x0][0x248] ;  /* 0x0000920000047ab9 */ /* 0x000fe20000000a00 */
[----:B------:R-:W-:Y:S01]  /*af20*/  IADD3 R6, P0, -R10, R11, RZ ;  /* 0x0000000b0a067210 */ /* 0x000fe20007f1e1ff */
[----:B-----5:R-:W-:Y:S01]  /*af30*/  IMAD.SHL.U32 R13, R16, 0x8, RZ ;  /* 0x00000008100d7824 */ /* 0x020fe200078e00ff */
[----:B------:R-:W-:Y:S01]  /*af40*/  IADD3 R8, P2, R10, -UR4, RZ ;  /* 0x800000040a087c10 */ /* 0x000fe2000ff5e0ff */
[----:B------:R-:W-:Y:S01]  /*af50*/  ULDC.64 UR6, c[0x0][0x260] ;  /* 0x0000980000067ab9 */ /* 0x000fe20000000a00 */
[----:B------:R-:W-:Y:S01]  /*af60*/  SHF.L.U64.HI R9, R16, 0x3, R17 ;  /* 0x0000000310097819 */ /* 0x000fe20000010211 */
[----:B------:R-:W-:Y:S01]  /*af70*/  IMAD.X R7, R12, 0x1, ~R5, P0 ;  /* 0x000000010c077824 */ /* 0x000fe200000e0e05 */
[----:B------:R-:W-:Y:S01]  /*af80*/  IADD3.X R5, R5, ~UR5, RZ, P2, !PT ;  /* 0x8000000505057c10 */ /* 0x000fe200097fe4ff */
[----:B------:R-:W-:Y:S01]  /*af90*/  ULDC.64 UR4, c[0x0][0x258] ;  /* 0x0000960000047ab9 */ /* 0x000fe20000000a00 */
[C---:B------:R-:W-:Y:S02]  /*afa0*/  IADD3 R12, P2, R13.reuse, UR6, RZ ;  /* 0x000000060d0c7c10 */ /* 0x040fe4000ff5e0ff */
[----:B------:R-:W-:-:S02]  /*afb0*/  IADD3 R10, P0, R13, UR4, RZ ;  /* 0x000000040d0a7c10 */ /* 0x000fc4000ff1e0ff */
[--C-:B------:R-:W-:Y:S02]  /*afc0*/  SHF.R.S64 R6, R6, 0x3, R7.reuse ;  /* 0x0000000306067819 */ /* 0x100fe40000001007 */
[----:B------:R-:W-:Y:S02]  /*afd0*/  SHF.R.S32.HI R7, RZ, 0x3, R7 ;  /* 0x00000003ff077819 */ /* 0x000fe40000011407 */
[C---:B------:R-:W-:Y:S02]  /*afe0*/  IADD3.X R11, R9.reuse, UR5, RZ, P0, !PT ;  /* 0x00000005090b7c10 */ /* 0x040fe400087fe4ff */
[----:B------:R-:W-:Y:S02]  /*aff0*/  IADD3.X R13, R9, UR7, RZ, P2, !PT ;  /* 0x00000007090d7c10 */ /* 0x000fe400097fe4ff */
[--C-:B------:R-:W-:Y:S01]  /*b000*/  SHF.R.S64 R8, R8, 0x3, R5.reuse ;  /* 0x0000000308087819 */ /* 0x100fe20000001005 */
[----:B------:R0:W-:Y:S01]  /*b010*/  STG.E.64 desc[UR36][R10.64], R6 ;  /* 0x000000060a007986 */ /* 0x0001e2000c101b24 */
[----:B------:R-:W-:-:S05]  /*b020*/  SHF.R.S32.HI R9, RZ, 0x3, R5 ;  /* 0x00000003ff097819 */ /* 0x000fca0000011405 */
[----:B------:R0:W-:Y:S02]  /*b030*/  STG.E.64 desc[UR36][R12.64], R8 ;  /* 0x000000080c007986 */ /* 0x0001e4000c101b24 */
.L_x_4749:
[----:B------:R-:W-:Y:S05]  /*b040*/  BSYNC B2 ;  /* 0x0000000000027941 */ /* 0x000fea0003800000 */
.L_x_4748:
[----:B------:R-:W-:-:S05]  /*b050*/  VIADD R5, R27, 0x180 ;  /* 0x000001801b057836 */ /* 0x000fca0000000000 */
[----:B------:R-:W-:-:S13]  /*b060*/  ISETP.GE.AND P0, PT, R5, R4, PT ;  /* 0x000000040500720c */ /* 0x000fda0003f06270 */
[----:B------:R-:W-:Y:S05]  /*b070*/  @P0 BRA `(.L_x_4697) ;  /* 0x0000001c000c0947 */ /* 0x000fea0003800000 */
[----:B0-----:R-:W0:Y:S01]  /*b080*/  LDC.64 R10, c[0x0][0x220] ;  /* 0x00008800ff0a7b82 */ /* 0x001e220000000a00 */
[----:B------:R-:W-:Y:S02]  /*b090*/  CS2R R12, SRZ ;  /* 0x00000000000c7805 */ /* 0x000fe4000001ff00 */
[C---:B0-----:R-:W-:Y:S02]  /*b0a0*/  ISETP.NE.U32.AND P0, PT, R10.reuse, RZ, PT ;  /* 0x000000ff0a00720c */ /* 0x041fe40003f05070 */
[----:B------:R-:W-:Y:S02]  /*b0b0*/  ISETP.GE.U32.AND P2, PT, R10, 0x1, PT ;  /* 0x000000010a00780c */ /* 0x000fe40003f46070 */
[C---:B------:R-:W-:Y:S02]  /*b0c0*/  ISETP.NE.AND.EX P0, PT, R11.reuse, RZ, PT, P0 ;  /* 0x000000ff0b00720c */ /* 0x040fe40003f05300 */
[----:B------:R-:W-:-:S04]  /*b0d0*/  ISETP.GE.AND.EX P2, PT, R11, RZ, PT, P2 ;  /* 0x000000ff0b00720c */ /* 0x000fc80003f46320 */
[----:B------:R-:W-:-:S13]  /*b0e0*/  PLOP3.LUT P0, PT, P0, P2, PT, 0x2a, 0x0 ;  /* 0x000000000000781c */ /* 0x000fda0000704572 */
[----:B------:R-:W-:Y:S05]  /*b0f0*/  @P0 BRA `(.L_x_4762) ;  /* 0x0000001400740947 */ /* 0x000fea0003800000 */
[C---:B------:R-:W-:Y:S01]  /*b100*/  IADD3 R4, P2, R10.reuse, -0x1, RZ ;  /* 0xffffffff0a047810 */ /* 0x040fe20007f5e0ff */
[----:B------:R-:W0:Y:S01]  /*b110*/  LDC.64 R8, c[0x0][0x240] ;  /* 0x00009000ff087b82 */ /* 0x000e220000000a00 */
[----:B------:R-:W-:Y:S01]  /*b120*/  LOP3.LUT R7, R10, 0x3, RZ, 0xc0, !PT ;  /* 0x000000030a077812 */ /* 0x000fe200078ec0ff */
[----:B------:R-:W-:Y:S01]  /*b130*/  IMAD.MOV.U32 R5, RZ, RZ, RZ ;  /* 0x000000ffff057224 */ /* 0x000fe200078e00ff */
[----:B------:R-:W-:Y:S01]  /*b140*/  ISETP.GE.U32.AND P0, PT, R4, 0x3, PT ;  /* 0x000000030400780c */ /* 0x000fe20003f06070 */
[----:B------:R-:W-:Y:S01]  /*b150*/  IMAD.MOV.U32 R6, RZ, RZ, RZ ;  /* 0x000000ffff067224 */ /* 0x000fe200078e00ff */
[----:B------:R-:W-:Y:S02]  /*b160*/  IADD3.X R4, R11, -0x1, RZ, P2, !PT ;  /* 0xffffffff0b047810 */ /* 0x000fe400017fe4ff */
[----:B------:R-:W-:Y:S02]  /*b170*/  CS2R R12, SRZ ;  /* 0x00000000000c7805 */ /* 0x000fe4000001ff00 */
[----:B------:R-:W-:-:S13]  /*b180*/  ISETP.GE.U32.AND.EX P0, PT, R4, RZ, PT, P0 ;  /* 0x000000ff0400720c */ /* 0x000fda0003f06100 */
[----:B------:R-:W-:Y:S05]  /*b190*/  @!P0 BRA `(.L_x_4763) ;  /* 0x00000010008c8947 */ /* 0x000fea0003800000 */
[----:B------:R-:W-:Y:S01]  /*b1a0*/  IADD3 R26, P0, -R7, R10, RZ ;  /* 0x0000000a071a7210 */ /* 0x000fe20007f1e1ff */
[----:B------:R-:W-:Y:S01]  /*b1b0*/  ULDC.64 UR4, c[0x0][0x230] ;  /* 0x00008c0000047ab9 */ /* 0x000fe20000000a00 */
[----:B0-----:R-:W-:Y:S01]  /*b1c0*/  IMAD.WIDE.U32 R14, R8, 0x8, RZ ;  /* 0x00000008080e7825 */ /* 0x001fe200078e00ff */
[----:B------:R-:W-:Y:S01]  /*b1d0*/  BSSY B1, `(.L_x_4763) ;  /* 0x000011f000017945 */ /* 0x000fe20003800000 */
[----:B------:R-:W-:Y:S02]  /*b1e0*/  IADD3.X R4, R11, -0x1, RZ, P0, !PT ;  /* 0xffffffff0b047810 */ /* 0x000fe400007fe4ff */
[----:B------:R-:W-:Y:S01]  /*b1f0*/  ISETP.GT.U32.AND P0, PT, R26, RZ, PT ;  /* 0x000000ff1a00720c */ /* 0x000fe20003f04070 */
[----:B-----5:R-:W-:Y:S02]  /*b200*/  IMAD R5, R19, UR4, RZ ;  /* 0x0000000413057c24 */ /* 0x020fe4000f8e02ff */
[----:B------:R-:W-:Y:S01]  /*b210*/  IMAD.WIDE.U32 R10, R18, UR4, RZ ;  /* 0x00000004120a7c25 */ /* 0x000fe2000f8e00ff */
[----:B------:R-:W-:-:S03]  /*b220*/  ISETP.GT.AND.EX P0, PT, R4, RZ, PT, P0 ;  /* 0x000000ff0400720c */ /* 0x000fc60003f04300 */
[----:B------:R-:W-:Y:S01]  /*b230*/  IMAD R5, R18, UR5, R5 ;  /* 0x0000000512057c24 */ /* 0x000fe2000f8e0205 */
[----:B------:R-:W-:Y:S01]  /*b240*/  ULDC.64 UR4, c[0x0][0x228] ;  /* 0x00008a0000047ab9 */ /* 0x000fe20000000a00 */
[----:B------:R-:W-:Y:S01]  /*b250*/  IMAD.SHL.U32 R37, R9, 0x8, RZ ;  /* 0x0000000809257824 */ /* 0x000fe200078e00ff */
[C---:B---34-:R-:W-:Y:S01]  /*b260*/  LEA R22, P2, R10.reuse, UR4, 0x3 ;  /* 0x000000040a167c11 */ /* 0x058fe2000f8418ff */
[----:B------:R-:W-:Y:S02]  /*b270*/  IMAD.IADD R23, R11, 0x1, R5 ;  /* 0x000000010b177824 */ /* 0x000fe400078e0205 */
[----:B------:R-:W-:Y:S02]  /*b280*/  IMAD.MOV.U32 R5, RZ, RZ, RZ ;  /* 0x000000ffff057224 */ /* 0x000fe400078e00ff */
[----:B------:R-:W-:Y:S01]  /*b290*/  IMAD.MOV.U32 R6, RZ, RZ, RZ ;  /* 0x000000ffff067224 */ /* 0x000fe200078e00ff */
[----:B------:R-:W-:Y:S01]  /*b2a0*/  LEA.HI.X R23, R10, UR5, R23, 0x3, P2 ;  /* 0x000000050a177c11 */ /* 0x000fe200090f1c17 */
[----:B------:R-:W-:Y:S01]  /*b2b0*/  IMAD.IADD R37, R15, 0x1, R37 ;  /* 0x000000010f257824 */ /* 0x000fe200078e0225 */
[----:B------:R-:W-:Y:S06]  /*b2c0*/  @!P0 BRA `(.L_x_4764) ;  /* 0x0000000c00948947 */ /* 0x000fec0003800000 */
[----:B------:R-:W-:Y:S02]  /*b2d0*/  ISETP.GT.U32.AND P2, PT, R26, 0xc, PT ;  /* 0x0000000c1a00780c */ /* 0x000fe40003f44070 */
[----:B------:R-:W-:Y:S02]  /*b2e0*/  PLOP3.LUT P0, PT, PT, PT, PT, 0x80, 0x0 ;  /* 0x000000000000781c */ /* 0x000fe40003f0f070 */
[----:B------:R-:W-:-:S13]  /*b2f0*/  ISETP.GT.AND.EX P2, PT, R4, RZ, PT, P2 ;  /* 0x000000ff0400720c */ /* 0x000fda0003f44320 */
[----:B------:R-:W-:Y:S05]  /*b300*/  @!P2 BRA `(.L_x_4765) ;  /* 0x00000008003ca947 */ /* 0x000fea0003800000 */
[----:B------:R-:W-:Y:S01]  /*b310*/  BSSY B2, `(.L_x_4765) ;  /* 0x000008e000027945 */ /* 0x000fe20003800000 */
[----:B------:R-:W-:-:S13]  /*b320*/  PLOP3.LUT P0, PT, PT, PT, PT, 0x8, 0x0 ;  /* 0x000000000000781c */ /* 0x000fda0003f0e170 */
.L_x_4766:
[----:B------:R-:W-:Y:S01]  /*b330*/  ULDC.64 UR4, c[0x0][0x238] ;  /* 0x00008e0000047ab9 */ /* 0x000fe20000000a00 */
[----:B------:R-:W-:Y:S01]  /*b340*/  IMAD.MOV.U32 R20, RZ, RZ, R22 ;  /* 0x000000ffff147224 */ /* 0x000fe200078e0016 */
[----:B------:R-:W-:Y:S01]  /*b350*/  LEA R10, P2, R5, UR4, 0x3 ;  /* 0x00000004050a7c11 */ /* 0x000fe2000f8418ff */
[----:B------:R-:W-:-:S03]  /*b360*/  IMAD.MOV.U32 R21, RZ, RZ, R23 ;  /* 0x000000ffff157224 */ /* 0x000fc600078e0017 */
[----:B------:R-:W-:-:S03]  /*b370*/  LEA.HI.X R11, R5, UR5, R6, 0x3, P2 ;  /* 0x00000005050b7c11 */ /* 0x000fc600090f1c06 */
[----:B------:R-:W2:Y:S04]  /*b380*/  LDG.E.64 R20, desc[UR36][R20.64] ;  /* 0x0000002414147981 */ /* 0x000ea8000c1e1b00 */
[----:B------:R-:W2:Y:S01]  /*b390*/  LDG.E.64 R16, desc[UR36][R10.64] ;  /* 0x000000240a107981 */ /* 0x000ea2000c1e1b00 */
[----:B------:R-:W-:-:S03]  /*b3a0*/  IADD3 R22, P2, R22, R14, RZ ;  /* 0x0000000e16167210 */ /* 0x000fc60007f5e0ff */
[----:B------:R-:W3:Y:S02]  /*b3b0*/  LDG.E.64 R24, desc[UR36][R10.64+0x8] ;  /* 0x000008240a187981 */ /* 0x000ee4000c1e1b00 */
[----:B------:R-:W-:Y:S01]  /*b3c0*/  IMAD.X R23, R23, 0x1, R37, P2 ;  /* 0x0000000117177824 */ /* 0x000fe200010e0625 */
[----:B------:R-:W-:-:S04]  /*b3d0*/  IADD3 R30, P2, R22, R14, RZ ;  /* 0x0000000e161e7210 */ /* 0x000fc80007f5e0ff */
[----:B------:R-:W3:Y:S01]  /*b3e0*/  LDG.E.64 R28, desc[UR36][R22.64] ;  /* 0x00000024161c7981 */ /* 0x000ee2000c1e1b00 */
[----:B------:R-:W-:Y:S02]  /*b3f0*/  IMAD.X R31, R23, 0x1, R37, P2 ;  /* 0x00000001171f7824 */ /* 0x000fe400010e0625 */
[-C--:B--2---:R-:W-:Y:S02]  /*b400*/  IMAD R33, R21, R16.reuse, RZ ;  /* 0x0000001015217224 */ /* 0x084fe400078e02ff */
[----:B------:R-:W-:-:S04]  /*b410*/  IMAD.WIDE.U32 R12, R20, R16, R12 ;  /* 0x00000010140c7225 */ /* 0x000fc800078e000c */
[----:B------:R-:W-:Y:S02]  /*b420*/  IMAD R33, R20, R17, R33 ;  /* 0x0000001114217224 */ /* 0x000fe400078e0221 */
[----:B------:R0:W2:Y:S04]  /*b430*/  LDG.E.64 R20, desc[UR36][R30.64] ;  /* 0x000000241e147981 */ /* 0x0000a8000c1e1b00 */
[----:B------:R-:W2:Y:S01]  /*b440*/  LDG.E.64 R16, desc[UR36][R10.64+0x10] ;  /* 0x000010240a107981 */ /* 0x000ea2000c1e1b00 */
[----:B------:R-:W-:Y:S01]  /*b450*/  IADD3 R32, P2, R30, R14, RZ ;  /* 0x0000000e1e207210 */ /* 0x000fe20007f5e0ff */
[----:B------:R-:W-:Y:S02]  /*b460*/  IMAD.IADD R13, R13, 0x1, R33 ;  /* 0x000000010d0d7824 */ /* 0x000fe400078e0221 */
[----:B---3--:R-:W-:-:S02]  /*b470*/  IMAD R23, R29, R24, RZ ;  /* 0x000000181d177224 */ /* 0x008fc400078e02ff */
[----:B------:R-:W-:Y:S02]  /*b480*/  IMAD.X R33, R31, 0x1, R37, P2 ;  /* 0x000000011f217824 */ /* 0x000fe400010e0625 */
[C---:B------:R-:W-:Y:S02]  /*b490*/  IMAD R29, R28.reuse, R25, R23 ;  /* 0x000000191c1d7224 */ /* 0x040fe400078e0217 */
[----:B------:R-:W-:Y:S01]  /*b4a0*/  IMAD.WIDE.U32 R12, R28, R24, R12 ;  /* 0x000000181c0c7225 */ /* 0x000fe200078e000c */
[----:B------:R-:W3:Y:S01]  /*b4b0*/  LDG.E.64 R22, desc[UR36][R10.64+0x18] ;  /* 0x000018240a167981 */ /* 0x000ee2000c1e1b00 */
[----:B0-----:R-:W-:-:S03]  /*b4c0*/  IADD3 R30, P2, R32, R14, RZ ;  /* 0x0000000e201e7210 */ /* 0x001fc60007f5e0ff */
[----:B------:R-:W3:Y:S01]  /*b4d0*/  LDG.E.64 R24, desc[UR36][R32.64] ;  /* 0x0000002420187981 */ /* 0x000ee2000c1e1b00 */
[----:B------:R-:W-:Y:S02]  /*b4e0*/  IMAD.IADD R13, R13, 0x1, R29 ;  /* 0x000000010d0d7824 */ /* 0x000fe400078e021d */
[----:B------:R-:W-:Y:S02]  /*b4f0*/  IMAD.X R31, R33, 0x1, R37, P2 ;  /* 0x00000001211f7824 */ /* 0x000fe400010e0625 */
[----:B--2---:R-:W-:-:S04]  /*b500*/  IMAD R21, R21, R16, RZ ;  /* 0x0000001015157224 */ /* 0x004fc800078e02ff */
[C---:B------:R-:W-:Y:S02]  /*b510*/  IMAD R29, R20.reuse, R17, R21 ;  /* 0x00000011141d7224 */ /* 0x040fe400078e0215 */
[----:B------:R-:W-:Y:S02]  /*b520*/  IMAD.WIDE.U32 R20, R20, R16, R12 ;  /* 0x0000001014147225 */ /* 0x000fe400078e000c */
[----:B------:R-:W2:Y:S04]  /*b530*/  LDG.E.64 R12, desc[UR36][R10.64+0x20] ;  /* 0x000020240a0c7981 */ /* 0x000ea8000c1e1b00 */
[----:B------:R0:W2:Y:S01]  /*b540*/  LDG.E.64 R16, desc[UR36][R30.64] ;  /* 0x000000241e107981 */ /* 0x0000a2000c1e1b00 */
[----:B------:R-:W-:Y:S01]  /*b550*/  IADD3 R28, P2, R30, R14, RZ ;  /* 0x0000000e1e1c7210 */ /* 0x000fe20007f5e0ff */
[----:B------:R-:W-:-:S02]  /*b560*/  IMAD.IADD R21, R21, 0x1, R29 ;  /* 0x0000000115157824 */ /* 0x000fc400078e021d */
[-C--:B---3--:R-:W-:Y:S02]  /*b570*/  IMAD R25, R25, R22.reuse, RZ ;  /* 0x0000001619197224 */ /* 0x088fe400078e02ff */
[----:B------:R-:W-:Y:S02]  /*b580*/  IMAD.X R29, R31, 0x1, R37, P2 ;  /* 0x000000011f1d7824 */ /* 0x000fe400010e0625 */
[C---:B------:R-:W-:Y:S02]  /*b590*/  IMAD R33, R24.reuse, R23, R25 ;  /* 0x0000001718217224 */ /* 0x040fe400078e0219 */
[----:B------:R-:W-:Y:S02]  /*b5a0*/  IMAD.WIDE.U32 R20, R24, R22, R20 ;  /* 0x0000001618147225 */ /* 0x000fe400078e0014 */
[----:B------:R-:W3:Y:S01]  /*b5b0*/  LDG.E.64 R22, desc[UR36][R10.64+0x28] ;  /* 0x000028240a167981 */ /* 0x000ee2000c1e1b00 */
[----:B0-----:R-:W-:-:S03]  /*b5c0*/  IADD3 R30, P2, R28, R14, RZ ;  /* 0x0000000e1c1e7210 */ /* 0x001fc60007f5e0ff */
[----:B------:R0:W3:Y:S01]  /*b5d0*/  LDG.E.64 R24, desc[UR36][R28.64] ;  /* 0x000000241c187981 */ /* 0x0000e2000c1e1b00 */
[----:B------:R-:W-:Y:S02]  /*b5e0*/  IMAD.IADD R21, R21, 0x1, R33 ;  /* 0x0000000115157824 */ /* 0x000fe400078e0221 */
[----:B------:R-:W-:Y:S02]  /*b5f0*/  IMAD.X R31, R29, 0x1, R37, P2 ;  /* 0x000000011d1f7824 */ /* 0x000fe400010e0625 */
[----:B--2---:R-:W-:-:S04]  /*b600*/  IMAD R17, R17, R12, RZ ;  /* 0x0000000c11117224 */ /* 0x004fc800078e02ff */
[C---:B------:R-:W-:Y:S02]  /*b610*/  IMAD R33, R16.reuse, R13, R17 ;  /* 0x0000000d10217224 */ /* 0x040fe400078e0211 */
[----:B------:R-:W-:Y:S02]  /*b620*/  IMAD.WIDE.U32 R12, R16, R12, R20 ;  /* 0x0000000c100c7225 */ /* 0x000fe400078e0014 */
[----:B------:R-:W2:Y:S04]  /*b630*/  LDG.E.64 R16, desc[UR36][R10.64+0x30] ;  /* 0x000030240a107981 */ /* 0x000ea8000c1e1b00 */
[----:B------:R1:W2:Y:S01]  /*b640*/  LDG.E.64 R20, desc[UR36][R30.64] ;  /* 0x000000241e147981 */ /* 0x0002a2000c1e1b00 */
[----:B0-----:R-:W-:Y:S01]  /*b650*/  IADD3 R28, P2, R30, R14, RZ ;  /* 0x0000000e1e1c7210 */ /* 0x001fe20007f5e0ff */
[----:B------:R-:W-:-:S02]  /*b660*/  IMAD.IADD R13, R13, 0x1, R33 ;  /* 0x000000010d0d7824 */ /* 0x000fc400078e0221 */
[-C--:B---3--:R-:W-:Y:S02]  /*b670*/  IMAD R25, R25, R22.reuse, RZ ;  /* 0x0000001619197224 */ /* 0x088fe400078e02ff */
[----:B------:R-:W-:Y:S02]  /*b680*/  IMAD.X R29, R31, 0x1, R37, P2 ;  /* 0x000000011f1d7824 */ /* 0x000fe400010e0625 */
[C---:B------:R-:W-:Y:S02]  /*b690*/  IMAD R33, R24.reuse, R23, R25 ;  /* 0x0000001718217224 */ /* 0x040fe400078e0219 */
[----:B------:R-:W-:Y:S02]  /*b6a0*/  IMAD.WIDE.U32 R12, R24, R22, R12 ;  /* 0x00000016180c7225 */ /* 0x000fe400078e000c */
[----:B------:R-:W3:Y:S01]  /*b6b0*/  LDG.E.64 R22, desc[UR36][R10.64+0x38] ;  /* 0x000038240a167981 */ /* 0x000ee2000c1e1b00 */
[----:B-1----:R-:W-:-:S03]  /*b6c0*/  IADD3 R30, P2, R28, R14, RZ ;  /* 0x0000000e1c1e7210 */ /* 0x002fc60007f5e0ff */
[----:B------:R0:W3:Y:S01]  /*b6d0*/  LDG.E.64 R24, desc[UR36][R28.64] ;  /* 0x000000241c187981 */ /* 0x0000e2000c1e1b00 */
[----:B------:R-:W-:Y:S02]  /*b6e0*/  IMAD.IADD R13, R13, 0x1, R33 ;  /* 0x000000010d0d7824 */ /* 0x000fe400078e0221 */
[----:B------:R-:W-:Y:S02]  /*b6f0*/  IMAD.X R31, R29, 0x1, R37, P2 ;  /* 0x000000011d1f7824 */ /* 0x000fe400010e0625 */
[-C--:B--2---:R-:W-:Y:S02]  /*b700*/  IMAD R21, R21, R16.reuse, RZ ;  /* 0x0000001015157224 */ /* 0x084fe400078e02ff */
[----:B------:R-:W-:-:S04]  /*b710*/  IMAD.WIDE.U32 R12, R20, R16, R12 ;  /* 0x00000010140c7225 */ /* 0x000fc800078e000c */
[----:B------:R-:W-:Y:S02]  /*b720*/  IMAD R33, R20, R17, R21 ;  /* 0x0000001114217224 */ /* 0x000fe400078e0215 */
[----:B------:R-:W2:Y:S04]  /*b730*/  LDG.E.64 R16, desc[UR36][R10.64+0x40] ;  /* 0x000040240a107981 */ /* 0x000ea8000c1e1b00 */
[----:B------:R1:W2:Y:S01]  /*b740*/  LDG.E.64 R20, desc[UR36][R30.64] ;  /* 0x000000241e147981 */ /* 0x0002a2000c1e1b00 */
[----:B0-----:R-:W-:Y:S01]  /*b750*/  IADD3 R28, P2, R30, R14, RZ ;  /* 0x0000000e1e1c7210 */ /* 0x001fe20007f5e0ff */
[----:B------:R-:W-:Y:S02]  /*b760*/  IMAD.IADD R13, R13, 0x1, R33 ;  /* 0x000000010d0d7824 */ /* 0x000fe400078e0221 */
[----:B---3--:R-:W-:-:S02]  /*b770*/  IMAD R25, R25, R22, RZ ;  /* 0x0000001619197224 */ /* 0x008fc400078e02ff */
        /* <DEDUP_REMOVED lines=12> */
[----:B------:R-:W2:Y:S01]  /*b840*/  LDG.E.64 R20, desc[UR36][R30.64] ;  /* 0x000000241e147981 */ /* 0x000ea2000c1e1b00 */
[----:B0-----:R-:W-:Y:S01]  /*b850*/  IADD3 R28, P2, R30, R14, RZ ;  /* 0x0000000e1e1c7210 */ /* 0x001fe20007f5e0ff */
[----:B------:R-:W-:Y:S02]  /*b860*/  IMAD.IADD R13, R13, 0x1, R33 ;  /* 0x000000010d0d7824 */ /* 0x000fe400078e0221 */
[----:B---3--:R-:W-:-:S02]  /*b870*/  IMAD R25, R25, R22, RZ ;  /* 0x0000001619197224 */ /* 0x008fc400078e02ff */
[----:B------:R-:W-:Y:S02]  /*b880*/  IMAD.X R29, R31, 0x1, R37, P2 ;  /* 0x000000011f1d7824 */ /* 0x000fe400010e0625 */
[C---:B------:R-:W-:Y:S02]  /*b890*/  IMAD R25, R24.reuse, R23, R25 ;  /* 0x0000001718197224 */ /* 0x040fe400078e0219 */
[----:B------:R-:W-:Y:S01]  /*b8a0*/  IMAD.WIDE.U32 R12, R24, R22, R12 ;  /* 0x00000016180c7225 */ /* 0x000fe200078e000c */
[----:B------:R-:W-:Y:S01]  /*b8b0*/  IADD3 R34, P2, R28, R14, RZ ;  /* 0x0000000e1c227210 */ /* 0x000fe20007f5e0ff */
[----:B------:R-:W3:Y:S02]  /*b8c0*/  LDG.E.64 R22, desc[UR36][R10.64+0x58] ;  /* 0x000058240a167981 */ /* 0x000ee4000c1e1b00 */
[----:B------:R-:W-:Y:S02]  /*b8d0*/  IMAD.IADD R13, R13, 0x1, R25 ;  /* 0x000000010d0d7824 */ /* 0x000fe400078e0219 */
[----:B------:R-:W3:Y:S01]  /*b8e0*/  LDG.E.64 R24, desc[UR36][R28.64] ;  /* 0x000000241c187981 */ /* 0x000ee2000c1e1b00 */
[----:B------:R-:W-:-:S02]  /*b8f0*/  IMAD.X R35, R29, 0x1, R37, P2 ;  /* 0x000000011d237824 */ /* 0x000fc400010e0625 */
[-C--:B--2---:R-:W-:Y:S01]  /*b900*/  IMAD R21, R21, R16.reuse, RZ ;  /* 0x0000001015157224 */ /* 0x084fe200078e02ff */
[----:B------:R-:W2:Y:S01]  /*b910*/  LDG.E.64 R28, desc[UR36][R10.64+0x68] ;  /* 0x000068240a1c7981 */ /* 0x000ea2000c1e1b00 */
[----:B------:R-:W-:-:S04]  /*b920*/  IMAD.WIDE.U32 R12, R20, R16, R12 ;  /* 0x00000010140c7225 */ /* 0x000fc800078e000c */
[----:B------:R-:W-:Y:S02]  /*b930*/  IMAD R31, R20, R17, R21 ;  /* 0x00000011141f7224 */ /* 0x000fe400078e0215 */
[----:B------:R-:W4:Y:S04]  /*b940*/  LDG.E.64 R16, desc[UR36][R10.64+0x60] ;  /* 0x000060240a107981 */ /* 0x000f28000c1e1b00 */
[----:B------:R-:W4:Y:S01]  /*b950*/  LDG.E.64 R20, desc[UR36][R34.64] ;  /* 0x0000002422147981 */ /* 0x000f22000c1e1b00 */
[----:B------:R-:W-:Y:S01]  /*b960*/  IADD3 R32, P2, R34, R14, RZ ;  /* 0x0000000e22207210 */ /* 0x000fe20007f5e0ff */
[----:B------:R-:W-:Y:S02]  /*b970*/  IMAD.IADD R13, R13, 0x1, R31 ;  /* 0x000000010d0d7824 */ /* 0x000fe400078e021f */
[----:B---3--:R-:W-:-:S02]  /*b980*/  IMAD R25, R25, R22, RZ ;  /* 0x0000001619197224 */ /* 0x008fc400078e02ff */
[----:B------:R-:W-:Y:S02]  /*b990*/  IMAD.X R33, R35, 0x1, R37, P2 ;  /* 0x0000000123217824 */ /* 0x000fe400010e0625 */
[C---:B------:R-:W-:Y:S02]  /*b9a0*/  IMAD R25, R24.reuse, R23, R25 ;  /* 0x0000001718197224 */ /* 0x040fe400078e0219 */
[----:B------:R-:W-:Y:S01]  /*b9b0*/  IMAD.WIDE.U32 R12, R24, R22, R12 ;  /* 0x00000016180c7225 */ /* 0x000fe200078e000c */
[----:B------:R-:W-:Y:S01]  /*b9c0*/  IADD3 R22, P2, R32, R14, RZ ;  /* 0x0000000e20167210 */ /* 0x000fe20007f5e0ff */
[----:B------:R-:W2:Y:S02]  /*b9d0*/  LDG.E.64 R30, desc[UR36][R32.64] ;  /* 0x00000024201e7981 */ /* 0x000ea4000c1e1b00 */
[----:B------:R-:W-:Y:S02]  /*b9e0*/  IMAD.IADD R13, R13, 0x1, R25 ;  /* 0x000000010d0d7824 */ /* 0x000fe400078e0219 */
[----:B------:R-:W-:-:S05]  /*b9f0*/  IMAD.X R23, R33, 0x1, R37, P2 ;  /* 0x0000000121177824 */ /* 0x000fca00010e0625 */
[----:B------:R0:W3:Y:S04]  /*ba00*/  LDG.E.64 R24, desc[UR36][R22.64] ;  /* 0x0000002416187981 */ /* 0x0000e8000c1e1b00 */
[----:B------:R-:W5:Y:S01]  /*ba10*/  LDG.E.64 R32, desc[UR36][R10.64+0x78] ;  /* 0x000078240a207981 */ /* 0x000f62000c1e1b00 */
[-C--:B----4-:R-:W-:Y:S02]  /*ba20*/  IMAD R21, R21, R16.reuse, RZ ;  /* 0x0000001015157224 */ /* 0x090fe400078e02ff */
[----:B------:R-:W-:Y:S01]  /*ba30*/  IMAD.WIDE.U32 R12, R20, R16, R12 ;  /* 0x00000010140c7225 */ /* 0x000fe200078e000c */
[----:B------:R-:W-:-:S03]  /*ba40*/  IADD3 R16, P2, R22, R14, RZ ;  /* 0x0000000e16107210 */ /* 0x000fc60007f5e0ff */
[----:B------:R-:W-:Y:S02]  /*ba50*/  IMAD R36, R20, R17, R21 ;  /* 0x0000001114247224 */ /* 0x000fe400078e0215 */
[----:B------:R-:W3:Y:S01]  /*ba60*/  LDG.E.64 R20, desc[UR36][R10.64+0x70] ;  /* 0x000070240a147981 */ /* 0x000ee2000c1e1b00 */
[----:B------:R-:W-:-:S05]  /*ba70*/  IMAD.X R17, R23, 0x1, R37, P2 ;  /* 0x0000000117117824 */ /* 0x000fca00010e0625 */
[----:B------:R-:W5:Y:S01]  /*ba80*/  LDG.E.64 R34, desc[UR36][R16.64] ;  /* 0x0000002410227981 */ /* 0x000f62000c1e1b00 */
[----:B------:R-:W-:Y:S01]  /*ba90*/  IMAD.IADD R13, R13, 0x1, R36 ;  /* 0x000000010d0d7824 */ /* 0x000fe200078e0224 */
[----:B------:R-:W-:Y:S01]  /*baa0*/  IADD3 R26, P2, R26, -0x10, RZ ;  /* 0xfffffff01a1a7810 */ /* 0x000fe20007f5e0ff */
[-C--:B--2---:R-:W-:Y:S02]  /*bab0*/  IMAD R31, R31, R28.reuse, RZ ;  /* 0x0000001c1f1f7224 */ /* 0x084fe400078e02ff */
[----:B------:R-:W-:Y:S01]  /*bac0*/  IMAD.WIDE.U32 R12, R30, R28, R12 ;  /* 0x0000001c1e0c7225 */ /* 0x000fe200078e000c */
[----:B------:R-:W-:Y:S02]  /*bad0*/  IADD3.X R4, R4, -0x1, RZ, P2, !PT ;  /* 0xffffffff04047810 */ /* 0x000fe400017fe4ff */
[----:B------:R-:W-:Y:S01]  /*bae0*/  ISETP.GT.U32.AND P2, PT, R26, 0xc, PT ;  /* 0x0000000c1a00780c */ /* 0x000fe20003f44070 */
[----:B------:R-:W-:-:S03]  /*baf0*/  IMAD R31, R30, R29, R31 ;  /* 0x0000001d1e1f7224 */ /* 0x000fc600078e021f */
[----:B------:R-:W-:Y:S01]  /*bb00*/  ISETP.GT.AND.EX P2, PT, R4, RZ, PT, P2 ;  /* 0x000000ff0400720c */ /* 0x000fe20003f44320 */
[----:B------:R-:W-:Y:S01]  /*bb10*/  IMAD.IADD R13, R13, 0x1, R31 ;  /* 0x000000010d0d7824 */ /* 0x000fe200078e021f */
[----:B------:R-:W-:Y:S02]  /*bb20*/  IADD3 R5, P4, R5, 0x10, RZ ;  /* 0x0000001005057810 */ /* 0x000fe40007f9e0ff */
[----:B0-----:R-:W-:-:S03]  /*bb30*/  IADD3 R22, P3, R16, R14, RZ ;  /* 0x0000000e10167210 */ /* 0x001fc60007f7e0ff */
[----:B------:R-:W-:Y:S02]  /*bb40*/  IMAD.X R6, RZ, RZ, R6, P4 ;  /* 0x000000ffff067224 */ /* 0x000fe400020e0606 */
[----:B------:R-:W-:Y:S02]  /*bb50*/  IMAD.X R23, R17, 0x1, R37, P3 ;  /* 0x0000000111177824 */ /* 0x000fe400018e0625 */
[-C--:B---3--:R-:W-:Y:S02]  /*bb60*/  IMAD R25, R25, R20.reuse, RZ ;  /* 0x0000001419197224 */ /* 0x088fe400078e02ff */
[----:B------:R-:W-:-:S04]  /*bb70*/  IMAD.WIDE.U32 R12, R24, R20, R12 ;  /* 0x00000014180c7225 */ /* 0x000fc800078e000c */
[----:B------:R-:W-:Y:S02]  /*bb80*/  IMAD R25, R24, R21, R25 ;  /* 0x0000001518197224 */ /* 0x000fe400078e0219 */
[-C--:B-----5:R-:W-:Y:S02]  /*bb90*/  IMAD R11, R35, R32.reuse, RZ ;  /* 0x00000020230b7224 */ /* 0x0a0fe400078e02ff */
[----:B------:R-:W-:Y:S02]  /*bba0*/  IMAD.IADD R13, R13, 0x1, R25 ;  /* 0x000000010d0d7824 */ /* 0x000fe400078e0219 */
[C---:B------:R-:W-:Y:S02]  /*bbb0*/  IMAD R11, R34.reuse, R33, R11 ;  /* 0x00000021220b7224 */ /* 0x040fe400078e020b */
[----:B------:R-:W-:-:S04]  /*bbc0*/  IMAD.WIDE.U32 R12, R34, R32, R12 ;  /* 0x00000020220c7225 */ /* 0x000fc800078e000c */
[----:B------:R-:W-:Y:S01]  /*bbd0*/  IMAD.IADD R13, R13, 0x1, R11 ;  /* 0x000000010d0d7824 */ /* 0x000fe200078e020b */
[----:B------:R-:W-:Y:S06]  /*bbe0*/  @P2 BRA `(.L_x_4766) ;  /* 0xfffffff400d02947 */ /* 0x000fec000383ffff */
[----:B------:R-:W-:Y:S05]  /*bbf0*/  BSYNC B2 ;  /* 0x0000000000027941 */ /* 0x000fea0003800000 */
.L_x_4765:
        /* <DEDUP_REMOVED lines=15> */
[----:B------:R0:W3:Y:S01]  /*bcf0*/  LDG.E.64 R24, desc[UR36][R22.64] ;  /* 0x0000002416187981 */ /* 0x0000e2000c1e1b00 */
[----:B------:R-:W-:Y:S02]  /*bd00*/  IMAD.X R31, R23, 0x1, R37, P0 ;  /* 0x00000001171f7824 */ /* 0x000fe400000e0625 */
[-C--:B--2---:R-:W-:Y:S02]  /*bd10*/  IMAD R33, R17, R10.reuse, RZ ;  /* 0x0000000a11217224 */ /* 0x084fe400078e02ff */
[----:B------:R-:W-:-:S04]  /*bd20*/  IMAD.WIDE.U32 R12, R16, R10, R12 ;  /* 0x0000000a100c7225 */ /* 0x000fc800078e000c */
[----:B------:R-:W-:Y:S02]  /*bd30*/  IMAD R33, R16, R11, R33 ;  /* 0x0000000b10217224 */ /* 0x000fe400078e0221 */
[----:B------:R1:W2:Y:S04]  /*bd40*/  LDG.E.64 R16, desc[UR36][R30.64] ;  /* 0x000000241e107981 */ /* 0x0002a8000c1e1b00 */
[----:B------:R-:W2:Y:S01]  /*bd50*/  LDG.E.64 R10, desc[UR36][R28.64+0x10] ;  /* 0x000010241c0a7981 */ /* 0x000ea2000c1e1b00 */
[----:B0-----:R-:W-:Y:S01]  /*bd60*/  IADD3 R22, P0, R30, R14, RZ ;  /* 0x0000000e1e167210 */ /* 0x001fe20007f1e0ff */
[----:B---3--:R-:W-:Y:S02]  /*bd70*/  IMAD R25, R25, R20, RZ ;  /* 0x0000001419197224 */ /* 0x008fe400078e02ff */
[----:B------:R-:W-:-:S02]  /*bd80*/  IMAD.IADD R13, R13, 0x1, R33 ;  /* 0x000000010d0d7824 */ /* 0x000fc400078e0221 */
[C---:B------:R-:W-:Y:S02]  /*bd90*/  IMAD R21, R24.reuse, R21, R25 ;  /* 0x0000001518157224 */ /* 0x040fe400078e0219 */
[----:B------:R-:W-:Y:S02]  /*bda0*/  IMAD.X R23, R31, 0x1, R37, P0 ;  /* 0x000000011f177824 */ /* 0x000fe400000e0625 */
[----:B------:R-:W-:Y:S01]  /*bdb0*/  IMAD.WIDE.U32 R24, R24, R20, R12 ;  /* 0x0000001418187225 */ /* 0x000fe200078e000c */
[----:B-1----:R-:W-:Y:S01]  /*bdc0*/  IADD3 R30, P0, R22, R14, RZ ;  /* 0x0000000e161e7210 */ /* 0x002fe20007f1e0ff */
[----:B------:R-:W3:Y:S02]  /*bdd0*/  LDG.E.64 R12, desc[UR36][R28.64+0x18] ;  /* 0x000018241c0c7981 */ /* 0x000ee4000c1e1b00 */
[----:B------:R-:W-:Y:S02]  /*bde0*/  IMAD.IADD R25, R25, 0x1, R21 ;  /* 0x0000000119197824 */ /* 0x000fe400078e0215 */
[----:B------:R-:W3:Y:S01]  /*bdf0*/  LDG.E.64 R20, desc[UR36][R22.64] ;  /* 0x0000002416147981 */ /* 0x000ee2000c1e1b00 */
[----:B------:R-:W-:-:S02]  /*be00*/  IMAD.X R31, R23, 0x1, R37, P0 ;  /* 0x00000001171f7824 */ /* 0x000fc400000e0625 */
[-C--:B--2---:R-:W-:Y:S02]  /*be10*/  IMAD R17, R17, R10.reuse, RZ ;  /* 0x0000000a11117224 */ /* 0x084fe400078e02ff */
[----:B------:R-:W-:-:S04]  /*be20*/  IMAD.WIDE.U32 R24, R16, R10, R24 ;  /* 0x0000000a10187225 */ /* 0x000fc800078e0018 */
[----:B------:R-:W-:Y:S02]  /*be30*/  IMAD R33, R16, R11, R17 ;  /* 0x0000000b10217224 */ /* 0x000fe400078e0211 */
[----:B------:R-:W2:Y:S04]  /*be40*/  LDG.E.64 R10, desc[UR36][R28.64+0x20] ;  /* 0x000020241c0a7981 */ /* 0x000ea8000c1e1b00 */
[----:B------:R0:W2:Y:S01]  /*be50*/  LDG.E.64 R16, desc[UR36][R30.64] ;  /* 0x000000241e107981 */ /* 0x0000a2000c1e1b00 */
[----:B------:R-:W-:Y:S01]  /*be60*/  IADD3 R32, P0, R30, R14, RZ ;  /* 0x0000000e1e207210 */ /* 0x000fe20007f1e0ff */
[----:B------:R-:W-:Y:S02]  /*be70*/  IMAD.IADD R25, R25, 0x1, R33 ;  /* 0x0000000119197824 */ /* 0x000fe400078e0221 */
[----:B---3--:R-:W-:-:S02]  /*be80*/  IMAD R21, R21, R12, RZ ;  /* 0x0000000c15157224 */ /* 0x008fc400078e02ff */
[----:B------:R-:W-:Y:S02]  /*be90*/  IMAD.X R33, R31, 0x1, R37, P0 ;  /* 0x000000011f217824 */ /* 0x000fe400000e0625 */
[C---:B------:R-:W-:Y:S02]  /*bea0*/  IMAD R21, R20.reuse, R13, R21 ;  /* 0x0000000d14157224 */ /* 0x040fe400078e0215 */
[----:B------:R-:W-:Y:S01]  /*beb0*/  IMAD.WIDE.U32 R24, R20, R12, R24 ;  /* 0x0000000c14187225 */ /* 0x000fe200078e0018 */
[----:B0-----:R-:W-:Y:S01]  /*bec0*/  IADD3 R30, P0, R32, R14, RZ ;  /* 0x0000000e201e7210 */ /* 0x001fe20007f1e0ff */
[----:B------:R-:W3:Y:S02]  /*bed0*/  LDG.E.64 R12, desc[UR36][R28.64+0x28] ;  /* 0x000028241c0c7981 */ /* 0x000ee4000c1e1b00 */
[----:B------:R-:W-:Y:S02]  /*bee0*/  IMAD.IADD R25, R25, 0x1, R21 ;  /* 0x0000000119197824 */ /* 0x000fe400078e0215 */
[----:B------:R-:W3:Y:S01]  /*bef0*/  LDG.E.64 R22, desc[UR36][R32.64] ;  /* 0x0000002420167981 */ /* 0x000ee2000c1e1b00 */
[----:B------:R-:W-:-:S03]  /*bf00*/  IMAD.X R31, R33, 0x1, R37, P0 ;  /* 0x00000001211f7824 */ /* 0x000fc600000e0625 */
[----:B------:R-:W4:Y:S04]  /*bf10*/  LDG.E.64 R20, desc[UR36][R28.64+0x30] ;  /* 0x000030241c147981 */ /* 0x000f28000c1e1b00 */
[----:B------:R-:W5:Y:S01]  /*bf20*/  LDG.E.64 R32, desc[UR36][R28.64+0x38] ;  /* 0x000038241c207981 */ /* 0x000f62000c1e1b00 */
[-C--:B--2---:R-:W-:Y:S02]  /*bf30*/  IMAD R17, R17, R10.reuse, RZ ;  /* 0x0000000a11117224 */ /* 0x084fe400078e02ff */
[----:B------:R-:W-:Y:S01]  /*bf40*/  IMAD.WIDE.U32 R24, R16, R10, R24 ;  /* 0x0000000a10187225 */ /* 0x000fe200078e0018 */
[----:B------:R-:W-:-:S03]  /*bf50*/  IADD3 R10, P0, R30, R14, RZ ;  /* 0x0000000e1e0a7210 */ /* 0x000fc60007f1e0ff */
[----:B------:R-:W-:Y:S02]  /*bf60*/  IMAD R36, R16, R11, R17 ;  /* 0x0000000b10247224 */ /* 0x000fe400078e0211 */
[----:B------:R-:W4:Y:S01]  /*bf70*/  LDG.E.64 R16, desc[UR36][R30.64] ;  /* 0x000000241e107981 */ /* 0x000f22000c1e1b00 */
[----:B------:R-:W-:-:S05]  /*bf80*/  IMAD.X R11, R31, 0x1, R37, P0 ;  /* 0x000000011f0b7824 */ /* 0x000fca00000e0625 */
[----:B------:R-:W5:Y:S01]  /*bf90*/  LDG.E.64 R34, desc[UR36][R10.64] ;  /* 0x000000240a227981 */ /* 0x000f62000c1e1b00 */
[----:B------:R-:W-:Y:S02]  /*bfa0*/  IMAD.IADD R25, R25, 0x1, R36 ;  /* 0x0000000119197824 */ /* 0x000fe400078e0224 */
[----:B---3--:R-:W-:-:S04]  /*bfb0*/  IMAD R23, R23, R12, RZ ;  /* 0x0000000c17177224 */ /* 0x008fc800078e02ff */
[C---:B------:R-:W-:Y:S02]  /*bfc0*/  IMAD R23, R22.reuse, R13, R23 ;  /* 0x0000000d16177224 */ /* 0x040fe400078e0217 */
[----:B------:R-:W-:-:S04]  /*bfd0*/  IMAD.WIDE.U32 R12, R22, R12, R24 ;  /* 0x0000000c160c7225 */ /* 0x000fc800078e0018 */
[----:B------:R-:W-:Y:S01]  /*bfe0*/  IMAD.IADD R13, R13, 0x1, R23 ;  /* 0x000000010d0d7824 */ /* 0x000fe200078e0217 */
[----:B------:R-:W-:Y:S02]  /*bff0*/  IADD3 R5, P3, R5, 0x8, RZ ;  /* 0x0000000805057810 */ /* 0x000fe40007f7e0ff */
[----:B------:R-:W-:Y:S02]  /*c000*/  IADD3 R22, P2, R10, R14, RZ ;  /* 0x0000000e0a167210 */ /* 0x000fe40007f5e0ff */
[----:B------:R-:W-:Y:S01]  /*c010*/  IADD3 R26, P4, R26, -0x8, RZ ;  /* 0xfffffff81a1a7810 */ /* 0x000fe20007f9e0ff */
[----:B------:R-:W-:Y:S01]  /*c020*/  IMAD.X R6, RZ, RZ, R6, P3 ;  /* 0x000000ffff067224 */ /* 0x000fe200018e0606 */
[----:B------:R-:W-:Y:S01]  /*c030*/  PLOP3.LUT P0, PT, PT, PT, PT, 0x8, 0x0 ;  /* 0x000000000000781c */ /* 0x000fe20003f0e170 */
[----:B------:R-:W-:Y:S01]  /*c040*/  IMAD.X R23, R11, 0x1, R37, P2 ;  /* 0x000000010b177824 */ /* 0x000fe200010e0625 */
[----:B------:R-:W-:Y:S01]  /*c050*/  IADD3.X R4, R4, -0x1, RZ, P4, !PT ;  /* 0xffffffff04047810 */ /* 0x000fe200027fe4ff */
[----:B----4-:R-:W-:-:S02]  /*c060*/  IMAD R17, R17, R20, RZ ;  /* 0x0000001411117224 */ /* 0x010fc400078e02ff */
[----:B------:R-:W-:-:S04]  /*c070*/  IMAD.WIDE.U32 R12, R16, R20, R12 ;  /* 0x00000014100c7225 */ /* 0x000fc800078e000c */
[----:B------:R-:W-:Y:S02]  /*c080*/  IMAD R17, R16, R21, R17 ;  /* 0x0000001510117224 */ /* 0x000fe400078e0211 */
[-C--:B-----5:R-:W-:Y:S02]  /*c090*/  IMAD R21, R35, R32.reuse, RZ ;  /* 0x0000002023157224 */ /* 0x0a0fe400078e02ff */
[----:B------:R-:W-:Y:S02]  /*c0a0*/  IMAD.IADD R13, R13, 0x1, R17 ;  /* 0x000000010d0d7824 */ /* 0x000fe400078e0211 */
[C---:B------:R-:W-:Y:S02]  /*c0b0*/  IMAD R21, R34.reuse, R33, R21 ;  /* 0x0000002122157224 */ /* 0x040fe400078e0215 */
[----:B------:R-:W-:-:S04]  /*c0c0*/  IMAD.WIDE.U32 R12, R34, R32, R12 ;  /* 0x00000020220c7225 */ /* 0x000fc800078e000c */
[----:B------:R-:W-:-:S07]  /*c0d0*/  IMAD.IADD R13, R13, 0x1, R21 ;  /* 0x000000010d0d7824 */ /* 0x000fce00078e0215 */
.L_x_4768:
[----:B------:R-:W-:Y:S05]  /*c0e0*/  BSYNC B2 ;  /* 0x0000000000027941 */ /* 0x000fea0003800000 */
.L_x_4767:
[----:B------:R-:W-:-:S04]  /*c0f0*/  ISETP.NE.U32.AND P2, PT, R26, RZ, PT ;  /* 0x000000ff1a00720c */ /* 0x000fc80003f45070 */
[----:B------:R-:W-:-:S13]  /*c100*/  ISETP.NE.OR.EX P0, PT, R4, RZ, P0, P2 ;  /* 0x000000ff0400720c */ /* 0x000fda0000705720 */
[----:B------:R-:W-:Y:S05]  /*c110*/  @!P0 BRA `(.L_x_4769) ;  /* 0x0000000000a88947 */ /* 0x000fea0003800000 */
.L_x_4764:
[----:B------:R-:W-:Y:S01]  /*c120*/  ULDC.64 UR4, c[0x0][0x238] ;  /* 0x00008e0000047ab9 */ /* 0x000fe20000000a00 */
[----:B------:R-:W2:Y:S01]  /*c130*/  LDG.E.64 R28, desc[UR36][R22.64] ;  /* 0x00000024161c7981 */ /* 0x000ea2000c1e1b00 */
[----:B------:R-:W-:-:S04]  /*c140*/  LEA R10, P0, R5, UR4, 0x3 ;  /* 0x00000004050a7c11 */ /* 0x000fc8000f8018ff */
[----:B------:R-:W-:-:S05]  /*c150*/  LEA.HI.X R11, R5, UR5, R6, 0x3, P0 ;  /* 0x00000005050b7c11 */ /* 0x000fca00080f1c06 */
[----:B------:R-:W2:Y:S01]  /*c160*/  LDG.E.64 R24, desc[UR36][R10.64] ;  /* 0x000000240a187981 */ /* 0x000ea2000c1e1b00 */
[----:B------:R-:W-:-:S03]  /*c170*/  IADD3 R30, P0, R22, R14, RZ ;  /* 0x0000000e161e7210 */ /* 0x000fc60007f1e0ff */
[----:B------:R-:W3:Y:S02]  /*c180*/  LDG.E.64 R16, desc[UR36][R10.64+0x8] ;  /* 0x000008240a107981 */ /* 0x000ee4000c1e1b00 */
[----:B------:R-:W-:Y:S01]  /*c190*/  IMAD.X R31, R23, 0x1, R37, P0 ;  /* 0x00000001171f7824 */ /* 0x000fe200000e0625 */
[----:B------:R-:W-:-:S04]  /*c1a0*/  IADD3 R20, P0, R30, R14, RZ ;  /* 0x0000000e1e147210 */ /* 0x000fc80007f1e0ff */
[----:B------:R-:W3:Y:S01]  /*c1b0*/  LDG.E.64 R22, desc[UR36][R30.64] ;  /* 0x000000241e167981 */ /* 0x000ee2000c1e1b00 */
[----:B------:R-:W-:-:S05]  /*c1c0*/  IMAD.X R21, R31, 0x1, R37, P0 ;  /* 0x000000011f157824 */ /* 0x000fca00000e0625 */
        /* <DEDUP_REMOVED lines=9> */
[----:B------:R-:W-:Y:S01]  /*c260*/  IMAD.IADD R13, R13, 0x1, R36 ;  /* 0x000000010d0d7824 */ /* 0x000fe200078e0224 */
[----:B------:R-:W-:Y:S01]  /*c270*/  IADD3 R26, P0, R26, -0x4, RZ ;  /* 0xfffffffc1a1a7810 */ /* 0x000fe20007f1e0ff */
[-C--:B---3--:R-:W-:Y:S02]  /*c280*/  IMAD R23, R23, R16.reuse, RZ ;  /* 0x0000001017177224 */ /* 0x088fe400078e02ff */
[----:B------:R-:W-:Y:S01]  /*c290*/  IMAD.WIDE.U32 R12, R22, R16, R12 ;  /* 0x00000010160c7225 */ /* 0x000fe200078e000c */
[----:B------:R-:W-:Y:S02]  /*c2a0*/  IADD3.X R4, R4, -0x1, RZ, P0, !PT ;  /* 0xffffffff04047810 */ /* 0x000fe400007fe4ff */
[----:B------:R-:W-:Y:S01]  /*c2b0*/  ISETP.NE.U32.AND P0, PT, R26, RZ, PT ;  /* 0x000000ff1a00720c */ /* 0x000fe20003f05070 */
[----:B------:R-:W-:-:S03]  /*c2c0*/  IMAD R23, R22, R17, R23 ;  /* 0x0000001116177224 */ /* 0x000fc600078e0217 */
[----:B------:R-:W-:Y:S01]  /*c2d0*/  ISETP.NE.AND.EX P0, PT, R4, RZ, PT, P0 ;  /* 0x000000ff0400720c */ /* 0x000fe20003f05300 */
[----:B------:R-:W-:Y:S01]  /*c2e0*/  IMAD.IADD R13, R13, 0x1, R23 ;  /* 0x000000010d0d7824 */ /* 0x000fe200078e0217 */
[----:B------:R-:W-:Y:S02]  /*c2f0*/  IADD3 R22, P3, R24, R14, RZ ;  /* 0x0000000e18167210 */ /* 0x000fe40007f7e0ff */
[----:B------:R-:W-:-:S03]  /*c300*/  IADD3 R5, P2, R5, 0x4, RZ ;  /* 0x0000000405057810 */ /* 0x000fc60007f5e0ff */
[----:B------:R-:W-:Y:S02]  /*c310*/  IMAD.X R23, R25, 0x1, R37, P3 ;  /* 0x0000000119177824 */ /* 0x000fe400018e0625 */
[----:B------:R-:W-:Y:S02]  /*c320*/  IMAD.X R6, RZ, RZ, R6, P2 ;  /* 0x000000ffff067224 */ /* 0x000fe400010e0606 */
[-C--:B----4-:R-:W-:Y:S02]  /*c330*/  IMAD R17, R33, R28.reuse, RZ ;  /* 0x0000001c21117224 */ /* 0x090fe400078e02ff */
        /* <DEDUP_REMOVED lines=8> */
.L_x_4769:
[----:B------:R-:W-:Y:S05]  /*c3c0*/  BSYNC B1 ;  /* 0x0000000000017941 */ /* 0x000fea0003800000 */
.L_x_4763:
        /* <DEDUP_REMOVED lines=9> */
[----:B------:R-:W-:-:S03]  /*c460*/  ULDC.64 UR4, c[0x0][0x238] ;  /* 0x00008e0000047ab9 */ /* 0x000fc60000000a00 */
[----:B------:R-:W-:Y:S02]  /*c470*/  IMAD.IADD R15, R15, 0x1, R11 ;  /* 0x000000010f0f7824 */ /* 0x000fe400078e020b */
[C---:B------:R-:W-:Y:S01]  /*c480*/  IMAD R11, R5.reuse, R9, R4 ;  /* 0x00000009050b7224 */ /* 0x040fe200078e0204 */
[C---:B------:R-:W-:Y:S01]  /*c490*/  LEA R4, P0, R5.reuse, UR4, 0x3 ;  /* 0x0000000405047c11 */ /* 0x040fe2000f8018ff */
[----:B------:R-:W-:-:S03]  /*c4a0*/  IMAD.WIDE.U32 R14, R5, R8, R14 ;  /* 0x00000008050e7225 */ /* 0x000fc600078e000e */
[----:B------:R-:W-:Y:S01]  /*c4b0*/  LEA.HI.X R5, R5, UR5, R6, 0x3, P0 ;  /* 0x0000000505057c11 */ /* 0x000fe200080f1c06 */
[----:B------:R-:W-:Y:S01]  /*c4c0*/  IMAD.IADD R11, R15, 0x1, R11 ;  /* 0x000000010f0b7824 */ /* 0x000fe200078e020b */
[----:B------:R-:W-:-:S03]  /*c4d0*/  LEA R10, P2, R14, UR6, 0x3 ;  /* 0x000000060e0a7c11 */ /* 0x000fc6000f8418ff */
[----:B------:R-:W2:Y:S01]  /*c4e0*/  LDG.E.64 R16, desc[UR36][R4.64] ;  /* 0x0000002404107981 */ /* 0x000ea2000c1e1b00 */
        /* <DEDUP_REMOVED lines=9> */
[----:B------:R-:W-:Y:S01]  /*c580*/  ISETP.NE.U32.AND P0, PT, R7, 0x2, PT ;  /* 0x000000020700780c */ /* 0x000fe20003f05070 */
[C---:B------:R-:W-:Y:S01]  /*c590*/  IMAD.SHL.U32 R15, R8.reuse, 0x8, RZ ;  /* 0x00000008080f7824 */ /* 0x040fe200078e00ff */
[----:B------:R-:W-:Y:S01]  /*c5a0*/  SHF.L.U64.HI R9, R8, 0x3, R9 ;  /* 0x0000000308097819 */ /* 0x000fe20000010209 */
[----:B------:R-:W2:Y:S01]  /*c5b0*/  LDG.E.64 R6, desc[UR36][R4.64+0x8] ;  /* 0x0000082404067981 */ /* 0x000ea2000c1e1b00 */
[----:B------:R-:W-:Y:S02]  /*c5c0*/  ISETP.NE.AND.EX P0, PT, RZ, RZ, PT, P0 ;  /* 0x000000ffff00720c */ /* 0x000fe40003f05300 */
[----:B------:R-:W-:-:S05]  /*c5d0*/  IADD3 R16, P2, R15, R10, RZ ;  /* 0x0000000a0f107210 */ /* 0x000fca0007f5e0ff */
[----:B------:R-:W-:-:S05]  /*c5e0*/  IMAD.X R17, R9, 0x1, R11, P2 ;  /* 0x0000000109117824 */ /* 0x000fca00010e060b */
[----:B------:R-:W2:Y:S01]  /*c5f0*/  LDG.E.64 R10, desc[UR36][R16.64] ;  /* 0x00000024100a7981 */ /* 0x000ea2000c1e1b00 */
[----:B------:R-:W-:-:S05]  /*c600*/  @P0 IADD3 R14, P2, R16, R15, RZ ;  /* 0x0000000f100e0210 */ /* 0x000fca0007f5e0ff */
[----:B------:R-:W-:Y:S02]  /*c610*/  @P0 IMAD.X R15, R17, 0x1, R9, P2 ;  /* 0x00000001110f0824 */ /* 0x000fe400010e0609 */
[----:B------:R-:W5:Y:S04]  /*c620*/  @P0 LDG.E.64 R8, desc[UR36][R4.64+0x10] ;  /* 0x0000102404080981 */ /* 0x000f68000c1e1b00 */
[----:B------:R-:W5:Y:S01]  /*c630*/  @P0 LDG.E.64 R14, desc[UR36][R14.64] ;  /* 0x000000240e0e0981 */ /* 0x000f62000c1e1b00 */
[-C--:B--2---:R-:W-:Y:S02]  /*c640*/  IMAD R11, R11, R6.reuse, RZ ;  /* 0x000000060b0b7224 */ /* 0x084fe400078e02ff */
[----:B------:R-:W-:-:S04]  /*c650*/  IMAD.WIDE.U32 R12, R10, R6, R12 ;  /* 0x000000060a0c7225 */ /* 0x000fc800078e000c */
[----:B------:R-:W-:-:S04]  /*c660*/  IMAD R11, R10, R7, R11 ;  /* 0x000000070a0b7224 */ /* 0x000fc800078e020b */
[----:B------:R-:W-:Y:S02]  /*c670*/  IMAD.IADD R13, R13, 0x1, R11 ;  /* 0x000000010d0d7824 */ /* 0x000fe400078e020b */
[----:B-----5:R-:W-:-:S04]  /*c680*/  @P0 IMAD R7, R15, R8, RZ ;  /* 0x000000080f070224 */ /* 0x020fc800078e02ff */
[C---:B------:R-:W-:Y:S02]  /*c690*/  @P0 IMAD R7, R14.reuse, R9, R7 ;  /* 0x000000090e070224 */ /* 0x040fe400078e0207 */
[----:B------:R-:W-:-:S04]  /*c6a0*/  @P0 IMAD.WIDE.U32 R8, R14, R8, R12 ;  /* 0x000000080e080225 */ /* 0x000fc800078e000c */
[----:B------:R-:W-:Y:S02]  /*c6b0*/  @P0 IMAD.IADD R13, R9, 0x1, R7 ;  /* 0x00000001090d0824 */ /* 0x000fe400078e0207 */
[----:B------:R-:W-:-:S07]  /*c6c0*/  @P0 IMAD.MOV.U32 R12, RZ, RZ, R8 ;  /* 0x000000ffff0c0224 */ /* 0x000fce00078e0008 */
.L_x_4762:
[----:B------:R-:W1:Y:S08]  /*c6d0*/  LDC.64 R4, c[0x0][0x250] ;  /* 0x00009400ff047b82 */ /* 0x000e700000000a00 */
[----:B------:R-:W2:Y:S08]  /*c6e0*/  LDC R7, c[0x0][0x24c] ;  /* 0x00009300ff077b82 */ /* 0x000eb00000000800 */
[----:B0-----:R-:W0:Y:S01]  /*c6f0*/  LDC R9, c[0x0][0x248] ;  /* 0x00009200ff097b82 */ /* 0x001e220000000800 */
        /* <DEDUP_REMOVED lines=8> */
[----:B---345:R-:W-:Y:S02]  /*c780*/  IMAD.MOV.U32 R22, RZ, RZ, R9 ;  /* 0x000000ffff167224 */ /* 0x038fe400078e0009 */
[----:B------:R-:W-:Y:S02]  /*c790*/  IMAD.MOV.U32 R24, RZ, RZ, R7 ;  /* 0x000000ffff187224 */ /* 0x000fe400078e0007 */
[----:B------:R-:W-:Y:S02]  /*c7a0*/  IMAD.MOV.U32 R25, RZ, RZ, R3 ;  /* 0x000000ffff197224 */ /* 0x000fe400078e0003 */
[----:B------:R-:W-:Y:S02]  /*c7b0*/  IMAD.MOV.U32 R20, RZ, RZ, R0 ;  /* 0x000000ffff147224 */ /* 0x000fe400078e0000 */
[----:B------:R-:W-:Y:S02]  /*c7c0*/  IMAD.MOV.U32 R8, RZ, RZ, R9 ;  /* 0x000000ffff087224 */ /* 0x000fe400078e0009 */
[----:B------:R-:W-:-:S07]  /*c7d0*/  IMAD.MOV.U32 R6, RZ, RZ, R7 ;  /* 0x000000ffff067224 */ /* 0x000fce00078e0007 */
.L_x_4771:
        /* <DEDUP_REMOVED lines=27> */
.L_x_4770:
[----:B------:R-:W-:Y:S05]  /*c990*/  @!P0 BRA `(.L_x_4772) ;  /* 0x0000000000788947 */ /* 0x000fea0003800000 */
[----:B------:R-:W-:Y:S01]  /*c9a0*/  BSSY B1, `(.L_x_4772) ;  /* 0x000001d000017945 */ /* 0x000fe20003800000 */
[----:B------:R-:W-:Y:S02]  /*c9b0*/  IMAD.MOV.U32 R14, RZ, RZ, R9 ;  /* 0x000000ffff0e7224 */ /* 0x000fe400078e0009 */
[----:B-----5:R-:W-:-:S07]  /*c9c0*/  IMAD.MOV.U32 R16, RZ, RZ, R7 ;  /* 0x000000ffff107224 */ /* 0x020fce00078e0007 */
.L_x_4773:
[--C-:B------:R-:W-:Y:S02]  /*c9d0*/  SHF.R.U64 R15, R3, 0x1, R0.reuse ;  /* 0x00000001030f7819 */ /* 0x100fe40000001200 */
[----:B------:R-:W-:-:S03]  /*c9e0*/  SHF.R.U32.HI R20, RZ, 0x1, R0 ;  /* 0x00000001ff147819 */ /* 0x000fc60000011600 */
[C---:B------:R-:W-:Y:S01]  /*c9f0*/  IMAD.SHL.U32 R21, R15.reuse, 0x8, RZ ;  /* 0x000000080f157824 */ /* 0x040fe200078e00ff */
[----:B------:R-:W-:-:S04]  /*ca00*/  SHF.L.U64.HI R17, R15, 0x3, R20 ;  /* 0x000000030f117819 */ /* 0x000fc80000010214 */
[----:B------:R-:W-:-:S05]  /*ca10*/  IADD3 R4, P0, R14, R21, RZ ;  /* 0x000000150e047210 */ /* 0x000fca0007f1e0ff */
[----:B------:R-:W-:-:S05]  /*ca20*/  IMAD.X R5, R16, 0x1, R17, P0 ;  /* 0x0000000110057824 */ /* 0x000fca00000e0611 */
[----:B------:R-:W2:Y:S01]  /*ca30*/  LDG.E.64 R10, desc[UR36][R4.64] ;  /* 0x00000024040a7981 */ /* 0x000ea2000c1e1b00 */
[----:B---34-:R-:W-:Y:S02]  /*ca40*/  LOP3.LUT R22, RZ, R15, RZ, 0x33, !PT ;  /* 0x0000000fff167212 */ /* 0x018fe400078e33ff */
[----:B------:R-:W-:Y:S02]  /*ca50*/  LOP3.LUT R23, RZ, R20, RZ, 0x33, !PT ;  /* 0x00000014ff177212 */ /* 0x000fe400078e33ff */
[----:B------:R-:W-:-:S05]  /*ca60*/  IADD3 R22, P2, R3, R22, RZ ;  /* 0x0000001603167210 */ /* 0x000fca0007f5e0ff */
[----:B------:R-:W-:Y:S01]  /*ca70*/  IMAD.X R23, R0, 0x1, R23, P2 ;  /* 0x0000000100177824 */ /* 0x000fe200010e0617 */
[----:B--2---:R-:W-:Y:S02]  /*ca80*/  ISETP.GE.U32.AND P0, PT, R12, R10, PT ;  /* 0x0000000a0c00720c */ /* 0x004fe40003f06070 */
[----:B------:R-:W-:Y:S02]  /*ca90*/  IADD3 R10, P4, P5, R9, 0x8, R21 ;  /* 0x00000008090a7810 */ /* 0x000fe40007d9e015 */
[----:B------:R-:W-:Y:S02]  /*caa0*/  ISETP.GE.AND.EX P0, PT, R13, R11, PT, P0 ;  /* 0x0000000b0d00720c */ /* 0x000fe40003f06300 */
[----:B------:R-:W-:Y:S02]  /*cab0*/  IADD3 R11, P3, R4, 0x8, RZ ;  /* 0x00000008040b7810 */ /* 0x000fe40007f7e0ff */
[----:B------:R-:W-:Y:S02]  /*cac0*/  SEL R3, R15, R22, !P0 ;  /* 0x000000160f037207 */ /* 0x000fe40004000000 */
[----:B------:R-:W-:Y:S01]  /*cad0*/  SEL R0, R20, R23, !P0 ;  /* 0x0000001714007207 */ /* 0x000fe20004000000 */
[----:B------:R-:W-:Y:S01]  /*cae0*/  IMAD.X R5, RZ, RZ, R5, P3 ;  /* 0x000000ffff057224 */ /* 0x000fe200018e0605 */
[----:B------:R-:W-:-:S02]  /*caf0*/  ISETP.GT.U32.AND P2, PT, R3, RZ, PT ;  /* 0x000000ff0300720c */ /* 0x000fc40003f44070 */
[----:B------:R-:W-:Y:S02]  /*cb00*/  IADD3.X R4, R7, RZ, R17, P4, P5 ;  /* 0x000000ff07047210 */ /* 0x000fe400027ea411 */
[----:B------:R-:W-:Y:S02]  /*cb10*/  ISETP.GT.AND.EX P2, PT, R0, RZ, PT, P2 ;  /* 0x000000ff0000720c */ /* 0x000fe40003f44320 */
[----:B------:R-:W-:Y:S02]  /*cb20*/  SEL R9, R9, R10, !P0 ;  /* 0x0000000a09097207 */ /* 0x000fe40004000000 */
[----:B------:R-:W-:Y:S02]  /*cb30*/  SEL R7, R7, R4, !P0 ;  /* 0x0000000407077207 */ /* 0x000fe40004000000 */
[----:B------:R-:W-:Y:S02]  /*cb40*/  SEL R14, R14, R11, !P0 ;  /* 0x0000000b0e0e7207 */ /* 0x000fe40004000000 */
[----:B------:R-:W-:-:S05]  /*cb50*/  SEL R16, R16, R5, !P0 ;  /* 0x0000000510107207 */ /* 0x000fca0004000000 */
[----:B------:R-:W-:Y:S05]  /*cb60*/  @P2 BRA `(.L_x_4773) ;  /* 0xfffffffc00982947 */ /* 0x000fea000383ffff */
[----:B------:R-:W-:Y:S05]  /*cb70*/  BSYNC B1 ;  /* 0x0000000000017941 */ /* 0x000fea0003800000 */
.L_x_4772:
        /* <DEDUP_REMOVED lines=19> */
.L_x_4697:
[----:B------:R-:W-:Y:S05]  /*ccb0*/  BSYNC B0 ;  /* 0x0000000000007941 */ /* 0x000fea0003800000 */
.L_x_4688:
[----:B-----5:R-:W0:Y:S01]  /*ccc0*/  LDC.U8 R17, c[0x0][0x28c] ;  /* 0x0000a300ff117b82 */ /* 0x020e220000000000 */
[----:B------:R-:W-:Y:S04]  /*ccd0*/  BSSY B6, `(.L_x_4774) ;  /* 0x000007c000067945 */ /* 0x000fe80003800000 */
[----:B------:R-:W-:Y:S05]  /*cce0*/  @P1 BRA `(.L_x_4775) ;  /* 0x0000000400e81947 */ /* 0x000fea0003800000 */
[----:B012---:R-:W0:Y:S01]  /*ccf0*/  LDC.64 R4, c[0x0][0x270] ;  /* 0x00009c00ff047b82 */ /* 0x007e220000000a00 */
        /* <DEDUP_REMOVED lines=19> */
.L_x_4779:
[----:B------:R0:W-:Y:S01]  /*ce30*/  STG.E.U8 desc[UR36][R4.64], RZ ;  /* 0x000000ff04007986 */ /* 0x0001e2000c101124 */
[----:B------:R-:W-:Y:S05]  /*ce40*/  BRA `(.L_x_4781) ;  /* 0x00000004008c7947 */ /* 0x000fea0003800000 */
.L_x_4778:
        /* <DEDUP_REMOVED lines=8> */
.L_x_4783:
[----:B------:R0:W-:Y:S01]  /*ced0*/  STG.E desc[UR36][R4.64], RZ ;  /* 0x000000ff04007986 */ /* 0x0001e2000c101924 */
[----:B------:R-:W-:Y:S05]  /*cee0*/  BRA `(.L_x_4781) ;  /* 0x0000000400647947 */ /* 0x000fea0003800000 */
.L_x_4782:
[----:B------:R0:W-:Y:S01]  /*cef0*/  STG.E.U16 desc[UR36][R4.64], RZ ;  /* 0x000000ff04007986 */ /* 0x0001e2000c101524 */
[----:B------:R-:W-:Y:S05]  /*cf00*/  BRA `(.L_x_4781) ;  /* 0x00000004005c7947 */ /* 0x000fea0003800000 */
.L_x_4777:
        /* <DEDUP_REMOVED lines=8> */
.L_x_4785:
[----:B------:R0:W-:Y:S01]  /*cf90*/  STG.E.U16 desc[UR36][R4.64], RZ ;  /* 0x000000ff04007986 */ /* 0x0001e2000c101524 */
[----:B------:R-:W-:Y:S05]  /*cfa0*/  BRA `(.L_x_4781) ;  /* 0x0000000400347947 */ /* 0x000fea0003800000 */
.L_x_4784:
        /* <DEDUP_REMOVED lines=8> */
.L_x_4787:
[----:B------:R0:W-:Y:S01]  /*d030*/  STG.E desc[UR36][R4.64], RZ ;  /* 0x000000ff04007986 */ /* 0x0001e2000c101924 */
[----:B------:R-:W-:Y:S05]  /*d040*/  BRA `(.L_x_4781) ;  /* 0x00000004000c7947 */ /* 0x000fea0003800000 */
.L_x_4786:
[----:B------:R0:W-:Y:S01]  /*d050*/  STG.E.64 desc[UR36][R4.64], RZ ;  /* 0x000000ff04007986 */ /* 0x0001e2000c101b24 */
[----:B------:R-:W-:Y:S05]  /*d060*/  BRA `(.L_x_4781) ;  /* 0x0000000400047947 */ /* 0x000fea0003800000 */
.L_x_4776:
        /* <DEDUP_REMOVED lines=10> */
.L_x_4790:
[----:B------:R0:W-:Y:S01]  /*d110*/  STG.E.128 desc[UR36][R4.64], RZ ;  /* 0x000000ff04007986 */ /* 0x0001e2000c101d24 */
[----:B------:R-:W-:Y:S05]  /*d120*/  BRA `(.L_x_4781) ;  /* 0x0000000000d47947 */ /* 0x000fea0003800000 */
.L_x_4789:
        /* <DEDUP_REMOVED lines=8> */
.L_x_4792:
[----:B------:R2:W-:Y:S01]  /*d1b0*/  STG.E.U8 desc[UR36][R4.64], RZ ;  /* 0x000000ff04007986 */ /* 0x0005e2000c101124 */
[----:B------:R-:W-:Y:S05]  /*d1c0*/  BRA `(.L_x_4781) ;  /* 0x0000000000ac7947 */ /* 0x000fea0003800000 */
.L_x_4791:
[----:B------:R0:W-:Y:S01]  /*d1d0*/  STG.E.U16 desc[UR36][R4.64], RZ ;  /* 0x000000ff04007986 */ /* 0x0001e2000c101524 */
[----:B------:R-:W-:Y:S05]  /*d1e0*/  BRA `(.L_x_4781) ;  /* 0x0000000000a47947 */ /* 0x000fea0003800000 */
.L_x_4788:
        /* <DEDUP_REMOVED lines=10> */
.L_x_4795:
[----:B------:R0:W-:Y:S01]  /*d290*/  STG.E.U8 desc[UR36][R4.64], RZ ;  /* 0x000000ff04007986 */ /* 0x0001e2000c101124 */
[----:B------:R-:W-:Y:S05]  /*d2a0*/  BRA `(.L_x_4781) ;  /* 0x0000000000747947 */ /* 0x000fea0003800000 */
.L_x_4794:
[----:B------:R0:W-:Y:S01]  /*d2b0*/  STG.E.U8 desc[UR36][R4.64], RZ ;  /* 0x000000ff04007986 */ /* 0x0001e2000c101124 */
[----:B------:R-:W-:Y:S05]  /*d2c0*/  BRA `(.L_x_4781) ;  /* 0x00000000006c7947 */ /* 0x000fea0003800000 */
.L_x_4793:
[----:B------:R-:W-:-:S13]  /*d2d0*/  ISETP.NE.AND P0, PT, R0, 0x1c, PT ;  /* 0x0000001c0000780c */ /* 0x000fda0003f05270 */
[----:B------:R-:W-:Y:S05]  /*d2e0*/  @!P0 BRA `(.L_x_4796) ;  /* 0x0000000000608947 */ /* 0x000fea0003800000 */
[----:B------:R-:W-:-:S13]  /*d2f0*/  ISETP.NE.AND P0, PT, R0, 0x1d, PT ;  /* 0x0000001d0000780c */ /* 0x000fda0003f05270 */
[----:B------:R-:W-:Y:S05]  /*d300*/  @!P0 BRA `(.L_x_4797) ;  /* 0x0000000000508947 */ /* 0x000fea0003800000 */
[----:B------:R-:W-:-:S13]  /*d310*/  ISETP.NE.AND P0, PT, R0, 0x2c, PT ;  /* 0x0000002c0000780c */ /* 0x000fda0003f05270 */
[----:B------:R0:W-:Y:S01]  /*d320*/  @!P0 STG.E.U8 desc[UR36][R4.64], RZ ;  /* 0x000000ff04008986 */ /* 0x0001e2000c101124 */
[----:B------:R-:W-:Y:S05]  /*d330*/  @!P0 BRA `(.L_x_4781) ;  /* 0x0000000000508947 */ /* 0x000fea0003800000 */
.L_x_4780:
[----:B------:R-:W-:Y:S01]  /*d340*/  MOV R0, 0x100 ;  /* 0x0000010000007802 */ /* 0x000fe20000000f00 */
[----:B------:R-:W-:Y:S01]  /*d350*/  ULDC.64 UR4, c[0x4][0xf0] ;  /* 0x01003c0000047ab9 */ /* 0x000fe20000000a00 */
[----:B------:R-:W-:Y:S01]  /*d360*/  ULDC.64 UR6, c[0x4][0xf8] ;  /* 0x01003e0000067ab9 */ /* 0x000fe20000000a00 */
[----:B0-----:R-:W-:Y:S01]  /*d370*/  IMAD.U32 R4, RZ, RZ, UR4 ;  /* 0x00000004ff047e24 */ /* 0x001fe2000f8e00ff */
        /* <DEDUP_REMOVED lines=11> */
[----:B-1-34-:R-:W-:Y:S05]  /*d430*/  CALL.ABS.NOINC R14 ;  /* 0x000000000e007343 */ /* 0x01afea0003c00000 */
.L_x_4798:
[----:B------:R-:W-:Y:S05]  /*d440*/  BRA `(.L_x_4781) ;  /* 0x00000000000c7947 */ /* 0x000fea0003800000 */
.L_x_4797:
[----:B------:R0:W-:Y:S01]  /*d450*/  STG.E.64 desc[UR36][R4.64], RZ ;  /* 0x000000ff04007986 */ /* 0x0001e2000c101b24 */
[----:B------:R-:W-:Y:S05]  /*d460*/  BRA `(.L_x_4781) ;  /* 0x0000000000047947 */ /* 0x000fea0003800000 */
.L_x_4796:
[----:B------:R0:W-:Y:S02]  /*d470*/  STG.E desc[UR36][R4.64], RZ ;  /* 0x000000ff04007986 */ /* 0x0001e4000c101924 */
.L_x_4781:
[----:B------:R-:W-:-:S07]  /*d480*/  VIADD R27, R27, 0x80 ;  /* 0x000000801b1b7836 */ /* 0x000fce0000000000 */
.L_x_4775:
[----:B------:R-:W-:Y:S05]  /*d490*/  BSYNC B6 ;  /* 0x0000000000067941 */ /* 0x000fea0003800000 */
.L_x_4774:
[----:B------:R-:W5:Y:S01]  /*d4a0*/  LDC R3, c[0x0][0x210] ;  /* 0x00008400ff037b82 */ /* 0x000f620000000800 */
[----:B------:R-:W-:Y:S01]  /*d4b0*/  BSSY B6, `(.L_x_4799) ;  /* 0x00000fa000067945 */ /* 0x000fe20003800000 */
[----:B-----5:R-:W-:-:S05]  /*d4c0*/  IMAD R16, R2, -0x200, R3 ;  /* 0xfffffe0002107824 */ /* 0x020fca00078e0203 */
[----:B------:R-:W-:-:S13]  /*d4d0*/  ISETP.GE.AND P0, PT, R27, R16, PT ;  /* 0x000000101b00720c */ /* 0x000fda0003f06270 */
        /* <DEDUP_REMOVED lines=21> */
.L_x_4804:
[----:B------:R0:W-:Y:S01]  /*d630*/  STG.E.U8 desc[UR36][R4.64], RZ ;  /* 0x000000ff04007986 */ /* 0x0001e2000c101124 */
[----:B------:R-:W-:Y:S05]  /*d640*/  BRA `(.L_x_4806) ;  /* 0x00000004008c7947 */ /* 0x000fea0003800000 */
.L_x_4803:
        /* <DEDUP_REMOVED lines=8> */
.L_x_4808:
[----:B------:R0:W-:Y:S01]  /*d6d0*/  STG.E desc[UR36][R4.64], RZ ;  /* 0x000000ff04007986 */ /* 0x0001e2000c101924 */
[----:B------:R-:W-:Y:S05]  /*d6e0*/  BRA `(.L_x_4806) ;  /* 0x0000000400647947 */ /* 0x000fea0003800000 */
.L_x_4807:
[----:B------:R0:W-:Y:S01]  /*d6f0*/  STG.E.U16 desc[UR36][R4.64], RZ ;  /* 0x000000ff04007986 */ /* 0x0001e2000c101524 */
[----:B------:R-:W-:Y:S05]  /*d700*/  BRA `(.L_x_4806) ;  /* 0x00000004005c7947 */ /* 0x000fea0003800000 */
.L_x_4802:
        /* <DEDUP_REMOVED lines=8> */
.L_x_4810:
[----:B------:R1:W-:Y:S01]  /*d790*/  STG.E.U16 desc[UR36][R4.64], RZ ;  /* 0x000000ff04007986 */ /* 0x0003e2000c101524 */
[----:B------:R-:W-:Y:S05]  /*d7a0*/  BRA `(.L_x_4806) ;  /* 0x0000000400347947 */ /* 0x000fea0003800000 */
.L_x_4809:
        /* <DEDUP_REMOVED lines=8> */
.L_x_4812:
[----:B------:R0:W-:Y:S01]  /*d830*/  STG.E desc[UR36][R4.64], RZ ;  /* 0x000000ff04007986 */ /* 0x0001e2000c101924 */
[----:B------:R-:W-:Y:S05]  /*d840*/  BRA `(.L_x_4806) ;  /* 0x00000004000c7947 */ /* 0x000fea0003800000 */
.L_x_4811:
[----:B------:R2:W-:Y:S01]  /*d850*/  STG.E.64 desc[UR36][R4.64], RZ ;  /* 0x000000ff04007986 */ /* 0x0005e2000c101b24 */
[----:B------:R-:W-:Y:S05]  /*d860*/  BRA `(.L_x_4806) ;  /* 0x0000000400047947 */ /* 0x000fea0003800000 */
.L_x_4801:
        /* <DEDUP_REMOVED lines=10> */
.L_x_4815:
[----:B------:R0:W-:Y:S01]  /*d910*/  STG.E.128 desc[UR36][R4.64], RZ ;  /* 0x000000ff04007986 */ /* 0x0001e2000c101d24 */
[----:B------:R-:W-:Y:S05]  /*d920*/  BRA `(.L_x_4806) ;  /* 0x0000000000d47947 */ /* 0x000fea0003800000 */
.L_x_4814:
        /* <DEDUP_REMOVED lines=8> */
.L_x_4817:
[----:B------:R0:W-:Y:S01]  /*d9b0*/  STG.E.U8 desc[UR36][R4.64], RZ ;  /* 0x000000ff04007986 */ /* 0x0001e2000c101124 */
[----:B------:R-:W-:Y:S05]  /*d9c0*/  BRA `(.L_x_4806) ;  /* 0x0000000000ac7947 */ /* 0x000fea0003800000 */
.L_x_4816:
[----:B------:R0:W-:Y:S01]  /*d9d0*/  STG.E.U16 desc[UR36][R4.64], RZ ;  /* 0x000000ff04007986 */ /* 0x0001e2000c101524 */
[----:B------:R-:W-:Y:S05]  /*d9e0*/  BRA `(.L_x_4806) ;  /* 0x0000000000a47947 */ /* 0x000fea0003800000 */
.L_x_4813:
        /* <DEDUP_REMOVED lines=10> */
.L_x_4820:
[----:B------:R0:W-:Y:S01]  /*da90*/  STG.E.U8 desc[UR36][R4.64], RZ ;  /* 0x000000ff04007986 */ /* 0x0001e2000c101124 */
[----:B------:R-:W-:Y:S05]  /*daa0*/  BRA `(.L_x_4806) ;  /* 0x0000000000747947 */ /* 0x000fea0003800000 */
.L_x_4819:
[----:B------:R0:W-:Y:S01]  /*dab0*/  STG.E.U8 desc[UR36][R4.64], RZ ;  /* 0x000000ff04007986 */ /* 0x0001e2000c101124 */
[----:B------:R-:W-:Y:S05]  /*dac0*/  BRA `(.L_x_4806) ;  /* 0x00000000006c7947 */ /* 0x000fea0003800000 */
.L_x_4818:
[----:B------:R-:W-:-:S13]  /*dad0*/  ISETP.NE.AND P0, PT, R0, 0x1c, PT ;  /* 0x0000001c0000780c */ /* 0x000fda0003f05270 */
[----:B------:R-:W-:Y:S05]  /*dae0*/  @!P0 BRA `(.L_x_4821) ;  /* 0x0000000000608947 */ /* 0x000fea0003800000 */
[----:B------:R-:W-:-:S13]  /*daf0*/  ISETP.NE.AND P0, PT, R0, 0x1d, PT ;  /* 0x0000001d0000780c */ /* 0x000fda0003f05270 */
[----:B------:R-:W-:Y:S05]  /*db00*/  @!P0 BRA `(.L_x_4822) ;  /* 0x0000000000508947 */ /* 0x000fea0003800000 */
[----:B------:R-:W-:-:S13]  /*db10*/  ISETP.NE.AND P0, PT, R0, 0x2c, PT ;  /* 0x0000002c0000780c */ /* 0x000fda0003f05270 */
[----:B------:R0:W-:Y:S01]  /*db20*/  @!P0 STG.E.U8 desc[UR36][R4.64], RZ ;  /* 0x000000ff04008986 */ /* 0x0001e2000c101124 */
[----:B------:R-:W-:Y:S05]  /*db30*/  @!P0 BRA `(.L_x_4806) ;  /* 0x0000000000508947 */ /* 0x000fea0003800000 */
.L_x_4805:
        /* <DEDUP_REMOVED lines=16> */
.L_x_4823:
[----:B------:R-:W-:Y:S05]  /*dc40*/  BRA `(.L_x_4806) ;  /* 0x00000000000c7947 */ /* 0x000fea0003800000 */
.L_x_4822:
[----:B------:R0:W-:Y:S01]  /*dc50*/  STG.E.64 desc[UR36][R4.64], RZ ;  /* 0x000000ff04007986 */ /* 0x0001e2000c101b24 */
[----:B------:R-:W-:Y:S05]  /*dc60*/  BRA `(.L_x_4806) ;  /* 0x0000000000047947 */ /* 0x000fea0003800000 */
.L_x_4821:
[----:B------:R0:W-:Y:S02]  /*dc70*/  STG.E desc[UR36][R4.64], RZ ;  /* 0x000000ff04007986 */ /* 0x0001e4000c101924 */
.L_x_4806:
[----:B------:R-:W-:-:S05]  /*dc80*/  VIADD R27, R27, 0x80 ;  /* 0x000000801b1b7836 */ /* 0x000fca0000000000 */
        /* <DEDUP_REMOVED lines=22> */
.L_x_4827:
[----:B------:R0:W-:Y:S01]  /*ddf0*/  STG.E.U8 desc[UR36][R4.64], RZ ;  /* 0x000000ff04007986 */ /* 0x0001e2000c101124 */
[----:B------:R-:W-:Y:S05]  /*de00*/  BRA `(.L_x_4829) ;  /* 0x00000004008c7947 */ /* 0x000fea0003800000 */
.L_x_4826:
        /* <DEDUP_REMOVED lines=8> */
.L_x_4831:
[----:B------:R2:W-:Y:S01]  /*de90*/  STG.E desc[UR36][R4.64], RZ ;  /* 0x000000ff04007986 */ /* 0x0005e2000c101924 */
[----:B------:R-:W-:Y:S05]  /*dea0*/  BRA `(.L_x_4829) ;  /* 0x0000000400647947 */ /* 0x000fea0003800000 */
.L_x_4830:
[----:B------:R0:W-:Y:S01]  /*deb0*/  STG.E.U16 desc[UR36][R4.64], RZ ;  /* 0x000000ff04007986 */ /* 0x0001e2000c101524 */
[----:B------:R-:W-:Y:S05]  /*dec0*/  BRA `(.L_x_4829) ;  /* 0x00000004005c7947 */ /* 0x000fea0003800000 */
.L_x_4825:
        /* <DEDUP_REMOVED lines=8> */
.L_x_4833:
[----:B------:R0:W-:Y:S01]  /*df50*/  STG.E.U16 desc[UR36][R4.64], RZ ;  /* 0x000000ff04007986 */ /* 0x0001e2000c101524 */
[----:B------:R-:W-:Y:S05]  /*df60*/  BRA `(.L_x_4829) ;  /* 0x0000000400347947 */ /* 0x000fea0003800000 */
.L_x_4832:
        /* <DEDUP_REMOVED lines=8> */
.L_x_4835:
[----:B------:R0:W-:Y:S01]  /*dff0*/  STG.E desc[UR36][R4.64], RZ ;  /* 0x000000ff04007986 */ /* 0x0001e2000c101924 */
[----:B------:R-:W-:Y:S05]  /*e000*/  BRA `(.L_x_4829) ;  /* 0x00000004000c7947 */ /* 0x000fea0003800000 */
.L_x_4834:
[----:B------:R0:W-:Y:S01]  /*e010*/  STG.E.64 desc[UR36][R4.64], RZ ;  /* 0x000000ff04007986 */ /* 0x0001e2000c101b24 */
[----:B------:R-:W-:Y:S05]  /*e020*/  BRA `(.L_x_4829) ;  /* 0x0000000400047947 */ /* 0x000fea0003800000 */
.L_x_4824:
        /* <DEDUP_REMOVED lines=10> */
.L_x_4838:
[----:B------:R0:W-:Y:S01]  /*e0d0*/  STG.E.128 desc[UR36][R4.64], RZ ;  /* 0x000000ff04007986 */ /* 0x0001e2000c101d24 */
[----:B------:R-:W-:Y:S05]  /*e0e0*/  BRA `(.L_x_4829) ;  /* 0x0000000000d47947 */ /* 0x000fea0003800000 */
.L_x_4837:
        /* <DEDUP_REMOVED lines=8> */
.L_x_4840:
[----:B------:R0:W-:Y:S01]  /*e170*/  STG.E.U8 desc[UR36][R4.64], RZ ;  /* 0x000000ff04007986 */ /* 0x0001e2000c101124 */
[----:B------:R-:W-:Y:S05]  /*e180*/  BRA `(.L_x_4829) ;  /* 0x0000000000ac7947 */ /* 0x000fea0003800000 */
.L_x_4839:
[----:B------:R0:W-:Y:S01]  /*e190*/  STG.E.U16 desc[UR36][R4.64], RZ ;  /* 0x000000ff04007986 */ /* 0x0001e2000c101524 */
[----:B------:R-:W-:Y:S05]  /*e1a0*/  BRA `(.L_x_4829) ;  /* 0x0000000000a47947 */ /* 0x000fea0003800000 */
.L_x_4836:
        /* <DEDUP_REMOVED lines=10> */
.L_x_4843:
[----:B------:R0:W-:Y:S01]  /*e250*/  STG.E.U8 desc[UR36][R4.64], RZ ;  /* 0x000000ff04007986 */ /* 0x0001e2000c101124 */
[----:B------:R-:W-:Y:S05]  /*e260*/  BRA `(.L_x_4829) ;  /* 0x0000000000747947 */ /* 0x000fea0003800000 */
.L_x_4842:
[----:B------:R0:W-:Y:S01]  /*e270*/  STG.E.U8 desc[UR36][R4.64], RZ ;  /* 0x000000ff04007986 */ /* 0x0001e2000c101124 */
[----:B------:R-:W-:Y:S05]  /*e280*/  BRA `(.L_x_4829) ;  /* 0x00000000006c7947 */ /* 0x000fea0003800000 */
.L_x_4841:
[----:B------:R-:W-:-:S13]  /*e290*/  ISETP.NE.AND P0, PT, R0, 0x1c, PT ;  /* 0x0000001c0000780c */ /* 0x000fda0003f05270 */
[----:B------:R-:W-:Y:S05]  /*e2a0*/  @!P0 BRA `(.L_x_4844) ;  /* 0x0000000000608947 */ /* 0x000fea0003800000 */
[----:B------:R-:W-:-:S13]  /*e2b0*/  ISETP.NE.AND P0, PT, R0, 0x1d, PT ;  /* 0x0000001d0000780c */ /* 0x000fda0003f05270 */
[----:B------:R-:W-:Y:S05]  /*e2c0*/  @!P0 BRA `(.L_x_4845) ;  /* 0x0000000000508947 */ /* 0x000fea0003800000 */
[----:B------:R-:W-:-:S13]  /*e2d0*/  ISETP.NE.AND P0, PT, R0, 0x2c, PT ;  /* 0x0000002c0000780c */ /* 0x000fda0003f05270 */
[----:B------:R0:W-:Y:S01]  /*e2e0*/  @!P0 STG.E.U8 desc[UR36][R4.64], RZ ;  /* 0x000000ff04008986 */ /* 0x0001e2000c101124 */
[----:B------:R-:W-:Y:S05]  /*e2f0*/  @!P0 BRA `(.L_x_4829) ;  /* 0x0000000000508947 */ /* 0x000fea0003800000 */
.L_x_4828:
        /* <DEDUP_REMOVED lines=16> */
.L_x_4846:
[----:B------:R-:W-:Y:S05]  /*e400*/  BRA `(.L_x_4829) ;  /* 0x00000000000c7947 */ /* 0x000fea0003800000 */
.L_x_4845:
[----:B------:R0:W-:Y:S01]  /*e410*/  STG.E.64 desc[UR36][R4.64], RZ ;  /* 0x000000ff04007986 */ /* 0x0001e2000c101b24 */
[----:B------:R-:W-:Y:S05]  /*e420*/  BRA `(.L_x_4829) ;  /* 0x0000000000047947 */ /* 0x000fea0003800000 */
.L_x_4844:
[----:B------:R0:W-:Y:S02]  /*e430*/  STG.E desc[UR36][R4.64], RZ ;  /* 0x000000ff04007986 */ /* 0x0001e4000c101924 */
.L_x_4829:
[----:B------:R-:W-:-:S07]  /*e440*/  VIADD R27, R27, 0x80 ;  /* 0x000000801b1b7836 */ /* 0x000fce0000000000 */
.L_x_4800:
[----:B------:R-:W-:Y:S05]  /*e450*/  BSYNC B6 ;  /* 0x0000000000067941 */ /* 0x000fea0003800000 */
.L_x_4799:
[----:B------:R-:W-:-:S13]  /*e460*/  ISETP.GE.AND P0, PT, R27, R16, PT ;  /* 0x000000101b00720c */ /* 0x000fda0003f06270 */
[----:B------:R-:W-:Y:S05]  /*e470*/  @P0 EXIT ;  /* 0x000000000000094d */ /* 0x000fea0003800000 */
[----:B012---:R-:W0:Y:S01]  /*e480*/  LDC.64 R4, c[0x0][0x270] ;  /* 0x00009c00ff047b82 */ /* 0x007e220000000a00 */
        /* <DEDUP_REMOVED lines=18> */
.L_x_4850:
[----:B------:R-:W-:Y:S01]  /*e5b0*/  STG.E.U8 desc[UR36][R2.64], RZ ;  /* 0x000000ff02007986 */ /* 0x000fe2000c101124 */
[----:B------:R-:W-:Y:S05]  /*e5c0*/  EXIT ;  /* 0x000000000000794d */ /* 0x000fea0003800000 */
.L_x_4849:
        /* <DEDUP_REMOVED lines=8> */
.L_x_4853:
[----:B------:R-:W-:Y:S01]  /*e650*/  STG.E desc[UR36][R2.64], RZ ;  /* 0x000000ff02007986 */ /* 0x000fe2000c101924 */
[----:B------:R-:W-:Y:S05]  /*e660*/  EXIT ;  /* 0x000000000000794d */ /* 0x000fea0003800000 */
.L_x_4852:
[----:B------:R-:W-:Y:S01]  /*e670*/  STG.E.U16 desc[UR36][R2.64], RZ ;  /* 0x000000ff02007986 */ /* 0x000fe2000c101524 */
[----:B------:R-:W-:Y:S05]  /*e680*/  EXIT ;  /* 0x000000000000794d */ /* 0x000fea0003800000 */
.L_x_4848:
        /* <DEDUP_REMOVED lines=8> */
.L_x_4855:
[----:B------:R-:W-:Y:S01]  /*e710*/  STG.E.U16 desc[UR36][R2.64], RZ ;  /* 0x000000ff02007986 */ /* 0x000fe2000c101524 */
[----:B------:R-:W-:Y:S05]  /*e720*/  EXIT ;  /* 0x000000000000794d */ /* 0x000fea0003800000 */
.L_x_4854:
        /* <DEDUP_REMOVED lines=8> */
.L_x_4857:
[----:B------:R-:W-:Y:S01]  /*e7b0*/  STG.E desc[UR36][R2.64], RZ ;  /* 0x000000ff02007986 */ /* 0x000fe2000c101924 */
[----:B------:R-:W-:Y:S05]  /*e7c0*/  EXIT ;  /* 0x000000000000794d */ /* 0x000fea0003800000 */
.L_x_4856:
[----:B------:R-:W-:Y:S01]  /*e7d0*/  STG.E.64 desc[UR36][R2.64], RZ ;  /* 0x000000ff02007986 */ /* 0x000fe2000c101b24 */
[----:B------:R-:W-:Y:S05]  /*e7e0*/  EXIT ;  /* 0x000000000000794d */ /* 0x000fea0003800000 */
.L_x_4847:
        /* <DEDUP_REMOVED lines=10> */
.L_x_4860:
[----:B------:R-:W-:Y:S01]  /*e890*/  STG.E.128 desc[UR36][R2.64], RZ ;  /* 0x000000ff02007986 */ /* 0x000fe2000c101d24 */
[----:B------:R-:W-:Y:S05]  /*e8a0*/  EXIT ;  /* 0x000000000000794d */ /* 0x000fea0003800000 */
.L_x_4859:
        /* <DEDUP_REMOVED lines=8> */
.L_x_4862:
[----:B------:R-:W-:Y:S01]  /*e930*/  STG.E.U8 desc[UR36][R2.64], RZ ;  /* 0x000000ff02007986 */ /* 0x000fe2000c101124 */
[----:B------:R-:W-:Y:S05]  /*e940*/  EXIT ;  /* 0x000000000000794d */ /* 0x000fea0003800000 */
.L_x_4861:
[----:B------:R-:W-:Y:S01]  /*e950*/  STG.E.U16 desc[UR36][R2.64], RZ ;  /* 0x000000ff02007986 */ /* 0x000fe2000c101524 */
[----:B------:R-:W-:Y:S05]  /*e960*/  EXIT ;  /* 0x000000000000794d */ /* 0x000fea0003800000 */
.L_x_4858:
        /* <DEDUP_REMOVED lines=10> */
.L_x_4865:
[----:B------:R-:W-:Y:S01]  /*ea10*/  STG.E.U8 desc[UR36][R2.64], RZ ;  /* 0x000000ff02007986 */ /* 0x000fe2000c101124 */
[----:B------:R-:W-:Y:S05]  /*ea20*/  EXIT ;  /* 0x000000000000794d */ /* 0x000fea0003800000 */
.L_x_4864:
[----:B------:R-:W-:Y:S01]  /*ea30*/  STG.E.U8 desc[UR36][R2.64], RZ ;  /* 0x000000ff02007986 */ /* 0x000fe2000c101124 */
[----:B------:R-:W-:Y:S05]  /*ea40*/  EXIT ;  /* 0x000000000000794d */ /* 0x000fea0003800000 */
.L_x_4863:
[----:B------:R-:W-:-:S13]  /*ea50*/  ISETP.NE.AND P0, PT, R0, 0x1c, PT ;  /* 0x0000001c0000780c */ /* 0x000fda0003f05270 */
[----:B------:R-:W-:Y:S05]  /*ea60*/  @!P0 BRA `(.L_x_4866) ;  /* 0x0000000000608947 */ /* 0x000fea0003800000 */
[----:B------:R-:W-:-:S13]  /*ea70*/  ISETP.NE.AND P0, PT, R0, 0x1d, PT ;  /* 0x0000001d0000780c */ /* 0x000fda0003f05270 */
[----:B------:R-:W-:Y:S05]  /*ea80*/  @!P0 BRA `(.L_x_4867) ;  /* 0x0000000000508947 */ /* 0x000fea0003800000 */
[----:B------:R-:W-:-:S13]  /*ea90*/  ISETP.NE.AND P0, PT, R0, 0x2c, PT ;  /* 0x0000002c0000780c */ /* 0x000fda0003f05270 */
[----:B------:R0:W-:Y:S01]  /*eaa0*/  @!P0 STG.E.U8 desc[UR36][R2.64], RZ ;  /* 0x000000ff02008986 */ /* 0x0001e2000c101124 */
[----:B------:R-:W-:Y:S05]  /*eab0*/  @!P0 EXIT ;  /* 0x000000000000894d */ /* 0x000fea0003800000 */
.L_x_4851:
[----:B------:R-:W-:Y:S01]  /*eac0*/  MOV R0, 0x100 ;  /* 0x0000010000007802 */ /* 0x000fe20000000f00 */
[----:B------:R-:W-:Y:S01]  /*ead0*/  ULDC.64 UR4, c[0x4][0xf0] ;  /* 0x01003c0000047ab9 */ /* 0x000fe20000000a00 */
[----:B------:R-:W-:Y:S01]  /*eae0*/  ULDC.64 UR6, c[0x4][0x8] ;  /* 0x0100020000067ab9 */ /* 0x000fe20000000a00 */
[----:B------:R-:W-:Y:S01]  /*eaf0*/  IMAD.U32 R4, RZ, RZ, UR4 ;  /* 0x00000004ff047e24 */ /* 0x000fe2000f8e00ff */
[----:B0-----:R0:W1:Y:S01]  /*eb00*/  LDC.64 R2, c[0x4][R0] ;  /* 0x0100000000027b82 */ /* 0x0010620000000a00 */
        /* <DEDUP_REMOVED lines=11> */
.L_x_4868:
[----:B------:R-:W-:Y:S05]  /*ebc0*/  EXIT ;  /* 0x000000000000794d */ /* 0x000fea0003800000 */
.L_x_4867:
[----:B------:R-:W-:Y:S01]  /*ebd0*/  STG.E.64 desc[UR36][R2.64], RZ ;  /* 0x000000ff02007986 */ /* 0x000fe2000c101b24 */
[----:B------:R-:W-:Y:S05]  /*ebe0*/  EXIT ;  /* 0x000000000000794d */ /* 0x000fea0003800000 */
.L_x_4866:
[----:B------:R-:W-:Y:S01]  /*ebf0*/  STG.E desc[UR36][R2.64], RZ ;  /* 0x000000ff02007986 */ /* 0x000fe2000c101924 */
[----:B------:R-:W-:Y:S05]  /*ec00*/  EXIT ;  /* 0x000000000000794d */ /* 0x000fea0003800000 */
.L_x_4869:
        /* <DEDUP_REMOVED lines=15> */
.L_x_18565:


//--------------------- .text._ZN2at6native18elementwise_kernelILi128ELi2EZNS0_22gpu_kernel_impl_nocastIZZNS0_73_GLOBAL__N__c8866d80_35_SparseBinaryOpIntersectionKernel_cu_f5210f67_363642_sparse_binary_op_intersection_kernel_implINS3_18CUDAKernelLauncherENS3_36CUDAValueSelectionIntersectionKernelINS3_9LhsProjOpEEElLl0EEEvRNS_6TensorERKS9_SC_RKSt6vectorIlSaIlEERKSt8optionalIS9_ESL_bbENKUlvE3_clEvEUllE_EEvRNS_18TensorIteratorBaseERKT_EUliE_EEviT1_ --------------------------
	.section	.text._ZN2at6native18elementwise_kernelILi128ELi2EZNS0_22gpu_kernel_impl_nocastIZZNS0_73_GLOBAL__N__c8866d80_35_SparseBinaryOpIntersectionKernel_cu_f5210f67_363642_sparse_binary_op_intersection_kernel_implINS3_18CUDAKernelLauncherENS3_36CUDAValueSelectionIntersectionKernelINS3_9LhsProjOpEEElLl0EEEvRNS_6TensorERKS9_SC_RKSt6vectorIlSaIlEERKSt8optionalIS9_ESL_bbENKUlvE3_clEvEUllE_EEvRNS_18TensorIteratorBaseERKT_EUliE_EEviT1_,"ax",@progbits
	.align	128
        .global         _ZN2at6native18elementwise_kernelILi128ELi2EZNS0_22gpu_kernel_impl_nocastIZZNS0_73_GLOBAL__N__c8866d80_35_SparseBinaryOpIntersectionKernel_cu_f5210f67_363642_sparse_binary_op_intersection_kernel_implINS3_18CUDAKernelLauncherENS3_36CUDAValueSelectionIntersectionKernelINS3_9LhsProjOpEEElLl0EEEvRNS_6TensorERKS9_SC_RKSt6vectorIlSaIlEERKSt8optionalIS9_ESL_bbENKUlvE3_clEvEUllE_EEvRNS_18TensorIteratorBaseERKT_EUliE_EEviT1_
        .type           _ZN2at6native18elementwise_kernelILi128ELi2EZNS0_22gpu_kernel_impl_nocastIZZNS0_73_GLOBAL__N__c8866d80_35_SparseBinaryOpIntersectionKernel_cu_f5210f67_363642_sparse_binary_op_intersection_kernel_implINS3_18CUDAKernelLauncherENS3_36CUDAValueSelectionIntersectionKernelINS3_9LhsProjOpEEElLl0EEEvRNS_6TensorERKS9_SC_RKSt6vectorIlSaIlEERKSt8optionalIS9_ESL_bbENKUlvE3_clEvEUllE_EEvRNS_18TensorIteratorBaseERKT_EUliE_EEviT1_,@function
        .size           _ZN2at6native18elementwise_kernelILi128ELi2EZNS0_22gpu_kernel_impl_nocastIZZNS0_73_GLOBAL__N__c8866d80_35_SparseBinaryOpIntersectionKernel_cu_f5210f67_363642_sparse_binary_op_intersection_kernel_implINS3_18CUDAKernelLauncherENS3_36CUDAValueSelectionIntersectionKernelINS3_9LhsProjOpEEElLl0EEEvRNS_6TensorERKS9_SC_RKSt6vectorIlSaIlEERKSt8optionalIS9_ESL_bbENKUlvE3_clEvEUllE_EEvRNS_18TensorIteratorBaseERKT_EUliE_EEviT1_,(.L_x_18566 - _ZN2at6native18elementwise_kernelILi128ELi2EZNS0_22gpu_kernel_impl_nocastIZZNS0_73_GLOBAL__N__c8866d80_35_SparseBinaryOpIntersectionKernel_cu_f5210f67_363642_sparse_binary_op_intersection_kernel_implINS3_18CUDAKernelLauncherENS3_36CUDAValueSelectionIntersectionKernelINS3_9LhsProjOpEEElLl0EEEvRNS_6TensorERKS9_SC_RKSt6vectorIlSaIlEERKSt8optionalIS9_ESL_bbENKUlvE3_clEvEUllE_EEvRNS_18TensorIteratorBaseERKT_EUliE_EEviT1_)
        .other          _ZN2at6native18elementwise_kernelILi128ELi2EZNS0_22gpu_kernel_impl_nocastIZZNS0_73_GLOBAL__N__c8866d80_35_SparseBinaryOpIntersectionKernel_cu_f5210f67_363642_sparse_binary_op_intersection_kernel_implINS3_18CUDAKernelLauncherENS3_36CUDAValueSelectionIntersectionKernelINS3_9LhsProjOpEEElLl0EEEvRNS_6TensorERKS9_SC_RKSt6vectorIlSaIlEERKSt8optionalIS9_ESL_bbENKUlvE3_clEvEUllE_EEvRNS_18TensorIteratorBaseERKT_EUliE_EEviT1_,@"STO_CUDA_ENTRY STV_DEFAULT"
_ZN2at6native18elementwise_kernelILi128ELi2EZNS0_22gpu_kernel_impl_nocastIZZNS0_73_GLOBAL__N__c8866d80_35_SparseBinaryOpIntersectionKernel_cu_f5210f67_363642_sparse_binary_op_intersection_kernel_implINS3_18CUDAKernelLauncherENS3_36CUDAValueSelectionIntersectionKernelINS3_9LhsProjOpEEElLl0EEEvRNS_6TensorERKS9_SC_RKSt6vectorIlSaIlEERKSt8optionalIS9_ESL_bbENKUlvE3_clEvEUllE_EEvRNS_18TensorIteratorBaseERKT_EUliE_EEviT1_:
.text._ZN2at6native18elementwise_kernelILi128ELi2EZNS0_22gpu_kernel_impl_nocastIZZNS0_73_GLOBAL__N__c8866d80_35_SparseBinaryOpIntersectionKernel_cu_f5210f67_363642_sparse_binary_op_intersection_kernel_implINS3_18CUDAKernelLauncherENS3_36CUDAValueSelectionIntersectionKernelINS3_9LhsProjOpEEElLl0EEEvRNS_6TensorERKS9_SC_RKSt6vectorIlSaIlEERKSt8optionalIS9_ESL_bbENKUlvE3_clEvEUllE_EEvRNS_18TensorIteratorBaseERKT_EUliE_EEviT1_:
        /* <DEDUP_REMOVED lines=11> */
[----:B------:R-:W-:Y:S01]  /*00b0*/  IMAD.MOV.U32 R0, RZ, RZ, RZ ;  /* 0x000000ffff007224 */ /* 0x000fe200078e00ff */
[----:B0-----:R-:W-:-:S13]  /*00c0*/  ISETP.NE.AND P0, PT, R6, RZ, PT ;  /* 0x000000ff0600720c */ /* 0x001fda0003f05270 */
[----:B------:R-:W-:Y:S05]  /*00d0*/  @!P0 BRA `(.L_x_4872) ;  /* 0x0000001000a88947 */ /* 0x000fea0003800000 */
[----:B------:R-:W-:Y:S01]  /*00e0*/  MOV R3, R13 ;  /* 0x0000000d00037202 */ /* 0x000fe20000000f00 */
        /* <DEDUP_REMOVED lines=285> */
[C---:B------:R-:W-:Y:S01]  /*12c0*/  IADD3 R7, -R5.reuse, RZ, RZ ;  /* 0x000000ff05077210 */ /* 0x040fe20007ffe1ff */
[----:B------:R-:W1:Y:S08]  /*12d0*/  @P0 LDC R13, c[0x0][0x33c] ;  /* 0x0000cf00ff0d0b82 */ /* 0x000e700000000800 */
[----:B------:R-:W2:Y:S01]  /*12e0*/  @P0 LDC.64 R14, c[0x0][0x408] ;  /* 0x00010200ff0e0b82 */ /* 0x000ea20000000a00 */
[----:B0-----:R-:W-:-:S05]  /*12f0*/  @P0 IMAD.HI.U32 R2, R5, R8, R4 ;  /* 0x0000000805020227 */ /* 0x001fca00078e0004 */
[----:B------:R-:W-:Y:S01]  /*1300*/  @P0 SHF.R.U32.HI R4, RZ, R9, R2 ;  /* 0x00000009ff040219 */ /* 0x000fe20000011602 */
[----:B------:R-:W-:-:S04]  /*1310*/  IMAD R2, R7, UR6, R3 ;  /* 0x0000000607027c24 */ /* 0x000fc8000f8e0203 */
[----:B------:R-:W-:Y:S02]  /*1320*/  @P0 IMAD.MOV R4, RZ, RZ, -R4 ;  /* 0x000000ffff040224 */ /* 0x000fe400078e0a04 */
[----:B------:R-:W-:Y:S02]  /*1330*/  IMAD R11, R2, UR4, R11 ;  /* 0x00000004020b7c24 */ /* 0x000fe4000f8e020b */
[----:B-1----:R-:W-:Y:S02]  /*1340*/  @P0 IMAD R4, R4, R13, R5 ;  /* 0x0000000d04040224 */ /* 0x002fe400078e0205 */
[----:B------:R-:W-:Y:S02]  /*1350*/  IMAD R0, R2, UR5, R0 ;  /* 0x0000000502007c24 */ /* 0x000fe4000f8e0200 */
[C---:B--2---:R-:W-:Y:S02]  /*1360*/  @P0 IMAD R11, R4.reuse, R14, R11 ;  /* 0x0000000e040b0224 */ /* 0x044fe400078e020b */
[----:B------:R-:W-:-:S07]  /*1370*/  @P0 IMAD R0, R4, R15, R0 ;  /* 0x0000000f04000224 */ /* 0x000fce00078e0200 */
.L_x_4872:
[----:B------:R-:W-:Y:S02]  /*1380*/  ULDC.64 UR4, c[0x0][0x418] ;  /* 0x0001060000047ab9 */ /* 0x000fe40000000a00 */
[----:B------:R-:W-:-:S04]  /*1390*/  IADD3 R2, P0, R0, UR4, RZ ;  /* 0x0000000400027c10 */ /* 0x000fc8000ff1e0ff */
[----:B------:R-:W-:Y:S01]  /*13a0*/  IADD3.X R3, RZ, UR5, RZ, P0, !PT ;  /* 0x00000005ff037c10 */ /* 0x000fe200087fe4ff */
[----:B------:R-:W-:-:S05]  /*13b0*/  ULDC.64 UR4, c[0x0][0x420] ;  /* 0x0001080000047ab9 */ /* 0x000fca0000000a00 */
[----:B------:R-:W5:Y:S01]  /*13c0*/  LDG.E.64 R2, desc[UR8][R2.64] ;  /* 0x0000000802027981 */ /* 0x000f62000c1e1b00 */
        /* <DEDUP_REMOVED lines=13> */
[----:B------:R-:W-:Y:S01]  /*14a0*/  UMOV UR4, URZ ;  /* 0x0000003f00047c82 */ /* 0x000fe20008000000 */
[----:B------:R-:W-:Y:S01]  /*14b0*/  UMOV UR5, URZ ;  /* 0x0000003f00057c82 */ /* 0x000fe20008000000 */
        /* <DEDUP_REMOVED lines=12> */
[----:B------:R-:W-:Y:S01]  /*1580*/  ULDC.64 UR12, c[0x0][0x440] ;  /* 0x00011000000c7ab9 */ /* 0x000fe20000000a00 */
[----:B-----5:R-:W-:Y:S01]  /*1590*/  IMAD R7, R3, UR4, RZ ;  /* 0x0000000403077c24 */ /* 0x020fe2000f8e02ff */
[----:B------:R-:W-:Y:S01]  /*15a0*/  IADD3.X R0, R0, -0x1, RZ, P0, !PT ;  /* 0xffffffff00007810 */ /* 0x000fe200007fe4ff */
[----:B------:R-:W-:Y:S01]  /*15b0*/  IMAD.WIDE.U32 R14, R2, UR4, RZ ;  /* 0x00000004020e7c25 */ /* 0x000fe2000f8e00ff */
[----:B------:R-:W-:-:S03]  /*15c0*/  ISETP.GT.U32.AND P0, PT, R82, RZ, PT ;  /* 0x000000ff5200720c */ /* 0x000fc60003f04070 */
[----:B------:R-:W-:Y:S01]  /*15d0*/  IMAD R7, R2, UR5, R7 ;  /* 0x0000000502077c24 */ /* 0x000fe2000f8e0207 */
[----:B------:R-:W-:Y:S01]  /*15e0*/  ISETP.GT.AND.EX P0, PT, R0, RZ, PT, P0 ;  /* 0x000000ff0000720c */ /* 0x000fe20003f04300 */
[----:B------:R-:W-:Y:S02]  /*15f0*/  ULDC.64 UR4, c[0x0][0x430] ;  /* 0x00010c0000047ab9 */ /* 0x000fe40000000a00 */
[----:B------:R-:W-:Y:S01]  /*1600*/  IMAD.IADD R23, R15, 0x1, R7 ;  /* 0x000000010f177824 */ /* 0x000fe200078e0207 */
[----:B------:R-:W-:Y:S01]  /*1610*/  LEA R17, P1, R14, UR4, 0x3 ;  /* 0x000000040e117c11 */ /* 0x000fe2000f8218ff */
[----:B0-----:R-:W-:Y:S01]  /*1620*/  IMAD.WIDE.U32 R6, R4, 0x8, RZ ;  /* 0x0000000804067825 */ /* 0x001fe200078e00ff */
[----:B------:R-:W-:Y:S01]  /*1630*/  SHF.L.U32 R15, R5, 0x3, RZ ;  /* 0x00000003050f7819 */ /* 0x000fe200000006ff */
[----:B------:R-:W-:Y:S01]  /*1640*/  UMOV UR4, URZ ;  /* 0x0000003f00047c82 */ /* 0x000fe20008000000 */
[----:B------:R-:W-:Y:S01]  /*1650*/  LEA.HI.X R23, R14, UR5, R23, 0x3, P1 ;  /* 0x000000050e177c11 */ /* 0x000fe200088f1c17 */
[----:B------:R-:W-:-:S02]  /*1660*/  UMOV UR5, URZ ;  /* 0x0000003f00057c82 */ /* 0x000fc40008000000 */
[----:B------:R-:W-:Y:S02]  /*1670*/  IMAD.IADD R12, R7, 0x1, R15 ;  /* 0x00000001070c7824 */ /* 0x000fe400078e020f */
[----:B------:R-:W-:Y:S05]  /*1680*/  @!P0 BRA `(.L_x_4876) ;  /* 0x0000000c00948947 */ /* 0x000fea0003800000 */
[----:B------:R-:W-:Y:S02]  /*1690*/  ISETP.GT.U32.AND P1, PT, R82, 0xc, PT ;  /* 0x0000000c5200780c */ /* 0x000fe40003f24070 */
[----:B------:R-:W-:Y:S02]  /*16a0*/  PLOP3.LUT P0, PT, PT, PT, PT, 0x80, 0x0 ;  /* 0x000000000000781c */ /* 0x000fe40003f0f070 */
[----:B------:R-:W-:-:S13]  /*16b0*/  ISETP.GT.AND.EX P1, PT, R0, RZ, PT, P1 ;  /* 0x000000ff0000720c */ /* 0x000fda0003f24310 */
[----:B------:R-:W-:Y:S05]  /*16c0*/  @!P1 BRA `(.L_x_4877) ;  /* 0x00000008003c9947 */ /* 0x000fea0003800000 */
[----:B------:R-:W-:Y:S01]  /*16d0*/  PLOP3.LUT P0, PT, PT, PT, PT, 0x8, 0x0 ;  /* 0x000000000000781c */ /* 0x000fe20003f0e170 */
[----:B------:R-:W-:-:S12]  /*16e0*/  ULDC.64 UR10, c[0x0][0x440] ;  /* 0x00011000000a7ab9 */ /* 0x000fd80000000a00 */
.L_x_4878:
[----:B------:R-:W-:Y:S01]  /*16f0*/  ULEA UR6, UP0, UR4, UR10, 0x3 ;  /* 0x0000000a04067291 */ /* 0x000fe2000f80183f */
[----:B------:R-:W-:Y:S01]  /*1700*/  MOV R14, R17 ;  /* 0x00000011000e7202 */ /* 0x000fe20000000f00 */
[----:B------:R-:W-:Y:S01]  /*1710*/  IMAD.MOV.U32 R15, RZ, RZ, R23 ;  /* 0x000000ffff0f7224 */ /* 0x000fe200078e0017 */
[----:B------:R-:W-:Y:S01]  /*1720*/  IADD3 R22, P1, R17, R6, RZ ;  /* 0x0000000611167210 */ /* 0x000fe20007f3e0ff */
[----:B------:R-:W-:Y:S02]  /*1730*/  ULEA.HI.X UR7, UR4, UR11, UR5, 0x3, UP0 ;  /* 0x0000000b04077291 */ /* 0x000fe400080f1c05 */
[----:B------:R-:W-:Y:S02]  /*1740*/  MOV R80, UR6 ;  /* 0x0000000600507c02 */ /* 0x000fe40008000f00 */
[----:B------:R-:W2:Y:S02]  /*1750*/  LDG.E.64 R14, desc[UR8][R14.64] ;  /* 0x000000080e0e7981 */ /* 0x000ea4000c1e1b00 */
[----:B------:R-:W-:Y:S01]  /*1760*/  IMAD.U32 R81, RZ, RZ, UR7 ;  /* 0x00000007ff517e24 */ /* 0x000fe2000f8e00ff */
[----:B------:R-:W-:-:S04]  /*1770*/  IADD3.X R23, R23, R12, RZ, P1, !PT ;  /* 0x0000000c17177210 */ /* 0x000fc80000ffe4ff */
[----:B------:R-:W2:Y:S01]  /*1780*/  LDG.E.64 R16, desc[UR8][R80.64] ;  /* 0x0000000850107981 */ /* 0x000ea2000c1e1b00 */
[----:B------:R-:W-:-:S03]  /*1790*/  IADD3 R24, P1, R22, R6, RZ ;  /* 0x0000000616187210 */ /* 0x000fc60007f3e0ff */
[----:B------:R0:W3:Y:S04]  /*17a0*/  LDG.E.64 R18, desc[UR8][R22.64] ;  /* 0x0000000816127981 */ /* 0x0000e8000c1e1b00 */
[----:B------:R-:W3:Y:S01]  /*17b0*/  LDG.E.64 R20, desc[UR8][R80.64+0x8] ;  /* 0x0000080850147981 */ /* 0x000ee2000c1e1b00 */
[----:B------:R-:W-:Y:S01]  /*17c0*/  IMAD.X R25, R23, 0x1, R12, P1 ;  /* 0x0000000117197824 */ /* 0x000fe200008e060c */
[----:B------:R-:W-:Y:S02]  /*17d0*/  IADD3 R26, P1, R24, R6, RZ ;  /* 0x00000006181a7210 */ /* 0x000fe40007f3e0ff */
[----:B------:R-:W4:Y:S04]  /*17e0*/  LDG.E.64 R74, desc[UR8][R80.64+0x10] ;  /* 0x00001008504a7981 */ /* 0x000f28000c1e1b00 */
[----:B------:R1:W4:Y:S01]  /*17f0*/  LDG.E.64 R72, desc[UR8][R24.64] ;  /* 0x0000000818487981 */ /* 0x000322000c1e1b00 */
[----:B------:R-:W-:-:S02]  /*1800*/  IADD3.X R27, R25, R12, RZ, P1, !PT ;  /* 0x0000000c191b7210 */ /* 0x000fc40000ffe4ff */
[-C--:B------:R-:W-:Y:S01]  /*1810*/  IADD3 R28, P1, R26, R6.reuse, RZ ;  /* 0x000000061a1c7210 */ /* 0x080fe20007f3e0ff */
[----:B------:R-:W5:Y:S04]  /*1820*/  LDG.E.64 R70, desc[UR8][R80.64+0x18] ;  /* 0x0000180850467981 */ /* 0x000f68000c1e1b00 */
[----:B------:R1:W5:Y:S01]  /*1830*/  LDG.E.64 R68, desc[UR8][R26.64] ;  /* 0x000000081a447981 */ /* 0x000362000c1e1b00 */
[----:B------:R-:W-:Y:S01]  /*1840*/  IMAD.X R29, R27, 0x1, R12, P1 ;  /* 0x000000011b1d7824 */ /* 0x000fe200008e060c */
[----:B0-----:R-:W-:Y:S02]  /*1850*/  IADD3 R22, P1, R28, R6, RZ ;  /* 0x000000061c167210 */ /* 0x001fe40007f3e0ff */
[----:B------:R-:W5:Y:S04]  /*1860*/  LDG.E.64 R66, desc[UR8][R80.64+0x20] ;  /* 0x0000200850427981 */ /* 0x000f68000c1e1b00 */
[----:B------:R0:W5:Y:S01]  /*1870*/  LDG.E.64 R64, desc[UR8][R28.64] ;  /* 0x000000081c407981 */ /* 0x000162000c1e1b00 */
[----:B------:R-:W-:-:S02]  /*1880*/  IADD3.X R23, R29, R12, RZ, P1, !PT ;  /* 0x0000000c1d177210 */ /* 0x000fc40000ffe4ff */
[-C--:B-1----:R-:W-:Y:S01]  /*1890*/  IADD3 R24, P1, R22, R6.reuse, RZ ;  /* 0x0000000616187210 */ /* 0x082fe20007f3e0ff */
[----:B------:R-:W5:Y:S04]  /*18a0*/  LDG.E.64 R62, desc[UR8][R80.64+0x28] ;  /* 0x00002808503e7981 */ /* 0x000f68000c1e1b00 */
[----:B------:R1:W5:Y:S01]  /*18b0*/  LDG.E.64 R60, desc[UR8][R22.64] ;  /* 0x00000008163c7981 */ /* 0x000362000c1e1b00 */
[----:B------:R-:W-:Y:S01]  /*18c0*/  IMAD.X R25, R23, 0x1, R12, P1 ;  /* 0x0000000117197824 */ /* 0x000fe200008e060c */
[----:B------:R-:W-:Y:S02]  /*18d0*/  IADD3 R26, P1, R24, R6, RZ ;  /* 0x00000006181a7210 */ /* 0x000fe40007f3e0ff */
[----:B------:R-:W5:Y:S04]  /*18e0*/  LDG.E.64 R58, desc[UR8][R80.64+0x30] ;  /* 0x00003008503a7981 */ /* 0x000f68000c1e1b00 */
[----:B------:R1:W5:Y:S01]  /*18f0*/  LDG.E.64 R56, desc[UR8][R24.64] ;  /* 0x0000000818387981 */ /* 0x000362000c1e1b00 */
[----:B------:R-:W-:-:S02]  /*1900*/  IADD3.X R27, R25, R12, RZ, P1, !PT ;  /* 0x0000000c191b7210 */ /* 0x000fc40000ffe4ff */
[-C--:B0-----:R-:W-:Y:S01]  /*1910*/  IADD3 R28, P1, R26, R6.reuse, RZ ;  /* 0x000000061a1c7210 */ /* 0x081fe20007f3e0ff */
[----:B------:R-:W5:Y:S04]  /*1920*/  LDG.E.64 R54, desc[UR8][R80.64+0x38] ;  /* 0x0000380850367981 */ /* 0x000f68000c1e1b00 */
[----:B------:R0:W5:Y:S01]  /*1930*/  LDG.E.64 R52, desc[UR8][R26.64] ;  /* 0x000000081a347981 */ /* 0x000162000c1e1b00 */
[----:B------:R-:W-:Y:S01]  /*1940*/  IMAD.X R29, R27, 0x1, R12, P1 ;  /* 0x000000011b1d7824 */ /* 0x000fe200008e060c */
[----:B-1----:R-:W-:Y:S02]  /*1950*/  IADD3 R22, P1, R28, R6, RZ ;  /* 0x000000061c167210 */ /* 0x002fe40007f3e0ff */
[----:B------:R-:W5:Y:S04]  /*1960*/  LDG.E.64 R50, desc[UR8][R80.64+0x40] ;  /* 0x0000400850327981 */ /* 0x000f68000c1e1b00 */
[----:B------:R-:W5:Y:S01]  /*1970*/  LDG.E.64 R48, desc[UR8][R28.64] ;  /* 0x000000081c307981 */ /* 0x000f62000c1e1b00 */
[----:B------:R-:W-:-:S02]  /*1980*/  IADD3.X R23, R29, R12, RZ, P1, !PT ;  /* 0x0000000c1d177210 */ /* 0x000fc40000ffe4ff */
[-C--:B------:R-:W-:Y:S01]  /*1990*/  IADD3 R24, P1, R22, R6.reuse, RZ ;  /* 0x0000000616187210 */ /* 0x080fe20007f3e0ff */
[----:B------:R-:W5:Y:S04]  /*19a0*/  LDG.E.64 R46, desc[UR8][R80.64+0x48] ;  /* 0x00004808502e7981 */ /* 0x000f68000c1e1b00 */
[----:B------:R1:W5:Y:S01]  /*19b0*/  LDG.E.64 R44, desc[UR8][R22.64] ;  /* 0x00000008162c7981 */ /* 0x000362000c1e1b00 */
[----:B------:R-:W-:Y:S01]  /*19c0*/  IMAD.X R25, R23, 0x1, R12, P1 ;  /* 0x0000000117197824 */ /* 0x000fe200008e060c */
[----:B0-----:R-:W-:Y:S02]  /*19d0*/  IADD3 R26, P1, R24, R6, RZ ;  /* 0x00000006181a7210 */ /* 0x001fe40007f3e0ff */
[----:B------:R-:W5:Y:S04]  /*19e0*/  LDG.E.64 R42, desc[UR8][R80.64+0x50] ;  /* 0x00005008502a7981 */ /* 0x000f68000c1e1b00 */
[----:B------:R-:W5:Y:S01]  /*19f0*/  LDG.E.64 R40, desc[UR8][R24.64] ;  /* 0x0000000818287981 */ /* 0x000f62000c1e1b00 */
[----:B------:R-:W-:-:S02]  /*1a00*/  IADD3.X R27, R25, R12, RZ, P1, !PT ;  /* 0x0000000c191b7210 */ /* 0x000fc40000ffe4ff */
[-C--:B------:R-:W-:Y:S01]  /*1a10*/  IADD3 R76, P1, R26, R6.reuse, RZ ;  /* 0x000000061a4c7210 */ /* 0x080fe20007f3e0ff */
        /* <DEDUP_REMOVED lines=10> */
[----:B------:R-:W-:Y:S01]  /*1ac0*/  IMAD.X R87, R85, 0x1, R12, P1 ;  /* 0x0000000155577824 */ /* 0x000fe200008e060c */
[----:B-1----:R-:W-:Y:S02]  /*1ad0*/  IADD3 R22, P1, R86, R6, RZ ;  /* 0x0000000656167210 */ /* 0x002fe40007f3e0ff */
[----:B------:R-:W5:Y:S04]  /*1ae0*/  LDG.E.64 R26, desc[UR8][R80.64+0x70] ;  /* 0x00007008501a7981 */ /* 0x000f68000c1e1b00 */
[----:B------:R-:W5:Y:S01]  /*1af0*/  LDG.E.64 R24, desc[UR8][R86.64] ;  /* 0x0000000856187981 */ /* 0x000f62000c1e1b00 */
[----:B------:R-:W-:-:S03]  /*1b00*/  IADD3.X R23, R87, R12, RZ, P1, !PT ;  /* 0x0000000c57177210 */ /* 0x000fc60000ffe4ff */
[----:B------:R-:W5:Y:S04]  /*1b10*/  LDG.E.64 R78, desc[UR8][R80.64+0x78] ;  /* 0x00007808504e7981 */ /* 0x000f68000c1e1b00 */
[----:B------:R-:W5:Y:S01]  /*1b20*/  LDG.E.64 R76, desc[UR8][R22.64] ;  /* 0x00000008164c7981 */ /* 0x000f62000c1e1b00 */
[----:B------:R-:W-:-:S04]  /*1b30*/  IADD3 R82, P1, R82, -0x10, RZ ;  /* 0xfffffff052527810 */ /* 0x000fc80007f3e0ff */
[----:B------:R-:W-:Y:S02]  /*1b40*/  IADD3.X R0, R0, -0x1, RZ, P1, !PT ;  /* 0xffffffff00007810 */ /* 0x000fe40000ffe4ff */
[----:B------:R-:W-:-:S04]  /*1b50*/  ISETP.GT.U32.AND P1, PT, R82, 0xc, PT ;  /* 0x0000000c5200780c */ /* 0x000fc80003f24070 */
[----:B------:R-:W-:Y:S01]  /*1b60*/  ISETP.GT.AND.EX P1, PT, R0, RZ, PT, P1 ;  /* 0x000000ff0000720c */ /* 0x000fe20003f24310 */
[----:B------:R-:W-:-:S04]  /*1b70*/  UIADD3 UR4, UP0, UR4, 0x10, URZ ;  /* 0x0000001004047890 */ /* 0x000fc8000ff1e03f */
[----:B------:R-:W-:Y:S01]  /*1b80*/  UIADD3.X UR5, URZ, UR5, URZ, UP0, !UPT ;  /* 0x000000053f057290 */ /* 0x000fe200087fe43f */
        /* <DEDUP_REMOVED lines=60> */
[----:B------:R-:W-:Y:S01]  /*1f50*/  IMAD R9, R77, R78, RZ ;  /* 0x0000004e4d097224 */ /* 0x000fe200078e02ff */
[----:B------:R-:W-:-:S03]  /*1f60*/  IADD3 R17, P2, R22, R6, RZ ;  /* 0x0000000616117210 */ /* 0x000fc60007f5e0ff */
[C---:B------:R-:W-:Y:S02]  /*1f70*/  IMAD R15, R76.reuse, R79, R9 ;  /* 0x0000004f4c0f7224 */ /* 0x040fe400078e0209 */
[----:B------:R-:W-:-:S04]  /*1f80*/  IMAD.WIDE.U32 R8, R76, R78, R24 ;  /* 0x0000004e4c087225 */ /* 0x000fc800078e0018 */
[----:B------:R-:W-:Y:S01]  /*1f90*/  IMAD.X R23, R23, 0x1, R12, P2 ;  /* 0x0000000117177824 */ /* 0x000fe200010e060c */
[----:B------:R-:W-:Y:S01]  /*1fa0*/  IADD3 R9, R9, R15, RZ ;  /* 0x0000000f09097210 */ /* 0x000fe20007ffe0ff */
[----:B------:R-:W-:Y:S06]  /*1fb0*/  @P1 BRA `(.L_x_4878) ;  /* 0xfffffff400cc1947 */ /* 0x000fec000383ffff */
.L_x_4877:
[----:B------:R-:W-:-:S04]  /*1fc0*/  ISETP.GT.U32.AND P1, PT, R82, 0x4, PT ;  /* 0x000000045200780c */ /* 0x000fc80003f24070 */
[----:B------:R-:W-:-:S13]  /*1fd0*/  ISETP.GT.AND.EX P1, PT, R0, RZ, PT, P1 ;  /* 0x000000ff0000720c */ /* 0x000fda0003f24310 */
[----:B------:R-:W-:Y:S05]  /*1fe0*/  @!P1 BRA `(.L_x_4879) ;  /* 0x0000000400309947 */ /* 0x000fea0003800000 */
[----:B------:R-:W-:Y:S01]  /*1ff0*/  ULDC.64 UR6, c[0x0][0x440] ;  /* 0x0001100000067ab9 */ /* 0x000fe20000000a00 */
[----:B------:R-:W-:Y:S01]  /*2000*/  MOV R14, R17 ;  /* 0x00000011000e7202 */ /* 0x000fe20000000f00 */
[----:B------:R-:W-:Y:S01]  /*2010*/  ULEA UR6, UP0, UR4, UR6, 0x3 ;  /* 0x0000000604067291 */ /* 0x000fe2000f80183f */
[----:B------:R-:W-:Y:S01]  /*2020*/  IMAD.MOV.U32 R15, RZ, RZ, R23 ;  /* 0x000000ffff0f7224 */ /* 0x000fe200078e0017 */
[----:B------:R-:W-:Y:S02]  /*2030*/  IADD3 R16, P0, R17, R6, RZ ;  /* 0x0000000611107210 */ /* 0x000fe40007f1e0ff */
[----:B------:R-:W-:Y:S02]  /*2040*/  ULEA.HI.X UR7, UR4, UR7, UR5, 0x3, UP0 ;  /* 0x0000000704077291 */ /* 0x000fe400080f1c05 */
[----:B------:R-:W-:Y:S01]  /*2050*/  MOV R38, UR6 ;  /* 0x0000000600267c02 */ /* 0x000fe20008000f00 */
[----:B------:R0:W2:Y:S03]  /*2060*/  LDG.E.64 R36, desc[UR8][R14.64] ;  /* 0x000000080e247981 */ /* 0x0000a6000c1e1b00 */
[----:B------:R-:W-:Y:S01]  /*2070*/  IMAD.U32 R39, RZ, RZ, UR7 ;  /* 0x00000007ff277e24 */ /* 0x000fe2000f8e00ff */
[----:B------:R-:W-:-:S04]  /*2080*/  IADD3.X R17, R23, R12, RZ, P0, !PT ;  /* 0x0000000c17117210 */ /* 0x000fc800007fe4ff */
[----:B------:R-:W2:Y:S01]  /*2090*/  LDG.E.64 R40, desc[UR8][R38.64] ;  /* 0x0000000826287981 */ /* 0x000ea2000c1e1b00 */
[----:B------:R-:W-:-:S03]  /*20a0*/  IADD3 R18, P0, R16, R6, RZ ;  /* 0x0000000610127210 */ /* 0x000fc60007f1e0ff */
[----:B------:R-:W3:Y:S04]  /*20b0*/  LDG.E.64 R42, desc[UR8][R16.64] ;  /* 0x00000008102a7981 */ /* 0x000ee8000c1e1b00 */
[----:B------:R-:W3:Y:S01]  /*20c0*/  LDG.E.64 R44, desc[UR8][R38.64+0x8] ;  /* 0x00000808262c7981 */ /* 0x000ee2000c1e1b00 */
[----:B------:R-:W-:Y:S01]  /*20d0*/  IMAD.X R19, R17, 0x1, R12, P0 ;  /* 0x0000000111137824 */ /* 0x000fe200000e060c */
[----:B------:R-:W-:Y:S02]  /*20e0*/  IADD3 R20, P0, R18, R6, RZ ;  /* 0x0000000612147210 */ /* 0x000fe40007f1e0ff */
[----:B------:R-:W4:Y:S04]  /*20f0*/  LDG.E.64 R48, desc[UR8][R38.64+0x10] ;  /* 0x0000100826307981 */ /* 0x000f28000c1e1b00 */
[----:B------:R-:W4:Y:S01]  /*2100*/  LDG.E.64 R46, desc[UR8][R18.64] ;  /* 0x00000008122e7981 */ /* 0x000f22000c1e1b00 */
        /* <DEDUP_REMOVED lines=13> */
[----:B0-----:R-:W-:Y:S02]  /*21e0*/  IADD3 R14, P0, R54, R6, RZ ;  /* 0x00000006360e7210 */ /* 0x001fe40007f1e0ff */
[----:B------:R-:W5:Y:S04]  /*21f0*/  LDG.E.64 R22, desc[UR8][R38.64+0x30] ;  /* 0x0000300826167981 */ /* 0x000f68000c1e1b00 */
[----:B------:R-:W5:Y:S01]  /*2200*/  LDG.E.64 R20, desc[UR8][R54.64] ;  /* 0x0000000836147981 */ /* 0x000f62000c1e1b00 */
[----:B------:R-:W-:-:S03]  /*2210*/  IADD3.X R15, R55, R12, RZ, P0, !PT ;  /* 0x0000000c370f7210 */ /* 0x000fc600007fe4ff */
[----:B------:R-:W5:Y:S04]  /*2220*/  LDG.E.64 R18, desc[UR8][R38.64+0x38] ;  /* 0x0000380826127981 */ /* 0x000f68000c1e1b00 */
[----:B------:R-:W5:Y:S01]  /*2230*/  LDG.E.64 R16, desc[UR8][R14.64] ;  /* 0x000000080e107981 */ /* 0x000f62000c1e1b00 */
[----:B------:R-:W-:Y:S01]  /*2240*/  IADD3 R82, P2, R82, -0x8, RZ ;  /* 0xfffffff852527810 */ /* 0x000fe20007f5e0ff */
[----:B------:R-:W-:Y:S01]  /*2250*/  UIADD3 UR4, UP0, UR4, 0x8, URZ ;  /* 0x0000000804047890 */ /* 0x000fe2000ff1e03f */
[----:B------:R-:W-:Y:S02]  /*2260*/  PLOP3.LUT P0, PT, PT, PT, PT, 0x8, 0x0 ;  /* 0x000000000000781c */ /* 0x000fe40003f0e170 */
[----:B------:R-:W-:Y:S01]  /*2270*/  IADD3.X R0, R0, -0x1, RZ, P2, !PT ;  /* 0xffffffff00007810 */ /* 0x000fe200017fe4ff */
[----:B------:R-:W-:Y:S01]  /*2280*/  UIADD3.X UR5, URZ, UR5, URZ, UP0, !UPT ;  /* 0x000000053f057290 */ /* 0x000fe200087fe43f */
        /* <DEDUP_REMOVED lines=31> */
[----:B------:R-:W-:-:S04]  /*2480*/  IMAD.WIDE.U32 R8, R16, R18, R20 ;  /* 0x0000001210087225 */ /* 0x000fc800078e0014 */
[----:B------:R-:W-:Y:S01]  /*2490*/  IMAD.X R23, R15, 0x1, R12, P1 ;  /* 0x000000010f177824 */ /* 0x000fe200008e060c */
[----:B------:R-:W-:-:S07]  /*24a0*/  IADD3 R9, R9, R19, RZ ;  /* 0x0000001309097210 */ /* 0x000fce0007ffe0ff */
.L_x_4879:
[----:B------:R-:W-:-:S04]  /*24b0*/  ISETP.NE.U32.AND P1, PT, R82, RZ, PT ;  /* 0x000000ff5200720c */ /* 0x000fc80003f25070 */
[----:B------:R-:W-:-:S13]  /*24c0*/  ISETP.NE.OR.EX P0, PT, R0, RZ, P0, P1 ;  /* 0x000000ff0000720c */ /* 0x000fda0000705710 */
[----:B------:R-:W-:Y:S05]  /*24d0*/  @!P0 BRA `(.L_x_4875) ;  /* 0x0000000000b48947 */ /* 0x000fea0003800000 */
.L_x_4876:
        /* <DEDUP_REMOVED lines=23> */
[----:B------:R-:W-:Y:S01]  /*2650*/  ISETP.NE.AND.EX P0, PT, R0, RZ, PT, P0 ;  /* 0x000000ff0000720c */ /* 0x000fe20003f05300 */
        /* <DEDUP_REMOVED lines=14> */
[----:B-----5:R-:W-:Y:S01]  /*2740*/  IMAD R9, R27, R28, RZ ;  /* 0x0000001c1b097224 */ /* 0x020fe200078e02ff */
[----:B------:R-:W-:-:S03]  /*2750*/  IADD3 R17, P1, R36, R6, RZ ;  /* 0x0000000624117210 */ /* 0x000fc60007f3e0ff */
[C---:B------:R-:W-:Y:S02]  /*2760*/  IMAD R15, R26.reuse, R29, R9 ;  /* 0x0000001d1a0f7224 */ /* 0x040fe400078e0209 */
[----:B------:R-:W-:-:S04]  /*2770*/  IMAD.WIDE.U32 R8, R26, R28, R22 ;  /* 0x0000001c1a087225 */ /* 0x000fc800078e0016 */
[----:B------:R-:W-:Y:S01]  /*2780*/  IMAD.X R23, R37, 0x1, R12, P1 ;  /* 0x0000000125177824 */ /* 0x000fe200008e060c */
[----:B------:R-:W-:Y:S01]  /*2790*/  IADD3 R9, R9, R15, RZ ;  /* 0x0000000f09097210 */ /* 0x000fe20007ffe0ff */
[----:B------:R-:W-:Y:S06]  /*27a0*/  @P0 BRA `(.L_x_4876) ;  /* 0xfffffffc004c0947 */ /* 0x000fec000383ffff */
.L_x_4875:
[----:B------:R-:W-:-:S13]  /*27b0*/  LOP3.LUT P0, RZ, R10, 0x3, RZ, 0xc0, !PT ;  /* 0x000000030aff7812 */ /* 0x000fda000780c0ff */
[----:B------:R-:W-:Y:S05]  /*27c0*/  @!P0 BRA `(.L_x_4874) ;  /* 0x0000000000cc8947 */ /* 0x000fea0003800000 */
[----:B------:R-:W-:Y:S01]  /*27d0*/  ULDC.64 UR6, c[0x0][0x438] ;  /* 0x00010e0000067ab9 */ /* 0x000fe20000000a00 */
[----:B0-----:R-:W-:Y:S01]  /*27e0*/  IMAD R0, R4, UR5, RZ ;  /* 0x0000000504007c24 */ /* 0x001fe2000f8e02ff */
[----:B------:R-:W-:Y:S01]  /*27f0*/  ULDC.64 UR10, c[0x0][0x430] ;  /* 0x00010c00000a7ab9 */ /* 0x000fe20000000a00 */
[----:B-----5:R-:W-:Y:S02]  /*2800*/  IMAD R15, R3, UR6, RZ ;  /* 0x00000006030f7c24 */ /* 0x020fe4000f8e02ff */
[----:B------:R-:W-:-:S04]  /*2810*/  IMAD.WIDE.U32 R6, R2, UR6, RZ ;  /* 0x0000000602067c25 */ /* 0x000fc8000f8e00ff */
[----:B------:R-:W-:Y:S01]  /*2820*/  IMAD R15, R2, UR7, R15 ;  /* 0x00000007020f7c24 */ /* 0x000fe2000f8e020f */
[----:B------:R-:W-:Y:S02]  /*2830*/  ULDC.64 UR6, c[0x0][0x440] ;  /* 0x0001100000067ab9 */ /* 0x000fe40000000a00 */
[----:B------:R-:W-:Y:S02]  /*2840*/  ULEA UR6, UP0, UR4, UR6, 0x3 ;  /* 0x0000000604067291 */ /* 0x000fe4000f80183f */
[----:B------:R-:W-:Y:S01]  /*2850*/  IADD3 R7, R7, R15, RZ ;  /* 0x0000000f07077210 */ /* 0x000fe20007ffe0ff */
[----:B------:R-:W-:-:S03]  /*2860*/  IMAD R15, R5, UR4, R0 ;  /* 0x00000004050f7c24 */ /* 0x000fc6000f8e0200 */
[----:B------:R-:W-:Y:S01]  /*2870*/  MOV R18, UR6 ;  /* 0x0000000600127c02 */ /* 0x000fe20008000f00 */
[----:B------:R-:W-:Y:S01]  /*2880*/  IMAD.WIDE.U32 R6, R4, UR4, R6 ;  /* 0x0000000404067c25 */ /* 0x000fe2000f8e0006 */
[----:B------:R-:W-:-:S03]  /*2890*/  ULEA.HI.X UR4, UR4, UR7, UR5, 0x3, UP0 ;  /* 0x0000000704047291 */ /* 0x000fc600080f1c05 */
[----:B------:R-:W-:Y:S01]  /*28a0*/  IMAD.IADD R7, R7, 0x1, R15 ;  /* 0x0000000107077824 */ /* 0x000fe200078e020f */
[C---:B------:R-:W-:Y:S02]  /*28b0*/  LEA R16, P0, R6.reuse, UR10, 0x3 ;  /* 0x0000000a06107c11 */ /* 0x040fe4000f8018ff */
[----:B------:R-:W-:Y:S02]  /*28c0*/  IMAD.U32 R19, RZ, RZ, UR4 ;  /* 0x00000004ff137e24 */ /* 0x000fe4000f8e00ff */
[----:B------:R-:W-:-:S03]  /*28d0*/  LEA.HI.X R17, R6, UR11, R7, 0x3, P0 ;  /* 0x0000000b06117c11 */ /* 0x000fc600080f1c07 */
[----:B------:R-:W2:Y:S04]  /*28e0*/  LDG.E.64 R14, desc[UR8][R18.64] ;  /* 0x00000008120e7981 */ /* 0x000ea8000c1e1b00 */
        /* <DEDUP_REMOVED lines=30> */
.L_x_4873:
[----:B-----5:R-:W-:-:S04]  /*2ad0*/  LEA R8, P0, R2, UR4, 0x3 ;  /* 0x0000000402087c11 */ /* 0x020fc8000f8018ff */
[----:B------:R-:W-:-:S06]  /*2ae0*/  LEA.HI.X R9, R2, UR5, R3, 0x3, P0 ;  /* 0x0000000502097c11 */ /* 0x000fcc00080f1c03 */
[----:B------:R-:W5:Y:S03]  /*2af0*/  LDG.E.64 R8, desc[UR8][R8.64] ;  /* 0x0000000808087981 */ /* 0x000f66000c1e1b00 */
.L_x_4874:
[----:B------:R-:W1:Y:S01]  /*2b00*/  LDC.64 R16, c[0x0][0x458] ;  /* 0x00011600ff107b82 */ /* 0x000e620000000a00 */
[----:B------:R-:W-:Y:S02]  /*2b10*/  ULDC.64 UR4, c[0x0][0x450] ;  /* 0x0001140000047ab9 */ /* 0x000fe40000000a00 */
[----:B------:R-:W-:Y:S01]  /*2b20*/  MOV R20, UR4 ;  /* 0x0000000400147c02 */ /* 0x000fe20008000f00 */
[----:B------:R-:W-:-:S04]  /*2b30*/  IMAD.U32 R19, RZ, RZ, UR5 ;  /* 0x00000005ff137e24 */ /* 0x000fc8000f8e00ff */
[----:B0-----:R-:W0:Y:S01]  /*2b40*/  LDC.64 R4, c[0x0][0x458] ;  /* 0x00011600ff047b82 */ /* 0x001e220000000a00 */
[C---:B-1----:R-:W-:Y:S02]  /*2b50*/  SHF.L.U32 R15, R16.reuse, 0x3, RZ ;  /* 0x00000003100f7819 */ /* 0x042fe400000006ff */
[----:B------:R-:W-:Y:S02]  /*2b60*/  SHF.L.U64.HI R16, R16, 0x3, R17 ;  /* 0x0000000310107819 */ /* 0x000fe40000010211 */
[----:B------:R-:W-:-:S04]  /*2b70*/  ISETP.GE.U32.AND P1, PT, R15, 0x1, PT ;  /* 0x000000010f00780c */ /* 0x000fc80003f26070 */
[----:B------:R-:W-:Y:S01]  /*2b80*/  ISETP.GE.AND.EX P1, PT, R16, RZ, PT, P1 ;  /* 0x000000ff1000720c */ /* 0x000fe20003f26310 */
[C---:B0-----:R-:W-:Y:S01]  /*2b90*/  IMAD.SHL.U32 R23, R4.reuse, 0x8, RZ ;  /* 0x0000000804177824 */ /* 0x041fe200078e00ff */
[----:B------:R-:W-:-:S04]  /*2ba0*/  SHF.L.U64.HI R22, R4, 0x3, R5 ;  /* 0x0000000304167819 */ /* 0x000fc80000010205 */
[----:B------:R-:W-:-:S04]  /*2bb0*/  ISETP.GE.U32.AND P0, PT, R23, 0x1, PT ;  /* 0x000000011700780c */ /* 0x000fc80003f06070 */
[----:B------:R-:W-:-:S03]  /*2bc0*/  ISETP.GE.AND.EX P0, PT, R22, RZ, PT, P0 ;  /* 0x000000ff1600720c */ /* 0x000fc60003f06300 */
[----:B------:R-:W-:Y:S10]  /*2bd0*/  @!P1 BRA `(.L_x_4880) ;  /* 0x0000000000709947 */ /* 0x000ff40003800000 */
[----:B------:R-:W-:Y:S01]  /*2be0*/  BSSY B1, `(.L_x_4880) ;  /* 0x000001b000017945 */ /* 0x000fe20003800000 */
[--C-:B------:R-:W-:Y:S01]  /*2bf0*/  SHF.R.S64 R15, R15, 0x3, R16.reuse ;  /* 0x000000030f0f7819 */ /* 0x100fe20000001010 */
[----:B------:R-:W-:Y:S01]  /*2c00*/  IMAD.U32 R14, RZ, RZ, UR5 ;  /* 0x00000005ff0e7e24 */ /* 0x000fe2000f8e00ff */
[----:B------:R-:W-:Y:S02]  /*2c10*/  MOV R12, UR4 ;  /* 0x00000004000c7c02 */ /* 0x000fe40008000f00 */
[----:B------:R-:W-:-:S07]  /*2c20*/  SHF.R.S32.HI R16, RZ, 0x3, R16 ;  /* 0x00000003ff107819 */ /* 0x000fce0000011410 */
.L_x_4881:
        /* <DEDUP_REMOVED lines=13> */
[----:B------:R-:W-:Y:S02]  /*2d00*/  @!P1 IADD3.X R13, R16, R4, RZ, P2, !PT ;  /* 0x00000004100d9210 */ /* 0x000fe400017fe4ff */
[----:B------:R-:W-:Y:S01]  /*2d10*/  ISETP.GT.U32.AND P2, PT, R10, RZ, PT ;  /* 0x000000ff0a00720c */ /* 0x000fe20003f44070 */
[----:B------:R-:W-:Y:S01]  /*2d20*/  @!P1 IMAD.X R14, RZ, RZ, R7, P3 ;  /* 0x000000ffff0e9224 */ /* 0x000fe200018e0607 */
[----:B------:R-:W-:Y:S01]  /*2d30*/  @!P1 IADD3 R20, P4, P5, R20, 0x8, R21 ;  /* 0x0000000814149810 */ /* 0x000fe20007d9e015 */
[----:B------:R-:W-:Y:S01]  /*2d40*/  IMAD.MOV.U32 R16, RZ, RZ, R13 ;  /* 0x000000ffff107224 */ /* 0x000fe200078e000d */
[----:B------:R-:W-:-:S02]  /*2d50*/  ISETP.GT.AND.EX P2, PT, R13, RZ, PT, P2 ;  /* 0x000000ff0d00720c */ /* 0x000fc40003f44320 */
[----:B------:R-:W-:Y:S02]  /*2d60*/  @!P1 IADD3.X R19, R19, RZ, R17, P4, P5 ;  /* 0x000000ff13139210 */ /* 0x000fe400027ea411 */
[----:B------:R-:W-:-:S09]  /*2d70*/  MOV R15, R10 ;  /* 0x0000000a000f7202 */ /* 0x000fd20000000f00 */
[----:B------:R-:W-:Y:S05]  /*2d80*/  @P2 BRA `(.L_x_4881) ;  /* 0xfffffffc00a82947 */ /* 0x000fea000383ffff */
[----:B------:R-:W-:Y:S05]  /*2d90*/  BSYNC B1 ;  /* 0x0000000000017941 */ /* 0x000fea0003800000 */
.L_x_4880:
[----:B------:R-:W-:Y:S01]  /*2da0*/  ULDC.64 UR4, c[0x0][0x450] ;  /* 0x0001140000047ab9 */ /* 0x000fe20000000a00 */
[----:B-----5:R-:W-:Y:S01]  /*2db0*/  SHF.L.U64.HI R24, R2, 0x3, R3 ;  /* 0x0000000302187819 */ /* 0x020fe20000010203 */
[----:B------:R-:W-:Y:S01]  /*2dc0*/  IMAD.U32 R18, RZ, RZ, UR5 ;  /* 0x00000005ff127e24 */ /* 0x000fe2000f8e00ff */
[----:B------:R-:W-:Y:S01]  /*2dd0*/  MOV R17, UR4 ;  /* 0x0000000400117c02 */ /* 0x000fe20008000f00 */
[----:B------:R-:W-:Y:S06]  /*2de0*/  @!P0 BRA `(.L_x_4882) ;  /* 0x0000000000788947 */ /* 0x000fec0003800000 */
[----:B------:R-:W-:Y:S01]  /*2df0*/  BSSY B1, `(.L_x_4882) ;  /* 0x000001d000017945 */ /* 0x000fe20003800000 */
[----:B------:R-:W-:Y:S01]  /*2e00*/  MOV R17, UR4 ;  /* 0x0000000400117c02 */ /* 0x000fe20008000f00 */
[----:B------:R-:W-:Y:S01]  /*2e10*/  IMAD.U32 R18, RZ, RZ, UR5 ;  /* 0x00000005ff127e24 */ /* 0x000fe2000f8e00ff */
[----:B------:R-:W-:Y:S01]  /*2e20*/  MOV R12, UR4 ;  /* 0x00000004000c7c02 */ /* 0x000fe20008000f00 */
[----:B------:R-:W-:Y:S01]  /*2e30*/  IMAD.U32 R14, RZ, RZ, UR5 ;  /* 0x00000005ff0e7e24 */ /* 0x000fe2000f8e00ff */
[--C-:B------:R-:W-:Y:S02]  /*2e40*/  SHF.R.S64 R15, R23, 0x3, R22.reuse ;  /* 0x00000003170f7819 */ /* 0x100fe40000001016 */
[----:B------:R-:W-:-:S07]  /*2e50*/  SHF.R.S32.HI R16, RZ, 0x3, R22 ;  /* 0x00000003ff107819 */ /* 0x000fce0000011416 */
.L_x_4883:
[--C-:B------:R-:W-:Y:S02]  /*2e60*/  SHF.R.U64 R10, R15, 0x1, R16.reuse ;  /* 0x000000010f0a7819 */ /* 0x100fe40000001210 */
[----:B------:R-:W-:Y:S02]  /*2e70*/  SHF.R.U32.HI R13, RZ, 0x1, R16 ;  /* 0x00000001ff0d7819 */ /* 0x000fe40000011610 */
[C---:B------:R-:W-:Y:S02]  /*2e80*/  SHF.L.U32 R22, R10.reuse, 0x3, RZ ;  /* 0x000000030a167819 */ /* 0x040fe400000006ff */
[----:B------:R-:W-:Y:S02]  /*2e90*/  SHF.L.U64.HI R21, R10, 0x3, R13 ;  /* 0x000000030a157819 */ /* 0x000fe4000001020d */
[----:B------:R-:W-:-:S05]  /*2ea0*/  IADD3 R6, P0, R22, R12, RZ ;  /* 0x0000000c16067210 */ /* 0x000fca0007f1e0ff */
[----:B------:R-:W-:-:S05]  /*2eb0*/  IMAD.X R7, R21, 0x1, R14, P0 ;  /* 0x0000000115077824 */ /* 0x000fca00000e060e */
[----:B------:R-:W2:Y:S02]  /*2ec0*/  LDG.E.64 R4, desc[UR8][R6.64] ;  /* 0x0000000806047981 */ /* 0x000ea4000c1e1b00 */
[----:B--2---:R-:W-:-:S04]  /*2ed0*/  ISETP.GE.U32.AND P0, PT, R8, R4, PT ;  /* 0x000000040800720c */ /* 0x004fc80003f06070 */
[----:B------:R-:W-:-:S13]  /*2ee0*/  ISETP.GE.AND.EX P0, PT, R9, R5, PT, P0 ;  /* 0x000000050900720c */ /* 0x000fda0003f06300 */
[----:B------:R-:W-:Y:S02]  /*2ef0*/  @P0 LOP3.LUT R0, RZ, R10, RZ, 0x33, !PT ;  /* 0x0000000aff000212 */ /* 0x000fe400078e33ff */
[----:B------:R-:W-:Y:S02]  /*2f00*/  @P0 LOP3.LUT R4, RZ, R13, RZ, 0x33, !PT ;  /* 0x0000000dff040212 */ /* 0x000fe400078e33ff */
[----:B------:R-:W-:Y:S02]  /*2f10*/  @P0 IADD3 R10, P1, R15, R0, RZ ;  /* 0x000000000f0a0210 */ /* 0x000fe40007f3e0ff */
[----:B------:R-:W-:Y:S02]  /*2f20*/  @P0 IADD3 R12, P2, R6, 0x8, RZ ;  /* 0x00000008060c0810 */ /* 0x000fe40007f5e0ff */
[----:B------:R-:W-:Y:S02]  /*2f30*/  @P0 IADD3.X R13, R16, R4, RZ, P1, !PT ;  /* 0x00000004100d0210 */ /* 0x000fe40000ffe4ff */
[----:B------:R-:W-:Y:S01]  /*2f40*/  ISETP.GT.U32.AND P1, PT, R10, RZ, PT ;  /* 0x000000ff0a00720c */ /* 0x000fe20003f24070 */
[----:B------:R-:W-:Y:S01]  /*2f50*/  @P0 IMAD.X R14, RZ, RZ, R7, P2 ;  /* 0x000000ffff0e0224 */ /* 0x000fe200010e0607 */
[----:B------:R-:W-:Y:S01]  /*2f60*/  @P0 IADD3 R17, P3, P4, R17, 0x8, R22 ;  /* 0x0000000811110810 */ /* 0x000fe20007c7e016 */
[----:B------:R-:W-:Y:S01]  /*2f70*/  IMAD.MOV.U32 R16, RZ, RZ, R13 ;  /* 0x000000ffff107224 */ /* 0x000fe200078e000d */
[----:B------:R-:W-:-:S02]  /*2f80*/  ISETP.GT.AND.EX P1, PT, R13, RZ, PT, P1 ;  /* 0x000000ff0d00720c */ /* 0x000fc40003f24310 */
[----:B------:R-:W-:Y:S02]  /*2f90*/  @P0 IADD3.X R18, R18, RZ, R21, P3, P4 ;  /* 0x000000ff12120210 */ /* 0x000fe40001fe8415 */
[----:B------:R-:W-:-:S09]  /*2fa0*/  MOV R15, R10 ;  /* 0x0000000a000f7202 */ /* 0x000fd20000000f00 */
[----:B------:R-:W-:Y:S05]  /*2fb0*/  @P1 BRA `(.L_x_4883) ;  /* 0xfffffffc00a81947 */ /* 0x000fea000383ffff */
[----:B------:R-:W-:Y:S05]  /*2fc0*/  BSYNC B1 ;  /* 0x0000000000017941 */ /* 0x000fea0003800000 */
.L_x_4882:
[----:B------:R-:W-:Y:S01]  /*2fd0*/  IADD3 R3, P0, -R20, R17, RZ ;  /* 0x0000001114037210 */ /* 0x000fe20007f1e1ff */
[----:B------:R-:W-:Y:S01]  /*2fe0*/  ULDC.64 UR6, c[0x0][0x450] ;  /* 0x0001140000067ab9 */ /* 0x000fe20000000a00 */
[----:B------:R-:W-:Y:S01]  /*2ff0*/  SHF.L.U32 R2, R2, 0x3, RZ ;  /* 0x0000000302027819 */ /* 0x000fe200000006ff */
[----:B------:R-:W-:Y:S01]  /*3000*/  ULDC.64 UR4, c[0x0][0x460] ;  /* 0x0001180000047ab9 */ /* 0x000fe20000000a00 */
[----:B------:R-:W-:Y:S01]  /*3010*/  IADD3 R6, P1, R20, -UR6, RZ ;  /* 0x8000000614067c10 */ /* 0x000fe2000ff3e0ff */
[----:B------:R-:W-:Y:S01]  /*3020*/  IMAD.X R0, R18, 0x1, ~R19, P0 ;  /* 0x0000000112007824 */ /* 0x000fe200000e0e13 */
[----:B------:R-:W0:Y:S01]  /*3030*/  S2R R12, SR_CTAID.X ;  /* 0x00000000000c7919 */ /* 0x000e220000002500 */
[----:B------:R-:W-:Y:S02]  /*3040*/  IADD3 R4, P0, R2, UR4, RZ ;  /* 0x0000000402047c10 */ /* 0x000fe4000ff1e0ff */
[----:B------:R-:W-:Y:S01]  /*3050*/  IADD3.X R7, R19, ~UR7, RZ, P1, !PT ;  /* 0x8000000713077c10 */ /* 0x000fe20008ffe4ff */
[----:B------:R-:W0:Y:S01]  /*3060*/  S2R R13, SR_TID.X ;  /* 0x00000000000d7919 */ /* 0x000e220000002100 */
[----:B------:R-:W-:Y:S01]  /*3070*/  IADD3.X R5, R24, UR5, RZ, P0, !PT ;  /* 0x0000000518057c10 */ /* 0x000fe200087fe4ff */
[----:B------:R-:W-:Y:S01]  /*3080*/  ULDC.64 UR6, c[0x0][0x468] ;  /* 0x00011a0000067ab9 */ /* 0x000fe20000000a00 */
[----:B------:R-:W-:Y:S01]  /*3090*/  ULDC.64 UR4, c[0x0][0x410] ;  /* 0x0001040000047ab9 */ /* 0x000fe20000000a00 */
[----:B------:R-:W-:-:S02]  /*30a0*/  IADD3 R8, P1, R2, UR6, RZ ;  /* 0x0000000602087c10 */ /* 0x000fc4000ff3e0ff */
[----:B------:R-:W-:Y:S02]  /*30b0*/  IADD3 R10, P0, R11, UR4, RZ ;  /* 0x000000040b0a7c10 */ /* 0x000fe4000ff1e0ff */
[--C-:B------:R-:W-:Y:S02]  /*30c0*/  SHF.R.S64 R2, R3, 0x3, R0.reuse ;  /* 0x0000000303027819 */ /* 0x100fe40000001000 */
[----:B------:R-:W-:Y:S02]  /*30d0*/  SHF.R.S32.HI R3, RZ, 0x3, R0 ;  /* 0x00000003ff037819 */ /* 0x000fe40000011400 */
[--C-:B------:R-:W-:Y:S02]  /*30e0*/  SHF.R.S64 R6, R6, 0x3, R7.reuse ;  /* 0x0000000306067819 */ /* 0x100fe40000001007 */
[----:B------:R-:W-:Y:S01]  /*30f0*/  IADD3.X R9, R24, UR7, RZ, P1, !PT ;  /* 0x0000000718097c10 */ /* 0x000fe20008ffe4ff */
[----:B------:R1:W-:Y:S01]  /*3100*/  STG.E.64 desc[UR8][R4.64], R2 ;  /* 0x0000000204007986 */ /* 0x0003e2000c101b08 */
[----:B------:R-:W-:-:S02]  /*3110*/  SHF.R.S32.HI R7, RZ, 0x3, R7 ;  /* 0x00000003ff077819 */ /* 0x000fc40000011407 */
[----:B------:R-:W-:-:S03]  /*3120*/  IADD3.X R11, RZ, UR5, RZ, P0, !PT ;  /* 0x00000005ff0b7c10 */ /* 0x000fc600087fe4ff */
[----:B------:R1:W-:Y:S04]  /*3130*/  STG.E.64 desc[UR8][R8.64], R6 ;  /* 0x0000000608007986 */ /* 0x0003e8000c101b08 */
[----:B------:R1:W-:Y:S01]  /*3140*/  STG.E.64 desc[UR8][R10.64], RZ ;  /* 0x000000ff0a007986 */ /* 0x0003e2000c101b08 */
[----:B0-----:R-:W-:-:S05]  /*3150*/  IMAD R13, R12, 0x100, R13 ;  /* 0x000001000c0d7824 */ /* 0x001fca00078e020d */
[----:B-1----:R-:W-:-:S07]  /*3160*/  IADD3 R13, R13, 0x80, RZ ;  /* 0x000000800d0d7810 */ /* 0x002fce0007ffe0ff */
.L_x_4871:
[----:B------:R-:W-:Y:S05]  /*3170*/  BSYNC B0 ;  /* 0x0000000000007941 */ /* 0x000fea0003800000 */
.L_x_4870:
[----:B------:R-:W-:Y:S02]  /*3180*/  ULDC UR4, c[0x0][0x210] ;  /* 0x0000840000047ab9 */ /* 0x000fe40000000800 */
[----:B------:R-:W-:-:S13]  /*3190*/  ISETP.GE.AND P0, PT, R13, UR4, PT ;  /* 0x000000040d007c0c */ /* 0x000fda000bf06270 */
[----:B------:R-:W-:Y:S05]  /*31a0*/  @P0 EXIT ;  /* 0x000000000000094d */ /* 0x000fea0003800000 */
        /* <DEDUP_REMOVED lines=288> */
[----:B------:R-:W-:Y:S02]  /*43b0*/  ULDC.64 UR4, c[0x0][0x400] ;  /* 0x0001000000047ab9 */ /* 0x000fe40000000a00 */
[----:B------:R-:W0:Y:S01]  /*43c0*/  @P0 LDC.64 R10, c[0x0][0x340] ;  /* 0x0000d000ff0a0b82 */ /* 0x000e220000000a00 */
[----:B------:R-:W-:Y:S02]  /*43d0*/  @P0 MOV R6, RZ ;  /* 0x000000ff00060202 */ /* 0x000fe40000000f00 */
[----:B------:R-:W-:-:S05]  /*43e0*/  IADD3 R9, -R7, RZ, RZ ;  /* 0x000000ff07097210 */ /* 0x000fca0007ffe1ff */
[----:B------:R-:W1:Y:S08]  /*43f0*/  @P0 LDC R13, c[0x0][0x33c] ;  /* 0x0000cf00ff0d0b82 */ /* 0x000e700000000800 */
[----:B------:R-:W2:Y:S01]  /*4400*/  @P0 LDC.64 R14, c[0x0][0x408] ;  /* 0x00010200ff0e0b82 */ /* 0x000ea20000000a00 */
[----:B0-----:R-:W-:-:S05]  /*4410*/  @P0 IMAD.HI.U32 R2, R7, R10, R6 ;  /* 0x0000000a07020227 */ /* 0x001fca00078e0006 */
[----:B------:R-:W-:Y:S01]  /*4420*/  @P0 SHF.R.U32.HI R4, RZ, R11, R2 ;  /* 0x0000000bff040219 */ /* 0x000fe20000011602 */
[----:B------:R-:W-:-:S04]  /*4430*/  IMAD R2, R9, UR6, R3 ;  /* 0x0000000609027c24 */ /* 0x000fc8000f8e0203 */
[----:B------:R-:W-:Y:S02]  /*4440*/  @P0 IMAD.MOV R6, RZ, RZ, -R4 ;  /* 0x000000ffff060224 */ /* 0x000fe400078e0a04 */
[C---:B------:R-:W-:Y:S02]  /*4450*/  IMAD R5, R2.reuse, UR4, R5 ;  /* 0x0000000402057c24 */ /* 0x040fe4000f8e0205 */
[----:B-1----:R-:W-:Y:S02]  /*4460*/  @P0 IMAD R6, R13, R6, R7 ;  /* 0x000000060d060224 */ /* 0x002fe400078e0207 */
[----:B------:R-:W-:Y:S02]  /*4470*/  IMAD R0, R2, UR5, R0 ;  /* 0x0000000502007c24 */ /* 0x000fe4000f8e0200 */
[C---:B--2---:R-:W-:Y:S02]  /*4480*/  @P0 IMAD R5, R6.reuse, R14, R5 ;  /* 0x0000000e06050224 */ /* 0x044fe400078e0205 */
[----:B------:R-:W-:-:S07]  /*4490*/  @P0 IMAD R0, R6, R15, R0 ;  /* 0x0000000f06000224 */ /* 0x000fce00078e0200 */
.L_x_4884:
[----:B------:R-:W-:Y:S01]  /*44a0*/  ULDC.64 UR4, c[0x0][0x418] ;  /* 0x0001060000047ab9 */ /* 0x000fe20000000a00 */
[----:B------:R-:W-:Y:S01]  /*44b0*/  ULDC.64 UR6, c[0x0][0x420] ;  /* 0x0001080000067ab9 */ /* 0x000fe20000000a00 */
[----:B------:R-:W-:-:S04]  /*44c0*/  IADD3 R2, P0, R0, UR4, RZ ;  /* 0x0000000400027c10 */ /* 0x000fc8000ff1e0ff */
[----:B------:R-:W-:Y:S01]  /*44d0*/  IADD3.X R3, RZ, UR5, RZ, P0, !PT ;  /* 0x00000005ff037c10 */ /* 0x000fe200087fe4ff */
[----:B------:R-:W-:-:S05]  /*44e0*/  ULDC.64 UR4, c[0x0][0x410] ;  /* 0x0001040000047ab9 */ /* 0x000fca0000000a00 */
[----:B------:R-:W5:Y:S01]  /*44f0*/  LDG.E.64 R2, desc[UR8][R2.64] ;  /* 0x0000000802027981 */ /* 0x000f62000c1e1b00 */
[----:B------:R-:W-:Y:S02]  /*4500*/  ISETP.NE.U32.AND P0, PT, RZ, UR6, PT ;  /* 0x00000006ff007c0c */ /* 0x000fe4000bf05070 */
[----:B------:R-:W-:Y:S02]  /*4510*/  IADD3 R4, P1, R5, UR4, RZ ;  /* 0x0000000405047c10 */ /* 0x000fe4000ff3e0ff */
[----:B------:R-:W-:Y:S02]  /*4520*/  ISETP.NE.AND.EX P0, PT, RZ, UR7, PT, P0 ;  /* 0x00000007ff007c0c */ /* 0x000fe4000bf05300 */
[----:B------:R-:W-:-:S11]  /*4530*/  IADD3.X R5, RZ, UR5, RZ, P1, !PT ;  /* 0x00000005ff057c10 */ /* 0x000fd60008ffe4ff */
        /* <DEDUP_REMOVED lines=9> */
[----:B------:R-:W-:Y:S01]  /*45d0*/  ISETP.GT.U32.AND P0, PT, R8, 0x1, PT ;  /* 0x000000010800780c */ /* 0x000fe20003f04070 */
[----:B------:R-:W0:Y:S01]  /*45e0*/  LDC.64 R6, c[0x0][0x448] ;  /* 0x00011200ff067b82 */ /* 0x000e220000000a00 */
[----:B------:R-:W-:Y:S01]  /*45f0*/  UMOV UR4, URZ ;  /* 0x0000003f00047c82 */ /* 0x000fe20008000000 */
[----:B------:R-:W-:Y:S01]  /*4600*/  UMOV UR5, URZ ;  /* 0x0000003f00057c82 */ /* 0x000fe20008000000 */
[----:B------:R-:W-:-:S04]  /*4610*/  ISETP.GT.AND.EX P0, PT, R9, RZ, PT, P0 ;  /* 0x000000ff0900720c */ /* 0x000fc80003f04300 */
[----:B------:R-:W-:Y:S02]  /*4620*/  SEL R8, R8, 0x1, P0 ;  /* 0x0000000108087807 */ /* 0x000fe40000000000 */
[----:B------:R-:W-:Y:S02]  /*4630*/  SEL R0, R9, RZ, P0 ;  /* 0x000000ff09007207 */ /* 0x000fe40000000000 */
[C---:B------:R-:W-:Y:S02]  /*4640*/  IADD3 R10, P1, R8.reuse, -0x1, RZ ;  /* 0xffffffff080a7810 */ /* 0x040fe40007f3e0ff */
[----:B------:R-:W-:Y:S02]  /*4650*/  LOP3.LUT R13, R8, 0x3, RZ, 0xc0, !PT ;  /* 0x00000003080d7812 */ /* 0x000fe400078ec0ff */
[----:B------:R-:W-:Y:S02]  /*4660*/  ISETP.GE.U32.AND P0, PT, R10, 0x3, PT ;  /* 0x000000030a00780c */ /* 0x000fe40003f06070 */
[----:B------:R-:W-:-:S02]  /*4670*/  CS2R R10, SRZ ;  /* 0x00000000000a7805 */ /* 0x000fc4000001ff00 */
[----:B------:R-:W-:-:S04]  /*4680*/  IADD3.X R9, R0, -0x1, RZ, P1, !PT ;  /* 0xffffffff00097810 */ /* 0x000fc80000ffe4ff */
[----:B------:R-:W-:-:S13]  /*4690*/  ISETP.GE.U32.AND.EX P0, PT, R9, RZ, PT, P0 ;  /* 0x000000ff0900720c */ /* 0x000fda0003f06100 */
[----:B------:R-:W-:Y:S05]  /*46a0*/  @!P0 BRA `(.L_x_4887) ;  /* 0x0000001000888947 */ /* 0x000fea0003800000 */
[----:B------:R-:W-:Y:S01]  /*46b0*/  IADD3 R12, P0, -R13, R8, RZ ;  /* 0x000000080d0c7210 */ /* 0x000fe20007f1e1ff */
[----:B------:R-:W-:Y:S01]  /*46c0*/  ULDC.64 UR4, c[0x0][0x438] ;  /* 0x00010e0000047ab9 */ /* 0x000fe20000000a00 */
[----:B0-----:R-:W-:Y:S01]  /*46d0*/  SHF.L.U32 R17, R7, 0x3, RZ ;  /* 0x0000000307117819 */ /* 0x001fe200000006ff */
[----:B-----5:R-:W-:Y:S01]  /*46e0*/  IMAD R9, R3, UR4, RZ ;  /* 0x0000000403097c24 */ /* 0x020fe2000f8e02ff */
[----:B------:R-:W-:Y:S01]  /*46f0*/  IADD3.X R0, R0, -0x1, RZ, P0, !PT ;  /* 0xffffffff00007810 */ /* 0x000fe200007fe4ff */
[----:B------:R-:W-:Y:S01]  /*4700*/  IMAD.WIDE.U32 R14, R2, UR4, RZ ;  /* 0x00000004020e7c25 */ /* 0x000fe2000f8e00ff */
[----:B------:R-:W-:Y:S01]  /*4710*/  ISETP.GT.U32.AND P0, PT, R12, RZ, PT ;  /* 0x000000ff0c00720c */ /* 0x000fe20003f04070 */
[----:B------:R-:W-:Y:S02]  /*4720*/  ULDC.64 UR12, c[0x0][0x440] ;  /* 0x00011000000c7ab9 */ /* 0x000fe40000000a00 */
[----:B------:R-:W-:Y:S01]  /*4730*/  IMAD R9, R2, UR5, R9 ;  /* 0x0000000502097c24 */ /* 0x000fe2000f8e0209 */
[----:B------:R-:W-:Y:S01]  /*4740*/  ISETP.GT.AND.EX P0, PT, R0, RZ, PT, P0 ;  /* 0x000000ff0000720c */ /* 0x000fe20003f04300 */
[----:B------:R-:W-:-:S02]  /*4750*/  ULDC.64 UR4, c[0x0][0x430] ;  /* 0x00010c0000047ab9 */ /* 0x000fc40000000a00 */
[----:B------:R-:W-:Y:S01]  /*4760*/  IMAD.IADD R15, R15, 0x1, R9 ;  /* 0x000000010f0f7824 */ /* 0x000fe200078e0209 */
[----:B------:R-:W-:Y:S01]  /*4770*/  LEA R16, P1, R14, UR4, 0x3 ;  /* 0x000000040e107c11 */ /* 0x000fe2000f8218ff */
[----:B------:R-:W-:Y:S01]  /*4780*/  IMAD.WIDE.U32 R8, R6, 0x8, RZ ;  /* 0x0000000806087825 */ /* 0x000fe200078e00ff */
[----:B------:R-:W-:Y:S02]  /*4790*/  UMOV UR4, URZ ;  /* 0x0000003f00047c82 */ /* 0x000fe40008000000 */
[----:B------:R-:W-:Y:S01]  /*47a0*/  LEA.HI.X R15, R14, UR5, R15, 0x3, P1 ;  /* 0x000000050e0f7c11 */ /* 0x000fe200088f1c0f */
[----:B------:R-:W-:Y:S01]  /*47b0*/  UMOV UR5, URZ ;  /* 0x0000003f00057c82 */ /* 0x000fe20008000000 */
[----:B------:R-:W-:-:S03]  /*47c0*/  IADD3 R14, R9, R17, RZ ;  /* 0x00000011090e7210 */ /* 0x000fc60007ffe0ff */
[----:B------:R-:W-:Y:S05]  /*47d0*/  @!P0 BRA `(.L_x_4888) ;  /* 0x0000000c008c8947 */ /* 0x000fea0003800000 */
[----:B------:R-:W-:Y:S02]  /*47e0*/  ISETP.GT.U32.AND P1, PT, R12, 0xc, PT ;  /* 0x0000000c0c00780c */ /* 0x000fe40003f24070 */
[----:B------:R-:W-:Y:S02]  /*47f0*/  PLOP3.LUT P0, PT, PT, PT, PT, 0x80, 0x0 ;  /* 0x000000000000781c */ /* 0x000fe40003f0f070 */
[----:B------:R-:W-:-:S13]  /*4800*/  ISETP.GT.AND.EX P1, PT, R0, RZ, PT, P1 ;  /* 0x000000ff0000720c */ /* 0x000fda0003f24310 */
[----:B------:R-:W-:Y:S05]  /*4810*/  @!P1 BRA `(.L_x_4889) ;  /* 0x0000000800389947 */ /* 0x000fea0003800000 */
[----:B------:R-:W-:Y:S01]  /*4820*/  PLOP3.LUT P0, PT, PT, PT, PT, 0x8, 0x0 ;  /* 0x000000000000781c */ /* 0x000fe20003f0e170 */
[----:B------:R-:W-:-:S12]  /*4830*/  ULDC.64 UR10, c[0x0][0x440] ;  /* 0x00011000000a7ab9 */ /* 0x000fd80000000a00 */
.L_x_4890:
[----:B------:R-:W-:Y:S01]  /*4840*/  ULEA UR6, UP0, UR4, UR10, 0x3 ;  /* 0x0000000a04067291 */ /* 0x000fe2000f80183f */
[----:B------:R-:W-:Y:S02]  /*4850*/  MOV R17, R15 ;  /* 0x0000000f00117202 */ /* 0x000fe40000000f00 */
[----:B------:R-:W-:Y:S01]  /*4860*/  IADD3 R18, P1, R16, R8, RZ ;  /* 0x0000000810127210 */ /* 0x000fe20007f3e0ff */
[----:B------:R-:W-:Y:S02]  /*4870*/  ULEA.HI.X UR7, UR4, UR11, UR5, 0x3, UP0 ;  /* 0x0000000b04077291 */ /* 0x000fe400080f1c05 */
[----:B------:R-:W-:Y:S01]  /*4880*/  IMAD.U32 R82, RZ, RZ, UR6 ;  /* 0x00000006ff527e24 */ /* 0x000fe2000f8e00ff */
[----:B------:R0:W2:Y:S03]  /*4890*/  LDG.E.64 R76, desc[UR8][R16.64] ;  /* 0x00000008104c7981 */ /* 0x0000a6000c1e1b00 */
[----:B------:R-:W-:Y:S01]  /*48a0*/  MOV R83, UR7 ;  /* 0x0000000700537c02 */ /* 0x000fe20008000f00 */
[----:B------:R-:W-:-:S04]  /*48b0*/  IMAD.X R19, R15, 0x1, R14, P1 ;  /* 0x000000010f137824 */ /* 0x000fc800008e060e */
[----:B------:R-:W2:Y:S01]  /*48c0*/  LDG.E.64 R74, desc[UR8][R82.64] ;  /* 0x00000008524a7981 */ /* 0x000ea2000c1e1b00 */
[----:B------:R-:W-:-:S03]  /*48d0*/  IADD3 R20, P1, R18, R8, RZ ;  /* 0x0000000812147210 */ /* 0x000fc60007f3e0ff */
[----:B------:R1:W3:Y:S04]  /*48e0*/  LDG.E.64 R70, desc[UR8][R18.64] ;  /* 0x0000000812467981 */ /* 0x0002e8000c1e1b00 */
[----:B------:R-:W3:Y:S01]  /*48f0*/  LDG.E.64 R72, desc[UR8][R82.64+0x8] ;  /* 0x0000080852487981 */ /* 0x000ee2000c1e1b00 */
[----:B------:R-:W-:-:S03]  /*4900*/  IADD3.X R21, R19, R14, RZ, P1, !PT ;  /* 0x0000000e13157210 */ /* 0x000fc60000ffe4ff */
[----:B------:R-:W4:Y:S01]  /*4910*/  LDG.E.64 R68, desc[UR8][R82.64+0x10] ;  /* 0x0000100852447981 */ /* 0x000f22000c1e1b00 */
[----:B------:R-:W-:-:S03]  /*4920*/  IADD3 R22, P1, R20, R8, RZ ;  /* 0x0000000814167210 */ /* 0x000fc60007f3e0ff */
[----:B------:R5:W4:Y:S01]  /*4930*/  LDG.E.64 R66, desc[UR8][R20.64] ;  /* 0x0000000814427981 */ /* 0x000b22000c1e1b00 */
[----:B------:R-:W-:Y:S02]  /*4940*/  IADD3.X R23, R21, R14, RZ, P1, !PT ;  /* 0x0000000e15177210 */ /* 0x000fe40000ffe4ff */
[-C--:B0-----:R-:W-:Y:S01]  /*4950*/  IADD3 R16, P1, R22, R8.reuse, RZ ;  /* 0x0000000816107210 */ /* 0x081fe20007f3e0ff */
[----:B------:R-:W4:Y:S04]  /*4960*/  LDG.E.64 R64, desc[UR8][R82.64+0x18] ;  /* 0x0000180852407981 */ /* 0x000f28000c1e1b00 */
[----:B------:R0:W4:Y:S01]  /*4970*/  LDG.E.64 R62, desc[UR8][R22.64] ;  /* 0x00000008163e7981 */ /* 0x000122000c1e1b00 */
[----:B------:R-:W-:Y:S01]  /*4980*/  IMAD.X R17, R23, 0x1, R14, P1 ;  /* 0x0000000117117824 */ /* 0x000fe200008e060e */
[----:B-1----:R-:W-:-:S02]  /*4990*/  IADD3 R18, P1, R16, R8, RZ ;  /* 0x0000000810127210 */ /* 0x002fc40007f3e0ff */
[----:B------:R-:W4:Y:S04]  /*49a0*/  LDG.E.64 R60, desc[UR8][R82.64+0x20] ;  /* 0x00002008523c7981 */ /* 0x000f28000c1e1b00 */
[----:B------:R1:W4:Y:S01]  /*49b0*/  LDG.E.64 R58, desc[UR8][R16.64] ;  /* 0x00000008103a7981 */ /* 0x000322000c1e1b00 */
[----:B------:R-:W-:-:S03]  /*49c0*/  IADD3.X R19, R17, R14, RZ, P1, !PT ;  /* 0x0000000e11137210 */ /* 0x000fc60000ffe4ff */
[----:B------:R-:W4:Y:S01]  /*49d0*/  LDG.E.64 R56, desc[UR8][R82.64+0x28] ;  /* 0x0000280852387981 */ /* 0x000f22000c1e1b00 */
[----:B-----5:R-:W-:-:S03]  /*49e0*/  IADD3 R20, P1, R18, R8, RZ ;  /* 0x0000000812147210 */ /* 0x020fc60007f3e0ff */
        /* <DEDUP_REMOVED lines=8> */
[----:B------:R-:W4:Y:S01]  /*4a70*/  LDG.E.64 R46, desc[UR8][R22.64] ;  /* 0x00000008162e7981 */ /* 0x000f22000c1e1b00 */
[----:B------:R-:W-:-:S03]  /*4a80*/  IADD3.X R17, R23, R14, RZ, P1, !PT ;  /* 0x0000000e17117210 */ /* 0x000fc60000ffe4ff */
[----:B------:R-:W4:Y:S01]  /*4a90*/  LDG.E.64 R44, desc[UR8][R82.64+0x40] ;  /* 0x00004008522c7981 */ /* 0x000f22000c1e1b00 */
[----:B-----5:R-:W-:-:S03]  /*4aa0*/  IADD3 R18, P1, R16, R8, RZ ;  /* 0x0000000810127210 */ /* 0x020fc60007f3e0ff */
        /* <DEDUP_REMOVED lines=9> */
[----:B------:R-:W-:-:S03]  /*4b40*/  IADD3.X R79, R21, R14, RZ, P1, !PT ;  /* 0x0000000e154f7210 */ /* 0x000fc60000ffe4ff */
[----:B------:R-:W5:Y:S01]  /*4b50*/  LDG.E.64 R32, desc[UR8][R82.64+0x58] ;  /* 0x0000580852207981 */ /* 0x000f62000c1e1b00 */
[----:B------:R-:W-:-:S03]  /*4b60*/  IADD3 R80, P1, R78, R8, RZ ;  /* 0x000000084e507210 */ /* 0x000fc60007f3e0ff */
        /* <DEDUP_REMOVED lines=11> */
[----:B-1----:R-:W-:-:S03]  /*4c20*/  IADD3 R16, P1, R86, R8, RZ ;  /* 0x0000000856107210 */ /* 0x002fc60007f3e0ff */
[----:B------:R-:W5:Y:S01]  /*4c30*/  LDG.E.64 R18, desc[UR8][R86.64] ;  /* 0x0000000856127981 */ /* 0x000f62000c1e1b00 */
[----:B------:R-:W-:-:S03]  /*4c40*/  IADD3.X R17, R87, R14, RZ, P1, !PT ;  /* 0x0000000e57117210 */ /* 0x000fc60000ffe4ff */
[----:B------:R-:W5:Y:S04]  /*4c50*/  LDG.E.64 R80, desc[UR8][R82.64+0x78] ;  /* 0x0000780852507981 */ /* 0x000f68000c1e1b00 */
[----:B------:R0:W5:Y:S01]  /*4c60*/  LDG.E.64 R78, desc[UR8][R16.64] ;  /* 0x00000008104e7981 */ /* 0x000162000c1e1b00 */
[----:B------:R-:W-:-:S04]  /*4c70*/  IADD3 R12, P1, R12, -0x10, RZ ;  /* 0xfffffff00c0c7810 */ /* 0x000fc80007f3e0ff */
[----:B------:R-:W-:Y:S02]  /*4c80*/  IADD3.X R0, R0, -0x1, RZ, P1, !PT ;  /* 0xffffffff00007810 */ /* 0x000fe40000ffe4ff */
[----:B------:R-:W-:-:S04]  /*4c90*/  ISETP.GT.U32.AND P1, PT, R12, 0xc, PT ;  /* 0x0000000c0c00780c */ /* 0x000fc80003f24070 */
[----:B------:R-:W-:Y:S01]  /*4ca0*/  ISETP.GT.AND.EX P1, PT, R0, RZ, PT, P1 ;  /* 0x000000ff0000720c */ /* 0x000fe20003f24310 */
[----:B------:R-:W-:Y:S01]  /*4cb0*/  UIADD3 UR4, UP0, UR4, 0x10, URZ ;  /* 0x0000001004047890 */ /* 0x000fe2000ff1e03f */
[----:B0-----:R-:W-:Y:S01]  /*4cc0*/  IADD3 R16, P2, R16, R8, RZ ;  /* 0x0000000810107210 */ /* 0x001fe20007f5e0ff */
        /* <DEDUP_REMOVED lines=60> */
[----:B------:R-:W-:Y:S01]  /*5090*/  IMAD R11, R79, R80, RZ ;  /* 0x000000504f0b7224 */ /* 0x000fe200078e02ff */
[----:B------:R-:W-:-:S03]  /*50a0*/  UIADD3.X UR5, URZ, UR5, URZ, UP0, !UPT ;  /* 0x000000053f057290 */ /* 0x000fc600087fe43f */
[C---:B------:R-:W-:Y:S02]  /*50b0*/  IMAD R15, R78.reuse, R81, R11 ;  /* 0x000000514e0f7224 */ /* 0x040fe400078e020b */
[----:B------:R-:W-:-:S04]  /*50c0*/  IMAD.WIDE.U32 R10, R78, R80, R18 ;  /* 0x000000504e0a7225 */ /* 0x000fc800078e0012 */
[----:B------:R-:W-:Y:S01]  /*50d0*/  IMAD.IADD R11, R11, 0x1, R15 ;  /* 0x000000010b0b7824 */ /* 0x000fe200078e020f */
[----:B------:R-:W-:Y:S01]  /*50e0*/  IADD3.X R15, R17, R14, RZ, P2, !PT ;  /* 0x0000000e110f7210 */ /* 0x000fe200017fe4ff */
[----:B------:R-:W-:Y:S06]  /*50f0*/  @P1 BRA `(.L_x_4890) ;  /* 0xfffffff400d01947 */ /* 0x000fec000383ffff */
.L_x_4889:
[----:B------:R-:W-:-:S04]  /*5100*/  ISETP.GT.U32.AND P1, PT, R12, 0x4, PT ;  /* 0x000000040c00780c */ /* 0x000fc80003f24070 */
[----:B------:R-:W-:-:S13]  /*5110*/  ISETP.GT.AND.EX P1, PT, R0, RZ, PT, P1 ;  /* 0x000000ff0000720c */ /* 0x000fda0003f24310 */
[----:B------:R-:W-:Y:S05]  /*5120*/  @!P1 BRA `(.L_x_4891) ;  /* 0x00000004002c9947 */ /* 0x000fea0003800000 */
[----:B------:R-:W-:Y:S01]  /*5130*/  ULDC.64 UR6, c[0x0][0x440] ;  /* 0x0001100000067ab9 */ /* 0x000fe20000000a00 */
[----:B------:R-:W-:Y:S01]  /*5140*/  MOV R17, R15 ;  /* 0x0000000f00117202 */ /* 0x000fe20000000f00 */
[----:B------:R-:W-:Y:S01]  /*5150*/  ULEA UR6, UP0, UR4, UR6, 0x3 ;  /* 0x0000000604067291 */ /* 0x000fe2000f80183f */
[----:B------:R-:W-:-:S03]  /*5160*/  IADD3 R18, P0, R16, R8, RZ ;  /* 0x0000000810127210 */ /* 0x000fc60007f1e0ff */
[----:B------:R-:W-:Y:S01]  /*5170*/  ULEA.HI.X UR7, UR4, UR7, UR5, 0x3, UP0 ;  /* 0x0000000704077291 */ /* 0x000fe200080f1c05 */
[----:B------:R0:W2:Y:S01]  /*5180*/  LDG.E.64 R34, desc[UR8][R16.64] ;  /* 0x0000000810227981 */ /* 0x0000a2000c1e1b00 */
[----:B------:R-:W-:-:S04]  /*5190*/  MOV R36, UR6 ;  /* 0x0000000600247c02 */ /* 0x000fc80008000f00 */
        /* <DEDUP_REMOVED lines=11> */
[----:B------:R-:W-:Y:S01]  /*5250*/  IADD3 R52, P0, R22, R8, RZ ;  /* 0x0000000816347210 */ /* 0x000fe20007f1e0ff */
        /* <DEDUP_REMOVED lines=10> */
[----:B------:R-:W-:Y:S02]  /*5300*/  IADD3.X R57, R55, R14, RZ, P0, !PT ;  /* 0x0000000e37397210 */ /* 0x000fe400007fe4ff */
[----:B0-----:R-:W-:Y:S01]  /*5310*/  IADD3 R16, P0, R56, R8, RZ ;  /* 0x0000000838107210 */ /* 0x001fe20007f1e0ff */
[----:B------:R-:W5:Y:S04]  /*5320*/  LDG.E.64 R24, desc[UR8][R36.64+0x30] ;  /* 0x0000300824187981 */ /* 0x000f68000c1e1b00 */
[----:B------:R-:W5:Y:S01]  /*5330*/  LDG.E.64 R22, desc[UR8][R56.64] ;  /* 0x0000000838167981 */ /* 0x000f62000c1e1b00 */
[----:B------:R-:W-:-:S03]  /*5340*/  IADD3.X R17, R57, R14, RZ, P0, !PT ;  /* 0x0000000e39117210 */ /* 0x000fc600007fe4ff */
[----:B------:R-:W5:Y:S04]  /*5350*/  LDG.E.64 R20, desc[UR8][R36.64+0x38] ;  /* 0x0000380824147981 */ /* 0x000f68000c1e1b00 */
[----:B------:R0:W5:Y:S01]  /*5360*/  LDG.E.64 R18, desc[UR8][R16.64] ;  /* 0x0000000810127981 */ /* 0x000162000c1e1b00 */
[----:B------:R-:W-:Y:S01]  /*5370*/  IADD3 R12, P2, R12, -0x8, RZ ;  /* 0xfffffff80c0c7810 */ /* 0x000fe20007f5e0ff */
[----:B------:R-:W-:Y:S01]  /*5380*/  UIADD3 UR4, UP0, UR4, 0x8, URZ ;  /* 0x0000000804047890 */ /* 0x000fe2000ff1e03f */
[----:B------:R-:W-:Y:S02]  /*5390*/  PLOP3.LUT P0, PT, PT, PT, PT, 0x8, 0x0 ;  /* 0x000000000000781c */ /* 0x000fe40003f0e170 */
[----:B------:R-:W-:Y:S02]  /*53a0*/  IADD3.X R0, R0, -0x1, RZ, P2, !PT ;  /* 0xffffffff00007810 */ /* 0x000fe400017fe4ff */
[----:B0-----:R-:W-:Y:S01]  /*53b0*/  IADD3 R16, P1, R16, R8, RZ ;  /* 0x0000000810107210 */ /* 0x001fe20007f3e0ff */
        /* <DEDUP_REMOVED lines=31> */
[----:B------:R-:W-:-:S05]  /*55b0*/  IMAD.WIDE.U32 R10, R18, R20, R22 ;  /* 0x00000014120a7225 */ /* 0x000fca00078e0016 */
[----:B------:R-:W-:Y:S02]  /*55c0*/  IADD3 R11, R11, R15, RZ ;  /* 0x0000000f0b0b7210 */ /* 0x000fe40007ffe0ff */
[----:B------:R-:W-:-:S07]  /*55d0*/  IADD3.X R15, R17, R14, RZ, P1, !PT ;  /* 0x0000000e110f7210 */ /* 0x000fce0000ffe4ff */
.L_x_4891:
[----:B------:R-:W-:-:S04]  /*55e0*/  ISETP.NE.U32.AND P1, PT, R12, RZ, PT ;  /* 0x000000ff0c00720c */ /* 0x000fc80003f25070 */
[----:B------:R-:W-:-:S13]  /*55f0*/  ISETP.NE.OR.EX P0, PT, R0, RZ, P0, P1 ;  /* 0x000000ff0000720c */ /* 0x000fda0000705710 */
[----:B------:R-:W-:Y:S05]  /*5600*/  @!P0 BRA `(.L_x_4887) ;  /* 0x0000000000b08947 */ /* 0x000fea0003800000 */
.L_x_4888:
[----:B------:R-:W-:Y:S01]  /*5610*/  ULEA UR6, UP0, UR4, UR12, 0x3 ;  /* 0x0000000c04067291 */ /* 0x000fe2000f80183f */
[----:B------:R-:W-:Y:S02]  /*5620*/  MOV R17, R15 ;  /* 0x0000000f00117202 */ /* 0x000fe40000000f00 */
[----:B------:R-:W-:Y:S01]  /*5630*/  IADD3 R34, P0, R16, R8, RZ ;  /* 0x0000000810227210 */ /* 0x000fe20007f1e0ff */
[----:B------:R-:W-:Y:S02]  /*5640*/  ULEA.HI.X UR7, UR4, UR13, UR5, 0x3, UP0 ;  /* 0x0000000d04077291 */ /* 0x000fe400080f1c05 */
[----:B------:R-:W-:Y:S01]  /*5650*/  IMAD.U32 R32, RZ, RZ, UR6 ;  /* 0x00000006ff207e24 */ /* 0x000fe2000f8e00ff */
[----:B------:R-:W2:Y:S03]  /*5660*/  LDG.E.64 R16, desc[UR8][R16.64] ;  /* 0x0000000810107981 */ /* 0x000ea6000c1e1b00 */
[----:B------:R-:W-:Y:S01]  /*5670*/  MOV R33, UR7 ;  /* 0x0000000700217c02 */ /* 0x000fe20008000f00 */
[----:B------:R-:W-:-:S04]  /*5680*/  IMAD.X R35, R15, 0x1, R14, P0 ;  /* 0x000000010f237824 */ /* 0x000fc800000e060e */
[----:B------:R-:W2:Y:S01]  /*5690*/  LDG.E.64 R18, desc[UR8][R32.64] ;  /* 0x0000000820127981 */ /* 0x000ea2000c1e1b00 */
[----:B------:R-:W-:-:S03]  /*56a0*/  IADD3 R36, P0, R34, R8, RZ ;  /* 0x0000000822247210 */ /* 0x000fc60007f1e0ff */
[----:B------:R-:W3:Y:S04]  /*56b0*/  LDG.E.64 R20, desc[UR8][R34.64] ;  /* 0x0000000822147981 */ /* 0x000ee8000c1e1b00 */
[----:B------:R-:W3:Y:S01]  /*56c0*/  LDG.E.64 R22, desc[UR8][R32.64+0x8] ;  /* 0x0000080820167981 */ /* 0x000ee2000c1e1b00 */
[----:B------:R-:W-:-:S03]  /*56d0*/  IADD3.X R37, R35, R14, RZ, P0, !PT ;  /* 0x0000000e23257210 */ /* 0x000fc600007fe4ff */
[----:B------:R-:W4:Y:S01]  /*56e0*/  LDG.E.64 R26, desc[UR8][R32.64+0x10] ;  /* 0x00001008201a7981 */ /* 0x000f22000c1e1b00 */
[----:B------:R-:W-:-:S03]  /*56f0*/  IADD3 R38, P0, R36, R8, RZ ;  /* 0x0000000824267210 */ /* 0x000fc60007f1e0ff */
        /* <DEDUP_REMOVED lines=22> */
[----:B-----5:R-:W-:Y:S01]  /*5860*/  IMAD R11, R29, R30, RZ ;  /* 0x0000001e1d0b7224 */ /* 0x020fe200078e02ff */
[----:B------:R-:W-:-:S03]  /*5870*/  IADD3 R16, P1, R38, R8, RZ ;  /* 0x0000000826107210 */ /* 0x000fc60007f3e0ff */
[C---:B------:R-:W-:Y:S02]  /*5880*/  IMAD R15, R28.reuse, R31, R11 ;  /* 0x0000001f1c0f7224 */ /* 0x040fe400078e020b */
[----:B------:R-:W-:-:S04]  /*5890*/  IMAD.WIDE.U32 R10, R28, R30, R24 ;  /* 0x0000001e1c0a7225 */ /* 0x000fc800078e0018 */
[----:B------:R-:W-:Y:S01]  /*58a0*/  IMAD.IADD R11, R11, 0x1, R15 ;  /* 0x000000010b0b7824 */ /* 0x000fe200078e020f */
[----:B------:R-:W-:Y:S01]  /*58b0*/  IADD3.X R15, R39, R14, RZ, P1, !PT ;  /* 0x0000000e270f7210 */ /* 0x000fe20000ffe4ff */
[----:B------:R-:W-:Y:S06]  /*58c0*/  @P0 BRA `(.L_x_4888) ;  /* 0xfffffffc00500947 */ /* 0x000fec000383ffff */
.L_x_4887:
[----:B------:R-:W-:-:S04]  /*58d0*/  ISETP.NE.U32.AND P0, PT, R13, RZ, PT ;  /* 0x000000ff0d00720c */ /* 0x000fc80003f05070 */
[----:B------:R-:W-:-:S13]  /*58e0*/  ISETP.NE.AND.EX P0, PT, RZ, RZ, PT, P0 ;  /* 0x000000ffff00720c */ /* 0x000fda0003f05300 */
        /* <DEDUP_REMOVED lines=16> */
[----:B------:R-:W-:Y:S02]  /*59f0*/  MOV R19, UR4 ;  /* 0x0000000400137c02 */ /* 0x000fe40008000f00 */
        /* <DEDUP_REMOVED lines=29> */
[----:B------:R-:W-:-:S05]  /*5bd0*/  IMAD R13, R6, R9, R13 ;  /* 0x00000009060d7224 */ /* 0x000fca00078e020d */
[----:B------:R-:W-:Y:S01]  /*5be0*/  IADD3 R11, R11, R13, RZ ;  /* 0x0000000d0b0b7210 */ /* 0x000fe20007ffe0ff */
[----:B------:R-:W-:Y:S06]  /*5bf0*/  BRA `(.L_x_4886) ;  /* 0x00000000000c7947 */ /* 0x000fec0003800000 */
.L_x_4885:
[----:B-----5:R-:W-:-:S04]  /*5c00*/  LEA R10, P0, R2, UR6, 0x3 ;  /* 0x00000006020a7c11 */ /* 0x020fc8000f8018ff */
[----:B------:R-:W-:-:S06]  /*5c10*/  LEA.HI.X R11, R2, UR7, R3, 0x3, P0 ;  /* 0x00000007020b7c11 */ /* 0x000fcc00080f1c03 */
[----:B------:R-:W5:Y:S03]  /*5c20*/  LDG.E.64 R10, desc[UR8][R10.64] ;  /* 0x000000080a0a7981 */ /* 0x000f66000c1e1b00 */
.L_x_4886:
[----:B0-----:R-:W0:Y:S01]  /*5c30*/  LDC.64 R6, c[0x0][0x458] ;  /* 0x00011600ff067b82 */ /* 0x001e220000000a00 */
[----:B------:R-:W-:Y:S01]  /*5c40*/  ULDC.64 UR4, c[0x0][0x450] ;  /* 0x0001140000047ab9 */ /* 0x000fe20000000a00 */
[----:B-----5:R-:W-:Y:S01]  /*5c50*/  SHF.L.U64.HI R26, R2, 0x3, R3 ;  /* 0x00000003021a7819 */ /* 0x020fe20000010203 */
[----:B------:R-:W-:Y:S01]  /*5c60*/  IMAD.U32 R22, RZ, RZ, UR5 ;  /* 0x00000005ff167e24 */ /* 0x000fe2000f8e00ff */
[----:B------:R-:W-:Y:S01]  /*5c70*/  MOV R23, UR4 ;  /* 0x0000000400177c02 */ /* 0x000fe20008000f00 */
[----:B------:R-:W-:Y:S01]  /*5c80*/  IMAD.U32 R16, RZ, RZ, UR4 ;  /* 0x00000004ff107e24 */ /* 0x000fe2000f8e00ff */
[----:B------:R-:W-:Y:S02]  /*5c90*/  MOV R20, UR4 ;  /* 0x0000000400147c02 */ /* 0x000fe40008000f00 */
[----:B------:R-:W-:Y:S02]  /*5ca0*/  MOV R21, UR5 ;  /* 0x0000000500157c02 */ /* 0x000fe40008000f00 */
[----:B------:R-:W-:-:S02]  /*5cb0*/  MOV R17, UR5 ;  /* 0x0000000500117c02 */ /* 0x000fc40008000f00 */
[----:B------:R-:W-:Y:S01]  /*5cc0*/  SHF.L.U32 R0, R2, 0x3, RZ ;  /* 0x0000000302007819 */ /* 0x000fe200000006ff */
        /* <DEDUP_REMOVED lines=11> */
[----:B------:R-:W-:Y:S01]  /*5d80*/  IMAD.MOV.U32 R15, RZ, RZ, R19 ;  /* 0x000000ffff0f7224 */ /* 0x000fe200078e0013 */
[----:B------:R-:W-:Y:S02]  /*5d90*/  MOV R17, UR5 ;  /* 0x0000000500117c02 */ /* 0x000fe40008000f00 */
[----:B------:R-:W-:-:S07]  /*5da0*/  MOV R14, R18 ;  /* 0x00000012000e7202 */ /* 0x000fce0000000f00 */
.L_x_4893:
        /* <DEDUP_REMOVED lines=9> */
[----:B------:R-:W-:Y:S02]  /*5e40*/  @!P1 LOP3.LUT R2, RZ, R8, RZ, 0x33, !PT ;  /* 0x00000008ff029212 */ /* 0x000fe400078e33ff */
[----:B------:R-:W-:Y:S02]  /*5e50*/  @!P1 LOP3.LUT R3, RZ, R9, RZ, 0x33, !PT ;  /* 0x00000009ff039212 */ /* 0x000fe400078e33ff */
[----:B------:R-:W-:Y:S02]  /*5e60*/  @!P1 IADD3 R8, P2, R15, R2, RZ ;  /* 0x000000020f089210 */ /* 0x000fe40007f5e0ff */
[----:B------:R-:W-:Y:S02]  /*5e70*/  @!P1 IADD3 R12, P3, R6, 0x8, RZ ;  /* 0x00000008060c9810 */ /* 0x000fe40007f7e0ff */
[----:B------:R-:W-:Y:S01]  /*5e80*/  @!P1 IADD3.X R9, R14, R3, RZ, P2, !PT ;  /* 0x000000030e099210 */ /* 0x000fe200017fe4ff */
[----:B------:R-:W-:Y:S01]  /*5e90*/  IMAD.MOV.U32 R15, RZ, RZ, R8 ;  /* 0x000000ffff0f7224 */ /* 0x000fe200078e0008 */
[----:B------:R-:W-:-:S02]  /*5ea0*/  ISETP.GT.U32.AND P2, PT, R8, RZ, PT ;  /* 0x000000ff0800720c */ /* 0x000fc40003f44070 */
[----:B------:R-:W-:Y:S02]  /*5eb0*/  @!P1 IADD3 R16, P4, P5, R16, 0x8, R25 ;  /* 0x0000000810109810 */ /* 0x000fe40007d9e019 */
[----:B------:R-:W-:Y:S02]  /*5ec0*/  ISETP.GT.AND.EX P2, PT, R9, RZ, PT, P2 ;  /* 0x000000ff0900720c */ /* 0x000fe40003f44320 */
[----:B------:R-:W-:Y:S02]  /*5ed0*/  @!P1 IADD3.X R13, RZ, R7, RZ, P3, !PT ;  /* 0x00000007ff0d9210 */ /* 0x000fe40001ffe4ff */
[----:B------:R-:W-:Y:S02]  /*5ee0*/  @!P1 IADD3.X R17, R17, RZ, R24, P4, P5 ;  /* 0x000000ff11119210 */ /* 0x000fe400027ea418 */
[----:B------:R-:W-:-:S07]  /*5ef0*/  MOV R14, R9 ;  /* 0x00000009000e7202 */ /* 0x000fce0000000f00 */
[----:B------:R-:W-:Y:S05]  /*5f00*/  @P2 BRA `(.L_x_4893) ;  /* 0xfffffffc00a82947 */ /* 0x000fea000383ffff */
[----:B------:R-:W-:Y:S05]  /*5f10*/  BSYNC B0 ;  /* 0x0000000000007941 */ /* 0x000fea0003800000 */
.L_x_4892:
[----:B------:R-:W-:Y:S05]  /*5f20*/  @!P0 BRA `(.L_x_4894) ;  /* 0x0000000000608947 */ /* 0x000fea0003800000 */
[----:B------:R-:W-:Y:S01]  /*5f30*/  BSSY B0, `(.L_x_4894) ;  /* 0x0000017000007945 */ /* 0x000fe20003800000 */
.L_x_4895:
        /* <DEDUP_REMOVED lines=13> */
[----:B------:R-:W-:Y:S01]  /*6010*/  @P0 IADD3.X R9, R18, R3, RZ, P1, !PT ;  /* 0x0000000312090210 */ /* 0x000fe20000ffe4ff */
[----:B------:R-:W-:Y:S01]  /*6020*/  IMAD.MOV.U32 R19, RZ, RZ, R8 ;  /* 0x000000ffff137224 */ /* 0x000fe200078e0008 */
[----:B------:R-:W-:-:S02]  /*6030*/  ISETP.GT.U32.AND P1, PT, R8, RZ, PT ;  /* 0x000000ff0800720c */ /* 0x000fc40003f24070 */
[----:B------:R-:W-:Y:S02]  /*6040*/  @P0 IADD3 R23, P3, P4, R23, 0x8, R13 ;  /* 0x0000000817170810 */ /* 0x000fe40007c7e00d */
[----:B------:R-:W-:Y:S02]  /*6050*/  ISETP.GT.AND.EX P1, PT, R9, RZ, PT, P1 ;  /* 0x000000ff0900720c */ /* 0x000fe40003f24310 */
[----:B------:R-:W-:Y:S02]  /*6060*/  @P0 IADD3.X R21, RZ, R7, RZ, P2, !PT ;  /* 0x00000007ff150210 */ /* 0x000fe400017fe4ff */
[----:B------:R-:W-:Y:S02]  /*6070*/  @P0 IADD3.X R22, R22, RZ, R12, P3, P4 ;  /* 0x000000ff16160210 */ /* 0x000fe40001fe840c */
[----:B------:R-:W-:-:S07]  /*6080*/  MOV R18, R9 ;  /* 0x0000000900127202 */ /* 0x000fce0000000f00 */
[----:B------:R-:W-:Y:S05]  /*6090*/  @P1 BRA `(.L_x_4895) ;  /* 0xfffffffc00a81947 */ /* 0x000fea000383ffff */
[----:B------:R-:W-:Y:S05]  /*60a0*/  BSYNC B0 ;  /* 0x0000000000007941 */ /* 0x000fea0003800000 */
.L_x_4894:
[----:B------:R-:W-:Y:S01]  /*60b0*/  ULDC.64 UR6, c[0x0][0x450] ;  /* 0x0001140000067ab9 */ /* 0x000fe20000000a00 */
[----:B------:R-:W-:Y:S01]  /*60c0*/  IADD3 R2, P0, R23, -R16, RZ ;  /* 0x8000001017027210 */ /* 0x000fe20007f1e0ff */
[----:B------:R-:W-:Y:S01]  /*60d0*/  ULDC.64 UR4, c[0x0][0x460] ;  /* 0x0001180000047ab9 */ /* 0x000fe20000000a00 */
[----:B------:R-:W-:Y:S01]  /*60e0*/  IADD3 R8, P1, R16, -UR6, RZ ;  /* 0x8000000610087c10 */ /* 0x000fe2000ff3e0ff */
[----:B------:R-:W-:Y:S01]  /*60f0*/  ULDC.64 UR10, c[0x0][0x468] ;  /* 0x00011a00000a7ab9 */ /* 0x000fe20000000a00 */
[----:B------:R-:W-:Y:S02]  /*6100*/  IADD3.X R3, R22, ~R17, RZ, P0, !PT ;  /* 0x8000001116037210 */ /* 0x000fe400007fe4ff */
[C---:B------:R-:W-:Y:S02]  /*6110*/  IADD3 R6, P0, R0.reuse, UR4, RZ ;  /* 0x0000000400067c10 */ /* 0x040fe4000ff1e0ff */
[----:B------:R-:W-:Y:S02]  /*6120*/  IADD3.X R9, R17, ~UR7, RZ, P1, !PT ;  /* 0x8000000711097c10 */ /* 0x000fe40008ffe4ff */
[----:B------:R-:W-:-:S02]  /*6130*/  IADD3 R10, P2, R0, UR10, RZ ;  /* 0x0000000a000a7c10 */ /* 0x000fc4000ff5e0ff */
[--C-:B------:R-:W-:Y:S02]  /*6140*/  SHF.R.S64 R2, R2, 0x3, R3.reuse ;  /* 0x0000000302027819 */ /* 0x100fe40000001003 */
[----:B------:R-:W-:Y:S02]  /*6150*/  SHF.R.S32.HI R3, RZ, 0x3, R3 ;  /* 0x00000003ff037819 */ /* 0x000fe40000011403 */
[----:B------:R-:W-:Y:S02]  /*6160*/  IADD3.X R7, R26, UR5, RZ, P0, !PT ;  /* 0x000000051a077c10 */ /* 0x000fe400087fe4ff */
[--C-:B------:R-:W-:Y:S02]  /*6170*/  SHF.R.S64 R8, R8, 0x3, R9.reuse ;  /* 0x0000000308087819 */ /* 0x100fe40000001009 */
[----:B------:R-:W-:Y:S01]  /*6180*/  IADD3.X R11, R26, UR11, RZ, P2, !PT ;  /* 0x0000000b1a0b7c10 */ /* 0x000fe200097fe4ff */
[----:B------:R-:W-:Y:S01]  /*6190*/  STG.E.64 desc[UR8][R6.64], R2 ;  /* 0x0000000206007986 */ /* 0x000fe2000c101b08 */
[----:B------:R-:W-:-:S05]  /*61a0*/  SHF.R.S32.HI R9, RZ, 0x3, R9 ;  /* 0x00000003ff097819 */ /* 0x000fca0000011409 */
[----:B------:R-:W-:Y:S04]  /*61b0*/  STG.E.64 desc[UR8][R10.64], R8 ;  /* 0x000000080a007986 */ /* 0x000fe8000c101b08 */
[----:B------:R-:W-:Y:S01]  /*61c0*/  STG.E.64 desc[UR8][R4.64], RZ ;  /* 0x000000ff04007986 */ /* 0x000fe2000c101b08 */
[----:B------:R-:W-:Y:S05]  /*61d0*/  EXIT ;  /* 0x000000000000794d */ /* 0x000fea0003800000 */
.L_x_4896:
        /* <DEDUP_REMOVED lines=10> */
.L_x_18566:


//--------------------- .text._ZN2at6native27unrolled_elementwise_kernelIZZNS0_73_GLOBAL__N__c8866d80_35_SparseBinaryOpIntersectionKernel_cu_f5210f67_363642_sparse_binary_op_intersection_kernel_implINS2_18CUDAKernelLauncherENS2_36CUDAValueSelectionIntersectionKernelINS2_9LhsProjOpEEElLl0EEEvRNS_6TensorERKS8_SB_RKSt6vectorIlSaIlEERKSt8optionalIS8_ESK_bbENKUlvE3_clEvEUllE_St5arrayIPcLm2EELi4E23TrivialOffsetCalculatorILi1EjESR_NS0_6memory15LoadWithoutCastENSS_16StoreWithoutCastEEEviT_T0_T2_T3_T4_T5_ --------------------------
	.section	.text._ZN2at6native27unrolled_elementwise_kernelIZZNS0_73_GLOBAL__N__c8866d80_35_SparseBinaryOpIntersectionKernel_cu_f5210f67_363642_sparse_binary_op_intersection_kernel_implINS2_18CUDAKernelLauncherENS2_36CUDAValueSelectionIntersectionKernelINS2_9LhsProjOpEEElLl0EEEvRNS_6TensorERKS8_SB_RKSt6vectorIlSaIlEERKSt8optionalIS8_ESK_bbENKUlvE3_clEvEUllE_St5arrayIPcLm2EELi4E23TrivialOffsetCalculatorILi1EjESR_NS0_6memory15LoadWithoutCastENSS_16StoreWithoutCastEEEviT_T0_T2_T3_T4_T5_,"ax",@progbits
	.align	128
        .global         _ZN2at6native27unrolled_elementwise_kernelIZZNS0_73_GLOBAL__N__c8866d80_35_SparseBinaryOpIntersectionKernel_cu_f5210f67_363642_sparse_binary_op_intersection_kernel_implINS2_18CUDAKernelLauncherENS2_36CUDAValueSelectionIntersectionKernelINS2_9LhsProjOpEEElLl0EEEvRNS_6TensorERKS8_SB_RKSt6vectorIlSaIlEERKSt8optionalIS8_ESK_bbENKUlvE3_clEvEUllE_St5arrayIPcLm2EELi4E23TrivialOffsetCalculatorILi1EjESR_NS0_6memory15LoadWithoutCastENSS_16StoreWithoutCastEEEviT_T0_T2_T3_T4_T5_
        .type           _ZN2at6native27unrolled_elementwise_kernelIZZNS0_73_GLOBAL__N__c8866d80_35_SparseBinaryOpIntersectionKernel_cu_f5210f67_363642_sparse_binary_op_intersection_kernel_implINS2_18CUDAKernelLauncherENS2_36CUDAValueSelectionIntersectionKernelINS2_9LhsProjOpEEElLl0EEEvRNS_6TensorERKS8_SB_RKSt6vectorIlSaIlEERKSt8optionalIS8_ESK_bbENKUlvE3_clEvEUllE_St5arrayIPcLm2EELi4E23TrivialOffsetCalculatorILi1EjESR_NS0_6memory15LoadWithoutCastENSS_16StoreWithoutCastEEEviT_T0_T2_T3_T4_T5_,@function
        .size           _ZN2at6native27unrolled_elementwise_kernelIZZNS0_73_GLOBAL__N__c8866d80_35_SparseBinaryOpIntersectionKernel_cu_f5210f67_363642_sparse_binary_op_intersection_kernel_implINS2_18CUDAKernelLauncherENS2_36CUDAValueSelectionIntersectionKernelINS2_9LhsProjOpEEElLl0EEEvRNS_6TensorERKS8_SB_RKSt6vectorIlSaIlEERKSt8optionalIS8_ESK_bbENKUlvE3_clEvEUllE_St5arrayIPcLm2EELi4E23TrivialOffsetCalculatorILi1EjESR_NS0_6memory15LoadWithoutCastENSS_16StoreWithoutCastEEEviT_T0_T2_T3_T4_T5_,(.L_x_18567 - _ZN2at6native27unrolled_elementwise_kernelIZZNS0_73_GLOBAL__N__c8866d80_35_SparseBinaryOpIntersectionKernel_cu_f5210f67_363642_sparse_binary_op_intersection_kernel_implINS2_18CUDAKernelLauncherENS2_36CUDAValueSelectionIntersectionKernelINS2_9LhsProjOpEEElLl0EEEvRNS_6TensorERKS8_SB_RKSt6vectorIlSaIlEERKSt8optionalIS8_ESK_bbENKUlvE3_clEvEUllE_St5arrayIPcLm2EELi4E23TrivialOffsetCalculatorILi1EjESR_NS0_6memory15LoadWithoutCastENSS_16StoreWithoutCastEEEviT_T0_T2_T3_T4_T5_)
        .other          _ZN2at6native27unrolled_elementwise_kernelIZZNS0_73_GLOBAL__N__c8866d80_35_SparseBinaryOpIntersectionKernel_cu_f5210f67_363642_sparse_binary_op_intersection_kernel_implINS2_18CUDAKernelLauncherENS2_36CUDAValueSelectionIntersectionKernelINS2_9LhsProjOpEEElLl0EEEvRNS_6TensorERKS8_SB_RKSt6vectorIlSaIlEERKSt8optionalIS8_ESK_bbENKUlvE3_clEvEUllE_St5arrayIPcLm2EELi4E23TrivialOffsetCalculatorILi1EjESR_NS0_6memory15LoadWithoutCastENSS_16StoreWithoutCastEEEviT_T0_T2_T3_T4_T5_,@"STO_CUDA_ENTRY STV_DEFAULT"
_ZN2at6native27unrolled_elementwise_kernelIZZNS0_73_GLOBAL__N__c8866d80_35_SparseBinaryOpIntersectionKernel_cu_f5210f67_363642_sparse_binary_op_intersection_kernel_implINS2_18CUDAKernelLauncherENS2_36CUDAValueSelectionIntersectionKernelINS2_9LhsProjOpEEElLl0EEEvRNS_6TensorERKS8_SB_RKSt6vectorIlSaIlEERKSt8optionalIS8_ESK_bbENKUlvE3_clEvEUllE_St5arrayIPcLm2EELi4E23TrivialOffsetCalculatorILi1EjESR_NS0_6memory15LoadWithoutCastENSS_16StoreWithoutCastEEEviT_T0_T2_T3_T4_T5_:
.text._ZN2at6native27unrolled_elementwise_kernelIZZNS0_73_GLOBAL__N__c8866d80_35_SparseBinaryOpIntersectionKernel_cu_f5210f67_363642_sparse_binary_op_intersection_kernel_implINS2_18CUDAKernelLauncherENS2_36CUDAValueSelectionIntersectionKernelINS2_9LhsProjOpEEElLl0EEEvRNS_6TensorERKS8_SB_RKSt6vectorIlSaIlEERKSt8optionalIS8_ESK_bbENKUlvE3_clEvEUllE_St5arrayIPcLm2EELi4E23TrivialOffsetCalculatorILi1EjESR_NS0_6memory15LoadWithoutCastENSS_16StoreWithoutCastEEEviT_T0_T2_T3_T4_T5_:
[----:B------:R-:W-:Y:S01]  /*0000*/  LDC R1, c[0x0][0x28] ;  /* 0x00000a00ff017b82 */ /* 0x000fe20000000800 */
[----:B------:R-:W0:Y:S07]  /*0010*/  S2R R0, SR_TID.X ;  /* 0x0000000000007919 */ /* 0x000e2e0000002100 */
[----:B------:R-:W1:Y:S01]  /*0020*/  S2UR UR14, SR_CTAID.X ;  /* 0x00000000000e79c3 */ /* 0x000e620000002500 */
[----:B------:R-:W-:Y:S01]  /*0030*/  ULDC UR4, c[0x0][0x210] ;  /* 0x0000840000047ab9 */ /* 0x000fe20000000800 */
[----:B------:R-:W-:Y:S01]  /*0040*/  ULDC.64 UR10, c[0x0][0x208] ;  /* 0x00008200000a7ab9 */ /* 0x000fe20000000a00 */
[----:B------:R-:W-:Y:S01]  /*0050*/  ULDC.64 UR12, c[0x0][0x218] ;  /* 0x00008600000c7ab9 */ /* 0x000fe20000000a00 */
[----:B------:R-:W-:Y:S01]  /*0060*/  ULDC.64 UR8, c[0x0][0x250] ;  /* 0x0000940000087ab9 */ /* 0x000fe20000000a00 */
[----:B-1----:R-:W-:-:S02]  /*0070*/  UIMAD UR4, UR14, -0x200, UR4 ;  /* 0xfffffe000e0478a4 */ /* 0x002fc4000f8e0204 */
[----:B------:R-:W-:Y:S02]  /*0080*/  IMAD.U32 R9, RZ, RZ, UR14 ;  /* 0x0000000eff097e24 */ /* 0x000fe4000f8e00ff */
[----:B------:R-:W-:Y:S02]  /*0090*/  IMAD.U32 R17, RZ, RZ, UR14 ;  /* 0x0000000eff117e24 */ /* 0x000fe4000f8e00ff */
[----:B------:R-:W-:Y:S01]  /*00a0*/  IMAD.U32 R7, RZ, RZ, UR14 ;  /* 0x0000000eff077e24 */ /* 0x000fe2000f8e00ff */
[----:B0-----:R-:W-:Y:S01]  /*00b0*/  ISETP.GE.AND P1, PT, R0, UR4, PT ;  /* 0x0000000400007c0c */ /* 0x001fe2000bf26270 */
[----:B------:R-:W-:Y:S02]  /*00c0*/  IMAD.MOV.U32 R6, RZ, RZ, R0 ;  /* 0x000000ffff067224 */ /* 0x000fe400078e0000 */
[----:B------:R-:W-:-:S10]  /*00d0*/  IMAD.U32 R11, RZ, RZ, UR14 ;  /* 0x0000000eff0b7e24 */ /* 0x000fd4000f8e00ff */
[----:B------:R-:W-:Y:S01]  /*00e0*/  @!P1 VIADD R6, R0, 0x80 ;  /* 0x0000008000069836 */ /* 0x000fe20000000000 */
[----:B------:R-:W0:Y:S01]  /*00f0*/  @!P1 LDC.64 R2, c[0x0][0x278] ;  /* 0x00009e00ff029b82 */ /* 0x000e220000000a00 */
[----:B------:R-:W-:-:S03]  /*0100*/  @!P1 IMAD R7, R7, 0x200, R0 ;  /* 0x0000020007079824 */ /* 0x000fc600078e0200 */
[----:B------:R-:W-:-:S13]  /*0110*/  ISETP.GE.AND P0, PT, R6, UR4, PT ;  /* 0x0000000406007c0c */ /* 0x000fda000bf06270 */
[----:B------:R-:W-:Y:S01]  /*0120*/  @!P0 IMAD R9, R9, 0x200, R6 ;  /* 0x0000020009098824 */ /* 0x000fe200078e0206 */
[----:B------:R-:W1:Y:S01]  /*0130*/  @!P0 LDC.64 R12, c[0x0][0x278] ;  /* 0x00009e00ff0c8b82 */ /* 0x000e620000000a00 */
[----:B------:R-:W-:-:S05]  /*0140*/  @!P0 VIADD R6, R6, 0x80 ;  /* 0x0000008006068836 */ /* 0x000fca0000000000 */
[----:B------:R-:W-:Y:S01]  /*0150*/  ISETP.GE.AND P3, PT, R6, UR4, PT ;  /* 0x0000000406007c0c */ /* 0x000fe2000bf66270 */
[----:B0-----:R-:W-:-:S12]  /*0160*/  @!P1 IMAD.WIDE.U32 R2, R7, 0x8, R2 ;  /* 0x0000000807029825 */ /* 0x001fd800078e0002 */
[----:B------:R-:W-:Y:S01]  /*0170*/  @!P3 IMAD R17, R17, 0x200, R6 ;  /* 0x000002001111b824 */ /* 0x000fe200078e0206 */
[----:B------:R-:W0:Y:S01]  /*0180*/  @!P3 LDC.64 R4, c[0x0][0x278] ;  /* 0x00009e00ff04bb82 */ /* 0x000e220000000a00 */
[----:B------:R-:W-:Y:S02]  /*0190*/  @!P3 VIADD R6, R6, 0x80 ;  /* 0x000000800606b836 */ /* 0x000fe40000000000 */
[----:B-1----:R-:W-:Y:S01]  /*01a0*/  @!P0 IMAD.WIDE.U32 R12, R9, 0x8, R12 ;  /* 0x00000008090c8825 */ /* 0x002fe200078e000c */
[----:B------:R-:W-:Y:S02]  /*01b0*/  CS2R R8, SRZ ;  /* 0x0000000000087805 */ /* 0x000fe4000001ff00 */
[----:B------:R-:W-:-:S04]  /*01c0*/  ISETP.GE.AND P2, PT, R6, UR4, PT ;  /* 0x0000000406007c0c */ /* 0x000fc8000bf46270 */
[----:B------:R-:W5:Y:S09]  /*01d0*/  @!P0 LDG.E.64 R8, desc[UR10][R12.64] ;  /* 0x0000000a0c088981 */ /* 0x000f72000c1e1b00 */
[----:B------:R-:W1:Y:S01]  /*01e0*/  @!P2 LDC.64 R14, c[0x0][0x278] ;  /* 0x00009e00ff0eab82 */ /* 0x000e620000000a00 */
[----:B------:R-:W-:Y:S01]  /*01f0*/  @!P2 IMAD R11, R11, 0x200, R6 ;  /* 0x000002000b0ba824 */ /* 0x000fe200078e0206 */
[----:B------:R-:W-:Y:S01]  /*0200*/  CS2R R6, SRZ ;  /* 0x0000000000067805 */ /* 0x000fe2000001ff00 */
[----:B0-----:R-:W-:Y:S01]  /*0210*/  @!P3 IMAD.WIDE.U32 R16, R17, 0x8, R4 ;  /* 0x000000081110b825 */ /* 0x001fe200078e0004 */
[----:B------:R-:W-:-:S06]  /*0220*/  CS2R R4, SRZ ;  /* 0x0000000000047805 */ /* 0x000fcc000001ff00 */
[----:B------:R-:W5:Y:S01]  /*0230*/  @!P3 LDG.E.64 R4, desc[UR10][R16.64] ;  /* 0x0000000a1004b981 */ /* 0x000f62000c1e1b00 */
[----:B-1----:R-:W-:Y:S01]  /*0240*/  @!P2 IMAD.WIDE.U32 R14, R11, 0x8, R14 ;  /* 0x000000080b0ea825 */ /* 0x002fe200078e000e */
[----:B------:R-:W-:Y:S01]  /*0250*/  ISETP.NE.U32.AND P0, PT, RZ, UR12, PT ;  /* 0x0000000cff007c0c */ /* 0x000fe2000bf05070 */
[----:B------:R-:W-:Y:S01]  /*0260*/  USHF.L.U64.HI UR6, UR8, 0x3, UR9 ;  /* 0x0000000308067899 */ /* 0x000fe20008010209 */
[----:B------:R-:W-:Y:S02]  /*0270*/  CS2R R10, SRZ ;  /* 0x00000000000a7805 */ /* 0x000fe4000001ff00 */
[----:B------:R-:W5:Y:S01]  /*0280*/  @!P2 LDG.E.64 R6, desc[UR10][R14.64] ;  /* 0x0000000a0e06a981 */ /* 0x000f62000c1e1b00 */
[----:B------:R-:W-:Y:S01]  /*0290*/  ISETP.NE.AND.EX P0, PT, RZ, UR13, PT, P0 ;  /* 0x0000000dff007c0c */ /* 0x000fe2000bf05300 */
[----:B------:R-:W-:Y:S02]  /*02a0*/  USHF.L.U32 UR5, UR8, 0x3, URZ ;  /* 0x0000000308057899 */ /* 0x000fe4000800063f */
[----:B------:R-:W-:Y:S01]  /*02b0*/  USHF.R.S32.HI UR8, URZ, 0x3, UR6 ;  /* 0x000000033f087899 */ /* 0x000fe20008011406 */
[----:B------:R0:W5:Y:S01]  /*02c0*/  @!P1 LDG.E.64 R10, desc[UR10][R2.64] ;  /* 0x0000000a020a9981 */ /* 0x000162000c1e1b00 */
[----:B------:R-:W-:Y:S01]  /*02d0*/  USHF.R.S64 UR7, UR5, 0x3, UR6 ;  /* 0x0000000305077899 */ /* 0x000fe20008001006 */
[----:B------:R-:W-:Y:S03]  /*02e0*/  BSSY B0, `(.L_x_4897) ;  /* 0x000091b000007945 */ /* 0x000fe60003800000 */
[----:B0-----:R-:W-:Y:S01]  /*02f0*/  IMAD.U32 R2, RZ, RZ, UR8 ;  /* 0x00000008ff027e24 */ /* 0x001fe2000f8e00ff */
[----:B------:R-:W-:Y:S01]  /*0300*/  ULDC.64 UR8, c[0x0][0x248] ;  /* 0x0000920000087ab9 */ /* 0x000fe20000000a00 */
[----:B------:R-:W-:-:S02]  /*0310*/  IMAD.U32 R3, RZ, RZ, UR7 ;  /* 0x00000007ff037e24 */ /* 0x000fc4000f8e00ff */
[----:B------:R-:W-:Y:S05]  /*0320*/  @!P0 BRA `(.L_x_4898) ;  /* 0x0000001c00008947 */ /* 0x000fea0003800000 */
[----:B------:R-:W-:Y:S01]  /*0330*/  IMAD.U32 R12, RZ, RZ, UR6 ;  /* 0x00000006ff0c7e24 */ /* 0x000fe2000f8e00ff */
[----:B------:R-:W-:Y:S01]  /*0340*/  ISETP.LT.U32.AND P0, PT, RZ, UR5, PT ;  /* 0x00000005ff007c0c */ /* 0x000fe2000bf01070 */
[----:B------:R-:W-:-:S03]  /*0350*/  IMAD.U32 R13, RZ, RZ, UR8 ;  /* 0x00000008ff0d7e24 */ /* 0x000fc6000f8e00ff */
[----:B------:R-:W-:Y:S01]  /*0360*/  ISETP.GT.AND.EX P0, PT, R12, RZ, PT, P0 ;  /* 0x000000ff0c00720c */ /* 0x000fe20003f04300 */
[----:B------:R-:W-:-:S12]  /*0370*/  IMAD.U32 R12, RZ, RZ, UR9 ;  /* 0x00000009ff0c7e24 */ /* 0x000fd8000f8e00ff */
[----:B------:R-:W-:Y:S05]  /*0380*/  @P0 BRA `(.L_x_4899) ;  /* 0x0000000000e40947 */ /* 0x000fea0003800000 */
[C---:B------:R-:W-:Y:S01]  /*0390*/  VIADD R2, R0.reuse, 0x100 ;  /* 0x0000010000027836 */ /* 0x040fe20000000000 */
[----:B------:R-:W-:Y:S01]  /*03a0*/  BSSY B1, `(.L_x_4900) ;  /* 0x0000011000017945 */ /* 0x000fe20003800000 */
[C---:B------:R-:W-:Y:S02]  /*03b0*/  VIADD R3, R0.reuse, 0x180 ;  /* 0x0000018000037836 */ /* 0x040fe40000000000 */
[----:B------:R-:W-:Y:S01]  /*03c0*/  VIADD R0, R0, 0x80 ;  /* 0x0000008000007836 */ /* 0x000fe20000000000 */
[----:B------:R-:W-:Y:S02]  /*03d0*/  ISETP.GE.AND P0, PT, R2, UR4, PT ;  /* 0x0000000402007c0c */ /* 0x000fe4000bf06270 */
[----:B------:R-:W-:Y:S02]  /*03e0*/  ISETP.GE.AND P2, PT, R3, UR4, PT ;  /* 0x0000000403007c0c */ /* 0x000fe4000bf46270 */
[----:B------:R-:W-:Y:S01]  /*03f0*/  ISETP.GE.AND P3, PT, R0, UR4, PT ;  /* 0x0000000400007c0c */ /* 0x000fe2000bf66270 */
[----:B------:R-:W-:-:S12]  /*0400*/  @P1 BRA `(.L_x_4901) ;  /* 0x0000000000281947 */ /* 0x000fd80003800000 */
[C---:B-----5:R-:W-:Y:S01]  /*0410*/  IMAD.SHL.U32 R2, R10.reuse, 0x8, RZ ;  /* 0x000000080a027824 */ /* 0x060fe200078e00ff */
        /* <DEDUP_REMOVED lines=9> */
.L_x_4901:
[----:B------:R-:W-:Y:S05]  /*04b0*/  BSYNC B1 ;  /* 0x0000000000017941 */ /* 0x000fea0003800000 */
.L_x_4900:
        /* <DEDUP_REMOVED lines=12> */
.L_x_4903:
[----:B------:R-:W-:Y:S05]  /*0580*/  BSYNC B1 ;  /* 0x0000000000017941 */ /* 0x000fea0003800000 */
.L_x_4902:
        /* <DEDUP_REMOVED lines=12> */
.L_x_4905:
[----:B------:R-:W-:Y:S05]  /*0650*/  BSYNC B1 ;  /* 0x0000000000017941 */ /* 0x000fea0003800000 */
.L_x_4904:
        /* <DEDUP_REMOVED lines=12> */
.L_x_4899:
[----:B------:R-:W-:Y:S04]  /*0720*/  BSSY B1, `(.L_x_4907) ;  /* 0x000005d000017945 */ /* 0x000fe80003800000 */
[----:B------:R-:W-:Y:S05]  /*0730*/  @P1 BRA `(.L_x_4908) ;  /* 0x00000004006c1947 */ /* 0x000fea0003800000 */
[C---:B-----5:R-:W-:Y:S01]  /*0740*/  IMAD.SHL.U32 R14, R10.reuse, 0x8, RZ ;  /* 0x000000080a0e7824 */ /* 0x060fe200078e00ff */
[----:B------:R-:W-:-:S04]  /*0750*/  SHF.L.U64.HI R0, R10, 0x3, R11 ;  /* 0x000000030a007819 */ /* 0x000fc8000001020b */
[----:B------:R-:W-:-:S04]  /*0760*/  IADD3 R10, P0, R14, UR12, RZ ;  /* 0x0000000c0e0a7c10 */ /* 0x000fc8000ff1e0ff */
[----:B------:R-:W-:-:S06]  /*0770*/  IADD3.X R11, R0, UR13, RZ, P0, !PT ;  /* 0x0000000d000b7c10 */ /* 0x000fcc00087fe4ff */
[----:B------:R-:W5:Y:S01]  /*0780*/  LDG.E.64 R10, desc[UR10][R10.64] ;  /* 0x0000000a0a0a7981 */ /* 0x000f62000c1e1b00 */
[----:B------:R-:W-:Y:S01]  /*0790*/  BSSY B2, `(.L_x_4909) ;  /* 0x0000021000027945 */ /* 0x000fe20003800000 */
[----:B------:R-:W-:Y:S02]  /*07a0*/  IMAD.MOV.U32 R30, RZ, RZ, R3 ;  /* 0x000000ffff1e7224 */ /* 0x000fe400078e0003 */
[----:B------:R-:W-:Y:S02]  /*07b0*/  IMAD.MOV.U32 R29, RZ, RZ, R2 ;  /* 0x000000ffff1d7224 */ /* 0x000fe400078e0002 */
[----:B------:R-:W-:Y:S02]  /*07c0*/  IMAD.U32 R27, RZ, RZ, UR8 ;  /* 0x00000008ff1b7e24 */ /* 0x000fe4000f8e00ff */
[----:B------:R-:W-:Y:S02]  /*07d0*/  IMAD.U32 R28, RZ, RZ, UR9 ;  /* 0x00000009ff1c7e24 */ /* 0x000fe4000f8e00ff */
[----:B------:R-:W-:-:S02]  /*07e0*/  IMAD.U32 R20, RZ, RZ, UR8 ;  /* 0x00000008ff147e24 */ /* 0x000fc4000f8e00ff */
[----:B------:R-:W-:-:S07]  /*07f0*/  IMAD.U32 R15, RZ, RZ, UR9 ;  /* 0x00000009ff0f7e24 */ /* 0x000fce000f8e00ff */
.L_x_4910:
        /* <DEDUP_REMOVED lines=27> */
.L_x_4909:
        /* <DEDUP_REMOVED lines=8> */
.L_x_4912:
        /* <DEDUP_REMOVED lines=8> */
[----:B--2---:R-:W-:Y:S02]  /*0ab0*/  ISETP.GE.U32.AND P0, PT, R10, R18, PT ;  /* 0x000000120a00720c */ /* 0x004fe40003f06070 */
[----:B------:R-:W-:Y:S02]  /*0ac0*/  IADD3 R18, P2, R30, R25, RZ ;  /* 0x000000191e127210 */ /* 0x000fe40007f5e0ff */
[----:B------:R-:W-:Y:S02]  /*0ad0*/  LOP3.LUT R25, RZ, R28, RZ, 0x33, !PT ;  /* 0x0000001cff197212 */ /* 0x000fe400078e33ff */
        /* <DEDUP_REMOVED lines=16> */
.L_x_4911:
        /* <DEDUP_REMOVED lines=17> */
.L_x_4908:
[----:B------:R-:W-:Y:S05]  /*0cf0*/  BSYNC B1 ;  /* 0x0000000000017941 */ /* 0x000fea0003800000 */
.L_x_4907:
[----:B0----5:R-:W0:Y:S01]  /*0d00*/  S2R R10, SR_TID.X ;  /* 0x00000000000a7919 */ /* 0x021e220000002100 */
[----:B------:R-:W-:Y:S01]  /*0d10*/  ULDC UR4, c[0x0][0x210] ;  /* 0x0000840000047ab9 */ /* 0x000fe20000000800 */
[----:B------:R-:W-:Y:S01]  /*0d20*/  BSSY B1, `(.L_x_4913) ;  /* 0x0000060000017945 */ /* 0x000fe20003800000 */
[----:B------:R-:W-:Y:S01]  /*0d30*/  UIMAD UR4, UR14, -0x200, UR4 ;  /* 0xfffffe000e0478a4 */ /* 0x000fe2000f8e0204 */
[----:B0-----:R-:W-:-:S05]  /*0d40*/  VIADD R0, R10, 0x80 ;  /* 0x000000800a007836 */ /* 0x001fca0000000000 */
[----:B------:R-:W-:-:S13]  /*0d50*/  ISETP.GE.AND P0, PT, R0, UR4, PT ;  /* 0x0000000400007c0c */ /* 0x000fda000bf06270 */
[----:B------:R-:W-:Y:S05]  /*0d60*/  @P0 BRA `(.L_x_4914) ;  /* 0x00000004006c0947 */ /* 0x000fea0003800000 */
[C---:B------:R-:W-:Y:S01]  /*0d70*/  IMAD.SHL.U32 R18, R8.reuse, 0x8, RZ ;  /* 0x0000000808127824 */ /* 0x040fe200078e00ff */
        /* <DEDUP_REMOVED lines=14> */
.L_x_4916:
        /* <DEDUP_REMOVED lines=20> */
[----:B------:R-:W-:Y:S02]  /*0fa0*/  IADD3.X R14, R19, RZ, R27, P4, P5 ;  /* 0x000000ff130e7210 */ /* 0x000fe400027ea41b */
[----:B------:R-:W-:Y:S02]  /*0fb0*/  SEL R20, R25, R20, !P0 ;  /* 0x0000001419147207 */ /* 0x000fe40004000000 */
[----:B------:R-:W-:Y:S02]  /*0fc0*/  SEL R19, R14, R19, !P0 ;  /* 0x000000130e137207 */ /* 0x000fe40004000000 */
[----:B------:R-:W-:Y:S02]  /*0fd0*/  SEL R23, R16, R23, !P0 ;  /* 0x0000001710177207 */ /* 0x000fe40004000000 */
[----:B------:R-:W-:-:S03]  /*0fe0*/  SEL R24, R15, R24, !P0 ;  /* 0x000000180f187207 */ /* 0x000fc60004000000 */
[----:B------:R-:W-:Y:S05]  /*0ff0*/  @P2 BRA `(.L_x_4916) ;  /* 0xfffffffc00982947 */ /* 0x000fea000383ffff */
[----:B------:R-:W-:Y:S05]  /*1000*/  BSYNC B2 ;  /* 0x0000000000027941 */ /* 0x000fea0003800000 */
.L_x_4915:
[----:B------:R-:W-:Y:S01]  /*1010*/  BSSY B2, `(.L_x_4917) ;  /* 0x000001f000027945 */ /* 0x000fe20003800000 */
[----:B------:R-:W-:Y:S02]  /*1020*/  IMAD.MOV.U32 R23, RZ, RZ, R21 ;  /* 0x000000ffff177224 */ /* 0x000fe400078e0015 */
[----:B------:R-:W-:Y:S02]  /*1030*/  IMAD.MOV.U32 R24, RZ, RZ, R22 ;  /* 0x000000ffff187224 */ /* 0x000fe400078e0016 */
[----:B------:R-:W-:Y:S02]  /*1040*/  IMAD.MOV.U32 R30, RZ, RZ, R3 ;  /* 0x000000ffff1e7224 */ /* 0x000fe400078e0003 */
[----:B------:R-:W-:-:S07]  /*1050*/  IMAD.MOV.U32 R31, RZ, RZ, R2 ;  /* 0x000000ffff1f7224 */ /* 0x000fce00078e0002 */
.L_x_4918:
        /* <DEDUP_REMOVED lines=27> */
.L_x_4917:
        /* <DEDUP_REMOVED lines=17> */
.L_x_4914:
[----:B------:R-:W-:Y:S05]  /*1320*/  BSYNC B1 ;  /* 0x0000000000017941 */ /* 0x000fea0003800000 */
.L_x_4913:
[----:B------:R-:W-:Y:S01]  /*1330*/  ULDC UR4, c[0x0][0x210] ;  /* 0x0000840000047ab9 */ /* 0x000fe20000000800 */
[----:B0-----:R-:W-:Y:S01]  /*1340*/  VIADD R8, R10, 0x100 ;  /* 0x000001000a087836 */ /* 0x001fe20000000000 */
[----:B------:R-:W-:Y:S01]  /*1350*/  UIMAD UR4, UR14, -0x200, UR4 ;  /* 0xfffffe000e0478a4 */ /* 0x000fe2000f8e0204 */
[----:B------:R-:W-:Y:S05]  /*1360*/  BSSY B1, `(.L_x_4919) ;  /* 0x000005f000017945 */ /* 0x000fea0003800000 */
        /* <DEDUP_REMOVED lines=17> */
.L_x_4922:
        /* <DEDUP_REMOVED lines=27> */
.L_x_4921:
[----:B------:R-:W-:Y:S01]  /*1630*/  BSSY B2, `(.L_x_4923) ;  /* 0x0000020000027945 */ /* 0x000fe20003800000 */
[--C-:B------:R-:W-:Y:S02]  /*1640*/  IMAD.MOV.U32 R29, RZ, RZ, R30.reuse ;  /* 0x000000ffff1d7224 */ /* 0x100fe400078e001e */
[----:B------:R-:W-:Y:S02]  /*1650*/  IMAD.MOV.U32 R27, RZ, RZ, R30 ;  /* 0x000000ffff1b7224 */ /* 0x000fe400078e001e */
[----:B------:R-:W-:Y:S02]  /*1660*/  IMAD.MOV.U32 R26, RZ, RZ, R20 ;  /* 0x000000ffff1a7224 */ /* 0x000fe400078e0014 */
[----:B------:R-:W-:Y:S02]  /*1670*/  IMAD.MOV.U32 R28, RZ, RZ, R3 ;  /* 0x000000ffff1c7224 */ /* 0x000fe400078e0003 */
[----:B------:R-:W-:-:S07]  /*1680*/  IMAD.MOV.U32 R30, RZ, RZ, R2 ;  /* 0x000000ffff1e7224 */ /* 0x000fce00078e0002 */
.L_x_4924:
        /* <DEDUP_REMOVED lines=27> */
.L_x_4923:
        /* <DEDUP_REMOVED lines=16> */
[----:B------:R0:W-:Y:S02]  /*1940*/  STG.E.64 desc[UR10][R16.64], R8 ;  /* 0x0000000810007986 */ /* 0x0001e4000c101b0a */
.L_x_4920:
[----:B------:R-:W-:Y:S05]  /*1950*/  BSYNC B1 ;  /* 0x0000000000017941 */ /* 0x000fea0003800000 */
.L_x_4919:
[----:B------:R-:W-:-:S05]  /*1960*/  VIADD R10, R10, 0x180 ;  /* 0x000001800a0a7836 */ /* 0x000fca0000000000 */
[----:B------:R-:W-:-:S13]  /*1970*/  ISETP.GE.AND P0, PT, R10, UR4, PT ;  /* 0x000000040a007c0c */ /* 0x000fda000bf06270 */
[----:B------:R-:W-:Y:S05]  /*1980*/  @P0 BRA `(.L_x_4906) ;  /* 0x0000007800c00947 */ /* 0x000fea0003800000 */
[C---:B------:R-:W-:Y:S01]  /*1990*/  IMAD.SHL.U32 R10, R6.reuse, 0x8, RZ ;  /* 0x00000008060a7824 */ /* 0x040fe200078e00ff */
        /* <DEDUP_REMOVED lines=14> */
.L_x_4926:
        /* <DEDUP_REMOVED lines=27> */
.L_x_4925:
[----:B------:R-:W-:Y:S01]  /*1c30*/  BSSY B1, `(.L_x_4927) ;  /* 0x000001d000017945 */ /* 0x000fe20003800000 */
[----:B------:R-:W-:Y:S02]  /*1c40*/  IMAD.MOV.U32 R23, RZ, RZ, R26 ;  /* 0x000000ffff177224 */ /* 0x000fe400078e001a */
[----:B------:R-:W-:-:S07]  /*1c50*/  IMAD.MOV.U32 R22, RZ, RZ, R27 ;  /* 0x000000ffff167224 */ /* 0x000fce00078e001b */
.L_x_4928:
        /* <DEDUP_REMOVED lines=27> */
.L_x_4927:
        /* <DEDUP_REMOVED lines=9> */
[----:B------:R-:W-:Y:S02]  /*1ea0*/  SHF.R.S64 R2, R2, 0x3, R3 ;  /* 0x0000000302027819 */ /* 0x000fe40000001003 */
[C---:B------:R-:W-:Y:S02]  /*1eb0*/  IADD3.X R5, R6.reuse, UR5, RZ, P0, !PT ;  /* 0x0000000506057c10 */ /* 0x040fe400087fe4ff */
[----:B------:R-:W-:-:S02]  /*1ec0*/  IADD3.X R11, R6, UR7, RZ, P2, !PT ;  /* 0x00000007060b7c10 */ /* 0x000fc400097fe4ff */
[----:B------:R-:W-:Y:S02]  /*1ed0*/  SHF.R.S32.HI R3, RZ, 0x3, R3 ;  /* 0x00000003ff037819 */ /* 0x000fe40000011403 */
[--C-:B------:R-:W-:Y:S02]  /*1ee0*/  SHF.R.S64 R6, R8, 0x3, R7.reuse ;  /* 0x0000000308067819 */ /* 0x100fe40000001007 */
[----:B------:R-:W-:Y:S01]  /*1ef0*/  SHF.R.S32.HI R7, RZ, 0x3, R7 ;  /* 0x00000003ff077819 */ /* 0x000fe20000011407 */
[----:B------:R4:W-:Y:S04]  /*1f00*/  STG.E.64 desc[UR10][R4.64], R2 ;  /* 0x0000000204007986 */ /* 0x0009e8000c101b0a */
[----:B------:R4:W-:Y:S01]  /*1f10*/  STG.E.64 desc[UR10][R10.64], R6 ;  /* 0x000000060a007986 */ /* 0x0009e2000c101b0a */
[----:B------:R-:W-:Y:S05]  /*1f20*/  BRA `(.L_x_4906) ;  /* 0x0000007400587947 */ /* 0x000fea0003800000 */
.L_x_4898:
[----:B------:R-:W-:Y:S04]  /*1f30*/  BSSY B1, `(.L_x_4929) ;  /* 0x00001d7000017945 */ /* 0x000fe80003800000 */
[----:B------:R-:W-:Y:S05]  /*1f40*/  @P1 BRA `(.L_x_4930) ;  /* 0x0000001c00541947 */ /* 0x000fea0003800000 */
[----:B------:R-:W-:Y:S01]  /*1f50*/  ULDC.64 UR8, c[0x0][0x220] ;  /* 0x0000880000087ab9 */ /* 0x000fe20000000a00 */
[----:B------:R-:W-:Y:S01]  /*1f60*/  CS2R R14, SRZ ;  /* 0x00000000000e7805 */ /* 0x000fe2000001ff00 */
[----:B------:R-:W-:Y:S02]  /*1f70*/  UISETP.GE.U32.AND UP0, UPT, UR8, 0x1, UPT ;  /* 0x000000010800788c */ /* 0x000fe4000bf06070 */
[----:B------:R-:W-:Y:S02]  /*1f80*/  ISETP.NE.U32.AND P0, PT, RZ, UR8, PT ;  /* 0x00000008ff007c0c */ /* 0x000fe4000bf05070 */
[----:B------:R-:W-:Y:S02]  /*1f90*/  UISETP.GE.AND.EX UP0, UPT, UR9, URZ, UPT, UP0 ;  /* 0x0000003f0900728c */ /* 0x000fe4000bf06300 */
[----:B------:R-:W-:-:S04]  /*1fa0*/  ISETP.NE.AND.EX P0, PT, RZ, UR9, PT, P0 ;  /* 0x00000009ff007c0c */ /* 0x000fc8000bf05300 */
[----:B------:R-:W-:-:S13]  /*1fb0*/  PLOP3.LUT P0, PT, P0, PT, UP0, 0x5d, 0x0 ;  /* 0x000000000000781c */ /* 0x000fda000070eb0d */
[----:B------:R-:W-:Y:S05]  /*1fc0*/  @P0 BRA `(.L_x_4931) ;  /* 0x0000001400b40947 */ /* 0x000fea0003800000 */
[----:B------:R-:W-:Y:S01]  /*1fd0*/  UIADD3 UR4, UP0, UR8, -0x1, URZ ;  /* 0xffffffff08047890 */ /* 0x000fe2000ff1e03f */
[----:B------:R-:W-:Y:S01]  /*1fe0*/  CS2R R14, SRZ ;  /* 0x00000000000e7805 */ /* 0x000fe2000001ff00 */
[----:B------:R-:W-:Y:S02]  /*1ff0*/  ULDC.64 UR16, c[0x0][0x240] ;  /* 0x0000900000107ab9 */ /* 0x000fe40000000a00 */
[----:B------:R-:W-:Y:S02]  /*2000*/  UIADD3.X UR5, UR9, -0x1, URZ, UP0, !UPT ;  /* 0xffffffff09057890 */ /* 0x000fe400087fe43f */
[----:B------:R-:W-:-:S03]  /*2010*/  UISETP.GE.U32.AND UP0, UPT, UR4, 0x3, UPT ;  /* 0x000000030400788c */ /* 0x000fc6000bf06070 */
[----:B------:R-:W-:Y:S01]  /*2020*/  UMOV UR4, URZ ;  /* 0x0000003f00047c82 */ /* 0x000fe20008000000 */
[----:B------:R-:W-:-:S03]  /*2030*/  UISETP.GE.U32.AND.EX UP0, UPT, UR5, URZ, UPT, UP0 ;  /* 0x0000003f0500728c */ /* 0x000fc6000bf06100 */
[----:B------:R-:W-:-:S03]  /*2040*/  UMOV UR5, URZ ;  /* 0x0000003f00057c82 */ /* 0x000fc60008000000 */
[----:B------:R-:W-:-:S13]  /*2050*/  PLOP3.LUT P0, PT, PT, PT, UP0, 0x80, 0x0 ;  /* 0x000000000000781c */ /* 0x000fda0003f0f008 */
[----:B------:R-:W-:Y:S05]  /*2060*/  @!P0 BRA `(.L_x_4932) ;  /* 0x0000001000988947 */ /* 0x000fea0003800000 */
[----:B------:R-:W-:Y:S01]  /*2070*/  ULOP3.LUT UR6, UR8, 0x3, URZ, 0xc0, !UPT ;  /* 0x0000000308067892 */ /* 0x000fe2000f8ec03f */
[----:B------:R-:W-:Y:S01]  /*2080*/  ULDC.64 UR4, c[0x0][0x230] ;  /* 0x00008c0000047ab9 */ /* 0x000fe20000000a00 */
[----:B------:R-:W-:Y:S01]  /*2090*/  UIMAD.WIDE.U32 UR18, UR16, 0x8, URZ ;  /* 0x00000008101278a5 */ /* 0x000fe2000f8e003f */
[----:B-----5:R-:W-:Y:S01]  /*20a0*/  IMAD R17, R11, UR4, RZ ;  /* 0x000000040b117c24 */ /* 0x020fe2000f8e02ff */
[----:B------:R-:W-:Y:S01]  /*20b0*/  UIADD3 UR6, UP0, -UR6, UR8, URZ ;  /* 0x0000000806067290 */ /* 0x000fe2000ff1e13f */
[C---:B------:R-:W-:Y:S01]  /*20c0*/  IMAD.WIDE.U32 R12, R10.reuse, UR4, RZ ;  /* 0x000000040a0c7c25 */ /* 0x040fe2000f8e00ff */
[----:B------:R-:W-:Y:S02]  /*20d0*/  USHF.L.U32 UR8, UR17, 0x3, URZ ;  /* 0x0000000311087899 */ /* 0x000fe4000800063f */
[----:B------:R-:W-:Y:S01]  /*20e0*/  UIADD3.X UR7, UR9, -0x1, URZ, UP0, !UPT ;  /* 0xffffffff09077890 */ /* 0x000fe200087fe43f */
[----:B------:R-:W-:Y:S01]  /*20f0*/  IMAD R17, R10, UR5, R17 ;  /* 0x000000050a117c24 */ /* 0x000fe2000f8e0211 */
[----:B------:R-:W-:Y:S01]  /*2100*/  ISETP.LT.U32.AND P0, PT, RZ, UR6, PT ;  /* 0x00000006ff007c0c */ /* 0x000fe2000bf01070 */
[----:B------:R-:W-:Y:S01]  /*2110*/  ULDC.64 UR4, c[0x0][0x228] ;  /* 0x00008a0000047ab9 */ /* 0x000fe20000000a00 */
[----:B------:R-:W-:Y:S01]  /*2120*/  UIADD3 UR8, UR19, UR8, URZ ;  /* 0x0000000813087290 */ /* 0x000fe2000fffe03f */
[----:B------:R-:W-:Y:S01]  /*2130*/  IMAD.IADD R19, R13, 0x1, R17 ;  /* 0x000000010d137824 */ /* 0x000fe200078e0211 */
[C---:B------:R-:W-:Y:S01]  /*2140*/  LEA R18, P2, R12.reuse, UR4, 0x3 ;  /* 0x000000040c127c11 */ /* 0x040fe2000f8418ff */
[----:B------:R-:W-:Y:S01]  /*2150*/  IMAD.U32 R0, RZ, RZ, UR7 ;  /* 0x00000007ff007e24 */ /* 0x000fe2000f8e00ff */
[----:B------:R-:W-:Y:S01]  /*2160*/  UMOV UR4, URZ ;  /* 0x0000003f00047c82 */ /* 0x000fe20008000000 */
[----:B------:R-:W-:Y:S01]  /*2170*/  ULDC.64 UR22, c[0x0][0x238] ;  /* 0x00008e0000167ab9 */ /* 0x000fe20000000a00 */
[----:B------:R-:W-:Y:S01]  /*2180*/  LEA.HI.X R19, R12, UR5, R19, 0x3, P2 ;  /* 0x000000050c137c11 */ /* 0x000fe200090f1c13 */
[----:B------:R-:W-:Y:S01]  /*2190*/  UMOV UR5, URZ ;  /* 0x0000003f00057c82 */ /* 0x000fe20008000000 */
[----:B------:R-:W-:-:S13]  /*21a0*/  ISETP.GT.AND.EX P0, PT, R0, RZ, PT, P0 ;  /* 0x000000ff0000720c */ /* 0x000fda0003f04300 */
[----:B------:R-:W-:Y:S05]  /*21b0*/  @!P0 BRA `(.L_x_4933) ;  /* 0x0000000c00988947 */ /* 0x000fea0003800000 */
[----:B------:R-:W-:Y:S01]  /*21c0*/  UISETP.GT.U32.AND UP0, UPT, UR6, 0xc, UPT ;  /* 0x0000000c0600788c */ /* 0x000fe2000bf04070 */
[----:B------:R-:W-:-:S03]  /*21d0*/  PLOP3.LUT P0, PT, PT, PT, PT, 0x80, 0x0 ;  /* 0x000000000000781c */ /* 0x000fc60003f0f070 */
[----:B------:R-:W-:-:S06]  /*21e0*/  UISETP.GT.AND.EX UP0, UPT, UR7, URZ, UPT, UP0 ;  /* 0x0000003f0700728c */ /* 0x000fcc000bf04300 */
[----:B------:R-:W-:-:S13]  /*21f0*/  PLOP3.LUT P2, PT, PT, PT, UP0, 0x80, 0x0 ;  /* 0x000000000000781c */ /* 0x000fda0003f4f008 */
[----:B------:R-:W-:Y:S05]  /*2200*/  @!P2 BRA `(.L_x_4934) ;  /* 0x00000008003ca947 */ /* 0x000fea0003800000 */
[----:B------:R-:W-:Y:S01]  /*2210*/  PLOP3.LUT P0, PT, PT, PT, PT, 0x8, 0x0 ;  /* 0x000000000000781c */ /* 0x000fe20003f0e170 */
[----:B------:R-:W-:-:S12]  /*2220*/  ULDC.64 UR20, c[0x0][0x238] ;  /* 0x00008e0000147ab9 */ /* 0x000fd80000000a00 */
.L_x_4935:
[----:B------:R-:W-:Y:S01]  /*2230*/  ULEA UR9, UP0, UR4, UR20, 0x3 ;  /* 0x0000001404097291 */ /* 0x000fe2000f80183f */
[----:B------:R-:W2:Y:S01]  /*2240*/  LDG.E.64 R24, desc[UR10][R18.64] ;  /* 0x0000000a12187981 */ /* 0x000ea2000c1e1b00 */
[----:B------:R-:W-:Y:S02]  /*2250*/  IADD3 R34, P2, R18, UR18, RZ ;  /* 0x0000001212227c10 */ /* 0x000fe4000ff5e0ff */
[----:B------:R-:W-:Y:S02]  /*2260*/  ULEA.HI.X UR12, UR4, UR21, UR5, 0x3, UP0 ;  /* 0x00000015040c7291 */ /* 0x000fe400080f1c05 */
[----:B------:R-:W-:-:S04]  /*2270*/  IMAD.U32 R16, RZ, RZ, UR9 ;  /* 0x00000009ff107e24 */ /* 0x000fc8000f8e00ff */
[----:B------:R-:W-:-:S05]  /*2280*/  IMAD.U32 R17, RZ, RZ, UR12 ;  /* 0x0000000cff117e24 */ /* 0x000fca000f8e00ff */
[----:B------:R-:W2:Y:S01]  /*2290*/  LDG.E.64 R30, desc[UR10][R16.64] ;  /* 0x0000000a101e7981 */ /* 0x000ea2000c1e1b00 */
[----:B------:R-:W-:-:S03]  /*22a0*/  IADD3.X R35, R19, UR8, RZ, P2, !PT ;  /* 0x0000000813237c10 */ /* 0x000fc600097fe4ff */
[----:B------:R-:W3:Y:S04]  /*22b0*/  LDG.E.64 R20, desc[UR10][R16.64+0x8] ;  /* 0x0000080a10147981 */ /* 0x000ee8000c1e1b00 */
[----:B------:R-:W3:Y:S01]  /*22c0*/  LDG.E.64 R22, desc[UR10][R34.64] ;  /* 0x0000000a22167981 */ /* 0x000ee2000c1e1b00 */
[----:B------:R-:W-:-:S03]  /*22d0*/  IADD3 R26, P2, R34, UR18, RZ ;  /* 0x00000012221a7c10 */ /* 0x000fc6000ff5e0ff */
[----:B------:R-:W4:Y:S01]  /*22e0*/  LDG.E.64 R18, desc[UR10][R16.64+0x10] ;  /* 0x0000100a10127981 */ /* 0x000f22000c1e1b00 */
[----:B------:R-:W-:-:S03]  /*22f0*/  IADD3.X R27, R35, UR8, RZ, P2, !PT ;  /* 0x00000008231b7c10 */ /* 0x000fc600097fe4ff */
[----:B------:R-:W5:Y:S04]  /*2300*/  LDG.E.64 R28, desc[UR10][R16.64+0x18] ;  /* 0x0000180a101c7981 */ /* 0x000f68000c1e1b00 */
[----:B------:R-:W4:Y:S01]  /*2310*/  LDG.E.64 R12, desc[UR10][R26.64] ;  /* 0x0000000a1a0c7981 */ /* 0x000f22000c1e1b00 */
[----:B------:R-:W-:-:S04]  /*2320*/  IADD3 R32, P2, R26, UR18, RZ ;  /* 0x000000121a207c10 */ /* 0x000fc8000ff5e0ff */
[----:B------:R-:W-:-:S05]  /*2330*/  IADD3.X R33, R27, UR8, RZ, P2, !PT ;  /* 0x000000081b217c10 */ /* 0x000fca00097fe4ff */
[----:B------:R0:W5:Y:S01]  /*2340*/  LDG.E.64 R26, desc[UR10][R32.64] ;  /* 0x0000000a201a7981 */ /* 0x000162000c1e1b00 */
[----:B------:R-:W-:-:S04]  /*2350*/  IADD3 R36, P2, R32, UR18, RZ ;  /* 0x0000001220247c10 */ /* 0x000fc8000ff5e0ff */
[----:B------:R-:W-:Y:S02]  /*2360*/  IADD3.X R37, R33, UR8, RZ, P2, !PT ;  /* 0x0000000821257c10 */ /* 0x000fe400097fe4ff */
[----:B0-----:R-:W-:-:S04]  /*2370*/  IADD3 R32, P2, R36, UR18, RZ ;  /* 0x0000001224207c10 */ /* 0x001fc8000ff5e0ff */
[----:B------:R-:W-:Y:S01]  /*2380*/  IADD3.X R33, R37, UR8, RZ, P2, !PT ;  /* 0x0000000825217c10 */ /* 0x000fe200097fe4ff */
[-C--:B--2---:R-:W-:Y:S02]  /*2390*/  IMAD R25, R25, R30.reuse, RZ ;  /* 0x0000001e19197224 */ /* 0x084fe400078e02ff */
[----:B------:R-:W-:-:S04]  /*23a0*/  IMAD.WIDE.U32 R14, R24, R30, R14 ;  /* 0x0000001e180e7225 */ /* 0x000fc800078e000e */
[----:B------:R-:W-:-:S04]  /*23b0*/  IMAD R25, R24, R31, R25 ;  /* 0x0000001f18197224 */ /* 0x000fc800078e0219 */
[----:B------:R-:W-:Y:S02]  /*23c0*/  IMAD.IADD R15, R15, 0x1, R25 ;  /* 0x000000010f0f7824 */ /* 0x000fe400078e0219 */
[-C--:B---3--:R-:W-:Y:S01]  /*23d0*/  IMAD R23, R23, R20.reuse, RZ ;  /* 0x0000001417177224 */ /* 0x088fe200078e02ff */
[----:B------:R-:W2:Y:S01]  /*23e0*/  LDG.E.64 R24, desc[UR10][R36.64] ;  /* 0x0000000a24187981 */ /* 0x000ea2000c1e1b00 */
[----:B------:R-:W-:-:S03]  /*23f0*/  IMAD.WIDE.U32 R34, R22, R20, R14 ;  /* 0x0000001416227225 */ /* 0x000fc600078e000e */
[----:B------:R-:W2:Y:S01]  /*2400*/  LDG.E.64 R14, desc[UR10][R16.64+0x20] ;  /* 0x0000200a100e7981 */ /* 0x000ea2000c1e1b00 */
[----:B------:R-:W-:-:S03]  /*2410*/  IMAD R23, R22, R21, R23 ;  /* 0x0000001516177224 */ /* 0x000fc600078e0217 */
[----:B------:R0:W3:Y:S01]  /*2420*/  LDG.E.64 R20, desc[UR10][R32.64] ;  /* 0x0000000a20147981 */ /* 0x0000e2000c1e1b00 */
[----:B------:R-:W-:-:S03]  /*2430*/  IMAD.IADD R35, R35, 0x1, R23 ;  /* 0x0000000123237824 */ /* 0x000fc600078e0217 */
[----:B------:R-:W3:Y:S01]  /*2440*/  LDG.E.64 R22, desc[UR10][R16.64+0x28] ;  /* 0x0000280a10167981 */ /* 0x000ee2000c1e1b00 */
[----:B------:R-:W-:Y:S01]  /*2450*/  IADD3 R30, P2, R32, UR18, RZ ;  /* 0x00000012201e7c10 */ /* 0x000fe2000ff5e0ff */
[----:B----4-:R-:W-:-:S03]  /*2460*/  IMAD R13, R13, R18, RZ ;  /* 0x000000120d0d7224 */ /* 0x010fc600078e02ff */
[----:B------:R-:W-:Y:S01]  /*2470*/  IADD3.X R31, R33, UR8, RZ, P2, !PT ;  /* 0x00000008211f7c10 */ /* 0x000fe200097fe4ff */
[C---:B0-----:R-:W-:Y:S02]  /*2480*/  IMAD R33, R12.reuse, R19, R13 ;  /* 0x000000130c217224 */ /* 0x041fe400078e020d */
[----:B------:R-:W-:Y:S02]  /*2490*/  IMAD.WIDE.U32 R34, R12, R18, R34 ;  /* 0x000000120c227225 */ /* 0x000fe400078e0022 */
[----:B------:R0:W4:Y:S04]  /*24a0*/  LDG.E.64 R18, desc[UR10][R30.64] ;  /* 0x0000000a1e127981 */ /* 0x000128000c1e1b00 */
[----:B------:R-:W4:Y:S01]  /*24b0*/  LDG.E.64 R12, desc[UR10][R16.64+0x30] ;  /* 0x0000300a100c7981 */ /* 0x000f22000c1e1b00 */
[----:B------:R-:W-:Y:S01]  /*24c0*/  IADD3 R32, P2, R30, UR18, RZ ;  /* 0x000000121e207c10 */ /* 0x000fe2000ff5e0ff */
[----:B------:R-:W-:-:S02]  /*24d0*/  IMAD.IADD R35, R35, 0x1, R33 ;  /* 0x0000000123237824 */ /* 0x000fc400078e0221 */
[-C--:B-----5:R-:W-:Y:S01]  /*24e0*/  IMAD R27, R27, R28.reuse, RZ ;  /* 0x0000001c1b1b7224 */ /* 0x0a0fe200078e02ff */
[----:B------:R-:W-:Y:S01]  /*24f0*/  IADD3.X R33, R31, UR8, RZ, P2, !PT ;  /* 0x000000081f217c10 */ /* 0x000fe200097fe4ff */
[----:B------:R-:W-:-:S04]  /*2500*/  IMAD.WIDE.U32 R34, R26, R28, R34 ;  /* 0x0000001c1a227225 */ /* 0x000fc800078e0022 */
[----:B------:R-:W-:Y:S02]  /*2510*/  IMAD R0, R26, R29, R27 ;  /* 0x0000001d1a007224 */ /* 0x000fe400078e021b */
[----:B------:R1:W5:Y:S04]  /*2520*/  LDG.E.64 R26, desc[UR10][R32.64] ;  /* 0x0000000a201a7981 */ /* 0x000368000c1e1b00 */
[----:B------:R-:W5:Y:S01]  /*2530*/  LDG.E.64 R28, desc[UR10][R16.64+0x38] ;  /* 0x0000380a101c7981 */ /* 0x000f62000c1e1b00 */
[----:B0-----:R-:W-:Y:S02]  /*2540*/  IMAD.IADD R31, R35, 0x1, R0 ;  /* 0x00000001231f7824 */ /* 0x001fe400078e0200 */
[----:B------:R-:W-:Y:S02]  /*2550*/  IMAD.MOV.U32 R30, RZ, RZ, R34 ;  /* 0x000000ffff1e7224 */ /* 0x000fe400078e0022 */
[----:B--2---:R-:W-:-:S04]  /*2560*/  IMAD R25, R25, R14, RZ ;  /* 0x0000000e19197224 */ /* 0x004fc800078e02ff */
[C---:B------:R-:W-:Y:S02]  /*2570*/  IMAD R25, R24.reuse, R15, R25 ;  /* 0x0000000f18197224 */ /* 0x040fe400078e0219 */
[----:B------:R-:W-:Y:S01]  /*2580*/  IMAD.WIDE.U32 R14, R24, R14, R30 ;  /* 0x0000000e180e7225 */ /* 0x000fe200078e001e */
[----:B------:R-:W-:-:S03]  /*2590*/  IADD3 R30, P2, R32, UR18, RZ ;  /* 0x00000012201e7c10 */ /* 0x000fc6000ff5e0ff */
[----:B------:R-:W-:Y:S01]  /*25a0*/  IMAD.IADD R15, R15, 0x1, R25 ;  /* 0x000000010f0f7824 */ /* 0x000fe200078e0219 */
[----:B------:R-:W-:Y:S01]  /*25b0*/  IADD3.X R31, R33, UR8, RZ, P2, !PT ;  /* 0x00000008211f7c10 */ /* 0x000fe200097fe4ff */
[----:B---3--:R-:W-:Y:S01]  /*25c0*/  IMAD R21, R21, R22, RZ ;  /* 0x0000001615157224 */ /* 0x008fe200078e02ff */
[----:B------:R-:W-:-:S03]  /*25d0*/  IADD3 R34, P2, R30, UR18, RZ ;  /* 0x000000121e227c10 */ /* 0x000fc6000ff5e0ff */
[C---:B------:R-:W-:Y:S02]  /*25e0*/  IMAD R25, R20.reuse, R23, R21 ;  /* 0x0000001714197224 */ /* 0x040fe400078e0215 */
[----:B------:R-:W-:Y:S02]  /*25f0*/  IMAD.WIDE.U32 R22, R20, R22, R14 ;  /* 0x0000001614167225 */ /* 0x000fe400078e000e */
[----:B------:R-:W2:Y:S04]  /*2600*/  LDG.E.64 R14, desc[UR10][R16.64+0x40] ;  /* 0x0000400a100e7981 */ /* 0x000ea8000c1e1b00 */
[----:B------:R0:W2:Y:S01]  /*2610*/  LDG.E.64 R20, desc[UR10][R30.64] ;  /* 0x0000000a1e147981 */ /* 0x0000a2000c1e1b00 */
[----:B------:R-:W-:Y:S01]  /*2620*/  IMAD.IADD R23, R23, 0x1, R25 ;  /* 0x0000000117177824 */ /* 0x000fe200078e0219 */
[----:B------:R-:W-:Y:S01]  /*2630*/  IADD3.X R35, R31, UR8, RZ, P2, !PT ;  /* 0x000000081f237c10 */ /* 0x000fe200097fe4ff */
[-C--:B----4-:R-:W-:Y:S01]  /*2640*/  IMAD R19, R19, R12.reuse, RZ ;  /* 0x0000000c13137224 */ /* 0x090fe200078e02ff */
[----:B------:R-:W3:Y:S01]  /*2650*/  LDG.E.64 R24, desc[UR10][R16.64+0x48] ;  /* 0x0000480a10187981 */ /* 0x000ee2000c1e1b00 */
[----:B-1----:R-:W-:Y:S01]  /*2660*/  IMAD.WIDE.U32 R32, R18, R12, R22 ;  /* 0x0000000c12207225 */ /* 0x002fe200078e0016 */
[----:B------:R-:W-:-:S02]  /*2670*/  IADD3 R36, P2, R34, UR18, RZ ;  /* 0x0000001222247c10 */ /* 0x000fc4000ff5e0ff */
[----:B------:R-:W3:Y:S01]  /*2680*/  LDG.E.64 R22, desc[UR10][R34.64] ;  /* 0x0000000a22167981 */ /* 0x000ee2000c1e1b00 */
[----:B------:R-:W-:Y:S01]  /*2690*/  IMAD R19, R18, R13, R19 ;  /* 0x0000000d12137224 */ /* 0x000fe200078e0213 */
[----:B------:R-:W-:Y:S02]  /*26a0*/  IADD3.X R37, R35, UR8, RZ, P2, !PT ;  /* 0x0000000823257c10 */ /* 0x000fe400097fe4ff */
[----:B0-----:R-:W-:Y:S01]  /*26b0*/  IADD3 R30, P2, R36, UR18, RZ ;  /* 0x00000012241e7c10 */ /* 0x001fe2000ff5e0ff */
[----:B------:R-:W-:Y:S02]  /*26c0*/  IMAD.IADD R33, R33, 0x1, R19 ;  /* 0x0000000121217824 */ /* 0x000fe400078e0213 */
[----:B------:R0:W4:Y:S01]  /*26d0*/  LDG.E.64 R12, desc[UR10][R36.64] ;  /* 0x0000000a240c7981 */ /* 0x000122000c1e1b00 */
[----:B-----5:R-:W-:-:S03]  /*26e0*/  IMAD R27, R27, R28, RZ ;  /* 0x0000001c1b1b7224 */ /* 0x020fc600078e02ff */
[----:B------:R-:W4:Y:S01]  /*26f0*/  LDG.E.64 R18, desc[UR10][R16.64+0x50] ;  /* 0x0000500a10127981 */ /* 0x000f22000c1e1b00 */
[----:B------:R-:W-:Y:S01]  /*2700*/  IADD3.X R31, R37, UR8, RZ, P2, !PT ;  /* 0x00000008251f7c10 */ /* 0x000fe200097fe4ff */
[C---:B------:R-:W-:Y:S02]  /*2710*/  IMAD R0, R26.reuse, R29, R27 ;  /* 0x0000001d1a007224 */ /* 0x040fe400078e021b */
[----:B------:R-:W-:Y:S02]  /*2720*/  IMAD.WIDE.U32 R32, R26, R28, R32 ;  /* 0x0000001c1a207225 */ /* 0x000fe400078e0020 */
[----:B------:R-:W5:Y:S04]  /*2730*/  LDG.E.64 R26, desc[UR10][R30.64] ;  /* 0x0000000a1e1a7981 */ /* 0x000f68000c1e1b00 */
[----:B------:R-:W5:Y:S01]  /*2740*/  LDG.E.64 R28, desc[UR10][R16.64+0x58] ;  /* 0x0000580a101c7981 */ /* 0x000f62000c1e1b00 */
[----:B------:R-:W-:-:S02]  /*2750*/  IMAD.IADD R33, R33, 0x1, R0 ;  /* 0x0000000121217824 */ /* 0x000fc400078e0200 */
[----:B--2---:R-:W-:-:S04]  /*2760*/  IMAD R21, R21, R14, RZ ;  /* 0x0000000e15157224 */ /* 0x004fc800078e02ff */
[C---:B------:R-:W-:Y:S02]  /*2770*/  IMAD R21, R20.reuse, R15, R21 ;  /* 0x0000000f14157224 */ /* 0x040fe400078e0215 */
[----:B------:R-:W-:Y:S01]  /*2780*/  IMAD.WIDE.U32 R14, R20, R14, R32 ;  /* 0x0000000e140e7225 */ /* 0x000fe200078e0020 */
[----:B------:R-:W-:-:S03]  /*2790*/  IADD3 R32, P2, R30, UR18, RZ ;  /* 0x000000121e207c10 */ /* 0x000fc6000ff5e0ff */
[----:B------:R-:W-:Y:S02]  /*27a0*/  IMAD.IADD R15, R15, 0x1, R21 ;  /* 0x000000010f0f7824 */ /* 0x000fe400078e0215 */
[----:B---3--:R-:W-:Y:S01]  /*27b0*/  IMAD R21, R23, R24, RZ ;  /* 0x0000001817157224 */ /* 0x008fe200078e02ff */
[----:B------:R-:W-:-:S03]  /*27c0*/  IADD3.X R33, R31, UR8, RZ, P2, !PT ;  /* 0x000000081f217c10 */ /* 0x000fc600097fe4ff */
[C---:B------:R-:W-:Y:S01]  /*27d0*/  IMAD R25, R22.reuse, R25, R21 ;  /* 0x0000001916197224 */ /* 0x040fe200078e0215 */
[----:B------:R-:W2:Y:S01]  /*27e0*/  LDG.E.64 R30, desc[UR10][R16.64+0x70] ;  /* 0x0000700a101e7981 */ /* 0x000ea2000c1e1b00 */
[----:B------:R-:W-:Y:S01]  /*27f0*/  IMAD.WIDE.U32 R22, R22, R24, R14 ;  /* 0x0000001816167225 */ /* 0x000fe200078e000e */
[----:B0-----:R-:W-:Y:S02]  /*2800*/  IADD3 R36, P2, R32, UR18, RZ ;  /* 0x0000001220247c10 */ /* 0x001fe4000ff5e0ff */
[----:B------:R-:W3:Y:S01]  /*2810*/  LDG.E.64 R14, desc[UR10][R16.64+0x60] ;  /* 0x0000600a100e7981 */ /* 0x000ee2000c1e1b00 */
[----:B------:R-:W-:Y:S02]  /*2820*/  IMAD.IADD R23, R23, 0x1, R25 ;  /* 0x0000000117177824 */ /* 0x000fe400078e0219 */
[-C--:B----4-:R-:W-:Y:S01]  /*2830*/  IMAD R13, R13, R18.reuse, RZ ;  /* 0x000000120d0d7224 */ /* 0x090fe200078e02ff */
[----:B------:R-:W3:Y:S01]  /*2840*/  LDG.E.64 R20, desc[UR10][R32.64] ;  /* 0x0000000a20147981 */ /* 0x000ee2000c1e1b00 */
[----:B------:R-:W-:Y:S01]  /*2850*/  IADD3.X R37, R33, UR8, RZ, P2, !PT ;  /* 0x0000000821257c10 */ /* 0x000fe200097fe4ff */
[----:B------:R-:W-:Y:S01]  /*2860*/  IMAD.WIDE.U32 R22, R12, R18, R22 ;  /* 0x000000120c167225 */ /* 0x000fe200078e0016 */
[----:B------:R-:W-:-:S03]  /*2870*/  IADD3 R34, P2, R36, UR18, RZ ;  /* 0x0000001224227c10 */ /* 0x000fc6000ff5e0ff */
[----:B------:R-:W-:Y:S02]  /*2880*/  IMAD R25, R12, R19, R13 ;  /* 0x000000130c197224 */ /* 0x000fe400078e020d */
[----:B------:R-:W4:Y:S02]  /*2890*/  LDG.E.64 R12, desc[UR10][R16.64+0x68] ;  /* 0x0000680a100c7981 */ /* 0x000f24000c1e1b00 */
[----:B------:R-:W-:Y:S02]  /*28a0*/  IMAD.IADD R23, R23, 0x1, R25 ;  /* 0x0000000117177824 */ /* 0x000fe400078e0219 */
[----:B------:R-:W4:Y:S01]  /*28b0*/  LDG.E.64 R18, desc[UR10][R36.64] ;  /* 0x0000000a24127981 */ /* 0x000f22000c1e1b00 */
[----:B-----5:R-:W-:Y:S01]  /*28c0*/  IMAD R25, R27, R28, RZ ;  /* 0x0000001c1b197224 */ /* 0x020fe200078e02ff */
[----:B------:R-:W-:-:S03]  /*28d0*/  IADD3.X R35, R37, UR8, RZ, P2, !PT ;  /* 0x0000000825237c10 */ /* 0x000fc600097fe4ff */
[C---:B------:R-:W-:Y:S02]  /*28e0*/  IMAD R25, R26.reuse, R29, R25 ;  /* 0x0000001d1a197224 */ /* 0x040fe400078e0219 */
[----:B------:R-:W-:Y:S01]  /*28f0*/  IMAD.WIDE.U32 R26, R26, R28, R22 ;  /* 0x0000001c1a1a7225 */ /* 0x000fe200078e0016 */
[----:B------:R-:W-:Y:S01]  /*2900*/  IADD3 R22, P2, R34, UR18, RZ ;  /* 0x0000001222167c10 */ /* 0x000fe2000ff5e0ff */
[----:B------:R-:W2:Y:S03]  /*2910*/  LDG.E.64 R28, desc[UR10][R34.64] ;  /* 0x0000000a221c7981 */ /* 0x000ea6000c1e1b00 */
[----:B------:R-:W-:Y:S01]  /*2920*/  IADD3.X R23, R35, UR8, RZ, P2, !PT ;  /* 0x0000000823177c10 */ /* 0x000fe200097fe4ff */
[----:B------:R-:W5:Y:S04]  /*2930*/  LDG.E.64 R36, desc[UR10][R16.64+0x78] ;  /* 0x0000780a10247981 */ /* 0x000f68000c1e1b00 */
[----:B------:R-:W5:Y:S01]  /*2940*/  LDG.E.64 R32, desc[UR10][R22.64] ;  /* 0x0000000a16207981 */ /* 0x000f62000c1e1b00 */
[----:B------:R-:W-:Y:S01]  /*2950*/  IMAD.IADD R27, R27, 0x1, R25 ;  /* 0x000000011b1b7824 */ /* 0x000fe200078e0219 */
[----:B------:R-:W-:-:S04]  /*2960*/  UIADD3 UR6, UP0, UR6, -0x10, URZ ;  /* 0xfffffff006067890 */ /* 0x000fc8000ff1e03f */
[----:B------:R-:W-:Y:S02]  /*2970*/  UIADD3.X UR7, UR7, -0x1, URZ, UP0, !UPT ;  /* 0xffffffff07077890 */ /* 0x000fe400087fe43f */
[----:B------:R-:W-:-:S04]  /*2980*/  UISETP.GT.U32.AND UP0, UPT, UR6, 0xc, UPT ;  /* 0x0000000c0600788c */ /* 0x000fc8000bf04070 */
[----:B------:R-:W-:-:S06]  /*2990*/  UISETP.GT.AND.EX UP0, UPT, UR7, URZ, UPT, UP0 ;  /* 0x0000003f0700728c */ /* 0x000fcc000bf04300 */
[----:B------:R-:W-:Y:S01]  /*29a0*/  PLOP3.LUT P3, PT, PT, PT, UP0, 0x80, 0x0 ;  /* 0x000000000000781c */ /* 0x000fe20003f6f008 */
[----:B------:R-:W-:-:S04]  /*29b0*/  UIADD3 UR4, UP1, UR4, 0x10, URZ ;  /* 0x0000001004047890 */ /* 0x000fc8000ff3e03f */
[----:B------:R-:W-:Y:S01]  /*29c0*/  UIADD3.X UR5, URZ, UR5, URZ, UP1, !UPT ;  /* 0x000000053f057290 */ /* 0x000fe20008ffe43f */
[----:B---3--:R-:W-:-:S04]  /*29d0*/  IMAD R21, R21, R14, RZ ;  /* 0x0000000e15157224 */ /* 0x008fc800078e02ff */
[C---:B------:R-:W-:Y:S02]  /*29e0*/  IMAD R21, R20.reuse, R15, R21 ;  /* 0x0000000f14157224 */ /* 0x040fe400078e0215 */
[----:B------:R-:W-:-:S04]  /*29f0*/  IMAD.WIDE.U32 R14, R20, R14, R26 ;  /* 0x0000000e140e7225 */ /* 0x000fc800078e001a */
[----:B------:R-:W-:Y:S02]  /*2a00*/  IMAD.IADD R15, R15, 0x1, R21 ;  /* 0x000000010f0f7824 */ /* 0x000fe400078e0215 */
[----:B----4-:R-:W-:-:S04]  /*2a10*/  IMAD R19, R19, R12, RZ ;  /* 0x0000000c13137224 */ /* 0x010fc800078e02ff */
[C---:B------:R-:W-:Y:S02]  /*2a20*/  IMAD R19, R18.reuse, R13, R19 ;  /* 0x0000000d12137224 */ /* 0x040fe400078e0213 */
[----:B------:R-:W-:-:S04]  /*2a30*/  IMAD.WIDE.U32 R12, R18, R12, R14 ;  /* 0x0000000c120c7225 */ /* 0x000fc800078e000e */
[-C--:B--2---:R-:W-:Y:S02]  /*2a40*/  IMAD R15, R29, R30.reuse, RZ ;  /* 0x0000001e1d0f7224 */ /* 0x084fe400078e02ff */
[----:B------:R-:W-:Y:S02]  /*2a50*/  IMAD.IADD R13, R13, 0x1, R19 ;  /* 0x000000010d0d7824 */ /* 0x000fe400078e0213 */
[C---:B------:R-:W-:Y:S02]  /*2a60*/  IMAD R15, R28.reuse, R31, R15 ;  /* 0x0000001f1c0f7224 */ /* 0x040fe400078e020f */
[----:B------:R-:W-:Y:S01]  /*2a70*/  IMAD.WIDE.U32 R28, R28, R30, R12 ;  /* 0x0000001e1c1c7225 */ /* 0x000fe200078e000c */
[----:B------:R-:W-:-:S03]  /*2a80*/  IADD3 R18, P2, R22, UR18, RZ ;  /* 0x0000001216127c10 */ /* 0x000fc6000ff5e0ff */
[----:B------:R-:W-:Y:S02]  /*2a90*/  IMAD.IADD R29, R29, 0x1, R15 ;  /* 0x000000011d1d7824 */ /* 0x000fe400078e020f */
[-C--:B-----5:R-:W-:Y:S01]  /*2aa0*/  IMAD R13, R33, R36.reuse, RZ ;  /* 0x00000024210d7224 */ /* 0x0a0fe200078e02ff */
[----:B------:R-:W-:Y:S01]  /*2ab0*/  IADD3.X R19, R23, UR8, RZ, P2, !PT ;  /* 0x0000000817137c10 */ /* 0x000fe200097fe4ff */
[----:B------:R-:W-:-:S04]  /*2ac0*/  IMAD.WIDE.U32 R14, R32, R36, R28 ;  /* 0x00000024200e7225 */ /* 0x000fc800078e001c */
[----:B------:R-:W-:-:S04]  /*2ad0*/  IMAD R13, R32, R37, R13 ;  /* 0x00000025200d7224 */ /* 0x000fc800078e020d */
[----:B------:R-:W-:Y:S01]  /*2ae0*/  IMAD.IADD R15, R15, 0x1, R13 ;  /* 0x000000010f0f7824 */ /* 0x000fe200078e020d */
[----:B------:R-:W-:Y:S06]  /*2af0*/  @P3 BRA `(.L_x_4935) ;  /* 0xfffffff400cc3947 */ /* 0x000fec000383ffff */
.L_x_4934:
[----:B------:R-:W-:-:S04]  /*2b00*/  UISETP.GT.U32.AND UP0, UPT, UR6, 0x4, UPT ;  /* 0x000000040600788c */ /* 0x000fc8000bf04070 */
[----:B------:R-:W-:-:S06]  /*2b10*/  UISETP.GT.AND.EX UP0, UPT, UR7, URZ, UPT, UP0 ;  /* 0x0000003f0700728c */ /* 0x000fcc000bf04300 */
[----:B------:R-:W-:-:S13]  /*2b20*/  PLOP3.LUT P2, PT, PT, PT, UP0, 0x80, 0x0 ;  /* 0x000000000000781c */ /* 0x000fda0003f4f008 */
[----:B------:R-:W-:Y:S05]  /*2b30*/  @!P2 BRA `(.L_x_4936) ;  /* 0x00000004002ca947 */ /* 0x000fea0003800000 */
[----:B------:R-:W-:Y:S01]  /*2b40*/  ULDC.64 UR12, c[0x0][0x238] ;  /* 0x00008e00000c7ab9 */ /* 0x000fe20000000a00 */
[----:B------:R-:W2:Y:S01]  /*2b50*/  LDG.E.64 R24, desc[UR10][R18.64] ;  /* 0x0000000a12187981 */ /* 0x000ea2000c1e1b00 */
[----:B------:R-:W-:-:S04]  /*2b60*/  ULEA UR9, UP0, UR4, UR12, 0x3 ;  /* 0x0000000c04097291 */ /* 0x000fc8000f80183f */
[----:B------:R-:W-:Y:S02]  /*2b70*/  ULEA.HI.X UR12, UR4, UR13, UR5, 0x3, UP0 ;  /* 0x0000000d040c7291 */ /* 0x000fe400080f1c05 */
[----:B------:R-:W-:-:S04]  /*2b80*/  IMAD.U32 R12, RZ, RZ, UR9 ;  /* 0x00000009ff0c7e24 */ /* 0x000fc8000f8e00ff */
[----:B------:R-:W-:Y:S01]  /*2b90*/  IMAD.U32 R13, RZ, RZ, UR12 ;  /* 0x0000000cff0d7e24 */ /* 0x000fe2000f8e00ff */
[----:B------:R-:W-:-:S04]  /*2ba0*/  IADD3 R34, P0, R18, UR18, RZ ;  /* 0x0000001212227c10 */ /* 0x000fc8000ff1e0ff */
[----:B------:R-:W2:Y:S01]  /*2bb0*/  LDG.E.64 R26, desc[UR10][R12.64] ;  /* 0x0000000a0c1a7981 */ /* 0x000ea2000c1e1b00 */
[----:B------:R-:W-:Y:S02]  /*2bc0*/  IADD3.X R35, R19, UR8, RZ, P0, !PT ;  /* 0x0000000813237c10 */ /* 0x000fe400087fe4ff */
[----:B------:R-:W-:Y:S01]  /*2bd0*/  IADD3 R36, P0, R34, UR18, RZ ;  /* 0x0000001222247c10 */ /* 0x000fe2000ff1e0ff */
[----:B------:R-:W3:Y:S04]  /*2be0*/  LDG.E.64 R28, desc[UR10][R12.64+0x8] ;  /* 0x0000080a0c1c7981 */ /* 0x000ee8000c1e1b00 */
[----:B------:R0:W3:Y:S01]  /*2bf0*/  LDG.E.64 R30, desc[UR10][R34.64] ;  /* 0x0000000a221e7981 */ /* 0x0000e2000c1e1b00 */
[----:B------:R-:W-:Y:S02]  /*2c00*/  IADD3.X R37, R35, UR8, RZ, P0, !PT ;  /* 0x0000000823257c10 */ /* 0x000fe400087fe4ff */
[----:B------:R-:W-:Y:S01]  /*2c10*/  IADD3 R32, P0, R36, UR18, RZ ;  /* 0x0000001224207c10 */ /* 0x000fe2000ff1e0ff */
[----:B------:R-:W4:Y:S04]  /*2c20*/  LDG.E.64 R22, desc[UR10][R12.64+0x10] ;  /* 0x0000100a0c167981 */ /* 0x000f28000c1e1b00 */
[----:B------:R1:W4:Y:S01]  /*2c30*/  LDG.E.64 R20, desc[UR10][R36.64] ;  /* 0x0000000a24147981 */ /* 0x000322000c1e1b00 */
[----:B------:R-:W-:-:S03]  /*2c40*/  IADD3.X R33, R37, UR8, RZ, P0, !PT ;  /* 0x0000000825217c10 */ /* 0x000fc600087fe4ff */
[----:B------:R-:W5:Y:S04]  /*2c50*/  LDG.E.64 R18, desc[UR10][R12.64+0x18] ;  /* 0x0000180a0c127981 */ /* 0x000f68000c1e1b00 */
[----:B------:R-:W5:Y:S01]  /*2c60*/  LDG.E.64 R16, desc[UR10][R32.64] ;  /* 0x0000000a20107981 */ /* 0x000f62000c1e1b00 */
[----:B0-----:R-:W-:-:S04]  /*2c70*/  IADD3 R34, P0, R32, UR18, RZ ;  /* 0x0000001220227c10 */ /* 0x001fc8000ff1e0ff */
[----:B------:R-:W-:Y:S02]  /*2c80*/  IADD3.X R35, R33, UR8, RZ, P0, !PT ;  /* 0x0000000821237c10 */ /* 0x000fe400087fe4ff */
[----:B-1----:R-:W-:Y:S01]  /*2c90*/  IADD3 R36, P0, R34, UR18, RZ ;  /* 0x0000001222247c10 */ /* 0x002fe2000ff1e0ff */
[----:B------:R-:W5:Y:S03]  /*2ca0*/  LDG.E.64 R32, desc[UR10][R12.64+0x30] ;  /* 0x0000300a0c207981 */ /* 0x000f66000c1e1b00 */
[----:B------:R-:W-:Y:S01]  /*2cb0*/  IADD3.X R37, R35, UR8, RZ, P0, !PT ;  /* 0x0000000823257c10 */ /* 0x000fe200087fe4ff */
[-C--:B--2---:R-:W-:Y:S02]  /*2cc0*/  IMAD R25, R25, R26.reuse, RZ ;  /* 0x0000001a19197224 */ /* 0x084fe400078e02ff */
[----:B------:R-:W-:-:S04]  /*2cd0*/  IMAD.WIDE.U32 R14, R24, R26, R14 ;  /* 0x0000001a180e7225 */ /* 0x000fc800078e000e */
[----:B------:R-:W-:Y:S02]  /*2ce0*/  IMAD R25, R24, R27, R25 ;  /* 0x0000001b18197224 */ /* 0x000fe400078e0219 */
[----:B------:R-:W2:Y:S02]  /*2cf0*/  LDG.E.64 R26, desc[UR10][R12.64+0x28] ;  /* 0x0000280a0c1a7981 */ /* 0x000ea4000c1e1b00 */
[----:B------:R-:W-:Y:S02]  /*2d00*/  IMAD.IADD R15, R15, 0x1, R25 ;  /* 0x000000010f0f7824 */ /* 0x000fe400078e0219 */
[----:B---3--:R-:W-:-:S04]  /*2d10*/  IMAD R25, R31, R28, RZ ;  /* 0x0000001c1f197224 */ /* 0x008fc800078e02ff */
[C---:B------:R-:W-:Y:S02]  /*2d20*/  IMAD R25, R30.reuse, R29, R25 ;  /* 0x0000001d1e197224 */ /* 0x040fe400078e0219 */
[----:B------:R-:W-:Y:S02]  /*2d30*/  IMAD.WIDE.U32 R28, R30, R28, R14 ;  /* 0x0000001c1e1c7225 */ /* 0x000fe400078e000e */
[----:B------:R-:W3:Y:S02]  /*2d40*/  LDG.E.64 R14, desc[UR10][R12.64+0x20] ;  /* 0x0000200a0c0e7981 */ /* 0x000ee4000c1e1b00 */
[----:B------:R-:W-:Y:S02]  /*2d50*/  IMAD.IADD R29, R29, 0x1, R25 ;  /* 0x000000011d1d7824 */ /* 0x000fe400078e0219 */
[----:B------:R-:W3:Y:S01]  /*2d60*/  LDG.E.64 R24, desc[UR10][R34.64] ;  /* 0x0000000a22187981 */ /* 0x000ee2000c1e1b00 */
[-C--:B----4-:R-:W-:Y:S02]  /*2d70*/  IMAD R21, R21, R22.reuse, RZ ;  /* 0x0000001615157224 */ /* 0x090fe400078e02ff */
[----:B------:R-:W-:-:S04]  /*2d80*/  IMAD.WIDE.U32 R28, R20, R22, R28 ;  /* 0x00000016141c7225 */ /* 0x000fc800078e001c */
[----:B------:R-:W-:Y:S01]  /*2d90*/  IMAD R21, R20, R23, R21 ;  /* 0x0000001714157224 */ /* 0x000fe200078e0215 */
[----:B------:R-:W-:Y:S01]  /*2da0*/  IADD3 R20, P0, R36, UR18, RZ ;  /* 0x0000001224147c10 */ /* 0x000fe2000ff1e0ff */
[----:B------:R-:W2:Y:S02]  /*2db0*/  LDG.E.64 R22, desc[UR10][R36.64] ;  /* 0x0000000a24167981 */ /* 0x000ea4000c1e1b00 */
[----:B------:R-:W-:Y:S02]  /*2dc0*/  IMAD.IADD R31, R29, 0x1, R21 ;  /* 0x000000011d1f7824 */ /* 0x000fe400078e0215 */
[----:B-----5:R-:W-:Y:S01]  /*2dd0*/  IMAD R29, R17, R18, RZ ;  /* 0x00000012111d7224 */ /* 0x020fe200078e02ff */
[----:B------:R-:W-:Y:S01]  /*2de0*/  IADD3.X R21, R37, UR8, RZ, P0, !PT ;  /* 0x0000000825157c10 */ /* 0x000fe200087fe4ff */
[----:B------:R-:W-:Y:S02]  /*2df0*/  IMAD.MOV.U32 R30, RZ, RZ, R28 ;  /* 0x000000ffff1e7224 */ /* 0x000fe400078e001c */
[----:B------:R-:W-:-:S02]  /*2e00*/  IMAD R29, R16, R19, R29 ;  /* 0x00000013101d7224 */ /* 0x000fc400078e021d */
[----:B------:R-:W-:Y:S01]  /*2e10*/  IMAD.WIDE.U32 R18, R16, R18, R30 ;  /* 0x0000001210127225 */ /* 0x000fe200078e001e */
[----:B------:R-:W-:Y:S01]  /*2e20*/  IADD3 R16, P0, R20, UR18, RZ ;  /* 0x0000001214107c10 */ /* 0x000fe2000ff1e0ff */
[----:B------:R-:W4:Y:S03]  /*2e30*/  LDG.E.64 R30, desc[UR10][R20.64] ;  /* 0x0000000a141e7981 */ /* 0x000f26000c1e1b00 */
[----:B------:R-:W-:Y:S01]  /*2e40*/  IADD3.X R17, R21, UR8, RZ, P0, !PT ;  /* 0x0000000815117c10 */ /* 0x000fe200087fe4ff */
[----:B------:R4:W5:Y:S04]  /*2e50*/  LDG.E.64 R36, desc[UR10][R12.64+0x38] ;  /* 0x0000380a0c247981 */ /* 0x000968000c1e1b00 */
[----:B------:R-:W5:Y:S01]  /*2e60*/  LDG.E.64 R34, desc[UR10][R16.64] ;  /* 0x0000000a10227981 */ /* 0x000f62000c1e1b00 */
[----:B------:R-:W-:Y:S01]  /*2e70*/  IMAD.IADD R19, R19, 0x1, R29 ;  /* 0x0000000113137824 */ /* 0x000fe200078e021d */
[----:B------:R-:W-:Y:S01]  /*2e80*/  UIADD3 UR6, UP1, UR6, -0x8, URZ ;  /* 0xfffffff806067890 */ /* 0x000fe2000ff3e03f */
[----:B------:R-:W-:Y:S01]  /*2e90*/  PLOP3.LUT P0, PT, PT, PT, PT, 0x8, 0x0 ;  /* 0x000000000000781c */ /* 0x000fe20003f0e170 */
[----:B------:R-:W-:-:S02]  /*2ea0*/  UIADD3 UR4, UP0, UR4, 0x8, URZ ;  /* 0x0000000804047890 */ /* 0x000fc4000ff1e03f */
[----:B------:R-:W-:Y:S02]  /*2eb0*/  UIADD3.X UR7, UR7, -0x1, URZ, UP1, !UPT ;  /* 0xffffffff07077890 */ /* 0x000fe40008ffe43f */
[----:B------:R-:W-:Y:S01]  /*2ec0*/  UIADD3.X UR5, URZ, UR5, URZ, UP0, !UPT ;  /* 0x000000053f057290 */ /* 0x000fe200087fe43f */
[----:B---3--:R-:W-:-:S04]  /*2ed0*/  IMAD R25, R25, R14, RZ ;  /* 0x0000000e19197224 */ /* 0x008fc800078e02ff */
[C---:B------:R-:W-:Y:S02]  /*2ee0*/  IMAD R25, R24.reuse, R15, R25 ;  /* 0x0000000f18197224 */ /* 0x040fe400078e0219 */
[----:B------:R-:W-:-:S04]  /*2ef0*/  IMAD.WIDE.U32 R14, R24, R14, R18 ;  /* 0x0000000e180e7225 */ /* 0x000fc800078e0012 */
[-C--:B--2---:R-:W-:Y:S02]  /*2f00*/  IMAD R19, R23, R26.reuse, RZ ;  /* 0x0000001a17137224 */ /* 0x084fe400078e02ff */
[----:B------:R-:W-:Y:S02]  /*2f10*/  IMAD.IADD R15, R15, 0x1, R25 ;  /* 0x000000010f0f7824 */ /* 0x000fe400078e0219 */
[C---:B------:R-:W-:Y:S02]  /*2f20*/  IMAD R19, R22.reuse, R27, R19 ;  /* 0x0000001b16137224 */ /* 0x040fe400078e0213 */
[----:B------:R-:W-:-:S04]  /*2f30*/  IMAD.WIDE.U32 R22, R22, R26, R14 ;  /* 0x0000001a16167225 */ /* 0x000fc800078e000e */
[----:B------:R-:W-:Y:S02]  /*2f40*/  IMAD.IADD R23, R23, 0x1, R19 ;  /* 0x0000000117177824 */ /* 0x000fe400078e0213 */
[----:B----4-:R-:W-:-:S04]  /*2f50*/  IMAD R13, R31, R32, RZ ;  /* 0x000000201f0d7224 */ /* 0x010fc800078e02ff */
[C---:B------:R-:W-:Y:S02]  /*2f60*/  IMAD R13, R30.reuse, R33, R13 ;  /* 0x000000211e0d7224 */ /* 0x040fe400078e020d */
[----:B------:R-:W-:-:S04]  /*2f70*/  IMAD.WIDE.U32 R30, R30, R32, R22 ;  /* 0x000000201e1e7225 */ /* 0x000fc800078e0016 */
[-C--:B-----5:R-:W-:Y:S02]  /*2f80*/  IMAD R15, R35, R36.reuse, RZ ;  /* 0x00000024230f7224 */ /* 0x0a0fe400078e02ff */
[----:B------:R-:W-:Y:S01]  /*2f90*/  IMAD.IADD R31, R31, 0x1, R13 ;  /* 0x000000011f1f7824 */ /* 0x000fe200078e020d */
[----:B------:R-:W-:Y:S01]  /*2fa0*/  IADD3 R18, P2, R16, UR18, RZ ;  /* 0x0000001210127c10 */ /* 0x000fe2000ff5e0ff */
[C---:B------:R-:W-:Y:S02]  /*2fb0*/  IMAD R13, R34.reuse, R37, R15 ;  /* 0x00000025220d7224 */ /* 0x040fe400078e020f */
[----:B------:R-:W-:Y:S01]  /*2fc0*/  IMAD.WIDE.U32 R14, R34, R36, R30 ;  /* 0x00000024220e7225 */ /* 0x000fe200078e001e */
[----:B------:R-:W-:-:S03]  /*2fd0*/  IADD3.X R19, R17, UR8, RZ, P2, !PT ;  /* 0x0000000811137c10 */ /* 0x000fc600097fe4ff */
[----:B------:R-:W-:-:S07]  /*2fe0*/  IMAD.IADD R15, R15, 0x1, R13 ;  /* 0x000000010f0f7824 */ /* 0x000fce00078e020d */
.L_x_4936:
[----:B------:R-:W-:-:S04]  /*2ff0*/  ISETP.NE.U32.AND P2, PT, RZ, UR6, PT ;  /* 0x00000006ff007c0c */ /* 0x000fc8000bf45070 */
[----:B------:R-:W-:-:S13]  /*3000*/  ISETP.NE.OR.EX P0, PT, RZ, UR7, P0, P2 ;  /* 0x00000007ff007c0c */ /* 0x000fda0008705720 */
[----:B------:R-:W-:Y:S05]  /*3010*/  @!P0 BRA `(.L_x_4932) ;  /* 0x0000000000ac8947 */ /* 0x000fea0003800000 */
.L_x_4933:
[----:B------:R-:W-:Y:S01]  /*3020*/  ULEA UR9, UP0, UR4, UR22, 0x3 ;  /* 0x0000001604097291 */ /* 0x000fe2000f80183f */
[----:B------:R-:W-:Y:S01]  /*3030*/  IADD3 R34, P0, R18, UR18, RZ ;  /* 0x0000001212227c10 */ /* 0x000fe2000ff1e0ff */
[----:B------:R0:W2:Y:S02]  /*3040*/  LDG.E.64 R12, desc[UR10][R18.64] ;  /* 0x0000000a120c7981 */ /* 0x0000a4000c1e1b00 */
[----:B------:R-:W-:Y:S02]  /*3050*/  ULEA.HI.X UR12, UR4, UR23, UR5, 0x3, UP0 ;  /* 0x00000017040c7291 */ /* 0x000fe400080f1c05 */
[----:B------:R-:W-:-:S04]  /*3060*/  IMAD.U32 R32, RZ, RZ, UR9 ;  /* 0x00000009ff207e24 */ /* 0x000fc8000f8e00ff */
[----:B------:R-:W-:Y:S01]  /*3070*/  IMAD.U32 R33, RZ, RZ, UR12 ;  /* 0x0000000cff217e24 */ /* 0x000fe2000f8e00ff */
[----:B------:R-:W-:-:S04]  /*3080*/  IADD3.X R35, R19, UR8, RZ, P0, !PT ;  /* 0x0000000813237c10 */ /* 0x000fc800087fe4ff */
[----:B------:R-:W2:Y:S01]  /*3090*/  LDG.E.64 R16, desc[UR10][R32.64] ;  /* 0x0000000a20107981 */ /* 0x000ea2000c1e1b00 */
[----:B------:R-:W-:-:S03]  /*30a0*/  IADD3 R36, P0, R34, UR18, RZ ;  /* 0x0000001222247c10 */ /* 0x000fc6000ff1e0ff */
[----:B------:R-:W3:Y:S04]  /*30b0*/  LDG.E.64 R24, desc[UR10][R34.64] ;  /* 0x0000000a22187981 */ /* 0x000ee8000c1e1b00 */
[----:B------:R-:W3:Y:S01]  /*30c0*/  LDG.E.64 R26, desc[UR10][R32.64+0x8] ;  /* 0x0000080a201a7981 */ /* 0x000ee2000c1e1b00 */
[----:B------:R-:W-:Y:S02]  /*30d0*/  IADD3.X R37, R35, UR8, RZ, P0, !PT ;  /* 0x0000000823257c10 */ /* 0x000fe400087fe4ff */
[----:B0-----:R-:W-:Y:S01]  /*30e0*/  IADD3 R18, P0, R36, UR18, RZ ;  /* 0x0000001224127c10 */ /* 0x001fe2000ff1e0ff */
[----:B------:R-:W4:Y:S04]  /*30f0*/  LDG.E.64 R22, desc[UR10][R32.64+0x10] ;  /* 0x0000100a20167981 */ /* 0x000f28000c1e1b00 */
[----:B------:R-:W4:Y:S01]  /*3100*/  LDG.E.64 R20, desc[UR10][R36.64] ;  /* 0x0000000a24147981 */ /* 0x000f22000c1e1b00 */
[----:B------:R-:W-:-:S03]  /*3110*/  IADD3.X R19, R37, UR8, RZ, P0, !PT ;  /* 0x0000000825137c10 */ /* 0x000fc600087fe4ff */
[----:B------:R-:W5:Y:S04]  /*3120*/  LDG.E.64 R30, desc[UR10][R32.64+0x18] ;  /* 0x0000180a201e7981 */ /* 0x000f68000c1e1b00 */
[----:B------:R0:W5:Y:S01]  /*3130*/  LDG.E.64 R28, desc[UR10][R18.64] ;  /* 0x0000000a121c7981 */ /* 0x000162000c1e1b00 */
[----:B------:R-:W-:-:S04]  /*3140*/  UIADD3 UR6, UP0, UR6, -0x4, URZ ;  /* 0xfffffffc06067890 */ /* 0x000fc8000ff1e03f */
[----:B------:R-:W-:Y:S02]  /*3150*/  UIADD3.X UR7, UR7, -0x1, URZ, UP0, !UPT ;  /* 0xffffffff07077890 */ /* 0x000fe400087fe43f */
[----:B------:R-:W-:-:S04]  /*3160*/  ISETP.NE.U32.AND P0, PT, RZ, UR6, PT ;  /* 0x00000006ff007c0c */ /* 0x000fc8000bf05070 */
[----:B------:R-:W-:Y:S01]  /*3170*/  ISETP.NE.AND.EX P0, PT, RZ, UR7, PT, P0 ;  /* 0x00000007ff007c0c */ /* 0x000fe2000bf05300 */
[----:B------:R-:W-:Y:S01]  /*3180*/  UIADD3 UR4, UP0, UR4, 0x4, URZ ;  /* 0x0000000404047890 */ /* 0x000fe2000ff1e03f */
[----:B0-----:R-:W-:-:S03]  /*3190*/  IADD3 R18, P2, R18, UR18, RZ ;  /* 0x0000001212127c10 */ /* 0x001fc6000ff5e0ff */
[----:B------:R-:W-:Y:S01]  /*31a0*/  UIADD3.X UR5, URZ, UR5, URZ, UP0, !UPT ;  /* 0x000000053f057290 */ /* 0x000fe200087fe43f */
[----:B------:R-:W-:Y:S01]  /*31b0*/  IADD3.X R19, R19, UR8, RZ, P2, !PT ;  /* 0x0000000813137c10 */ /* 0x000fe200097fe4ff */
[-C--:B--2---:R-:W-:Y:S02]  /*31c0*/  IMAD R13, R13, R16.reuse, RZ ;  /* 0x000000100d0d7224 */ /* 0x084fe400078e02ff */
[----:B------:R-:W-:-:S04]  /*31d0*/  IMAD.WIDE.U32 R14, R12, R16, R14 ;  /* 0x000000100c0e7225 */ /* 0x000fc800078e000e */
[----:B------:R-:W-:-:S04]  /*31e0*/  IMAD R13, R12, R17, R13 ;  /* 0x000000110c0d7224 */ /* 0x000fc800078e020d */
[----:B------:R-:W-:Y:S02]  /*31f0*/  IMAD.IADD R15, R15, 0x1, R13 ;  /* 0x000000010f0f7824 */ /* 0x000fe400078e020d */
[----:B---3--:R-:W-:-:S04]  /*3200*/  IMAD R13, R25, R26, RZ ;  /* 0x0000001a190d7224 */ /* 0x008fc800078e02ff */
[C---:B------:R-:W-:Y:S02]  /*3210*/  IMAD R13, R24.reuse, R27, R13 ;  /* 0x0000001b180d7224 */ /* 0x040fe400078e020d */
[----:B------:R-:W-:-:S04]  /*3220*/  IMAD.WIDE.U32 R24, R24, R26, R14 ;  /* 0x0000001a18187225 */ /* 0x000fc800078e000e */
[----:B------:R-:W-:Y:S02]  /*3230*/  IMAD.IADD R25, R25, 0x1, R13 ;  /* 0x0000000119197824 */ /* 0x000fe400078e020d */
[----:B----4-:R-:W-:-:S04]  /*3240*/  IMAD R13, R21, R22, RZ ;  /* 0x00000016150d7224 */ /* 0x010fc800078e02ff */
[C---:B------:R-:W-:Y:S02]  /*3250*/  IMAD R13, R20.reuse, R23, R13 ;  /* 0x00000017140d7224 */ /* 0x040fe400078e020d */
[----:B------:R-:W-:-:S04]  /*3260*/  IMAD.WIDE.U32 R20, R20, R22, R24 ;  /* 0x0000001614147225 */ /* 0x000fc800078e0018 */
[----:B------:R-:W-:Y:S02]  /*3270*/  IMAD.IADD R21, R21, 0x1, R13 ;  /* 0x0000000115157824 */ /* 0x000fe400078e020d */
[-C--:B-----5:R-:W-:Y:S02]  /*3280*/  IMAD R13, R29, R30.reuse, RZ ;  /* 0x0000001e1d0d7224 */ /* 0x0a0fe400078e02ff */
[----:B------:R-:W-:-:S04]  /*3290*/  IMAD.WIDE.U32 R14, R28, R30, R20 ;  /* 0x0000001e1c0e7225 */ /* 0x000fc800078e0014 */
[----:B------:R-:W-:-:S04]  /*32a0*/  IMAD R13, R28, R31, R13 ;  /* 0x0000001f1c0d7224 */ /* 0x000fc800078e020d */
[----:B------:R-:W-:Y:S01]  /*32b0*/  IMAD.IADD R15, R15, 0x1, R13 ;  /* 0x000000010f0f7824 */ /* 0x000fe200078e020d */
[----:B------:R-:W-:Y:S06]  /*32c0*/  @P0 BRA `(.L_x_4933) ;  /* 0xfffffffc00540947 */ /* 0x000fec000383ffff */
.L_x_4932:
[----:B------:R-:W0:Y:S02]  /*32d0*/  LDC R0, c[0x0][0x220] ;  /* 0x00008800ff007b82 */ /* 0x000e240000000800 */
[----:B0-----:R-:W-:-:S04]  /*32e0*/  LOP3.LUT R0, R0, 0x3, RZ, 0xc0, !PT ;  /* 0x0000000300007812 */ /* 0x001fc800078ec0ff */
[----:B------:R-:W-:-:S04]  /*32f0*/  ISETP.NE.U32.AND P0, PT, R0, RZ, PT ;  /* 0x000000ff0000720c */ /* 0x000fc80003f05070 */
[----:B------:R-:W-:-:S13]  /*3300*/  ISETP.NE.AND.EX P0, PT, RZ, RZ, PT, P0 ;  /* 0x000000ffff00720c */ /* 0x000fda0003f05300 */
[----:B------:R-:W-:Y:S05]  /*3310*/  @!P0 BRA `(.L_x_4931) ;  /* 0x0000000000e08947 */ /* 0x000fea0003800000 */
[----:B------:R-:W-:Y:S01]  /*3320*/  ULDC.64 UR6, c[0x0][0x230] ;  /* 0x00008c0000067ab9 */ /* 0x000fe20000000a00 */
[----:B------:R-:W-:Y:S01]  /*3330*/  ULDC.64 UR8, c[0x0][0x238] ;  /* 0x00008e0000087ab9 */ /* 0x000fe20000000a00 */
[----:B-----5:R-:W-:Y:S01]  /*3340*/  IMAD R13, R11, UR6, RZ ;  /* 0x000000060b0d7c24 */ /* 0x020fe2000f8e02ff */
[----:B------:R-:W-:Y:S01]  /*3350*/  ULDC UR15, c[0x0][0x244] ;  /* 0x00009100000f7ab9 */ /* 0x000fe20000000800 */
[C---:B------:R-:W-:Y:S01]  /*3360*/  IMAD.WIDE.U32 R18, R10.reuse, UR6, RZ ;  /* 0x000000060a127c25 */ /* 0x040fe2000f8e00ff */
[----:B------:R-:W-:Y:S01]  /*3370*/  ULEA UR6, UP0, UR4, UR8, 0x3 ;  /* 0x0000000804067291 */ /* 0x000fe2000f80183f */
[----:B------:R-:W-:Y:S02]  /*3380*/  ULDC.64 UR12, c[0x0][0x228] ;  /* 0x00008a00000c7ab9 */ /* 0x000fe40000000a00 */
[----:B------:R-:W-:Y:S01]  /*3390*/  IMAD R13, R10, UR7, R13 ;  /* 0x000000070a0d7c24 */ /* 0x000fe2000f8e020d */
[----:B------:R-:W-:Y:S01]  /*33a0*/  UIMAD UR7, UR5, UR16, URZ ;  /* 0x00000010050772a4 */ /* 0x000fe2000f8e023f */
[----:B------:R-:W-:Y:S01]  /*33b0*/  IMAD.U32 R21, RZ, RZ, UR4 ;  /* 0x00000004ff157e24 */ /* 0x000fe2000f8e00ff */
[----:B------:R-:W-:Y:S01]  /*33c0*/  ULEA.HI.X UR5, UR4, UR9, UR5, 0x3, UP0 ;  /* 0x0000000904057291 */ /* 0x000fe200080f1c05 */
[----:B------:R-:W-:Y:S01]  /*33d0*/  IMAD.IADD R17, R13, 0x1, R19 ;  /* 0x000000010d117824 */ /* 0x000fe200078e0213 */
[----:B------:R-:W-:Y:S01]  /*33e0*/  UIMAD UR8, UR4, UR15, UR7 ;  /* 0x0000000f040872a4 */ /* 0x000fe2000f8e0207 */
[----:B------:R-:W-:-:S02]  /*33f0*/  IMAD.MOV.U32 R16, RZ, RZ, R18 ;  /* 0x000000ffff107224 */ /* 0x000fc400078e0012 */
[----:B------:R-:W-:Y:S02]  /*3400*/  IMAD.U32 R12, RZ, RZ, UR6 ;  /* 0x00000006ff0c7e24 */ /* 0x000fe4000f8e00ff */
[----:B------:R-:W-:-:S04]  /*3410*/  IMAD.WIDE.U32 R20, R21, UR16, R16 ;  /* 0x0000001015147c25 */ /* 0x000fc8000f8e0010 */
[----:B------:R-:W-:Y:S01]  /*3420*/  VIADD R21, R21, UR8 ;  /* 0x0000000815157c36 */ /* 0x000fe20008000000 */
[----:B------:R-:W-:Y:S01]  /*3430*/  LEA R24, P0, R20, UR12, 0x3 ;  /* 0x0000000c14187c11 */ /* 0x000fe2000f8018ff */
[----:B------:R-:W-:-:S03]  /*3440*/  IMAD.U32 R13, RZ, RZ, UR5 ;  /* 0x00000005ff0d7e24 */ /* 0x000fc6000f8e00ff */
        /* <DEDUP_REMOVED lines=12> */
[----:B------:R-:W-:Y:S02]  /*3510*/  UIMAD.WIDE.U32 UR4, UR4, UR16, UR6 ;  /* 0x00000010040472a5 */ /* 0x000fe4000f8e0006 */
[----:B------:R-:W-:Y:S01]  /*3520*/  IMAD.U32 R19, RZ, RZ, UR16 ;  /* 0x00000010ff137e24 */ /* 0x000fe2000f8e00ff */
[----:B------:R-:W2:Y:S01]  /*3530*/  LDG.E.64 R20, desc[UR10][R12.64+0x8] ;  /* 0x0000080a0c147981 */ /* 0x000ea2000c1e1b00 */
[----:B------:R-:W-:Y:S01]  /*3540*/  ISETP.NE.AND.EX P0, PT, RZ, RZ, PT, P0 ;  /* 0x000000ffff00720c */ /* 0x000fe20003f05300 */
[----:B------:R-:W-:Y:S02]  /*3550*/  IMAD.U32 R0, RZ, RZ, UR15 ;  /* 0x0000000fff007e24 */ /* 0x000fe4000f8e00ff */
[----:B------:R-:W-:Y:S01]  /*3560*/  IMAD.U32 R16, RZ, RZ, UR5 ;  /* 0x00000005ff107e24 */ /* 0x000fe2000f8e00ff */
[----:B------:R-:W-:-:S04]  /*3570*/  IADD3 R18, P2, R18, UR4, RZ ;  /* 0x0000000412127c10 */ /* 0x000fc8000ff5e0ff */
[----:B------:R-:W-:Y:S02]  /*3580*/  IADD3.X R17, R17, UR8, R16, P2, !PT ;  /* 0x0000000811117c10 */ /* 0x000fe400097fe410 */
[----:B------:R-:W-:-:S04]  /*3590*/  LEA R24, P2, R18, UR12, 0x3 ;  /* 0x0000000c12187c11 */ /* 0x000fc8000f8418ff */
[----:B------:R-:W-:Y:S01]  /*35a0*/  LEA.HI.X R25, R18, UR13, R17, 0x3, P2 ;  /* 0x0000000d12197c11 */ /* 0x000fe200090f1c11 */
[----:B------:R-:W-:Y:S01]  /*35b0*/  IMAD.U32 R17, RZ, RZ, UR16 ;  /* 0x00000010ff117e24 */ /* 0x000fe2000f8e00ff */
[----:B------:R-:W-:-:S03]  /*35c0*/  @P0 LEA R18, P2, R19, R24, 0x3 ;  /* 0x0000001813120211 */ /* 0x000fc600078418ff */
[----:B------:R-:W2:Y:S01]  /*35d0*/  LDG.E.64 R22, desc[UR10][R24.64] ;  /* 0x0000000a18167981 */ /* 0x000ea2000c1e1b00 */
[----:B------:R-:W-:-:S03]  /*35e0*/  @P0 LEA.HI.X R19, R17, R25, R0, 0x3, P2 ;  /* 0x0000001911130211 */ /* 0x000fc600010f1c00 */
[----:B------:R-:W3:Y:S04]  /*35f0*/  @P0 LDG.E.64 R16, desc[UR10][R12.64+0x10] ;  /* 0x0000100a0c100981 */ /* 0x000ee8000c1e1b00 */
[----:B------:R-:W3:Y:S01]  /*3600*/  @P0 LDG.E.64 R18, desc[UR10][R18.64] ;  /* 0x0000000a12120981 */ /* 0x000ee2000c1e1b00 */
[-C--:B--2---:R-:W-:Y:S02]  /*3610*/  IMAD R23, R23, R20.reuse, RZ ;  /* 0x0000001417177224 */ /* 0x084fe400078e02ff */
        /* <DEDUP_REMOVED lines=8> */
.L_x_4931:
        /* <DEDUP_REMOVED lines=17> */
.L_x_4938:
        /* <DEDUP_REMOVED lines=27> */
.L_x_4937:
[----:B------:R-:W-:Y:S05]  /*3960*/  @!P0 BRA `(.L_x_4939) ;  /* 0x0000000000808947 */ /* 0x000fea0003800000 */
[----:B------:R-:W-:Y:S01]  /*3970*/  BSSY B2, `(.L_x_4939) ;  /* 0x000001f000027945 */ /* 0x000fe20003800000 */
[----:B------:R-:W-:Y:S02]  /*3980*/  IMAD.MOV.U32 R29, RZ, RZ, R21 ;  /* 0x000000ffff1d7224 */ /* 0x000fe400078e0015 */
[----:B------:R-:W-:Y:S02]  /*3990*/  IMAD.MOV.U32 R30, RZ, RZ, R17 ;  /* 0x000000ffff1e7224 */ /* 0x000fe400078e0011 */
[----:B------:R-:W-:Y:S02]  /*39a0*/  IMAD.MOV.U32 R25, RZ, RZ, R3 ;  /* 0x000000ffff197224 */ /* 0x000fe400078e0003 */
[----:B------:R-:W-:-:S07]  /*39b0*/  IMAD.MOV.U32 R27, RZ, RZ, R2 ;  /* 0x000000ffff1b7224 */ /* 0x000fce00078e0002 */
.L_x_4940:
        /* <DEDUP_REMOVED lines=27> */
.L_x_4939:
[----:B------:R-:W-:Y:S01]  /*3b70*/  ULDC.64 UR4, c[0x0][0x248] ;  /* 0x0000920000047ab9 */ /* 0x000fe20000000a00 */
[C---:B------:R-:W-:Y:S01]  /*3b80*/  IADD3 R21, P0, -R16.reuse, R21, RZ ;  /* 0x0000001510157210 */ /* 0x040fe20007f1e1ff */
[----:B------:R-:W-:Y:S01]  /*3b90*/  ULDC.64 UR6, c[0x0][0x260] ;  /* 0x0000980000067ab9 */ /* 0x000fe20000000a00 */
[----:B------:R-:W-:Y:S02]  /*3ba0*/  IADD3 R12, P2, R16, -UR4, RZ ;  /* 0x80000004100c7c10 */ /* 0x000fe4000ff5e0ff */
[C---:B-----5:R-:W-:Y:S01]  /*3bb0*/  SHF.L.U64.HI R19, R10.reuse, 0x3, R11 ;  /* 0x000000030a137819 */ /* 0x060fe2000001020b */
[----:B------:R-:W-:Y:S01]  /*3bc0*/  IMAD.SHL.U32 R10, R10, 0x8, RZ ;  /* 0x000000080a0a7824 */ /* 0x000fe200078e00ff */
[----:B------:R-:W-:Y:S01]  /*3bd0*/  IADD3.X R13, R0, ~UR5, RZ, P2, !PT ;  /* 0x80000005000d7c10 */ /* 0x000fe200097fe4ff */
[----:B------:R-:W-:Y:S01]  /*3be0*/  ULDC.64 UR4, c[0x0][0x258] ;  /* 0x0000960000047ab9 */ /* 0x000fe20000000a00 */
[----:B------:R-:W-:Y:S02]  /*3bf0*/  IMAD.X R18, R17, 0x1, ~R0, P0 ;  /* 0x0000000111127824 */ /* 0x000fe400000e0e00 */
        /* <DEDUP_REMOVED lines=8> */
[----:B------:R-:W-:-:S05]  /*3c80*/  SHF.R.S32.HI R13, RZ, 0x3, R13 ;  /* 0x00000003ff0d7819 */ /* 0x000fca000001140d */
[----:B------:R0:W-:Y:S02]  /*3c90*/  STG.E.64 desc[UR10][R16.64], R12 ;  /* 0x0000000c10007986 */ /* 0x0001e4000c101b0a */
.L_x_4930:
[----:B------:R-:W-:Y:S05]  /*3ca0*/  BSYNC B1 ;  /* 0x0000000000017941 */ /* 0x000fea0003800000 */
.L_x_4929:
[----:B------:R-:W1:Y:S01]  /*3cb0*/  S2R R0, SR_TID.X ;  /* 0x0000000000007919 */ /* 0x000e620000002100 */
[----:B------:R-:W-:Y:S01]  /*3cc0*/  ULDC UR4, c[0x0][0x210] ;  /* 0x0000840000047ab9 */ /* 0x000fe20000000800 */
[----:B------:R-:W-:Y:S01]  /*3cd0*/  BSSY B1, `(.L_x_4941) ;  /* 0x00001d4000017945 */ /* 0x000fe20003800000 */
[----:B------:R-:W-:Y:S01]  /*3ce0*/  UIMAD UR4, UR14, -0x200, UR4 ;  /* 0xfffffe000e0478a4 */ /* 0x000fe2000f8e0204 */
[----:B-1----:R-:W-:-:S05]  /*3cf0*/  VIADD R0, R0, 0x80 ;  /* 0x0000008000007836 */ /* 0x002fca0000000000 */
[----:B------:R-:W-:-:S13]  /*3d00*/  ISETP.GE.AND P0, PT, R0, UR4, PT ;  /* 0x0000000400007c0c */ /* 0x000fda000bf06270 */
[----:B------:R-:W-:Y:S05]  /*3d10*/  @P0 BRA `(.L_x_4942) ;  /* 0x0000001c003c0947 */ /* 0x000fea0003800000 */
[----:B0-----:R-:W0:Y:S01]  /*3d20*/  LDC.64 R12, c[0x0][0x220] ;  /* 0x00008800ff0c7b82 */ /* 0x001e220000000a00 */
        /* <DEDUP_REMOVED lines=11> */
[----:B------:R-:W-:Y:S01]  /*3de0*/  UMOV UR5, URZ ;  /* 0x0000003f00057c82 */ /* 0x000fe20008000000 */
[----:B------:R-:W-:Y:S01]  /*3df0*/  ULDC UR6, c[0x0][0x240] ;  /* 0x0000900000067ab9 */ /* 0x000fe20000000800 */
[----:B------:R-:W-:Y:S02]  /*3e00*/  CS2R R32, SRZ ;  /* 0x0000000000207805 */ /* 0x000fe4000001ff00 */
[----:B------:R-:W-:Y:S02]  /*3e10*/  ISETP.GE.U32.AND P0, PT, R12, 0x3, PT ;  /* 0x000000030c00780c */ /* 0x000fe40003f06070 */
[----:B------:R-:W-:-:S04]  /*3e20*/  IADD3.X R13, R13, -0x1, RZ, P2, !PT ;  /* 0xffffffff0d0d7810 */ /* 0x000fc800017fe4ff */
[----:B------:R-:W-:Y:S01]  /*3e30*/  ISETP.GE.U32.AND.EX P0, PT, R13, RZ, PT, P0 ;  /* 0x000000ff0d00720c */ /* 0x000fe20003f06100 */
[----:B------:R-:W-:Y:S01]  /*3e40*/  IMAD.WIDE.U32 R12, R8, UR4, RZ ;  /* 0x00000004080c7c25 */ /* 0x000fe2000f8e00ff */
[----:B------:R-:W-:-:S03]  /*3e50*/  UMOV UR4, URZ ;  /* 0x0000003f00047c82 */ /* 0x000fc60008000000 */
[----:B------:R-:W-:-:S08]  /*3e60*/  IMAD.IADD R15, R13, 0x1, R11 ;  /* 0x000000010d0f7824 */ /* 0x000fd000078e020b */
[----:B------:R-:W-:Y:S05]  /*3e70*/  @!P0 BRA `(.L_x_4944) ;  /* 0x0000001000988947 */ /* 0x000fea0003800000 */
[----:B------:R-:W-:Y:S01]  /*3e80*/  ULDC.64 UR8, c[0x0][0x220] ;  /* 0x0000880000087ab9 */ /* 0x000fe20000000a00 */
[----:B------:R-:W-:Y:S01]  /*3e90*/  ULDC.64 UR12, c[0x0][0x230] ;  /* 0x00008c00000c7ab9 */ /* 0x000fe20000000a00 */
[----:B------:R-:W-:Y:S01]  /*3ea0*/  ULOP3.LUT UR4, UR8, 0x3, URZ, 0xc0, !UPT ;  /* 0x0000000308047892 */ /* 0x000fe2000f8ec03f */
[----:B------:R-:W-:Y:S01]  /*3eb0*/  IMAD R11, R9, UR12, RZ ;  /* 0x0000000c090b7c24 */ /* 0x000fe2000f8e02ff */
[----:B------:R-:W-:Y:S02]  /*3ec0*/  UIMAD.WIDE.U32 UR6, UR6, 0x8, URZ ;  /* 0x00000008060678a5 */ /* 0x000fe4000f8e003f */
[----:B------:R-:W-:Y:S01]  /*3ed0*/  UIADD3 UR8, UP0, -UR4, UR8, URZ ;  /* 0x0000000804087290 */ /* 0x000fe2000ff1e13f */
[----:B------:R-:W-:Y:S01]  /*3ee0*/  IMAD R11, R8, UR13, R11 ;  /* 0x0000000d080b7c24 */ /* 0x000fe2000f8e020b */
[----:B------:R-:W-:Y:S01]  /*3ef0*/  ULDC.64 UR12, c[0x0][0x228] ;  /* 0x00008a00000c7ab9 */ /* 0x000fe20000000a00 */
[----:B------:R-:W-:Y:S01]  /*3f00*/  ULDC UR4, c[0x0][0x244] ;  /* 0x0000910000047ab9 */ /* 0x000fe20000000800 */
[----:B------:R-:W-:Y:S01]  /*3f10*/  UIADD3.X UR9, UR9, -0x1, URZ, UP0, !UPT ;  /* 0xffffffff09097890 */ /* 0x000fe200087fe43f */
[----:B------:R-:W-:Y:S01]  /*3f20*/  IMAD.IADD R19, R11, 0x1, R13 ;  /* 0x000000010b137824 */ /* 0x000fe200078e020d */
[----:B------:R-:W-:Y:S01]  /*3f30*/  ISETP.LT.U32.AND P0, PT, RZ, UR8, PT ;  /* 0x00000008ff007c0c */ /* 0x000fe2000bf01070 */
[----:B------:R-:W-:Y:S01]  /*3f40*/  USHF.L.U32 UR4, UR4, 0x3, URZ ;  /* 0x0000000304047899 */ /* 0x000fe2000800063f */
[C---:B------:R-:W-:Y:S01]  /*3f50*/  LEA R18, P2, R12.reuse, UR12, 0x3 ;  /* 0x0000000c0c127c11 */ /* 0x040fe2000f8418ff */
[----:B------:R-:W-:Y:S01]  /*3f60*/  UMOV UR5, URZ ;  /* 0x0000003f00057c82 */ /* 0x000fe20008000000 */
[----:B------:R-:W-:Y:S01]  /*3f70*/  IMAD.U32 R10, RZ, RZ, UR9 ;  /* 0x00000009ff0a7e24 */ /* 0x000fe2000f8e00ff */
[----:B------:R-:W-:Y:S01]  /*3f80*/  UIADD3 UR15, UR7, UR4, URZ ;  /* 0x00000004070f7290 */ /* 0x000fe2000fffe03f */
[----:B------:R-:W-:Y:S01]  /*3f90*/  LEA.HI.X R19, R12, UR13, R19, 0x3, P2 ;  /* 0x0000000d0c137c11 */ /* 0x000fe200090f1c13 */
[----:B------:R-:W-:Y:S01]  /*3fa0*/  ULDC.64 UR18, c[0x0][0x238] ;  /* 0x00008e0000127ab9 */ /* 0x000fe20000000a00 */
        /* <DEDUP_REMOVED lines=10> */
.L_x_4947:
[----:B------:R-:W-:Y:S01]  /*4050*/  ULEA UR12, UP0, UR4, UR16, 0x3 ;  /* 0x00000010040c7291 */ /* 0x000fe2000f80183f */
[----:B------:R-:W2:Y:S03]  /*4060*/  LDG.E.64 R28, desc[UR10][R18.64] ;  /* 0x0000000a121c7981 */ /* 0x000ea6000c1e1b00 */
[----:B------:R-:W-:Y:S02]  /*4070*/  ULEA.HI.X UR13, UR4, UR17, UR5, 0x3, UP0 ;  /* 0x00000011040d7291 */ /* 0x000fe400080f1c05 */
[----:B------:R-:W-:-:S04]  /*4080*/  IMAD.U32 R20, RZ, RZ, UR12 ;  /* 0x0000000cff147e24 */ /* 0x000fc8000f8e00ff */
[----:B------:R-:W-:Y:S01]  /*4090*/  IMAD.U32 R21, RZ, RZ, UR13 ;  /* 0x0000000dff157e24 */ /* 0x000fe2000f8e00ff */
[----:B------:R-:W-:-:S04]  /*40a0*/  IADD3 R34, P2, R18, UR6, RZ ;  /* 0x0000000612227c10 */ /* 0x000fc8000ff5e0ff */
[----:B------:R-:W2:Y:S01]  /*40b0*/  LDG.E.64 R10, desc[UR10][R20.64] ;  /* 0x0000000a140a7981 */ /* 0x000ea2000c1e1b00 */
[----:B------:R-:W-:-:S03]  /*40c0*/  IADD3.X R35, R19, UR15, RZ, P2, !PT ;  /* 0x0000000f13237c10 */ /* 0x000fc600097fe4ff */
[----:B------:R-:W3:Y:S04]  /*40d0*/  LDG.E.64 R24, desc[UR10][R20.64+0x8] ;  /* 0x0000080a14187981 */ /* 0x000ee8000c1e1b00 */
[----:B------:R0:W3:Y:S01]  /*40e0*/  LDG.E.64 R22, desc[UR10][R34.64] ;  /* 0x0000000a22167981 */ /* 0x0000e2000c1e1b00 */
[----:B------:R-:W-:-:S03]  /*40f0*/  IADD3 R36, P2, R34, UR6, RZ ;  /* 0x0000000622247c10 */ /* 0x000fc6000ff5e0ff */
[----:B------:R-:W4:Y:S01]  /*4100*/  LDG.E.64 R18, desc[UR10][R20.64+0x10] ;  /* 0x0000100a14127981 */ /* 0x000f22000c1e1b00 */
[----:B------:R-:W-:-:S05]  /*4110*/  IADD3.X R37, R35, UR15, RZ, P2, !PT ;  /* 0x0000000f23257c10 */ /* 0x000fca00097fe4ff */
[----:B------:R-:W4:Y:S01]  /*4120*/  LDG.E.64 R16, desc[UR10][R36.64] ;  /* 0x0000000a24107981 */ /* 0x000f22000c1e1b00 */
[----:B------:R-:W-:-:S04]  /*4130*/  IADD3 R26, P2, R36, UR6, RZ ;  /* 0x00000006241a7c10 */ /* 0x000fc8000ff5e0ff */
[----:B------:R-:W-:Y:S02]  /*4140*/  IADD3.X R27, R37, UR15, RZ, P2, !PT ;  /* 0x0000000f251b7c10 */ /* 0x000fe400097fe4ff */
[----:B0-----:R-:W-:-:S04]  /*4150*/  IADD3 R34, P2, R26, UR6, RZ ;  /* 0x000000061a227c10 */ /* 0x001fc8000ff5e0ff */
[----:B------:R-:W-:Y:S01]  /*4160*/  IADD3.X R35, R27, UR15, RZ, P2, !PT ;  /* 0x0000000f1b237c10 */ /* 0x000fe200097fe4ff */
[-C--:B--2---:R-:W-:Y:S02]  /*4170*/  IMAD R29, R29, R10.reuse, RZ ;  /* 0x0000000a1d1d7224 */ /* 0x084fe400078e02ff */
[C---:B------:R-:W-:Y:S02]  /*4180*/  IMAD.WIDE.U32 R30, R28.reuse, R10, R32 ;  /* 0x0000000a1c1e7225 */ /* 0x040fe400078e0020 */
[----:B------:R-:W2:Y:S02]  /*4190*/  LDG.E.64 R32, desc[UR10][R20.64+0x18] ;  /* 0x0000180a14207981 */ /* 0x000ea4000c1e1b00 */
[----:B------:R-:W-:Y:S02]  /*41a0*/  IMAD R11, R28, R11, R29 ;  /* 0x0000000b1c0b7224 */ /* 0x000fe400078e021d */
[----:B------:R-:W2:Y:S02]  /*41b0*/  LDG.E.64 R28, desc[UR10][R26.64] ;  /* 0x0000000a1a1c7981 */ /* 0x000ea4000c1e1b00 */
[----:B------:R-:W-:-:S02]  /*41c0*/  IMAD.IADD R31, R31, 0x1, R11 ;  /* 0x000000011f1f7824 */ /* 0x000fc400078e020b */
[-C--:B---3--:R-:W-:Y:S02]  /*41d0*/  IMAD R11, R23, R24.reuse, RZ ;  /* 0x00000018170b7224 */ /* 0x088fe400078e02ff */
[----:B------:R-:W-:-:S04]  /*41e0*/  IMAD.WIDE.U32 R30, R22, R24, R30 ;  /* 0x00000018161e7225 */ /* 0x000fc800078e001e */
[----:B------:R-:W-:Y:S01]  /*41f0*/  IMAD R10, R22, R25, R11 ;  /* 0x00000019160a7224 */ /* 0x000fe200078e020b */
[----:B------:R-:W3:Y:S04]  /*4200*/  LDG.E.64 R26, desc[UR10][R20.64+0x28] ;  /* 0x0000280a141a7981 */ /* 0x000ee8000c1e1b00 */
[----:B------:R-:W5:Y:S01]  /*4210*/  LDG.E.64 R22, desc[UR10][R20.64+0x20] ;  /* 0x0000200a14167981 */ /* 0x000f62000c1e1b00 */
[----:B------:R-:W-:-:S03]  /*4220*/  IMAD.IADD R31, R31, 0x1, R10 ;  /* 0x000000011f1f7824 */ /* 0x000fc600078e020a */
[----:B------:R-:W5:Y:S01]  /*4230*/  LDG.E.64 R24, desc[UR10][R34.64] ;  /* 0x0000000a22187981 */ /* 0x000f62000c1e1b00 */
[----:B------:R-:W-:Y:S01]  /*4240*/  IADD3 R10, P2, R34, UR6, RZ ;  /* 0x00000006220a7c10 */ /* 0x000fe2000ff5e0ff */
[----:B----4-:R-:W-:-:S03]  /*4250*/  IMAD R17, R17, R18, RZ ;  /* 0x0000001211117224 */ /* 0x010fc600078e02ff */
[----:B------:R-:W-:Y:S01]  /*4260*/  IADD3.X R11, R35, UR15, RZ, P2, !PT ;  /* 0x0000000f230b7c10 */ /* 0x000fe200097fe4ff */
[C---:B------:R-:W-:Y:S02]  /*4270*/  IMAD R17, R16.reuse, R19, R17 ;  /* 0x0000001310117224 */ /* 0x040fe400078e0211 */
[----:B------:R-:W-:Y:S02]  /*4280*/  IMAD.WIDE.U32 R30, R16, R18, R30 ;  /* 0x00000012101e7225 */ /* 0x000fe400078e001e */
[----:B------:R0:W3:Y:S01]  /*4290*/  LDG.E.64 R18, desc[UR10][R10.64] ;  /* 0x0000000a0a127981 */ /* 0x0000e2000c1e1b00 */
[----:B------:R-:W-:Y:S01]  /*42a0*/  IADD3 R16, P2, R10, UR6, RZ ;  /* 0x000000060a107c10 */ /* 0x000fe2000ff5e0ff */
[----:B------:R-:W-:-:S03]  /*42b0*/  IMAD.IADD R31, R31, 0x1, R17 ;  /* 0x000000011f1f7824 */ /* 0x000fc600078e0211 */
[----:B------:R-:W-:Y:S02]  /*42c0*/  IADD3.X R17, R11, UR15, RZ, P2, !PT ;  /* 0x0000000f0b117c10 */ /* 0x000fe400097fe4ff */
[----:B0-----:R-:W-:-:S04]  /*42d0*/  IADD3 R10, P2, R16, UR6, RZ ;  /* 0x00000006100a7c10 */ /* 0x001fc8000ff5e0ff */
[----:B------:R-:W-:Y:S01]  /*42e0*/  IADD3.X R11, R17, UR15, RZ, P2, !PT ;  /* 0x0000000f110b7c10 */ /* 0x000fe200097fe4ff */
[-C--:B--2---:R-:W-:Y:S02]  /*42f0*/  IMAD R29, R29, R32.reuse, RZ ;  /* 0x000000201d1d7224 */ /* 0x084fe400078e02ff */
[C---:B------:R-:W-:Y:S02]  /*4300*/  IMAD.WIDE.U32 R34, R28.reuse, R32, R30 ;  /* 0x000000201c227225 */ /* 0x040fe400078e001e */
[----:B------:R0:W2:Y:S02]  /*4310*/  LDG.E.64 R30, desc[UR10][R16.64] ;  /* 0x0000000a101e7981 */ /* 0x0000a4000c1e1b00 */
[----:B------:R-:W-:Y:S02]  /*4320*/  IMAD R29, R28, R33, R29 ;  /* 0x000000211c1d7224 */ /* 0x000fe400078e021d */
[----:B------:R-:W2:Y:S02]  /*4330*/  LDG.E.64 R32, desc[UR10][R20.64+0x30] ;  /* 0x0000300a14207981 */ /* 0x000ea4000c1e1b00 */
[----:B------:R-:W-:-:S02]  /*4340*/  IMAD.IADD R35, R35, 0x1, R29 ;  /* 0x0000000123237824 */ /* 0x000fc400078e021d */
[----:B------:R-:W4:Y:S01]  /*4350*/  LDG.E.64 R28, desc[UR10][R20.64+0x38] ;  /* 0x0000380a141c7981 */ /* 0x000f22000c1e1b00 */
[-C--:B-----5:R-:W-:Y:S02]  /*4360*/  IMAD R25, R25, R22.reuse, RZ ;  /* 0x0000001619197224 */ /* 0x0a0fe400078e02ff */
[----:B------:R-:W-:-:S04]  /*4370*/  IMAD.WIDE.U32 R34, R24, R22, R34 ;  /* 0x0000001618227225 */ /* 0x000fc800078e0022 */
[----:B------:R-:W-:Y:S02]  /*4380*/  IMAD R23, R24, R23, R25 ;  /* 0x0000001718177224 */ /* 0x000fe400078e0219 */
[----:B------:R-:W4:Y:S01]  /*4390*/  LDG.E.64 R24, desc[UR10][R10.64] ;  /* 0x0000000a0a187981 */ /* 0x000f22000c1e1b00 */
[----:B0-----:R-:W-:Y:S01]  /*43a0*/  IADD3 R16, P2, R10, UR6, RZ ;  /* 0x000000060a107c10 */ /* 0x001fe2000ff5e0ff */
[----:B------:R-:W-:Y:S02]  /*43b0*/  IMAD.IADD R35, R35, 0x1, R23 ;  /* 0x0000000123237824 */ /* 0x000fe400078e0217 */
[-C--:B---3--:R-:W-:Y:S01]  /*43c0*/  IMAD R19, R19, R26.reuse, RZ ;  /* 0x0000001a13137224 */ /* 0x088fe200078e02ff */
[----:B------:R-:W-:Y:S01]  /*43d0*/  IADD3.X R17, R11, UR15, RZ, P2, !PT ;  /* 0x0000000f0b117c10 */ /* 0x000fe200097fe4ff */
[C---:B------:R-:W-:Y:S01]  /*43e0*/  IMAD.WIDE.U32 R34, R18.reuse, R26, R34 ;  /* 0x0000001a12227225 */ /* 0x040fe200078e0022 */
[----:B------:R-:W3:Y:S03]  /*43f0*/  LDG.E.64 R22, desc[UR10][R20.64+0x40] ;  /* 0x0000400a14167981 */ /* 0x000ee6000c1e1b00 */
[----:B------:R-:W-:-:S02]  /*4400*/  IMAD R19, R18, R27, R19 ;  /* 0x0000001b12137224 */ /* 0x000fc400078e0213 */
[----:B------:R0:W3:Y:S01]  /*4410*/  LDG.E.64 R26, desc[UR10][R16.64] ;  /* 0x0000000a101a7981 */ /* 0x0000e2000c1e1b00 */
[----:B------:R-:W-:Y:S01]  /*4420*/  IADD3 R18, P2, R16, UR6, RZ ;  /* 0x0000000610127c10 */ /* 0x000fe2000ff5e0ff */
[----:B------:R-:W-:-:S03]  /*4430*/  IMAD.IADD R35, R35, 0x1, R19 ;  /* 0x0000000123237824 */ /* 0x000fc600078e0213 */
[----:B------:R-:W-:Y:S02]  /*4440*/  IADD3.X R19, R17, UR15, RZ, P2, !PT ;  /* 0x0000000f11137c10 */ /* 0x000fe400097fe4ff */
[----:B0-----:R-:W-:-:S04]  /*4450*/  IADD3 R16, P2, R18, UR6, RZ ;  /* 0x0000000612107c10 */ /* 0x001fc8000ff5e0ff */
[----:B------:R-:W-:Y:S02]  /*4460*/  IADD3.X R17, R19, UR15, RZ, P2, !PT ;  /* 0x0000000f13117c10 */ /* 0x000fe400097fe4ff */
[----:B------:R-:W-:-:S04]  /*4470*/  IADD3 R36, P2, R16, UR6, RZ ;  /* 0x0000000610247c10 */ /* 0x000fc8000ff5e0ff */
[----:B------:R-:W-:Y:S01]  /*4480*/  IADD3.X R37, R17, UR15, RZ, P2, !PT ;  /* 0x0000000f11257c10 */ /* 0x000fe200097fe4ff */
[-C--:B--2---:R-:W-:Y:S02]  /*4490*/  IMAD R11, R31, R32.reuse, RZ ;  /* 0x000000201f0b7224 */ /* 0x084fe400078e02ff */
[----:B------:R-:W-:-:S04]  /*44a0*/  IMAD.WIDE.U32 R34, R30, R32, R34 ;  /* 0x000000201e227225 */ /* 0x000fc800078e0022 */
[----:B------:R-:W-:Y:S02]  /*44b0*/  IMAD R11, R30, R33, R11 ;  /* 0x000000211e0b7224 */ /* 0x000fe400078e020b */
[----:B------:R-:W2:Y:S04]  /*44c0*/  LDG.E.64 R30, desc[UR10][R20.64+0x48] ;  /* 0x0000480a141e7981 */ /* 0x000ea8000c1e1b00 */
[----:B------:R-:W2:Y:S01]  /*44d0*/  LDG.E.64 R32, desc[UR10][R18.64] ;  /* 0x0000000a12207981 */ /* 0x000ea2000c1e1b00 */
[----:B------:R-:W-:Y:S02]  /*44e0*/  IMAD.IADD R35, R35, 0x1, R11 ;  /* 0x0000000123237824 */ /* 0x000fe400078e020b */
[-C--:B----4-:R-:W-:Y:S02]  /*44f0*/  IMAD R11, R25, R28.reuse, RZ ;  /* 0x0000001c190b7224 */ /* 0x090fe400078e02ff */
[C---:B------:R-:W-:Y:S01]  /*4500*/  IMAD.WIDE.U32 R34, R24.reuse, R28, R34 ;  /* 0x0000001c18227225 */ /* 0x040fe200078e0022 */
[----:B------:R-:W4:Y:S03]  /*4510*/  LDG.E.64 R18, desc[UR10][R20.64+0x58] ;  /* 0x0000580a14127981 */ /* 0x000f26000c1e1b00 */
[----:B------:R-:W-:-:S02]  /*4520*/  IMAD R10, R24, R29, R11 ;  /* 0x0000001d180a7224 */ /* 0x000fc400078e020b */
[----:B------:R-:W5:Y:S04]  /*4530*/  LDG.E.64 R24, desc[UR10][R20.64+0x50] ;  /* 0x0000500a14187981 */ /* 0x000f68000c1e1b00 */
[----:B------:R0:W5:Y:S01]  /*4540*/  LDG.E.64 R28, desc[UR10][R16.64] ;  /* 0x0000000a101c7981 */ /* 0x000162000c1e1b00 */
[----:B------:R-:W-:Y:S02]  /*4550*/  IMAD.IADD R35, R35, 0x1, R10 ;  /* 0x0000000123237824 */ /* 0x000fe400078e020a */
[-C--:B---3--:R-:W-:Y:S02]  /*4560*/  IMAD R27, R27, R22.reuse, RZ ;  /* 0x000000161b1b7224 */ /* 0x088fe400078e02ff */
[----:B------:R-:W-:-:S04]  /*4570*/  IMAD.WIDE.U32 R34, R26, R22, R34 ;  /* 0x000000161a227225 */ /* 0x000fc800078e0022 */
[----:B------:R-:W-:Y:S02]  /*4580*/  IMAD R27, R26, R23, R27 ;  /* 0x000000171a1b7224 */ /* 0x000fe400078e021b */
[----:B------:R-:W4:Y:S01]  /*4590*/  LDG.E.64 R22, desc[UR10][R36.64] ;  /* 0x0000000a24167981 */ /* 0x000f22000c1e1b00 */
[----:B------:R-:W-:Y:S01]  /*45a0*/  IMAD.MOV.U32 R26, RZ, RZ, R34 ;  /* 0x000000ffff1a7224 */ /* 0x000fe200078e0022 */
[----:B0-----:R-:W-:Y:S01]  /*45b0*/  IADD3 R16, P2, R36, UR6, RZ ;  /* 0x0000000624107c10 */ /* 0x001fe2000ff5e0ff */
[----:B------:R-:W-:-:S03]  /*45c0*/  IMAD.IADD R27, R35, 0x1, R27 ;  /* 0x00000001231b7824 */ /* 0x000fc600078e021b */
[----:B------:R-:W-:Y:S01]  /*45d0*/  IADD3.X R17, R37, UR15, RZ, P2, !PT ;  /* 0x0000000f25117c10 */ /* 0x000fe200097fe4ff */
[-C--:B--2---:R-:W-:Y:S02]  /*45e0*/  IMAD R11, R33, R30.reuse, RZ ;  /* 0x0000001e210b7224 */ /* 0x084fe400078e02ff */
[----:B------:R-:W-:-:S04]  /*45f0*/  IMAD.WIDE.U32 R26, R32, R30, R26 ;  /* 0x0000001e201a7225 */ /* 0x000fc800078e001a */
[----:B------:R-:W-:Y:S01]  /*4600*/  IMAD R10, R32, R31, R11 ;  /* 0x0000001f200a7224 */ /* 0x000fe200078e020b */
[----:B------:R-:W-:Y:S01]  /*4610*/  IADD3 R30, P2, R16, UR6, RZ ;  /* 0x00000006101e7c10 */ /* 0x000fe2000ff5e0ff */
[----:B------:R-:W2:Y:S02]  /*4620*/  LDG.E.64 R32, desc[UR10][R20.64+0x60] ;  /* 0x0000600a14207981 */ /* 0x000ea4000c1e1b00 */
[----:B------:R-:W-:Y:S02]  /*4630*/  IMAD.IADD R27, R27, 0x1, R10 ;  /* 0x000000011b1b7824 */ /* 0x000fe400078e020a */
[----:B------:R4:W2:Y:S01]  /*4640*/  LDG.E.64 R10, desc[UR10][R16.64] ;  /* 0x0000000a100a7981 */ /* 0x0008a2000c1e1b00 */
[----:B------:R-:W-:Y:S01]  /*4650*/  IADD3.X R31, R17, UR15, RZ, P2, !PT ;  /* 0x0000000f111f7c10 */ /* 0x000fe200097fe4ff */
[----:B-----5:R-:W-:-:S04]  /*4660*/  IMAD R29, R29, R24, RZ ;  /* 0x000000181d1d7224 */ /* 0x020fc800078e02ff */
[C---:B------:R-:W-:Y:S02]  /*4670*/  IMAD R29, R28.reuse, R25, R29 ;  /* 0x000000191c1d7224 */ /* 0x040fe400078e021d */
[----:B------:R-:W-:Y:S01]  /*4680*/  IMAD.WIDE.U32 R24, R28, R24, R26 ;  /* 0x000000181c187225 */ /* 0x000fe200078e001a */
[----:B------:R-:W-:Y:S01]  /*4690*/  IADD3 R34, P2, R30, UR6, RZ ;  /* 0x000000061e227c10 */ /* 0x000fe2000ff5e0ff */
[----:B------:R-:W3:Y:S02]  /*46a0*/  LDG.E.64 R26, desc[UR10][R20.64+0x68] ;  /* 0x0000680a141a7981 */ /* 0x000ee4000c1e1b00 */
[----:B------:R-:W-:Y:S02]  /*46b0*/  IMAD.IADD R25, R25, 0x1, R29 ;  /* 0x0000000119197824 */ /* 0x000fe400078e021d */
[----:B------:R-:W3:Y:S01]  /*46c0*/  LDG.E.64 R28, desc[UR10][R30.64] ;  /* 0x0000000a1e1c7981 */ /* 0x000ee2000c1e1b00 */
[----:B----4-:R-:W-:Y:S01]  /*46d0*/  IMAD R17, R23, R18, RZ ;  /* 0x0000001217117224 */ /* 0x010fe200078e02ff */
[----:B------:R-:W-:-:S03]  /*46e0*/  IADD3.X R35, R31, UR15, RZ, P2, !PT ;  /* 0x0000000f1f237c10 */ /* 0x000fc600097fe4ff */
[C---:B------:R-:W-:Y:S02]  /*46f0*/  IMAD R16, R22.reuse, R19, R17 ;  /* 0x0000001316107224 */ /* 0x040fe400078e0211 */
[----:B------:R-:W-:Y:S01]  /*4700*/  IMAD.WIDE.U32 R22, R22, R18, R24 ;  /* 0x0000001216167225 */ /* 0x000fe200078e0018 */
[----:B------:R-:W4:Y:S01]  /*4710*/  LDG.E.64 R36, desc[UR10][R34.64] ;  /* 0x0000000a22247981 */ /* 0x000f22000c1e1b00 */
[----:B------:R-:W-:-:S03]  /*4720*/  IADD3 R18, P2, R34, UR6, RZ ;  /* 0x0000000622127c10 */ /* 0x000fc6000ff5e0ff */
[----:B------:R-:W4:Y:S01]  /*4730*/  LDG.E.64 R24, desc[UR10][R20.64+0x70] ;  /* 0x0000700a14187981 */ /* 0x000f22000c1e1b00 */
[----:B------:R-:W-:-:S03]  /*4740*/  IADD3.X R19, R35, UR15, RZ, P2, !PT ;  /* 0x0000000f23137c10 */ /* 0x000fc600097fe4ff */
[----:B------:R-:W5:Y:S04]  /*4750*/  LDG.E.64 R30, desc[UR10][R20.64+0x78] ;  /* 0x0000780a141e7981 */ /* 0x000f68000c1e1b00 */
[----:B------:R0:W5:Y:S01]  /*4760*/  LDG.E.64 R34, desc[UR10][R18.64] ;  /* 0x0000000a12227981 */ /* 0x000162000c1e1b00 */
[----:B------:R-:W-:Y:S01]  /*4770*/  IMAD.IADD R23, R23, 0x1, R16 ;  /* 0x0000000117177824 */ /* 0x000fe200078e0210 */
[----:B------:R-:W-:-:S04]  /*4780*/  UIADD3 UR8, UP0, UR8, -0x10, URZ ;  /* 0xfffffff008087890 */ /* 0x000fc8000ff1e03f */
[----:B------:R-:W-:Y:S02]  /*4790*/  UIADD3.X UR9, UR9, -0x1, URZ, UP0, !UPT ;  /* 0xffffffff09097890 */ /* 0x000fe400087fe43f */
[----:B------:R-:W-:-:S04]  /*47a0*/  UISETP.GT.U32.AND UP0, UPT, UR8, 0xc, UPT ;  /* 0x0000000c0800788c */ /* 0x000fc8000bf04070 */
[----:B------:R-:W-:-:S06]  /*47b0*/  UISETP.GT.AND.EX UP0, UPT, UR9, URZ, UPT, UP0 ;  /* 0x0000003f0900728c */ /* 0x000fcc000bf04300 */
[----:B------:R-:W-:Y:S01]  /*47c0*/  PLOP3.LUT P3, PT, PT, PT, UP0, 0x80, 0x0 ;  /* 0x000000000000781c */ /* 0x000fe20003f6f008 */
[----:B------:R-:W-:Y:S01]  /*47d0*/  UIADD3 UR4, UP1, UR4, 0x10, URZ ;  /* 0x0000001004047890 */ /* 0x000fe2000ff3e03f */
[----:B0-----:R-:W-:-:S03]  /*47e0*/  IADD3 R18, P2, R18, UR6, RZ ;  /* 0x0000000612127c10 */ /* 0x001fc6000ff5e0ff */
[----:B------:R-:W-:Y:S01]  /*47f0*/  UIADD3.X UR5, URZ, UR5, URZ, UP1, !UPT ;  /* 0x000000053f057290 */ /* 0x000fe20008ffe43f */
[----:B------:R-:W-:Y:S01]  /*4800*/  IADD3.X R19, R19, UR15, RZ, P2, !PT ;  /* 0x0000000f13137c10 */ /* 0x000fe200097fe4ff */
[----:B--2---:R-:W-:-:S04]  /*4810*/  IMAD R11, R11, R32, RZ ;  /* 0x000000200b0b7224 */ /* 0x004fc800078e02ff */
[C---:B------:R-:W-:Y:S02]  /*4820*/  IMAD R17, R10.reuse, R33, R11 ;  /* 0x000000210a117224 */ /* 0x040fe400078e020b */
[----:B------:R-:W-:-:S04]  /*4830*/  IMAD.WIDE.U32 R10, R10, R32, R22 ;  /* 0x000000200a0a7225 */ /* 0x000fc800078e0016 */
        /* <DEDUP_REMOVED lines=14> */
.L_x_4946:
        /* <DEDUP_REMOVED lines=9> */
[----:B------:R-:W-:-:S05]  /*49b0*/  IMAD.U32 R11, RZ, RZ, UR13 ;  /* 0x0000000dff0b7e24 */ /* 0x000fca000f8e00ff */
[----:B------:R-:W2:Y:S01]  /*49c0*/  LDG.E.64 R16, desc[UR10][R10.64] ;  /* 0x0000000a0a107981 */ /* 0x000ea2000c1e1b00 */
[----:B------:R-:W-:-:S03]  /*49d0*/  IADD3 R34, P0, R18, UR6, RZ ;  /* 0x0000000612227c10 */ /* 0x000fc6000ff1e0ff */
[----:B------:R-:W3:Y:S01]  /*49e0*/  LDG.E.64 R24, desc[UR10][R10.64+0x8] ;  /* 0x0000080a0a187981 */ /* 0x000ee2000c1e1b00 */
[----:B------:R-:W-:-:S03]  /*49f0*/  IADD3.X R35, R19, UR15, RZ, P0, !PT ;  /* 0x0000000f13237c10 */ /* 0x000fc600087fe4ff */
[----:B------:R-:W4:Y:S04]  /*4a00*/  LDG.E.64 R22, desc[UR10][R10.64+0x10] ;  /* 0x0000100a0a167981 */ /* 0x000f28000c1e1b00 */
[----:B------:R-:W3:Y:S01]  /*4a10*/  LDG.E.64 R18, desc[UR10][R34.64] ;  /* 0x0000000a22127981 */ /* 0x000ee2000c1e1b00 */
[----:B------:R-:W-:-:S04]  /*4a20*/  IADD3 R36, P0, R34, UR6, RZ ;  /* 0x0000000622247c10 */ /* 0x000fc8000ff1e0ff */
[----:B------:R-:W-:Y:S02]  /*4a30*/  IADD3.X R37, R35, UR15, RZ, P0, !PT ;  /* 0x0000000f23257c10 */ /* 0x000fe400087fe4ff */
[----:B------:R-:W-:-:S03]  /*4a40*/  IADD3 R26, P0, R36, UR6, RZ ;  /* 0x00000006241a7c10 */ /* 0x000fc6000ff1e0ff */
[----:B------:R0:W4:Y:S01]  /*4a50*/  LDG.E.64 R20, desc[UR10][R36.64] ;  /* 0x0000000a24147981 */ /* 0x000122000c1e1b00 */
[----:B------:R-:W-:Y:S01]  /*4a60*/  IADD3.X R27, R37, UR15, RZ, P0, !PT ;  /* 0x0000000f251b7c10 */ /* 0x000fe200087fe4ff */
[-C--:B--2---:R-:W-:Y:S02]  /*4a70*/  IMAD R29, R29, R16.reuse, RZ ;  /* 0x000000101d1d7224 */ /* 0x084fe400078e02ff */
[----:B------:R-:W-:-:S04]  /*4a80*/  IMAD.WIDE.U32 R30, R28, R16, R32 ;  /* 0x000000101c1e7225 */ /* 0x000fc800078e0020 */
[----:B------:R-:W-:Y:S02]  /*4a90*/  IMAD R33, R28, R17, R29 ;  /* 0x000000111c217224 */ /* 0x000fe400078e021d */
[----:B------:R-:W2:Y:S04]  /*4aa0*/  LDG.E.64 R16, desc[UR10][R26.64] ;  /* 0x0000000a1a107981 */ /* 0x000ea8000c1e1b00 */
[----:B------:R-:W2:Y:S01]  /*4ab0*/  LDG.E.64 R28, desc[UR10][R10.64+0x18] ;  /* 0x0000180a0a1c7981 */ /* 0x000ea2000c1e1b00 */
[-C--:B---3--:R-:W-:Y:S01]  /*4ac0*/  IMAD R19, R19, R24.reuse, RZ ;  /* 0x0000001813137224 */ /* 0x088fe200078e02ff */
[----:B------:R-:W-:Y:S01]  /*4ad0*/  IADD3 R32, P0, R26, UR6, RZ ;  /* 0x000000061a207c10 */ /* 0x000fe2000ff1e0ff */
[----:B------:R-:W-:Y:S02]  /*4ae0*/  IMAD.IADD R31, R31, 0x1, R33 ;  /* 0x000000011f1f7824 */ /* 0x000fe400078e0221 */
[C---:B------:R-:W-:Y:S01]  /*4af0*/  IMAD R25, R18.reuse, R25, R19 ;  /* 0x0000001912197224 */ /* 0x040fe200078e0213 */
[----:B------:R-:W-:Y:S01]  /*4b00*/  IADD3.X R33, R27, UR15, RZ, P0, !PT ;  /* 0x0000000f1b217c10 */ /* 0x000fe200087fe4ff */
[----:B------:R-:W-:Y:S01]  /*4b10*/  IMAD.WIDE.U32 R30, R18, R24, R30 ;  /* 0x00000018121e7225 */ /* 0x000fe200078e001e */
[----:B0-----:R-:W-:Y:S01]  /*4b20*/  IADD3 R36, P0, R32, UR6, RZ ;  /* 0x0000000620247c10 */ /* 0x001fe2000ff1e0ff */
[----:B------:R-:W3:Y:S02]  /*4b30*/  LDG.E.64 R18, desc[UR10][R10.64+0x20] ;  /* 0x0000200a0a127981 */ /* 0x000ee4000c1e1b00 */
[----:B------:R-:W-:-:S02]  /*4b40*/  IMAD.IADD R31, R31, 0x1, R25 ;  /* 0x000000011f1f7824 */ /* 0x000fc400078e0219 */
[----:B------:R-:W3:Y:S01]  /*4b50*/  LDG.E.64 R24, desc[UR10][R32.64] ;  /* 0x0000000a20187981 */ /* 0x000ee2000c1e1b00 */
[-C--:B----4-:R-:W-:Y:S01]  /*4b60*/  IMAD R21, R21, R22.reuse, RZ ;  /* 0x0000001615157224 */ /* 0x090fe200078e02ff */
[----:B------:R-:W-:Y:S01]  /*4b70*/  IADD3.X R37, R33, UR15, RZ, P0, !PT ;  /* 0x0000000f21257c10 */ /* 0x000fe200087fe4ff */
[----:B------:R-:W-:Y:S01]  /*4b80*/  IMAD.WIDE.U32 R30, R20, R22, R30 ;  /* 0x00000016141e7225 */ /* 0x000fe200078e001e */
[----:B------:R-:W-:-:S03]  /*4b90*/  IADD3 R22, P0, R36, UR6, RZ ;  /* 0x0000000624167c10 */ /* 0x000fc6000ff1e0ff */
[----:B------:R-:W-:Y:S01]  /*4ba0*/  IMAD R23, R20, R23, R21 ;  /* 0x0000001714177224 */ /* 0x000fe200078e0215 */
[----:B------:R-:W4:Y:S04]  /*4bb0*/  LDG.E.64 R26, desc[UR10][R36.64] ;  /* 0x0000000a241a7981 */ /* 0x000f28000c1e1b00 */
[----:B------:R-:W4:Y:S01]  /*4bc0*/  LDG.E.64 R20, desc[UR10][R10.64+0x28] ;  /* 0x0000280a0a147981 */ /* 0x000f22000c1e1b00 */
[----:B------:R-:W-:Y:S01]  /*4bd0*/  IMAD.IADD R31, R31, 0x1, R23 ;  /* 0x000000011f1f7824 */ /* 0x000fe200078e0217 */
[----:B------:R-:W-:Y:S02]  /*4be0*/  IADD3.X R23, R37, UR15, RZ, P0, !PT ;  /* 0x0000000f25177c10 */ /* 0x000fe400087fe4ff */
[----:B------:R0:W5:Y:S04]  /*4bf0*/  LDG.E.64 R36, desc[UR10][R10.64+0x38] ;  /* 0x0000380a0a247981 */ /* 0x000168000c1e1b00 */
[----:B------:R-:W0:Y:S01]  /*4c00*/  LDG.E.64 R32, desc[UR10][R22.64] ;  /* 0x0000000a16207981 */ /* 0x000e22000c1e1b00 */
[----:B--2---:R-:W-:-:S04]  /*4c10*/  IMAD R35, R17, R28, RZ ;  /* 0x0000001c11237224 */ /* 0x004fc800078e02ff */
[C---:B------:R-:W-:Y:S02]  /*4c20*/  IMAD R35, R16.reuse, R29, R35 ;  /* 0x0000001d10237224 */ /* 0x040fe400078e0223 */
[----:B------:R-:W-:Y:S01]  /*4c30*/  IMAD.WIDE.U32 R28, R16, R28, R30 ;  /* 0x0000001c101c7225 */ /* 0x000fe200078e001e */
[----:B------:R-:W-:Y:S01]  /*4c40*/  IADD3 R16, P0, R22, UR6, RZ ;  /* 0x0000000616107c10 */ /* 0x000fe2000ff1e0ff */
[----:B------:R-:W0:Y:S03]  /*4c50*/  LDG.E.64 R30, desc[UR10][R10.64+0x30] ;  /* 0x0000300a0a1e7981 */ /* 0x000e26000c1e1b00 */
[----:B------:R-:W-:-:S05]  /*4c60*/  IADD3.X R17, R23, UR15, RZ, P0, !PT ;  /* 0x0000000f17117c10 */ /* 0x000fca00087fe4ff */
[----:B------:R-:W5:Y:S01]  /*4c70*/  LDG.E.64 R22, desc[UR10][R16.64] ;  /* 0x0000000a10167981 */ /* 0x000f62000c1e1b00 */
[-C--:B---3--:R-:W-:Y:S02]  /*4c80*/  IMAD R25, R25, R18.reuse, RZ ;  /* 0x0000001219197224 */ /* 0x088fe400078e02ff */
[----:B------:R-:W-:Y:S02]  /*4c90*/  IMAD.IADD R29, R29, 0x1, R35 ;  /* 0x000000011d1d7824 */ /* 0x000fe400078e0223 */
[C---:B------:R-:W-:Y:S02]  /*4ca0*/  IMAD R25, R24.reuse, R19, R25 ;  /* 0x0000001318197224 */ /* 0x040fe400078e0219 */
[----:B------:R-:W-:-:S04]  /*4cb0*/  IMAD.WIDE.U32 R18, R24, R18, R28 ;  /* 0x0000001218127225 */ /* 0x000fc800078e001c */
[----:B------:R-:W-:Y:S02]  /*4cc0*/  IMAD.IADD R19, R19, 0x1, R25 ;  /* 0x0000000113137824 */ /* 0x000fe400078e0219 */
[----:B----4-:R-:W-:-:S04]  /*4cd0*/  IMAD R25, R27, R20, RZ ;  /* 0x000000141b197224 */ /* 0x010fc800078e02ff */
[C---:B------:R-:W-:Y:S02]  /*4ce0*/  IMAD R25, R26.reuse, R21, R25 ;  /* 0x000000151a197224 */ /* 0x040fe400078e0219 */
[----:B------:R-:W-:-:S04]  /*4cf0*/  IMAD.WIDE.U32 R20, R26, R20, R18 ;  /* 0x000000141a147225 */ /* 0x000fc800078e0012 */
[----:B------:R-:W-:Y:S01]  /*4d00*/  IMAD.IADD R21, R21, 0x1, R25 ;  /* 0x0000000115157824 */ /* 0x000fe200078e0219 */
[----:B------:R-:W-:Y:S01]  /*4d10*/  IADD3 R18, P2, R16, UR6, RZ ;  /* 0x0000000610127c10 */ /* 0x000fe2000ff5e0ff */
[----:B------:R-:W-:Y:S01]  /*4d20*/  UIADD3 UR8, UP1, UR8, -0x8, URZ ;  /* 0xfffffff808087890 */ /* 0x000fe2000ff3e03f */
[----:B------:R-:W-:Y:S01]  /*4d30*/  PLOP3.LUT P0, PT, PT, PT, PT, 0x8, 0x0 ;  /* 0x000000000000781c */ /* 0x000fe20003f0e170 */
[----:B------:R-:W-:Y:S02]  /*4d40*/  UIADD3 UR4, UP0, UR4, 0x8, URZ ;  /* 0x0000000804047890 */ /* 0x000fe4000ff1e03f */
[----:B------:R-:W-:Y:S02]  /*4d50*/  UIADD3.X UR9, UR9, -0x1, URZ, UP1, !UPT ;  /* 0xffffffff09097890 */ /* 0x000fe40008ffe43f */
[----:B------:R-:W-:Y:S01]  /*4d60*/  UIADD3.X UR5, URZ, UR5, URZ, UP0, !UPT ;  /* 0x000000053f057290 */ /* 0x000fe200087fe43f */
[----:B0-----:R-:W-:-:S04]  /*4d70*/  IMAD R11, R33, R30, RZ ;  /* 0x0000001e210b7224 */ /* 0x001fc800078e02ff */
[C---:B------:R-:W-:Y:S02]  /*4d80*/  IMAD R11, R32.reuse, R31, R11 ;  /* 0x0000001f200b7224 */ /* 0x040fe400078e020b */
[----:B------:R-:W-:-:S04]  /*4d90*/  IMAD.WIDE.U32 R30, R32, R30, R20 ;  /* 0x0000001e201e7225 */ /* 0x000fc800078e0014 */
[-C--:B-----5:R-:W-:Y:S02]  /*4da0*/  IMAD R19, R23, R36.reuse, RZ ;  /* 0x0000002417137224 */ /* 0x0a0fe400078e02ff */
[----:B------:R-:W-:Y:S02]  /*4db0*/  IMAD.IADD R31, R31, 0x1, R11 ;  /* 0x000000011f1f7824 */ /* 0x000fe400078e020b */
[C---:B------:R-:W-:Y:S02]  /*4dc0*/  IMAD R19, R22.reuse, R37, R19 ;  /* 0x0000002516137224 */ /* 0x040fe400078e0213 */
[----:B------:R-:W-:-:S04]  /*4dd0*/  IMAD.WIDE.U32 R32, R22, R36, R30 ;  /* 0x0000002416207225 */ /* 0x000fc800078e001e */
[----:B------:R-:W-:Y:S01]  /*4de0*/  IMAD.IADD R33, R33, 0x1, R19 ;  /* 0x0000000121217824 */ /* 0x000fe200078e0213 */
[----:B------:R-:W-:-:S07]  /*4df0*/  IADD3.X R19, R17, UR15, RZ, P2, !PT ;  /* 0x0000000f11137c10 */ /* 0x000fce00097fe4ff */
.L_x_4948:
[----:B------:R-:W-:-:S04]  /*4e00*/  ISETP.NE.U32.AND P2, PT, RZ, UR8, PT ;  /* 0x00000008ff007c0c */ /* 0x000fc8000bf45070 */
[----:B------:R-:W-:-:S13]  /*4e10*/  ISETP.NE.OR.EX P0, PT, RZ, UR9, P0, P2 ;  /* 0x00000009ff007c0c */ /* 0x000fda0008705720 */
[----:B------:R-:W-:Y:S05]  /*4e20*/  @!P0 BRA `(.L_x_4944) ;  /* 0x0000000000ac8947 */ /* 0x000fea0003800000 */
.L_x_4945:
[----:B------:R-:W-:Y:S01]  /*4e30*/  ULEA UR12, UP0, UR4, UR18, 0x3 ;  /* 0x00000012040c7291 */ /* 0x000fe2000f80183f */
[----:B------:R-:W-:Y:S01]  /*4e40*/  IADD3 R36, P0, R18, UR6, RZ ;  /* 0x0000000612247c10 */ /* 0x000fe2000ff1e0ff */
[----:B------:R-:W2:Y:S02]  /*4e50*/  LDG.E.64 R28, desc[UR10][R18.64] ;  /* 0x0000000a121c7981 */ /* 0x000ea4000c1e1b00 */
[----:B------:R-:W-:Y:S02]  /*4e60*/  ULEA.HI.X UR13, UR4, UR19, UR5, 0x3, UP0 ;  /* 0x00000013040d7291 */ /* 0x000fe400080f1c05 */
[----:B------:R-:W-:-:S04]  /*4e70*/  IMAD.U32 R34, RZ, RZ, UR12 ;  /* 0x0000000cff227e24 */ /* 0x000fc8000f8e00ff */
[----:B------:R-:W-:Y:S01]  /*4e80*/  IMAD.U32 R35, RZ, RZ, UR13 ;  /* 0x0000000dff237e24 */ /* 0x000fe2000f8e00ff */
[----:B------:R-:W-:-:S04]  /*4e90*/  IADD3.X R37, R19, UR15, RZ, P0, !PT ;  /* 0x0000000f13257c10 */ /* 0x000fc800087fe4ff */
[----:B------:R-:W2:Y:S01]  /*4ea0*/  LDG.E.64 R30, desc[UR10][R34.64] ;  /* 0x0000000a221e7981 */ /* 0x000ea2000c1e1b00 */
[----:B------:R-:W-:-:S03]  /*4eb0*/  IADD3 R16, P0, R36, UR6, RZ ;  /* 0x0000000624107c10 */ /* 0x000fc6000ff1e0ff */
[----:B------:R-:W3:Y:S01]  /*4ec0*/  LDG.E.64 R24, desc[UR10][R36.64] ;  /* 0x0000000a24187981 */ /* 0x000ee2000c1e1b00 */
[----:B------:R-:W-:-:S03]  /*4ed0*/  IADD3.X R17, R37, UR15, RZ, P0, !PT ;  /* 0x0000000f25117c10 */ /* 0x000fc600087fe4ff */
[----:B------:R-:W3:Y:S04]  /*4ee0*/  LDG.E.64 R26, desc[UR10][R34.64+0x8] ;  /* 0x0000080a221a7981 */ /* 0x000ee8000c1e1b00 */
[----:B------:R-:W4:Y:S04]  /*4ef0*/  LDG.E.64 R20, desc[UR10][R16.64] ;  /* 0x0000000a10147981 */ /* 0x000f28000c1e1b00 */
[----:B------:R-:W4:Y:S01]  /*4f00*/  LDG.E.64 R22, desc[UR10][R34.64+0x10] ;  /* 0x0000100a22167981 */ /* 0x000f22000c1e1b00 */
[----:B------:R-:W-:-:S03]  /*4f10*/  IADD3 R10, P0, R16, UR6, RZ ;  /* 0x00000006100a7c10 */ /* 0x000fc6000ff1e0ff */
[----:B------:R-:W5:Y:S01]  /*4f20*/  LDG.E.64 R18, desc[UR10][R34.64+0x18] ;  /* 0x0000180a22127981 */ /* 0x000f62000c1e1b00 */
[----:B------:R-:W-:-:S05]  /*4f30*/  IADD3.X R11, R17, UR15, RZ, P0, !PT ;  /* 0x0000000f110b7c10 */ /* 0x000fca00087fe4ff */
[----:B------:R-:W5:Y:S01]  /*4f40*/  LDG.E.64 R16, desc[UR10][R10.64] ;  /* 0x0000000a0a107981 */ /* 0x000f62000c1e1b00 */
[----:B------:R-:W-:-:S04]  /*4f50*/  UIADD3 UR8, UP0, UR8, -0x4, URZ ;  /* 0xfffffffc08087890 */ /* 0x000fc8000ff1e03f */
[----:B------:R-:W-:Y:S02]  /*4f60*/  UIADD3.X UR9, UR9, -0x1, URZ, UP0, !UPT ;  /* 0xffffffff09097890 */ /* 0x000fe400087fe43f */
[----:B------:R-:W-:-:S04]  /*4f70*/  ISETP.NE.U32.AND P0, PT, RZ, UR8, PT ;  /* 0x00000008ff007c0c */ /* 0x000fc8000bf05070 */
[----:B------:R-:W-:Y:S01]  /*4f80*/  ISETP.NE.AND.EX P0, PT, RZ, UR9, PT, P0 ;  /* 0x00000009ff007c0c */ /* 0x000fe2000bf05300 */
[----:B------:R-:W-:-:S04]  /*4f90*/  UIADD3 UR4, UP0, UR4, 0x4, URZ ;  /* 0x0000000404047890 */ /* 0x000fc8000ff1e03f */
[----:B------:R-:W-:Y:S01]  /*4fa0*/  UIADD3.X UR5, URZ, UR5, URZ, UP0, !UPT ;  /* 0x000000053f057290 */ /* 0x000fe200087fe43f */
[-C--:B--2---:R-:W-:Y:S02]  /*4fb0*/  IMAD R29, R29, R30.reuse, RZ ;  /* 0x0000001e1d1d7224 */ /* 0x084fe400078e02ff */
[----:B------:R-:W-:-:S04]  /*4fc0*/  IMAD.WIDE.U32 R32, R28, R30, R32 ;  /* 0x0000001e1c207225 */ /* 0x000fc800078e0020 */
[----:B------:R-:W-:Y:S02]  /*4fd0*/  IMAD R29, R28, R31, R29 ;  /* 0x0000001f1c1d7224 */ /* 0x000fe400078e021d */
[-C--:B---3--:R-:W-:Y:S02]  /*4fe0*/  IMAD R25, R25, R26.reuse, RZ ;  /* 0x0000001a19197224 */ /* 0x088fe400078e02ff */
[----:B------:R-:W-:Y:S02]  /*4ff0*/  IMAD.IADD R33, R33, 0x1, R29 ;  /* 0x0000000121217824 */ /* 0x000fe400078e021d */
[C---:B------:R-:W-:Y:S02]  /*5000*/  IMAD R27, R24.reuse, R27, R25 ;  /* 0x0000001b181b7224 */ /* 0x040fe400078e0219 */
[----:B------:R-:W-:-:S04]  /*5010*/  IMAD.WIDE.U32 R24, R24, R26, R32 ;  /* 0x0000001a18187225 */ /* 0x000fc800078e0020 */
[-C--:B----4-:R-:W-:Y:S02]  /*5020*/  IMAD R21, R21, R22.reuse, RZ ;  /* 0x0000001615157224 */ /* 0x090fe400078e02ff */
[----:B------:R-:W-:Y:S02]  /*5030*/  IMAD.IADD R25, R25, 0x1, R27 ;  /* 0x0000000119197824 */ /* 0x000fe400078e021b */
[C---:B------:R-:W-:Y:S02]  /*5040*/  IMAD R23, R20.reuse, R23, R21 ;  /* 0x0000001714177224 */ /* 0x040fe400078e0215 */
[----:B------:R-:W-:-:S04]  /*5050*/  IMAD.WIDE.U32 R20, R20, R22, R24 ;  /* 0x0000001614147225 */ /* 0x000fc800078e0018 */
[----:B------:R-:W-:Y:S02]  /*5060*/  IMAD.IADD R21, R21, 0x1, R23 ;  /* 0x0000000115157824 */ /* 0x000fe400078e0217 */
[-C--:B-----5:R-:W-:Y:S02]  /*5070*/  IMAD R17, R17, R18.reuse, RZ ;  /* 0x0000001211117224 */ /* 0x0a0fe400078e02ff */
[----:B------:R-:W-:Y:S01]  /*5080*/  IMAD.WIDE.U32 R32, R16, R18, R20 ;  /* 0x0000001210207225 */ /* 0x000fe200078e0014 */
[----:B------:R-:W-:-:S03]  /*5090*/  IADD3 R18, P2, R10, UR6, RZ ;  /* 0x000000060a127c10 */ /* 0x000fc6000ff5e0ff */
[----:B------:R-:W-:Y:S01]  /*50a0*/  IMAD R17, R16, R19, R17 ;  /* 0x0000001310117224 */ /* 0x000fe200078e0211 */
[----:B------:R-:W-:-:S03]  /*50b0*/  IADD3.X R19, R11, UR15, RZ, P2, !PT ;  /* 0x0000000f0b137c10 */ /* 0x000fc600097fe4ff */
[----:B------:R-:W-:Y:S01]  /*50c0*/  IMAD.IADD R33, R33, 0x1, R17 ;  /* 0x0000000121217824 */ /* 0x000fe200078e0211 */
[----:B------:R-:W-:Y:S06]  /*50d0*/  @P0 BRA `(.L_x_4945) ;  /* 0xfffffffc00540947 */ /* 0x000fec000383ffff */
.L_x_4944:
[----:B------:R-:W0:Y:S02]  /*50e0*/  LDC R20, c[0x0][0x220] ;  /* 0x00008800ff147b82 */ /* 0x000e240000000800 */
[----:B0-----:R-:W-:-:S04]  /*50f0*/  LOP3.LUT R20, R20, 0x3, RZ, 0xc0, !PT ;  /* 0x0000000314147812 */ /* 0x001fc800078ec0ff */
[----:B------:R-:W-:-:S04]  /*5100*/  ISETP.NE.U32.AND P0, PT, R20, RZ, PT ;  /* 0x000000ff1400720c */ /* 0x000fc80003f05070 */
[----:B------:R-:W-:-:S13]  /*5110*/  ISETP.NE.AND.EX P0, PT, RZ, RZ, PT, P0 ;  /* 0x000000ffff00720c */ /* 0x000fda0003f05300 */
[----:B------:R-:W-:Y:S05]  /*5120*/  @!P0 BRA `(.L_x_4943) ;  /* 0x0000000000b88947 */ /* 0x000fea0003800000 */
[----:B------:R-:W0:Y:S01]  /*5130*/  LDC.64 R16, c[0x0][0x240] ;  /* 0x00009000ff107b82 */ /* 0x000e220000000a00 */
[----:B------:R-:W-:Y:S01]  /*5140*/  IMAD.MOV.U32 R14, RZ, RZ, R12 ;  /* 0x000000ffff0e7224 */ /* 0x000fe200078e000c */
[----:B------:R-:W-:Y:S01]  /*5150*/  ULDC.64 UR6, c[0x0][0x238] ;  /* 0x00008e0000067ab9 */ /* 0x000fe20000000a00 */
[----:B------:R-:W-:Y:S01]  /*5160*/  ULDC.64 UR8, c[0x0][0x228] ;  /* 0x00008a0000087ab9 */ /* 0x000fe20000000a00 */
[----:B------:R-:W-:Y:S01]  /*5170*/  ULEA UR6, UP0, UR4, UR6, 0x3 ;  /* 0x0000000604067291 */ /* 0x000fe2000f80183f */
[----:B0-----:R-:W-:-:S03]  /*5180*/  IMAD R10, R16, UR5, RZ ;  /* 0x00000005100a7c24 */ /* 0x001fc6000f8e02ff */
[----:B------:R-:W-:Y:S02]  /*5190*/  ULEA.HI.X UR5, UR4, UR7, UR5, 0x3, UP0 ;  /* 0x0000000704057291 */ /* 0x000fe400080f1c05 */
[----:B------:R-:W-:-:S04]  /*51a0*/  IMAD.WIDE.U32 R18, R16, UR4, R14 ;  /* 0x0000000410127c25 */ /* 0x000fc8000f8e000e */
[----:B------:R-:W-:Y:S01]  /*51b0*/  IMAD R21, R17, UR4, R10 ;  /* 0x0000000411157c24 */ /* 0x000fe2000f8e020a */
[----:B------:R-:W-:Y:S01]  /*51c0*/  LEA R22, P0, R18, UR8, 0x3 ;  /* 0x0000000812167c11 */ /* 0x000fe2000f8018ff */
[----:B------:R-:W-:Y:S02]  /*51d0*/  IMAD.U32 R10, RZ, RZ, UR6 ;  /* 0x00000006ff0a7e24 */ /* 0x000fe4000f8e00ff */
[----:B------:R-:W-:Y:S02]  /*51e0*/  IMAD.IADD R19, R19, 0x1, R21 ;  /* 0x0000000113137824 */ /* 0x000fe400078e0215 */
        /* <DEDUP_REMOVED lines=11> */
[----:B------:R-:W0:Y:S01]  /*52a0*/  LDC.64 R18, c[0x0][0x240] ;  /* 0x00009000ff127b82 */ /* 0x000e220000000a00 */
[----:B------:R-:W-:-:S04]  /*52b0*/  ISETP.NE.U32.AND P0, PT, R20, 0x2, PT ;  /* 0x000000021400780c */ /* 0x000fc80003f05070 */
[----:B------:R-:W-:Y:S01]  /*52c0*/  ISETP.NE.AND.EX P0, PT, RZ, RZ, PT, P0 ;  /* 0x000000ffff00720c */ /* 0x000fe20003f05300 */
[----:B0-----:R-:W-:-:S03]  /*52d0*/  IMAD.WIDE.U32 R18, R16, UR4, R18 ;  /* 0x0000000410127c25 */ /* 0x001fc6000f8e0012 */
        /* <DEDUP_REMOVED lines=19> */
.L_x_4943:
[----:B-----5:R-:W0:Y:S08]  /*5410*/  LDC.64 R10, c[0x0][0x250] ;  /* 0x00009400ff0a7b82 */ /* 0x020e300000000a00 */
        /* <DEDUP_REMOVED lines=16> */
.L_x_4950:
        /* <DEDUP_REMOVED lines=27> */
.L_x_4949:
[----:B------:R-:W-:Y:S05]  /*56d0*/  @!P0 BRA `(.L_x_4951) ;  /* 0x0000000000808947 */ /* 0x000fea0003800000 */
[----:B------:R-:W-:Y:S01]  /*56e0*/  BSSY B2, `(.L_x_4951) ;  /* 0x000001f000027945 */ /* 0x000fe20003800000 */
[----:B------:R-:W-:Y:S02]  /*56f0*/  IMAD.MOV.U32 R26, RZ, RZ, R16 ;  /* 0x000000ffff1a7224 */ /* 0x000fe400078e0010 */
[----:B------:R-:W-:Y:S02]  /*5700*/  IMAD.MOV.U32 R27, RZ, RZ, R17 ;  /* 0x000000ffff1b7224 */ /* 0x000fe400078e0011 */
[----:B------:R-:W-:Y:S02]  /*5710*/  IMAD.MOV.U32 R25, RZ, RZ, R3 ;  /* 0x000000ffff197224 */ /* 0x000fe400078e0003 */
[----:B------:R-:W-:-:S07]  /*5720*/  IMAD.MOV.U32 R24, RZ, RZ, R2 ;  /* 0x000000ffff187224 */ /* 0x000fce00078e0002 */
.L_x_4952:
        /* <DEDUP_REMOVED lines=27> */
.L_x_4951:
[----:B------:R-:W-:Y:S01]  /*58e0*/  ULDC.64 UR4, c[0x0][0x248] ;  /* 0x0000920000047ab9 */ /* 0x000fe20000000a00 */
[C---:B------:R-:W-:Y:S01]  /*58f0*/  IADD3 R16, P0, -R13.reuse, R16, RZ ;  /* 0x000000100d107210 */ /* 0x040fe20007f1e1ff */
[----:B------:R-:W-:Y:S01]  /*5900*/  ULDC.64 UR6, c[0x0][0x260] ;  /* 0x0000980000067ab9 */ /* 0x000fe20000000a00 */
[----:B------:R-:W-:Y:S02]  /*5910*/  IADD3 R10, P2, R13, -UR4, RZ ;  /* 0x800000040d0a7c10 */ /* 0x000fe4000ff5e0ff */
[C---:B------:R-:W-:Y:S01]  /*5920*/  SHF.L.U64.HI R15, R8.reuse, 0x3, R9 ;  /* 0x00000003080f7819 */ /* 0x040fe20000010209 */
        /* <DEDUP_REMOVED lines=14> */
.L_x_4942:
[----:B------:R-:W-:Y:S05]  /*5a10*/  BSYNC B1 ;  /* 0x0000000000017941 */ /* 0x000fea0003800000 */
.L_x_4941:
[----:B-1---5:R-:W1:Y:S01]  /*5a20*/  S2R R8, SR_TID.X ;  /* 0x0000000000087919 */ /* 0x022e620000002100 */
[----:B------:R-:W-:Y:S01]  /*5a30*/  ULDC UR4, c[0x0][0x210] ;  /* 0x0000840000047ab9 */ /* 0x000fe20000000800 */
[----:B------:R-:W-:Y:S01]  /*5a40*/  BSSY B1, `(.L_x_4953) ;  /* 0x00001d7000017945 */ /* 0x000fe20003800000 */
[----:B------:R-:W-:Y:S01]  /*5a50*/  UIMAD UR16, UR14, -0x200, UR4 ;  /* 0xfffffe000e1078a4 */ /* 0x000fe2000f8e0204 */
[----:B-1----:R-:W-:-:S05]  /*5a60*/  VIADD R8, R8, 0x100 ;  /* 0x0000010008087836 */ /* 0x002fca0000000000 */
[----:B------:R-:W-:-:S13]  /*5a70*/  ISETP.GE.AND P0, PT, R8, UR16, PT ;  /* 0x0000001008007c0c */ /* 0x000fda000bf06270 */
[----:B------:R-:W-:Y:S05]  /*5a80*/  @P0 BRA `(.L_x_4954) ;  /* 0x0000001c00480947 */ /* 0x000fea0003800000 */
[----:B------:R-:W-:Y:S01]  /*5a90*/  ULDC.64 UR8, c[0x0][0x220] ;  /* 0x0000880000087ab9 */ /* 0x000fe20000000a00 */
[----:B------:R-:W-:Y:S02]  /*5aa0*/  CS2R R32, SRZ ;  /* 0x0000000000207805 */ /* 0x000fe4000001ff00 */
[----:B------:R-:W-:-:S04]  /*5ab0*/  ISETP.NE.U32.AND P0, PT, RZ, UR8, PT ;  /* 0x00000008ff007c0c */ /* 0x000fc8000bf05070 */
[----:B------:R-:W-:-:S13]  /*5ac0*/  ISETP.NE.AND.EX P0, PT, RZ, UR9, PT, P0 ;  /* 0x00000009ff007c0c */ /* 0x000fda000bf05300 */
[----:B------:R-:W-:Y:S05]  /*5ad0*/  @!P0 BRA `(.L_x_4955) ;  /* 0x0000001400b48947 */ /* 0x000fea0003800000 */
[----:B------:R-:W-:Y:S01]  /*5ae0*/  UISETP.GE.U32.AND UP0, UPT, UR8, 0x1, UPT ;  /* 0x000000010800788c */ /* 0x000fe2000bf06070 */
[----:B------:R-:W-:-:S03]  /*5af0*/  ULDC.64 UR4, c[0x0][0x230] ;  /* 0x00008c0000047ab9 */ /* 0x000fc60000000a00 */
[----:B------:R-:W-:Y:S01]  /*5b00*/  UISETP.GE.AND.EX UP0, UPT, UR9, URZ, UPT, UP0 ;  /* 0x0000003f0900728c */ /* 0x000fe2000bf06300 */
[----:B------:R-:W-:-:S04]  /*5b10*/  IMAD R9, R5, UR4, RZ ;  /* 0x0000000405097c24 */ /* 0x000fc8000f8e02ff */
[----:B------:R-:W-:Y:S01]  /*5b20*/  IMAD R9, R4, UR5, R9 ;  /* 0x0000000504097c24 */ /* 0x000fe2000f8e0209 */
[----:B------:R-:W-:-:S13]  /*5b30*/  PLOP3.LUT P0, PT, PT, PT, UP0, 0x80, 0x0 ;  /* 0x000000000000781c */ /* 0x000fda0003f0f008 */
[----:B------:R-:W-:Y:S05]  /*5b40*/  @!P0 BRA `(.L_x_4955) ;  /* 0x0000001400988947 */ /* 0x000fea0003800000 */
[----:B------:R-:W-:Y:S01]  /*5b50*/  UIADD3 UR5, UP0, UR8, -0x1, URZ ;  /* 0xffffffff08057890 */ /* 0x000fe2000ff1e03f */
[----:B0-----:R-:W-:Y:S01]  /*5b60*/  IMAD.WIDE.U32 R12, R4, UR4, RZ ;  /* 0x00000004040c7c25 */ /* 0x001fe2000f8e00ff */
[----:B------:R-:W-:Y:S01]  /*5b70*/  UMOV UR4, URZ ;  /* 0x0000003f00047c82 */ /* 0x000fe20008000000 */
[----:B------:R-:W-:Y:S01]  /*5b80*/  ULDC.64 UR12, c[0x0][0x240] ;  /* 0x00009000000c7ab9 */ /* 0x000fe20000000a00 */
[----:B------:R-:W-:Y:S01]  /*5b90*/  UIADD3.X UR6, UR9, -0x1, URZ, UP0, !UPT ;  /* 0xffffffff09067890 */ /* 0x000fe200087fe43f */
[----:B------:R-:W-:Y:S01]  /*5ba0*/  CS2R R32, SRZ ;  /* 0x0000000000207805 */ /* 0x000fe2000001ff00 */
[----:B------:R-:W-:Y:S01]  /*5bb0*/  UISETP.GE.U32.AND UP0, UPT, UR5, 0x3, UPT ;  /* 0x000000030500788c */ /* 0x000fe2000bf06070 */
[----:B------:R-:W-:Y:S02]  /*5bc0*/  IMAD.IADD R15, R13, 0x1, R9 ;  /* 0x000000010d0f7824 */ /* 0x000fe400078e0209 */
[----:B------:R-:W-:Y:S01]  /*5bd0*/  UMOV UR5, URZ ;  /* 0x0000003f00057c82 */ /* 0x000fe20008000000 */
[----:B------:R-:W-:-:S02]  /*5be0*/  UISETP.GE.U32.AND.EX UP0, UPT, UR6, URZ, UPT, UP0 ;  /* 0x0000003f0600728c */ /* 0x000fc4000bf06100 */
[----:B------:R-:W-:-:S04]  /*5bf0*/  ULOP3.LUT UR6, UR8, 0x3, URZ, 0xc0, !UPT ;  /* 0x0000000308067892 */ /* 0x000fc8000f8ec03f */
[----:B------:R-:W-:-:S13]  /*5c00*/  PLOP3.LUT P0, PT, PT, PT, UP0, 0x80, 0x0 ;  /* 0x000000000000781c */ /* 0x000fda0003f0f008 */
[----:B------:R-:W-:Y:S05]  /*5c10*/  @!P0 BRA `(.L_x_4956) ;  /* 0x0000001000988947 */ /* 0x000fea0003800000 */
[----:B------:R-:W-:Y:S01]  /*5c20*/  UIADD3 UR8, UP0, -UR6, UR8, URZ ;  /* 0x0000000806087290 */ /* 0x000fe2000ff1e13f */
[----:B------:R-:W-:Y:S01]  /*5c30*/  IMAD.IADD R17, R9, 0x1, R13 ;  /* 0x0000000109117824 */ /* 0x000fe200078e020d */
[----:B------:R-:W-:Y:S01]  /*5c40*/  ULDC.64 UR4, c[0x0][0x228] ;  /* 0x00008a0000047ab9 */ /* 0x000fe20000000a00 */
[----:B------:R-:W-:Y:S01]  /*5c50*/  UIMAD.WIDE.U32 UR6, UR12, 0x8, URZ ;  /* 0x000000080c0678a5 */ /* 0x000fe2000f8e003f */
[C---:B------:R-:W-:Y:S01]  /*5c60*/  LEA R16, P2, R12.reuse, UR4, 0x3 ;  /* 0x000000040c107c11 */ /* 0x040fe2000f8418ff */
[----:B------:R-:W-:Y:S01]  /*5c70*/  UIADD3.X UR9, UR9, -0x1, URZ, UP0, !UPT ;  /* 0xffffffff09097890 */ /* 0x000fe200087fe43f */
[----:B------:R-:W-:Y:S01]  /*5c80*/  ISETP.LT.U32.AND P0, PT, RZ, UR8, PT ;  /* 0x00000008ff007c0c */ /* 0x000fe2000bf01070 */
[----:B------:R-:W-:Y:S01]  /*5c90*/  USHF.L.U32 UR13, UR13, 0x3, URZ ;  /* 0x000000030d0d7899 */ /* 0x000fe2000800063f */
[----:B------:R-:W-:Y:S01]  /*5ca0*/  LEA.HI.X R17, R12, UR5, R17, 0x3, P2 ;  /* 0x000000050c117c11 */ /* 0x000fe200090f1c11 */
[----:B------:R-:W-:Y:S01]  /*5cb0*/  UMOV UR4, URZ ;  /* 0x0000003f00047c82 */ /* 0x000fe20008000000 */
[----:B------:R-:W-:Y:S01]  /*5cc0*/  UMOV UR5, URZ ;  /* 0x0000003f00057c82 */ /* 0x000fe20008000000 */
[----:B------:R-:W-:Y:S01]  /*5cd0*/  IMAD.U32 R8, RZ, RZ, UR9 ;  /* 0x00000009ff087e24 */ /* 0x000fe2000f8e00ff */
[----:B------:R-:W-:Y:S01]  /*5ce0*/  UIADD3 UR15, UR7, UR13, URZ ;  /* 0x0000000d070f7290 */ /* 0x000fe2000fffe03f */
[----:B------:R-:W-:-:S03]  /*5cf0*/  ULDC.64 UR20, c[0x0][0x238] ;  /* 0x00008e0000147ab9 */ /* 0x000fc60000000a00 */
        /* <DEDUP_REMOVED lines=9> */
.L_x_4959:
[----:B------:R-:W-:Y:S01]  /*5d90*/  ULEA UR12, UP0, UR4, UR18, 0x3 ;  /* 0x00000012040c7291 */ /* 0x000fe2000f80183f */
[----:B------:R-:W-:Y:S01]  /*5da0*/  IADD3 R34, P2, R16, UR6, RZ ;  /* 0x0000000610227c10 */ /* 0x000fe2000ff5e0ff */
[----:B------:R-:W2:Y:S02]  /*5db0*/  LDG.E.64 R30, desc[UR10][R16.64] ;  /* 0x0000000a101e7981 */ /* 0x000ea4000c1e1b00 */
[----:B------:R-:W-:Y:S02]  /*5dc0*/  ULEA.HI.X UR13, UR4, UR19, UR5, 0x3, UP0 ;  /* 0x00000013040d7291 */ /* 0x000fe400080f1c05 */
[----:B------:R-:W-:-:S04]  /*5dd0*/  IMAD.U32 R10, RZ, RZ, UR12 ;  /* 0x0000000cff0a7e24 */ /* 0x000fc8000f8e00ff */
[----:B------:R-:W-:Y:S01]  /*5de0*/  IMAD.U32 R11, RZ, RZ, UR13 ;  /* 0x0000000dff0b7e24 */ /* 0x000fe2000f8e00ff */
[----:B------:R-:W-:-:S04]  /*5df0*/  IADD3.X R35, R17, UR15, RZ, P2, !PT ;  /* 0x0000000f11237c10 */ /* 0x000fc800097fe4ff */
[----:B------:R-:W2:Y:S04]  /*5e00*/  LDG.E.64 R22, desc[UR10][R10.64] ;  /* 0x0000000a0a167981 */ /* 0x000ea8000c1e1b00 */
        /* <DEDUP_REMOVED lines=11> */
[----:B------:R-:W-:-:S05]  /*5ec0*/  IADD3.X R37, R29, UR15, RZ, P2, !PT ;  /* 0x0000000f1d257c10 */ /* 0x000fca00097fe4ff */
[----:B------:R-:W5:Y:S01]  /*5ed0*/  LDG.E.64 R34, desc[UR10][R36.64] ;  /* 0x0000000a24227981 */ /* 0x000f62000c1e1b00 */
[-C--:B--2---:R-:W-:Y:S02]  /*5ee0*/  IMAD R31, R31, R22.reuse, RZ ;  /* 0x000000161f1f7224 */ /* 0x084fe400078e02ff */
[----:B------:R-:W-:-:S04]  /*5ef0*/  IMAD.WIDE.U32 R32, R30, R22, R32 ;  /* 0x000000161e207225 */ /* 0x000fc800078e0020 */
[----:B------:R-:W-:Y:S02]  /*5f00*/  IMAD R31, R30, R23, R31 ;  /* 0x000000171e1f7224 */ /* 0x000fe400078e021f */
[-C--:B---3--:R-:W-:Y:S02]  /*5f10*/  IMAD R23, R25, R26.reuse, RZ ;  /* 0x0000001a19177224 */ /* 0x088fe400078e02ff */
[----:B------:R-:W-:Y:S02]  /*5f20*/  IMAD.IADD R33, R33, 0x1, R31 ;  /* 0x0000000121217824 */ /* 0x000fe400078e021f */
[C---:B------:R-:W-:Y:S02]  /*5f30*/  IMAD R27, R24.reuse, R27, R23 ;  /* 0x0000001b181b7224 */ /* 0x040fe400078e0217 */
[----:B------:R-:W-:Y:S01]  /*5f40*/  IMAD.WIDE.U32 R32, R24, R26, R32 ;  /* 0x0000001a18207225 */ /* 0x000fe200078e0020 */
[----:B------:R-:W2:Y:S01]  /*5f50*/  LDG.E.64 R22, desc[UR10][R10.64+0x20] ;  /* 0x0000200a0a167981 */ /* 0x000ea2000c1e1b00 */
[----:B------:R-:W-:-:S04]  /*5f60*/  IADD3 R24, P2, R36, UR6, RZ ;  /* 0x0000000624187c10 */ /* 0x000fc8000ff5e0ff */
[----:B------:R-:W-:Y:S01]  /*5f70*/  IADD3.X R25, R37, UR15, RZ, P2, !PT ;  /* 0x0000000f25197c10 */ /* 0x000fe200097fe4ff */
[----:B------:R-:W-:Y:S02]  /*5f80*/  IMAD.IADD R27, R33, 0x1, R27 ;  /* 0x00000001211b7824 */ /* 0x000fe400078e021b */
[----:B------:R-:W-:Y:S01]  /*5f90*/  IMAD.MOV.U32 R26, RZ, RZ, R32 ;  /* 0x000000ffff1a7224 */ /* 0x000fe200078e0020 */
[----:B0-----:R-:W-:Y:S01]  /*5fa0*/  IADD3 R28, P2, R24, UR6, RZ ;  /* 0x00000006181c7c10 */ /* 0x001fe2000ff5e0ff */
[----:B------:R-:W3:Y:S04]  /*5fb0*/  LDG.E.64 R30, desc[UR10][R24.64] ;  /* 0x0000000a181e7981 */ /* 0x000ee8000c1e1b00 */
[----:B------:R-:W3:Y:S01]  /*5fc0*/  LDG.E.64 R32, desc[UR10][R10.64+0x28] ;  /* 0x0000280a0a207981 */ /* 0x000ee2000c1e1b00 */
[----:B----4-:R-:W-:Y:S01]  /*5fd0*/  IMAD R19, R19, R20, RZ ;  /* 0x0000001413137224 */ /* 0x010fe200078e02ff */
[----:B------:R-:W-:-:S03]  /*5fe0*/  IADD3.X R29, R25, UR15, RZ, P2, !PT ;  /* 0x0000000f191d7c10 */ /* 0x000fc600097fe4ff */
[C---:B------:R-:W-:Y:S02]  /*5ff0*/  IMAD R19, R18.reuse, R21, R19 ;  /* 0x0000001512137224 */ /* 0x040fe400078e0213 */
[----:B------:R-:W-:Y:S01]  /*6000*/  IMAD.WIDE.U32 R20, R18, R20, R26 ;  /* 0x0000001412147225 */ /* 0x000fe200078e001a */
[----:B------:R0:W4:Y:S04]  /*6010*/  LDG.E.64 R36, desc[UR10][R28.64] ;  /* 0x0000000a1c247981 */ /* 0x000128000c1e1b00 */
[----:B------:R-:W4:Y:S01]  /*6020*/  LDG.E.64 R26, desc[UR10][R10.64+0x30] ;  /* 0x0000300a0a1a7981 */ /* 0x000f22000c1e1b00 */
[----:B------:R-:W-:Y:S01]  /*6030*/  IADD3 R18, P2, R28, UR6, RZ ;  /* 0x000000061c127c10 */ /* 0x000fe2000ff5e0ff */
[----:B------:R-:W-:Y:S02]  /*6040*/  IMAD.IADD R21, R21, 0x1, R19 ;  /* 0x0000000115157824 */ /* 0x000fe400078e0213 */
[----:B-----5:R-:W-:Y:S01]  /*6050*/  IMAD R9, R9, R16, RZ ;  /* 0x0000001009097224 */ /* 0x020fe200078e02ff */
[----:B------:R-:W-:-:S03]  /*6060*/  IADD3.X R19, R29, UR15, RZ, P2, !PT ;  /* 0x0000000f1d137c10 */ /* 0x000fc600097fe4ff */
[C---:B------:R-:W-:Y:S02]  /*6070*/  IMAD R9, R8.reuse, R17, R9 ;  /* 0x0000001108097224 */ /* 0x040fe400078e0209 */
[----:B------:R-:W-:Y:S01]  /*6080*/  IMAD.WIDE.U32 R16, R8, R16, R20 ;  /* 0x0000001008107225 */ /* 0x000fe200078e0014 */
[----:B------:R1:W5:Y:S04]  /*6090*/  LDG.E.64 R24, desc[UR10][R18.64] ;  /* 0x0000000a12187981 */ /* 0x000368000c1e1b00 */
[----:B------:R-:W5:Y:S01]  /*60a0*/  LDG.E.64 R20, desc[UR10][R10.64+0x38] ;  /* 0x0000380a0a147981 */ /* 0x000f62000c1e1b00 */
[----:B------:R-:W-:Y:S01]  /*60b0*/  IMAD.IADD R17, R17, 0x1, R9 ;  /* 0x0000000111117824 */ /* 0x000fe200078e0209 */
[----:B0-----:R-:W-:-:S04]  /*60c0*/  IADD3 R28, P2, R18, UR6, RZ ;  /* 0x00000006121c7c10 */ /* 0x001fc8000ff5e0ff */
[----:B------:R-:W-:Y:S01]  /*60d0*/  IADD3.X R29, R19, UR15, RZ, P2, !PT ;  /* 0x0000000f131d7c10 */ /* 0x000fe200097fe4ff */
[-C--:B--2---:R-:W-:Y:S02]  /*60e0*/  IMAD R9, R35, R22.reuse, RZ ;  /* 0x0000001623097224 */ /* 0x084fe400078e02ff */
[----:B------:R-:W-:-:S04]  /*60f0*/  IMAD.WIDE.U32 R16, R34, R22, R16 ;  /* 0x0000001622107225 */ /* 0x000fc800078e0010 */
[----:B------:R-:W-:-:S04]  /*6100*/  IMAD R8, R34, R23, R9 ;  /* 0x0000001722087224 */ /* 0x000fc800078e0209 */
[----:B------:R-:W-:Y:S02]  /*6110*/  IMAD.IADD R9, R17, 0x1, R8 ;  /* 0x0000000111097824 */ /* 0x000fe400078e0208 */
[----:B------:R-:W-:Y:S02]  /*6120*/  IMAD.MOV.U32 R8, RZ, RZ, R16 ;  /* 0x000000ffff087224 */ /* 0x000fe400078e0010 */
[----:B---3--:R-:W-:-:S04]  /*6130*/  IMAD R17, R31, R32, RZ ;  /* 0x000000201f117224 */ /* 0x008fc800078e02ff */
[C---:B-1----:R-:W-:Y:S02]  /*6140*/  IMAD R18, R30.reuse, R33, R17 ;  /* 0x000000211e127224 */ /* 0x042fe400078e0211 */
[----:B------:R-:W-:Y:S01]  /*6150*/  IMAD.WIDE.U32 R32, R30, R32, R8 ;  /* 0x000000201e207225 */ /* 0x000fe200078e0008 */
[----:B------:R0:W2:Y:S01]  /*6160*/  LDG.E.64 R16, desc[UR10][R28.64] ;  /* 0x0000000a1c107981 */ /* 0x0000a2000c1e1b00 */
[----:B------:R-:W-:-:S03]  /*6170*/  IADD3 R30, P2, R28, UR6, RZ ;  /* 0x000000061c1e7c10 */ /* 0x000fc6000ff5e0ff */
[----:B------:R-:W2:Y:S01]  /*6180*/  LDG.E.64 R8, desc[UR10][R10.64+0x40] ;  /* 0x0000400a0a087981 */ /* 0x000ea2000c1e1b00 */
[----:B------:R-:W-:Y:S01]  /*6190*/  IMAD.IADD R19, R33, 0x1, R18 ;  /* 0x0000000121137824 */ /* 0x000fe200078e0212 */
[----:B------:R-:W-:Y:S01]  /*61a0*/  IADD3.X R31, R29, UR15, RZ, P2, !PT ;  /* 0x0000000f1d1f7c10 */ /* 0x000fe200097fe4ff */
[-C--:B----4-:R-:W-:Y:S02]  /*61b0*/  IMAD R23, R37, R26.reuse, RZ ;  /* 0x0000001a25177224 */ /* 0x090fe400078e02ff */
[----:B------:R-:W-:Y:S02]  /*61c0*/  IMAD.MOV.U32 R18, RZ, RZ, R32 ;  /* 0x000000ffff127224 */ /* 0x000fe400078e0020 */
[C---:B------:R-:W-:Y:S01]  /*61d0*/  IMAD R27, R36.reuse, R27, R23 ;  /* 0x0000001b241b7224 */ /* 0x040fe200078e0217 */
[----:B------:R-:W3:Y:S01]  /*61e0*/  LDG.E.64 R34, desc[UR10][R30.64] ;  /* 0x0000000a1e227981 */ /* 0x000ee2000c1e1b00 */
[----:B------:R-:W-:Y:S01]  /*61f0*/  IMAD.WIDE.U32 R36, R36, R26, R18 ;  /* 0x0000001a24247225 */ /* 0x000fe200078e0012 */
[----:B------:R-:W-:-:S02]  /*6200*/  IADD3 R22, P2, R30, UR6, RZ ;  /* 0x000000061e167c10 */ /* 0x000fc4000ff5e0ff */
[----:B------:R-:W3:Y:S02]  /*6210*/  LDG.E.64 R18, desc[UR10][R10.64+0x48] ;  /* 0x0000480a0a127981 */ /* 0x000ee4000c1e1b00 */
[----:B------:R-:W-:Y:S02]  /*6220*/  IADD3.X R23, R31, UR15, RZ, P2, !PT ;  /* 0x0000000f1f177c10 */ /* 0x000fe400097fe4ff */
[----:B------:R-:W4:Y:S01]  /*6230*/  LDG.E.64 R32, desc[UR10][R10.64+0x50] ;  /* 0x0000500a0a207981 */ /* 0x000f22000c1e1b00 */
[----:B0-----:R-:W-:-:S03]  /*6240*/  IADD3 R28, P2, R22, UR6, RZ ;  /* 0x00000006161c7c10 */ /* 0x001fc6000ff5e0ff */
[----:B------:R-:W4:Y:S01]  /*6250*/  LDG.E.64 R30, desc[UR10][R22.64] ;  /* 0x0000000a161e7981 */ /* 0x000f22000c1e1b00 */
[----:B------:R-:W-:Y:S01]  /*6260*/  IMAD.IADD R27, R37, 0x1, R27 ;  /* 0x00000001251b7824 */ /* 0x000fe200078e021b */
[----:B------:R-:W-:Y:S01]  /*6270*/  IADD3.X R29, R23, UR15, RZ, P2, !PT ;  /* 0x0000000f171d7c10 */ /* 0x000fe200097fe4ff */
[----:B------:R-:W-:Y:S02]  /*6280*/  IMAD.MOV.U32 R26, RZ, RZ, R36 ;  /* 0x000000ffff1a7224 */ /* 0x000fe400078e0024 */
[-C--:B-----5:R-:W-:Y:S02]  /*6290*/  IMAD R25, R25, R20.reuse, RZ ;  /* 0x0000001419197224 */ /* 0x0a0fe400078e02ff */
[----:B------:R0:W5:Y:S02]  /*62a0*/  LDG.E.64 R36, desc[UR10][R28.64] ;  /* 0x0000000a1c247981 */ /* 0x000164000c1e1b00 */
[C---:B------:R-:W-:Y:S02]  /*62b0*/  IMAD R21, R24.reuse, R21, R25 ;  /* 0x0000001518157224 */ /* 0x040fe400078e0219 */
[----:B------:R-:W-:-:S02]  /*62c0*/  IMAD.WIDE.U32 R24, R24, R20, R26 ;  /* 0x0000001418187225 */ /* 0x000fc400078e001a */
[----:B------:R-:W5:Y:S02]  /*62d0*/  LDG.E.64 R26, desc[UR10][R10.64+0x58] ;  /* 0x0000580a0a1a7981 */ /* 0x000f64000c1e1b00 */
[----:B------:R-:W-:Y:S02]  /*62e0*/  IMAD.IADD R25, R25, 0x1, R21 ;  /* 0x0000000119197824 */ /* 0x000fe400078e0215 */
[----:B------:R-:W5:Y:S01]  /*62f0*/  LDG.E.64 R20, desc[UR10][R10.64+0x68] ;  /* 0x0000680a0a147981 */ /* 0x000f62000c1e1b00 */
[----:B--2---:R-:W-:-:S04]  /*6300*/  IMAD R17, R17, R8, RZ ;  /* 0x0000000811117224 */ /* 0x004fc800078e02ff */
[C---:B------:R-:W-:Y:S02]  /*6310*/  IMAD R9, R16.reuse, R9, R17 ;  /* 0x0000000910097224 */ /* 0x040fe400078e0211 */
[----:B------:R-:W-:Y:S01]  /*6320*/  IMAD.WIDE.U32 R16, R16, R8, R24 ;  /* 0x0000000810107225 */ /* 0x000fe200078e0018 */
[----:B------:R-:W-:-:S03]  /*6330*/  IADD3 R24, P2, R28, UR6, RZ ;  /* 0x000000061c187c10 */ /* 0x000fc6000ff5e0ff */
[----:B------:R-:W-:Y:S01]  /*6340*/  IMAD.IADD R9, R17, 0x1, R9 ;  /* 0x0000000111097824 */ /* 0x000fe200078e0209 */
[----:B------:R-:W-:Y:S01]  /*6350*/  IADD3.X R25, R29, UR15, RZ, P2, !PT ;  /* 0x0000000f1d197c10 */ /* 0x000fe200097fe4ff */
[-C--:B---3--:R-:W-:Y:S02]  /*6360*/  IMAD R17, R35, R18.reuse, RZ ;  /* 0x0000001223117224 */ /* 0x088fe400078e02ff */
[----:B------:R-:W-:Y:S02]  /*6370*/  IMAD.MOV.U32 R8, RZ, RZ, R16 ;  /* 0x000000ffff087224 */ /* 0x000fe400078e0010 */
[C---:B------:R-:W-:Y:S02]  /*6380*/  IMAD R19, R34.reuse, R19, R17 ;  /* 0x0000001322137224 */ /* 0x040fe400078e0211 */
[----:B------:R-:W-:Y:S01]  /*6390*/  IMAD.WIDE.U32 R34, R34, R18, R8 ;  /* 0x0000001222227225 */ /* 0x000fe200078e0008 */
[----:B------:R1:W2:Y:S01]  /*63a0*/  LDG.E.64 R16, desc[UR10][R24.64] ;  /* 0x0000000a18107981 */ /* 0x0002a2000c1e1b00 */
[----:B0-----:R-:W-:-:S03]  /*63b0*/  IADD3 R28, P2, R24, UR6, RZ ;  /* 0x00000006181c7c10 */ /* 0x001fc6000ff5e0ff */
[----:B------:R-:W2:Y:S01]  /*63c0*/  LDG.E.64 R8, desc[UR10][R10.64+0x60] ;  /* 0x0000600a0a087981 */ /* 0x000ea2000c1e1b00 */
[-C--:B----4-:R-:W-:Y:S01]  /*63d0*/  IMAD R23, R31, R32.reuse, RZ ;  /* 0x000000201f177224 */ /* 0x090fe200078e02ff */
[----:B------:R-:W-:Y:S01]  /*63e0*/  IADD3.X R29, R25, UR15, RZ, P2, !PT ;  /* 0x0000000f191d7c10 */ /* 0x000fe200097fe4ff */
[----:B------:R-:W-:Y:S02]  /*63f0*/  IMAD.IADD R19, R35, 0x1, R19 ;  /* 0x0000000123137824 */ /* 0x000fe400078e0213 */
[----:B------:R-:W-:Y:S02]  /*6400*/  IMAD.MOV.U32 R18, RZ, RZ, R34 ;  /* 0x000000ffff127224 */ /* 0x000fe400078e0022 */
[----:B------:R-:W-:Y:S01]  /*6410*/  IMAD R23, R30, R33, R23 ;  /* 0x000000211e177224 */ /* 0x000fe200078e0217 */
[----:B------:R-:W-:Y:S01]  /*6420*/  IADD3 R22, P2, R28, UR6, RZ ;  /* 0x000000061c167c10 */ /* 0x000fe2000ff5e0ff */
[----:B------:R-:W-:Y:S02]  /*6430*/  IMAD.WIDE.U32 R30, R30, R32, R18 ;  /* 0x000000201e1e7225 */ /* 0x000fe400078e0012 */
[----:B------:R-:W3:Y:S02]  /*6440*/  LDG.E.64 R18, desc[UR10][R28.64] ;  /* 0x0000000a1c127981 */ /* 0x000ee4000c1e1b00 */
[----:B-1----:R-:W-:Y:S01]  /*6450*/  IMAD.IADD R25, R31, 0x1, R23 ;  /* 0x000000011f197824 */ /* 0x002fe200078e0217 */
[----:B------:R-:W-:Y:S01]  /*6460*/  IADD3.X R23, R29, UR15, RZ, P2, !PT ;  /* 0x0000000f1d177c10 */ /* 0x000fe200097fe4ff */
[----:B-----5:R-:W-:Y:S01]  /*6470*/  IMAD R35, R37, R26, RZ ;  /* 0x0000001a25237224 */ /* 0x020fe200078e02ff */
[----:B------:R-:W4:Y:S01]  /*6480*/  LDG.E.64 R32, desc[UR10][R10.64+0x70] ;  /* 0x0000700a0a207981 */ /* 0x000f22000c1e1b00 */
[----:B------:R-:W-:-:S02]  /*6490*/  IMAD.MOV.U32 R24, RZ, RZ, R30 ;  /* 0x000000ffff187224 */ /* 0x000fc400078e001e */
[C---:B------:R-:W-:Y:S01]  /*64a0*/  IMAD R35, R36.reuse, R27, R35 ;  /* 0x0000001b24237224 */ /* 0x040fe200078e0223 */
[----:B------:R-:W4:Y:S01]  /*64b0*/  LDG.E.64 R30, desc[UR10][R22.64] ;  /* 0x0000000a161e7981 */ /* 0x000f22000c1e1b00 */
[----:B------:R-:W-:Y:S01]  /*64c0*/  IMAD.WIDE.U32 R26, R36, R26, R24 ;  /* 0x0000001a241a7225 */ /* 0x000fe200078e0018 */
[----:B------:R-:W-:Y:S02]  /*64d0*/  IADD3 R24, P2, R22, UR6, RZ ;  /* 0x0000000616187c10 */ /* 0x000fe4000ff5e0ff */
[----:B------:R-:W5:Y:S02]  /*64e0*/  LDG.E.64 R36, desc[UR10][R10.64+0x78] ;  /* 0x0000780a0a247981 */ /* 0x000f64000c1e1b00 */
[----:B------:R-:W-:-:S05]  /*64f0*/  IADD3.X R25, R23, UR15, RZ, P2, !PT ;  /* 0x0000000f17197c10 */ /* 0x000fca00097fe4ff */
        /* <DEDUP_REMOVED lines=9> */
[----:B--2---:R-:W-:-:S04]  /*6590*/  IMAD R17, R17, R8, RZ ;  /* 0x0000000811117224 */ /* 0x004fc800078e02ff */
[C---:B------:R-:W-:Y:S02]  /*65a0*/  IMAD R17, R16.reuse, R9, R17 ;  /* 0x0000000910117224 */ /* 0x040fe400078e0211 */
[----:B------:R-:W-:-:S04]  /*65b0*/  IMAD.WIDE.U32 R8, R16, R8, R26 ;  /* 0x0000000810087225 */ /* 0x000fc800078e001a */
        /* <DEDUP_REMOVED lines=16> */
.L_x_4958:
        /* <DEDUP_REMOVED lines=8> */
[----:B------:R-:W-:Y:S01]  /*6740*/  IMAD.U32 R8, RZ, RZ, UR12 ;  /* 0x0000000cff087e24 */ /* 0x000fe2000f8e00ff */
[----:B------:R-:W-:-:S03]  /*6750*/  IADD3 R34, P0, R16, UR6, RZ ;  /* 0x0000000610227c10 */ /* 0x000fc6000ff1e0ff */
[----:B------:R-:W-:Y:S01]  /*6760*/  IMAD.U32 R9, RZ, RZ, UR13 ;  /* 0x0000000dff097e24 */ /* 0x000fe2000f8e00ff */
[----:B------:R-:W-:-:S04]  /*6770*/  IADD3.X R35, R17, UR15, RZ, P0, !PT ;  /* 0x0000000f11237c10 */ /* 0x000fc800087fe4ff */
[----:B------:R-:W2:Y:S01]  /*6780*/  LDG.E.64 R30, desc[UR10][R8.64] ;  /* 0x0000000a081e7981 */ /* 0x000ea2000c1e1b00 */
[----:B------:R-:W-:-:S03]  /*6790*/  IADD3 R36, P0, R34, UR6, RZ ;  /* 0x0000000622247c10 */ /* 0x000fc6000ff1e0ff */
[----:B------:R-:W3:Y:S04]  /*67a0*/  LDG.E.64 R24, desc[UR10][R34.64] ;  /* 0x0000000a22187981 */ /* 0x000ee8000c1e1b00 */
[----:B------:R-:W3:Y:S01]  /*67b0*/  LDG.E.64 R26, desc[UR10][R8.64+0x8] ;  /* 0x0000080a081a7981 */ /* 0x000ee2000c1e1b00 */
[----:B------:R-:W-:Y:S02]  /*67c0*/  IADD3.X R37, R35, UR15, RZ, P0, !PT ;  /* 0x0000000f23257c10 */ /* 0x000fe400087fe4ff */
[----:B------:R-:W-:Y:S01]  /*67d0*/  IADD3 R18, P0, R36, UR6, RZ ;  /* 0x0000000624127c10 */ /* 0x000fe2000ff1e0ff */
[----:B------:R-:W4:Y:S04]  /*67e0*/  LDG.E.64 R22, desc[UR10][R8.64+0x10] ;  /* 0x0000100a08167981 */ /* 0x000f28000c1e1b00 */
[----:B------:R-:W4:Y:S01]  /*67f0*/  LDG.E.64 R16, desc[UR10][R36.64] ;  /* 0x0000000a24107981 */ /* 0x000f22000c1e1b00 */
[----:B------:R-:W-:-:S03]  /*6800*/  IADD3.X R19, R37, UR15, RZ, P0, !PT ;  /* 0x0000000f25137c10 */ /* 0x000fc600087fe4ff */
[----:B------:R-:W5:Y:S04]  /*6810*/  LDG.E.64 R10, desc[UR10][R8.64+0x18] ;  /* 0x0000180a080a7981 */ /* 0x000f68000c1e1b00 */
[----:B------:R-:W5:Y:S04]  /*6820*/  LDG.E.64 R20, desc[UR10][R18.64] ;  /* 0x0000000a12147981 */ /* 0x000f68000c1e1b00 */
[----:B------:R-:W5:Y:S01]  /*6830*/  LDG.E.64 R36, desc[UR10][R8.64+0x38] ;  /* 0x0000380a08247981 */ /* 0x000f62000c1e1b00 */
[-C--:B--2---:R-:W-:Y:S02]  /*6840*/  IMAD R29, R29, R30.reuse, RZ ;  /* 0x0000001e1d1d7224 */ /* 0x084fe400078e02ff */
[----:B------:R-:W-:-:S04]  /*6850*/  IMAD.WIDE.U32 R32, R28, R30, R32 ;  /* 0x0000001e1c207225 */ /* 0x000fc800078e0020 */
[----:B------:R-:W-:Y:S01]  /*6860*/  IMAD R29, R28, R31, R29 ;  /* 0x0000001f1c1d7224 */ /* 0x000fe200078e021d */
[----:B------:R-:W-:Y:S01]  /*6870*/  IADD3 R28, P0, R18, UR6, RZ ;  /* 0x00000006121c7c10 */ /* 0x000fe2000ff1e0ff */
[-C--:B---3--:R-:W-:Y:S02]  /*6880*/  IMAD R25, R25, R26.reuse, RZ ;  /* 0x0000001a19197224 */ /* 0x088fe400078e02ff */
[----:B------:R-:W-:Y:S01]  /*6890*/  IMAD.IADD R33, R33, 0x1, R29 ;  /* 0x0000000121217824 */ /* 0x000fe200078e021d */
[----:B------:R-:W-:Y:S01]  /*68a0*/  IADD3.X R29, R19, UR15, RZ, P0, !PT ;  /* 0x0000000f131d7c10 */ /* 0x000fe200087fe4ff */
[C---:B------:R-:W-:Y:S01]  /*68b0*/  IMAD R25, R24.reuse, R27, R25 ;  /* 0x0000001b18197224 */ /* 0x040fe200078e0219 */
[----:B------:R-:W2:Y:S01]  /*68c0*/  LDG.E.64 R18, desc[UR10][R8.64+0x20] ;  /* 0x0000200a08127981 */ /* 0x000ea2000c1e1b00 */
[----:B------:R-:W-:Y:S01]  /*68d0*/  IMAD.WIDE.U32 R26, R24, R26, R32 ;  /* 0x0000001a181a7225 */ /* 0x000fe200078e0020 */
[----:B------:R-:W-:-:S03]  /*68e0*/  IADD3 R34, P0, R28, UR6, RZ ;  /* 0x000000061c227c10 */ /* 0x000fc6000ff1e0ff */
[----:B------:R-:W-:Y:S02]  /*68f0*/  IMAD.IADD R27, R27, 0x1, R25 ;  /* 0x000000011b1b7824 */ /* 0x000fe400078e0219 */
[----:B------:R-:W2:Y:S01]  /*6900*/  LDG.E.64 R24, desc[UR10][R28.64] ;  /* 0x0000000a1c187981 */ /* 0x000ea2000c1e1b00 */
[-C--:B----4-:R-:W-:Y:S01]  /*6910*/  IMAD R17, R17, R22.reuse, RZ ;  /* 0x0000001611117224 */ /* 0x090fe200078e02ff */
[----:B------:R-:W-:Y:S01]  /*6920*/  IADD3.X R35, R29, UR15, RZ, P0, !PT ;  /* 0x0000000f1d237c10 */ /* 0x000fe200087fe4ff */
[C---:B------:R-:W-:Y:S02]  /*6930*/  IMAD.WIDE.U32 R30, R16.reuse, R22, R26 ;  /* 0x00000016101e7225 */ /* 0x040fe400078e001a */
[----:B------:R-:W3:Y:S02]  /*6940*/  LDG.E.64 R26, desc[UR10][R8.64+0x28] ;  /* 0x0000280a081a7981 */ /* 0x000ee4000c1e1b00 */
[----:B------:R-:W-:Y:S01]  /*6950*/  IMAD R17, R16, R23, R17 ;  /* 0x0000001710117224 */ /* 0x000fe200078e0211 */
[----:B------:R-:W-:Y:S01]  /*6960*/  IADD3 R16, P0, R34, UR6, RZ ;  /* 0x0000000622107c10 */ /* 0x000fe2000ff1e0ff */
[----:B------:R-:W3:Y:S01]  /*6970*/  LDG.E.64 R22, desc[UR10][R34.64] ;  /* 0x0000000a22167981 */ /* 0x000ee2000c1e1b00 */
[----:B-----5:R-:W-:-:S02]  /*6980*/  IMAD R33, R21, R10, RZ ;  /* 0x0000000a15217224 */ /* 0x020fc400078e02ff */
[----:B------:R-:W-:Y:S01]  /*6990*/  IMAD.IADD R31, R31, 0x1, R17 ;  /* 0x000000011f1f7824 */ /* 0x000fe200078e0211 */
[----:B------:R-:W-:Y:S01]  /*69a0*/  IADD3.X R17, R35, UR15, RZ, P0, !PT ;  /* 0x0000000f23117c10 */ /* 0x000fe200087fe4ff */
[C---:B------:R-:W-:Y:S02]  /*69b0*/  IMAD R33, R20.reuse, R11, R33 ;  /* 0x0000000b14217224 */ /* 0x040fe400078e0221 */
[----:B------:R-:W-:Y:S01]  /*69c0*/  IMAD.WIDE.U32 R20, R20, R10, R30 ;  /* 0x0000000a14147225 */ /* 0x000fe200078e001e */
[----:B------:R-:W-:Y:S01]  /*69d0*/  IADD3 R10, P0, R16, UR6, RZ ;  /* 0x00000006100a7c10 */ /* 0x000fe2000ff1e0ff */
[----:B------:R-:W4:Y:S04]  /*69e0*/  LDG.E.64 R30, desc[UR10][R8.64+0x30] ;  /* 0x0000300a081e7981 */ /* 0x000f28000c1e1b00 */
[----:B------:R0:W4:Y:S01]  /*69f0*/  LDG.E.64 R28, desc[UR10][R16.64] ;  /* 0x0000000a101c7981 */ /* 0x000122000c1e1b00 */
[----:B------:R-:W-:-:S05]  /*6a00*/  IADD3.X R11, R17, UR15, RZ, P0, !PT ;  /* 0x0000000f110b7c10 */ /* 0x000fca00087fe4ff */
[----:B------:R-:W5:Y:S01]  /*6a10*/  LDG.E.64 R34, desc[UR10][R10.64] ;  /* 0x0000000a0a227981 */ /* 0x000f62000c1e1b00 */
[----:B------:R-:W-:Y:S01]  /*6a20*/  IMAD.IADD R21, R21, 0x1, R33 ;  /* 0x0000000115157824 */ /* 0x000fe200078e0221 */
[----:B0-----:R-:W-:Y:S01]  /*6a30*/  IADD3 R16, P2, R10, UR6, RZ ;  /* 0x000000060a107c10 */ /* 0x001fe2000ff5e0ff */
[----:B------:R-:W-:Y:S01]  /*6a40*/  UIADD3 UR8, UP1, UR8, -0x8, URZ ;  /* 0xfffffff808087890 */ /* 0x000fe2000ff3e03f */
[----:B------:R-:W-:Y:S01]  /*6a50*/  PLOP3.LUT P0, PT, PT, PT, PT, 0x8, 0x0 ;  /* 0x000000000000781c */ /* 0x000fe20003f0e170 */
[----:B------:R-:W-:Y:S02]  /*6a60*/  UIADD3 UR4, UP0, UR4, 0x8, URZ ;  /* 0x0000000804047890 */ /* 0x000fe4000ff1e03f */
[----:B------:R-:W-:Y:S02]  /*6a70*/  UIADD3.X UR9, UR9, -0x1, URZ, UP1, !UPT ;  /* 0xffffffff09097890 */ /* 0x000fe40008ffe43f */
[----:B------:R-:W-:Y:S01]  /*6a80*/  UIADD3.X UR5, URZ, UR5, URZ, UP0, !UPT ;  /* 0x000000053f057290 */ /* 0x000fe200087fe43f */
[----:B--2---:R-:W-:-:S04]  /*6a90*/  IMAD R25, R25, R18, RZ ;  /* 0x0000001219197224 */ /* 0x004fc800078e02ff */
[C---:B------:R-:W-:Y:S02]  /*6aa0*/  IMAD R25, R24.reuse, R19, R25 ;  /* 0x0000001318197224 */ /* 0x040fe400078e0219 */
[----:B------:R-:W-:-:S04]  /*6ab0*/  IMAD.WIDE.U32 R18, R24, R18, R20 ;  /* 0x0000001218127225 */ /* 0x000fc800078e0014 */
        /* <DEDUP_REMOVED lines=14> */
.L_x_4960:
[----:B------:R-:W-:-:S04]  /*6ba0*/  ISETP.NE.U32.AND P2, PT, RZ, UR8, PT ;  /* 0x00000008ff007c0c */ /* 0x000fc8000bf45070 */
[----:B------:R-:W-:-:S13]  /*6bb0*/  ISETP.NE.OR.EX P0, PT, RZ, UR9, P0, P2 ;  /* 0x00000009ff007c0c */ /* 0x000fda0008705720 */
[----:B------:R-:W-:Y:S05]  /*6bc0*/  @!P0 BRA `(.L_x_4956) ;  /* 0x0000000000ac8947 */ /* 0x000fea0003800000 */
.L_x_4957:
        /* <DEDUP_REMOVED lines=11> */
[----:B------:R-:W3:Y:S01]  /*6c80*/  LDG.E.64 R20, desc[UR10][R26.64+0x8] ;  /* 0x0000080a1a147981 */ /* 0x000ee2000c1e1b00 */
[----:B------:R-:W-:-:S03]  /*6c90*/  IADD3 R8, P0, R36, UR6, RZ ;  /* 0x0000000624087c10 */ /* 0x000fc6000ff1e0ff */
[----:B------:R-:W4:Y:S04]  /*6ca0*/  LDG.E.64 R10, desc[UR10][R36.64] ;  /* 0x0000000a240a7981 */ /* 0x000f28000c1e1b00 */
[----:B------:R-:W4:Y:S01]  /*6cb0*/  LDG.E.64 R16, desc[UR10][R26.64+0x10] ;  /* 0x0000100a1a107981 */ /* 0x000f22000c1e1b00 */
[----:B------:R-:W-:-:S03]  /*6cc0*/  IADD3.X R9, R37, UR15, RZ, P0, !PT ;  /* 0x0000000f25097c10 */ /* 0x000fc600087fe4ff */
[----:B------:R-:W5:Y:S04]  /*6cd0*/  LDG.E.64 R30, desc[UR10][R26.64+0x18] ;  /* 0x0000180a1a1e7981 */ /* 0x000f68000c1e1b00 */
        /* <DEDUP_REMOVED lines=19> */
[-C--:B-----5:R-:W-:Y:S01]  /*6e10*/  IMAD R17, R29, R30.reuse, RZ ;  /* 0x0000001e1d117224 */ /* 0x0a0fe200078e02ff */
[----:B------:R-:W-:Y:S01]  /*6e20*/  IADD3 R16, P2, R8, UR6, RZ ;  /* 0x0000000608107c10 */ /* 0x000fe2000ff5e0ff */
[----:B------:R-:W-:-:S04]  /*6e30*/  IMAD.WIDE.U32 R32, R28, R30, R10 ;  /* 0x0000001e1c207225 */ /* 0x000fc800078e000a */
[----:B------:R-:W-:-:S04]  /*6e40*/  IMAD R17, R28, R31, R17 ;  /* 0x0000001f1c117224 */ /* 0x000fc800078e0211 */
[----:B------:R-:W-:Y:S01]  /*6e50*/  IMAD.IADD R33, R33, 0x1, R17 ;  /* 0x0000000121217824 */ /* 0x000fe200078e0211 */
[----:B------:R-:W-:Y:S01]  /*6e60*/  IADD3.X R17, R9, UR15, RZ, P2, !PT ;  /* 0x0000000f09117c10 */ /* 0x000fe200097fe4ff */
[----:B------:R-:W-:Y:S06]  /*6e70*/  @P0 BRA `(.L_x_4957) ;  /* 0xfffffffc00540947 */ /* 0x000fec000383ffff */
.L_x_4956:
        /* <DEDUP_REMOVED lines=51> */
.L_x_4955:
        /* <DEDUP_REMOVED lines=17> */
.L_x_4962:
        /* <DEDUP_REMOVED lines=27> */
.L_x_4961:
[----:B------:R-:W-:Y:S05]  /*7470*/  @!P0 BRA `(.L_x_4963) ;  /* 0x0000000000808947 */ /* 0x000fea0003800000 */
[----:B------:R-:W-:Y:S01]  /*7480*/  BSSY B2, `(.L_x_4963) ;  /* 0x000001f000027945 */ /* 0x000fe20003800000 */
[----:B------:R-:W-:Y:S02]  /*7490*/  IMAD.MOV.U32 R23, RZ, RZ, R15 ;  /* 0x000000ffff177224 */ /* 0x000fe400078e000f */
[----:B------:R-:W-:Y:S02]  /*74a0*/  IMAD.MOV.U32 R25, RZ, RZ, R13 ;  /* 0x000000ffff197224 */ /* 0x000fe400078e000d */
[----:B------:R-:W-:Y:S02]  /*74b0*/  IMAD.MOV.U32 R21, RZ, RZ, R3 ;  /* 0x000000ffff157224 */ /* 0x000fe400078e0003 */
[----:B------:R-:W-:-:S07]  /*74c0*/  IMAD.MOV.U32 R24, RZ, RZ, R2 ;  /* 0x000000ffff187224 */ /* 0x000fce00078e0002 */
.L_x_4964:
        /* <DEDUP_REMOVED lines=27> */
.L_x_4963:
        /* <DEDUP_REMOVED lines=19> */
.L_x_4954:
[----:B------:R-:W-:Y:S05]  /*77b0*/  BSYNC B1 ;  /* 0x0000000000017941 */ /* 0x000fea0003800000 */
.L_x_4953:
[----:B-1----:R-:W1:Y:S02]  /*77c0*/  S2R R4, SR_TID.X ;  /* 0x0000000000047919 */ /* 0x002e640000002100 */
        /* <DEDUP_REMOVED lines=16> */
[----:B------:R-:W-:Y:S01]  /*78d0*/  IMAD.WIDE.U32 R8, R6, UR4, RZ ;  /* 0x0000000406087c25 */ /* 0x000fe2000f8e00ff */
[----:B------:R-:W-:Y:S01]  /*78e0*/  ULOP3.LUT UR16, UR8, 0x3, URZ, 0xc0, !UPT ;  /* 0x0000000308107892 */ /* 0x000fe2000f8ec03f */
[----:B------:R-:W-:Y:S01]  /*78f0*/  CS2R R18, SRZ ;  /* 0x0000000000127805 */ /* 0x000fe2000001ff00 */
[----:B------:R-:W-:Y:S01]  /*7900*/  UIADD3.X UR6, UR9, -0x1, URZ, UP0, !UPT ;  /* 0xffffffff09067890 */ /* 0x000fe200087fe43f */
[----:B0-----:R-:W-:Y:S01]  /*7910*/  IMAD.IADD R11, R9, 0x1, R5 ;  /* 0x00000001090b7824 */ /* 0x001fe200078e0205 */
[----:B------:R-:W-:Y:S01]  /*7920*/  UISETP.GE.U32.AND UP0, UPT, UR5, 0x3, UPT ;  /* 0x000000030500788c */ /* 0x000fe2000bf06070 */
[----:B------:R-:W-:Y:S02]  /*7930*/  UMOV UR4, URZ ;  /* 0x0000003f00047c82 */ /* 0x000fe40008000000 */
[----:B------:R-:W-:Y:S01]  /*7940*/  UMOV UR5, URZ ;  /* 0x0000003f00057c82 */ /* 0x000fe20008000000 */
[----:B------:R-:W-:Y:S01]  /*7950*/  UISETP.GE.U32.AND.EX UP0, UPT, UR6, URZ, UPT, UP0 ;  /* 0x0000003f0600728c */ /* 0x000fe2000bf06100 */
[----:B------:R-:W-:-:S05]  /*7960*/  ULDC.64 UR12, c[0x0][0x240] ;  /* 0x00009000000c7ab9 */ /* 0x000fca0000000a00 */
        /* <DEDUP_REMOVED lines=25> */
.L_x_4969:
        /* <DEDUP_REMOVED lines=14> */
[----:B------:R0:W4:Y:S01]  /*7be0*/  LDG.E.64 R12, desc[UR10][R34.64] ;  /* 0x0000000a220c7981 */ /* 0x000122000c1e1b00 */
[----:B------:R-:W-:-:S04]  /*7bf0*/  IADD3 R36, P2, R34, UR6, RZ ;  /* 0x0000000622247c10 */ /* 0x000fc8000ff5e0ff */
[----:B------:R-:W-:-:S05]  /*7c00*/  IADD3.X R37, R35, UR15, RZ, P2, !PT ;  /* 0x0000000f23257c10 */ /* 0x000fca00097fe4ff */
[----:B------:R-:W5:Y:S01]  /*7c10*/  LDG.E.64 R22, desc[UR10][R36.64] ;  /* 0x0000000a24167981 */ /* 0x000f62000c1e1b00 */
        /* <DEDUP_REMOVED lines=12> */
[----:B------:R-:W-:Y:S02]  /*7ce0*/  IMAD R4, R24, R27, R5 ;  /* 0x0000001b18047224 */ /* 0x000fe400078e0205 */
[----:B------:R-:W3:Y:S02]  /*7cf0*/  LDG.E.64 R24, desc[UR10][R16.64+0x28] ;  /* 0x0000280a10187981 */ /* 0x000ee4000c1e1b00 */
[----:B------:R-:W-:Y:S02]  /*7d00*/  IMAD.IADD R33, R33, 0x1, R4 ;  /* 0x0000000121217824 */ /* 0x000fe400078e0204 */
[----:B------:R0:W3:Y:S01]  /*7d10*/  LDG.E.64 R26, desc[UR10][R34.64] ;  /* 0x0000000a221a7981 */ /* 0x0000e2000c1e1b00 */
[----:B------:R-:W-:Y:S01]  /*7d20*/  IADD3 R4, P2, R34, UR6, RZ ;  /* 0x0000000622047c10 */ /* 0x000fe2000ff5e0ff */
[----:B----4-:R-:W-:-:S03]  /*7d30*/  IMAD R13, R13, R20, RZ ;  /* 0x000000140d0d7224 */ /* 0x010fc600078e02ff */
[----:B------:R-:W-:Y:S01]  /*7d40*/  IADD3.X R5, R35, UR15, RZ, P2, !PT ;  /* 0x0000000f23057c10 */ /* 0x000fe200097fe4ff */
[C---:B------:R-:W-:Y:S02]  /*7d50*/  IMAD R13, R12.reuse, R21, R13 ;  /* 0x000000150c0d7224 */ /* 0x040fe400078e020d */
[----:B------:R-:W-:Y:S02]  /*7d60*/  IMAD.WIDE.U32 R32, R12, R20, R32 ;  /* 0x000000140c207225 */ /* 0x000fe400078e0020 */
[----:B------:R-:W4:Y:S04]  /*7d70*/  LDG.E.64 R20, desc[UR10][R16.64+0x30] ;  /* 0x0000300a10147981 */ /* 0x000f28000c1e1b00 */
[----:B------:R1:W4:Y:S01]  /*7d80*/  LDG.E.64 R28, desc[UR10][R4.64] ;  /* 0x0000000a041c7981 */ /* 0x000322000c1e1b00 */
[----:B------:R-:W-:Y:S01]  /*7d90*/  IADD3 R12, P2, R4, UR6, RZ ;  /* 0x00000006040c7c10 */ /* 0x000fe2000ff5e0ff */
[----:B------:R-:W-:-:S02]  /*7da0*/  IMAD.IADD R33, R33, 0x1, R13 ;  /* 0x0000000121217824 */ /* 0x000fc400078e020d */
[-C--:B-----5:R-:W-:Y:S01]  /*7db0*/  IMAD R23, R23, R14.reuse, RZ ;  /* 0x0000000e17177224 */ /* 0x0a0fe200078e02ff */
[----:B------:R-:W-:Y:S01]  /*7dc0*/  IADD3.X R13, R5, UR15, RZ, P2, !PT ;  /* 0x0000000f050d7c10 */ /* 0x000fe200097fe4ff */
[----:B0-----:R-:W-:-:S04]  /*7dd0*/  IMAD.WIDE.U32 R34, R22, R14, R32 ;  /* 0x0000000e16227225 */ /* 0x001fc800078e0020 */
[----:B------:R-:W-:Y:S01]  /*7de0*/  IMAD R15, R22, R15, R23 ;  /* 0x0000000f160f7224 */ /* 0x000fe200078e0217 */
[----:B------:R0:W5:Y:S01]  /*7df0*/  LDG.E.64 R32, desc[UR10][R12.64] ;  /* 0x0000000a0c207981 */ /* 0x000162000c1e1b00 */
[----:B-1----:R-:W-:-:S03]  /*7e00*/  IADD3 R4, P2, R12, UR6, RZ ;  /* 0x000000060c047c10 */ /* 0x002fc6000ff5e0ff */
[----:B------:R-:W5:Y:S01]  /*7e10*/  LDG.E.64 R22, desc[UR10][R16.64+0x38] ;  /* 0x0000380a10167981 */ /* 0x000f62000c1e1b00 */
[----:B------:R-:W-:Y:S01]  /*7e20*/  IMAD.IADD R35, R35, 0x1, R15 ;  /* 0x0000000123237824 */ /* 0x000fe200078e020f */
[----:B------:R-:W-:Y:S02]  /*7e30*/  IADD3.X R5, R13, UR15, RZ, P2, !PT ;  /* 0x0000000f0d057c10 */ /* 0x000fe400097fe4ff */
[----:B0-----:R-:W-:-:S04]  /*7e40*/  IADD3 R12, P2, R4, UR6, RZ ;  /* 0x00000006040c7c10 */ /* 0x001fc8000ff5e0ff */
[----:B------:R-:W-:Y:S01]  /*7e50*/  IADD3.X R13, R5, UR15, RZ, P2, !PT ;  /* 0x0000000f050d7c10 */ /* 0x000fe200097fe4ff */
[-C--:B--2---:R-:W-:Y:S02]  /*7e60*/  IMAD R15, R31, R18.reuse, RZ ;  /* 0x000000121f0f7224 */ /* 0x084fe400078e02ff */
[----:B------:R-:W-:-:S04]  /*7e70*/  IMAD.WIDE.U32 R34, R30, R18, R34 ;  /* 0x000000121e227225 */ /* 0x000fc800078e0022 */
[----:B------:R-:W-:Y:S02]  /*7e80*/  IMAD R14, R30, R19, R15 ;  /* 0x000000131e0e7224 */ /* 0x000fe400078e020f */
[----:B------:R-:W2:Y:S04]  /*7e90*/  LDG.E.64 R18, desc[UR10][R16.64+0x40] ;  /* 0x0000400a10127981 */ /* 0x000ea8000c1e1b00 */
[----:B------:R0:W2:Y:S01]  /*7ea0*/  LDG.E.64 R30, desc[UR10][R4.64] ;  /* 0x0000000a041e7981 */ /* 0x0000a2000c1e1b00 */
[----:B------:R-:W-:Y:S02]  /*7eb0*/  IMAD.IADD R35, R35, 0x1, R14 ;  /* 0x0000000123237824 */ /* 0x000fe400078e020e */
[-C--:B---3--:R-:W-:Y:S02]  /*7ec0*/  IMAD R15, R27, R24.reuse, RZ ;  /* 0x000000181b0f7224 */ /* 0x088fe400078e02ff */
[----:B------:R-:W-:-:S04]  /*7ed0*/  IMAD.WIDE.U32 R34, R26, R24, R34 ;  /* 0x000000181a227225 */ /* 0x000fc800078e0022 */
[----:B------:R-:W-:Y:S02]  /*7ee0*/  IMAD R14, R26, R25, R15 ;  /* 0x000000191a0e7224 */ /* 0x000fe400078e020f */
[----:B------:R-:W3:Y:S01]  /*7ef0*/  LDG.E.64 R24, desc[UR10][R16.64+0x48] ;  /* 0x0000480a10187981 */ /* 0x000ee2000c1e1b00 */
[----:B0-----:R-:W-:-:S03]  /*7f00*/  IADD3 R4, P2, R12, UR6, RZ ;  /* 0x000000060c047c10 */ /* 0x001fc6000ff5e0ff */
[----:B------:R5:W3:Y:S01]  /*7f10*/  LDG.E.64 R26, desc[UR10][R12.64] ;  /* 0x0000000a0c1a7981 */ /* 0x000ae2000c1e1b00 */
[----:B------:R-:W-:Y:S01]  /*7f20*/  IMAD.IADD R35, R35, 0x1, R14 ;  /* 0x0000000123237824 */ /* 0x000fe200078e020e */
[----:B------:R-:W-:Y:S01]  /*7f30*/  IADD3.X R5, R13, UR15, RZ, P2, !PT ;  /* 0x0000000f0d057c10 */ /* 0x000fe200097fe4ff */
[-C--:B----4-:R-:W-:Y:S01]  /*7f40*/  IMAD R29, R29, R20.reuse, RZ ;  /* 0x000000141d1d7224 */ /* 0x090fe200078e02ff */
[----:B------:R-:W4:Y:S01]  /*7f50*/  LDG.E.64 R14, desc[UR10][R16.64+0x50] ;  /* 0x0000500a100e7981 */ /* 0x000f22000c1e1b00 */
[----:B------:R-:W-:-:S04]  /*7f60*/  IMAD.WIDE.U32 R34, R28, R20, R34 ;  /* 0x000000141c227225 */ /* 0x000fc800078e0022 */
[----:B------:R-:W-:Y:S02]  /*7f70*/  IMAD R29, R28, R21, R29 ;  /* 0x000000151c1d7224 */ /* 0x000fe400078e021d */
[----:B------:R2:W4:Y:S02]  /*7f80*/  LDG.E.64 R20, desc[UR10][R4.64] ;  /* 0x0000000a04147981 */ /* 0x000524000c1e1b00 */
[----:B------:R-:W-:Y:S02]  /*7f90*/  IMAD.IADD R35, R35, 0x1, R29 ;  /* 0x0000000123237824 */ /* 0x000fe400078e021d */
[----:B-----5:R-:W-:-:S04]  /*7fa0*/  IMAD R13, R33, R22, RZ ;  /* 0x00000016210d7224 */ /* 0x020fc800078e02ff */
[C---:B------:R-:W-:Y:S02]  /*7fb0*/  IMAD R23, R32.reuse, R23, R13 ;  /* 0x0000001720177224 */ /* 0x040fe400078e020d */
[----:B------:R-:W-:Y:S01]  /*7fc0*/  IMAD.WIDE.U32 R12, R32, R22, R34 ;  /* 0x00000016200c7225 */ /* 0x000fe200078e0022 */
[----:B------:R-:W-:-:S04]  /*7fd0*/  IADD3 R34, P2, R4, UR6, RZ ;  /* 0x0000000604227c10 */ /* 0x000fc8000ff5e0ff */
[----:B------:R-:W-:Y:S01]  /*7fe0*/  IADD3.X R35, R5, UR15, RZ, P2, !PT ;  /* 0x0000000f05237c10 */ /* 0x000fe200097fe4ff */
[----:B------:R-:W-:Y:S01]  /*7ff0*/  IMAD.IADD R13, R13, 0x1, R23 ;  /* 0x000000010d0d7824 */ /* 0x000fe200078e0217 */
[----:B------:R-:W-:Y:S01]  /*8000*/  IADD3 R32, P2, R34, UR6, RZ ;  /* 0x0000000622207c10 */ /* 0x000fe2000ff5e0ff */
[----:B------:R-:W5:Y:S04]  /*8010*/  LDG.E.64 R22, desc[UR10][R16.64+0x58] ;  /* 0x0000580a10167981 */ /* 0x000f68000c1e1b00 */
[----:B------:R-:W5:Y:S01]  /*8020*/  LDG.E.64 R28, desc[UR10][R34.64] ;  /* 0x0000000a221c7981 */ /* 0x000f62000c1e1b00 */
[----:B------:R-:W-:-:S03]  /*8030*/  IADD3.X R33, R35, UR15, RZ, P2, !PT ;  /* 0x0000000f23217c10 */ /* 0x000fc600097fe4ff */
[----:B------:R-:W5:Y:S01]  /*8040*/  LDG.E.64 R34, desc[UR10][R16.64+0x68] ;  /* 0x0000680a10227981 */ /* 0x000f62000c1e1b00 */
[-C--:B--2---:R-:W-:Y:S02]  /*8050*/  IMAD R5, R31, R18.reuse, RZ ;  /* 0x000000121f057224 */ /* 0x084fe400078e02ff */
[----:B------:R-:W-:-:S04]  /*8060*/  IMAD.WIDE.U32 R12, R30, R18, R12 ;  /* 0x000000121e0c7225 */ /* 0x000fc800078e000c */
[----:B------:R-:W-:Y:S01]  /*8070*/  IMAD R4, R30, R19, R5 ;  /* 0x000000131e047224 */ /* 0x000fe200078e0205 */
[----:B------:R-:W-:Y:S01]  /*8080*/  IADD3 R18, P2, R32, UR6, RZ ;  /* 0x0000000620127c10 */ /* 0x000fe2000ff5e0ff */
[----:B------:R-:W2:Y:S02]  /*8090*/  LDG.E.64 R30, desc[UR10][R16.64+0x60] ;  /* 0x0000600a101e7981 */ /* 0x000ea4000c1e1b00 */
[----:B------:R-:W-:Y:S02]  /*80a0*/  IMAD.IADD R13, R13, 0x1, R4 ;  /* 0x000000010d0d7824 */ /* 0x000fe400078e0204 */
[----:B------:R-:W2:Y:S01]  /*80b0*/  LDG.E.64 R4, desc[UR10][R32.64] ;  /* 0x0000000a20047981 */ /* 0x000ea2000c1e1b00 */
[----:B---3--:R-:W-:Y:S01]  /*80c0*/  IMAD R27, R27, R24, RZ ;  /* 0x000000181b1b7224 */ /* 0x008fe200078e02ff */
[----:B------:R-:W-:-:S03]  /*80d0*/  IADD3.X R19, R33, UR15, RZ, P2, !PT ;  /* 0x0000000f21137c10 */ /* 0x000fc600097fe4ff */
[C---:B------:R-:W-:Y:S02]  /*80e0*/  IMAD R27, R26.reuse, R25, R27 ;  /* 0x000000191a1b7224 */ /* 0x040fe400078e021b */
[----:B------:R-:W-:Y:S01]  /*80f0*/  IMAD.WIDE.U32 R24, R26, R24, R12 ;  /* 0x000000181a187225 */ /* 0x000fe200078e000c */
[----:B------:R-:W-:-:S03]  /*8100*/  IADD3 R36, P2, R18, UR6, RZ ;  /* 0x0000000612247c10 */ /* 0x000fc6000ff5e0ff */
        /* <DEDUP_REMOVED lines=10> */
[----:B------:R-:W4:Y:S04]  /*81b0*/  LDG.E.64 R18, desc[UR10][R16.64+0x78] ;  /* 0x0000780a10127981 */ /* 0x000f28000c1e1b00 */
[----:B------:R0:W4:Y:S01]  /*81c0*/  LDG.E.64 R36, desc[UR10][R14.64] ;  /* 0x0000000a0e247981 */ /* 0x000122000c1e1b00 */
[----:B------:R-:W-:Y:S02]  /*81d0*/  IMAD.IADD R21, R21, 0x1, R12 ;  /* 0x0000000115157824 */ /* 0x000fe400078e020c */
[-C--:B-----5:R-:W-:Y:S02]  /*81e0*/  IMAD R13, R29, R22.reuse, RZ ;  /* 0x000000161d0d7224 */ /* 0x0a0fe400078e02ff */
[----:B------:R-:W-:-:S04]  /*81f0*/  IMAD.WIDE.U32 R20, R28, R22, R20 ;  /* 0x000000161c147225 */ /* 0x000fc800078e0014 */
[----:B------:R-:W-:-:S04]  /*8200*/  IMAD R13, R28, R23, R13 ;  /* 0x000000171c0d7224 */ /* 0x000fc800078e020d */
        /* <DEDUP_REMOVED lines=22> */
[----:B------:R-:W-:-:S04]  /*8370*/  IMAD R5, R37, R18, RZ ;  /* 0x0000001225057224 */ /* 0x000fc800078e02ff */
[C---:B------:R-:W-:Y:S02]  /*8380*/  IMAD R5, R36.reuse, R19, R5 ;  /* 0x0000001324057224 */ /* 0x040fe400078e0205 */
[----:B------:R-:W-:-:S04]  /*8390*/  IMAD.WIDE.U32 R18, R36, R18, R24 ;  /* 0x0000001224127225 */ /* 0x000fc800078e0018 */
[----:B------:R-:W-:Y:S01]  /*83a0*/  IMAD.IADD R19, R19, 0x1, R5 ;  /* 0x0000000113137824 */ /* 0x000fe200078e0205 */
[----:B------:R-:W-:Y:S06]  /*83b0*/  @P3 BRA `(.L_x_4969) ;  /* 0xfffffff400d03947 */ /* 0x000fec000383ffff */
.L_x_4968:
        /* <DEDUP_REMOVED lines=16> */
[----:B------:R-:W-:-:S03]  /*84c0*/  IADD3.X R37, R33, UR15, RZ, P0, !PT ;  /* 0x0000000f21257c10 */ /* 0x000fc600087fe4ff */
[----:B------:R-:W4:Y:S04]  /*84d0*/  LDG.E.64 R24, desc[UR10][R30.64+0x10] ;  /* 0x0000100a1e187981 */ /* 0x000f28000c1e1b00 */
[----:B------:R1:W4:Y:S01]  /*84e0*/  LDG.E.64 R22, desc[UR10][R36.64] ;  /* 0x0000000a24167981 */ /* 0x000322000c1e1b00 */
[----:B------:R-:W-:-:S03]  /*84f0*/  IADD3 R28, P0, R36, UR6, RZ ;  /* 0x00000006241c7c10 */ /* 0x000fc6000ff1e0ff */
[----:B------:R-:W5:Y:S01]  /*8500*/  LDG.E.64 R4, desc[UR10][R30.64+0x18] ;  /* 0x0000180a1e047981 */ /* 0x000f62000c1e1b00 */
[----:B------:R-:W-:Y:S02]  /*8510*/  IADD3.X R29, R37, UR15, RZ, P0, !PT ;  /* 0x0000000f251d7c10 */ /* 0x000fe400087fe4ff */
[----:B------:R-:W-:-:S03]  /*8520*/  IADD3 R34, P0, R28, UR6, RZ ;  /* 0x000000061c227c10 */ /* 0x000fc6000ff1e0ff */
[----:B------:R3:W5:Y:S01]  /*8530*/  LDG.E.64 R14, desc[UR10][R28.64] ;  /* 0x0000000a1c0e7981 */ /* 0x000762000c1e1b00 */
[----:B------:R-:W-:Y:S02]  /*8540*/  IADD3.X R35, R29, UR15, RZ, P0, !PT ;  /* 0x0000000f1d237c10 */ /* 0x000fe400087fe4ff */
[----:B0-----:R-:W-:-:S04]  /*8550*/  IADD3 R32, P0, R34, UR6, RZ ;  /* 0x0000000622207c10 */ /* 0x001fc8000ff1e0ff */
[----:B------:R-:W-:Y:S02]  /*8560*/  IADD3.X R33, R35, UR15, RZ, P0, !PT ;  /* 0x0000000f23217c10 */ /* 0x000fe400087fe4ff */
[----:B-1----:R-:W-:-:S04]  /*8570*/  IADD3 R36, P0, R32, UR6, RZ ;  /* 0x0000000620247c10 */ /* 0x002fc8000ff1e0ff */
[----:B------:R-:W-:Y:S01]  /*8580*/  IADD3.X R37, R33, UR15, RZ, P0, !PT ;  /* 0x0000000f21257c10 */ /* 0x000fe200087fe4ff */
[-C--:B--2---:R-:W-:Y:S02]  /*8590*/  IMAD R13, R13, R20.reuse, RZ ;  /* 0x000000140d0d7224 */ /* 0x084fe400078e02ff */
[----:B------:R-:W-:-:S04]  /*85a0*/  IMAD.WIDE.U32 R18, R12, R20, R18 ;  /* 0x000000140c127225 */ /* 0x000fc800078e0012 */
[----:B------:R-:W-:Y:S02]  /*85b0*/  IMAD R21, R12, R21, R13 ;  /* 0x000000150c157224 */ /* 0x000fe400078e020d */
[----:B------:R-:W2:Y:S02]  /*85c0*/  LDG.E.64 R12, desc[UR10][R30.64+0x20] ;  /* 0x0000200a1e0c7981 */ /* 0x000ea4000c1e1b00 */
[----:B------:R-:W-:Y:S02]  /*85d0*/  IMAD.IADD R19, R19, 0x1, R21 ;  /* 0x0000000113137824 */ /* 0x000fe400078e0215 */
[----:B------:R4:W2:Y:S01]  /*85e0*/  LDG.E.64 R20, desc[UR10][R34.64] ;  /* 0x0000000a22147981 */ /* 0x0008a2000c1e1b00 */
[----:B---3--:R-:W-:-:S04]  /*85f0*/  IMAD R29, R27, R16, RZ ;  /* 0x000000101b1d7224 */ /* 0x008fc800078e02ff */
[C---:B------:R-:W-:Y:S02]  /*8600*/  IMAD R29, R26.reuse, R17, R29 ;  /* 0x000000111a1d7224 */ /* 0x040fe400078e021d */
[----:B------:R-:W-:Y:S02]  /*8610*/  IMAD.WIDE.U32 R26, R26, R16, R18 ;  /* 0x000000101a1a7225 */ /* 0x000fe400078e0012 */
[----:B------:R-:W3:Y:S04]  /*8620*/  LDG.E.64 R18, desc[UR10][R30.64+0x28] ;  /* 0x0000280a1e127981 */ /* 0x000ee8000c1e1b00 */
[----:B------:R-:W3:Y:S01]  /*8630*/  LDG.E.64 R16, desc[UR10][R32.64] ;  /* 0x0000000a20107981 */ /* 0x000ee2000c1e1b00 */
[----:B----4-:R-:W-:Y:S02]  /*8640*/  IMAD R35, R23, R24, RZ ;  /* 0x0000001817237224 */ /* 0x010fe400078e02ff */
[----:B------:R-:W-:-:S02]  /*8650*/  IMAD.IADD R27, R27, 0x1, R29 ;  /* 0x000000011b1b7824 */ /* 0x000fc400078e021d */
[C---:B------:R-:W-:Y:S01]  /*8660*/  IMAD R35, R22.reuse, R25, R35 ;  /* 0x0000001916237224 */ /* 0x040fe200078e0223 */
[----:B------:R-:W4:Y:S01]  /*8670*/  LDG.E.64 R28, desc[UR10][R36.64] ;  /* 0x0000000a241c7981 */ /* 0x000f22000c1e1b00 */
[----:B------:R-:W-:Y:S01]  /*8680*/  IMAD.WIDE.U32 R22, R22, R24, R26 ;  /* 0x0000001816167225 */ /* 0x000fe200078e001a */
[----:B------:R-:W-:Y:S02]  /*8690*/  IADD3 R26, P0, R36, UR6, RZ ;  /* 0x00000006241a7c10 */ /* 0x000fe4000ff1e0ff */
[----:B------:R-:W4:Y:S02]  /*86a0*/  LDG.E.64 R24, desc[UR10][R30.64+0x30] ;  /* 0x0000300a1e187981 */ /* 0x000f24000c1e1b00 */
[----:B------:R-:W-:-:S05]  /*86b0*/  IADD3.X R27, R37, UR15, RZ, P0, !PT ;  /* 0x0000000f251b7c10 */ /* 0x000fca00087fe4ff */
[----:B------:R-:W4:Y:S04]  /*86c0*/  LDG.E.64 R32, desc[UR10][R26.64] ;  /* 0x0000000a1a207981 */ /* 0x000f28000c1e1b00 */
[----:B------:R-:W4:Y:S01]  /*86d0*/  LDG.E.64 R30, desc[UR10][R30.64+0x38] ;  /* 0x0000380a1e1e7981 */ /* 0x000f22000c1e1b00 */
[-C--:B-----5:R-:W-:Y:S02]  /*86e0*/  IMAD R15, R15, R4.reuse, RZ ;  /* 0x000000040f0f7224 */ /* 0x0a0fe400078e02ff */
[----:B------:R-:W-:Y:S02]  /*86f0*/  IMAD.IADD R23, R23, 0x1, R35 ;  /* 0x0000000117177824 */ /* 0x000fe400078e0223 */
        /* <DEDUP_REMOVED lines=20> */
[-C--:B------:R-:W-:Y:S02]  /*8840*/  IMAD R13, R33, R30.reuse, RZ ;  /* 0x0000001e210d7224 */ /* 0x080fe400078e02ff */
[----:B------:R-:W-:Y:S02]  /*8850*/  IMAD.IADD R25, R25, 0x1, R5 ;  /* 0x0000000119197824 */ /* 0x000fe400078e0205 */
[C---:B------:R-:W-:Y:S02]  /*8860*/  IMAD R13, R32.reuse, R31, R13 ;  /* 0x0000001f200d7224 */ /* 0x040fe400078e020d */
[----:B------:R-:W-:Y:S01]  /*8870*/  IMAD.WIDE.U32 R18, R32, R30, R24 ;  /* 0x0000001e20127225 */ /* 0x000fe200078e0018 */
[----:B------:R-:W-:-:S03]  /*8880*/  IADD3.X R15, R27, UR15, RZ, P2, !PT ;  /* 0x0000000f1b0f7c10 */ /* 0x000fc600097fe4ff */
[----:B------:R-:W-:-:S07]  /*8890*/  IMAD.IADD R19, R19, 0x1, R13 ;  /* 0x0000000113137824 */ /* 0x000fce00078e020d */
.L_x_4970:
[----:B------:R-:W-:-:S04]  /*88a0*/  ISETP.NE.U32.AND P2, PT, RZ, UR8, PT ;  /* 0x00000008ff007c0c */ /* 0x000fc8000bf45070 */
[----:B------:R-:W-:-:S13]  /*88b0*/  ISETP.NE.OR.EX P0, PT, RZ, UR9, P0, P2 ;  /* 0x00000009ff007c0c */ /* 0x000fda0008705720 */
[----:B------:R-:W-:Y:S05]  /*88c0*/  @!P0 BRA `(.L_x_4966) ;  /* 0x0000000000ac8947 */ /* 0x000fea0003800000 */
.L_x_4967:
        /* <DEDUP_REMOVED lines=43> */
.L_x_4966:
[----:B------:R-:W-:-:S04]  /*8b80*/  ISETP.NE.U32.AND P0, PT, RZ, UR16, PT ;  /* 0x00000010ff007c0c */ /* 0x000fc8000bf05070 */
        /* <DEDUP_REMOVED lines=18> */
[----:B------:R-:W-:-:S04]  /*8cb0*/  UISETP.NE.U32.AND UP0, UPT, UR16, 0x1, UPT ;  /* 0x000000011000788c */ /* 0x000fc8000bf05070 */
[----:B------:R-:W-:-:S06]  /*8cc0*/  UISETP.NE.AND.EX UP0, UPT, URZ, URZ, UPT, UP0 ;  /* 0x0000003f3f00728c */ /* 0x000fcc000bf05300 */
[----:B------:R-:W-:Y:S01]  /*8cd0*/  PLOP3.LUT P0, PT, PT, PT, UP0, 0x80, 0x0 ;  /* 0x000000000000781c */ /* 0x000fe20003f0f008 */
[-C--:B--2---:R-:W-:Y:S02]  /*8ce0*/  IMAD R15, R15, R16.reuse, RZ ;  /* 0x000000100f0f7224 */ /* 0x084fe400078e02ff */
[----:B------:R-:W-:-:S04]  /*8cf0*/  IMAD.WIDE.U32 R18, R14, R16, R18 ;  /* 0x000000100e127225 */ /* 0x000fc800078e0012 */
[----:B------:R-:W-:-:S04]  /*8d00*/  IMAD R15, R14, R17, R15 ;  /* 0x000000110e0f7224 */ /* 0x000fc800078e020f */
[----:B------:R-:W-:Y:S02]  /*8d10*/  IMAD.IADD R19, R19, 0x1, R15 ;  /* 0x0000000113137824 */ /* 0x000fe400078e020f */
[----:B------:R-:W-:Y:S05]  /*8d20*/  @!P0 BRA `(.L_x_4965) ;  /* 0x0000000000608947 */ /* 0x000fea0003800000 */
[----:B------:R-:W0:Y:S01]  /*8d30*/  LDC.64 R14, c[0x0][0x240] ;  /* 0x00009000ff0e7b82 */ /* 0x000e220000000a00 */
[----:B------:R-:W-:-:S04]  /*8d40*/  UISETP.NE.U32.AND UP0, UPT, UR16, 0x2, UPT ;  /* 0x000000021000788c */ /* 0x000fc8000bf05070 */
[----:B------:R-:W-:-:S06]  /*8d50*/  UISETP.NE.AND.EX UP0, UPT, URZ, URZ, UPT, UP0 ;  /* 0x0000003f3f00728c */ /* 0x000fcc000bf05300 */
[----:B------:R-:W-:Y:S01]  /*8d60*/  PLOP3.LUT P2, PT, PT, PT, UP0, 0x80, 0x0 ;  /* 0x000000000000781c */ /* 0x000fe20003f4f008 */
[----:B0-----:R-:W-:-:S03]  /*8d70*/  IMAD.WIDE.U32 R14, R4, UR4, R14 ;  /* 0x00000004040e7c25 */ /* 0x001fc6000f8e000e */
[----:B------:R-:W-:-:S04]  /*8d80*/  IADD3 R8, P0, R8, R14, RZ ;  /* 0x0000000e08087210 */ /* 0x000fc80007f1e0ff */
[----:B------:R-:W-:Y:S02]  /*8d90*/  IADD3.X R11, R11, R23, R15, P0, !PT ;  /* 0x000000170b0b7210 */ /* 0x000fe400007fe40f */
[----:B------:R-:W-:-:S03]  /*8da0*/  LEA R16, P0, R8, UR8, 0x3 ;  /* 0x0000000808107c11 */ /* 0x000fc6000f8018ff */
[----:B------:R-:W2:Y:S01]  /*8db0*/  @P2 LDG.E.64 R14, desc[UR10][R12.64+0x10] ;  /* 0x0000100a0c0e2981 */ /* 0x000ea2000c1e1b00 */
[----:B------:R-:W-:Y:S02]  /*8dc0*/  LEA.HI.X R17, R8, UR9, R11, 0x3, P0 ;  /* 0x0000000908117c11 */ /* 0x000fe400080f1c0b */
[C---:B------:R-:W-:Y:S01]  /*8dd0*/  @P2 LEA R20, P0, R4.reuse, R16, 0x3 ;  /* 0x0000001004142211 */ /* 0x040fe200078018ff */
[----:B------:R-:W3:Y:S04]  /*8de0*/  LDG.E.64 R10, desc[UR10][R12.64+0x8] ;  /* 0x0000080a0c0a7981 */ /* 0x000ee8000c1e1b00 */
[----:B------:R-:W3:Y:S01]  /*8df0*/  LDG.E.64 R8, desc[UR10][R16.64] ;  /* 0x0000000a10087981 */ /* 0x000ee2000c1e1b00 */
[----:B------:R-:W-:-:S05]  /*8e00*/  @P2 LEA.HI.X R21, R4, R17, R5, 0x3, P0 ;  /* 0x0000001104152211 */ /* 0x000fca00000f1c05 */
[----:B------:R-:W2:Y:S01]  /*8e10*/  @P2 LDG.E.64 R4, desc[UR10][R20.64] ;  /* 0x0000000a14042981 */ /* 0x000ea2000c1e1b00 */
[-C--:B---3--:R-:W-:Y:S02]  /*8e20*/  IMAD R9, R9, R10.reuse, RZ ;  /* 0x0000000a09097224 */ /* 0x088fe400078e02ff */
[----:B------:R-:W-:-:S04]  /*8e30*/  IMAD.WIDE.U32 R18, R8, R10, R18 ;  /* 0x0000000a08127225 */ /* 0x000fc800078e0012 */
[----:B------:R-:W-:Y:S02]  /*8e40*/  IMAD R9, R8, R11, R9 ;  /* 0x0000000b08097224 */ /* 0x000fe400078e0209 */
[-C--:B--2---:R-:W-:Y:S02]  /*8e50*/  @P2 IMAD R5, R5, R14.reuse, RZ ;  /* 0x0000000e05052224 */ /* 0x084fe400078e02ff */
[----:B------:R-:W-:Y:S02]  /*8e60*/  IMAD.IADD R19, R19, 0x1, R9 ;  /* 0x0000000113137824 */ /* 0x000fe400078e0209 */
[C---:B------:R-:W-:Y:S02]  /*8e70*/  @P2 IMAD R9, R4.reuse, R15, R5 ;  /* 0x0000000f04092224 */ /* 0x040fe400078e0205 */
[----:B------:R-:W-:-:S04]  /*8e80*/  @P2 IMAD.WIDE.U32 R4, R4, R14, R18 ;  /* 0x0000000e04042225 */ /* 0x000fc800078e0012 */
[----:B------:R-:W-:Y:S02]  /*8e90*/  @P2 IMAD.IADD R19, R5, 0x1, R9 ;  /* 0x0000000105132824 */ /* 0x000fe400078e0209 */
[----:B------:R-:W-:-:S07]  /*8ea0*/  @P2 IMAD.MOV.U32 R18, RZ, RZ, R4 ;  /* 0x000000ffff122224 */ /* 0x000fce00078e0004 */
.L_x_4965:
        /* <DEDUP_REMOVED lines=17> */
.L_x_4972:
        /* <DEDUP_REMOVED lines=27> */
.L_x_4971:
[----:B------:R-:W-:Y:S05]  /*9170*/  @!P0 BRA `(.L_x_4973) ;  /* 0x0000000000788947 */ /* 0x000fea0003800000 */
[----:B------:R-:W-:Y:S01]  /*9180*/  BSSY B1, `(.L_x_4973) ;  /* 0x000001d000017945 */ /* 0x000fe20003800000 */
[----:B------:R-:W-:Y:S02]  /*9190*/  IMAD.MOV.U32 R14, RZ, RZ, R11 ;  /* 0x000000ffff0e7224 */ /* 0x000fe400078e000b */
[----:B------:R-:W-:-:S07]  /*91a0*/  IMAD.MOV.U32 R16, RZ, RZ, R9 ;  /* 0x000000ffff107224 */ /* 0x000fce00078e0009 */
.L_x_4974:
        /* <DEDUP_REMOVED lines=27> */
.L_x_4973:
        /* <DEDUP_REMOVED lines=19> */
.L_x_4906:
[----:B------:R-:W-:Y:S05]  /*9490*/  BSYNC B0 ;  /* 0x0000000000007941 */ /* 0x000fea0003800000 */
.L_x_4897:
[----:B01-345:R-:W0:Y:S01]  /*94a0*/  S2R R4, SR_TID.X ;  /* 0x0000000000047919 */ /* 0x03be220000002100 */
[----:B--2---:R-:W1:Y:S01]  /*94b0*/  @!P1 LDC.64 R2, c[0x0][0x270] ;  /* 0x00009c00ff029b82 */ /* 0x004e620000000a00 */
[----:B------:R-:W-:Y:S01]  /*94c0*/  IMAD.U32 R5, RZ, RZ, UR14 ;  /* 0x0000000eff057e24 */ /* 0x000fe2000f8e00ff */
[----:B------:R-:W-:Y:S01]  /*94d0*/  ULDC UR4, c[0x0][0x210] ;  /* 0x0000840000047ab9 */ /* 0x000fe20000000800 */
[----:B------:R-:W-:Y:S01]  /*94e0*/  BSSY B0, `(.L_x_4975) ;  /* 0x0000015000007945 */ /* 0x000fe20003800000 */
[----:B------:R-:W-:Y:S01]  /*94f0*/  UIMAD UR4, UR14, -0x200, UR4 ;  /* 0xfffffe000e0478a4 */ /* 0x000fe2000f8e0204 */
[--C-:B0-----:R-:W-:Y:S02]  /*9500*/  @!P1 IMAD R5, R5, 0x200, R4.reuse ;  /* 0x0000020005059824 */ /* 0x101fe400078e0204 */
[----:B------:R-:W-:Y:S02]  /*9510*/  IMAD.MOV.U32 R6, RZ, RZ, R4 ;  /* 0x000000ffff067224 */ /* 0x000fe400078e0004 */
[----:B-1----:R-:W-:-:S04]  /*9520*/  @!P1 IMAD.WIDE.U32 R2, R5, 0x8, R2 ;  /* 0x0000000805029825 */ /* 0x002fc800078e0002 */
[----:B------:R-:W-:Y:S01]  /*9530*/  @!P1 IMAD.MOV.U32 R6, RZ, RZ, R0 ;  /* 0x000000ffff069224 */ /* 0x000fe200078e0000 */
[----:B------:R0:W-:Y:S04]  /*9540*/  @!P1 STG.E.64 desc[UR10][R2.64], RZ ;  /* 0x000000ff02009986 */ /* 0x0001e8000c101b0a */
[----:B------:R-:W-:-:S13]  /*9550*/  ISETP.GE.AND P0, PT, R6, UR4, PT ;  /* 0x0000000406007c0c */ /* 0x000fda000bf06270 */
[----:B0-----:R-:W-:Y:S05]  /*9560*/  @P0 BRA `(.L_x_4976) ;  /* 0x0000000000300947 */ /* 0x001fea0003800000 */
[----:B------:R-:W-:Y:S01]  /*9570*/  IMAD.U32 R3, RZ, RZ, UR14 ;  /* 0x0000000eff037e24 */ /* 0x000fe2000f8e00ff */
[----:B------:R-:W0:Y:S01]  /*9580*/  LDC.64 R4, c[0x0][0x270] ;  /* 0x00009c00ff047b82 */ /* 0x000e220000000a00 */
[----:B------:R-:W-:Y:S02]  /*9590*/  IMAD.U32 R7, RZ, RZ, UR14 ;  /* 0x0000000eff077e24 */ /* 0x000fe4000f8e00ff */
[----:B------:R-:W-:Y:S02]  /*95a0*/  IMAD R3, R3, 0x200, R6 ;  /* 0x0000020003037824 */ /* 0x000fe400078e0206 */
[----:B------:R-:W-:-:S05]  /*95b0*/  VIADD R6, R6, 0x80 ;  /* 0x0000008006067836 */ /* 0x000fca0000000000 */
[----:B------:R-:W-:-:S13]  /*95c0*/  ISETP.GE.AND P0, PT, R6, UR4, PT ;  /* 0x0000000406007c0c */ /* 0x000fda000bf06270 */
[----:B------:R-:W-:Y:S02]  /*95d0*/  @!P0 IMAD R7, R7, 0x200, R6 ;  /* 0x0000020007078824 */ /* 0x000fe400078e0206 */
[----:B0-----:R-:W-:-:S04]  /*95e0*/  IMAD.WIDE.U32 R2, R3, 0x8, R4 ;  /* 0x0000000803027825 */ /* 0x001fc800078e0004 */
[----:B------:R-:W-:Y:S01]  /*95f0*/  @!P0 IMAD.WIDE.U32 R4, R7, 0x8, R4 ;  /* 0x0000000807048825 */ /* 0x000fe200078e0004 */
[----:B------:R0:W-:Y:S03]  /*9600*/  STG.E.64 desc[UR10][R2.64], RZ ;  /* 0x000000ff02007986 */ /* 0x0001e6000c101b0a */
[----:B------:R-:W-:Y:S01]  /*9610*/  @!P0 VIADD R6, R6, 0x80 ;  /* 0x0000008006068836 */ /* 0x000fe20000000000 */
[----:B------:R0:W-:Y:S06]  /*9620*/  @!P0 STG.E.64 desc[UR10][R4.64], RZ ;  /* 0x000000ff04008986 */ /* 0x0001ec000c101b0a */
.L_x_4976:
[----:B------:R-:W-:Y:S05]  /*9630*/  BSYNC B0 ;  /* 0x0000000000007941 */ /* 0x000fea0003800000 */
.L_x_4975:
[----:B------:R-:W-:-:S13]  /*9640*/  ISETP.GE.AND P0, PT, R6, UR4, PT ;  /* 0x0000000406007c0c */ /* 0x000fda000bf06270 */
[----:B------:R-:W-:Y:S05]  /*9650*/  @P0 EXIT ;  /* 0x000000000000094d */ /* 0x000fea0003800000 */
[----:B0-----:R-:W0:Y:S01]  /*9660*/  LDC.64 R2, c[0x0][0x270] ;  /* 0x00009c00ff027b82 */ /* 0x001e220000000a00 */
[----:B------:R-:W-:-:S04]  /*9670*/  IMAD.U32 R5, RZ, RZ, UR14 ;  /* 0x0000000eff057e24 */ /* 0x000fc8000f8e00ff */
[----:B------:R-:W-:-:S04]  /*9680*/  IMAD R5, R5, 0x200, R6 ;  /* 0x0000020005057824 */ /* 0x000fc800078e0206 */
[----:B0-----:R-:W-:-:S05]  /*9690*/  IMAD.WIDE.U32 R2, R5, 0x8, R2 ;  /* 0x0000000805027825 */ /* 0x001fca00078e0002 */
[----:B------:R-:W-:Y:S01]  /*96a0*/  STG.E.64 desc[UR10][R2.64], RZ ;  /* 0x000000ff02007986 */ /* 0x000fe2000c101b0a */
[----:B------:R-:W-:Y:S05]  /*96b0*/  EXIT ;  /* 0x000000000000794d */ /* 0x000fea0003800000 */
.L_x_4977:
        /* <DEDUP_REMOVED lines=12> */
.L_x_18567:


//--------------------- .text._ZN2at6native29vectorized_elementwise_kernelILi2EZZNS0_73_GLOBAL__N__c8866d80_35_SparseBinaryOpIntersectionKernel_cu_f5210f67_363642_sparse_binary_op_intersection_kernel_implINS2_18CUDAKernelLauncherENS2_36CUDAValueSelectionIntersectionKernelINS2_9LhsProjOpEEElLl0EEEvRNS_6TensorERKS8_SB_RKSt6vectorIlSaIlEERKSt8optionalIS8_ESK_bbENKUlvE3_clEvEUllE_St5arrayIPcLm2EEEEviT0_T1_ --------------------------
	.section	.text._ZN2at6native29vectorized_elementwise_kernelILi2EZZNS0_73_GLOBAL__N__c8866d80_35_SparseBinaryOpIntersectionKernel_cu_f5210f67_363642_sparse_binary_op_intersection_kernel_implINS2_18CUDAKernelLauncherENS2_36CUDAValueSelectionIntersectionKernelINS2_9LhsProjOpEEElLl0EEEvRNS_6TensorERKS8_SB_RKSt6vectorIlSaIlEERKSt8optionalIS8_ESK_bbENKUlvE3_clEvEUllE_St5arrayIPcLm2EEEEviT0_T1_,"ax",@progbits
	.align	128
        .global         _ZN2at6native29vectorized_elementwise_kernelILi2EZZNS0_73_GLOBAL__N__c8866d80_35_SparseBinaryOpIntersectionKernel_cu_f5210f67_363642_sparse_binary_op_intersection_kernel_implINS2_18CUDAKernelLauncherENS2_36CUDAValueSelectionIntersectionKernelINS2_9LhsProjOpEEElLl0EEEvRNS_6TensorERKS8_SB_RKSt6vectorIlSaIlEERKSt8optionalIS8_ESK_bbENKUlvE3_clEvEUllE_St5arrayIPcLm2EEEEviT0_T1_
        .type           _ZN2at6native29vectorized_elementwise_kernelILi2EZZNS0_73_GLOBAL__N__c8866d80_35_SparseBinaryOpIntersectionKernel_cu_f5210f67_363642_sparse_binary_op_intersection_kernel_implINS2_18CUDAKernelLauncherENS2_36CUDAValueSelectionIntersectionKernelINS2_9LhsProjOpEEElLl0EEEvRNS_6TensorERKS8_SB_RKSt6vectorIlSaIlEERKSt8optionalIS8_ESK_bbENKUlvE3_clEvEUllE_St5arrayIPcLm2EEEEviT0_T1_,@function
        .size           _ZN2at6native29vectorized_elementwise_kernelILi2EZZNS0_73_GLOBAL__N__c8866d80_35_SparseBinaryOpIntersectionKernel_cu_f5210f67_363642_sparse_binary_op_intersection_kernel_implINS2_18CUDAKernelLauncherENS2_36CUDAValueSelectionIntersectionKernelINS2_9LhsProjOpEEElLl0EEEvRNS_6TensorERKS8_SB_RKSt6vectorIlSaIlEERKSt8optionalIS8_ESK_bbENKUlvE3_clEvEUllE_St5arrayIPcLm2EEEEviT0_T1_,(.L_x_18568 - _ZN2at6native29vectorized_elementwise_kernelILi2EZZNS0_73_GLOBAL__N__c8866d80_35_SparseBinaryOpIntersectionKernel_cu_f5210f67_363642_sparse_binary_op_intersection_kernel_implINS2_18CUDAKernelLauncherENS2_36CUDAValueSelectionIntersectionKernelINS2_9LhsProjOpEEElLl0EEEvRNS_6TensorERKS8_SB_RKSt6vectorIlSaIlEERKSt8optionalIS8_ESK_bbENKUlvE3_clEvEUllE_St5arrayIPcLm2EEEEviT0_T1_)
        .other          _ZN2at6native29vectorized_elementwise_kernelILi2EZZNS0_73_GLOBAL__N__c8866d80_35_SparseBinaryOpIntersectionKernel_cu_f5210f67_363642_sparse_binary_op_intersection_kernel_implINS2_18CUDAKernelLauncherENS2_36CUDAValueSelectionIntersectionKernelINS2_9LhsProjOpEEElLl0EEEvRNS_6TensorERKS8_SB_RKSt6vectorIlSaIlEERKSt8optionalIS8_ESK_bbENKUlvE3_clEvEUllE_St5arrayIPcLm2EEEEviT0_T1_,@"STO_CUDA_ENTRY STV_DEFAULT"
_ZN2at6native29vectorized_elementwise_kernelILi2EZZNS0_73_GLOBAL__N__c8866d80_35_SparseBinaryOpIntersectionKernel_cu_f5210f67_363642_sparse_binary_op_intersection_kernel_implINS2_18CUDAKernelLauncherENS2_36CUDAValueSelectionIntersectionKernelINS2_9LhsProjOpEEElLl0EEEvRNS_6TensorERKS8_SB_RKSt6vectorIlSaIlEERKSt8optionalIS8_ESK_bbENKUlvE3_clEvEUllE_St5arrayIPcLm2EEEEviT0_T1_:
.text._ZN2at6native29vectorized_elementwise_kernelILi2EZZNS0_73_GLOBAL__N__c8866d80_35_SparseBinaryOpIntersectionKernel_cu_f5210f67_363642_sparse_binary_op_intersection_kernel_implINS2_18CUDAKernelLauncherENS2_36CUDAValueSelectionIntersectionKernelINS2_9LhsProjOpEEElLl0EEEvRNS_6TensorERKS8_SB_RKSt6vectorIlSaIlEERKSt8optionalIS8_ESK_bbENKUlvE3_clEvEUllE_St5arrayIPcLm2EEEEviT0_T1_:
[----:B------:R-:W-:Y:S01]  /*0000*/  LDC R1, c[0x0][0x28] ;  /* 0x00000a00ff017b82 */ /* 0x000fe20000000800 */
[----:B------:R-:W0:Y:S01]  /*0010*/  S2R R0, SR_CTAID.X ;  /* 0x0000000000007919 */ /* 0x000e220000002500 */
[----:B------:R-:W-:Y:S01]  /*0020*/  ULDC UR4, c[0x0][0x210] ;  /* 0x0000840000047ab9 */ /* 0x000fe20000000800 */
[----:B------:R-:W-:Y:S01]  /*0030*/  ULDC.64 UR6, c[0x0][0x208] ;  /* 0x0000820000067ab9 */ /* 0x000fe20000000a00 */
[----:B0-----:R-:W-:-:S05]  /*0040*/  IMAD.SHL.U32 R0, R0, 0x400, RZ ;  /* 0x0000040000007824 */ /* 0x001fca00078e00ff */
[----:B------:R-:W-:-:S04]  /*0050*/  IADD3 R2, -R0, UR4, RZ ;  /* 0x0000000400027c10 */ /* 0x000fc8000fffe1ff */
[----:B------:R-:W-:-:S13]  /*0060*/  ISETP.GE.U32.AND P0, PT, R2, 0x400, PT ;  /* 0x000004000200780c */ /* 0x000fda0003f06070 */
[----:B------:R-:W-:Y:S05]  /*0070*/  @!P0 BRA `(.L_x_4978) ;  /* 0x00000110006c8947 */ /* 0x000fea0003800000 */
[----:B------:R-:W0:Y:S01]  /*0080*/  S2R R5, SR_TID.X ;  /* 0x0000000000057919 */ /* 0x000e220000002100 */
[----:B------:R-:W1:Y:S01]  /*0090*/  LDC.64 R2, c[0x0][0x278] ;  /* 0x00009e00ff027b82 */ /* 0x000e620000000a00 */
[----:B------:R-:W-:Y:S01]  /*00a0*/  ULDC.64 UR10, c[0x0][0x218] ;  /* 0x00008600000a7ab9 */ /* 0x000fe20000000a00 */
[----:B------:R-:W-:Y:S01]  /*00b0*/  ULDC.64 UR14, c[0x0][0x248] ;  /* 0x00009200000e7ab9 */ /* 0x000fe20000000a00 */
[----:B------:R-:W-:Y:S01]  /*00c0*/  ULDC.64 UR8, c[0x0][0x250] ;  /* 0x0000940000087ab9 */ /* 0x000fe20000000a00 */
[----:B-1----:R-:W-:-:S04]  /*00d0*/  IMAD.WIDE R2, R0, 0x8, R2 ;  /* 0x0000000800027825 */ /* 0x002fc800078e0202 */
[----:B0-----:R-:W-:-:S05]  /*00e0*/  IMAD.WIDE.U32 R2, R5, 0x10, R2 ;  /* 0x0000001005027825 */ /* 0x001fca00078e0002 */
[----:B------:R-:W2:Y:S04]  /*00f0*/  LDG.E.128 R24, desc[UR6][R2.64] ;  /* 0x0000000602187981 */ /* 0x000ea8000c1e1d00 */
[----:B------:R0:W5:Y:S04]  /*0100*/  LDG.E.128 R20, desc[UR6][R2.64+0x800] ;  /* 0x0008000602147981 */ /* 0x000168000c1e1d00 */
[----:B------:R0:W5:Y:S04]  /*0110*/  LDG.E.128 R12, desc[UR6][R2.64+0x1000] ;  /* 0x00100006020c7981 */ /* 0x000168000c1e1d00 */
[----:B------:R0:W5:Y:S01]  /*0120*/  LDG.E.128 R16, desc[UR6][R2.64+0x1800] ;  /* 0x0018000602107981 */ /* 0x000162000c1e1d00 */
[----:B------:R-:W-:Y:S01]  /*0130*/  ISETP.NE.U32.AND P0, PT, RZ, UR10, PT ;  /* 0x0000000aff007c0c */ /* 0x000fe2000bf05070 */
[----:B------:R-:W-:-:S02]  /*0140*/  IMAD.U32 R5, RZ, RZ, UR14 ;  /* 0x0000000eff057e24 */ /* 0x000fc4000f8e00ff */
[----:B------:R-:W-:Y:S01]  /*0150*/  IMAD.U32 R4, RZ, RZ, UR15 ;  /* 0x0000000fff047e24 */ /* 0x000fe2000f8e00ff */
[----:B------:R-:W-:Y:S02]  /*0160*/  ISETP.NE.AND.EX P0, PT, RZ, UR11, PT, P0 ;  /* 0x0000000bff007c0c */ /* 0x000fe4000bf05300 */
[C---:B--2---:R-:W-:Y:S01]  /*0170*/  SHF.L.U64.HI R28, R24.reuse, 0x3, R25 ;  /* 0x00000003181c7819 */ /* 0x044fe20000010219 */
[----:B------:R-:W-:-:S10]  /*0180*/  IMAD.SHL.U32 R30, R24, 0x8, RZ ;  /* 0x00000008181e7824 */ /* 0x000fd400078e00ff */
[----:B0-----:R-:W-:Y:S05]  /*0190*/  @!P0 BRA `(.L_x_4979) ;  /* 0x0000003000048947 */ /* 0x001fea0003800000 */
[----:B------:R-:W-:Y:S01]  /*01a0*/  LEA R10, P0, R24, UR10, 0x3 ;  /* 0x0000000a180a7c11 */ /* 0x000fe2000f8018ff */
[----:B------:R-:W-:Y:S01]  /*01b0*/  UIMAD.WIDE.U32 UR4, UR8, 0x8, URZ ;  /* 0x00000008080478a5 */ /* 0x000fe2000f8e003f */
[----:B------:R-:W-:Y:S01]  /*01c0*/  IMAD.SHL.U32 R6, R26, 0x8, RZ ;  /* 0x000000081a067824 */ /* 0x000fe200078e00ff */
[----:B------:R-:W-:Y:S01]  /*01d0*/  ULDC.64 UR12, c[0x0][0x258] ;  /* 0x00009600000c7ab9 */ /* 0x000fe20000000a00 */
[----:B------:R-:W-:-:S06]  /*01e0*/  LEA.HI.X R11, R24, UR11, R25, 0x3, P0 ;  /* 0x0000000b180b7c11 */ /* 0x000fcc00080f1c19 */
[----:B------:R-:W5:Y:S01]  /*01f0*/  LDG.E.64 R10, desc[UR6][R10.64] ;  /* 0x000000060a0a7981 */ /* 0x000f62000c1e1b00 */
[----:B------:R-:W-:Y:S01]  /*0200*/  USHF.L.U32 UR8, UR9, 0x3, URZ ;  /* 0x0000000309087899 */ /* 0x000fe2000800063f */
[----:B------:R-:W-:Y:S02]  /*0210*/  ISETP.LT.U32.AND P0, PT, RZ, UR4, PT ;  /* 0x00000004ff007c0c */ /* 0x000fe4000bf01070 */
[----:B------:R-:W-:Y:S01]  /*0220*/  SHF.L.U64.HI R7, R26, 0x3, R27 ;  /* 0x000000031a077819 */ /* 0x000fe2000001021b */
[----:B------:R-:W-:Y:S01]  /*0230*/  UIADD3 UR5, UR5, UR8, URZ ;  /* 0x0000000805057290 */ /* 0x000fe2000fffe03f */
[C---:B------:R-:W-:Y:S02]  /*0240*/  LEA R8, P2, R24.reuse, UR12, 0x3 ;  /* 0x0000000c18087c11 */ /* 0x040fe4000f8418ff */
[----:B------:R-:W-:Y:S01]  /*0250*/  ULDC.64 UR8, c[0x0][0x260] ;  /* 0x0000980000087ab9 */ /* 0x000fe20000000a00 */
[----:B------:R-:W-:Y:S01]  /*0260*/  USHF.R.S64 UR4, UR4, 0x3, UR5 ;  /* 0x0000000304047899 */ /* 0x000fe20008001005 */
[----:B------:R-:W-:Y:S01]  /*0270*/  LEA.HI.X R9, R24, UR13, R25, 0x3, P2 ;  /* 0x0000000d18097c11 */ /* 0x000fe200090f1c19 */
[----:B------:R-:W-:Y:S01]  /*0280*/  IMAD.U32 R2, RZ, RZ, UR5 ;  /* 0x00000005ff027e24 */ /* 0x000fe2000f8e00ff */
[----:B------:R-:W-:-:S03]  /*0290*/  USHF.R.S32.HI UR5, URZ, 0x3, UR5 ;  /* 0x000000033f057899 */ /* 0x000fc60008011405 */
[----:B------:R-:W-:Y:S02]  /*02a0*/  MOV R32, UR4 ;  /* 0x0000000400207c02 */ /* 0x000fe40008000f00 */
[----:B------:R-:W-:Y:S01]  /*02b0*/  ISETP.GT.AND.EX P0, PT, R2, RZ, PT, P0 ;  /* 0x000000ff0200720c */ /* 0x000fe20003f04300 */
[----:B------:R-:W-:Y:S01]  /*02c0*/  IMAD.U32 R33, RZ, RZ, UR5 ;  /* 0x00000005ff217e24 */ /* 0x000fe2000f8e00ff */
[C---:B------:R-:W-:Y:S02]  /*02d0*/  IADD3 R2, P1, R6.reuse, UR8, RZ ;  /* 0x0000000806027c10 */ /* 0x040fe4000ff3e0ff */
[----:B------:R-:W-:Y:S02]  /*02e0*/  IADD3 R6, P3, R6, UR12, RZ ;  /* 0x0000000c06067c10 */ /* 0x000fe4000ff7e0ff */
[C---:B------:R-:W-:Y:S02]  /*02f0*/  IADD3.X R3, R7.reuse, UR9, RZ, P1, !PT ;  /* 0x0000000907037c10 */ /* 0x040fe40008ffe4ff */
[----:B------:R-:W-:-:S05]  /*0300*/  IADD3.X R7, R7, UR13, RZ, P3, !PT ;  /* 0x0000000d07077c10 */ /* 0x000fca0009ffe4ff */
[----:B------:R-:W-:Y:S05]  /*0310*/  @P0 BRA `(.L_x_4980) ;  /* 0x0000000000dc0947 */ /* 0x000fea0003800000 */
[----:B-----5:R-:W-:Y:S01]  /*0320*/  IMAD.SHL.U32 R27, R20, 0x8, RZ ;  /* 0x00000008141b7824 */ /* 0x020fe200078e00ff */
[----:B------:R-:W-:Y:S01]  /*0330*/  IADD3 R10, P0, R30, UR8, RZ ;  /* 0x000000081e0a7c10 */ /* 0x000fe2000ff1e0ff */
[----:B------:R0:W-:Y:S01]  /*0340*/  STG.E.64 desc[UR6][R8.64], RZ ;  /* 0x000000ff08007986 */ /* 0x0001e2000c101b06 */
[----:B------:R-:W-:Y:S01]  /*0350*/  SHF.L.U64.HI R29, R20, 0x3, R21 ;  /* 0x00000003141d7819 */ /* 0x000fe20000010215 */
[----:B------:R-:W-:Y:S01]  /*0360*/  IMAD.SHL.U32 R25, R22, 0x8, RZ ;  /* 0x0000000816197824 */ /* 0x000fe200078e00ff */
[----:B------:R-:W-:Y:S01]  /*0370*/  IADD3.X R11, R28, UR9, RZ, P0, !PT ;  /* 0x000000091c0b7c10 */ /* 0x000fe200087fe4ff */
[----:B------:R-:W-:Y:S01]  /*0380*/  IMAD.SHL.U32 R21, R14, 0x8, RZ ;  /* 0x000000080e157824 */ /* 0x000fe200078e00ff */
[----:B------:R-:W-:Y:S01]  /*0390*/  SHF.L.U64.HI R26, R22, 0x3, R23 ;  /* 0x00000003161a7819 */ /* 0x000fe20000010217 */
[C---:B------:R-:W-:Y:S01]  /*03a0*/  IMAD.SHL.U32 R23, R12.reuse, 0x8, RZ ;  /* 0x000000080c177824 */ /* 0x040fe200078e00ff */
[----:B------:R-:W-:Y:S01]  /*03b0*/  SHF.L.U64.HI R24, R12, 0x3, R13 ;  /* 0x000000030c187819 */ /* 0x000fe2000001020d */
[----:B------:R-:W-:Y:S01]  /*03c0*/  IMAD.SHL.U32 R5, R16, 0x8, RZ ;  /* 0x0000000810057824 */ /* 0x000fe200078e00ff */
[----:B------:R-:W-:Y:S01]  /*03d0*/  SHF.L.U64.HI R22, R14, 0x3, R15 ;  /* 0x000000030e167819 */ /* 0x000fe2000001020f */
[----:B------:R1:W-:Y:S01]  /*03e0*/  STG.E.64 desc[UR6][R10.64], RZ ;  /* 0x000000ff0a007986 */ /* 0x0003e2000c101b06 */
[----:B0-----:R-:W-:-:S02]  /*03f0*/  IADD3 R8, P0, R27, UR12, RZ ;  /* 0x0000000c1b087c10 */ /* 0x001fc4000ff1e0ff */
[----:B------:R-:W-:Y:S01]  /*0400*/  IADD3 R12, P1, R27, UR8, RZ ;  /* 0x000000081b0c7c10 */ /* 0x000fe2000ff3e0ff */
[----:B------:R-:W-:Y:S01]  /*0410*/  STG.E.64 desc[UR6][R6.64], RZ ;  /* 0x000000ff06007986 */ /* 0x000fe2000c101b06 */
[----:B------:R-:W-:Y:S02]  /*0420*/  IADD3.X R9, R29, UR13, RZ, P0, !PT ;  /* 0x0000000d1d097c10 */ /* 0x000fe400087fe4ff */
[----:B------:R-:W-:Y:S01]  /*0430*/  IADD3 R14, P0, R25, UR12, RZ ;  /* 0x0000000c190e7c10 */ /* 0x000fe2000ff1e0ff */
[----:B------:R0:W-:Y:S01]  /*0440*/  STG.E.64 desc[UR6][R2.64], RZ ;  /* 0x000000ff02007986 */ /* 0x0001e2000c101b06 */
[----:B------:R-:W-:Y:S02]  /*0450*/  SHF.L.U64.HI R4, R16, 0x3, R17 ;  /* 0x0000000310047819 */ /* 0x000fe40000010211 */
[----:B------:R-:W-:Y:S01]  /*0460*/  IADD3.X R13, R29, UR9, RZ, P1, !PT ;  /* 0x000000091d0d7c10 */ /* 0x000fe20008ffe4ff */
[----:B------:R2:W-:Y:S01]  /*0470*/  STG.E.64 desc[UR6][R8.64], RZ ;  /* 0x000000ff08007986 */ /* 0x0005e2000c101b06 */
[----:B------:R-:W-:-:S02]  /*0480*/  IADD3 R16, P1, R25, UR8, RZ ;  /* 0x0000000819107c10 */ /* 0x000fc4000ff3e0ff */
[C---:B------:R-:W-:Y:S01]  /*0490*/  IADD3.X R15, R26.reuse, UR13, RZ, P0, !PT ;  /* 0x0000000d1a0f7c10 */ /* 0x040fe200087fe4ff */
[----:B------:R3:W-:Y:S01]  /*04a0*/  STG.E.64 desc[UR6][R12.64], RZ ;  /* 0x000000ff0c007986 */ /* 0x0007e2000c101b06 */
[----:B-1----:R-:W-:Y:S02]  /*04b0*/  IADD3 R10, P0, R23, UR12, RZ ;  /* 0x0000000c170a7c10 */ /* 0x002fe4000ff1e0ff */
[----:B------:R-:W-:Y:S01]  /*04c0*/  IADD3.X R17, R26, UR9, RZ, P1, !PT ;  /* 0x000000091a117c10 */ /* 0x000fe20008ffe4ff */
[----:B------:R1:W-:Y:S01]  /*04d0*/  STG.E.64 desc[UR6][R14.64], RZ ;  /* 0x000000ff0e007986 */ /* 0x0003e2000c101b06 */
[----:B0-----:R-:W-:Y:S02]  /*04e0*/  IADD3 R2, P1, R21, UR12, RZ ;  /* 0x0000000c15027c10 */ /* 0x001fe4000ff3e0ff */
[----:B------:R-:W-:Y:S01]  /*04f0*/  IADD3.X R11, R24, UR13, RZ, P0, !PT ;  /* 0x0000000d180b7c10 */ /* 0x000fe200087fe4ff */
[----:B------:R0:W-:Y:S01]  /*0500*/  STG.E.64 desc[UR6][R16.64], RZ ;  /* 0x000000ff10007986 */ /* 0x0001e2000c101b06 */
[----:B------:R-:W-:-:S02]  /*0510*/  SHF.L.U64.HI R28, R18, 0x3, R19 ;  /* 0x00000003121c7819 */ /* 0x000fc40000010213 */
[----:B------:R-:W-:Y:S01]  /*0520*/  SHF.L.U32 R20, R18, 0x3, RZ ;  /* 0x0000000312147819 */ /* 0x000fe200000006ff */
[----:B------:R0:W-:Y:S01]  /*0530*/  STG.E.64 desc[UR6][R10.64], RZ ;  /* 0x000000ff0a007986 */ /* 0x0001e2000c101b06 */
[----:B------:R-:W-:Y:S02]  /*0540*/  IADD3 R6, P0, R21, UR8, RZ ;  /* 0x0000000815067c10 */ /* 0x000fe4000ff1e0ff */
[----:B------:R-:W-:Y:S02]  /*0550*/  IADD3 R18, P2, R23, UR8, RZ ;  /* 0x0000000817127c10 */ /* 0x000fe4000ff5e0ff */
[C---:B------:R-:W-:Y:S02]  /*0560*/  IADD3.X R3, R22.reuse, UR13, RZ, P1, !PT ;  /* 0x0000000d16037c10 */ /* 0x040fe40008ffe4ff */
[----:B--2---:R-:W-:Y:S02]  /*0570*/  IADD3 R8, P1, R5, UR12, RZ ;  /* 0x0000000c05087c10 */ /* 0x004fe4000ff3e0ff */
[----:B------:R-:W-:-:S02]  /*0580*/  IADD3.X R7, R22, UR9, RZ, P0, !PT ;  /* 0x0000000916077c10 */ /* 0x000fc400087fe4ff */
[----:B------:R-:W-:Y:S02]  /*0590*/  IADD3.X R19, R24, UR9, RZ, P2, !PT ;  /* 0x0000000918137c10 */ /* 0x000fe400097fe4ff */
[----:B---3--:R-:W-:Y:S02]  /*05a0*/  IADD3 R12, P0, R5, UR8, RZ ;  /* 0x00000008050c7c10 */ /* 0x008fe4000ff1e0ff */
[C---:B-1----:R-:W-:Y:S01]  /*05b0*/  IADD3 R14, P2, R20.reuse, UR12, RZ ;  /* 0x0000000c140e7c10 */ /* 0x042fe2000ff5e0ff */
[----:B------:R0:W-:Y:S01]  /*05c0*/  STG.E.64 desc[UR6][R18.64], RZ ;  /* 0x000000ff12007986 */ /* 0x0001e2000c101b06 */
[----:B------:R-:W-:Y:S02]  /*05d0*/  IADD3 R20, P3, R20, UR8, RZ ;  /* 0x0000000814147c10 */ /* 0x000fe4000ff7e0ff */
[C---:B------:R-:W-:Y:S01]  /*05e0*/  IADD3.X R9, R4.reuse, UR13, RZ, P1, !PT ;  /* 0x0000000d04097c10 */ /* 0x040fe20008ffe4ff */
[----:B------:R0:W-:Y:S01]  /*05f0*/  STG.E.64 desc[UR6][R2.64], RZ ;  /* 0x000000ff02007986 */ /* 0x0001e2000c101b06 */
[----:B------:R-:W-:-:S02]  /*0600*/  IADD3.X R13, R4, UR9, RZ, P0, !PT ;  /* 0x00000009040d7c10 */ /* 0x000fc400087fe4ff */
[C---:B------:R-:W-:Y:S01]  /*0610*/  IADD3.X R15, R28.reuse, UR13, RZ, P2, !PT ;  /* 0x0000000d1c0f7c10 */ /* 0x040fe200097fe4ff */
[----:B------:R0:W-:Y:S01]  /*0620*/  STG.E.64 desc[UR6][R6.64], RZ ;  /* 0x000000ff06007986 */ /* 0x0001e2000c101b06 */
[----:B------:R-:W-:-:S03]  /*0630*/  IADD3.X R21, R28, UR9, RZ, P3, !PT ;  /* 0x000000091c157c10 */ /* 0x000fc60009ffe4ff */
[----:B------:R0:W-:Y:S04]  /*0640*/  STG.E.64 desc[UR6][R8.64], RZ ;  /* 0x000000ff08007986 */ /* 0x0001e8000c101b06 */
[----:B------:R0:W-:Y:S04]  /*0650*/  STG.E.64 desc[UR6][R12.64], RZ ;  /* 0x000000ff0c007986 */ /* 0x0001e8000c101b06 */
[----:B------:R0:W-:Y:S04]  /*0660*/  STG.E.64 desc[UR6][R14.64], RZ ;  /* 0x000000ff0e007986 */ /* 0x0001e8000c101b06 */
[----:B------:R0:W-:Y:S01]  /*0670*/  STG.E.64 desc[UR6][R20.64], RZ ;  /* 0x000000ff14007986 */ /* 0x0001e2000c101b06 */
[----:B------:R-:W-:Y:S05]  /*0680*/  BRA `(.L_x_4981) ;  /* 0x0000010800c47947 */ /* 0x000fea0003800000 */
.L_x_4980:
[----:B------:R-:W-:Y:S01]  /*0690*/  BSSY B0, `(.L_x_4982) ;  /* 0x0000021000007945 */ /* 0x000fe20003800000 */
[----:B------:R-:W-:Y:S02]  /*06a0*/  IMAD.U32 R37, RZ, RZ, UR14 ;  /* 0x0000000eff257e24 */ /* 0x000fe4000f8e00ff */
[----:B------:R-:W-:Y:S02]  /*06b0*/  IMAD.U32 R36, RZ, RZ, UR15 ;  /* 0x0000000fff247e24 */ /* 0x000fe4000f8e00ff */
[----:B------:R-:W-:Y:S02]  /*06c0*/  IMAD.U32 R35, RZ, RZ, UR14 ;  /* 0x0000000eff237e24 */ /* 0x000fe4000f8e00ff */
[----:B------:R-:W-:Y:S02]  /*06d0*/  IMAD.U32 R34, RZ, RZ, UR15 ;  /* 0x0000000fff227e24 */ /* 0x000fe4000f8e00ff */
[----:B------:R-:W-:Y:S02]  /*06e0*/  IMAD.MOV.U32 R31, RZ, RZ, R32 ;  /* 0x000000ffff1f7224 */ /* 0x000fe400078e0020 */
[----:B------:R-:W-:-:S07]  /*06f0*/  IMAD.MOV.U32 R30, RZ, RZ, R33 ;  /* 0x000000ffff1e7224 */ /* 0x000fce00078e0021 */
.L_x_4983:
[C-C-:B------:R-:W-:Y:S02]  /*0700*/  SHF.R.U64 R38, R31.reuse, 0x1, R30.reuse ;  /* 0x000000011f267819 */ /* 0x140fe4000000121e */
[----:B------:R-:W-:Y:S02]  /*0710*/  SHF.R.U32.HI R39, RZ, 0x1, R30 ;  /* 0x00000001ff277819 */ /* 0x000fe4000001161e */
[----:B------:R-:W-:Y:S02]  /*0720*/  LOP3.LUT R28, RZ, R38, RZ, 0x33, !PT ;  /* 0x00000026ff1c7212 */ /* 0x000fe400078e33ff */
[C---:B------:R-:W-:Y:S02]  /*0730*/  SHF.L.U32 R40, R38.reuse, 0x3, RZ ;  /* 0x0000000326287819 */ /* 0x040fe400000006ff */
[----:B------:R-:W-:Y:S02]  /*0740*/  IADD3 R43, P1, R31, R28, RZ ;  /* 0x0000001c1f2b7210 */ /* 0x000fe40007f3e0ff */
[----:B------:R-:W-:-:S02]  /*0750*/  SHF.L.U64.HI R41, R38, 0x3, R39 ;  /* 0x0000000326297819 */ /* 0x000fc40000010227 */
[----:B------:R-:W-:Y:S02]  /*0760*/  IADD3 R28, P0, R37, R40, RZ ;  /* 0x00000028251c7210 */ /* 0x000fe40007f1e0ff */
[----:B------:R-:W-:-:S03]  /*0770*/  LOP3.LUT R31, RZ, R39, RZ, 0x33, !PT ;  /* 0x00000027ff1f7212 */ /* 0x000fc600078e33ff */
[----:B------:R-:W-:Y:S02]  /*0780*/  IMAD.X R29, R36, 0x1, R41, P0 ;  /* 0x00000001241d7824 */ /* 0x000fe400000e0629 */
[----:B------:R-:W-:-:S03]  /*0790*/  IMAD.X R42, R30, 0x1, R31, P1 ;  /* 0x000000011e2a7824 */ /* 0x000fc600008e061f */
[----:B------:R-:W2:Y:S01]  /*07a0*/  LDG.E.64 R30, desc[UR6][R28.64] ;  /* 0x000000061c1e7981 */ /* 0x000ea2000c1e1b00 */
[----:B------:R-:W-:-:S04]  /*07b0*/  IADD3 R40, P3, P4, R35, 0x8, R40 ;  /* 0x0000000823287810 */ /* 0x000fc80007c7e028 */
[----:B------:R-:W-:Y:S02]  /*07c0*/  IADD3.X R41, R34, RZ, R41, P3, P4 ;  /* 0x000000ff22297210 */ /* 0x000fe40001fe8429 */
[----:B--2--5:R-:W-:-:S04]  /*07d0*/  ISETP.GE.U32.AND P0, PT, R30, R10, PT ;  /* 0x0000000a1e00720c */ /* 0x024fc80003f06070 */
[----:B------:R-:W-:-:S04]  /*07e0*/  ISETP.GE.AND.EX P0, PT, R31, R11, PT, P0 ;  /* 0x0000000b1f00720c */ /* 0x000fc80003f06300 */
[----:B------:R-:W-:Y:S02]  /*07f0*/  SEL R31, R43, R38, !P0 ;  /* 0x000000262b1f7207 */ /* 0x000fe40004000000 */
[----:B------:R-:W-:Y:S02]  /*0800*/  SEL R30, R42, R39, !P0 ;  /* 0x000000272a1e7207 */ /* 0x000fe40004000000 */
[----:B------:R-:W-:Y:S02]  /*0810*/  ISETP.GT.U32.AND P1, PT, R31, RZ, PT ;  /* 0x000000ff1f00720c */ /* 0x000fe40003f24070 */
[----:B------:R-:W-:Y:S02]  /*0820*/  IADD3 R38, P2, R28, 0x8, RZ ;  /* 0x000000081c267810 */ /* 0x000fe40007f5e0ff */
[----:B------:R-:W-:Y:S02]  /*0830*/  ISETP.GT.AND.EX P1, PT, R30, RZ, PT, P1 ;  /* 0x000000ff1e00720c */ /* 0x000fe40003f24310 */
[----:B------:R-:W-:Y:S01]  /*0840*/  SEL R35, R40, R35, !P0 ;  /* 0x0000002328237207 */ /* 0x000fe20004000000 */
[----:B------:R-:W-:Y:S01]  /*0850*/  IMAD.X R39, RZ, RZ, R29, P2 ;  /* 0x000000ffff277224 */ /* 0x000fe200010e061d */
[----:B------:R-:W-:-:S02]  /*0860*/  SEL R34, R41, R34, !P0 ;  /* 0x0000002229227207 */ /* 0x000fc40004000000 */
[----:B------:R-:W-:Y:S02]  /*0870*/  SEL R37, R38, R37, !P0 ;  /* 0x0000002526257207 */ /* 0x000fe40004000000 */
[----:B------:R-:W-:-:S05]  /*0880*/  SEL R36, R39, R36, !P0 ;  /* 0x0000002427247207 */ /* 0x000fca0004000000 */
[----:B------:R-:W-:Y:S05]  /*0890*/  @P1 BRA `(.L_x_4983) ;  /* 0xfffffffc00981947 */ /* 0x000fea000383ffff */
[----:B------:R-:W-:Y:S05]  /*08a0*/  BSYNC B0 ;  /* 0x0000000000007941 */ /* 0x000fea0003800000 */
.L_x_4982:
[----:B------:R-:W-:Y:S01]  /*08b0*/  ULDC.64 UR4, c[0x0][0x248] ;  /* 0x0000920000047ab9 */ /* 0x000fe20000000a00 */
[----:B------:R-:W-:Y:S01]  /*08c0*/  BSSY B0, `(.L_x_4984) ;  /* 0x0000021000007945 */ /* 0x000fe20003800000 */
[----:B------:R-:W-:Y:S01]  /*08d0*/  IMAD.U32 R39, RZ, RZ, UR4 ;  /* 0x00000004ff277e24 */ /* 0x000fe2000f8e00ff */
[----:B------:R-:W-:Y:S01]  /*08e0*/  MOV R37, UR5 ;  /* 0x0000000500257c02 */ /* 0x000fe20008000f00 */
[----:B------:R-:W-:Y:S02]  /*08f0*/  IMAD.U32 R38, RZ, RZ, UR5 ;  /* 0x00000005ff267e24 */ /* 0x000fe4000f8e00ff */
[----:B------:R-:W-:Y:S02]  /*0900*/  IMAD.U32 R36, RZ, RZ, UR4 ;  /* 0x00000004ff247e24 */ /* 0x000fe4000f8e00ff */
[----:B------:R-:W-:Y:S02]  /*0910*/  IMAD.MOV.U32 R45, RZ, RZ, R32 ;  /* 0x000000ffff2d7224 */ /* 0x000fe400078e0020 */
[----:B------:R-:W-:-:S07]  /*0920*/  IMAD.MOV.U32 R42, RZ, RZ, R33 ;  /* 0x000000ffff2a7224 */ /* 0x000fce00078e0021 */
.L_x_4985:
[C-C-:B------:R-:W-:Y:S02]  /*0930*/  SHF.R.U64 R40, R45.reuse, 0x1, R42.reuse ;  /* 0x000000012d287819 */ /* 0x140fe4000000122a */
[----:B------:R-:W-:Y:S02]  /*0940*/  SHF.R.U32.HI R41, RZ, 0x1, R42 ;  /* 0x00000001ff297819 */ /* 0x000fe4000001162a */
[----:B------:R-:W-:Y:S01]  /*0950*/  LOP3.LUT R28, RZ, R40, RZ, 0x33, !PT ;  /* 0x00000028ff1c7212 */ /* 0x000fe200078e33ff */
[C---:B------:R-:W-:Y:S01]  /*0960*/  IMAD.SHL.U32 R43, R40.reuse, 0x8, RZ ;  /* 0x00000008282b7824 */ /* 0x040fe200078e00ff */
[----:B------:R-:W-:Y:S02]  /*0970*/  LOP3.LUT R29, RZ, R41, RZ, 0x33, !PT ;  /* 0x00000029ff1d7212 */ /* 0x000fe400078e33ff */
[----:B------:R-:W-:Y:S02]  /*0980*/  IADD3 R45, P0, R45, R28, RZ ;  /* 0x0000001c2d2d7210 */ /* 0x000fe40007f1e0ff */
[----:B------:R-:W-:-:S03]  /*0990*/  SHF.L.U64.HI R44, R40, 0x3, R41 ;  /* 0x00000003282c7819 */ /* 0x000fc60000010229 */
[----:B------:R-:W-:Y:S01]  /*09a0*/  IMAD.X R42, R42, 0x1, R29, P0 ;  /* 0x000000012a2a7824 */ /* 0x000fe200000e061d */
[----:B------:R-:W-:-:S05]  /*09b0*/  IADD3 R28, P0, R39, R43, RZ ;  /* 0x0000002b271c7210 */ /* 0x000fca0007f1e0ff */
[----:B------:R-:W-:-:S05]  /*09c0*/  IMAD.X R29, R38, 0x1, R44, P0 ;  /* 0x00000001261d7824 */ /* 0x000fca00000e062c */
[----:B------:R-:W2:Y:S01]  /*09d0*/  LDG.E.64 R30, desc[UR6][R28.64] ;  /* 0x000000061c1e7981 */ /* 0x000ea2000c1e1b00 */
[----:B------:R-:W-:-:S04]  /*09e0*/  IADD3 R43, P3, P4, R36, 0x8, R43 ;  /* 0x00000008242b7810 */ /* 0x000fc80007c7e02b */
[----:B------:R-:W-:Y:S02]  /*09f0*/  IADD3.X R44, R37, RZ, R44, P3, P4 ;  /* 0x000000ff252c7210 */ /* 0x000fe40001fe842c */
[----:B--2---:R-:W-:Y:S02]  /*0a00*/  ISETP.GE.U32.AND P0, PT, R10, R30, PT ;  /* 0x0000001e0a00720c */ /* 0x004fe40003f06070 */
[----:B------:R-:W-:Y:S02]  /*0a10*/  IADD3 R30, P2, R28, 0x8, RZ ;  /* 0x000000081c1e7810 */ /* 0x000fe40007f5e0ff */
[----:B------:R-:W-:-:S03]  /*0a20*/  ISETP.GE.AND.EX P0, PT, R11, R31, PT, P0 ;  /* 0x0000001f0b00720c */ /* 0x000fc60003f06300 */
[----:B------:R-:W-:Y:S01]  /*0a30*/  IMAD.X R29, RZ, RZ, R29, P2 ;  /* 0x000000ffff1d7224 */ /* 0x000fe200010e061d */
[----:B------:R-:W-:Y:S02]  /*0a40*/  SEL R45, R40, R45, !P0 ;  /* 0x0000002d282d7207 */ /* 0x000fe40004000000 */
[----:B------:R-:W-:Y:S02]  /*0a50*/  SEL R42, R41, R42, !P0 ;  /* 0x0000002a292a7207 */ /* 0x000fe40004000000 */
[----:B------:R-:W-:Y:S02]  /*0a60*/  ISETP.GT.U32.AND P1, PT, R45, RZ, PT ;  /* 0x000000ff2d00720c */ /* 0x000fe40003f24070 */
[----:B------:R-:W-:Y:S02]  /*0a70*/  SEL R36, R36, R43, !P0 ;  /* 0x0000002b24247207 */ /* 0x000fe40004000000 */
[----:B------:R-:W-:Y:S02]  /*0a80*/  ISETP.GT.AND.EX P1, PT, R42, RZ, PT, P1 ;  /* 0x000000ff2a00720c */ /* 0x000fe40003f24310 */
[----:B------:R-:W-:-:S02]  /*0a90*/  SEL R37, R37, R44, !P0 ;  /* 0x0000002c25257207 */ /* 0x000fc40004000000 */
[----:B------:R-:W-:Y:S02]  /*0aa0*/  SEL R39, R39, R30, !P0 ;  /* 0x0000001e27277207 */ /* 0x000fe40004000000 */
[----:B------:R-:W-:-:S07]  /*0ab0*/  SEL R38, R38, R29, !P0 ;  /* 0x0000001d26267207 */ /* 0x000fce0004000000 */
[----:B------:R-:W-:Y:S05]  /*0ac0*/  @P1 BRA `(.L_x_4985) ;  /* 0xfffffffc00981947 */ /* 0x000fea000383ffff */
[----:B------:R-:W-:Y:S05]  /*0ad0*/  BSYNC B0 ;  /* 0x0000000000007941 */ /* 0x000fea0003800000 */
.L_x_4984:
[----:B------:R-:W-:Y:S01]  /*0ae0*/  IADD3 R28, P0, R36, -R35, RZ ;  /* 0x80000023241c7210 */ /* 0x000fe20007f1e0ff */
[----:B------:R-:W-:Y:S01]  /*0af0*/  ULDC.64 UR4, c[0x0][0x248] ;  /* 0x0000920000047ab9 */ /* 0x000fe20000000a00 */
[C---:B------:R-:W-:Y:S01]  /*0b00*/  SHF.L.U32 R10, R24.reuse, 0x3, RZ ;  /* 0x00000003180a7819 */ /* 0x040fe200000006ff */
[----:B------:R-:W-:Y:S01]  /*0b10*/  ULDC.64 UR8, c[0x0][0x260] ;  /* 0x0000980000087ab9 */ /* 0x000fe20000000a00 */
[----:B------:R-:W-:Y:S01]  /*0b20*/  SHF.L.U64.HI R25, R24, 0x3, R25 ;  /* 0x0000000318197819 */ /* 0x000fe20000010219 */
[----:B------:R-:W-:Y:S01]  /*0b30*/  IMAD.X R37, R37, 0x1, ~R34, P0 ;  /* 0x0000000125257824 */ /* 0x000fe200000e0e22 */
[----:B------:R-:W-:Y:S01]  /*0b40*/  IADD3 R30, P0, R35, -UR4, RZ ;  /* 0x80000004231e7c10 */ /* 0x000fe2000ff1e0ff */
[----:B------:R-:W-:Y:S01]  /*0b50*/  ULDC UR10, c[0x0][0x218] ;  /* 0x00008600000a7ab9 */ /* 0x000fe20000000800 */
[----:B------:R-:W-:Y:S02]  /*0b60*/  IADD3 R24, P2, R10, UR8, RZ ;  /* 0x000000080a187c10 */ /* 0x000fe4000ff5e0ff */
[----:B------:R-:W-:-:S02]  /*0b70*/  IADD3.X R31, R34, ~UR5, RZ, P0, !PT ;  /* 0x80000005221f7c10 */ /* 0x000fc400087fe4ff */
[----:B------:R-:W-:Y:S02]  /*0b80*/  LEA R10, P1, R26, UR10, 0x3 ;  /* 0x0000000a1a0a7c11 */ /* 0x000fe4000f8218ff */
[--C-:B------:R-:W-:Y:S02]  /*0b90*/  SHF.R.S64 R28, R28, 0x3, R37.reuse ;  /* 0x000000031c1c7819 */ /* 0x100fe40000001025 */
[----:B------:R-:W-:Y:S02]  /*0ba0*/  SHF.R.S32.HI R29, RZ, 0x3, R37 ;  /* 0x00000003ff1d7819 */ /* 0x000fe40000011425 */
[----:B------:R-:W-:Y:S02]  /*0bb0*/  SHF.R.S64 R30, R30, 0x3, R31 ;  /* 0x000000031e1e7819 */ /* 0x000fe4000000101f */
[----:B------:R-:W-:Y:S01]  /*0bc0*/  LEA.HI.X R11, R26, UR11, R27, 0x3, P1 ;  /* 0x0000000b1a0b7c11 */ /* 0x000fe200088f1c1b */
[----:B------:R0:W-:Y:S01]  /*0bd0*/  STG.E.64 desc[UR6][R8.64], R28 ;  /* 0x0000001c08007986 */ /* 0x0001e2000c101b06 */
[----:B------:R-:W-:Y:S01]  /*0be0*/  IADD3.X R25, R25, UR9, RZ, P2, !PT ;  /* 0x0000000919197c10 */ /* 0x000fe200097fe4ff */
[----:B------:R-:W-:Y:S01]  /*0bf0*/  ULDC.64 UR8, c[0x0][0x248] ;  /* 0x0000920000087ab9 */ /* 0x000fe20000000a00 */
[----:B------:R-:W-:-:S05]  /*0c00*/  SHF.R.S32.HI R31, RZ, 0x3, R31 ;  /* 0x00000003ff1f7819 */ /* 0x000fca000001141f */
[----:B------:R0:W-:Y:S04]  /*0c10*/  STG.E.64 desc[UR6][R24.64], R30 ;  /* 0x0000001e18007986 */ /* 0x0001e8000c101b06 */
[----:B------:R-:W5:Y:S01]  /*0c20*/  LDG.E.64 R10, desc[UR6][R10.64] ;  /* 0x000000060a0a7981 */ /* 0x000f62000c1e1b00 */
[----:B------:R-:W-:Y:S01]  /*0c30*/  BSSY B0, `(.L_x_4986) ;  /* 0x0000021000007945 */ /* 0x000fe20003800000 */
[----:B------:R-:W-:Y:S01]  /*0c40*/  IMAD.MOV.U32 R39, RZ, RZ, R32 ;  /* 0x000000ffff277224 */ /* 0x000fe200078e0020 */
[----:B------:R-:W-:Y:S01]  /*0c50*/  MOV R26, UR9 ;  /* 0x00000009001a7c02 */ /* 0x000fe20008000f00 */
[----:B------:R-:W-:Y:S02]  /*0c60*/  IMAD.MOV.U32 R38, RZ, RZ, R33 ;  /* 0x000000ffff267224 */ /* 0x000fe400078e0021 */
[----:B------:R-:W-:-:S02]  /*0c70*/  IMAD.U32 R37, RZ, RZ, UR8 ;  /* 0x00000008ff257e24 */ /* 0x000fc4000f8e00ff */
[----:B------:R-:W-:Y:S02]  /*0c80*/  IMAD.U32 R36, RZ, RZ, UR9 ;  /* 0x00000009ff247e24 */ /* 0x000fe4000f8e00ff */
[----:B0-----:R-:W-:-:S07]  /*0c90*/  IMAD.U32 R27, RZ, RZ, UR8 ;  /* 0x00000008ff1b7e24 */ /* 0x001fce000f8e00ff */
.L_x_4987:
        /* <DEDUP_REMOVED lines=27> */
.L_x_4986:
[----:B------:R-:W-:Y:S01]  /*0e50*/  BSSY B0, `(.L_x_4988) ;  /* 0x0000021000007945 */ /* 0x000fe20003800000 */
[----:B------:R-:W-:Y:S01]  /*0e60*/  IMAD.MOV.U32 R34, RZ, RZ, R32 ;  /* 0x000000ffff227224 */ /* 0x000fe200078e0020 */
[----:B------:R-:W-:Y:S01]  /*0e70*/  MOV R31, UR8 ;  /* 0x00000008001f7c02 */ /* 0x000fe20008000f00 */
[----:B------:R-:W-:Y:S02]  /*0e80*/  IMAD.MOV.U32 R35, RZ, RZ, R33 ;  /* 0x000000ffff237224 */ /* 0x000fe400078e0021 */
[----:B------:R-:W-:Y:S02]  /*0e90*/  IMAD.U32 R30, RZ, RZ, UR9 ;  /* 0x00000009ff1e7e24 */ /* 0x000fe4000f8e00ff */
[----:B------:R-:W-:Y:S02]  /*0ea0*/  IMAD.U32 R28, RZ, RZ, UR8 ;  /* 0x00000008ff1c7e24 */ /* 0x000fe4000f8e00ff */
[----:B------:R-:W-:-:S07]  /*0eb0*/  IMAD.U32 R29, RZ, RZ, UR9 ;  /* 0x00000009ff1d7e24 */ /* 0x000fce000f8e00ff */
.L_x_4989:
[--C-:B------:R-:W-:Y:S02]  /*0ec0*/  SHF.R.U64 R39, R34, 0x1, R35.reuse ;  /* 0x0000000122277819 */ /* 0x100fe40000001223 */
[----:B------:R-:W-:-:S03]  /*0ed0*/  SHF.R.U32.HI R40, RZ, 0x1, R35 ;  /* 0x00000001ff287819 */ /* 0x000fc60000011623 */
[C---:B------:R-:W-:Y:S01]  /*0ee0*/  IMAD.SHL.U32 R36, R39.reuse, 0x8, RZ ;  /* 0x0000000827247824 */ /* 0x040fe200078e00ff */
[----:B------:R-:W-:-:S04]  /*0ef0*/  SHF.L.U64.HI R38, R39, 0x3, R40 ;  /* 0x0000000327267819 */ /* 0x000fc80000010228 */
[----:B------:R-:W-:-:S05]  /*0f00*/  IADD3 R8, P0, R31, R36, RZ ;  /* 0x000000241f087210 */ /* 0x000fca0007f1e0ff */
[----:B------:R-:W-:-:S05]  /*0f10*/  IMAD.X R9, R30, 0x1, R38, P0 ;  /* 0x000000011e097824 */ /* 0x000fca00000e0626 */
[----:B------:R-:W2:Y:S01]  /*0f20*/  LDG.E.64 R24, desc[UR6][R8.64] ;  /* 0x0000000608187981 */ /* 0x000ea2000c1e1b00 */
[----:B------:R-:W-:-:S04]  /*0f30*/  LOP3.LUT R37, RZ, R39, RZ, 0x33, !PT ;  /* 0x00000027ff257212 */ /* 0x000fc800078e33ff */
[----:B------:R-:W-:Y:S02]  /*0f40*/  IADD3 R34, P1, R34, R37, RZ ;  /* 0x0000002522227210 */ /* 0x000fe40007f3e0ff */
[----:B--2---:R-:W-:Y:S02]  /*0f50*/  ISETP.GE.U32.AND P0, PT, R10, R24, PT ;  /* 0x000000180a00720c */ /* 0x004fe40003f06070 */
[----:B------:R-:W-:Y:S02]  /*0f60*/  LOP3.LUT R24, RZ, R40, RZ, 0x33, !PT ;  /* 0x00000028ff187212 */ /* 0x000fe400078e33ff */
[----:B------:R-:W-:Y:S02]  /*0f70*/  ISETP.GE.AND.EX P0, PT, R11, R25, PT, P0 ;  /* 0x000000190b00720c */ /* 0x000fe40003f06300 */
[----:B------:R-:W-:Y:S01]  /*0f80*/  IADD3 R25, P3, P4, R28, 0x8, R36 ;  /* 0x000000081c197810 */ /* 0x000fe20007c7e024 */
[----:B------:R-:W-:Y:S01]  /*0f90*/  IMAD.X R35, R35, 0x1, R24, P1 ;  /* 0x0000000123237824 */ /* 0x000fe200008e0618 */
[----:B------:R-:W-:-:S02]  /*0fa0*/  SEL R34, R39, R34, !P0 ;  /* 0x0000002227227207 */ /* 0x000fc40004000000 */
[----:B------:R-:W-:Y:S02]  /*0fb0*/  IADD3 R24, P2, R8, 0x8, RZ ;  /* 0x0000000808187810 */ /* 0x000fe40007f5e0ff */
[----:B------:R-:W-:Y:S02]  /*0fc0*/  SEL R35, R40, R35, !P0 ;  /* 0x0000002328237207 */ /* 0x000fe40004000000 */
[----:B------:R-:W-:Y:S02]  /*0fd0*/  ISETP.GT.U32.AND P1, PT, R34, RZ, PT ;  /* 0x000000ff2200720c */ /* 0x000fe40003f24070 */
[----:B------:R-:W-:Y:S02]  /*0fe0*/  IADD3.X R8, R29, RZ, R38, P3, P4 ;  /* 0x000000ff1d087210 */ /* 0x000fe40001fe8426 */
[----:B------:R-:W-:Y:S02]  /*0ff0*/  ISETP.GT.AND.EX P1, PT, R35, RZ, PT, P1 ;  /* 0x000000ff2300720c */ /* 0x000fe40003f24310 */
[----:B------:R-:W-:-:S02]  /*1000*/  IADD3.X R9, RZ, R9, RZ, P2, !PT ;  /* 0x00000009ff097210 */ /* 0x000fc400017fe4ff */
[----:B------:R-:W-:Y:S02]  /*1010*/  SEL R28, R28, R25, !P0 ;  /* 0x000000191c1c7207 */ /* 0x000fe40004000000 */
[----:B------:R-:W-:Y:S02]  /*1020*/  SEL R29, R29, R8, !P0 ;  /* 0x000000081d1d7207 */ /* 0x000fe40004000000 */
[----:B------:R-:W-:Y:S02]  /*1030*/  SEL R31, R31, R24, !P0 ;  /* 0x000000181f1f7207 */ /* 0x000fe40004000000 */
[----:B------:R-:W-:-:S03]  /*1040*/  SEL R30, R30, R9, !P0 ;  /* 0x000000091e1e7207 */ /* 0x000fc60004000000 */
[----:B------:R-:W-:Y:S05]  /*1050*/  @P1 BRA `(.L_x_4989) ;  /* 0xfffffffc00981947 */ /* 0x000fea000383ffff */
[----:B------:R-:W-:Y:S05]  /*1060*/  BSYNC B0 ;  /* 0x0000000000007941 */ /* 0x000fea0003800000 */
.L_x_4988:
[----:B------:R-:W-:Y:S01]  /*1070*/  IADD3 R24, P0, R28, -R27, RZ ;  /* 0x8000001b1c187210 */ /* 0x000fe20007f1e0ff */
[C---:B------:R-:W-:Y:S01]  /*1080*/  IMAD.SHL.U32 R8, R20.reuse, 0x8, RZ ;  /* 0x0000000814087824 */ /* 0x040fe200078e00ff */
[----:B------:R-:W-:Y:S02]  /*1090*/  IADD3 R27, P1, R27, -UR4, RZ ;  /* 0x800000041b1b7c10 */ /* 0x000fe4000ff3e0ff */
[----:B------:R-:W-:Y:S01]  /*10a0*/  SHF.L.U64.HI R20, R20, 0x3, R21 ;  /* 0x0000000314147819 */ /* 0x000fe20000010215 */
[----:B------:R-:W-:Y:S01]  /*10b0*/  IMAD.X R29, R29, 0x1, ~R26, P0 ;  /* 0x000000011d1d7824 */ /* 0x000fe200000e0e1a */
[----:B------:R-:W-:Y:S02]  /*10c0*/  IADD3.X R28, R26, ~UR5, RZ, P1, !PT ;  /* 0x800000051a1c7c10 */ /* 0x000fe40008ffe4ff */
[----:B------:R-:W-:Y:S02]  /*10d0*/  IADD3 R10, P0, R8, UR10, RZ ;  /* 0x0000000a080a7c10 */ /* 0x000fe4000ff1e0ff */
[----:B------:R-:W-:-:S02]  /*10e0*/  SHF.R.S64 R24, R24, 0x3, R29 ;  /* 0x0000000318187819 */ /* 0x000fc4000000101d */
[----:B------:R-:W-:Y:S02]  /*10f0*/  SHF.R.S32.HI R25, RZ, 0x3, R29 ;  /* 0x00000003ff197819 */ /* 0x000fe4000001141d */
[--C-:B------:R-:W-:Y:S02]  /*1100*/  SHF.R.S64 R26, R27, 0x3, R28.reuse ;  /* 0x000000031b1a7819 */ /* 0x100fe4000000101c */
[----:B------:R-:W-:Y:S01]  /*1110*/  SHF.R.S32.HI R27, RZ, 0x3, R28 ;  /* 0x00000003ff1b7819 */ /* 0x000fe2000001141c */
[----:B------:R0:W-:Y:S01]  /*1120*/  STG.E.64 desc[UR6][R6.64], R24 ;  /* 0x0000001806007986 */ /* 0x0001e2000c101b06 */
[----:B------:R-:W-:-:S03]  /*1130*/  IADD3.X R11, R20, UR11, RZ, P0, !PT ;  /* 0x0000000b140b7c10 */ /* 0x000fc600087fe4ff */
[----:B------:R0:W-:Y:S04]  /*1140*/  STG.E.64 desc[UR6][R2.64], R26 ;  /* 0x0000001a02007986 */ /* 0x0001e8000c101b06 */
[----:B------:R-:W5:Y:S01]  /*1150*/  LDG.E.64 R10, desc[UR6][R10.64] ;  /* 0x000000060a0a7981 */ /* 0x000f62000c1e1b00 */
[----:B------:R-:W-:Y:S01]  /*1160*/  ULDC UR9, c[0x0][0x24c] ;  /* 0x0000930000097ab9 */ /* 0x000fe20000000800 */
[----:B------:R-:W-:Y:S01]  /*1170*/  BSSY B0, `(.L_x_4990) ;  /* 0x0000021000007945 */ /* 0x000fe20003800000 */
[----:B------:R-:W-:Y:S01]  /*1180*/  IMAD.MOV.U32 R35, RZ, RZ, R32 ;  /* 0x000000ffff237224 */ /* 0x000fe200078e0020 */
[----:B------:R-:W-:Y:S01]  /*1190*/  MOV R31, UR9 ;  /* 0x00000009001f7c02 */ /* 0x000fe20008000f00 */
[----:B------:R-:W-:Y:S02]  /*11a0*/  IMAD.MOV.U32 R34, RZ, RZ, R33 ;  /* 0x000000ffff227224 */ /* 0x000fe400078e0021 */
[----:B------:R-:W-:-:S02]  /*11b0*/  IMAD.U32 R29, RZ, RZ, UR8 ;  /* 0x00000008ff1d7e24 */ /* 0x000fc4000f8e00ff */
[----:B------:R-:W-:Y:S02]  /*11c0*/  IMAD.U32 R21, RZ, RZ, UR8 ;  /* 0x00000008ff157e24 */ /* 0x000fe4000f8e00ff */
[----:B0-----:R-:W-:-:S07]  /*11d0*/  IMAD.U32 R9, RZ, RZ, UR9 ;  /* 0x00000009ff097e24 */ /* 0x001fce000f8e00ff */
.L_x_4991:
        /* <DEDUP_REMOVED lines=27> */
.L_x_4990:
[----:B------:R-:W-:Y:S01]  /*1390*/  BSSY B0, `(.L_x_4992) ;  /* 0x0000021000007945 */ /* 0x000fe20003800000 */
[----:B------:R-:W-:Y:S01]  /*13a0*/  IMAD.MOV.U32 R38, RZ, RZ, R32 ;  /* 0x000000ffff267224 */ /* 0x000fe200078e0020 */
[----:B------:R-:W-:Y:S01]  /*13b0*/  MOV R35, R33 ;  /* 0x0000002100237202 */ /* 0x000fe20000000f00 */
[----:B------:R-:W-:Y:S02]  /*13c0*/  IMAD.U32 R34, RZ, RZ, UR8 ;  /* 0x00000008ff227e24 */ /* 0x000fe4000f8e00ff */
[----:B------:R-:W-:Y:S02]  /*13d0*/  IMAD.U32 R36, RZ, RZ, UR9 ;  /* 0x00000009ff247e24 */ /* 0x000fe4000f8e00ff */
[----:B------:R-:W-:Y:S02]  /*13e0*/  IMAD.U32 R30, RZ, RZ, UR8 ;  /* 0x00000008ff1e7e24 */ /* 0x000fe4000f8e00ff */
[----:B------:R-:W-:-:S07]  /*13f0*/  IMAD.U32 R24, RZ, RZ, UR9 ;  /* 0x00000009ff187e24 */ /* 0x000fce000f8e00ff */
.L_x_4993:
        /* <DEDUP_REMOVED lines=13> */
[----:B------:R-:W-:Y:S02]  /*14d0*/  ISETP.GE.AND.EX P0, PT, R11, R7, PT, P0 ;  /* 0x000000070b00720c */ /* 0x000fe40003f06300 */
[----:B------:R-:W-:Y:S02]  /*14e0*/  IADD3.X R7, R35, R26, RZ, P1, !PT ;  /* 0x0000001a23077210 */ /* 0x000fe40000ffe4ff */
[----:B------:R-:W-:Y:S02]  /*14f0*/  SEL R38, R31, R6, !P0 ;  /* 0x000000061f267207 */ /* 0x000fe40004000000 */
[----:B------:R-:W-:-:S02]  /*1500*/  SEL R35, R28, R7, !P0 ;  /* 0x000000071c237207 */ /* 0x000fc40004000000 */
[----:B------:R-:W-:Y:S02]  /*1510*/  ISETP.GT.U32.AND P1, PT, R38, RZ, PT ;  /* 0x000000ff2600720c */ /* 0x000fe40003f24070 */
[----:B------:R-:W-:Y:S02]  /*1520*/  IADD3 R6, P3, P4, R30, 0x8, R27 ;  /* 0x000000081e067810 */ /* 0x000fe40007c7e01b */
[----:B------:R-:W-:Y:S02]  /*1530*/  ISETP.GT.AND.EX P1, PT, R35, RZ, PT, P1 ;  /* 0x000000ff2300720c */ /* 0x000fe40003f24310 */
[----:B------:R-:W-:Y:S02]  /*1540*/  IADD3.X R7, R24, RZ, R29, P3, P4 ;  /* 0x000000ff18077210 */ /* 0x000fe40001fe841d */
[----:B------:R-:W-:Y:S02]  /*1550*/  SEL R30, R30, R6, !P0 ;  /* 0x000000061e1e7207 */ /* 0x000fe40004000000 */
[----:B------:R-:W-:-:S02]  /*1560*/  SEL R24, R24, R7, !P0 ;  /* 0x0000000718187207 */ /* 0x000fc40004000000 */
[----:B------:R-:W-:Y:S02]  /*1570*/  SEL R34, R34, R2, !P0 ;  /* 0x0000000222227207 */ /* 0x000fe40004000000 */
[----:B------:R-:W-:-:S03]  /*1580*/  SEL R36, R36, R3, !P0 ;  /* 0x0000000324247207 */ /* 0x000fc60004000000 */
[----:B------:R-:W-:Y:S05]  /*1590*/  @P1 BRA `(.L_x_4993) ;  /* 0xfffffffc00981947 */ /* 0x000fea000383ffff */
[----:B------:R-:W-:Y:S05]  /*15a0*/  BSYNC B0 ;  /* 0x0000000000007941 */ /* 0x000fea0003800000 */
.L_x_4992:
[----:B------:R-:W-:Y:S01]  /*15b0*/  IADD3 R6, P0, R30, -R21, RZ ;  /* 0x800000151e067210 */ /* 0x000fe20007f1e0ff */
[----:B------:R-:W-:Y:S01]  /*15c0*/  ULDC.64 UR14, c[0x0][0x258] ;  /* 0x00009600000e7ab9 */ /* 0x000fe20000000a00 */
[C---:B------:R-:W-:Y:S01]  /*15d0*/  SHF.L.U64.HI R23, R22.reuse, 0x3, R23 ;  /* 0x0000000316177819 */ /* 0x040fe20000010217 */
[----:B------:R-:W-:Y:S01]  /*15e0*/  IMAD.SHL.U32 R22, R22, 0x8, RZ ;  /* 0x0000000816167824 */ /* 0x000fe200078e00ff */
[----:B------:R-:W-:Y:S01]  /*15f0*/  IADD3 R10, P1, R21, -UR4, RZ ;  /* 0x80000004150a7c10 */ /* 0x000fe2000ff3e0ff */
[----:B------:R-:W-:Y:S01]  /*1600*/  IMAD.X R3, R24, 0x1, ~R9, P0 ;  /* 0x0000000118037824 */ /* 0x000fe200000e0e09 */
[----:B------:R-:W-:Y:S02]  /*1610*/  ULDC.64 UR12, c[0x0][0x260] ;  /* 0x00009800000c7ab9 */ /* 0x000fe40000000a00 */
[----:B------:R-:W-:Y:S02]  /*1620*/  IADD3.X R9, R9, ~UR5, RZ, P1, !PT ;  /* 0x8000000509097c10 */ /* 0x000fe40008ffe4ff */
[----:B------:R-:W-:-:S02]  /*1630*/  IADD3 R24, P1, R8, UR14, RZ ;  /* 0x0000000e08187c10 */ /* 0x000fc4000ff3e0ff */
[----:B------:R-:W-:Y:S02]  /*1640*/  IADD3 R26, P2, R8, UR12, RZ ;  /* 0x0000000c081a7c10 */ /* 0x000fe4000ff5e0ff */
[----:B------:R-:W-:Y:S02]  /*1650*/  IADD3 R2, P0, R22, UR10, RZ ;  /* 0x0000000a16027c10 */ /* 0x000fe4000ff1e0ff */
[--C-:B------:R-:W-:Y:S02]  /*1660*/  SHF.R.S64 R6, R6, 0x3, R3.reuse ;  /* 0x0000000306067819 */ /* 0x100fe40000001003 */
[----:B------:R-:W-:Y:S02]  /*1670*/  SHF.R.S32.HI R7, RZ, 0x3, R3 ;  /* 0x00000003ff077819 */ /* 0x000fe40000011403 */
[----:B------:R-:W-:Y:S02]  /*1680*/  IADD3.X R25, R20, UR15, RZ, P1, !PT ;  /* 0x0000000f14197c10 */ /* 0x000fe40008ffe4ff */
[----:B------:R-:W-:-:S02]  /*1690*/  SHF.R.S64 R10, R10, 0x3, R9 ;  /* 0x000000030a0a7819 */ /* 0x000fc40000001009 */
[----:B------:R-:W-:Y:S01]  /*16a0*/  SHF.R.S32.HI R11, RZ, 0x3, R9 ;  /* 0x00000003ff0b7819 */ /* 0x000fe20000011409 */
[----:B------:R0:W-:Y:S01]  /*16b0*/  STG.E.64 desc[UR6][R24.64], R6 ;  /* 0x0000000618007986 */ /* 0x0001e2000c101b06 */
[----:B------:R-:W-:Y:S02]  /*16c0*/  IADD3.X R27, R20, UR13, RZ, P2, !PT ;  /* 0x0000000d141b7c10 */ /* 0x000fe400097fe4ff */
[----:B------:R-:W-:-:S03]  /*16d0*/  IADD3.X R3, R23, UR11, RZ, P0, !PT ;  /* 0x0000000b17037c10 */ /* 0x000fc600087fe4ff */
        /* <DEDUP_REMOVED lines=9> */
.L_x_4995:
[--C-:B------:R-:W-:Y:S02]  /*1770*/  SHF.R.U64 R24, R34, 0x1, R29.reuse ;  /* 0x0000000122187819 */ /* 0x100fe4000000121d */
[----:B------:R-:W-:-:S03]  /*1780*/  SHF.R.U32.HI R27, RZ, 0x1, R29 ;  /* 0x00000001ff1b7819 */ /* 0x000fc6000001161d */
[C---:B------:R-:W-:Y:S01]  /*1790*/  IMAD.SHL.U32 R21, R24.reuse, 0x8, RZ ;  /* 0x0000000818157824 */ /* 0x040fe200078e00ff */
[----:B------:R-:W-:-:S04]  /*17a0*/  SHF.L.U64.HI R25, R24, 0x3, R27 ;  /* 0x0000000318197819 */ /* 0x000fc8000001021b */
[----:B------:R-:W-:-:S05]  /*17b0*/  IADD3 R6, P0, R28, R21, RZ ;  /* 0x000000151c067210 */ /* 0x000fca0007f1e0ff */
[----:B------:R-:W-:-:S05]  /*17c0*/  IMAD.X R7, R30, 0x1, R25, P0 ;  /* 0x000000011e077824 */ /* 0x000fca00000e0619 */
[----:B------:R0:W2:Y:S01]  /*17d0*/  LDG.E.64 R10, desc[UR6][R6.64] ;  /* 0x00000006060a7981 */ /* 0x0000a2000c1e1b00 */
[----:B------:R-:W-:-:S04]  /*17e0*/  LOP3.LUT R9, RZ, R24, RZ, 0x33, !PT ;  /* 0x00000018ff097212 */ /* 0x000fc800078e33ff */
[----:B------:R-:W-:Y:S02]  /*17f0*/  IADD3 R9, P1, R34, R9, RZ ;  /* 0x0000000922097210 */ /* 0x000fe40007f3e0ff */
[----:B0-----:R-:W-:-:S05]  /*1800*/  IADD3 R6, P2, R6, 0x8, RZ ;  /* 0x0000000806067810 */ /* 0x001fca0007f5e0ff */
[----:B------:R-:W-:Y:S01]  /*1810*/  IMAD.X R7, RZ, RZ, R7, P2 ;  /* 0x000000ffff077224 */ /* 0x000fe200010e0607 */
[----:B--2--5:R-:W-:Y:S02]  /*1820*/  ISETP.GE.U32.AND P0, PT, R10, R2, PT ;  /* 0x000000020a00720c */ /* 0x024fe40003f06070 */
        /* <DEDUP_REMOVED lines=15> */
.L_x_4994:
[----:B------:R-:W-:Y:S01]  /*1920*/  BSSY B0, `(.L_x_4996) ;  /* 0x0000021000007945 */ /* 0x000fe20003800000 */
[----:B------:R-:W-:Y:S01]  /*1930*/  MOV R34, R32 ;  /* 0x0000002000227202 */ /* 0x000fe20000000f00 */
[----:B------:R-:W-:Y:S02]  /*1940*/  IMAD.MOV.U32 R35, RZ, RZ, R33 ;  /* 0x000000ffff237224 */ /* 0x000fe400078e0021 */
[----:B------:R-:W-:Y:S02]  /*1950*/  IMAD.U32 R30, RZ, RZ, UR8 ;  /* 0x00000008ff1e7e24 */ /* 0x000fe4000f8e00ff */
[----:B------:R-:W-:Y:S02]  /*1960*/  IMAD.U32 R31, RZ, RZ, UR9 ;  /* 0x00000009ff1f7e24 */ /* 0x000fe4000f8e00ff */
[----:B------:R-:W-:Y:S02]  /*1970*/  IMAD.U32 R29, RZ, RZ, UR8 ;  /* 0x00000008ff1d7e24 */ /* 0x000fe4000f8e00ff */
[----:B------:R-:W-:-:S07]  /*1980*/  IMAD.U32 R9, RZ, RZ, UR9 ;  /* 0x00000009ff097e24 */ /* 0x000fce000f8e00ff */
.L_x_4997:
[--C-:B------:R-:W-:Y:S02]  /*1990*/  SHF.R.U64 R27, R34, 0x1, R35.reuse ;  /* 0x00000001221b7819 */ /* 0x100fe40000001223 */
[----:B------:R-:W-:-:S03]  /*19a0*/  SHF.R.U32.HI R28, RZ, 0x1, R35 ;  /* 0x00000001ff1c7819 */ /* 0x000fc60000011623 */
[C---:B------:R-:W-:Y:S01]  /*19b0*/  IMAD.SHL.U32 R25, R27.reuse, 0x8, RZ ;  /* 0x000000081b197824 */ /* 0x040fe200078e00ff */
[----:B------:R-:W-:-:S04]  /*19c0*/  SHF.L.U64.HI R26, R27, 0x3, R28 ;  /* 0x000000031b1a7819 */ /* 0x000fc8000001021c */
[----:B------:R-:W-:-:S04]  /*19d0*/  IADD3 R6, P0, R30, R25, RZ ;  /* 0x000000191e067210 */ /* 0x000fc80007f1e0ff */
[----:B------:R-:W-:-:S05]  /*19e0*/  IADD3.X R7, R31, R26, RZ, P0, !PT ;  /* 0x0000001a1f077210 */ /* 0x000fca00007fe4ff */
        /* <DEDUP_REMOVED lines=21> */
.L_x_4996:
[----:B------:R-:W-:Y:S02]  /*1b40*/  IADD3 R10, P0, R29, -R20, RZ ;  /* 0x800000141d0a7210 */ /* 0x000fe40007f1e0ff */
[C---:B------:R-:W-:Y:S01]  /*1b50*/  SHF.L.U64.HI R24, R12.reuse, 0x3, R13 ;  /* 0x000000030c187819 */ /* 0x040fe2000001020d */
[----:B------:R-:W-:Y:S01]  /*1b60*/  IMAD.SHL.U32 R12, R12, 0x8, RZ ;  /* 0x000000080c0c7824 */ /* 0x000fe200078e00ff */
[----:B------:R-:W-:Y:S01]  /*1b70*/  IADD3 R20, P1, R20, -UR4, RZ ;  /* 0x8000000414147c10 */ /* 0x000fe2000ff3e0ff */
[----:B------:R-:W-:Y:S01]  /*1b80*/  IMAD.X R9, R9, 0x1, ~R8, P0 ;  /* 0x0000000109097824 */ /* 0x000fe200000e0e08 */
[----:B------:R-:W-:Y:S02]  /*1b90*/  IADD3 R6, P2, R22, UR14, RZ ;  /* 0x0000000e16067c10 */ /* 0x000fe4000ff5e0ff */
[----:B------:R-:W-:Y:S02]  /*1ba0*/  IADD3.X R3, R8, ~UR5, RZ, P1, !PT ;  /* 0x8000000508037c10 */ /* 0x000fe40008ffe4ff */
[----:B------:R-:W-:-:S02]  /*1bb0*/  IADD3 R22, P3, R22, UR12, RZ ;  /* 0x0000000c16167c10 */ /* 0x000fc4000ff7e0ff */
[----:B------:R-:W-:Y:S02]  /*1bc0*/  IADD3 R2, P0, R12, UR10, RZ ;  /* 0x0000000a0c027c10 */ /* 0x000fe4000ff1e0ff */
[C---:B------:R-:W-:Y:S02]  /*1bd0*/  IADD3.X R7, R23.reuse, UR15, RZ, P2, !PT ;  /* 0x0000000f17077c10 */ /* 0x040fe400097fe4ff */
[--C-:B------:R-:W-:Y:S02]  /*1be0*/  SHF.R.S64 R10, R10, 0x3, R9.reuse ;  /* 0x000000030a0a7819 */ /* 0x100fe40000001009 */
[----:B------:R-:W-:Y:S02]  /*1bf0*/  SHF.R.S32.HI R11, RZ, 0x3, R9 ;  /* 0x00000003ff0b7819 */ /* 0x000fe40000011409 */
[--C-:B------:R-:W-:Y:S02]  /*1c00*/  SHF.R.S64 R20, R20, 0x3, R3.reuse ;  /* 0x0000000314147819 */ /* 0x100fe40000001003 */
[----:B------:R-:W-:Y:S01]  /*1c10*/  SHF.R.S32.HI R21, RZ, 0x3, R3 ;  /* 0x00000003ff157819 */ /* 0x000fe20000011403 */
[----:B------:R0:W-:Y:S01]  /*1c20*/  STG.E.64 desc[UR6][R6.64], R10 ;  /* 0x0000000a06007986 */ /* 0x0001e2000c101b06 */
[----:B------:R-:W-:-:S02]  /*1c30*/  IADD3.X R23, R23, UR13, RZ, P3, !PT ;  /* 0x0000000d17177c10 */ /* 0x000fc40009ffe4ff */
        /* <DEDUP_REMOVED lines=10> */
.L_x_4999:
        /* <DEDUP_REMOVED lines=8> */
[----:B------:R-:W-:Y:S02]  /*1d60*/  IADD3 R20, P3, P4, R13, 0x8, R20 ;  /* 0x000000080d147810 */ /* 0x000fe40007c7e014 */
[----:B------:R-:W-:Y:S02]  /*1d70*/  IADD3 R9, P1, R28, R9, RZ ;  /* 0x000000091c097210 */ /* 0x000fe40007f3e0ff */
[----:B0-----:R-:W-:-:S04]  /*1d80*/  IADD3 R6, P2, R6, 0x8, RZ ;  /* 0x0000000806067810 */ /* 0x001fc80007f5e0ff */
[----:B------:R-:W-:Y:S02]  /*1d90*/  IADD3.X R7, RZ, R7, RZ, P2, !PT ;  /* 0x00000007ff077210 */ /* 0x000fe400017fe4ff */
[----:B--2--5:R-:W-:Y:S02]  /*1da0*/  ISETP.GE.U32.AND P0, PT, R10, R2, PT ;  /* 0x000000020a00720c */ /* 0x024fe40003f06070 */
[----:B------:R-:W-:Y:S02]  /*1db0*/  LOP3.LUT R10, RZ, R23, RZ, 0x33, !PT ;  /* 0x00000017ff0a7212 */ /* 0x000fe400078e33ff */
[----:B------:R-:W-:-:S03]  /*1dc0*/  ISETP.GE.AND.EX P0, PT, R11, R3, PT, P0 ;  /* 0x000000030b00720c */ /* 0x000fc60003f06300 */
[----:B------:R-:W-:Y:S01]  /*1dd0*/  IMAD.X R10, R27, 0x1, R10, P1 ;  /* 0x000000011b0a7824 */ /* 0x000fe200008e060a */
[----:B------:R-:W-:Y:S02]  /*1de0*/  SEL R28, R9, R22, !P0 ;  /* 0x00000016091c7207 */ /* 0x000fe40004000000 */
[----:B------:R-:W-:Y:S02]  /*1df0*/  IADD3.X R9, R8, RZ, R21, P3, P4 ;  /* 0x000000ff08097210 */ /* 0x000fe40001fe8415 */
[----:B------:R-:W-:Y:S02]  /*1e00*/  SEL R27, R10, R23, !P0 ;  /* 0x000000170a1b7207 */ /* 0x000fe40004000000 */
[----:B------:R-:W-:Y:S02]  /*1e10*/  ISETP.GT.U32.AND P1, PT, R28, RZ, PT ;  /* 0x000000ff1c00720c */ /* 0x000fe40003f24070 */
[----:B------:R-:W-:Y:S02]  /*1e20*/  SEL R13, R20, R13, !P0 ;  /* 0x0000000d140d7207 */ /* 0x000fe40004000000 */
[----:B------:R-:W-:-:S02]  /*1e30*/  ISETP.GT.AND.EX P1, PT, R27, RZ, PT, P1 ;  /* 0x000000ff1b00720c */ /* 0x000fc40003f24310 */
[----:B------:R-:W-:Y:S02]  /*1e40*/  SEL R8, R9, R8, !P0 ;  /* 0x0000000809087207 */ /* 0x000fe40004000000 */
[----:B------:R-:W-:Y:S02]  /*1e50*/  SEL R25, R6, R25, !P0 ;  /* 0x0000001906197207 */ /* 0x000fe40004000000 */
[----:B------:R-:W-:-:S07]  /*1e60*/  SEL R26, R7, R26, !P0 ;  /* 0x0000001a071a7207 */ /* 0x000fce0004000000 */
[----:B------:R-:W-:Y:S05]  /*1e70*/  @P1 BRA `(.L_x_4999) ;  /* 0xfffffffc00981947 */ /* 0x000fea000383ffff */
[----:B------:R-:W-:Y:S05]  /*1e80*/  BSYNC B0 ;  /* 0x0000000000007941 */ /* 0x000fea0003800000 */
.L_x_4998:
[----:B------:R-:W-:Y:S01]  /*1e90*/  BSSY B0, `(.L_x_5000) ;  /* 0x0000021000007945 */ /* 0x000fe20003800000 */
[----:B------:R-:W-:Y:S02]  /*1ea0*/  IMAD.MOV.U32 R31, RZ, RZ, R32 ;  /* 0x000000ffff1f7224 */ /* 0x000fe400078e0020 */
[----:B------:R-:W-:Y:S02]  /*1eb0*/  IMAD.MOV.U32 R30, RZ, RZ, R33 ;  /* 0x000000ffff1e7224 */ /* 0x000fe400078e0021 */
[----:B------:R-:W-:Y:S02]  /*1ec0*/  IMAD.U32 R27, RZ, RZ, UR8 ;  /* 0x00000008ff1b7e24 */ /* 0x000fe4000f8e00ff */
[----:B------:R-:W-:Y:S02]  /*1ed0*/  IMAD.U32 R29, RZ, RZ, UR9 ;  /* 0x00000009ff1d7e24 */ /* 0x000fe4000f8e00ff */
[----:B------:R-:W-:Y:S02]  /*1ee0*/  IMAD.U32 R25, RZ, RZ, UR8 ;  /* 0x00000008ff197e24 */ /* 0x000fe4000f8e00ff */
[----:B------:R-:W-:-:S07]  /*1ef0*/  IMAD.U32 R9, RZ, RZ, UR9 ;  /* 0x00000009ff097e24 */ /* 0x000fce000f8e00ff */
.L_x_5001:
[--C-:B------:R-:W-:Y:S02]  /*1f00*/  SHF.R.U64 R23, R31, 0x1, R30.reuse ;  /* 0x000000011f177819 */ /* 0x100fe4000000121e */
[----:B------:R-:W-:Y:S02]  /*1f10*/  SHF.R.U32.HI R28, RZ, 0x1, R30 ;  /* 0x00000001ff1c7819 */ /* 0x000fe4000001161e */
[C---:B------:R-:W-:Y:S02]  /*1f20*/  SHF.L.U32 R22, R23.reuse, 0x3, RZ ;  /* 0x0000000317167819 */ /* 0x040fe400000006ff */
[----:B------:R-:W-:Y:S02]  /*1f30*/  SHF.L.U64.HI R26, R23, 0x3, R28 ;  /* 0x00000003171a7819 */ /* 0x000fe4000001021c */
        /* <DEDUP_REMOVED lines=23> */
.L_x_5000:
        /* <DEDUP_REMOVED lines=9> */
[----:B------:R-:W-:Y:S02]  /*2140*/  IADD3.X R21, R24, UR15, RZ, P2, !PT ;  /* 0x0000000f18157c10 */ /* 0x000fe400097fe4ff */
        /* <DEDUP_REMOVED lines=11> */
[----:B------:R-:W-:Y:S01]  /*2200*/  MOV R26, R33 ;  /* 0x00000021001a7202 */ /* 0x000fe20000000f00 */
[----:B------:R-:W-:Y:S02]  /*2210*/  IMAD.U32 R25, RZ, RZ, UR8 ;  /* 0x00000008ff197e24 */ /* 0x000fe4000f8e00ff */
[----:B------:R-:W-:-:S02]  /*2220*/  IMAD.U32 R24, RZ, RZ, UR9 ;  /* 0x00000009ff187e24 */ /* 0x000fc4000f8e00ff */
[----:B------:R-:W-:Y:S02]  /*2230*/  IMAD.U32 R9, RZ, RZ, UR8 ;  /* 0x00000008ff097e24 */ /* 0x000fe4000f8e00ff */
[----:B0-----:R-:W-:-:S07]  /*2240*/  IMAD.U32 R8, RZ, RZ, UR9 ;  /* 0x00000009ff087e24 */ /* 0x001fce000f8e00ff */
.L_x_5003:
        /* <DEDUP_REMOVED lines=27> */
.L_x_5002:
[----:B------:R-:W-:Y:S01]  /*2400*/  BSSY B0, `(.L_x_5004) ;  /* 0x0000021000007945 */ /* 0x000fe20003800000 */
[----:B------:R-:W-:Y:S01]  /*2410*/  IMAD.MOV.U32 R29, RZ, RZ, R32 ;  /* 0x000000ffff1d7224 */ /* 0x000fe200078e0020 */
[----:B------:R-:W-:Y:S01]  /*2420*/  MOV R27, UR9 ;  /* 0x00000009001b7c02 */ /* 0x000fe20008000f00 */
[----:B------:R-:W-:Y:S02]  /*2430*/  IMAD.MOV.U32 R28, RZ, RZ, R33 ;  /* 0x000000ffff1c7224 */ /* 0x000fe400078e0021 */
[----:B------:R-:W-:Y:S02]  /*2440*/  IMAD.U32 R24, RZ, RZ, UR8 ;  /* 0x00000008ff187e24 */ /* 0x000fe4000f8e00ff */
[----:B------:R-:W-:Y:S02]  /*2450*/  IMAD.U32 R26, RZ, RZ, UR9 ;  /* 0x00000009ff1a7e24 */ /* 0x000fe4000f8e00ff */
[----:B------:R-:W-:-:S07]  /*2460*/  IMAD.U32 R25, RZ, RZ, UR8 ;  /* 0x00000008ff197e24 */ /* 0x000fce000f8e00ff */
.L_x_5005:
        /* <DEDUP_REMOVED lines=27> */
.L_x_5004:
[----:B------:R-:W-:Y:S02]  /*2620*/  IADD3 R6, P0, R25, -R9, RZ ;  /* 0x8000000919067210 */ /* 0x000fe40007f1e0ff */
[C---:B------:R-:W-:Y:S01]  /*2630*/  SHF.L.U64.HI R17, R16.reuse, 0x3, R17 ;  /* 0x0000000310117819 */ /* 0x040fe20000010211 */
[----:B------:R-:W-:Y:S01]  /*2640*/  IMAD.SHL.U32 R16, R16, 0x8, RZ ;  /* 0x0000000810107824 */ /* 0x000fe200078e00ff */
[----:B------:R-:W-:Y:S01]  /*2650*/  IADD3 R9, P1, R9, -UR4, RZ ;  /* 0x8000000409097c10 */ /* 0x000fe2000ff3e0ff */
[----:B------:R-:W-:Y:S01]  /*2660*/  IMAD.X R3, R27, 0x1, ~R8, P0 ;  /* 0x000000011b037824 */ /* 0x000fe200000e0e08 */
[C---:B------:R-:W-:Y:S02]  /*2670*/  IADD3 R12, P2, R14.reuse, UR14, RZ ;  /* 0x0000000e0e0c7c10 */ /* 0x040fe4000ff5e0ff */
[----:B------:R-:W-:Y:S02]  /*2680*/  IADD3 R14, P3, R14, UR12, RZ ;  /* 0x0000000c0e0e7c10 */ /* 0x000fe4000ff7e0ff */
[----:B------:R-:W-:-:S02]  /*2690*/  IADD3.X R8, R8, ~UR5, RZ, P1, !PT ;  /* 0x8000000508087c10 */ /* 0x000fc40008ffe4ff */
[----:B------:R-:W-:Y:S02]  /*26a0*/  IADD3 R2, P0, R16, UR10, RZ ;  /* 0x0000000a10027c10 */ /* 0x000fe4000ff1e0ff */
[C---:B------:R-:W-:Y:S02]  /*26b0*/  IADD3.X R13, R15.reuse, UR15, RZ, P2, !PT ;  /* 0x0000000f0f0d7c10 */ /* 0x040fe400097fe4ff */
[--C-:B------:R-:W-:Y:S02]  /*26c0*/  SHF.R.S64 R6, R6, 0x3, R3.reuse ;  /* 0x0000000306067819 */ /* 0x100fe40000001003 */
[----:B------:R-:W-:Y:S02]  /*26d0*/  SHF.R.S32.HI R7, RZ, 0x3, R3 ;  /* 0x00000003ff077819 */ /* 0x000fe40000011403 */
[----:B------:R-:W-:Y:S02]  /*26e0*/  IADD3.X R15, R15, UR13, RZ, P3, !PT ;  /* 0x0000000d0f0f7c10 */ /* 0x000fe40009ffe4ff */
[--C-:B------:R-:W-:Y:S01]  /*26f0*/  SHF.R.S64 R10, R9, 0x3, R8.reuse ;  /* 0x00000003090a7819 */ /* 0x100fe20000001008 */
[----:B------:R0:W-:Y:S01]  /*2700*/  STG.E.64 desc[UR6][R12.64], R6 ;  /* 0x000000060c007986 */ /* 0x0001e2000c101b06 */
[----:B------:R-:W-:-:S02]  /*2710*/  SHF.R.S32.HI R11, RZ, 0x3, R8 ;  /* 0x00000003ff0b7819 */ /* 0x000fc40000011408 */
[----:B------:R-:W-:-:S03]  /*2720*/  IADD3.X R3, R17, UR11, RZ, P0, !PT ;  /* 0x0000000b11037c10 */ /* 0x000fc600087fe4ff */
[----:B------:R0:W-:Y:S04]  /*2730*/  STG.E.64 desc[UR6][R14.64], R10 ;  /* 0x0000000a0e007986 */ /* 0x0001e8000c101b06 */
[----:B------:R-:W5:Y:S01]  /*2740*/  LDG.E.64 R2, desc[UR6][R2.64] ;  /* 0x0000000602027981 */ /* 0x000f62000c1e1b00 */
[----:B------:R-:W-:Y:S01]  /*2750*/  BSSY B0, `(.L_x_5006) ;  /* 0x0000021000007945 */ /* 0x000fe20003800000 */
[----:B------:R-:W-:Y:S01]  /*2760*/  MOV R25, R32 ;  /* 0x0000002000197202 */ /* 0x000fe20000000f00 */
[----:B------:R-:W-:Y:S02]  /*2770*/  IMAD.MOV.U32 R24, RZ, RZ, R33 ;  /* 0x000000ffff187224 */ /* 0x000fe400078e0021 */
[----:B------:R-:W-:Y:S02]  /*2780*/  IMAD.U32 R23, RZ, RZ, UR8 ;  /* 0x00000008ff177e24 */ /* 0x000fe4000f8e00ff */
[----:B------:R-:W-:-:S02]  /*2790*/  IMAD.U32 R22, RZ, RZ, UR9 ;  /* 0x00000009ff167e24 */ /* 0x000fc4000f8e00ff */
[----:B------:R-:W-:Y:S02]  /*27a0*/  IMAD.U32 R9, RZ, RZ, UR8 ;  /* 0x00000008ff097e24 */ /* 0x000fe4000f8e00ff */
[----:B0-----:R-:W-:-:S07]  /*27b0*/  IMAD.U32 R8, RZ, RZ, UR9 ;  /* 0x00000009ff087e24 */ /* 0x001fce000f8e00ff */
.L_x_5007:
[--C-:B------:R-:W-:Y:S02]  /*27c0*/  SHF.R.U64 R21, R25, 0x1, R24.reuse ;  /* 0x0000000119157819 */ /* 0x100fe40000001218 */
[----:B------:R-:W-:-:S03]  /*27d0*/  SHF.R.U32.HI R20, RZ, 0x1, R24 ;  /* 0x00000001ff147819 */ /* 0x000fc60000011618 */
[C---:B------:R-:W-:Y:S01]  /*27e0*/  IMAD.SHL.U32 R14, R21.reuse, 0x8, RZ ;  /* 0x00000008150e7824 */ /* 0x040fe200078e00ff */
[----:B------:R-:W-:-:S04]  /*27f0*/  SHF.L.U64.HI R15, R21, 0x3, R20 ;  /* 0x00000003150f7819 */ /* 0x000fc80000010214 */
[----:B------:R-:W-:-:S04]  /*2800*/  IADD3 R6, P0, R23, R14, RZ ;  /* 0x0000000e17067210 */ /* 0x000fc80007f1e0ff */
[----:B------:R-:W-:-:S05]  /*2810*/  IADD3.X R7, R22, R15, RZ, P0, !PT ;  /* 0x0000000f16077210 */ /* 0x000fca00007fe4ff */
        /* <DEDUP_REMOVED lines=21> */
.L_x_5006:
[----:B------:R-:W-:Y:S01]  /*2970*/  BSSY B0, `(.L_x_5008) ;  /* 0x0000021000007945 */ /* 0x000fe20003800000 */
[----:B------:R-:W-:Y:S01]  /*2980*/  IMAD.MOV.U32 R27, RZ, RZ, R32 ;  /* 0x000000ffff1b7224 */ /* 0x000fe200078e0020 */
[----:B------:R-:W-:Y:S01]  /*2990*/  MOV R23, UR8 ;  /* 0x0000000800177c02 */ /* 0x000fe20008000f00 */
[----:B------:R-:W-:Y:S02]  /*29a0*/  IMAD.MOV.U32 R26, RZ, RZ, R33 ;  /* 0x000000ffff1a7224 */ /* 0x000fe400078e0021 */
[----:B------:R-:W-:Y:S02]  /*29b0*/  IMAD.U32 R22, RZ, RZ, UR8 ;  /* 0x00000008ff167e24 */ /* 0x000fe4000f8e00ff */
[----:B------:R-:W-:Y:S02]  /*29c0*/  IMAD.U32 R24, RZ, RZ, UR9 ;  /* 0x00000009ff187e24 */ /* 0x000fe4000f8e00ff */
[----:B------:R-:W-:-:S07]  /*29d0*/  IMAD.U32 R25, RZ, RZ, UR9 ;  /* 0x00000009ff197e24 */ /* 0x000fce000f8e00ff */
.L_x_5009:
        /* <DEDUP_REMOVED lines=27> */
.L_x_5008:
[C---:B------:R-:W-:Y:S01]  /*2b90*/  IMAD.SHL.U32 R2, R18.reuse, 0x8, RZ ;  /* 0x0000000812027824 */ /* 0x040fe200078e00ff */
[----:B------:R-:W-:Y:S02]  /*2ba0*/  SHF.L.U64.HI R18, R18, 0x3, R19 ;  /* 0x0000000312127819 */ /* 0x000fe40000010213 */
[----:B------:R-:W-:Y:S02]  /*2bb0*/  IADD3 R10, P0, R23, -R9, RZ ;  /* 0x80000009170a7210 */ /* 0x000fe40007f1e0ff */
[----:B------:R-:W-:Y:S02]  /*2bc0*/  IADD3 R6, P2, R2, UR10, RZ ;  /* 0x0000000a02067c10 */ /* 0x000fe4000ff5e0ff */
[----:B------:R-:W-:Y:S02]  /*2bd0*/  IADD3 R12, P1, R9, -UR4, RZ ;  /* 0x80000004090c7c10 */ /* 0x000fe4000ff3e0ff */
[----:B------:R-:W-:Y:S02]  /*2be0*/  IADD3.X R7, R18, UR11, RZ, P2, !PT ;  /* 0x0000000b12077c10 */ /* 0x000fe400097fe4ff */
[----:B------:R-:W-:-:S02]  /*2bf0*/  IADD3.X R9, R25, ~R8, RZ, P0, !PT ;  /* 0x8000000819097210 */ /* 0x000fc400007fe4ff */
[C---:B------:R-:W-:Y:S02]  /*2c00*/  IADD3 R14, P2, R16.reuse, UR14, RZ ;  /* 0x0000000e100e7c10 */ /* 0x040fe4000ff5e0ff */
[----:B------:R-:W-:Y:S02]  /*2c10*/  IADD3 R16, P0, R16, UR12, RZ ;  /* 0x0000000c10107c10 */ /* 0x000fe4000ff1e0ff */
[----:B------:R-:W-:Y:S02]  /*2c20*/  IADD3.X R3, R8, ~UR5, RZ, P1, !PT ;  /* 0x8000000508037c10 */ /* 0x000fe40008ffe4ff */
[--C-:B------:R-:W-:Y:S02]  /*2c30*/  SHF.R.S64 R8, R10, 0x3, R9.reuse ;  /* 0x000000030a087819 */ /* 0x100fe40000001009 */
[----:B------:R-:W-:Y:S02]  /*2c40*/  IADD3.X R15, R17, UR15, RZ, P2, !PT ;  /* 0x0000000f110f7c10 */ /* 0x000fe400097fe4ff */
[----:B------:R-:W-:-:S02]  /*2c50*/  SHF.R.S32.HI R9, RZ, 0x3, R9 ;  /* 0x00000003ff097819 */ /* 0x000fc40000011409 */
[----:B------:R-:W-:Y:S02]  /*2c60*/  IADD3.X R17, R17, UR13, RZ, P0, !PT ;  /* 0x0000000d11117c10 */ /* 0x000fe400087fe4ff */
[--C-:B------:R-:W-:Y:S01]  /*2c70*/  SHF.R.S64 R12, R12, 0x3, R3.reuse ;  /* 0x000000030c0c7819 */ /* 0x100fe20000001003 */
[----:B------:R0:W-:Y:S01]  /*2c80*/  STG.E.64 desc[UR6][R14.64], R8 ;  /* 0x000000080e007986 */ /* 0x0001e2000c101b06 */
[----:B------:R-:W-:-:S05]  /*2c90*/  SHF.R.S32.HI R13, RZ, 0x3, R3 ;  /* 0x00000003ff0d7819 */ /* 0x000fca0000011403 */
[----:B------:R0:W-:Y:S04]  /*2ca0*/  STG.E.64 desc[UR6][R16.64], R12 ;  /* 0x0000000c10007986 */ /* 0x0001e8000c101b06 */
[----:B------:R-:W5:Y:S01]  /*2cb0*/  LDG.E.64 R6, desc[UR6][R6.64] ;  /* 0x0000000606067981 */ /* 0x000f62000c1e1b00 */
[----:B------:R-:W-:Y:S01]  /*2cc0*/  BSSY B0, `(.L_x_5010) ;  /* 0x0000021000007945 */ /* 0x000fe20003800000 */
[----:B------:R-:W-:Y:S02]  /*2cd0*/  IMAD.MOV.U32 R22, RZ, RZ, R32 ;  /* 0x000000ffff167224 */ /* 0x000fe400078e0020 */
[----:B------:R-:W-:Y:S02]  /*2ce0*/  IMAD.MOV.U32 R21, RZ, RZ, R33 ;  /* 0x000000ffff157224 */ /* 0x000fe400078e0021 */
[----:B------:R-:W-:-:S02]  /*2cf0*/  IMAD.U32 R19, RZ, RZ, UR8 ;  /* 0x00000008ff137e24 */ /* 0x000fc4000f8e00ff */
[----:B------:R-:W-:Y:S02]  /*2d00*/  IMAD.U32 R20, RZ, RZ, UR9 ;  /* 0x00000009ff147e24 */ /* 0x000fe4000f8e00ff */
[----:B------:R-:W-:Y:S02]  /*2d10*/  IMAD.U32 R10, RZ, RZ, UR8 ;  /* 0x00000008ff0a7e24 */ /* 0x000fe4000f8e00ff */
[----:B0-----:R-:W-:-:S07]  /*2d20*/  IMAD.U32 R3, RZ, RZ, UR9 ;  /* 0x00000009ff037e24 */ /* 0x001fce000f8e00ff */
.L_x_5011:
[--C-:B------:R-:W-:Y:S02]  /*2d30*/  SHF.R.U64 R16, R22, 0x1, R21.reuse ;  /* 0x0000000116107819 */ /* 0x100fe40000001215 */
[----:B------:R-:W-:Y:S02]  /*2d40*/  SHF.R.U32.HI R17, RZ, 0x1, R21 ;  /* 0x00000001ff117819 */ /* 0x000fe40000011615 */
[C---:B------:R-:W-:Y:S02]  /*2d50*/  SHF.L.U32 R15, R16.reuse, 0x3, RZ ;  /* 0x00000003100f7819 */ /* 0x040fe400000006ff */
[----:B------:R-:W-:Y:S02]  /*2d60*/  SHF.L.U64.HI R14, R16, 0x3, R17 ;  /* 0x00000003100e7819 */ /* 0x000fe40000010211 */
[----:B------:R-:W-:-:S05]  /*2d70*/  IADD3 R8, P0, R19, R15, RZ ;  /* 0x0000000f13087210 */ /* 0x000fca0007f1e0ff */
[----:B------:R-:W-:-:S05]  /*2d80*/  IMAD.X R9, R20, 0x1, R14, P0 ;  /* 0x0000000114097824 */ /* 0x000fca00000e060e */
[----:B------:R-:W2:Y:S01]  /*2d90*/  LDG.E.64 R12, desc[UR6][R8.64] ;  /* 0x00000006080c7981 */ /* 0x000ea2000c1e1b00 */
[----:B------:R-:W-:-:S04]  /*2da0*/  LOP3.LUT R11, RZ, R16, RZ, 0x33, !PT ;  /* 0x00000010ff0b7212 */ /* 0x000fc800078e33ff */
[----:B------:R-:W-:Y:S02]  /*2db0*/  IADD3 R11, P1, R22, R11, RZ ;  /* 0x0000000b160b7210 */ /* 0x000fe40007f3e0ff */
        /* <DEDUP_REMOVED lines=18> */
.L_x_5010:
[----:B------:R-:W-:Y:S01]  /*2ee0*/  BSSY B0, `(.L_x_5012) ;  /* 0x000001d000007945 */ /* 0x000fe20003800000 */
[----:B------:R-:W-:Y:S02]  /*2ef0*/  IMAD.U32 R19, RZ, RZ, UR8 ;  /* 0x00000008ff137e24 */ /* 0x000fe4000f8e00ff */
[----:B------:R-:W-:-:S07]  /*2f00*/  IMAD.U32 R22, RZ, RZ, UR9 ;  /* 0x00000009ff167e24 */ /* 0x000fce000f8e00ff */
.L_x_5013:
        /* <DEDUP_REMOVED lines=9> */
[----:B------:R-:W-:-:S05]  /*2fa0*/  IADD3 R32, P1, R32, R11, RZ ;  /* 0x0000000b20207210 */ /* 0x000fca0007f3e0ff */
[----:B------:R-:W-:Y:S01]  /*2fb0*/  IMAD.X R33, R33, 0x1, R14, P1 ;  /* 0x0000000121217824 */ /* 0x000fe200008e060e */
[----:B------:R-:W-:Y:S02]  /*2fc0*/  IADD3 R11, P1, P3, R19, 0x8, R16 ;  /* 0x00000008130b7810 */ /* 0x000fe40007b3e010 */
[----:B--2---:R-:W-:Y:S02]  /*2fd0*/  ISETP.GE.U32.AND P0, PT, R6, R12, PT ;  /* 0x0000000c0600720c */ /* 0x004fe40003f06070 */
[----:B------:R-:W-:Y:S02]  /*2fe0*/  IADD3 R12, P2, R8, 0x8, RZ ;  /* 0x00000008080c7810 */ /* 0x000fe40007f5e0ff */
[----:B------:R-:W-:Y:S02]  /*2ff0*/  ISETP.GE.AND.EX P0, PT, R7, R13, PT, P0 ;  /* 0x0000000d0700720c */ /* 0x000fe40003f06300 */
[----:B------:R-:W-:Y:S01]  /*3000*/  IADD3.X R8, R22, RZ, R15, P1, P3 ;  /* 0x000000ff16087210 */ /* 0x000fe20000fe640f */
[----:B------:R-:W-:Y:S01]  /*3010*/  IMAD.X R9, RZ, RZ, R9, P2 ;  /* 0x000000ffff097224 */ /* 0x000fe200010e0609 */
        /* <DEDUP_REMOVED lines=10> */
.L_x_5012:
[----:B------:R-:W-:Y:S02]  /*30c0*/  IADD3 R11, P0, R19, -R10, RZ ;  /* 0x8000000a130b7210 */ /* 0x000fe40007f1e0ff */
[----:B------:R-:W-:Y:S02]  /*30d0*/  IADD3 R4, P1, R10, -UR4, RZ ;  /* 0x800000040a047c10 */ /* 0x000fe4000ff3e0ff */
[----:B------:R-:W-:Y:S01]  /*30e0*/  IADD3 R6, P2, R2, UR14, RZ ;  /* 0x0000000e02067c10 */ /* 0x000fe2000ff5e0ff */
[----:B------:R-:W-:Y:S01]  /*30f0*/  IMAD.X R10, R22, 0x1, ~R3, P0 ;  /* 0x00000001160a7824 */ /* 0x000fe200000e0e03 */
[----:B------:R-:W-:Y:S02]  /*3100*/  IADD3.X R5, R3, ~UR5, RZ, P1, !PT ;  /* 0x8000000503057c10 */ /* 0x000fe40008ffe4ff */
[----:B------:R-:W-:Y:S02]  /*3110*/  IADD3 R8, P3, R2, UR12, RZ ;  /* 0x0000000c02087c10 */ /* 0x000fe4000ff7e0ff */
[----:B------:R-:W-:-:S02]  /*3120*/  IADD3.X R7, R18, UR15, RZ, P2, !PT ;  /* 0x0000000f12077c10 */ /* 0x000fc400097fe4ff */
[--C-:B------:R-:W-:Y:S02]  /*3130*/  SHF.R.S64 R2, R11, 0x3, R10.reuse ;  /* 0x000000030b027819 */ /* 0x100fe4000000100a */
[----:B------:R-:W-:Y:S02]  /*3140*/  SHF.R.S32.HI R3, RZ, 0x3, R10 ;  /* 0x00000003ff037819 */ /* 0x000fe4000001140a */
[--C-:B------:R-:W-:Y:S02]  /*3150*/  SHF.R.S64 R4, R4, 0x3, R5.reuse ;  /* 0x0000000304047819 */ /* 0x100fe40000001005 */
[----:B------:R-:W-:Y:S01]  /*3160*/  IADD3.X R9, R18, UR13, RZ, P3, !PT ;  /* 0x0000000d12097c10 */ /* 0x000fe20009ffe4ff */
[----:B------:R1:W-:Y:S01]  /*3170*/  STG.E.64 desc[UR6][R6.64], R2 ;  /* 0x0000000206007986 */ /* 0x0003e2000c101b06 */
[----:B------:R-:W-:-:S05]  /*3180*/  SHF.R.S32.HI R5, RZ, 0x3, R5 ;  /* 0x00000003ff057819 */ /* 0x000fca0000011405 */
[----:B------:R1:W-:Y:S01]  /*3190*/  STG.E.64 desc[UR6][R8.64], R4 ;  /* 0x0000000408007986 */ /* 0x0003e2000c101b06 */
[----:B------:R-:W-:Y:S05]  /*31a0*/  BRA `(.L_x_4981) ;  /* 0x000000dc00fc7947 */ /* 0x000fea0003800000 */
.L_x_4979:
        /* <DEDUP_REMOVED lines=8> */
[----:B------:R-:W-:Y:S01]  /*3230*/  IMAD.MOV.U32 R2, RZ, RZ, -0x1 ;  /* 0xffffffffff027424 */ /* 0x000fe200078e00ff */
[----:B------:R-:W0:Y:S01]  /*3240*/  LDC.64 R6, c[0x0][0x240] ;  /* 0x00009000ff067b82 */ /* 0x000e220000000a00 */
[----:B------:R-:W-:Y:S01]  /*3250*/  IMAD.MOV.U32 R3, RZ, RZ, -0x1 ;  /* 0xffffffffff037424 */ /* 0x000fe200078e00ff */
[----:B------:R-:W-:Y:S01]  /*3260*/  UMOV UR4, URZ ;  /* 0x0000003f00047c82 */ /* 0x000fe20008000000 */
[----:B------:R-:W-:Y:S01]  /*3270*/  UMOV UR5, URZ ;  /* 0x0000003f00057c82 */ /* 0x000fe20008000000 */
[----:B------:R-:W-:Y:S01]  /*3280*/  CS2R R40, SRZ ;  /* 0x0000000000287805 */ /* 0x000fe2000001ff00 */
[----:B------:R-:W-:-:S03]  /*3290*/  IMAD.WIDE.U32 R2, R8, 0x1, R2 ;  /* 0x0000000108027825 */ /* 0x000fc600078e0002 */
[----:B------:R-:W-:Y:S01]  /*32a0*/  ISETP.GE.U32.AND P0, PT, R2, 0x3, PT ;  /* 0x000000030200780c */ /* 0x000fe20003f06070 */
[----:B------:R-:W-:Y:S01]  /*32b0*/  IMAD.IADD R2, R3, 0x1, R9 ;  /* 0x0000000103027824 */ /* 0x000fe200078e0209 */
[----:B------:R-:W-:-:S04]  /*32c0*/  LOP3.LUT R3, R8, 0x3, RZ, 0xc0, !PT ;  /* 0x0000000308037812 */ /* 0x000fc800078ec0ff */
[----:B------:R-:W-:-:S13]  /*32d0*/  ISETP.GE.U32.AND.EX P0, PT, R2, RZ, PT, P0 ;  /* 0x000000ff0200720c */ /* 0x000fda0003f06100 */
[----:B------:R-:W-:Y:S05]  /*32e0*/  @!P0 BRA `(.L_x_5015) ;  /* 0x00000010008c8947 */ /* 0x000fea0003800000 */
[----:B------:R-:W-:Y:S01]  /*32f0*/  IADD3 R2, P2, -R3, R8, RZ ;  /* 0x0000000803027210 */ /* 0x000fe20007f5e1ff */
[----:B------:R-:W-:Y:S01]  /*3300*/  ULDC.64 UR4, c[0x0][0x230] ;  /* 0x00008c0000047ab9 */ /* 0x000fe20000000a00 */
[----:B0-----:R-:W-:Y:S01]  /*3310*/  IMAD.SHL.U32 R43, R7, 0x8, RZ ;  /* 0x00000008072b7824 */ /* 0x001fe200078e00ff */
[----:B------:R-:W-:Y:S01]  /*3320*/  ULDC.64 UR12, c[0x0][0x238] ;  /* 0x00008e00000c7ab9 */ /* 0x000fe20000000a00 */
[----:B------:R-:W-:Y:S01]  /*3330*/  ISETP.GT.U32.AND P0, PT, R2, RZ, PT ;  /* 0x000000ff0200720c */ /* 0x000fe20003f04070 */
[----:B------:R-:W-:Y:S01]  /*3340*/  IMAD R29, R25, UR4, RZ ;  /* 0x00000004191d7c24 */ /* 0x000fe2000f8e02ff */
[----:B------:R-:W-:Y:S01]  /*3350*/  IADD3.X R3, R9, -0x1, RZ, P2, !PT ;  /* 0xffffffff09037810 */ /* 0x000fe200017fe4ff */
[----:B------:R-:W-:-:S03]  /*3360*/  IMAD.WIDE.U32 R10, R24, UR4, RZ ;  /* 0x00000004180a7c25 */ /* 0x000fc6000f8e00ff */
[----:B------:R-:W-:Y:S01]  /*3370*/  ISETP.GT.AND.EX P0, PT, R3, RZ, PT, P0 ;  /* 0x000000ff0300720c */ /* 0x000fe20003f04300 */
[----:B------:R-:W-:Y:S01]  /*3380*/  IMAD R29, R24, UR5, R29 ;  /* 0x00000005181d7c24 */ /* 0x000fe2000f8e021d */
[----:B------:R-:W-:Y:S02]  /*3390*/  ULDC.64 UR4, c[0x0][0x228] ;  /* 0x00008a0000047ab9 */ /* 0x000fe40000000a00 */
[----:B------:R-:W-:Y:S01]  /*33a0*/  LEA R32, P2, R10, UR4, 0x3 ;  /* 0x000000040a207c11 */ /* 0x000fe2000f8418ff */
[----:B------:R-:W-:Y:S01]  /*33b0*/  UMOV UR4, URZ ;  /* 0x0000003f00047c82 */ /* 0x000fe20008000000 */
[----:B------:R-:W-:Y:S01]  /*33c0*/  IADD3 R31, R11, R29, RZ ;  /* 0x0000001d0b1f7210 */ /* 0x000fe20007ffe0ff */
[----:B------:R-:W-:-:S03]  /*33d0*/  IMAD.WIDE.U32 R28, R6, 0x8, RZ ;  /* 0x00000008061c7825 */ /* 0x000fc600078e00ff */
[----:B------:R-:W-:Y:S01]  /*33e0*/  LEA.HI.X R31, R10, UR5, R31, 0x3, P2 ;  /* 0x000000050a1f7c11 */ /* 0x000fe200090f1c1f */
[----:B------:R-:W-:Y:S01]  /*33f0*/  UMOV UR5, URZ ;  /* 0x0000003f00057c82 */ /* 0x000fe20008000000 */
[----:B------:R-:W-:Y:S01]  /*3400*/  IMAD.IADD R43, R29, 0x1, R43 ;  /* 0x000000011d2b7824 */ /* 0x000fe200078e022b */
[----:B------:R-:W-:Y:S06]  /*3410*/  @!P0 BRA `(.L_x_5016) ;  /* 0x0000000c00908947 */ /* 0x000fec0003800000 */
[----:B------:R-:W-:Y:S02]  /*3420*/  ISETP.GT.U32.AND P2, PT, R2, 0xc, PT ;  /* 0x0000000c0200780c */ /* 0x000fe40003f44070 */
[----:B------:R-:W-:Y:S02]  /*3430*/  PLOP3.LUT P0, PT, PT, PT, PT, 0x80, 0x0 ;  /* 0x000000000000781c */ /* 0x000fe40003f0f070 */
[----:B------:R-:W-:-:S13]  /*3440*/  ISETP.GT.AND.EX P2, PT, R3, RZ, PT, P2 ;  /* 0x000000ff0300720c */ /* 0x000fda0003f44320 */
[----:B------:R-:W-:Y:S05]  /*3450*/  @!P2 BRA `(.L_x_5017) ;  /* 0x000000080038a947 */ /* 0x000fea0003800000 */
[----:B------:R-:W-:Y:S01]  /*3460*/  PLOP3.LUT P0, PT, PT, PT, PT, 0x8, 0x0 ;  /* 0x000000000000781c */ /* 0x000fe20003f0e170 */
[----:B------:R-:W-:-:S12]  /*3470*/  ULDC.64 UR10, c[0x0][0x238] ;  /* 0x00008e00000a7ab9 */ /* 0x000fd80000000a00 */
.L_x_5018:
[----:B------:R-:W-:Y:S01]  /*3480*/  ULEA UR8, UP0, UR4, UR10, 0x3 ;  /* 0x0000000a04087291 */ /* 0x000fe2000f80183f */
[----:B------:R-:W-:Y:S01]  /*3490*/  IMAD.MOV.U32 R30, RZ, RZ, R32 ;  /* 0x000000ffff1e7224 */ /* 0x000fe200078e0020 */
[----:B------:R-:W-:Y:S02]  /*34a0*/  IADD3 R10, P2, R32, R28, RZ ;  /* 0x0000001c200a7210 */ /* 0x000fe40007f5e0ff */
[----:B------:R-:W-:Y:S02]  /*34b0*/  ULEA.HI.X UR9, UR4, UR11, UR5, 0x3, UP0 ;  /* 0x0000000b04097291 */ /* 0x000fe400080f1c05 */
[----:B------:R-:W-:Y:S01]  /*34c0*/  IMAD.U32 R34, RZ, RZ, UR8 ;  /* 0x00000008ff227e24 */ /* 0x000fe2000f8e00ff */
[----:B------:R-:W2:Y:S03]  /*34d0*/  LDG.E.64 R36, desc[UR6][R30.64] ;  /* 0x000000061e247981 */ /* 0x000ea6000c1e1b00 */
[----:B------:R-:W-:-:S05]  /*34e0*/  IMAD.U32 R35, RZ, RZ, UR9 ;  /* 0x00000009ff237e24 */ /* 0x000fca000f8e00ff */
        /* <DEDUP_REMOVED lines=9> */
[----:B------:R-:W-:Y:S01]  /*3580*/  IMAD.X R33, R11, 0x1, R43, P2 ;  /* 0x000000010b217824 */ /* 0x000fe200010e062b */
[----:B------:R-:W-:Y:S01]  /*3590*/  IADD3 R41, R41, R37, RZ ;  /* 0x0000002529297210 */ /* 0x000fe20007ffe0ff */
[C---:B------:R-:W-:Y:S01]  /*35a0*/  IMAD R39, R38.reuse, R31, R39 ;  /* 0x0000001f26277224 */ /* 0x040fe200078e0227 */
[----:B------:R-:W2:Y:S01]  /*35b0*/  LDG.E.64 R36, desc[UR6][R34.64+0x10] ;  /* 0x0000100622247981 */ /* 0x000ea2000c1e1b00 */
[----:B------:R-:W-:-:S03]  /*35c0*/  IMAD.WIDE.U32 R30, R38, R30, R40 ;  /* 0x0000001e261e7225 */ /* 0x000fc600078e0028 */
[----:B------:R-:W2:Y:S01]  /*35d0*/  LDG.E.64 R10, desc[UR6][R32.64] ;  /* 0x00000006200a7981 */ /* 0x000ea2000c1e1b00 */
[----:B------:R-:W-:Y:S01]  /*35e0*/  IADD3 R38, P2, R32, R28, RZ ;  /* 0x0000001c20267210 */ /* 0x000fe20007f5e0ff */
[----:B------:R-:W-:Y:S02]  /*35f0*/  IMAD.IADD R31, R31, 0x1, R39 ;  /* 0x000000011f1f7824 */ /* 0x000fe400078e0227 */
[----:B------:R-:W3:Y:S02]  /*3600*/  LDG.E.64 R40, desc[UR6][R34.64+0x18] ;  /* 0x0000180622287981 */ /* 0x000ee4000c1e1b00 */
[----:B------:R-:W-:-:S05]  /*3610*/  IMAD.X R39, R33, 0x1, R43, P2 ;  /* 0x0000000121277824 */ /* 0x000fca00010e062b */
[----:B------:R-:W3:Y:S01]  /*3620*/  LDG.E.64 R44, desc[UR6][R38.64] ;  /* 0x00000006262c7981 */ /* 0x000ee2000c1e1b00 */
        /* <DEDUP_REMOVED lines=8> */
[C---:B------:R-:W-:Y:S01]  /*36b0*/  IMAD R41, R44.reuse, R41, R33 ;  /* 0x000000292c297224 */ /* 0x040fe200078e0221 */
[----:B------:R0:W2:Y:S01]  /*36c0*/  LDG.E.64 R36, desc[UR6][R30.64] ;  /* 0x000000061e247981 */ /* 0x0000a2000c1e1b00 */
[----:B------:R-:W-:Y:S01]  /*36d0*/  IMAD.WIDE.U32 R10, R44, R40, R10 ;  /* 0x000000282c0a7225 */ /* 0x000fe200078e000a */
[----:B------:R-:W-:Y:S02]  /*36e0*/  IADD3.X R39, R31, R43, RZ, P2, !PT ;  /* 0x0000002b1f277210 */ /* 0x000fe400017fe4ff */
        /* <DEDUP_REMOVED lines=32> */
[----:B------:R-:W2:Y:S02]  /*38f0*/  LDG.E.64 R32, desc[UR6][R34.64+0x40] ;  /* 0x0000400622207981 */ /* 0x000ea4000c1e1b00 */
[----:B------:R-:W-:Y:S02]  /*3900*/  IADD3 R11, R11, R41, RZ ;  /* 0x000000290b0b7210 */ /* 0x000fe40007ffe0ff */
        /* <DEDUP_REMOVED lines=18> */
[----:B0-----:R-:W-:-:S04]  /*3a30*/  IADD3 R30, P2, R38, R28, RZ ;  /* 0x0000001c261e7210 */ /* 0x001fc80007f5e0ff */
[----:B------:R-:W-:Y:S02]  /*3a40*/  IADD3.X R31, R39, R43, RZ, P2, !PT ;  /* 0x0000002b271f7210 */ /* 0x000fe400017fe4ff */
        /* <DEDUP_REMOVED lines=8> */
[----:B------:R0:W2:Y:S04]  /*3ad0*/  LDG.E.64 R36, desc[UR6][R30.64] ;  /* 0x000000061e247981 */ /* 0x0000a8000c1e1b00 */
[----:B------:R-:W2:Y:S01]  /*3ae0*/  LDG.E.64 R32, desc[UR6][R34.64+0x60] ;  /* 0x0000600622207981 */ /* 0x000ea2000c1e1b00 */
[----:B------:R-:W-:-:S03]  /*3af0*/  IMAD.WIDE.U32 R10, R44, R40, R10 ;  /* 0x000000282c0a7225 */ /* 0x000fc600078e000a */
[----:B------:R-:W3:Y:S01]  /*3b00*/  LDG.E.64 R44, desc[UR6][R38.64] ;  /* 0x00000006262c7981 */ /* 0x000ee2000c1e1b00 */
[----:B------:R-:W-:-:S03]  /*3b10*/  IMAD.IADD R11, R11, 0x1, R41 ;  /* 0x000000010b0b7824 */ /* 0x000fc600078e0229 */
[----:B------:R-:W3:Y:S01]  /*3b20*/  LDG.E.64 R40, desc[UR6][R34.64+0x68] ;  /* 0x0000680622287981 */ /* 0x000ee2000c1e1b00 */
[----:B0-----:R-:W-:-:S05]  /*3b30*/  IADD3 R30, P2, R38, R28, RZ ;  /* 0x0000001c261e7210 */ /* 0x001fca0007f5e0ff */
[----:B------:R-:W-:-:S05]  /*3b40*/  IMAD.X R31, R39, 0x1, R43, P2 ;  /* 0x00000001271f7824 */ /* 0x000fca00010e062b */
[----:B------:R-:W4:Y:S01]  /*3b50*/  LDG.E.64 R38, desc[UR6][R30.64] ;  /* 0x000000061e267981 */ /* 0x000f22000c1e1b00 */
[-C--:B--2---:R-:W-:Y:S02]  /*3b60*/  IMAD R37, R37, R32.reuse, RZ ;  /* 0x0000002025257224 */ /* 0x084fe400078e02ff */
[----:B------:R-:W-:-:S04]  /*3b70*/  IMAD.WIDE.U32 R10, R36, R32, R10 ;  /* 0x00000020240a7225 */ /* 0x000fc800078e000a */
[----:B------:R-:W-:Y:S02]  /*3b80*/  IMAD R37, R36, R33, R37 ;  /* 0x0000002124257224 */ /* 0x000fe400078e0225 */
[----:B------:R-:W4:Y:S02]  /*3b90*/  LDG.E.64 R32, desc[UR6][R34.64+0x70] ;  /* 0x0000700622207981 */ /* 0x000f24000c1e1b00 */
[----:B------:R-:W-:Y:S02]  /*3ba0*/  IMAD.IADD R11, R11, 0x1, R37 ;  /* 0x000000010b0b7824 */ /* 0x000fe400078e0225 */
[----:B---3--:R-:W-:-:S04]  /*3bb0*/  IMAD R37, R45, R40, RZ ;  /* 0x000000282d257224 */ /* 0x008fc800078e02ff */
[C---:B------:R-:W-:Y:S02]  /*3bc0*/  IMAD R37, R44.reuse, R41, R37 ;  /* 0x000000292c257224 */ /* 0x040fe400078e0225 */
[----:B------:R-:W-:Y:S01]  /*3bd0*/  IMAD.WIDE.U32 R40, R44, R40, R10 ;  /* 0x000000282c287225 */ /* 0x000fe200078e000a */
[----:B------:R-:W-:Y:S01]  /*3be0*/  IADD3 R10, P2, R30, R28, RZ ;  /* 0x0000001c1e0a7210 */ /* 0x000fe20007f5e0ff */
[----:B------:R-:W2:Y:S04]  /*3bf0*/  LDG.E.64 R44, desc[UR6][R34.64+0x78] ;  /* 0x00007806222c7981 */ /* 0x000ea8000c1e1b00 */
[----:B------:R-:W-:-:S05]  /*3c00*/  IMAD.X R11, R31, 0x1, R43, P2 ;  /* 0x000000011f0b7824 */ /* 0x000fca00010e062b */
[----:B------:R-:W2:Y:S01]  /*3c10*/  LDG.E.64 R30, desc[UR6][R10.64] ;  /* 0x000000060a1e7981 */ /* 0x000ea2000c1e1b00 */
[----:B------:R-:W-:Y:S01]  /*3c20*/  IADD3 R2, P2, R2, -0x10, RZ ;  /* 0xfffffff002027810 */ /* 0x000fe20007f5e0ff */
[----:B------:R-:W-:-:S03]  /*3c30*/  IMAD.IADD R41, R41, 0x1, R37 ;  /* 0x0000000129297824 */ /* 0x000fc600078e0225 */
[----:B------:R-:W-:Y:S02]  /*3c40*/  IADD3.X R3, R3, -0x1, RZ, P2, !PT ;  /* 0xffffffff03037810 */ /* 0x000fe400017fe4ff */
[----:B------:R-:W-:-:S04]  /*3c50*/  ISETP.GT.U32.AND P2, PT, R2, 0xc, PT ;  /* 0x0000000c0200780c */ /* 0x000fc80003f44070 */
[----:B------:R-:W-:Y:S01]  /*3c60*/  ISETP.GT.AND.EX P2, PT, R3, RZ, PT, P2 ;  /* 0x000000ff0300720c */ /* 0x000fe20003f44320 */
[----:B------:R-:W-:-:S04]  /*3c70*/  UIADD3 UR4, UP0, UR4, 0x10, URZ ;  /* 0x0000001004047890 */ /* 0x000fc8000ff1e03f */
[----:B------:R-:W-:Y:S01]  /*3c80*/  UIADD3.X UR5, URZ, UR5, URZ, UP0, !UPT ;  /* 0x000000053f057290 */ /* 0x000fe200087fe43f */
[----:B----4-:R-:W-:-:S04]  /*3c90*/  IMAD R37, R39, R32, RZ ;  /* 0x0000002027257224 */ /* 0x010fc800078e02ff */
[C---:B------:R-:W-:Y:S02]  /*3ca0*/  IMAD R37, R38.reuse, R33, R37 ;  /* 0x0000002126257224 */ /* 0x040fe400078e0225 */
[----:B------:R-:W-:-:S05]  /*3cb0*/  IMAD.WIDE.U32 R32, R38, R32, R40 ;  /* 0x0000002026207225 */ /* 0x000fca00078e0028 */
[----:B------:R-:W-:Y:S01]  /*3cc0*/  IADD3 R33, R33, R37, RZ ;  /* 0x0000002521217210 */ /* 0x000fe20007ffe0ff */
[-C--:B--2---:R-:W-:Y:S02]  /*3cd0*/  IMAD R31, R31, R44.reuse, RZ ;  /* 0x0000002c1f1f7224 */ /* 0x084fe400078e02ff */
[----:B------:R-:W-:Y:S01]  /*3ce0*/  IMAD.WIDE.U32 R40, R30, R44, R32 ;  /* 0x0000002c1e287225 */ /* 0x000fe200078e0020 */
[----:B------:R-:W-:-:S03]  /*3cf0*/  IADD3 R32, P3, R10, R28, RZ ;  /* 0x0000001c0a207210 */ /* 0x000fc60007f7e0ff */
[----:B------:R-:W-:-:S04]  /*3d00*/  IMAD R31, R30, R45, R31 ;  /* 0x0000002d1e1f7224 */ /* 0x000fc800078e021f */
[----:B------:R-:W-:Y:S02]  /*3d10*/  IMAD.IADD R41, R41, 0x1, R31 ;  /* 0x0000000129297824 */ /* 0x000fe400078e021f */
[----:B------:R-:W-:Y:S01]  /*3d20*/  IMAD.X R31, R11, 0x1, R43, P3 ;  /* 0x000000010b1f7824 */ /* 0x000fe200018e062b */
[----:B------:R-:W-:Y:S06]  /*3d30*/  @P2 BRA `(.L_x_5018) ;  /* 0xfffffff400d02947 */ /* 0x000fec000383ffff */
.L_x_5017:
[----:B------:R-:W-:-:S04]  /*3d40*/  ISETP.GT.U32.AND P2, PT, R2, 0x4, PT ;  /* 0x000000040200780c */ /* 0x000fc80003f44070 */
[----:B------:R-:W-:-:S13]  /*3d50*/  ISETP.GT.AND.EX P2, PT, R3, RZ, PT, P2 ;  /* 0x000000ff0300720c */ /* 0x000fda0003f44320 */
[----:B------:R-:W-:Y:S05]  /*3d60*/  @!P2 BRA `(.L_x_5019) ;  /* 0x000000040030a947 */ /* 0x000fea0003800000 */
[----:B------:R-:W-:Y:S01]  /*3d70*/  ULDC.64 UR8, c[0x0][0x238] ;  /* 0x00008e0000087ab9 */ /* 0x000fe20000000a00 */
[----:B------:R-:W-:Y:S01]  /*3d80*/  IMAD.MOV.U32 R44, RZ, RZ, R32 ;  /* 0x000000ffff2c7224 */ /* 0x000fe200078e0020 */
[----:B------:R-:W-:Y:S01]  /*3d90*/  ULEA UR8, UP0, UR4, UR8, 0x3 ;  /* 0x0000000804087291 */ /* 0x000fe2000f80183f */
[----:B------:R-:W-:Y:S01]  /*3da0*/  IMAD.MOV.U32 R45, RZ, RZ, R31 ;  /* 0x000000ffff2d7224 */ /* 0x000fe200078e001f */
[----:B------:R-:W-:Y:S02]  /*3db0*/  IADD3 R30, P0, R32, R28, RZ ;  /* 0x0000001c201e7210 */ /* 0x000fe40007f1e0ff */
[----:B------:R-:W-:Y:S02]  /*3dc0*/  ULEA.HI.X UR9, UR4, UR9, UR5, 0x3, UP0 ;  /* 0x0000000904097291 */ /* 0x000fe400080f1c05 */
[----:B------:R-:W-:Y:S01]  /*3dd0*/  IMAD.U32 R10, RZ, RZ, UR8 ;  /* 0x00000008ff0a7e24 */ /* 0x000fe2000f8e00ff */
[----:B------:R-:W2:Y:S03]  /*3de0*/  LDG.E.64 R34, desc[UR6][R44.64] ;  /* 0x000000062c227981 */ /* 0x000ea6000c1e1b00 */
[----:B------:R-:W-:Y:S01]  /*3df0*/  IMAD.U32 R11, RZ, RZ, UR9 ;  /* 0x00000009ff0b7e24 */ /* 0x000fe2000f8e00ff */
[----:B------:R-:W-:-:S04]  /*3e00*/  IADD3.X R31, R31, R43, RZ, P0, !PT ;  /* 0x0000002b1f1f7210 */ /* 0x000fc800007fe4ff */
[----:B------:R-:W2:Y:S04]  /*3e10*/  LDG.E.64 R32, desc[UR6][R10.64] ;  /* 0x000000060a207981 */ /* 0x000ea8000c1e1b00 */
        /* <DEDUP_REMOVED lines=8> */
[----:B------:R-:W-:Y:S01]  /*3ea0*/  IMAD.X R33, R31, 0x1, R43, P0 ;  /* 0x000000011f217824 */ /* 0x000fe200000e062b */
[----:B------:R-:W2:Y:S01]  /*3eb0*/  LDG.E.64 R34, desc[UR6][R10.64+0x10] ;  /* 0x000010060a227981 */ /* 0x000ea2000c1e1b00 */
[C---:B------:R-:W-:Y:S02]  /*3ec0*/  IMAD R39, R38.reuse, R37, R39 ;  /* 0x0000002526277224 */ /* 0x040fe400078e0227 */
[----:B------:R-:W-:Y:S01]  /*3ed0*/  IMAD.WIDE.U32 R36, R38, R36, R40 ;  /* 0x0000002426247225 */ /* 0x000fe200078e0028 */
[----:B------:R0:W2:Y:S01]  /*3ee0*/  LDG.E.64 R30, desc[UR6][R32.64] ;  /* 0x00000006201e7981 */ /* 0x0000a2000c1e1b00 */
[----:B------:R-:W-:-:S02]  /*3ef0*/  IADD3 R38, P0, R32, R28, RZ ;  /* 0x0000001c20267210 */ /* 0x000fc40007f1e0ff */
[----:B------:R-:W-:Y:S01]  /*3f00*/  IMAD.IADD R37, R37, 0x1, R39 ;  /* 0x0000000125257824 */ /* 0x000fe200078e0227 */
[----:B------:R-:W3:Y:S02]  /*3f10*/  LDG.E.64 R40, desc[UR6][R10.64+0x18] ;  /* 0x000018060a287981 */ /* 0x000ee4000c1e1b00 */
[----:B------:R-:W-:-:S05]  /*3f20*/  IMAD.X R39, R33, 0x1, R43, P0 ;  /* 0x0000000121277824 */ /* 0x000fca00000e062b */
[----:B------:R1:W3:Y:S01]  /*3f30*/  LDG.E.64 R44, desc[UR6][R38.64] ;  /* 0x00000006262c7981 */ /* 0x0002e2000c1e1b00 */
[----:B0-----:R-:W-:-:S05]  /*3f40*/  IADD3 R32, P0, R38, R28, RZ ;  /* 0x0000001c26207210 */ /* 0x001fca0007f1e0ff */
[----:B------:R-:W-:Y:S01]  /*3f50*/  IMAD.X R33, R39, 0x1, R43, P0 ;  /* 0x0000000127217824 */ /* 0x000fe200000e062b */
[----:B-1----:R-:W-:-:S05]  /*3f60*/  IADD3 R38, P0, R32, R28, RZ ;  /* 0x0000001c20267210 */ /* 0x002fca0007f1e0ff */
[----:B------:R-:W-:Y:S02]  /*3f70*/  IMAD.X R39, R33, 0x1, R43, P0 ;  /* 0x0000000121277824 */ /* 0x000fe400000e062b */
[----:B--2---:R-:W-:-:S04]  /*3f80*/  IMAD R31, R31, R34, RZ ;  /* 0x000000221f1f7224 */ /* 0x004fc800078e02ff */
[C---:B------:R-:W-:Y:S02]  /*3f90*/  IMAD R35, R30.reuse, R35, R31 ;  /* 0x000000231e237224 */ /* 0x040fe400078e021f */
[----:B------:R-:W-:Y:S02]  /*3fa0*/  IMAD.WIDE.U32 R30, R30, R34, R36 ;  /* 0x000000221e1e7225 */ /* 0x000fe400078e0024 */
[----:B------:R0:W2:Y:S02]  /*3fb0*/  LDG.E.64 R36, desc[UR6][R32.64] ;  /* 0x0000000620247981 */ /* 0x0000a4000c1e1b00 */
[----:B------:R-:W-:Y:S02]  /*3fc0*/  IMAD.IADD R31, R31, 0x1, R35 ;  /* 0x000000011f1f7824 */ /* 0x000fe400078e0223 */
[----:B---3--:R-:W-:-:S04]  /*3fd0*/  IMAD R35, R45, R40, RZ ;  /* 0x000000282d237224 */ /* 0x008fc800078e02ff */
[C---:B------:R-:W-:Y:S02]  /*3fe0*/  IMAD R41, R44.reuse, R41, R35 ;  /* 0x000000292c297224 */ /* 0x040fe400078e0223 */
[----:B------:R-:W2:Y:S01]  /*3ff0*/  LDG.E.64 R34, desc[UR6][R10.64+0x20] ;  /* 0x000020060a227981 */ /* 0x000ea2000c1e1b00 */
[----:B------:R-:W-:-:S03]  /*4000*/  IMAD.WIDE.U32 R30, R44, R40, R30 ;  /* 0x000000282c1e7225 */ /* 0x000fc600078e001e */
[----:B------:R-:W3:Y:S02]  /*4010*/  LDG.E.64 R44, desc[UR6][R38.64] ;  /* 0x00000006262c7981 */ /* 0x000ee4000c1e1b00 */
[----:B------:R-:W-:Y:S02]  /*4020*/  IADD3 R31, R31, R41, RZ ;  /* 0x000000291f1f7210 */ /* 0x000fe40007ffe0ff */
        /* <DEDUP_REMOVED lines=16> */
[----:B------:R-:W-:Y:S01]  /*4130*/  IMAD.IADD R41, R41, 0x1, R37 ;  /* 0x0000000129297824 */ /* 0x000fe200078e0225 */
[----:B------:R-:W-:Y:S01]  /*4140*/  IADD3 R2, P3, R2, -0x8, RZ ;  /* 0xfffffff802027810 */ /* 0x000fe20007f7e0ff */
[----:B------:R-:W-:Y:S01]  /*4150*/  UIADD3 UR4, UP0, UR4, 0x8, URZ ;  /* 0x0000000804047890 */ /* 0x000fe2000ff1e03f */
[----:B------:R-:W-:Y:S02]  /*4160*/  PLOP3.LUT P0, PT, PT, PT, PT, 0x8, 0x0 ;  /* 0x000000000000781c */ /* 0x000fe40003f0e170 */
[----:B------:R-:W-:Y:S01]  /*4170*/  IADD3.X R3, R3, -0x1, RZ, P3, !PT ;  /* 0xffffffff03037810 */ /* 0x000fe20001ffe4ff */
[----:B------:R-:W-:Y:S01]  /*4180*/  UIADD3.X UR5, URZ, UR5, URZ, UP0, !UPT ;  /* 0x000000053f057290 */ /* 0x000fe200087fe43f */
[----:B----4-:R-:W-:-:S04]  /*4190*/  IMAD R37, R39, R34, RZ ;  /* 0x0000002227257224 */ /* 0x010fc800078e02ff */
[C---:B------:R-:W-:Y:S02]  /*41a0*/  IMAD R37, R38.reuse, R35, R37 ;  /* 0x0000002326257224 */ /* 0x040fe400078e0225 */
[----:B------:R-:W-:-:S04]  /*41b0*/  IMAD.WIDE.U32 R34, R38, R34, R40 ;  /* 0x0000002226227225 */ /* 0x000fc800078e0028 */
[----:B------:R-:W-:Y:S02]  /*41c0*/  IMAD.IADD R35, R35, 0x1, R37 ;  /* 0x0000000123237824 */ /* 0x000fe400078e0225 */
[-C--:B--2---:R-:W-:Y:S02]  /*41d0*/  IMAD R39, R33, R44.reuse, RZ ;  /* 0x0000002c21277224 */ /* 0x084fe400078e02ff */
[----:B------:R-:W-:-:S04]  /*41e0*/  IMAD.WIDE.U32 R40, R32, R44, R34 ;  /* 0x0000002c20287225 */ /* 0x000fc800078e0022 */
[----:B------:R-:W-:Y:S01]  /*41f0*/  IMAD R39, R32, R45, R39 ;  /* 0x0000002d20277224 */ /* 0x000fe200078e0227 */
[----:B------:R-:W-:-:S04]  /*4200*/  IADD3 R32, P2, R30, R28, RZ ;  /* 0x0000001c1e207210 */ /* 0x000fc80007f5e0ff */
[----:B------:R-:W-:Y:S01]  /*4210*/  IADD3 R41, R41, R39, RZ ;  /* 0x0000002729297210 */ /* 0x000fe20007ffe0ff */
[----:B------:R-:W-:-:S08]  /*4220*/  IMAD.X R31, R31, 0x1, R43, P2 ;  /* 0x000000011f1f7824 */ /* 0x000fd000010e062b */
.L_x_5019:
[----:B------:R-:W-:-:S04]  /*4230*/  ISETP.NE.U32.AND P2, PT, R2, RZ, PT ;  /* 0x000000ff0200720c */ /* 0x000fc80003f45070 */
[----:B------:R-:W-:-:S13]  /*4240*/  ISETP.NE.OR.EX P0, PT, R3, RZ, P0, P2 ;  /* 0x000000ff0300720c */ /* 0x000fda0000705720 */
[----:B------:R-:W-:Y:S05]  /*4250*/  @!P0 BRA `(.L_x_5015) ;  /* 0x0000000000b08947 */ /* 0x000fea0003800000 */
.L_x_5016:
[----:B------:R-:W-:Y:S01]  /*4260*/  ULEA UR8, UP0, UR4, UR12, 0x3 ;  /* 0x0000000c04087291 */ /* 0x000fe2000f80183f */
[----:B------:R-:W-:Y:S01]  /*4270*/  IMAD.MOV.U32 R33, RZ, RZ, R31 ;  /* 0x000000ffff217224 */ /* 0x000fe200078e001f */
[----:B------:R-:W-:Y:S02]  /*4280*/  IADD3 R30, P0, R32, R28, RZ ;  /* 0x0000001c201e7210 */ /* 0x000fe40007f1e0ff */
[----:B------:R-:W-:Y:S02]  /*4290*/  ULEA.HI.X UR9, UR4, UR13, UR5, 0x3, UP0 ;  /* 0x0000000d04097291 */ /* 0x000fe400080f1c05 */
[----:B------:R-:W-:Y:S01]  /*42a0*/  IMAD.U32 R10, RZ, RZ, UR8 ;  /* 0x00000008ff0a7e24 */ /* 0x000fe2000f8e00ff */
[----:B------:R-:W2:Y:S03]  /*42b0*/  LDG.E.64 R36, desc[UR6][R32.64] ;  /* 0x0000000620247981 */ /* 0x000ea6000c1e1b00 */
[----:B------:R-:W-:-:S02]  /*42c0*/  IMAD.U32 R11, RZ, RZ, UR9 ;  /* 0x00000009ff0b7e24 */ /* 0x000fc4000f8e00ff */
[----:B------:R-:W-:-:S03]  /*42d0*/  IMAD.X R31, R31, 0x1, R43, P0 ;  /* 0x000000011f1f7824 */ /* 0x000fc600000e062b */
[----:B------:R-:W2:Y:S04]  /*42e0*/  LDG.E.64 R38, desc[UR6][R10.64] ;  /* 0x000000060a267981 */ /* 0x000ea8000c1e1b00 */
[----:B------:R-:W3:Y:S04]  /*42f0*/  LDG.E.64 R32, desc[UR6][R30.64] ;  /* 0x000000061e207981 */ /* 0x000ee8000c1e1b00 */
[----:B------:R-:W3:Y:S04]  /*4300*/  LDG.E.64 R34, desc[UR6][R10.64+0x8] ;  /* 0x000008060a227981 */ /* 0x000ee8000c1e1b00 */
[----:B------:R-:W4:Y:S01]  /*4310*/  LDG.E.64 R44, desc[UR6][R10.64+0x18] ;  /* 0x000018060a2c7981 */ /* 0x000f22000c1e1b00 */
[----:B--2---:R-:W-:-:S02]  /*4320*/  IMAD R37, R37, R38, RZ ;  /* 0x0000002625257224 */ /* 0x004fc400078e02ff */
[----:B------:R-:W-:-:S04]  /*4330*/  IMAD.WIDE.U32 R40, R36, R38, R40 ;  /* 0x0000002624287225 */ /* 0x000fc800078e0028 */
[----:B------:R-:W-:Y:S01]  /*4340*/  IMAD R37, R36, R39, R37 ;  /* 0x0000002724257224 */ /* 0x000fe200078e0225 */
[----:B------:R-:W-:Y:S01]  /*4350*/  IADD3 R36, P0, R30, R28, RZ ;  /* 0x0000001c1e247210 */ /* 0x000fe20007f1e0ff */
[----:B---3--:R-:W-:Y:S02]  /*4360*/  IMAD R39, R33, R34, RZ ;  /* 0x0000002221277224 */ /* 0x008fe400078e02ff */
[----:B------:R-:W-:Y:S01]  /*4370*/  IMAD.IADD R41, R41, 0x1, R37 ;  /* 0x0000000129297824 */ /* 0x000fe200078e0225 */
[----:B------:R-:W-:Y:S01]  /*4380*/  IADD3.X R37, R31, R43, RZ, P0, !PT ;  /* 0x0000002b1f257210 */ /* 0x000fe200007fe4ff */
[----:B------:R-:W-:Y:S01]  /*4390*/  IMAD R39, R32, R35, R39 ;  /* 0x0000002320277224 */ /* 0x000fe200078e0227 */
[----:B------:R-:W-:Y:S01]  /*43a0*/  IADD3 R30, P0, R36, R28, RZ ;  /* 0x0000001c241e7210 */ /* 0x000fe20007f1e0ff */
[----:B------:R-:W-:Y:S02]  /*43b0*/  IMAD.WIDE.U32 R32, R32, R34, R40 ;  /* 0x0000002220207225 */ /* 0x000fe400078e0028 */
[----:B------:R-:W2:Y:S04]  /*43c0*/  LDG.E.64 R40, desc[UR6][R36.64] ;  /* 0x0000000624287981 */ /* 0x000ea8000c1e1b00 */
[----:B------:R-:W2:Y:S01]  /*43d0*/  LDG.E.64 R34, desc[UR6][R10.64+0x10] ;  /* 0x000010060a227981 */ /* 0x000ea2000c1e1b00 */
[----:B------:R-:W-:-:S05]  /*43e0*/  IMAD.X R31, R37, 0x1, R43, P0 ;  /* 0x00000001251f7824 */ /* 0x000fca00000e062b */
[----:B------:R-:W4:Y:S01]  /*43f0*/  LDG.E.64 R36, desc[UR6][R30.64] ;  /* 0x000000061e247981 */ /* 0x000f22000c1e1b00 */
[----:B------:R-:W-:Y:S01]  /*4400*/  IADD3 R2, P0, R2, -0x4, RZ ;  /* 0xfffffffc02027810 */ /* 0x000fe20007f1e0ff */
[----:B------:R-:W-:-:S03]  /*4410*/  IMAD.IADD R33, R33, 0x1, R39 ;  /* 0x0000000121217824 */ /* 0x000fc600078e0227 */
[----:B------:R-:W-:Y:S02]  /*4420*/  IADD3.X R3, R3, -0x1, RZ, P0, !PT ;  /* 0xffffffff03037810 */ /* 0x000fe400007fe4ff */
[----:B------:R-:W-:-:S04]  /*4430*/  ISETP.NE.U32.AND P0, PT, R2, RZ, PT ;  /* 0x000000ff0200720c */ /* 0x000fc80003f05070 */
[----:B------:R-:W-:Y:S01]  /*4440*/  ISETP.NE.AND.EX P0, PT, R3, RZ, PT, P0 ;  /* 0x000000ff0300720c */ /* 0x000fe20003f05300 */
[----:B------:R-:W-:-:S04]  /*4450*/  UIADD3 UR4, UP0, UR4, 0x4, URZ ;  /* 0x0000000404047890 */ /* 0x000fc8000ff1e03f */
[----:B------:R-:W-:Y:S01]  /*4460*/  UIADD3.X UR5, URZ, UR5, URZ, UP0, !UPT ;  /* 0x000000053f057290 */ /* 0x000fe200087fe43f */
[-C--:B--2---:R-:W-:Y:S02]  /*4470*/  IMAD R39, R41, R34.reuse, RZ ;  /* 0x0000002229277224 */ /* 0x084fe400078e02ff */
[----:B------:R-:W-:-:S04]  /*4480*/  IMAD.WIDE.U32 R32, R40, R34, R32 ;  /* 0x0000002228207225 */ /* 0x000fc800078e0020 */
[----:B------:R-:W-:Y:S02]  /*4490*/  IMAD R39, R40, R35, R39 ;  /* 0x0000002328277224 */ /* 0x000fe400078e0227 */
[-C--:B----4-:R-:W-:Y:S02]  /*44a0*/  IMAD R35, R37, R44.reuse, RZ ;  /* 0x0000002c25237224 */ /* 0x090fe400078e02ff */
[----:B------:R-:W-:Y:S02]  /*44b0*/  IMAD.IADD R33, R33, 0x1, R39 ;  /* 0x0000000121217824 */ /* 0x000fe400078e0227 */
[C---:B------:R-:W-:Y:S02]  /*44c0*/  IMAD R35, R36.reuse, R45, R35 ;  /* 0x0000002d24237224 */ /* 0x040fe400078e0223 */
[----:B------:R-:W-:Y:S01]  /*44d0*/  IMAD.WIDE.U32 R40, R36, R44, R32 ;  /* 0x0000002c24287225 */ /* 0x000fe200078e0020 */
[----:B------:R-:W-:-:S03]  /*44e0*/  IADD3 R32, P2, R30, R28, RZ ;  /* 0x0000001c1e207210 */ /* 0x000fc60007f5e0ff */
[----:B------:R-:W-:Y:S02]  /*44f0*/  IMAD.IADD R41, R41, 0x1, R35 ;  /* 0x0000000129297824 */ /* 0x000fe400078e0223 */
[----:B------:R-:W-:Y:S01]  /*4500*/  IMAD.X R31, R31, 0x1, R43, P2 ;  /* 0x000000011f1f7824 */ /* 0x000fe200010e062b */
[----:B------:R-:W-:Y:S07]  /*4510*/  @P0 BRA `(.L_x_5016) ;  /* 0xfffffffc00500947 */ /* 0x000fee000383ffff */
.L_x_5015:
[----:B------:R-:W-:-:S13]  /*4520*/  LOP3.LUT P0, RZ, R8, 0x3, RZ, 0xc0, !PT ;  /* 0x0000000308ff7812 */ /* 0x000fda000780c0ff */
[----:B------:R-:W-:Y:S05]  /*4530*/  @!P0 BRA `(.L_x_5014) ;  /* 0x0000000000c08947 */ /* 0x000fea0003800000 */
[----:B------:R-:W-:Y:S01]  /*4540*/  ULDC.64 UR8, c[0x0][0x230] ;  /* 0x00008c0000087ab9 */ /* 0x000fe20000000a00 */
[----:B0-----:R-:W-:Y:S01]  /*4550*/  IMAD R2, R6, UR5, RZ ;  /* 0x0000000506027c24 */ /* 0x001fe2000f8e02ff */
[----:B------:R-:W-:Y:S01]  /*4560*/  ULDC.64 UR10, c[0x0][0x228] ;  /* 0x00008a00000a7ab9 */ /* 0x000fe20000000a00 */
[----:B------:R-:W-:Y:S02]  /*4570*/  IMAD R3, R25, UR8, RZ ;  /* 0x0000000819037c24 */ /* 0x000fe4000f8e02ff */
[----:B------:R-:W-:-:S04]  /*4580*/  IMAD.WIDE.U32 R28, R24, UR8, RZ ;  /* 0x00000008181c7c25 */ /* 0x000fc8000f8e00ff */
[----:B------:R-:W-:Y:S01]  /*4590*/  IMAD R3, R24, UR9, R3 ;  /* 0x0000000918037c24 */ /* 0x000fe2000f8e0203 */
[----:B------:R-:W-:Y:S01]  /*45a0*/  ULDC.64 UR8, c[0x0][0x238] ;  /* 0x00008e0000087ab9 */ /* 0x000fe20000000a00 */
[----:B------:R-:W-:Y:S01]  /*45b0*/  IMAD R11, R7, UR4, R2 ;  /* 0x00000004070b7c24 */ /* 0x000fe2000f8e0202 */
[----:B------:R-:W-:Y:S01]  /*45c0*/  ULEA UR8, UP0, UR4, UR8, 0x3 ;  /* 0x0000000804087291 */ /* 0x000fe2000f80183f */
[----:B------:R-:W-:Y:S02]  /*45d0*/  IMAD.IADD R29, R29, 0x1, R3 ;  /* 0x000000011d1d7824 */ /* 0x000fe400078e0203 */
[----:B------:R-:W-:Y:S01]  /*45e0*/  IMAD.WIDE.U32 R28, R6, UR4, R28 ;  /* 0x00000004061c7c25 */ /* 0x000fe2000f8e001c */
[----:B------:R-:W-:-:S03]  /*45f0*/  ULEA.HI.X UR4, UR4, UR9, UR5, 0x3, UP0 ;  /* 0x0000000904047291 */ /* 0x000fc600080f1c05 */
[----:B------:R-:W-:Y:S01]  /*4600*/  IMAD.U32 R2, RZ, RZ, UR8 ;  /* 0x00000008ff027e24 */ /* 0x000fe2000f8e00ff */
[----:B------:R-:W-:Y:S02]  /*4610*/  IADD3 R11, R29, R11, RZ ;  /* 0x0000000b1d0b7210 */ /* 0x000fe40007ffe0ff */
[----:B------:R-:W-:Y:S01]  /*4620*/  LEA R10, P0, R28, UR10, 0x3 ;  /* 0x0000000a1c0a7c11 */ /* 0x000fe2000f8018ff */
[----:B------:R-:W-:-:S03]  /*4630*/  IMAD.U32 R3, RZ, RZ, UR4 ;  /* 0x00000004ff037e24 */ /* 0x000fc6000f8e00ff */
[----:B------:R-:W-:Y:S02]  /*4640*/  LEA.HI.X R11, R28, UR11, R11, 0x3, P0 ;  /* 0x0000000b1c0b7c11 */ /* 0x000fe400080f1c0b */
[----:B------:R-:W2:Y:S04]  /*4650*/  LDG.E.64 R28, desc[UR6][R2.64] ;  /* 0x00000006021c7981 */ /* 0x000ea8000c1e1b00 */
[----:B------:R-:W2:Y:S01]  /*4660*/  LDG.E.64 R30, desc[UR6][R10.64] ;  /* 0x000000060a1e7981 */ /* 0x000ea2000c1e1b00 */
[----:B------:R-:W-:-:S04]  /*4670*/  LOP3.LUT R32, R8, 0x3, RZ, 0xc0, !PT ;  /* 0x0000000308207812 */ /* 0x000fc800078ec0ff */
        /* <DEDUP_REMOVED lines=9> */
[----:B------:R-:W-:Y:S02]  /*4710*/  SHF.L.U64.HI R29, R6, 0x3, R7 ;  /* 0x00000003061d7819 */ /* 0x000fe40000010207 */
[----:B------:R-:W-:Y:S02]  /*4720*/  ISETP.NE.AND.EX P0, PT, RZ, RZ, PT, P0 ;  /* 0x000000ffff00720c */ /* 0x000fe40003f05300 */
[----:B------:R-:W-:-:S05]  /*4730*/  IADD3 R32, P2, R31, R10, RZ ;  /* 0x0000000a1f207210 */ /* 0x000fca0007f5e0ff */
[----:B------:R-:W-:Y:S02]  /*4740*/  IMAD.X R33, R29, 0x1, R11, P2 ;  /* 0x000000011d217824 */ /* 0x000fe400010e060b */
[----:B------:R-:W2:Y:S04]  /*4750*/  LDG.E.64 R10, desc[UR6][R2.64+0x8] ;  /* 0x00000806020a7981 */ /* 0x000ea8000c1e1b00 */
[----:B------:R-:W-:Y:S01]  /*4760*/  @P0 IADD3 R30, P2, R32, R31, RZ ;  /* 0x0000001f201e0210 */ /* 0x000fe20007f5e0ff */
[----:B------:R-:W2:Y:S04]  /*4770*/  LDG.E.64 R6, desc[UR6][R32.64] ;  /* 0x0000000620067981 */ /* 0x000ea8000c1e1b00 */
[----:B------:R-:W-:-:S02]  /*4780*/  @P0 IMAD.X R31, R33, 0x1, R29, P2 ;  /* 0x00000001211f0824 */ /* 0x000fc400010e061d */
[----:B------:R-:W3:Y:S04]  /*4790*/  @P0 LDG.E.64 R28, desc[UR6][R2.64+0x10] ;  /* 0x00001006021c0981 */ /* 0x000ee8000c1e1b00 */
[----:B------:R-:W3:Y:S01]  /*47a0*/  @P0 LDG.E.64 R30, desc[UR6][R30.64] ;  /* 0x000000061e1e0981 */ /* 0x000ee2000c1e1b00 */
[-C--:B--2---:R-:W-:Y:S02]  /*47b0*/  IMAD R7, R7, R10.reuse, RZ ;  /* 0x0000000a07077224 */ /* 0x084fe400078e02ff */
[----:B------:R-:W-:-:S04]  /*47c0*/  IMAD.WIDE.U32 R40, R6, R10, R40 ;  /* 0x0000000a06287225 */ /* 0x000fc800078e0028 */
[----:B------:R-:W-:Y:S02]  /*47d0*/  IMAD R7, R6, R11, R7 ;  /* 0x0000000b06077224 */ /* 0x000fe400078e0207 */
[----:B---3--:R-:W-:-:S03]  /*47e0*/  @P0 IMAD R11, R31, R28, RZ ;  /* 0x0000001c1f0b0224 */ /* 0x008fc600078e02ff */
[----:B------:R-:W-:Y:S01]  /*47f0*/  IADD3 R41, R41, R7, RZ ;  /* 0x0000000729297210 */ /* 0x000fe20007ffe0ff */
[C---:B------:R-:W-:Y:S02]  /*4800*/  @P0 IMAD R11, R30.reuse, R29, R11 ;  /* 0x0000001d1e0b0224 */ /* 0x040fe400078e020b */
[----:B------:R-:W-:-:S04]  /*4810*/  @P0 IMAD.WIDE.U32 R28, R30, R28, R40 ;  /* 0x0000001c1e1c0225 */ /* 0x000fc800078e0028 */
[----:B------:R-:W-:Y:S02]  /*4820*/  @P0 IMAD.IADD R41, R29, 0x1, R11 ;  /* 0x000000011d290824 */ /* 0x000fe400078e020b */
[----:B------:R-:W-:-:S07]  /*4830*/  @P0 IMAD.MOV.U32 R40, RZ, RZ, R28 ;  /* 0x000000ffff280224 */ /* 0x000fce00078e001c */
.L_x_5014:
[----:B0-----:R-:W0:Y:S01]  /*4840*/  LDC.64 R6, c[0x0][0x250] ;  /* 0x00009400ff067b82 */ /* 0x001e220000000a00 */
[----:B------:R-:W-:Y:S01]  /*4850*/  ULDC.64 UR4, c[0x0][0x248] ;  /* 0x0000920000047ab9 */ /* 0x000fe20000000a00 */
[C---:B------:R-:W-:Y:S01]  /*4860*/  SHF.L.U64.HI R35, R24.reuse, 0x3, R25 ;  /* 0x0000000318237819 */ /* 0x040fe20000010219 */
[----:B------:R-:W-:Y:S01]  /*4870*/  IMAD.SHL.U32 R24, R24, 0x8, RZ ;  /* 0x0000000818187824 */ /* 0x000fe200078e00ff */
[----:B------:R-:W-:Y:S01]  /*4880*/  MOV R25, UR4 ;  /* 0x0000000400197c02 */ /* 0x000fe20008000f00 */
[----:B------:R-:W-:Y:S02]  /*4890*/  IMAD.U32 R30, RZ, RZ, UR4 ;  /* 0x00000004ff1e7e24 */ /* 0x000fe4000f8e00ff */
[----:B------:R-:W-:Y:S02]  /*48a0*/  IMAD.U32 R28, RZ, RZ, UR5 ;  /* 0x00000005ff1c7e24 */ /* 0x000fe4000f8e00ff */
        /* <DEDUP_REMOVED lines=8> */
[----:B------:R-:W-:Y:S02]  /*4930*/  IMAD.MOV.U32 R33, RZ, RZ, R3 ;  /* 0x000000ffff217224 */ /* 0x000fe400078e0003 */
[----:B------:R-:W-:Y:S02]  /*4940*/  IMAD.MOV.U32 R32, RZ, RZ, R2 ;  /* 0x000000ffff207224 */ /* 0x000fe400078e0002 */
[----:B------:R-:W-:Y:S02]  /*4950*/  IMAD.U32 R29, RZ, RZ, UR4 ;  /* 0x00000004ff1d7e24 */ /* 0x000fe4000f8e00ff */
[----:B------:R-:W-:Y:S02]  /*4960*/  IMAD.U32 R31, RZ, RZ, UR5 ;  /* 0x00000005ff1f7e24 */ /* 0x000fe4000f8e00ff */
[----:B------:R-:W-:Y:S02]  /*4970*/  IMAD.U32 R30, RZ, RZ, UR4 ;  /* 0x00000004ff1e7e24 */ /* 0x000fe4000f8e00ff */
[----:B------:R-:W-:-:S07]  /*4980*/  IMAD.U32 R28, RZ, RZ, UR5 ;  /* 0x00000005ff1c7e24 */ /* 0x000fce000f8e00ff */
.L_x_5021:
[--C-:B------:R-:W-:Y:S02]  /*4990*/  SHF.R.U64 R38, R33, 0x1, R32.reuse ;  /* 0x0000000121267819 */ /* 0x100fe40000001220 */
[----:B------:R-:W-:Y:S02]  /*49a0*/  SHF.R.U32.HI R37, RZ, 0x1, R32 ;  /* 0x00000001ff257819 */ /* 0x000fe40000011620 */
[C---:B------:R-:W-:Y:S02]  /*49b0*/  SHF.L.U32 R36, R38.reuse, 0x3, RZ ;  /* 0x0000000326247819 */ /* 0x040fe400000006ff */
[----:B------:R-:W-:Y:S02]  /*49c0*/  SHF.L.U64.HI R34, R38, 0x3, R37 ;  /* 0x0000000326227819 */ /* 0x000fe40000010225 */
[----:B------:R-:W-:-:S05]  /*49d0*/  IADD3 R6, P0, R29, R36, RZ ;  /* 0x000000241d067210 */ /* 0x000fca0007f1e0ff */
[----:B------:R-:W-:-:S05]  /*49e0*/  IMAD.X R7, R31, 0x1, R34, P0 ;  /* 0x000000011f077824 */ /* 0x000fca00000e0622 */
[----:B------:R0:W2:Y:S02]  /*49f0*/  LDG.E.64 R10, desc[UR6][R6.64] ;  /* 0x00000006060a7981 */ /* 0x0000a4000c1e1b00 */
[----:B0-----:R-:W-:Y:S02]  /*4a00*/  IADD3 R6, P4, R6, 0x8, RZ ;  /* 0x0000000806067810 */ /* 0x001fe40007f9e0ff */
[----:B--2---:R-:W-:Y:S02]  /*4a10*/  ISETP.GE.U32.AND P0, PT, R10, R40, PT ;  /* 0x000000280a00720c */ /* 0x004fe40003f06070 */
[----:B------:R-:W-:Y:S02]  /*4a20*/  LOP3.LUT R10, RZ, R38, RZ, 0x33, !PT ;  /* 0x00000026ff0a7212 */ /* 0x000fe400078e33ff */
[----:B------:R-:W-:Y:S02]  /*4a30*/  ISETP.GE.AND.EX P0, PT, R11, R41, PT, P0 ;  /* 0x000000290b00720c */ /* 0x000fe40003f06300 */
[----:B------:R-:W-:Y:S01]  /*4a40*/  IADD3 R33, P3, R33, R10, RZ ;  /* 0x0000000a21217210 */ /* 0x000fe20007f7e0ff */
[----:B------:R-:W-:Y:S01]  /*4a50*/  IMAD.X R10, RZ, RZ, R7, P4 ;  /* 0x000000ffff0a7224 */ /* 0x000fe200020e0607 */
[----:B------:R-:W-:-:S02]  /*4a60*/  LOP3.LUT R11, RZ, R37, RZ, 0x33, !PT ;  /* 0x00000025ff0b7212 */ /* 0x000fc400078e33ff */
[----:B------:R-:W-:Y:S02]  /*4a70*/  SEL R33, R33, R38, !P0 ;  /* 0x0000002621217207 */ /* 0x000fe40004000000 */
[----:B------:R-:W-:Y:S01]  /*4a80*/  SEL R29, R6, R29, !P0 ;  /* 0x0000001d061d7207 */ /* 0x000fe20004000000 */
[----:B------:R-:W-:Y:S01]  /*4a90*/  IMAD.X R32, R32, 0x1, R11, P3 ;  /* 0x0000000120207824 */ /* 0x000fe200018e060b */
[----:B------:R-:W-:Y:S02]  /*4aa0*/  ISETP.GT.U32.AND P3, PT, R33, RZ, PT ;  /* 0x000000ff2100720c */ /* 0x000fe40003f64070 */
[----:B------:R-:W-:Y:S02]  /*4ab0*/  IADD3 R11, P5, P6, R30, 0x8, R36 ;  /* 0x000000081e0b7810 */ /* 0x000fe40007ebe024 */
[----:B------:R-:W-:Y:S02]  /*4ac0*/  SEL R32, R32, R37, !P0 ;  /* 0x0000002520207207 */ /* 0x000fe40004000000 */
[----:B------:R-:W-:-:S02]  /*4ad0*/  IADD3.X R37, R28, RZ, R34, P5, P6 ;  /* 0x000000ff1c257210 */ /* 0x000fc40002fec422 */
[----:B------:R-:W-:Y:S02]  /*4ae0*/  ISETP.GT.AND.EX P3, PT, R32, RZ, PT, P3 ;  /* 0x000000ff2000720c */ /* 0x000fe40003f64330 */
[----:B------:R-:W-:Y:S02]  /*4af0*/  SEL R30, R11, R30, !P0 ;  /* 0x0000001e0b1e7207 */ /* 0x000fe40004000000 */
[----:B------:R-:W-:Y:S02]  /*4b00*/  SEL R28, R37, R28, !P0 ;  /* 0x0000001c251c7207 */ /* 0x000fe40004000000 */
[----:B------:R-:W-:-:S07]  /*4b10*/  SEL R31, R10, R31, !P0 ;  /* 0x0000001f0a1f7207 */ /* 0x000fce0004000000 */
[----:B------:R-:W-:Y:S05]  /*4b20*/  @P3 BRA `(.L_x_5021) ;  /* 0xfffffffc00983947 */ /* 0x000fea000383ffff */
[----:B------:R-:W-:Y:S05]  /*4b30*/  BSYNC B0 ;  /* 0x0000000000007941 */ /* 0x000fea0003800000 */
.L_x_5020:
[----:B------:R-:W-:Y:S01]  /*4b40*/  IMAD.U32 R29, RZ, RZ, UR5 ;  /* 0x00000005ff1d7e24 */ /* 0x000fe2000f8e00ff */
[----:B------:R-:W-:Y:S06]  /*4b50*/  @!P2 BRA `(.L_x_5022) ;  /* 0x000000000088a947 */ /* 0x000fec0003800000 */
[----:B------:R-:W-:Y:S01]  /*4b60*/  BSSY B0, `(.L_x_5022) ;  /* 0x0000021000007945 */ /* 0x000fe20003800000 */
[----:B------:R-:W-:Y:S01]  /*4b70*/  IMAD.U32 R32, RZ, RZ, UR4 ;  /* 0x00000004ff207e24 */ /* 0x000fe2000f8e00ff */
[----:B------:R-:W-:Y:S01]  /*4b80*/  MOV R25, UR4 ;  /* 0x0000000400197c02 */ /* 0x000fe20008000f00 */
[----:B------:R-:W-:Y:S02]  /*4b90*/  IMAD.U32 R31, RZ, RZ, UR5 ;  /* 0x00000005ff1f7e24 */ /* 0x000fe4000f8e00ff */
[----:B------:R-:W-:Y:S02]  /*4ba0*/  IMAD.U32 R29, RZ, RZ, UR5 ;  /* 0x00000005ff1d7e24 */ /* 0x000fe4000f8e00ff */
[----:B------:R-:W-:Y:S02]  /*4bb0*/  IMAD.MOV.U32 R34, RZ, RZ, R3 ;  /* 0x000000ffff227224 */ /* 0x000fe400078e0003 */
[----:B------:R-:W-:-:S07]  /*4bc0*/  IMAD.MOV.U32 R33, RZ, RZ, R2 ;  /* 0x000000ffff217224 */ /* 0x000fce00078e0002 */
.L_x_5023:
[--C-:B------:R-:W-:Y:S02]  /*4bd0*/  SHF.R.U64 R39, R34, 0x1, R33.reuse ;  /* 0x0000000122277819 */ /* 0x100fe40000001221 */
[----:B------:R-:W-:-:S03]  /*4be0*/  SHF.R.U32.HI R37, RZ, 0x1, R33 ;  /* 0x00000001ff257819 */ /* 0x000fc60000011621 */
[C---:B------:R-:W-:Y:S01]  /*4bf0*/  IMAD.SHL.U32 R38, R39.reuse, 0x8, RZ ;  /* 0x0000000827267824 */ /* 0x040fe200078e00ff */
[----:B------:R-:W-:-:S04]  /*4c00*/  SHF.L.U64.HI R36, R39, 0x3, R37 ;  /* 0x0000000327247819 */ /* 0x000fc80000010225 */
[----:B------:R-:W-:-:S05]  /*4c10*/  IADD3 R6, P0, R32, R38, RZ ;  /* 0x0000002620067210 */ /* 0x000fca0007f1e0ff */
[----:B------:R-:W-:-:S05]  /*4c20*/  IMAD.X R7, R31, 0x1, R36, P0 ;  /* 0x000000011f077824 */ /* 0x000fca00000e0624 */
[----:B------:R-:W2:Y:S01]  /*4c30*/  LDG.E.64 R10, desc[UR6][R6.64] ;  /* 0x00000006060a7981 */ /* 0x000ea2000c1e1b00 */
[----:B------:R-:W-:-:S04]  /*4c40*/  IADD3 R38, P5, P6, R25, 0x8, R38 ;  /* 0x0000000819267810 */ /* 0x000fc80007ebe026 */
[----:B------:R-:W-:Y:S02]  /*4c50*/  IADD3.X R36, R29, RZ, R36, P5, P6 ;  /* 0x000000ff1d247210 */ /* 0x000fe40002fec424 */
[----:B--2---:R-:W-:Y:S02]  /*4c60*/  ISETP.GE.U32.AND P0, PT, R40, R10, PT ;  /* 0x0000000a2800720c */ /* 0x004fe40003f06070 */
[----:B------:R-:W-:Y:S02]  /*4c70*/  LOP3.LUT R10, RZ, R37, RZ, 0x33, !PT ;  /* 0x00000025ff0a7212 */ /* 0x000fe400078e33ff */
[----:B------:R-:W-:Y:S02]  /*4c80*/  ISETP.GE.AND.EX P0, PT, R41, R11, PT, P0 ;  /* 0x0000000b2900720c */ /* 0x000fe40003f06300 */
[----:B------:R-:W-:Y:S02]  /*4c90*/  LOP3.LUT R11, RZ, R39, RZ, 0x33, !PT ;  /* 0x00000027ff0b7212 */ /* 0x000fe400078e33ff */
[----:B------:R-:W-:-:S02]  /*4ca0*/  SEL R25, R25, R38, !P0 ;  /* 0x0000002619197207 */ /* 0x000fc40004000000 */
[----:B------:R-:W-:Y:S02]  /*4cb0*/  IADD3 R34, P3, R34, R11, RZ ;  /* 0x0000000b22227210 */ /* 0x000fe40007f7e0ff */
[----:B------:R-:W-:Y:S02]  /*4cc0*/  IADD3 R11, P4, R6, 0x8, RZ ;  /* 0x00000008060b7810 */ /* 0x000fe40007f9e0ff */
[----:B------:R-:W-:Y:S01]  /*4cd0*/  SEL R34, R39, R34, !P0 ;  /* 0x0000002227227207 */ /* 0x000fe20004000000 */
[----:B------:R-:W-:Y:S01]  /*4ce0*/  IMAD.X R10, R33, 0x1, R10, P3 ;  /* 0x00000001210a7824 */ /* 0x000fe200018e060a */
[----:B------:R-:W-:Y:S02]  /*4cf0*/  IADD3.X R6, RZ, R7, RZ, P4, !PT ;  /* 0x00000007ff067210 */ /* 0x000fe400027fe4ff */
[----:B------:R-:W-:Y:S02]  /*4d00*/  ISETP.GT.U32.AND P3, PT, R34, RZ, PT ;  /* 0x000000ff2200720c */ /* 0x000fe40003f64070 */
[----:B------:R-:W-:-:S02]  /*4d10*/  SEL R33, R37, R10, !P0 ;  /* 0x0000000a25217207 */ /* 0x000fc40004000000 */
[----:B------:R-:W-:Y:S02]  /*4d20*/  SEL R29, R29, R36, !P0 ;  /* 0x000000241d1d7207 */ /* 0x000fe40004000000 */
[----:B------:R-:W-:Y:S02]  /*4d30*/  ISETP.GT.AND.EX P3, PT, R33, RZ, PT, P3 ;  /* 0x000000ff2100720c */ /* 0x000fe40003f64330 */
[----:B------:R-:W-:Y:S02]  /*4d40*/  SEL R32, R32, R11, !P0 ;  /* 0x0000000b20207207 */ /* 0x000fe40004000000 */
[----:B------:R-:W-:-:S09]  /*4d50*/  SEL R31, R31, R6, !P0 ;  /* 0x000000061f1f7207 */ /* 0x000fd20004000000 */
[----:B------:R-:W-:Y:S05]  /*4d60*/  @P3 BRA `(.L_x_5023) ;  /* 0xfffffffc00983947 */ /* 0x000fea000383ffff */
[----:B------:R-:W-:Y:S05]  /*4d70*/  BSYNC B0 ;  /* 0x0000000000007941 */ /* 0x000fea0003800000 */
.L_x_5022:
[----:B------:R-:W-:Y:S01]  /*4d80*/  ULDC.64 UR12, c[0x0][0x248] ;  /* 0x00009200000c7ab9 */ /* 0x000fe20000000a00 */
[C---:B------:R-:W-:Y:S01]  /*4d90*/  IADD3 R10, P0, -R30.reuse, R25, RZ ;  /* 0x000000191e0a7210 */ /* 0x040fe20007f1e1ff */
[----:B------:R-:W-:Y:S01]  /*4da0*/  ULDC.64 UR4, c[0x0][0x260] ;  /* 0x0000980000047ab9 */ /* 0x000fe20000000a00 */
[----:B------:R-:W-:Y:S01]  /*4db0*/  IADD3 R30, P3, R30, -UR12, RZ ;  /* 0x8000000c1e1e7c10 */ /* 0x000fe2000ff7e0ff */
[----:B------:R-:W-:Y:S02]  /*4dc0*/  ULDC.64 UR14, c[0x0][0x258] ;  /* 0x00009600000e7ab9 */ /* 0x000fe40000000a00 */
[----:B------:R-:W-:Y:S01]  /*4dd0*/  IMAD.X R29, R29, 0x1, ~R28, P0 ;  /* 0x000000011d1d7824 */ /* 0x000fe200000e0e1c */
[----:B------:R-:W-:Y:S02]  /*4de0*/  IADD3.X R7, R28, ~UR13, RZ, P3, !PT ;  /* 0x8000000d1c077c10 */ /* 0x000fe40009ffe4ff */
[C---:B------:R-:W-:Y:S02]  /*4df0*/  IADD3 R6, P3, R24.reuse, UR4, RZ ;  /* 0x0000000418067c10 */ /* 0x040fe4000ff7e0ff */
[----:B------:R-:W-:-:S02]  /*4e00*/  IADD3 R24, P0, R24, UR14, RZ ;  /* 0x0000000e18187c10 */ /* 0x000fc4000ff1e0ff */
[--C-:B------:R-:W-:Y:S02]  /*4e10*/  SHF.R.S64 R10, R10, 0x3, R29.reuse ;  /* 0x000000030a0a7819 */ /* 0x100fe4000000101d */
[----:B------:R-:W-:Y:S02]  /*4e20*/  SHF.R.S32.HI R11, RZ, 0x3, R29 ;  /* 0x00000003ff0b7819 */ /* 0x000fe4000001141d */
[--C-:B------:R-:W-:Y:S02]  /*4e30*/  SHF.R.S64 R28, R30, 0x3, R7.reuse ;  /* 0x000000031e1c7819 */ /* 0x100fe40000001007 */
[----:B------:R-:W-:Y:S02]  /*4e40*/  CS2R R30, SRZ ;  /* 0x00000000001e7805 */ /* 0x000fe4000001ff00 */
[----:B------:R-:W-:Y:S02]  /*4e50*/  IADD3.X R25, R35, UR15, RZ, P0, !PT ;  /* 0x0000000f23197c10 */ /* 0x000fe400087fe4ff */
[----:B------:R-:W-:-:S02]  /*4e60*/  SHF.R.S32.HI R29, RZ, 0x3, R7 ;  /* 0x00000003ff1d7819 */ /* 0x000fc40000011407 */
[----:B------:R-:W-:Y:S01]  /*4e70*/  IADD3.X R7, R35, UR5, RZ, P3, !PT ;  /* 0x0000000523077c10 */ /* 0x000fe20009ffe4ff */
[----:B------:R0:W-:Y:S04]  /*4e80*/  STG.E.64 desc[UR6][R24.64], R10 ;  /* 0x0000000a18007986 */ /* 0x0001e8000c101b06 */
[----:B------:R0:W-:Y:S01]  /*4e90*/  STG.E.64 desc[UR6][R6.64], R28 ;  /* 0x0000001c06007986 */ /* 0x0001e2000c101b06 */
[----:B------:R-:W-:Y:S05]  /*4ea0*/  @P1 BRA `(.L_x_5024) ;  /* 0x00000014008c1947 */ /* 0x000fea0003800000 */
[----:B0-----:R-:W-:Y:S01]  /*4eb0*/  IADD3 R6, P3, R8, -0x1, RZ ;  /* 0xffffffff08067810 */ /* 0x001fe20007f7e0ff */
[----:B------:R-:W-:Y:S01]  /*4ec0*/  UMOV UR4, URZ ;  /* 0x0000003f00047c82 */ /* 0x000fe20008000000 */
[----:B------:R-:W-:Y:S01]  /*4ed0*/  UMOV UR5, URZ ;  /* 0x0000003f00057c82 */ /* 0x000fe20008000000 */
[----:B------:R-:W-:Y:S01]  /*4ee0*/  ULDC.64 UR10, c[0x0][0x240] ;  /* 0x00009000000a7ab9 */ /* 0x000fe20000000a00 */
[----:B------:R-:W-:Y:S02]  /*4ef0*/  ISETP.GE.U32.AND P0, PT, R6, 0x3, PT ;  /* 0x000000030600780c */ /* 0x000fe40003f06070 */
[----:B------:R-:W-:Y:S02]  /*4f00*/  CS2R R30, SRZ ;  /* 0x00000000001e7805 */ /* 0x000fe4000001ff00 */
[----:B------:R-:W-:-:S04]  /*4f10*/  IADD3.X R6, R9, -0x1, RZ, P3, !PT ;  /* 0xffffffff09067810 */ /* 0x000fc80001ffe4ff */
[----:B------:R-:W-:-:S13]  /*4f20*/  ISETP.GE.U32.AND.EX P0, PT, R6, RZ, PT, P0 ;  /* 0x000000ff0600720c */ /* 0x000fda0003f06100 */
[----:B------:R-:W-:Y:S05]  /*4f30*/  @!P0 BRA `(.L_x_5025) ;  /* 0x00000010009c8947 */ /* 0x000fea0003800000 */
[----:B------:R-:W-:Y:S01]  /*4f40*/  LOP3.LUT R41, R8, 0x3, RZ, 0xc0, !PT ;  /* 0x0000000308297812 */ /* 0x000fe200078ec0ff */
[----:B------:R-:W-:Y:S01]  /*4f50*/  ULDC.64 UR4, c[0x0][0x230] ;  /* 0x00008c0000047ab9 */ /* 0x000fe20000000a00 */
[----:B------:R-:W-:Y:S01]  /*4f60*/  UIMAD.WIDE.U32 UR8, UR10, 0x8, URZ ;  /* 0x000000080a0878a5 */ /* 0x000fe2000f8e003f */
[----:B------:R-:W-:Y:S01]  /*4f70*/  IMAD R11, R27, UR4, RZ ;  /* 0x000000041b0b7c24 */ /* 0x000fe2000f8e02ff */
[----:B------:R-:W-:Y:S01]  /*4f80*/  IADD3 R41, P3, -R41, R8, RZ ;  /* 0x0000000829297210 */ /* 0x000fe20007f7e1ff */
[C---:B------:R-:W-:Y:S01]  /*4f90*/  IMAD.WIDE.U32 R6, R26.reuse, UR4, RZ ;  /* 0x000000041a067c25 */ /* 0x040fe2000f8e00ff */
[----:B------:R-:W-:Y:S02]  /*4fa0*/  USHF.L.U32 UR11, UR11, 0x3, URZ ;  /* 0x000000030b0b7899 */ /* 0x000fe4000800063f */
[----:B------:R-:W-:Y:S01]  /*4fb0*/  ISETP.GT.U32.AND P0, PT, R41, RZ, PT ;  /* 0x000000ff2900720c */ /* 0x000fe20003f04070 */
[----:B------:R-:W-:Y:S01]  /*4fc0*/  IMAD R11, R26, UR5, R11 ;  /* 0x000000051a0b7c24 */ /* 0x000fe2000f8e020b */
[----:B------:R-:W-:Y:S01]  /*4fd0*/  IADD3.X R40, R9, -0x1, RZ, P3, !PT ;  /* 0xffffffff09287810 */ /* 0x000fe20001ffe4ff */
[----:B------:R-:W-:Y:S01]  /*4fe0*/  ULDC.64 UR4, c[0x0][0x228] ;  /* 0x00008a0000047ab9 */ /* 0x000fe20000000a00 */
[----:B------:R-:W-:Y:S01]  /*4ff0*/  UIADD3 UR14, UR9, UR11, URZ ;  /* 0x0000000b090e7290 */ /* 0x000fe2000fffe03f */
[----:B------:R-:W-:Y:S01]  /*5000*/  IMAD.IADD R45, R7, 0x1, R11 ;  /* 0x00000001072d7824 */ /* 0x000fe200078e020b */
[----:B------:R-:W-:Y:S01]  /*5010*/  ISETP.GT.AND.EX P0, PT, R40, RZ, PT, P0 ;  /* 0x000000ff2800720c */ /* 0x000fe20003f04300 */
[----:B------:R-:W-:Y:S01]  /*5020*/  ULDC.64 UR18, c[0x0][0x238] ;  /* 0x00008e0000127ab9 */ /* 0x000fe20000000a00 */
[----:B------:R-:W-:Y:S01]  /*5030*/  LEA R44, P3, R6, UR4, 0x3 ;  /* 0x00000004062c7c11 */ /* 0x000fe2000f8618ff */
[----:B------:R-:W-:-:S03]  /*5040*/  UMOV UR4, URZ ;  /* 0x0000003f00047c82 */ /* 0x000fc60008000000 */
[----:B------:R-:W-:Y:S01]  /*5050*/  LEA.HI.X R45, R6, UR5, R45, 0x3, P3 ;  /* 0x00000005062d7c11 */ /* 0x000fe200098f1c2d */
[----:B------:R-:W-:-:S06]  /*5060*/  UMOV UR5, URZ ;  /* 0x0000003f00057c82 */ /* 0x000fcc0008000000 */
[----:B------:R-:W-:Y:S05]  /*5070*/  @!P0 BRA `(.L_x_5026) ;  /* 0x0000000c00988947 */ /* 0x000fea0003800000 */
[----:B------:R-:W-:Y:S02]  /*5080*/  ISETP.GT.U32.AND P3, PT, R41, 0xc, PT ;  /* 0x0000000c2900780c */ /* 0x000fe40003f64070 */
[----:B------:R-:W-:Y:S02]  /*5090*/  PLOP3.LUT P0, PT, PT, PT, PT, 0x80, 0x0 ;  /* 0x000000000000781c */ /* 0x000fe40003f0f070 */
[----:B------:R-:W-:-:S13]  /*50a0*/  ISETP.GT.AND.EX P3, PT, R40, RZ, PT, P3 ;  /* 0x000000ff2800720c */ /* 0x000fda0003f64330 */
[----:B------:R-:W-:Y:S05]  /*50b0*/  @!P3 BRA `(.L_x_5027) ;  /* 0x000000080040b947 */ /* 0x000fea0003800000 */
[----:B------:R-:W-:Y:S01]  /*50c0*/  PLOP3.LUT P0, PT, PT, PT, PT, 0x8, 0x0 ;  /* 0x000000000000781c */ /* 0x000fe20003f0e170 */
[----:B------:R-:W-:-:S12]  /*50d0*/  ULDC.64 UR16, c[0x0][0x238] ;  /* 0x00008e0000107ab9 */ /* 0x000fd80000000a00 */
.L_x_5028:
[----:B------:R-:W-:Y:S01]  /*50e0*/  ULEA UR10, UP0, UR4, UR16, 0x3 ;  /* 0x00000010040a7291 */ /* 0x000fe2000f80183f */
[----:B------:R-:W-:Y:S02]  /*50f0*/  IMAD.MOV.U32 R6, RZ, RZ, R44 ;  /* 0x000000ffff067224 */ /* 0x000fe400078e002c */
[----:B------:R-:W-:Y:S01]  /*5100*/  IMAD.MOV.U32 R7, RZ, RZ, R45 ;  /* 0x000000ffff077224 */ /* 0x000fe200078e002d */
[----:B------:R-:W-:Y:S02]  /*5110*/  ULEA.HI.X UR11, UR4, UR17, UR5, 0x3, UP0 ;  /* 0x00000011040b7291 */ /* 0x000fe400080f1c05 */
[----:B------:R-:W-:-:S03]  /*5120*/  IMAD.U32 R38, RZ, RZ, UR10 ;  /* 0x0000000aff267e24 */ /* 0x000fc6000f8e00ff */
[----:B------:R-:W2:Y:S01]  /*5130*/  LDG.E.64 R6, desc[UR6][R6.64] ;  /* 0x0000000606067981 */ /* 0x000ea2000c1e1b00 */
[----:B------:R-:W-:-:S05]  /*5140*/  IMAD.U32 R39, RZ, RZ, UR11 ;  /* 0x0000000bff277e24 */ /* 0x000fca000f8e00ff */
[----:B------:R-:W2:Y:S01]  /*5150*/  LDG.E.64 R10, desc[UR6][R38.64] ;  /* 0x00000006260a7981 */ /* 0x000ea2000c1e1b00 */
[----:B------:R-:W-:-:S03]  /*5160*/  IADD3 R44, P3, R44, UR8, RZ ;  /* 0x000000082c2c7c10 */ /* 0x000fc6000ff7e0ff */
[----:B------:R-:W3:Y:S01]  /*5170*/  LDG.E.64 R32, desc[UR6][R38.64+0x8] ;  /* 0x0000080626207981 */ /* 0x000ee2000c1e1b00 */
[----:B------:R-:W-:Y:S02]  /*5180*/  IADD3.X R45, R45, UR14, RZ, P3, !PT ;  /* 0x0000000e2d2d7c10 */ /* 0x000fe40009ffe4ff */
[----:B------:R-:W-:-:S03]  /*5190*/  IADD3 R42, P3, R44, UR8, RZ ;  /* 0x000000082c2a7c10 */ /* 0x000fc6000ff7e0ff */
[----:B------:R0:W3:Y:S01]  /*51a0*/  LDG.E.64 R36, desc[UR6][R44.64] ;  /* 0x000000062c247981 */ /* 0x0000e2000c1e1b00 */
[----:B------:R-:W-:Y:S02]  /*51b0*/  IADD3.X R43, R45, UR14, RZ, P3, !PT ;  /* 0x0000000e2d2b7c10 */ /* 0x000fe40009ffe4ff */
[----:B------:R-:W-:-:S04]  /*51c0*/  IADD3 R34, P3, R42, UR8, RZ ;  /* 0x000000082a227c10 */ /* 0x000fc8000ff7e0ff */
[----:B------:R-:W-:Y:S01]  /*51d0*/  IADD3.X R35, R43, UR14, RZ, P3, !PT ;  /* 0x0000000e2b237c10 */ /* 0x000fe20009ffe4ff */
[-C--:B--2---:R-:W-:Y:S02]  /*51e0*/  IMAD R29, R7, R10.reuse, RZ ;  /* 0x0000000a071d7224 */ /* 0x084fe400078e02ff */
[C---:B------:R-:W-:Y:S02]  /*51f0*/  IMAD.WIDE.U32 R24, R6.reuse, R10, R30 ;  /* 0x0000000a06187225 */ /* 0x040fe400078e001e */
[----:B------:R-:W2:Y:S02]  /*5200*/  LDG.E.64 R30, desc[UR6][R38.64+0x18] ;  /* 0x00001806261e7981 */ /* 0x000ea4000c1e1b00 */
[----:B0-----:R-:W-:Y:S02]  /*5210*/  IMAD R45, R6, R11, R29 ;  /* 0x0000000b062d7224 */ /* 0x001fe400078e021d */
[----:B------:R0:W4:Y:S04]  /*5220*/  LDG.E.64 R28, desc[UR6][R42.64] ;  /* 0x000000062a1c7981 */ /* 0x000128000c1e1b00 */
[----:B------:R-:W4:Y:S04]  /*5230*/  LDG.E.64 R6, desc[UR6][R38.64+0x10] ;  /* 0x0000100626067981 */ /* 0x000f28000c1e1b00 */
[----:B------:R-:W2:Y:S01]  /*5240*/  LDG.E.64 R10, desc[UR6][R34.64] ;  /* 0x00000006220a7981 */ /* 0x000ea2000c1e1b00 */
[----:B------:R-:W-:Y:S01]  /*5250*/  IADD3 R25, R25, R45, RZ ;  /* 0x0000002d19197210 */ /* 0x000fe20007ffe0ff */
[----:B---3--:R-:W-:-:S04]  /*5260*/  IMAD R37, R37, R32, RZ ;  /* 0x0000002025257224 */ /* 0x008fc800078e02ff */
[C---:B------:R-:W-:Y:S02]  /*5270*/  IMAD R33, R36.reuse, R33, R37 ;  /* 0x0000002124217224 */ /* 0x040fe400078e0225 */
[----:B------:R-:W-:Y:S01]  /*5280*/  IMAD.WIDE.U32 R36, R36, R32, R24 ;  /* 0x0000002024247225 */ /* 0x000fe200078e0018 */
[----:B------:R-:W-:-:S03]  /*5290*/  IADD3 R24, P3, R34, UR8, RZ ;  /* 0x0000000822187c10 */ /* 0x000fc6000ff7e0ff */
[----:B------:R-:W-:Y:S01]  /*52a0*/  IMAD.IADD R33, R37, 0x1, R33 ;  /* 0x0000000125217824 */ /* 0x000fe200078e0221 */
[----:B------:R-:W-:Y:S01]  /*52b0*/  IADD3.X R25, R35, UR14, RZ, P3, !PT ;  /* 0x0000000e23197c10 */ /* 0x000fe20009ffe4ff */
[----:B------:R-:W-:Y:S01]  /*52c0*/  IMAD.MOV.U32 R32, RZ, RZ, R36 ;  /* 0x000000ffff207224 */ /* 0x000fe200078e0024 */
[----:B0-----:R-:W-:Y:S01]  /*52d0*/  IADD3 R42, P3, R24, UR8, RZ ;  /* 0x00000008182a7c10 */ /* 0x001fe2000ff7e0ff */
[----:B------:R-:W3:Y:S04]  /*52e0*/  LDG.E.64 R34, desc[UR6][R38.64+0x20] ;  /* 0x0000200626227981 */ /* 0x000ee8000c1e1b00 */
[----:B------:R-:W3:Y:S01]  /*52f0*/  LDG.E.64 R36, desc[UR6][R24.64] ;  /* 0x0000000618247981 */ /* 0x000ee2000c1e1b00 */
[----:B------:R-:W-:Y:S01]  /*5300*/  IADD3.X R43, R25, UR14, RZ, P3, !PT ;  /* 0x0000000e192b7c10 */ /* 0x000fe20009ffe4ff */
[----:B----4-:R-:W-:-:S04]  /*5310*/  IMAD R29, R29, R6, RZ ;  /* 0x000000061d1d7224 */ /* 0x010fc800078e02ff */
[C---:B------:R-:W-:Y:S02]  /*5320*/  IMAD R29, R28.reuse, R7, R29 ;  /* 0x000000071c1d7224 */ /* 0x040fe400078e021d */
[----:B------:R-:W-:-:S04]  /*5330*/  IMAD.WIDE.U32 R6, R28, R6, R32 ;  /* 0x000000061c067225 */ /* 0x000fc800078e0020 */
[-C--:B--2---:R-:W-:Y:S02]  /*5340*/  IMAD R45, R11, R30.reuse, RZ ;  /* 0x0000001e0b2d7224 */ /* 0x084fe400078e02ff */
[----:B------:R-:W-:Y:S02]  /*5350*/  IMAD.IADD R7, R7, 0x1, R29 ;  /* 0x0000000107077824 */ /* 0x000fe400078e021d */
[C---:B------:R-:W-:Y:S01]  /*5360*/  IMAD R45, R10.reuse, R31, R45 ;  /* 0x0000001f0a2d7224 */ /* 0x040fe200078e022d */
[----:B------:R0:W2:Y:S01]  /*5370*/  LDG.E.64 R28, desc[UR6][R42.64] ;  /* 0x000000062a1c7981 */ /* 0x0000a2000c1e1b00 */
[----:B------:R-:W-:Y:S01]  /*5380*/  IMAD.WIDE.U32 R30, R10, R30, R6 ;  /* 0x0000001e0a1e7225 */ /* 0x000fe200078e0006 */
[----:B------:R-:W-:Y:S02]  /*5390*/  IADD3 R32, P3, R42, UR8, RZ ;  /* 0x000000082a207c10 */ /* 0x000fe4000ff7e0ff */
[----:B------:R-:W2:Y:S02]  /*53a0*/  LDG.E.64 R10, desc[UR6][R38.64+0x28] ;  /* 0x00002806260a7981 */ /* 0x000ea4000c1e1b00 */
[----:B------:R-:W-:-:S02]  /*53b0*/  IADD3.X R33, R43, UR14, RZ, P3, !PT ;  /* 0x0000000e2b217c10 */ /* 0x000fc40009ffe4ff */
[----:B------:R-:W4:Y:S04]  /*53c0*/  LDG.E.64 R6, desc[UR6][R38.64+0x30] ;  /* 0x0000300626067981 */ /* 0x000f28000c1e1b00 */
[----:B------:R1:W4:Y:S01]  /*53d0*/  LDG.E.64 R24, desc[UR6][R32.64] ;  /* 0x0000000620187981 */ /* 0x000322000c1e1b00 */
[----:B------:R-:W-:Y:S02]  /*53e0*/  IMAD.IADD R31, R31, 0x1, R45 ;  /* 0x000000011f1f7824 */ /* 0x000fe400078e022d */
[-C--:B---3--:R-:W-:Y:S02]  /*53f0*/  IMAD R37, R37, R34.reuse, RZ ;  /* 0x0000002225257224 */ /* 0x088fe400078e02ff */
[----:B------:R-:W-:Y:S01]  /*5400*/  IMAD.WIDE.U32 R30, R36, R34, R30 ;  /* 0x00000022241e7225 */ /* 0x000fe200078e001e */
[----:B------:R-:W-:-:S03]  /*5410*/  IADD3 R34, P3, R32, UR8, RZ ;  /* 0x0000000820227c10 */ /* 0x000fc6000ff7e0ff */
[----:B------:R-:W-:-:S04]  /*5420*/  IMAD R35, R36, R35, R37 ;  /* 0x0000002324237224 */ /* 0x000fc800078e0225 */
[----:B------:R-:W-:Y:S01]  /*5430*/  IMAD.IADD R31, R31, 0x1, R35 ;  /* 0x000000011f1f7824 */ /* 0x000fe200078e0223 */
[----:B------:R-:W-:Y:S02]  /*5440*/  IADD3.X R35, R33, UR14, RZ, P3, !PT ;  /* 0x0000000e21237c10 */ /* 0x000fe40009ffe4ff */
[----:B0-----:R-:W-:-:S03]  /*5450*/  IADD3 R42, P3, R34, UR8, RZ ;  /* 0x00000008222a7c10 */ /* 0x001fc6000ff7e0ff */
[----:B------:R-:W3:Y:S01]  /*5460*/  LDG.E.64 R36, desc[UR6][R34.64] ;  /* 0x0000000622247981 */ /* 0x000ee2000c1e1b00 */
[----:B------:R-:W-:Y:S02]  /*5470*/  IADD3.X R43, R35, UR14, RZ, P3, !PT ;  /* 0x0000000e232b7c10 */ /* 0x000fe40009ffe4ff */
[----:B-1----:R-:W-:-:S04]  /*5480*/  IADD3 R32, P3, R42, UR8, RZ ;  /* 0x000000082a207c10 */ /* 0x002fc8000ff7e0ff */
[----:B------:R-:W-:Y:S01]  /*5490*/  IADD3.X R33, R43, UR14, RZ, P3, !PT ;  /* 0x0000000e2b217c10 */ /* 0x000fe20009ffe4ff */
[----:B------:R-:W3:Y:S01]  /*54a0*/  LDG.E.64 R34, desc[UR6][R38.64+0x48] ;  /* 0x0000480626227981 */ /* 0x000ee2000c1e1b00 */
[----:B--2---:R-:W-:-:S04]  /*54b0*/  IMAD R29, R29, R10, RZ ;  /* 0x0000000a1d1d7224 */ /* 0x004fc800078e02ff */
[C---:B------:R-:W-:Y:S02]  /*54c0*/  IMAD R29, R28.reuse, R11, R29 ;  /* 0x0000000b1c1d7224 */ /* 0x040fe400078e021d */
[----:B------:R-:W-:Y:S02]  /*54d0*/  IMAD.WIDE.U32 R10, R28, R10, R30 ;  /* 0x0000000a1c0a7225 */ /* 0x000fe400078e001e */
[----:B------:R-:W3:Y:S02]  /*54e0*/  LDG.E.64 R30, desc[UR6][R38.64+0x38] ;  /* 0x00003806261e7981 */ /* 0x000ee4000c1e1b00 */
[----:B------:R-:W-:Y:S02]  /*54f0*/  IMAD.IADD R11, R11, 0x1, R29 ;  /* 0x000000010b0b7824 */ /* 0x000fe400078e021d */
[----:B----4-:R-:W-:Y:S01]  /*5500*/  IMAD R45, R25, R6, RZ ;  /* 0x00000006192d7224 */ /* 0x010fe200078e02ff */
[----:B------:R-:W2:Y:S03]  /*5510*/  LDG.E.64 R28, desc[UR6][R42.64] ;  /* 0x000000062a1c7981 */ /* 0x000ea6000c1e1b00 */
[----:B------:R-:W-:-:S02]  /*5520*/  IMAD R45, R24, R7, R45 ;  /* 0x00000007182d7224 */ /* 0x000fc400078e022d */
[----:B------:R-:W-:Y:S02]  /*5530*/  IMAD.WIDE.U32 R6, R24, R6, R10 ;  /* 0x0000000618067225 */ /* 0x000fe400078e000a */
[----:B------:R-:W2:Y:S04]  /*5540*/  LDG.E.64 R10, desc[UR6][R38.64+0x40] ;  /* 0x00004006260a7981 */ /* 0x000ea8000c1e1b00 */
[----:B------:R-:W4:Y:S01]  /*5550*/  LDG.E.64 R24, desc[UR6][R32.64] ;  /* 0x0000000620187981 */ /* 0x000f22000c1e1b00 */
[----:B------:R-:W-:Y:S01]  /*5560*/  IADD3 R7, R7, R45, RZ ;  /* 0x0000002d07077210 */ /* 0x000fe20007ffe0ff */
[-C--:B---3--:R-:W-:Y:S02]  /*5570*/  IMAD R37, R37, R30.reuse, RZ ;  /* 0x0000001e25257224 */ /* 0x088fe400078e02ff */
[----:B------:R-:W-:Y:S01]  /*5580*/  IMAD.WIDE.U32 R6, R36, R30, R6 ;  /* 0x0000001e24067225 */ /* 0x000fe200078e0006 */
[----:B------:R-:W-:-:S03]  /*5590*/  IADD3 R30, P3, R32, UR8, RZ ;  /* 0x00000008201e7c10 */ /* 0x000fc6000ff7e0ff */
[----:B------:R-:W-:-:S04]  /*55a0*/  IMAD R31, R36, R31, R37 ;  /* 0x0000001f241f7224 */ /* 0x000fc800078e0225 */
[----:B------:R-:W-:Y:S01]  /*55b0*/  IMAD.IADD R7, R7, 0x1, R31 ;  /* 0x0000000107077824 */ /* 0x000fe200078e021f */
[----:B------:R-:W-:Y:S01]  /*55c0*/  IADD3.X R31, R33, UR14, RZ, P3, !PT ;  /* 0x0000000e211f7c10 */ /* 0x000fe20009ffe4ff */
[-C--:B--2---:R-:W-:Y:S01]  /*55d0*/  IMAD R29, R29, R10.reuse, RZ ;  /* 0x0000000a1d1d7224 */ /* 0x084fe200078e02ff */
[----:B------:R-:W-:Y:S01]  /*55e0*/  IADD3 R42, P3, R30, UR8, RZ ;  /* 0x000000081e2a7c10 */ /* 0x000fe2000ff7e0ff */
[----:B------:R-:W2:Y:S02]  /*55f0*/  LDG.E.64 R32, desc[UR6][R38.64+0x60] ;  /* 0x0000600626207981 */ /* 0x000ea4000c1e1b00 */
[C---:B------:R-:W-:Y:S02]  /*5600*/  IMAD R29, R28.reuse, R11, R29 ;  /* 0x0000000b1c1d7224 */ /* 0x040fe400078e021d */
[----:B------:R-:W-:Y:S01]  /*5610*/  IMAD.WIDE.U32 R10, R28, R10, R6 ;  /* 0x0000000a1c0a7225 */ /* 0x000fe200078e0006 */
[----:B------:R-:W3:Y:S04]  /*5620*/  LDG.E.64 R36, desc[UR6][R30.64] ;  /* 0x000000061e247981 */ /* 0x000ee8000c1e1b00 */
[----:B------:R-:W3:Y:S01]  /*5630*/  LDG.E.64 R6, desc[UR6][R38.64+0x50] ;  /* 0x0000500626067981 */ /* 0x000ee2000c1e1b00 */
[----:B------:R-:W-:Y:S01]  /*5640*/  IMAD.IADD R11, R11, 0x1, R29 ;  /* 0x000000010b0b7824 */ /* 0x000fe200078e021d */
[----:B------:R-:W-:Y:S01]  /*5650*/  IADD3.X R43, R31, UR14, RZ, P3, !PT ;  /* 0x0000000e1f2b7c10 */ /* 0x000fe20009ffe4ff */
[----:B----4-:R-:W-:-:S04]  /*5660*/  IMAD R45, R25, R34, RZ ;  /* 0x00000022192d7224 */ /* 0x010fc800078e02ff */
[C---:B------:R-:W-:Y:S02]  /*5670*/  IMAD R45, R24.reuse, R35, R45 ;  /* 0x00000023182d7224 */ /* 0x040fe400078e022d */
[----:B------:R-:W-:Y:S02]  /*5680*/  IMAD.WIDE.U32 R34, R24, R34, R10 ;  /* 0x0000002218227225 */ /* 0x000fe400078e000a */
[----:B------:R-:W4:Y:S01]  /*5690*/  LDG.E.64 R10, desc[UR6][R38.64+0x58] ;  /* 0x00005806260a7981 */ /* 0x000f22000c1e1b00 */
[----:B------:R-:W-:-:S03]  /*56a0*/  IADD3 R28, P3, R42, UR8, RZ ;  /* 0x000000082a1c7c10 */ /* 0x000fc6000ff7e0ff */
[----:B------:R-:W4:Y:S01]  /*56b0*/  LDG.E.64 R24, desc[UR6][R42.64] ;  /* 0x000000062a187981 */ /* 0x000f22000c1e1b00 */
[----:B------:R-:W-:-:S05]  /*56c0*/  IADD3.X R29, R43, UR14, RZ, P3, !PT ;  /* 0x0000000e2b1d7c10 */ /* 0x000fca0009ffe4ff */
[----:B------:R0:W2:Y:S01]  /*56d0*/  LDG.E.64 R30, desc[UR6][R28.64] ;  /* 0x000000061c1e7981 */ /* 0x0000a2000c1e1b00 */
[----:B------:R-:W-:Y:S02]  /*56e0*/  IMAD.IADD R35, R35, 0x1, R45 ;  /* 0x0000000123237824 */ /* 0x000fe400078e022d */
[----:B---3--:R-:W-:-:S04]  /*56f0*/  IMAD R37, R37, R6, RZ ;  /* 0x0000000625257224 */ /* 0x008fc800078e02ff */
[C---:B------:R-:W-:Y:S02]  /*5700*/  IMAD R37, R36.reuse, R7, R37 ;  /* 0x0000000724257224 */ /* 0x040fe400078e0225 */
[----:B------:R-:W-:Y:S01]  /*5710*/  IMAD.WIDE.U32 R6, R36, R6, R34 ;  /* 0x0000000624067225 */ /* 0x000fe200078e0022 */
[----:B------:R-:W-:-:S03]  /*5720*/  IADD3 R34, P3, R28, UR8, RZ ;  /* 0x000000081c227c10 */ /* 0x000fc6000ff7e0ff */
[----:B------:R-:W-:Y:S01]  /*5730*/  IMAD.IADD R7, R7, 0x1, R37 ;  /* 0x0000000107077824 */ /* 0x000fe200078e0225 */
[----:B------:R-:W-:Y:S01]  /*5740*/  IADD3.X R35, R29, UR14, RZ, P3, !PT ;  /* 0x0000000e1d237c10 */ /* 0x000fe20009ffe4ff */
[-C--:B----4-:R-:W-:Y:S02]  /*5750*/  IMAD R25, R25, R10.reuse, RZ ;  /* 0x0000000a19197224 */ /* 0x090fe400078e02ff */
[----:B------:R-:W-:Y:S01]  /*5760*/  IMAD.WIDE.U32 R6, R24, R10, R6 ;  /* 0x0000000a18067225 */ /* 0x000fe200078e0006 */
[----:B0-----:R-:W-:-:S03]  /*5770*/  IADD3 R28, P3, R34, UR8, RZ ;  /* 0x00000008221c7c10 */ /* 0x001fc6000ff7e0ff */
[----:B------:R-:W-:Y:S02]  /*5780*/  IMAD R29, R24, R11, R25 ;  /* 0x0000000b181d7224 */ /* 0x000fe400078e0219 */
[----:B------:R-:W3:Y:S04]  /*5790*/  LDG.E.64 R10, desc[UR6][R38.64+0x68] ;  /* 0x00006806260a7981 */ /* 0x000ee8000c1e1b00 */
[----:B------:R-:W3:Y:S01]  /*57a0*/  LDG.E.64 R24, desc[UR6][R34.64] ;  /* 0x0000000622187981 */ /* 0x000ee2000c1e1b00 */
[----:B------:R-:W-:Y:S01]  /*57b0*/  IMAD.IADD R7, R7, 0x1, R29 ;  /* 0x0000000107077824 */ /* 0x000fe200078e021d */
[----:B------:R-:W-:Y:S01]  /*57c0*/  IADD3.X R29, R35, UR14, RZ, P3, !PT ;  /* 0x0000000e231d7c10 */ /* 0x000fe20009ffe4ff */
[----:B--2---:R-:W-:-:S04]  /*57d0*/  IMAD R37, R31, R32, RZ ;  /* 0x000000201f257224 */ /* 0x004fc800078e02ff */
[C---:B------:R-:W-:Y:S01]  /*57e0*/  IMAD R37, R30.reuse, R33, R37 ;  /* 0x000000211e257224 */ /* 0x040fe200078e0225 */
[----:B------:R-:W2:Y:S01]  /*57f0*/  LDG.E.64 R42, desc[UR6][R28.64] ;  /* 0x000000061c2a7981 */ /* 0x000ea2000c1e1b00 */
[----:B------:R-:W-:Y:S01]  /*5800*/  IMAD.WIDE.U32 R30, R30, R32, R6 ;  /* 0x000000201e1e7225 */ /* 0x000fe200078e0006 */
[----:B------:R-:W-:Y:S02]  /*5810*/  IADD3 R6, P3, R28, UR8, RZ ;  /* 0x000000081c067c10 */ /* 0x000fe4000ff7e0ff */
[----:B------:R-:W2:Y:S02]  /*5820*/  LDG.E.64 R32, desc[UR6][R38.64+0x70] ;  /* 0x0000700626207981 */ /* 0x000ea4000c1e1b00 */
[----:B------:R-:W-:Y:S02]  /*5830*/  IADD3.X R7, R29, UR14, RZ, P3, !PT ;  /* 0x0000000e1d077c10 */ /* 0x000fe40009ffe4ff */
[----:B------:R-:W4:Y:S04]  /*5840*/  LDG.E.64 R34, desc[UR6][R38.64+0x78] ;  /* 0x0000780626227981 */ /* 0x000f28000c1e1b00 */
[----:B------:R-:W4:Y:S01]  /*5850*/  LDG.E.64 R44, desc[UR6][R6.64] ;  /* 0x00000006062c7981 */ /* 0x000f22000c1e1b00 */
[----:B------:R-:W-:Y:S01]  /*5860*/  IMAD.IADD R31, R31, 0x1, R37 ;  /* 0x000000011f1f7824 */ /* 0x000fe200078e0225 */
[----:B------:R-:W-:-:S04]  /*5870*/  IADD3 R41, P3, R41, -0x10, RZ ;  /* 0xfffffff029297810 */ /* 0x000fc80007f7e0ff */
[----:B------:R-:W-:Y:S02]  /*5880*/  IADD3.X R40, R40, -0x1, RZ, P3, !PT ;  /* 0xffffffff28287810 */ /* 0x000fe40001ffe4ff */
[----:B------:R-:W-:-:S04]  /*5890*/  ISETP.GT.U32.AND P3, PT, R41, 0xc, PT ;  /* 0x0000000c2900780c */ /* 0x000fc80003f64070 */
[----:B------:R-:W-:Y:S01]  /*58a0*/  ISETP.GT.AND.EX P3, PT, R40, RZ, PT, P3 ;  /* 0x000000ff2800720c */ /* 0x000fe20003f64330 */
[----:B------:R-:W-:-:S04]  /*58b0*/  UIADD3 UR4, UP0, UR4, 0x10, URZ ;  /* 0x0000001004047890 */ /* 0x000fc8000ff1e03f */
[----:B------:R-:W-:Y:S01]  /*58c0*/  UIADD3.X UR5, URZ, UR5, URZ, UP0, !UPT ;  /* 0x000000053f057290 */ /* 0x000fe200087fe43f */
[----:B---3--:R-:W-:-:S04]  /*58d0*/  IMAD R25, R25, R10, RZ ;  /* 0x0000000a19197224 */ /* 0x008fc800078e02ff */
[C---:B------:R-:W-:Y:S02]  /*58e0*/  IMAD R25, R24.reuse, R11, R25 ;  /* 0x0000000b18197224 */ /* 0x040fe400078e0219 */
[----:B------:R-:W-:-:S05]  /*58f0*/  IMAD.WIDE.U32 R10, R24, R10, R30 ;  /* 0x0000000a180a7225 */ /* 0x000fca00078e001e */
[----:B------:R-:W-:Y:S01]  /*5900*/  IADD3 R11, R11, R25, RZ ;  /* 0x000000190b0b7210 */ /* 0x000fe20007ffe0ff */
[----:B--2---:R-:W-:-:S04]  /*5910*/  IMAD R25, R43, R32, RZ ;  /* 0x000000202b197224 */ /* 0x004fc800078e02ff */
[C---:B------:R-:W-:Y:S02]  /*5920*/  IMAD R25, R42.reuse, R33, R25 ;  /* 0x000000212a197224 */ /* 0x040fe400078e0219 */
[----:B------:R-:W-:-:S04]  /*5930*/  IMAD.WIDE.U32 R10, R42, R32, R10 ;  /* 0x000000202a0a7225 */ /* 0x000fc800078e000a */
[----:B------:R-:W-:Y:S02]  /*5940*/  IMAD.IADD R11, R11, 0x1, R25 ;  /* 0x000000010b0b7824 */ /* 0x000fe400078e0219 */
[-C--:B----4-:R-:W-:Y:S02]  /*5950*/  IMAD R25, R45, R34.reuse, RZ ;  /* 0x000000222d197224 */ /* 0x090fe400078e02ff */
[----:B------:R-:W-:-:S04]  /*5960*/  IMAD.WIDE.U32 R30, R44, R34, R10 ;  /* 0x000000222c1e7225 */ /* 0x000fc800078e000a */
[----:B------:R-:W-:Y:S01]  /*5970*/  IMAD R25, R44, R35, R25 ;  /* 0x000000232c197224 */ /* 0x000fe200078e0219 */
[----:B------:R-:W-:-:S04]  /*5980*/  IADD3 R44, P4, R6, UR8, RZ ;  /* 0x00000008062c7c10 */ /* 0x000fc8000ff9e0ff */
[----:B------:R-:W-:Y:S01]  /*5990*/  IADD3.X R45, R7, UR14, RZ, P4, !PT ;  /* 0x0000000e072d7c10 */ /* 0x000fe2000a7fe4ff */
[----:B------:R-:W-:Y:S01]  /*59a0*/  IMAD.IADD R31, R31, 0x1, R25 ;  /* 0x000000011f1f7824 */ /* 0x000fe200078e0219 */
[----:B------:R-:W-:Y:S07]  /*59b0*/  @P3 BRA `(.L_x_5028) ;  /* 0xfffffff400c83947 */ /* 0x000fee000383ffff */
.L_x_5027:
[----:B------:R-:W-:-:S04]  /*59c0*/  ISETP.GT.U32.AND P3, PT, R41, 0x4, PT ;  /* 0x000000042900780c */ /* 0x000fc80003f64070 */
[----:B------:R-:W-:-:S13]  /*59d0*/  ISETP.GT.AND.EX P3, PT, R40, RZ, PT, P3 ;  /* 0x000000ff2800720c */ /* 0x000fda0003f64330 */
[----:B------:R-:W-:Y:S05]  /*59e0*/  @!P3 BRA `(.L_x_5029) ;  /* 0x000000040030b947 */ /* 0x000fea0003800000 */
[----:B------:R-:W-:Y:S01]  /*59f0*/  ULDC.64 UR10, c[0x0][0x238] ;  /* 0x00008e00000a7ab9 */ /* 0x000fe20000000a00 */
[----:B------:R-:W-:Y:S01]  /*5a00*/  IMAD.MOV.U32 R34, RZ, RZ, R44 ;  /* 0x000000ffff227224 */ /* 0x000fe200078e002c */
[----:B------:R-:W-:Y:S01]  /*5a10*/  ULEA UR10, UP0, UR4, UR10, 0x3 ;  /* 0x0000000a040a7291 */ /* 0x000fe2000f80183f */
[----:B------:R-:W-:-:S03]  /*5a20*/  IMAD.MOV.U32 R35, RZ, RZ, R45 ;  /* 0x000000ffff237224 */ /* 0x000fc600078e002d */
[----:B------:R-:W-:Y:S02]  /*5a30*/  ULEA.HI.X UR11, UR4, UR11, UR5, 0x3, UP0 ;  /* 0x0000000b040b7291 */ /* 0x000fe400080f1c05 */
[----:B------:R-:W-:Y:S01]  /*5a40*/  IMAD.U32 R10, RZ, RZ, UR10 ;  /* 0x0000000aff0a7e24 */ /* 0x000fe2000f8e00ff */
[----:B------:R-:W2:Y:S03]  /*5a50*/  LDG.E.64 R34, desc[UR6][R34.64] ;  /* 0x0000000622227981 */ /* 0x000ea6000c1e1b00 */
[----:B------:R-:W-:Y:S01]  /*5a60*/  IMAD.U32 R11, RZ, RZ, UR11 ;  /* 0x0000000bff0b7e24 */ /* 0x000fe2000f8e00ff */
[----:B------:R-:W-:-:S04]  /*5a70*/  IADD3 R44, P0, R44, UR8, RZ ;  /* 0x000000082c2c7c10 */ /* 0x000fc8000ff1e0ff */
[----:B------:R-:W2:Y:S01]  /*5a80*/  LDG.E.64 R32, desc[UR6][R10.64] ;  /* 0x000000060a207981 */ /* 0x000ea2000c1e1b00 */
[----:B------:R-:W-:-:S03]  /*5a90*/  IADD3.X R45, R45, UR14, RZ, P0, !PT ;  /* 0x0000000e2d2d7c10 */ /* 0x000fc600087fe4ff */
[----:B------:R-:W3:Y:S04]  /*5aa0*/  LDG.E.64 R38, desc[UR6][R10.64+0x8] ;  /* 0x000008060a267981 */ /* 0x000ee8000c1e1b00 */
[----:B------:R-:W3:Y:S01]  /*5ab0*/  LDG.E.64 R24, desc[UR6][R44.64] ;  /* 0x000000062c187981 */ /* 0x000ee2000c1e1b00 */
[----:B------:R-:W-:-:S04]  /*5ac0*/  IADD3 R28, P0, R44, UR8, RZ ;  /* 0x000000082c1c7c10 */ /* 0x000fc8000ff1e0ff */
[----:B------:R-:W-:Y:S02]  /*5ad0*/  IADD3.X R29, R45, UR14, RZ, P0, !PT ;  /* 0x0000000e2d1d7c10 */ /* 0x000fe400087fe4ff */
[----:B------:R-:W-:-:S04]  /*5ae0*/  IADD3 R42, P0, R28, UR8, RZ ;  /* 0x000000081c2a7c10 */ /* 0x000fc8000ff1e0ff */
[----:B------:R-:W-:Y:S01]  /*5af0*/  IADD3.X R43, R29, UR14, RZ, P0, !PT ;  /* 0x0000000e1d2b7c10 */ /* 0x000fe200087fe4ff */
[-C--:B--2---:R-:W-:Y:S02]  /*5b00*/  IMAD R37, R35, R32.reuse, RZ ;  /* 0x0000002023257224 */ /* 0x084fe400078e02ff */
[C---:B------:R-:W-:Y:S02]  /*5b10*/  IMAD.WIDE.U32 R6, R34.reuse, R32, R30 ;  /* 0x0000002022067225 */ /* 0x040fe400078e001e */
[----:B------:R-:W2:Y:S02]  /*5b20*/  LDG.E.64 R30, desc[UR6][R42.64] ;  /* 0x000000062a1e7981 */ /* 0x000ea4000c1e1b00 */
[----:B------:R-:W-:Y:S02]  /*5b30*/  IMAD R33, R34, R33, R37 ;  /* 0x0000002122217224 */ /* 0x000fe400078e0225 */
[----:B------:R-:W4:Y:S01]  /*5b40*/  LDG.E.64 R34, desc[UR6][R28.64] ;  /* 0x000000061c227981 */ /* 0x000f22000c1e1b00 */
[----:B---3--:R-:W-:-:S03]  /*5b50*/  IMAD R45, R25, R38, RZ ;  /* 0x00000026192d7224 */ /* 0x008fc600078e02ff */
[----:B------:R-:W4:Y:S01]  /*5b60*/  LDG.E.64 R36, desc[UR6][R10.64+0x10] ;  /* 0x000010060a247981 */ /* 0x000f22000c1e1b00 */
[----:B------:R-:W-:Y:S01]  /*5b70*/  IADD3 R7, R7, R33, RZ ;  /* 0x0000002107077210 */ /* 0x000fe20007ffe0ff */
[C---:B------:R-:W-:Y:S02]  /*5b80*/  IMAD R45, R24.reuse, R39, R45 ;  /* 0x00000027182d7224 */ /* 0x040fe400078e022d */
[----:B------:R-:W2:Y:S01]  /*5b90*/  LDG.E.64 R32, desc[UR6][R10.64+0x18] ;  /* 0x000018060a207981 */ /* 0x000ea2000c1e1b00 */
[----:B------:R-:W-:Y:S01]  /*5ba0*/  IMAD.WIDE.U32 R38, R24, R38, R6 ;  /* 0x0000002618267225 */ /* 0x000fe200078e0006 */
[----:B------:R-:W-:Y:S02]  /*5bb0*/  IADD3 R24, P0, R42, UR8, RZ ;  /* 0x000000082a187c10 */ /* 0x000fe4000ff1e0ff */
[----:B------:R-:W3:Y:S02]  /*5bc0*/  LDG.E.64 R6, desc[UR6][R10.64+0x20] ;  /* 0x000020060a067981 */ /* 0x000ee4000c1e1b00 */
[----:B------:R-:W-:-:S05]  /*5bd0*/  IADD3.X R25, R43, UR14, RZ, P0, !PT ;  /* 0x0000000e2b197c10 */ /* 0x000fca00087fe4ff */
[----:B------:R-:W3:Y:S01]  /*5be0*/  LDG.E.64 R28, desc[UR6][R24.64] ;  /* 0x00000006181c7981 */ /* 0x000ee2000c1e1b00 */
[----:B------:R-:W-:Y:S02]  /*5bf0*/  IMAD.IADD R39, R39, 0x1, R45 ;  /* 0x0000000127277824 */ /* 0x000fe400078e022d */
[----:B----4-:R-:W-:-:S04]  /*5c00*/  IMAD R35, R35, R36, RZ ;  /* 0x0000002423237224 */ /* 0x010fc800078e02ff */
[C---:B------:R-:W-:Y:S02]  /*5c10*/  IMAD R35, R34.reuse, R37, R35 ;  /* 0x0000002522237224 */ /* 0x040fe400078e0223 */
[----:B------:R-:W-:Y:S01]  /*5c20*/  IMAD.WIDE.U32 R36, R34, R36, R38 ;  /* 0x0000002422247225 */ /* 0x000fe200078e0026 */
[----:B------:R-:W-:-:S03]  /*5c30*/  IADD3 R34, P0, R24, UR8, RZ ;  /* 0x0000000818227c10 */ /* 0x000fc6000ff1e0ff */
[-C--:B--2---:R-:W-:Y:S02]  /*5c40*/  IMAD R31, R31, R32.reuse, RZ ;  /* 0x000000201f1f7224 */ /* 0x084fe400078e02ff */
[----:B------:R-:W-:Y:S01]  /*5c50*/  IMAD.IADD R37, R37, 0x1, R35 ;  /* 0x0000000125257824 */ /* 0x000fe200078e0223 */
[----:B------:R-:W-:Y:S01]  /*5c60*/  IADD3.X R35, R25, UR14, RZ, P0, !PT ;  /* 0x0000000e19237c10 */ /* 0x000fe200087fe4ff */
[C---:B------:R-:W-:Y:S01]  /*5c70*/  IMAD R39, R30.reuse, R33, R31 ;  /* 0x000000211e277224 */ /* 0x040fe200078e021f */
[----:B------:R-:W2:Y:S01]  /*5c80*/  LDG.E.64 R24, desc[UR6][R10.64+0x28] ;  /* 0x000028060a187981 */ /* 0x000ea2000c1e1b00 */
[----:B------:R-:W-:Y:S01]  /*5c90*/  IMAD.WIDE.U32 R30, R30, R32, R36 ;  /* 0x000000201e1e7225 */ /* 0x000fe200078e0024 */
[----:B------:R-:W-:Y:S02]  /*5ca0*/  IADD3 R36, P0, R34, UR8, RZ ;  /* 0x0000000822247c10 */ /* 0x000fe4000ff1e0ff */
[----:B------:R-:W2:Y:S01]  /*5cb0*/  LDG.E.64 R32, desc[UR6][R34.64] ;  /* 0x0000000622207981 */ /* 0x000ea2000c1e1b00 */
[----:B------:R-:W-:-:S02]  /*5cc0*/  IMAD.IADD R31, R31, 0x1, R39 ;  /* 0x000000011f1f7824 */ /* 0x000fc400078e0227 */
[----:B---3--:R-:W-:Y:S01]  /*5cd0*/  IMAD R39, R29, R6, RZ ;  /* 0x000000061d277224 */ /* 0x008fe200078e02ff */
[----:B------:R-:W-:-:S03]  /*5ce0*/  IADD3.X R37, R35, UR14, RZ, P0, !PT ;  /* 0x0000000e23257c10 */ /* 0x000fc600087fe4ff */
[C---:B------:R-:W-:Y:S02]  /*5cf0*/  IMAD R39, R28.reuse, R7, R39 ;  /* 0x000000071c277224 */ /* 0x040fe400078e0227 */
[----:B------:R-:W-:Y:S01]  /*5d00*/  IMAD.WIDE.U32 R28, R28, R6, R30 ;  /* 0x000000061c1c7225 */ /* 0x000fe200078e001e */
[----:B------:R-:W-:Y:S01]  /*5d10*/  IADD3 R6, P0, R36, UR8, RZ ;  /* 0x0000000824067c10 */ /* 0x000fe2000ff1e0ff */
[----:B------:R-:W3:Y:S04]  /*5d20*/  LDG.E.64 R30, desc[UR6][R10.64+0x30] ;  /* 0x000030060a1e7981 */ /* 0x000ee8000c1e1b00 */
[----:B------:R-:W3:Y:S01]  /*5d30*/  LDG.E.64 R42, desc[UR6][R36.64] ;  /* 0x00000006242a7981 */ /* 0x000ee2000c1e1b00 */
[----:B------:R-:W-:-:S03]  /*5d40*/  IADD3.X R7, R37, UR14, RZ, P0, !PT ;  /* 0x0000000e25077c10 */ /* 0x000fc600087fe4ff */
[----:B------:R-:W4:Y:S04]  /*5d50*/  LDG.E.64 R34, desc[UR6][R10.64+0x38] ;  /* 0x000038060a227981 */ /* 0x000f28000c1e1b00 */
[----:B------:R-:W4:Y:S01]  /*5d60*/  LDG.E.64 R44, desc[UR6][R6.64] ;  /* 0x00000006062c7981 */ /* 0x000f22000c1e1b00 */
[----:B------:R-:W-:Y:S01]  /*5d70*/  IMAD.IADD R29, R29, 0x1, R39 ;  /* 0x000000011d1d7824 */ /* 0x000fe200078e0227 */
[----:B------:R-:W-:Y:S01]  /*5d80*/  IADD3 R41, P4, R41, -0x8, RZ ;  /* 0xfffffff829297810 */ /* 0x000fe20007f9e0ff */
[----:B------:R-:W-:Y:S01]  /*5d90*/  UIADD3 UR4, UP0, UR4, 0x8, URZ ;  /* 0x0000000804047890 */ /* 0x000fe2000ff1e03f */
[----:B------:R-:W-:Y:S02]  /*5da0*/  PLOP3.LUT P0, PT, PT, PT, PT, 0x8, 0x0 ;  /* 0x000000000000781c */ /* 0x000fe40003f0e170 */
[----:B------:R-:W-:Y:S01]  /*5db0*/  IADD3.X R40, R40, -0x1, RZ, P4, !PT ;  /* 0xffffffff28287810 */ /* 0x000fe200027fe4ff */
[----:B------:R-:W-:Y:S01]  /*5dc0*/  UIADD3.X UR5, URZ, UR5, URZ, UP0, !UPT ;  /* 0x000000053f057290 */ /* 0x000fe200087fe43f */
[----:B--2---:R-:W-:-:S04]  /*5dd0*/  IMAD R33, R33, R24, RZ ;  /* 0x0000001821217224 */ /* 0x004fc800078e02ff */
[C---:B------:R-:W-:Y:S02]  /*5de0*/  IMAD R33, R32.reuse, R25, R33 ;  /* 0x0000001920217224 */ /* 0x040fe400078e0221 */
[----:B------:R-:W-:-:S04]  /*5df0*/  IMAD.WIDE.U32 R24, R32, R24, R28 ;  /* 0x0000001820187225 */ /* 0x000fc800078e001c */
[----:B------:R-:W-:Y:S02]  /*5e00*/  IMAD.IADD R25, R25, 0x1, R33 ;  /* 0x0000000119197824 */ /* 0x000fe400078e0221 */
[-C--:B---3--:R-:W-:Y:S02]  /*5e10*/  IMAD R29, R43, R30.reuse, RZ ;  /* 0x0000001e2b1d7224 */ /* 0x088fe400078e02ff */
[----:B------:R-:W-:-:S04]  /*5e20*/  IMAD.WIDE.U32 R24, R42, R30, R24 ;  /* 0x0000001e2a187225 */ /* 0x000fc800078e0018 */
[----:B------:R-:W-:Y:S02]  /*5e30*/  IMAD R29, R42, R31, R29 ;  /* 0x0000001f2a1d7224 */ /* 0x000fe400078e021d */
[-C--:B----4-:R-:W-:Y:S02]  /*5e40*/  IMAD R11, R45, R34.reuse, RZ ;  /* 0x000000222d0b7224 */ /* 0x090fe400078e02ff */
[----:B------:R-:W-:Y:S02]  /*5e50*/  IMAD.IADD R25, R25, 0x1, R29 ;  /* 0x0000000119197824 */ /* 0x000fe400078e021d */
[C---:B------:R-:W-:Y:S02]  /*5e60*/  IMAD R11, R44.reuse, R35, R11 ;  /* 0x000000232c0b7224 */ /* 0x040fe400078e020b */
[----:B------:R-:W-:Y:S01]  /*5e70*/  IMAD.WIDE.U32 R30, R44, R34, R24 ;  /* 0x000000222c1e7225 */ /* 0x000fe200078e0018 */
[----:B------:R-:W-:-:S04]  /*5e80*/  IADD3 R44, P3, R6, UR8, RZ ;  /* 0x00000008062c7c10 */ /* 0x000fc8000ff7e0ff */
[----:B------:R-:W-:Y:S02]  /*5e90*/  IADD3 R31, R31, R11, RZ ;  /* 0x0000000b1f1f7210 */ /* 0x000fe40007ffe0ff */
[----:B------:R-:W-:-:S07]  /*5ea0*/  IADD3.X R45, R7, UR14, RZ, P3, !PT ;  /* 0x0000000e072d7c10 */ /* 0x000fce0009ffe4ff */
.L_x_5029:
[----:B------:R-:W-:-:S04]  /*5eb0*/  ISETP.NE.U32.AND P3, PT, R41, RZ, PT ;  /* 0x000000ff2900720c */ /* 0x000fc80003f65070 */
[----:B------:R-:W-:-:S13]  /*5ec0*/  ISETP.NE.OR.EX P0, PT, R40, RZ, P0, P3 ;  /* 0x000000ff2800720c */ /* 0x000fda0000705730 */
[----:B------:R-:W-:Y:S05]  /*5ed0*/  @!P0 BRA `(.L_x_5025) ;  /* 0x0000000000b48947 */ /* 0x000fea0003800000 */
.L_x_5026:
        /* <DEDUP_REMOVED lines=11> */
[----:B------:R-:W-:Y:S01]  /*5f90*/  IADD3 R28, P0, R44, UR8, RZ ;  /* 0x000000082c1c7c10 */ /* 0x000fe2000ff1e0ff */
[----:B------:R-:W4:Y:S04]  /*5fa0*/  LDG.E.64 R38, desc[UR6][R10.64+0x18] ;  /* 0x000018060a267981 */ /* 0x000f28000c1e1b00 */
[----:B------:R0:W3:Y:S01]  /*5fb0*/  LDG.E.64 R34, desc[UR6][R44.64] ;  /* 0x000000062c227981 */ /* 0x0000e2000c1e1b00 */
[----:B------:R-:W-:Y:S01]  /*5fc0*/  IADD3.X R29, R45, UR14, RZ, P0, !PT ;  /* 0x0000000e2d1d7c10 */ /* 0x000fe200087fe4ff */
[----:B--2---:R-:W-:-:S02]  /*5fd0*/  IMAD R37, R25, R6, RZ ;  /* 0x0000000619257224 */ /* 0x004fc400078e02ff */
[----:B------:R-:W-:Y:S01]  /*5fe0*/  IMAD.WIDE.U32 R30, R24, R6, R30 ;  /* 0x00000006181e7225 */ /* 0x000fe200078e001e */
[----:B------:R-:W-:-:S03]  /*5ff0*/  IADD3 R6, P0, R28, UR8, RZ ;  /* 0x000000081c067c10 */ /* 0x000fc6000ff1e0ff */
[----:B0-----:R-:W-:Y:S02]  /*6000*/  IMAD R45, R24, R7, R37 ;  /* 0x00000007182d7224 */ /* 0x001fe400078e0225 */
[----:B------:R-:W2:Y:S04]  /*6010*/  LDG.E.64 R36, desc[UR6][R28.64] ;  /* 0x000000061c247981 */ /* 0x000ea8000c1e1b00 */
[----:B------:R-:W2:Y:S01]  /*6020*/  LDG.E.64 R24, desc[UR6][R10.64+0x10] ;  /* 0x000010060a187981 */ /* 0x000ea2000c1e1b00 */
[----:B------:R-:W-:-:S05]  /*6030*/  IADD3.X R7, R29, UR14, RZ, P0, !PT ;  /* 0x0000000e1d077c10 */ /* 0x000fca00087fe4ff */
[----:B------:R-:W4:Y:S01]  /*6040*/  LDG.E.64 R42, desc[UR6][R6.64] ;  /* 0x00000006062a7981 */ /* 0x000f22000c1e1b00 */
[----:B------:R-:W-:Y:S02]  /*6050*/  IMAD.IADD R31, R31, 0x1, R45 ;  /* 0x000000011f1f7824 */ /* 0x000fe400078e022d */
[-C--:B---3--:R-:W-:Y:S01]  /*6060*/  IMAD R35, R35, R32.reuse, RZ ;  /* 0x0000002023237224 */ /* 0x088fe200078e02ff */
[----:B------:R-:W-:Y:S01]  /*6070*/  IADD3 R41, P0, R41, -0x4, RZ ;  /* 0xfffffffc29297810 */ /* 0x000fe20007f1e0ff */
[----:B------:R-:W-:-:S04]  /*6080*/  IMAD.WIDE.U32 R30, R34, R32, R30 ;  /* 0x00000020221e7225 */ /* 0x000fc800078e001e */
[----:B------:R-:W-:Y:S01]  /*6090*/  IMAD R35, R34, R33, R35 ;  /* 0x0000002122237224 */ /* 0x000fe200078e0223 */
[----:B------:R-:W-:Y:S02]  /*60a0*/  IADD3.X R40, R40, -0x1, RZ, P0, !PT ;  /* 0xffffffff28287810 */ /* 0x000fe400007fe4ff */
[----:B------:R-:W-:Y:S01]  /*60b0*/  ISETP.NE.U32.AND P0, PT, R41, RZ, PT ;  /* 0x000000ff2900720c */ /* 0x000fe20003f05070 */
[----:B------:R-:W-:-:S03]  /*60c0*/  IMAD.IADD R31, R31, 0x1, R35 ;  /* 0x000000011f1f7824 */ /* 0x000fc600078e0223 */
[----:B------:R-:W-:Y:S01]  /*60d0*/  ISETP.NE.AND.EX P0, PT, R40, RZ, PT, P0 ;  /* 0x000000ff2800720c */ /* 0x000fe20003f05300 */
[----:B------:R-:W-:Y:S01]  /*60e0*/  UIADD3 UR4, UP0, UR4, 0x4, URZ ;  /* 0x0000000404047890 */ /* 0x000fe2000ff1e03f */
[----:B------:R-:W-:-:S03]  /*60f0*/  IADD3 R44, P3, R6, UR8, RZ ;  /* 0x00000008062c7c10 */ /* 0x000fc6000ff7e0ff */
[----:B------:R-:W-:Y:S01]  /*6100*/  UIADD3.X UR5, URZ, UR5, URZ, UP0, !UPT ;  /* 0x000000053f057290 */ /* 0x000fe200087fe43f */
[----:B------:R-:W-:Y:S01]  /*6110*/  IADD3.X R45, R7, UR14, RZ, P3, !PT ;  /* 0x0000000e072d7c10 */ /* 0x000fe20009ffe4ff */
[----:B--2---:R-:W-:-:S04]  /*6120*/  IMAD R29, R37, R24, RZ ;  /* 0x00000018251d7224 */ /* 0x004fc800078e02ff */
[C---:B------:R-:W-:Y:S02]  /*6130*/  IMAD R29, R36.reuse, R25, R29 ;  /* 0x00000019241d7224 */ /* 0x040fe400078e021d */
[----:B------:R-:W-:-:S04]  /*6140*/  IMAD.WIDE.U32 R24, R36, R24, R30 ;  /* 0x0000001824187225 */ /* 0x000fc800078e001e */
[----:B----4-:R-:W-:Y:S01]  /*6150*/  IMAD R11, R43, R38, RZ ;  /* 0x000000262b0b7224 */ /* 0x010fe200078e02ff */
[----:B------:R-:W-:-:S03]  /*6160*/  IADD3 R25, R25, R29, RZ ;  /* 0x0000001d19197210 */ /* 0x000fc60007ffe0ff */
[C---:B------:R-:W-:Y:S02]  /*6170*/  IMAD R11, R42.reuse, R39, R11 ;  /* 0x000000272a0b7224 */ /* 0x040fe400078e020b */
[----:B------:R-:W-:-:S04]  /*6180*/  IMAD.WIDE.U32 R30, R42, R38, R24 ;  /* 0x000000262a1e7225 */ /* 0x000fc800078e0018 */
[----:B------:R-:W-:Y:S01]  /*6190*/  IMAD.IADD R31, R31, 0x1, R11 ;  /* 0x000000011f1f7824 */ /* 0x000fe200078e020b */
[----:B------:R-:W-:Y:S06]  /*61a0*/  @P0 BRA `(.L_x_5026) ;  /* 0xfffffffc004c0947 */ /* 0x000fec000383ffff */
.L_x_5025:
[----:B------:R-:W-:-:S13]  /*61b0*/  LOP3.LUT P0, RZ, R8, 0x3, RZ, 0xc0, !PT ;  /* 0x0000000308ff7812 */ /* 0x000fda000780c0ff */
[----:B------:R-:W-:Y:S05]  /*61c0*/  @!P0 BRA `(.L_x_5024) ;  /* 0x0000000000c48947 */ /* 0x000fea0003800000 */
[----:B------:R-:W0:Y:S01]  /*61d0*/  LDC.64 R10, c[0x0][0x240] ;  /* 0x00009000ff0a7b82 */ /* 0x000e220000000a00 */
[----:B------:R-:W-:Y:S01]  /*61e0*/  ULDC.64 UR8, c[0x0][0x230] ;  /* 0x00008c0000087ab9 */ /* 0x000fe20000000a00 */
[----:B------:R-:W-:Y:S01]  /*61f0*/  ULDC.64 UR10, c[0x0][0x228] ;  /* 0x00008a00000a7ab9 */ /* 0x000fe20000000a00 */
[----:B------:R-:W-:Y:S02]  /*6200*/  IMAD R7, R27, UR8, RZ ;  /* 0x000000081b077c24 */ /* 0x000fe4000f8e02ff */
[----:B------:R-:W-:-:S04]  /*6210*/  IMAD.WIDE.U32 R28, R26, UR8, RZ ;  /* 0x000000081a1c7c25 */ /* 0x000fc8000f8e00ff */
[----:B------:R-:W-:Y:S01]  /*6220*/  IMAD R7, R26, UR9, R7 ;  /* 0x000000091a077c24 */ /* 0x000fe2000f8e0207 */
[----:B------:R-:W-:Y:S02]  /*6230*/  ULDC.64 UR8, c[0x0][0x238] ;  /* 0x00008e0000087ab9 */ /* 0x000fe40000000a00 */
[----:B------:R-:W-:Y:S01]  /*6240*/  ULEA UR8, UP0, UR4, UR8, 0x3 ;  /* 0x0000000804087291 */ /* 0x000fe2000f80183f */
[----:B------:R-:W-:Y:S02]  /*6250*/  IMAD.IADD R29, R29, 0x1, R7 ;  /* 0x000000011d1d7824 */ /* 0x000fe400078e0207 */
[C---:B0-----:R-:W-:Y:S02]  /*6260*/  IMAD R6, R10.reuse, UR5, RZ ;  /* 0x000000050a067c24 */ /* 0x041fe4000f8e02ff */
[----:B------:R-:W-:-:S04]  /*6270*/  IMAD.WIDE.U32 R28, R10, UR4, R28 ;  /* 0x000000040a1c7c25 */ /* 0x000fc8000f8e001c */
[----:B------:R-:W-:Y:S01]  /*6280*/  IMAD R25, R11, UR4, R6 ;  /* 0x000000040b197c24 */ /* 0x000fe2000f8e0206 */
[----:B------:R-:W-:Y:S01]  /*6290*/  ULEA.HI.X UR4, UR4, UR9, UR5, 0x3, UP0 ;  /* 0x0000000904047291 */ /* 0x000fe200080f1c05 */
[----:B------:R-:W-:Y:S01]  /*62a0*/  LEA R24, P0, R28, UR10, 0x3 ;  /* 0x0000000a1c187c11 */ /* 0x000fe2000f8018ff */
[----:B------:R-:W-:Y:S02]  /*62b0*/  IMAD.U32 R6, RZ, RZ, UR8 ;  /* 0x00000008ff067e24 */ /* 0x000fe4000f8e00ff */
[----:B------:R-:W-:Y:S02]  /*62c0*/  IMAD.IADD R25, R29, 0x1, R25 ;  /* 0x000000011d197824 */ /* 0x000fe400078e0219 */
        /* <DEDUP_REMOVED lines=12> */
[----:B------:R-:W-:Y:S02]  /*6390*/  ISETP.NE.U32.AND P0, PT, R34, 0x2, PT ;  /* 0x000000022200780c */ /* 0x000fe40003f05070 */
[C---:B------:R-:W-:Y:S02]  /*63a0*/  SHF.L.U32 R33, R10.reuse, 0x3, RZ ;  /* 0x000000030a217819 */ /* 0x040fe400000006ff */
[----:B------:R-:W-:Y:S02]  /*63b0*/  ISETP.NE.AND.EX P0, PT, RZ, RZ, PT, P0 ;  /* 0x000000ffff00720c */ /* 0x000fe40003f05300 */
[----:B------:R-:W-:Y:S02]  /*63c0*/  SHF.L.U64.HI R29, R10, 0x3, R11 ;  /* 0x000000030a1d7819 */ /* 0x000fe4000001020b */
[----:B------:R-:W-:Y:S01]  /*63d0*/  IADD3 R34, P3, R24, R33, RZ ;  /* 0x0000002118227210 */ /* 0x000fe20007f7e0ff */
[----:B------:R-:W2:Y:S04]  /*63e0*/  LDG.E.64 R10, desc[UR6][R6.64+0x8] ;  /* 0x00000806060a7981 */ /* 0x000ea8000c1e1b00 */
[----:B------:R-:W-:-:S04]  /*63f0*/  IMAD.X R35, R25, 0x1, R29, P3 ;  /* 0x0000000119237824 */ /* 0x000fc800018e061d */
[----:B------:R-:W-:Y:S01]  /*6400*/  @P0 IADD3 R32, P3, R34, R33, RZ ;  /* 0x0000002122200210 */ /* 0x000fe20007f7e0ff */
[----:B------:R-:W2:Y:S04]  /*6410*/  LDG.E.64 R24, desc[UR6][R34.64] ;  /* 0x0000000622187981 */ /* 0x000ea8000c1e1b00 */
[----:B------:R-:W-:Y:S02]  /*6420*/  @P0 IMAD.X R33, R35, 0x1, R29, P3 ;  /* 0x0000000123210824 */ /* 0x000fe400018e061d */
        /* <DEDUP_REMOVED lines=11> */
.L_x_5024:
[----:B------:R-:W-:Y:S01]  /*64e0*/  ULDC.64 UR4, c[0x0][0x248] ;  /* 0x0000920000047ab9 */ /* 0x000fe20000000a00 */
[C---:B------:R-:W-:Y:S01]  /*64f0*/  SHF.L.U64.HI R35, R26.reuse, 0x3, R27 ;  /* 0x000000031a237819 */ /* 0x040fe2000001021b */
[----:B------:R-:W-:Y:S01]  /*6500*/  IMAD.SHL.U32 R26, R26, 0x8, RZ ;  /* 0x000000081a1a7824 */ /* 0x000fe200078e00ff */
[----:B------:R-:W-:Y:S01]  /*6510*/  MOV R27, UR4 ;  /* 0x00000004001b7c02 */ /* 0x000fe20008000f00 */
[----:B0-----:R-:W-:Y:S02]  /*6520*/  IMAD.U32 R28, RZ, RZ, UR4 ;  /* 0x00000004ff1c7e24 */ /* 0x001fe4000f8e00ff */
[----:B------:R-:W-:Y:S02]  /*6530*/  IMAD.U32 R25, RZ, RZ, UR5 ;  /* 0x00000005ff197e24 */ /* 0x000fe4000f8e00ff */
[----:B------:R-:W-:Y:S01]  /*6540*/  IMAD.U32 R24, RZ, RZ, UR5 ;  /* 0x00000005ff187e24 */ /* 0x000fe2000f8e00ff */
[----:B------:R-:W-:Y:S06]  /*6550*/  @!P2 BRA `(.L_x_5030) ;  /* 0x000000000088a947 */ /* 0x000fec0003800000 */
[----:B------:R-:W-:Y:S01]  /*6560*/  BSSY B0, `(.L_x_5030) ;  /* 0x0000021000007945 */ /* 0x000fe20003800000 */
[----:B------:R-:W-:Y:S01]  /*6570*/  IMAD.MOV.U32 R33, RZ, RZ, R3 ;  /* 0x000000ffff217224 */ /* 0x000fe200078e0003 */
[----:B------:R-:W-:Y:S01]  /*6580*/  MOV R32, UR5 ;  /* 0x0000000500207c02 */ /* 0x000fe20008000f00 */
[----:B------:R-:W-:Y:S02]  /*6590*/  IMAD.MOV.U32 R34, RZ, RZ, R2 ;  /* 0x000000ffff227224 */ /* 0x000fe400078e0002 */
[----:B------:R-:W-:Y:S02]  /*65a0*/  IMAD.U32 R29, RZ, RZ, UR4 ;  /* 0x00000004ff1d7e24 */ /* 0x000fe4000f8e00ff */
[----:B------:R-:W-:Y:S02]  /*65b0*/  IMAD.U32 R27, RZ, RZ, UR4 ;  /* 0x00000004ff1b7e24 */ /* 0x000fe4000f8e00ff */
[----:B------:R-:W-:-:S07]  /*65c0*/  IMAD.U32 R24, RZ, RZ, UR5 ;  /* 0x00000005ff187e24 */ /* 0x000fce000f8e00ff */
.L_x_5031:
        /* <DEDUP_REMOVED lines=12> */
[----:B------:R-:W-:Y:S02]  /*6690*/  LOP3.LUT R11, RZ, R39, RZ, 0x33, !PT ;  /* 0x00000027ff0b7212 */ /* 0x000fe400078e33ff */
[----:B------:R-:W-:Y:S02]  /*66a0*/  IADD3 R33, P3, R33, R10, RZ ;  /* 0x0000000a21217210 */ /* 0x000fe40007f7e0ff */
[----:B------:R-:W-:-:S02]  /*66b0*/  IADD3 R10, P5, P6, R27, 0x8, R36 ;  /* 0x000000081b0a7810 */ /* 0x000fc40007ebe024 */
[----:B------:R-:W-:Y:S01]  /*66c0*/  SEL R33, R33, R38, !P0 ;  /* 0x0000002621217207 */ /* 0x000fe20004000000 */
[----:B------:R-:W-:Y:S01]  /*66d0*/  IMAD.X R34, R34, 0x1, R11, P3 ;  /* 0x0000000122227824 */ /* 0x000fe200018e060b */
[----:B------:R-:W-:Y:S02]  /*66e0*/  IADD3.X R11, R24, RZ, R37, P5, P6 ;  /* 0x000000ff180b7210 */ /* 0x000fe40002fec425 */
[----:B------:R-:W-:Y:S02]  /*66f0*/  ISETP.GT.U32.AND P3, PT, R33, RZ, PT ;  /* 0x000000ff2100720c */ /* 0x000fe40003f64070 */
        /* <DEDUP_REMOVED lines=8> */
.L_x_5030:
[----:B------:R-:W-:Y:S05]  /*6780*/  @!P2 BRA `(.L_x_5032) ;  /* 0x000000000088a947 */ /* 0x000fea0003800000 */
[----:B------:R-:W-:Y:S01]  /*6790*/  BSSY B0, `(.L_x_5032) ;  /* 0x0000021000007945 */ /* 0x000fe20003800000 */
[----:B------:R-:W-:Y:S01]  /*67a0*/  MOV R32, UR4 ;  /* 0x0000000400207c02 */ /* 0x000fe20008000f00 */
[----:B------:R-:W-:Y:S02]  /*67b0*/  IMAD.U32 R29, RZ, RZ, UR5 ;  /* 0x00000005ff1d7e24 */ /* 0x000fe4000f8e00ff */
[----:B------:R-:W-:Y:S02]  /*67c0*/  IMAD.U32 R28, RZ, RZ, UR4 ;  /* 0x00000004ff1c7e24 */ /* 0x000fe4000f8e00ff */
[----:B------:R-:W-:Y:S02]  /*67d0*/  IMAD.U32 R25, RZ, RZ, UR5 ;  /* 0x00000005ff197e24 */ /* 0x000fe4000f8e00ff */
[----:B------:R-:W-:Y:S02]  /*67e0*/  IMAD.MOV.U32 R33, RZ, RZ, R3 ;  /* 0x000000ffff217224 */ /* 0x000fe400078e0003 */
[----:B------:R-:W-:-:S07]  /*67f0*/  IMAD.MOV.U32 R34, RZ, RZ, R2 ;  /* 0x000000ffff227224 */ /* 0x000fce00078e0002 */
.L_x_5033:
[--C-:B------:R-:W-:Y:S02]  /*6800*/  SHF.R.U64 R38, R33, 0x1, R34.reuse ;  /* 0x0000000121267819 */ /* 0x100fe40000001222 */
[----:B------:R-:W-:-:S03]  /*6810*/  SHF.R.U32.HI R39, RZ, 0x1, R34 ;  /* 0x00000001ff277819 */ /* 0x000fc60000011622 */
[C---:B------:R-:W-:Y:S01]  /*6820*/  IMAD.SHL.U32 R37, R38.reuse, 0x8, RZ ;  /* 0x0000000826257824 */ /* 0x040fe200078e00ff */
[----:B------:R-:W-:-:S04]  /*6830*/  SHF.L.U64.HI R36, R38, 0x3, R39 ;  /* 0x0000000326247819 */ /* 0x000fc80000010227 */
[----:B------:R-:W-:-:S04]  /*6840*/  IADD3 R6, P0, R32, R37, RZ ;  /* 0x0000002520067210 */ /* 0x000fc80007f1e0ff */
[----:B------:R-:W-:-:S05]  /*6850*/  IADD3.X R7, R29, R36, RZ, P0, !PT ;  /* 0x000000241d077210 */ /* 0x000fca00007fe4ff */
        /* <DEDUP_REMOVED lines=21> */
.L_x_5032:
[C---:B------:R-:W-:Y:S01]  /*69b0*/  IADD3 R10, P0, -R27.reuse, R28, RZ ;  /* 0x0000001c1b0a7210 */ /* 0x040fe20007f1e1ff */
[----:B------:R-:W-:Y:S01]  /*69c0*/  ULDC.64 UR10, c[0x0][0x260] ;  /* 0x00009800000a7ab9 */ /* 0x000fe20000000a00 */
[----:B------:R-:W-:Y:S01]  /*69d0*/  IADD3 R28, P3, R27, -UR12, RZ ;  /* 0x8000000c1b1c7c10 */ /* 0x000fe2000ff7e0ff */
[----:B------:R-:W-:Y:S01]  /*69e0*/  ULDC UR4, c[0x0][0x258] ;  /* 0x0000960000047ab9 */ /* 0x000fe20000000800 */
[C---:B------:R-:W-:Y:S01]  /*69f0*/  IADD3 R6, P4, R26.reuse, UR10, RZ ;  /* 0x0000000a1a067c10 */ /* 0x040fe2000ff9e0ff */
[----:B------:R-:W-:Y:S01]  /*6a00*/  IMAD.X R11, R25, 0x1, ~R24, P0 ;  /* 0x00000001190b7824 */ /* 0x000fe200000e0e18 */
[----:B------:R-:W-:Y:S02]  /*6a10*/  IADD3 R26, P0, R26, UR4, RZ ;  /* 0x000000041a1a7c10 */ /* 0x000fe4000ff1e0ff */
[----:B------:R-:W-:Y:S02]  /*6a20*/  IADD3.X R25, R24, ~UR13, RZ, P3, !PT ;  /* 0x8000000d18197c10 */ /* 0x000fe40009ffe4ff */
[----:B------:R-:W-:-:S02]  /*6a30*/  SHF.R.S64 R10, R10, 0x3, R11 ;  /* 0x000000030a0a7819 */ /* 0x000fc4000000100b */
[----:B------:R-:W-:Y:S02]  /*6a40*/  SHF.R.S32.HI R11, RZ, 0x3, R11 ;  /* 0x00000003ff0b7819 */ /* 0x000fe4000001140b */
[C---:B------:R-:W-:Y:S02]  /*6a50*/  IADD3.X R27, R35.reuse, UR15, RZ, P0, !PT ;  /* 0x0000000f231b7c10 */ /* 0x040fe400087fe4ff */
[--C-:B------:R-:W-:Y:S02]  /*6a60*/  SHF.R.S64 R24, R28, 0x3, R25.reuse ;  /* 0x000000031c187819 */ /* 0x100fe40000001019 */
[----:B------:R-:W-:Y:S01]  /*6a70*/  IADD3.X R7, R35, UR11, RZ, P4, !PT ;  /* 0x0000000b23077c10 */ /* 0x000fe2000a7fe4ff */
[----:B------:R0:W-:Y:S01]  /*6a80*/  STG.E.64 desc[UR6][R26.64], R10 ;  /* 0x0000000a1a007986 */ /* 0x0001e2000c101b06 */
[----:B------:R-:W-:Y:S02]  /*6a90*/  SHF.R.S32.HI R25, RZ, 0x3, R25 ;  /* 0x00000003ff197819 */ /* 0x000fe40000011419 */
[----:B------:R-:W-:-:S03]  /*6aa0*/  CS2R R34, SRZ ;  /* 0x0000000000227805 */ /* 0x000fc6000001ff00 */
[----:B------:R0:W-:Y:S01]  /*6ab0*/  STG.E.64 desc[UR6][R6.64], R24 ;  /* 0x0000001806007986 */ /* 0x0001e2000c101b06 */
[----:B------:R-:W-:Y:S05]  /*6ac0*/  @P1 BRA `(.L_x_5034) ;  /* 0x0000001400941947 */ /* 0x000fea0003800000 */
[----:B0-----:R-:W-:Y:S01]  /*6ad0*/  IADD3 R10, P3, R8, -0x1, RZ ;  /* 0xffffffff080a7810 */ /* 0x001fe20007f7e0ff */
[----:B------:R-:W0:Y:S01]  /*6ae0*/  LDC.64 R6, c[0x0][0x240] ;  /* 0x00009000ff067b82 */ /* 0x000e220000000a00 */
[----:B------:R-:W-:Y:S01]  /*6af0*/  UMOV UR4, URZ ;  /* 0x0000003f00047c82 */ /* 0x000fe20008000000 */
[----:B------:R-:W-:Y:S01]  /*6b00*/  UMOV UR5, URZ ;  /* 0x0000003f00057c82 */ /* 0x000fe20008000000 */
[----:B------:R-:W-:Y:S02]  /*6b10*/  ISETP.GE.U32.AND P0, PT, R10, 0x3, PT ;  /* 0x000000030a00780c */ /* 0x000fe40003f06070 */
[----:B------:R-:W-:Y:S02]  /*6b20*/  CS2R R34, SRZ ;  /* 0x0000000000227805 */ /* 0x000fe4000001ff00 */
[----:B------:R-:W-:Y:S02]  /*6b30*/  IADD3.X R10, R9, -0x1, RZ, P3, !PT ;  /* 0xffffffff090a7810 */ /* 0x000fe40001ffe4ff */
[----:B------:R-:W-:-:S02]  /*6b40*/  LOP3.LUT R41, R8, 0x3, RZ, 0xc0, !PT ;  /* 0x0000000308297812 */ /* 0x000fc400078ec0ff */
[----:B------:R-:W-:-:S13]  /*6b50*/  ISETP.GE.U32.AND.EX P0, PT, R10, RZ, PT, P0 ;  /* 0x000000ff0a00720c */ /* 0x000fda0003f06100 */
[----:B------:R-:W-:Y:S05]  /*6b60*/  @!P0 BRA `(.L_x_5035) ;  /* 0x00000010009c8947 */ /* 0x000fea0003800000 */
[----:B------:R-:W-:Y:S01]  /*6b70*/  IADD3 RZ, P3, -R41, R8, RZ ;  /* 0x0000000829ff7210 */ /* 0x000fe20007f7e1ff */
[----:B------:R-:W-:Y:S01]  /*6b80*/  IMAD.IADD R41, R8, 0x1, -R41 ;  /* 0x0000000108297824 */ /* 0x000fe200078e0a29 */
[----:B------:R-:W-:Y:S01]  /*6b90*/  ULDC.64 UR4, c[0x0][0x230] ;  /* 0x00008c0000047ab9 */ /* 0x000fe20000000a00 */
[----:B0-----:R-:W-:Y:S01]  /*6ba0*/  IMAD.SHL.U32 R7, R7, 0x8, RZ ;  /* 0x0000000807077824 */ /* 0x001fe200078e00ff */
[----:B------:R-:W-:Y:S01]  /*6bb0*/  IADD3.X R40, R9, -0x1, RZ, P3, !PT ;  /* 0xffffffff09287810 */ /* 0x000fe20001ffe4ff */
[----:B-----5:R-:W-:Y:S01]  /*6bc0*/  IMAD R11, R21, UR4, RZ ;  /* 0x00000004150b7c24 */ /* 0x020fe2000f8e02ff */
[----:B------:R-:W-:Y:S01]  /*6bd0*/  ISETP.GT.U32.AND P0, PT, R41, RZ, PT ;  /* 0x000000ff2900720c */ /* 0x000fe20003f04070 */
[----:B------:R-:W-:Y:S01]  /*6be0*/  IMAD.WIDE.U32 R24, R20, UR4, RZ ;  /* 0x0000000414187c25 */ /* 0x000fe2000f8e00ff */
[----:B------:R-:W-:Y:S02]  /*6bf0*/  ULDC.64 UR18, c[0x0][0x238] ;  /* 0x00008e0000127ab9 */ /* 0x000fe40000000a00 */
[----:B------:R-:W-:Y:S01]  /*6c00*/  ISETP.GT.AND.EX P0, PT, R40, RZ, PT, P0 ;  /* 0x000000ff2800720c */ /* 0x000fe20003f04300 */
[----:B------:R-:W-:Y:S01]  /*6c10*/  IMAD R11, R20, UR5, R11 ;  /* 0x00000005140b7c24 */ /* 0x000fe2000f8e020b */
[----:B------:R-:W-:-:S02]  /*6c20*/  ULDC.64 UR4, c[0x0][0x228] ;  /* 0x00008a0000047ab9 */ /* 0x000fc40000000a00 */
[----:B------:R-:W-:Y:S01]  /*6c30*/  LEA R42, P3, R24, UR4, 0x3 ;  /* 0x00000004182a7c11 */ /* 0x000fe2000f8618ff */
[----:B------:R-:W-:Y:S01]  /*6c40*/  IMAD.IADD R43, R25, 0x1, R11 ;  /* 0x00000001192b7824 */ /* 0x000fe200078e020b */
[----:B------:R-:W-:Y:S01]  /*6c50*/  UMOV UR4, URZ ;  /* 0x0000003f00047c82 */ /* 0x000fe20008000000 */
[----:B------:R-:W-:-:S03]  /*6c60*/  IMAD.WIDE.U32 R10, R6, 0x8, RZ ;  /* 0x00000008060a7825 */ /* 0x000fc600078e00ff */
[----:B------:R-:W-:Y:S01]  /*6c70*/  LEA.HI.X R43, R24, UR5, R43, 0x3, P3 ;  /* 0x00000005182b7c11 */ /* 0x000fe200098f1c2b */
[----:B------:R-:W-:Y:S01]  /*6c80*/  UMOV UR5, URZ ;  /* 0x0000003f00057c82 */ /* 0x000fe20008000000 */
[----:B------:R-:W-:Y:S01]  /*6c90*/  IADD3 R7, R11, R7, RZ ;  /* 0x000000070b077210 */ /* 0x000fe20007ffe0ff */
[----:B------:R-:W-:Y:S06]  /*6ca0*/  @!P0 BRA `(.L_x_5036) ;  /* 0x0000000c00988947 */ /* 0x000fec0003800000 */
[----:B------:R-:W-:Y:S02]  /*6cb0*/  ISETP.GT.U32.AND P3, PT, R41, 0xc, PT ;  /* 0x0000000c2900780c */ /* 0x000fe40003f64070 */
[----:B------:R-:W-:Y:S02]  /*6cc0*/  PLOP3.LUT P0, PT, PT, PT, PT, 0x80, 0x0 ;  /* 0x000000000000781c */ /* 0x000fe40003f0f070 */
[----:B------:R-:W-:-:S13]  /*6cd0*/  ISETP.GT.AND.EX P3, PT, R40, RZ, PT, P3 ;  /* 0x000000ff2800720c */ /* 0x000fda0003f64330 */
[----:B------:R-:W-:Y:S05]  /*6ce0*/  @!P3 BRA `(.L_x_5037) ;  /* 0x000000080040b947 */ /* 0x000fea0003800000 */
[----:B------:R-:W-:Y:S01]  /*6cf0*/  PLOP3.LUT P0, PT, PT, PT, PT, 0x8, 0x0 ;  /* 0x000000000000781c */ /* 0x000fe20003f0e170 */
[----:B------:R-:W-:-:S12]  /*6d00*/  ULDC.64 UR16, c[0x0][0x238] ;  /* 0x00008e0000107ab9 */ /* 0x000fd80000000a00 */
.L_x_5038:
        /* <DEDUP_REMOVED lines=8> */
[----:B------:R-:W-:-:S03]  /*6d90*/  IADD3 R42, P3, R42, R10, RZ ;  /* 0x0000000a2a2a7210 */ /* 0x000fc60007f7e0ff */
[----:B------:R-:W3:Y:S02]  /*6da0*/  LDG.E.64 R26, desc[UR6][R30.64+0x8] ;  /* 0x000008061e1a7981 */ /* 0x000ee4000c1e1b00 */
[----:B------:R-:W-:-:S05]  /*6db0*/  IMAD.X R43, R43, 0x1, R7, P3 ;  /* 0x000000012b2b7824 */ /* 0x000fca00018e0607 */
[----:B------:R-:W3:Y:S01]  /*6dc0*/  LDG.E.64 R24, desc[UR6][R42.64] ;  /* 0x000000062a187981 */ /* 0x000ee2000c1e1b00 */
[----:B------:R-:W-:-:S05]  /*6dd0*/  IADD3 R28, P3, R42, R10, RZ ;  /* 0x0000000a2a1c7210 */ /* 0x000fca0007f7e0ff */
[----:B------:R-:W-:Y:S02]  /*6de0*/  IMAD.X R29, R43, 0x1, R7, P3 ;  /* 0x000000012b1d7824 */ /* 0x000fe400018e0607 */
[-C--:B--2---:R-:W-:Y:S02]  /*6df0*/  IMAD R45, R39, R36.reuse, RZ ;  /* 0x00000024272d7224 */ /* 0x084fe400078e02ff */
[C---:B------:R-:W-:Y:S02]  /*6e00*/  IMAD.WIDE.U32 R32, R38.reuse, R36, R34 ;  /* 0x0000002426207225 */ /* 0x040fe400078e0022 */
[----:B------:R-:W2:Y:S02]  /*6e10*/  LDG.E.64 R34, desc[UR6][R30.64+0x10] ;  /* 0x000010061e227981 */ /* 0x000ea4000c1e1b00 */
[----:B------:R-:W-:Y:S02]  /*6e20*/  IMAD R45, R38, R37, R45 ;  /* 0x00000025262d7224 */ /* 0x000fe400078e022d */
[----:B------:R0:W2:Y:S01]  /*6e30*/  LDG.E.64 R36, desc[UR6][R28.64] ;  /* 0x000000061c247981 */ /* 0x0000a2000c1e1b00 */
[----:B------:R-:W-:-:S02]  /*6e40*/  IADD3 R38, P3, R28, R10, RZ ;  /* 0x0000000a1c267210 */ /* 0x000fc40007f7e0ff */
[----:B------:R-:W-:Y:S01]  /*6e50*/  IADD3 R33, R33, R45, RZ ;  /* 0x0000002d21217210 */ /* 0x000fe20007ffe0ff */
[-C--:B---3--:R-:W-:Y:S02]  /*6e60*/  IMAD R43, R25, R26.reuse, RZ ;  /* 0x0000001a192b7224 */ /* 0x088fe400078e02ff */
[----:B------:R-:W-:Y:S02]  /*6e70*/  IMAD.X R39, R29, 0x1, R7, P3 ;  /* 0x000000011d277824 */ /* 0x000fe400018e0607 */
[C---:B------:R-:W-:Y:S02]  /*6e80*/  IMAD R43, R24.reuse, R27, R43 ;  /* 0x0000001b182b7224 */ /* 0x040fe400078e022b */
[----:B------:R-:W-:Y:S02]  /*6e90*/  IMAD.WIDE.U32 R24, R24, R26, R32 ;  /* 0x0000001a18187225 */ /* 0x000fe400078e0020 */
[----:B------:R-:W3:Y:S04]  /*6ea0*/  LDG.E.64 R32, desc[UR6][R38.64] ;  /* 0x0000000626207981 */ /* 0x000ee8000c1e1b00 */
[----:B------:R-:W3:Y:S01]  /*6eb0*/  LDG.E.64 R26, desc[UR6][R30.64+0x18] ;  /* 0x000018061e1a7981 */ /* 0x000ee2000c1e1b00 */
[----:B0-----:R-:W-:Y:S01]  /*6ec0*/  IADD3 R28, P3, R38, R10, RZ ;  /* 0x0000000a261c7210 */ /* 0x001fe20007f7e0ff */
[----:B------:R-:W-:-:S04]  /*6ed0*/  IMAD.IADD R25, R25, 0x1, R43 ;  /* 0x0000000119197824 */ /* 0x000fc800078e022b */
[----:B------:R-:W-:-:S05]  /*6ee0*/  IMAD.X R29, R39, 0x1, R7, P3 ;  /* 0x00000001271d7824 */ /* 0x000fca00018e0607 */
[----:B------:R0:W4:Y:S01]  /*6ef0*/  LDG.E.64 R42, desc[UR6][R28.64] ;  /* 0x000000061c2a7981 */ /* 0x000122000c1e1b00 */
[-C--:B--2---:R-:W-:Y:S02]  /*6f00*/  IMAD R37, R37, R34.reuse, RZ ;  /* 0x0000002225257224 */ /* 0x084fe400078e02ff */
[----:B------:R-:W-:-:S04]  /*6f10*/  IMAD.WIDE.U32 R24, R36, R34, R24 ;  /* 0x0000002224187225 */ /* 0x000fc800078e0018 */
[----:B------:R-:W-:Y:S02]  /*6f20*/  IMAD R37, R36, R35, R37 ;  /* 0x0000002324257224 */ /* 0x000fe400078e0225 */
[----:B------:R-:W4:Y:S01]  /*6f30*/  LDG.E.64 R34, desc[UR6][R30.64+0x20] ;  /* 0x000020061e227981 */ /* 0x000f22000c1e1b00 */
[----:B------:R-:W-:Y:S01]  /*6f40*/  IADD3 R36, P3, R28, R10, RZ ;  /* 0x0000000a1c247210 */ /* 0x000fe20007f7e0ff */
[----:B------:R-:W-:-:S04]  /*6f50*/  IMAD.IADD R25, R25, 0x1, R37 ;  /* 0x0000000119197824 */ /* 0x000fc800078e0225 */
[----:B------:R-:W-:Y:S02]  /*6f60*/  IMAD.X R37, R29, 0x1, R7, P3 ;  /* 0x000000011d257824 */ /* 0x000fe400018e0607 */
[-C--:B---3--:R-:W-:Y:S02]  /*6f70*/  IMAD R33, R33, R26.reuse, RZ ;  /* 0x0000001a21217224 */ /* 0x088fe400078e02ff */
[C---:B------:R-:W-:Y:S01]  /*6f80*/  IMAD.WIDE.U32 R24, R32.reuse, R26, R24 ;  /* 0x0000001a20187225 */ /* 0x040fe200078e0018 */
[----:B------:R-:W2:Y:S03]  /*6f90*/  LDG.E.64 R38, desc[UR6][R36.64] ;  /* 0x0000000624267981 */ /* 0x000ea6000c1e1b00 */
[----:B------:R-:W-:Y:S02]  /*6fa0*/  IMAD R33, R32, R27, R33 ;  /* 0x0000001b20217224 */ /* 0x000fe400078e0221 */
[----:B------:R-:W2:Y:S01]  /*6fb0*/  LDG.E.64 R26, desc[UR6][R30.64+0x28] ;  /* 0x000028061e1a7981 */ /* 0x000ea2000c1e1b00 */
[----:B0-----:R-:W-:Y:S01]  /*6fc0*/  IADD3 R28, P3, R36, R10, RZ ;  /* 0x0000000a241c7210 */ /* 0x001fe20007f7e0ff */
[----:B------:R-:W-:-:S03]  /*6fd0*/  IMAD.IADD R25, R25, 0x1, R33 ;  /* 0x0000000119197824 */ /* 0x000fc600078e0221 */
[----:B------:R-:W-:Y:S01]  /*6fe0*/  IADD3.X R29, R37, R7, RZ, P3, !PT ;  /* 0x00000007251d7210 */ /* 0x000fe20001ffe4ff */
[-C--:B----4-:R-:W-:Y:S02]  /*6ff0*/  IMAD R33, R43, R34.reuse, RZ ;  /* 0x000000222b217224 */ /* 0x090fe400078e02ff */
[----:B------:R-:W-:-:S04]  /*7000*/  IMAD.WIDE.U32 R24, R42, R34, R24 ;  /* 0x000000222a187225 */ /* 0x000fc800078e0018 */
[----:B------:R-:W-:Y:S02]  /*7010*/  IMAD R35, R42, R35, R33 ;  /* 0x000000232a237224 */ /* 0x000fe400078e0221 */
[----:B------:R0:W3:Y:S04]  /*7020*/  LDG.E.64 R42, desc[UR6][R28.64] ;  /* 0x000000061c2a7981 */ /* 0x0000e8000c1e1b00 */
[----:B------:R-:W3:Y:S01]  /*7030*/  LDG.E.64 R32, desc[UR6][R30.64+0x30] ;  /* 0x000030061e207981 */ /* 0x000ee2000c1e1b00 */
[----:B------:R-:W-:Y:S01]  /*7040*/  IADD3 R34, P3, R28, R10, RZ ;  /* 0x0000000a1c227210 */ /* 0x000fe20007f7e0ff */
[----:B------:R-:W-:Y:S02]  /*7050*/  IMAD.IADD R25, R25, 0x1, R35 ;  /* 0x0000000119197824 */ /* 0x000fe400078e0223 */
[----:B--2---:R-:W-:-:S02]  /*7060*/  IMAD R37, R39, R26, RZ ;  /* 0x0000001a27257224 */ /* 0x004fc400078e02ff */
[----:B------:R-:W-:Y:S02]  /*7070*/  IMAD.X R35, R29, 0x1, R7, P3 ;  /* 0x000000011d237824 */ /* 0x000fe400018e0607 */
[C---:B------:R-:W-:Y:S02]  /*7080*/  IMAD R37, R38.reuse, R27, R37 ;  /* 0x0000001b26257224 */ /* 0x040fe400078e0225 */
[----:B------:R-:W-:Y:S02]  /*7090*/  IMAD.WIDE.U32 R24, R38, R26, R24 ;  /* 0x0000001a26187225 */ /* 0x000fe400078e0018 */
[----:B------:R1:W2:Y:S04]  /*70a0*/  LDG.E.64 R38, desc[UR6][R34.64] ;  /* 0x0000000622267981 */ /* 0x0002a8000c1e1b00 */
[----:B------:R-:W2:Y:S01]  /*70b0*/  LDG.E.64 R26, desc[UR6][R30.64+0x38] ;  /* 0x000038061e1a7981 */ /* 0x000ea2000c1e1b00 */
[----:B0-----:R-:W-:Y:S01]  /*70c0*/  IADD3 R28, P3, R34, R10, RZ ;  /* 0x0000000a221c7210 */ /* 0x001fe20007f7e0ff */
[----:B------:R-:W-:-:S04]  /*70d0*/  IMAD.IADD R25, R25, 0x1, R37 ;  /* 0x0000000119197824 */ /* 0x000fc800078e0225 */
[----:B------:R-:W-:Y:S02]  /*70e0*/  IMAD.X R29, R35, 0x1, R7, P3 ;  /* 0x00000001231d7824 */ /* 0x000fe400018e0607 */
[-C--:B---3--:R-:W-:Y:S02]  /*70f0*/  IMAD R37, R43, R32.reuse, RZ ;  /* 0x000000202b257224 */ /* 0x088fe400078e02ff */
[----:B------:R-:W-:-:S04]  /*7100*/  IMAD.WIDE.U32 R24, R42, R32, R24 ;  /* 0x000000202a187225 */ /* 0x000fc800078e0018 */
[----:B------:R-:W-:Y:S02]  /*7110*/  IMAD R37, R42, R33, R37 ;  /* 0x000000212a257224 */ /* 0x000fe400078e0225 */
[----:B------:R0:W3:Y:S04]  /*7120*/  LDG.E.64 R42, desc[UR6][R28.64] ;  /* 0x000000061c2a7981 */ /* 0x0000e8000c1e1b00 */
[----:B------:R-:W3:Y:S01]  /*7130*/  LDG.E.64 R32, desc[UR6][R30.64+0x40] ;  /* 0x000040061e207981 */ /* 0x000ee2000c1e1b00 */
[----:B-1----:R-:W-:Y:S01]  /*7140*/  IADD3 R34, P3, R28, R10, RZ ;  /* 0x0000000a1c227210 */ /* 0x002fe20007f7e0ff */
[----:B------:R-:W-:Y:S02]  /*7150*/  IMAD.IADD R25, R25, 0x1, R37 ;  /* 0x0000000119197824 */ /* 0x000fe400078e0225 */
[----:B--2---:R-:W-:-:S02]  /*7160*/  IMAD R37, R39, R26, RZ ;  /* 0x0000001a27257224 */ /* 0x004fc400078e02ff */
[----:B------:R-:W-:Y:S02]  /*7170*/  IMAD.X R35, R29, 0x1, R7, P3 ;  /* 0x000000011d237824 */ /* 0x000fe400018e0607 */
[C---:B------:R-:W-:Y:S02]  /*7180*/  IMAD R37, R38.reuse, R27, R37 ;  /* 0x0000001b26257224 */ /* 0x040fe400078e0225 */
[----:B------:R-:W-:Y:S02]  /*7190*/  IMAD.WIDE.U32 R24, R38, R26, R24 ;  /* 0x0000001a26187225 */ /* 0x000fe400078e0018 */
[----:B------:R1:W2:Y:S04]  /*71a0*/  LDG.E.64 R38, desc[UR6][R34.64] ;  /* 0x0000000622267981 */ /* 0x0002a8000c1e1b00 */
[----:B------:R-:W2:Y:S01]  /*71b0*/  LDG.E.64 R26, desc[UR6][R30.64+0x48] ;  /* 0x000048061e1a7981 */ /* 0x000ea2000c1e1b00 */
[----:B0-----:R-:W-:-:S02]  /*71c0*/  IADD3 R28, P3, R34, R10, RZ ;  /* 0x0000000a221c7210 */ /* 0x001fc40007f7e0ff */
[----:B------:R-:W-:-:S03]  /*71d0*/  IADD3 R25, R25, R37, RZ ;  /* 0x0000002519197210 */ /* 0x000fc60007ffe0ff */
        /* <DEDUP_REMOVED lines=17> */
[----:B---3--:R-:W-:-:S04]  /*72f0*/  IMAD R37, R43, R32, RZ ;  /* 0x000000202b257224 */ /* 0x008fc800078e02ff */
[C---:B------:R-:W-:Y:S02]  /*7300*/  IMAD R36, R42.reuse, R33, R37 ;  /* 0x000000212a247224 */ /* 0x040fe400078e0225 */
[----:B------:R-:W-:Y:S02]  /*7310*/  IMAD.WIDE.U32 R42, R42, R32, R24 ;  /* 0x000000202a2a7225 */ /* 0x000fe400078e0018 */
[----:B------:R-:W3:Y:S04]  /*7320*/  LDG.E.64 R32, desc[UR6][R28.64] ;  /* 0x000000061c207981 */ /* 0x000ee8000c1e1b00 */
[----:B------:R-:W3:Y:S01]  /*7330*/  LDG.E.64 R24, desc[UR6][R30.64+0x60] ;  /* 0x000060061e187981 */ /* 0x000ee2000c1e1b00 */
[----:B-1----:R-:W-:Y:S01]  /*7340*/  IADD3 R34, P3, R28, R10, RZ ;  /* 0x0000000a1c227210 */ /* 0x002fe20007f7e0ff */
[----:B------:R-:W-:-:S02]  /*7350*/  IMAD.IADD R37, R43, 0x1, R36 ;  /* 0x000000012b257824 */ /* 0x000fc400078e0224 */
[----:B--2---:R-:W-:Y:S01]  /*7360*/  IMAD R35, R39, R26, RZ ;  /* 0x0000001a27237224 */ /* 0x004fe200078e02ff */
[----:B------:R-:W-:Y:S02]  /*7370*/  MOV R36, R42 ;  /* 0x0000002a00247202 */ /* 0x000fe40000000f00 */
[----:B------:R-:W2:Y:S01]  /*7380*/  LDG.E.64 R42, desc[UR6][R30.64+0x70] ;  /* 0x000070061e2a7981 */ /* 0x000ea2000c1e1b00 */
[C---:B------:R-:W-:Y:S02]  /*7390*/  IMAD R39, R38.reuse, R27, R35 ;  /* 0x0000001b26277224 */ /* 0x040fe400078e0223 */
[----:B------:R-:W-:Y:S02]  /*73a0*/  IMAD.X R35, R29, 0x1, R7, P3 ;  /* 0x000000011d237824 */ /* 0x000fe400018e0607 */
[----:B------:R-:W-:Y:S01]  /*73b0*/  IMAD.WIDE.U32 R26, R38, R26, R36 ;  /* 0x0000001a261a7225 */ /* 0x000fe200078e0024 */
[----:B------:R-:W-:Y:S01]  /*73c0*/  IADD3 R38, P3, R34, R10, RZ ;  /* 0x0000000a22267210 */ /* 0x000fe20007f7e0ff */
[----:B------:R-:W4:Y:S02]  /*73d0*/  LDG.E.64 R28, desc[UR6][R30.64+0x68] ;  /* 0x000068061e1c7981 */ /* 0x000f24000c1e1b00 */
[----:B------:R-:W-:-:S02]  /*73e0*/  IMAD.IADD R27, R27, 0x1, R39 ;  /* 0x000000011b1b7824 */ /* 0x000fc400078e0227 */
[----:B------:R-:W4:Y:S01]  /*73f0*/  LDG.E.64 R36, desc[UR6][R34.64] ;  /* 0x0000000622247981 */ /* 0x000f22000c1e1b00 */
[----:B------:R-:W-:-:S05]  /*7400*/  IMAD.X R39, R35, 0x1, R7, P3 ;  /* 0x0000000123277824 */ /* 0x000fca00018e0607 */
[----:B------:R-:W2:Y:S04]  /*7410*/  LDG.E.64 R44, desc[UR6][R38.64] ;  /* 0x00000006262c7981 */ /* 0x000ea8000c1e1b00 */
[----:B------:R-:W5:Y:S01]  /*7420*/  LDG.E.64 R34, desc[UR6][R30.64+0x78] ;  /* 0x000078061e227981 */ /* 0x000f62000c1e1b00 */
[-C--:B---3--:R-:W-:Y:S02]  /*7430*/  IMAD R33, R33, R24.reuse, RZ ;  /* 0x0000001821217224 */ /* 0x088fe400078e02ff */
[----:B------:R-:W-:Y:S01]  /*7440*/  IMAD.WIDE.U32 R26, R32, R24, R26 ;  /* 0x00000018201a7225 */ /* 0x000fe200078e001a */
[----:B------:R-:W-:-:S03]  /*7450*/  IADD3 R24, P3, R38, R10, RZ ;  /* 0x0000000a26187210 */ /* 0x000fc60007f7e0ff */
[----:B------:R-:W-:Y:S02]  /*7460*/  IMAD R33, R32, R25, R33 ;  /* 0x0000001920217224 */ /* 0x000fe400078e0221 */
[----:B------:R-:W-:-:S05]  /*7470*/  IMAD.X R25, R39, 0x1, R7, P3 ;  /* 0x0000000127197824 */ /* 0x000fca00018e0607 */
[----:B------:R-:W5:Y:S01]  /*7480*/  LDG.E.64 R38, desc[UR6][R24.64] ;  /* 0x0000000618267981 */ /* 0x000f62000c1e1b00 */
[----:B------:R-:W-:Y:S01]  /*7490*/  IMAD.IADD R27, R27, 0x1, R33 ;  /* 0x000000011b1b7824 */ /* 0x000fe200078e0221 */
[----:B------:R-:W-:Y:S01]  /*74a0*/  IADD3 R41, P3, R41, -0x10, RZ ;  /* 0xfffffff029297810 */ /* 0x000fe20007f7e0ff */
[-C--:B----4-:R-:W-:Y:S02]  /*74b0*/  IMAD R33, R37, R28.reuse, RZ ;  /* 0x0000001c25217224 */ /* 0x090fe400078e02ff */
[----:B------:R-:W-:Y:S01]  /*74c0*/  IMAD.WIDE.U32 R26, R36, R28, R26 ;  /* 0x0000001c241a7225 */ /* 0x000fe200078e001a */
[----:B------:R-:W-:-:S03]  /*74d0*/  IADD3.X R40, R40, -0x1, RZ, P3, !PT ;  /* 0xffffffff28287810 */ /* 0x000fc60001ffe4ff */
[----:B------:R-:W-:Y:S01]  /*74e0*/  IMAD R33, R36, R29, R33 ;  /* 0x0000001d24217224 */ /* 0x000fe200078e0221 */
[----:B------:R-:W-:Y:S01]  /*74f0*/  ISETP.GT.U32.AND P3, PT, R41, 0xc, PT ;  /* 0x0000000c2900780c */ /* 0x000fe20003f64070 */
[-C--:B--2---:R-:W-:Y:S02]  /*7500*/  IMAD R29, R45, R42.reuse, RZ ;  /* 0x0000002a2d1d7224 */ /* 0x084fe400078e02ff */
[----:B------:R-:W-:Y:S01]  /*7510*/  IMAD.IADD R27, R27, 0x1, R33 ;  /* 0x000000011b1b7824 */ /* 0x000fe200078e0221 */
[----:B------:R-:W-:Y:S01]  /*7520*/  ISETP.GT.AND.EX P3, PT, R40, RZ, PT, P3 ;  /* 0x000000ff2800720c */ /* 0x000fe20003f64330 */
[C---:B------:R-:W-:Y:S02]  /*7530*/  IMAD R29, R44.reuse, R43, R29 ;  /* 0x0000002b2c1d7224 */ /* 0x040fe400078e021d */
[----:B------:R-:W-:Y:S01]  /*7540*/  IMAD.WIDE.U32 R26, R44, R42, R26 ;  /* 0x0000002a2c1a7225 */ /* 0x000fe200078e001a */
[----:B------:R-:W-:-:S04]  /*7550*/  UIADD3 UR4, UP0, UR4, 0x10, URZ ;  /* 0x0000001004047890 */ /* 0x000fc8000ff1e03f */
[----:B------:R-:W-:Y:S02]  /*7560*/  IADD3 R27, R27, R29, RZ ;  /* 0x0000001d1b1b7210 */ /* 0x000fe40007ffe0ff */
[----:B------:R-:W-:Y:S01]  /*7570*/  IADD3 R42, P4, R24, R10, RZ ;  /* 0x0000000a182a7210 */ /* 0x000fe20007f9e0ff */
[----:B------:R-:W-:-:S04]  /*7580*/  UIADD3.X UR5, URZ, UR5, URZ, UP0, !UPT ;  /* 0x000000053f057290 */ /* 0x000fc800087fe43f */
[----:B------:R-:W-:Y:S02]  /*7590*/  IMAD.X R43, R25, 0x1, R7, P4 ;  /* 0x00000001192b7824 */ /* 0x000fe400020e0607 */
[----:B-----5:R-:W-:-:S04]  /*75a0*/  IMAD R29, R39, R34, RZ ;  /* 0x00000022271d7224 */ /* 0x020fc800078e02ff */
[C---:B------:R-:W-:Y:S02]  /*75b0*/  IMAD R29, R38.reuse, R35, R29 ;  /* 0x00000023261d7224 */ /* 0x040fe400078e021d */
[----:B------:R-:W-:-:S04]  /*75c0*/  IMAD.WIDE.U32 R34, R38, R34, R26 ;  /* 0x0000002226227225 */ /* 0x000fc800078e001a */
[----:B------:R-:W-:Y:S01]  /*75d0*/  IMAD.IADD R35, R35, 0x1, R29 ;  /* 0x0000000123237824 */ /* 0x000fe200078e021d */
[----:B------:R-:W-:Y:S06]  /*75e0*/  @P3 BRA `(.L_x_5038) ;  /* 0xfffffff400c83947 */ /* 0x000fec000383ffff */
.L_x_5037:
        /* <DEDUP_REMOVED lines=10> */
[----:B------:R-:W-:-:S05]  /*7690*/  IMAD.U32 R37, RZ, RZ, UR9 ;  /* 0x00000009ff257e24 */ /* 0x000fca000f8e00ff */
[----:B------:R-:W2:Y:S01]  /*76a0*/  LDG.E.64 R28, desc[UR6][R36.64] ;  /* 0x00000006241c7981 */ /* 0x000ea2000c1e1b00 */
[----:B------:R-:W-:-:S03]  /*76b0*/  IADD3 R38, P0, R42, R10, RZ ;  /* 0x0000000a2a267210 */ /* 0x000fc60007f1e0ff */
[----:B------:R-:W3:Y:S01]  /*76c0*/  LDG.E.64 R24, desc[UR6][R36.64+0x8] ;  /* 0x0000080624187981 */ /* 0x000ee2000c1e1b00 */
[----:B------:R-:W-:-:S05]  /*76d0*/  IADD3.X R39, R43, R7, RZ, P0, !PT ;  /* 0x000000072b277210 */ /* 0x000fca00007fe4ff */
[----:B------:R0:W3:Y:S01]  /*76e0*/  LDG.E.64 R26, desc[UR6][R38.64] ;  /* 0x00000006261a7981 */ /* 0x0000e2000c1e1b00 */
[----:B------:R-:W-:-:S05]  /*76f0*/  IADD3 R42, P0, R38, R10, RZ ;  /* 0x0000000a262a7210 */ /* 0x000fca0007f1e0ff */
[----:B------:R-:W-:Y:S02]  /*7700*/  IMAD.X R43, R39, 0x1, R7, P0 ;  /* 0x00000001272b7824 */ /* 0x000fe400000e0607 */
[-C--:B--2---:R-:W-:Y:S02]  /*7710*/  IMAD R45, R33, R28.reuse, RZ ;  /* 0x0000001c212d7224 */ /* 0x084fe400078e02ff */
[C---:B------:R-:W-:Y:S02]  /*7720*/  IMAD.WIDE.U32 R30, R32.reuse, R28, R34 ;  /* 0x0000001c201e7225 */ /* 0x040fe400078e0022 */
[----:B------:R-:W2:Y:S02]  /*7730*/  LDG.E.64 R34, desc[UR6][R42.64] ;  /* 0x000000062a227981 */ /* 0x000ea4000c1e1b00 */
[----:B------:R-:W-:Y:S02]  /*7740*/  IMAD R45, R32, R29, R45 ;  /* 0x0000001d202d7224 */ /* 0x000fe400078e022d */
[----:B------:R-:W2:Y:S01]  /*7750*/  LDG.E.64 R32, desc[UR6][R36.64+0x10] ;  /* 0x0000100624207981 */ /* 0x000ea2000c1e1b00 */
[----:B0-----:R-:W-:Y:S01]  /*7760*/  IADD3 R38, P0, R42, R10, RZ ;  /* 0x0000000a2a267210 */ /* 0x001fe20007f1e0ff */
[----:B---3--:R-:W-:-:S02]  /*7770*/  IMAD R27, R27, R24, RZ ;  /* 0x000000181b1b7224 */ /* 0x008fc400078e02ff */
[----:B------:R-:W-:Y:S02]  /*7780*/  IMAD.IADD R31, R31, 0x1, R45 ;  /* 0x000000011f1f7824 */ /* 0x000fe400078e022d */
[----:B------:R-:W-:Y:S02]  /*7790*/  IMAD.X R39, R43, 0x1, R7, P0 ;  /* 0x000000012b277824 */ /* 0x000fe400000e0607 */
[C---:B------:R-:W-:Y:S02]  /*77a0*/  IMAD R25, R26.reuse, R25, R27 ;  /* 0x000000191a197224 */ /* 0x040fe400078e021b */
[----:B------:R-:W-:Y:S01]  /*77b0*/  IMAD.WIDE.U32 R30, R26, R24, R30 ;  /* 0x000000181a1e7225 */ /* 0x000fe200078e001e */
[----:B------:R0:W3:Y:S04]  /*77c0*/  LDG.E.64 R28, desc[UR6][R38.64] ;  /* 0x00000006261c7981 */ /* 0x0000e8000c1e1b00 */
[----:B------:R-:W3:Y:S01]  /*77d0*/  LDG.E.64 R26, desc[UR6][R36.64+0x18] ;  /* 0x00001806241a7981 */ /* 0x000ee2000c1e1b00 */
[----:B------:R-:W-:Y:S01]  /*77e0*/  IADD3 R24, P0, R38, R10, RZ ;  /* 0x0000000a26187210 */ /* 0x000fe20007f1e0ff */
[----:B------:R-:W-:-:S04]  /*77f0*/  IMAD.IADD R31, R31, 0x1, R25 ;  /* 0x000000011f1f7824 */ /* 0x000fc800078e0219 */
[----:B------:R-:W-:Y:S02]  /*7800*/  IMAD.X R25, R39, 0x1, R7, P0 ;  /* 0x0000000127197824 */ /* 0x000fe400000e0607 */
[-C--:B--2---:R-:W-:Y:S02]  /*7810*/  IMAD R35, R35, R32.reuse, RZ ;  /* 0x0000002023237224 */ /* 0x084fe400078e02ff */
[C---:B------:R-:W-:Y:S02]  /*7820*/  IMAD.WIDE.U32 R42, R34.reuse, R32, R30 ;  /* 0x00000020222a7225 */ /* 0x040fe400078e001e */
[----:B------:R-:W2:Y:S02]  /*7830*/  LDG.E.64 R30, desc[UR6][R36.64+0x20] ;  /* 0x00002006241e7981 */ /* 0x000ea4000c1e1b00 */
[----:B------:R-:W-:Y:S02]  /*7840*/  IMAD R35, R34, R33, R35 ;  /* 0x0000002122237224 */ /* 0x000fe400078e0223 */
[----:B------:R-:W2:Y:S01]  /*7850*/  LDG.E.64 R32, desc[UR6][R24.64] ;  /* 0x0000000618207981 */ /* 0x000ea2000c1e1b00 */
[----:B0-----:R-:W-:Y:S01]  /*7860*/  IADD3 R38, P0, R24, R10, RZ ;  /* 0x0000000a18267210 */ /* 0x001fe20007f1e0ff */
[----:B------:R-:W-:-:S02]  /*7870*/  IMAD.IADD R43, R43, 0x1, R35 ;  /* 0x000000012b2b7824 */ /* 0x000fc400078e0223 */
[----:B------:R-:W4:Y:S01]  /*7880*/  LDG.E.64 R34, desc[UR6][R36.64+0x30] ;  /* 0x0000300624227981 */ /* 0x000f22000c1e1b00 */
[-C--:B---3--:R-:W-:Y:S02]  /*7890*/  IMAD R29, R29, R26.reuse, RZ ;  /* 0x0000001a1d1d7224 */ /* 0x088fe400078e02ff */
[----:B------:R-:W-:Y:S02]  /*78a0*/  IMAD.X R39, R25, 0x1, R7, P0 ;  /* 0x0000000119277824 */ /* 0x000fe400000e0607 */
[C---:B------:R-:W-:Y:S01]  /*78b0*/  IMAD R27, R28.reuse, R27, R29 ;  /* 0x0000001b1c1b7224 */ /* 0x040fe200078e021d */
[----:B------:R-:W3:Y:S01]  /*78c0*/  LDG.E.64 R24, desc[UR6][R36.64+0x28] ;  /* 0x0000280624187981 */ /* 0x000ee2000c1e1b00 */
[----:B------:R-:W-:Y:S01]  /*78d0*/  IMAD.WIDE.U32 R28, R28, R26, R42 ;  /* 0x0000001a1c1c7225 */ /* 0x000fe200078e002a */
[----:B------:R-:W-:-:S04]  /*78e0*/  IADD3 R42, P0, R38, R10, RZ ;  /* 0x0000000a262a7210 */ /* 0x000fc80007f1e0ff */
[----:B------:R-:W-:Y:S02]  /*78f0*/  IADD3 R29, R29, R27, RZ ;  /* 0x0000001b1d1d7210 */ /* 0x000fe40007ffe0ff */
[----:B------:R-:W3:Y:S01]  /*7900*/  LDG.E.64 R26, desc[UR6][R38.64] ;  /* 0x00000006261a7981 */ /* 0x000ee2000c1e1b00 */
[----:B------:R-:W-:-:S03]  /*7910*/  IMAD.X R43, R39, 0x1, R7, P0 ;  /* 0x00000001272b7824 */ /* 0x000fc600000e0607 */
[----:B------:R-:W5:Y:S01]  /*7920*/  LDG.E.64 R36, desc[UR6][R36.64+0x38] ;  /* 0x0000380624247981 */ /* 0x000f62000c1e1b00 */
[-C--:B--2---:R-:W-:Y:S02]  /*7930*/  IMAD R45, R33, R30.reuse, RZ ;  /* 0x0000001e212d7224 */ /* 0x084fe400078e02ff */
[----:B------:R-:W-:Y:S01]  /*7940*/  IMAD.WIDE.U32 R28, R32, R30, R28 ;  /* 0x0000001e201c7225 */ /* 0x000fe200078e001c */
[----:B------:R-:W-:-:S03]  /*7950*/  IADD3 R30, P0, R42, R10, RZ ;  /* 0x0000000a2a1e7210 */ /* 0x000fc60007f1e0ff */
[----:B------:R-:W-:Y:S02]  /*7960*/  IMAD R45, R32, R31, R45 ;  /* 0x0000001f202d7224 */ /* 0x000fe400078e022d */
[----:B------:R0:W4:Y:S01]  /*7970*/  LDG.E.64 R32, desc[UR6][R42.64] ;  /* 0x000000062a207981 */ /* 0x000122000c1e1b00 */
[----:B------:R-:W-:-:S05]  /*7980*/  IMAD.X R31, R43, 0x1, R7, P0 ;  /* 0x000000012b1f7824 */ /* 0x000fca00000e0607 */
[----:B------:R-:W5:Y:S01]  /*7990*/  LDG.E.64 R38, desc[UR6][R30.64] ;  /* 0x000000061e267981 */ /* 0x000f62000c1e1b00 */
[----:B------:R-:W-:Y:S02]  /*79a0*/  IMAD.IADD R29, R29, 0x1, R45 ;  /* 0x000000011d1d7824 */ /* 0x000fe400078e022d */
[----:B---3--:R-:W-:-:S04]  /*79b0*/  IMAD R27, R27, R24, RZ ;  /* 0x000000181b1b7224 */ /* 0x008fc800078e02ff */
[C---:B------:R-:W-:Y:S02]  /*79c0*/  IMAD R27, R26.reuse, R25, R27 ;  /* 0x000000191a1b7224 */ /* 0x040fe400078e021b */
[----:B------:R-:W-:-:S04]  /*79d0*/  IMAD.WIDE.U32 R24, R26, R24, R28 ;  /* 0x000000181a187225 */ /* 0x000fc800078e001c */
[----:B------:R-:W-:Y:S01]  /*79e0*/  IMAD.IADD R25, R25, 0x1, R27 ;  /* 0x0000000119197824 */ /* 0x000fe200078e021b */
[----:B0-----:R-:W-:Y:S02]  /*79f0*/  IADD3 R42, P3, R30, R10, RZ ;  /* 0x0000000a1e2a7210 */ /* 0x001fe40007f7e0ff */
[----:B------:R-:W-:Y:S01]  /*7a00*/  IADD3 R41, P4, R41, -0x8, RZ ;  /* 0xfffffff829297810 */ /* 0x000fe20007f9e0ff */
[----:B------:R-:W-:Y:S01]  /*7a10*/  UIADD3 UR4, UP0, UR4, 0x8, URZ ;  /* 0x0000000804047890 */ /* 0x000fe2000ff1e03f */
[----:B------:R-:W-:Y:S01]  /*7a20*/  PLOP3.LUT P0, PT, PT, PT, PT, 0x8, 0x0 ;  /* 0x000000000000781c */ /* 0x000fe20003f0e170 */
[----:B------:R-:W-:Y:S01]  /*7a30*/  IMAD.X R43, R31, 0x1, R7, P3 ;  /* 0x000000011f2b7824 */ /* 0x000fe200018e0607 */
[----:B------:R-:W-:Y:S01]  /*7a40*/  IADD3.X R40, R40, -0x1, RZ, P4, !PT ;  /* 0xffffffff28287810 */ /* 0x000fe200027fe4ff */
[----:B------:R-:W-:Y:S01]  /*7a50*/  UIADD3.X UR5, URZ, UR5, URZ, UP0, !UPT ;  /* 0x000000053f057290 */ /* 0x000fe200087fe43f */
[-C--:B----4-:R-:W-:Y:S02]  /*7a60*/  IMAD R27, R33, R34.reuse, RZ ;  /* 0x00000022211b7224 */ /* 0x090fe400078e02ff */
[----:B------:R-:W-:-:S04]  /*7a70*/  IMAD.WIDE.U32 R24, R32, R34, R24 ;  /* 0x0000002220187225 */ /* 0x000fc800078e0018 */
[----:B------:R-:W-:Y:S02]  /*7a80*/  IMAD R27, R32, R35, R27 ;  /* 0x00000023201b7224 */ /* 0x000fe400078e021b */
[-C--:B-----5:R-:W-:Y:S02]  /*7a90*/  IMAD R29, R39, R36.reuse, RZ ;  /* 0x00000024271d7224 */ /* 0x0a0fe400078e02ff */
[----:B------:R-:W-:Y:S02]  /*7aa0*/  IMAD.IADD R25, R25, 0x1, R27 ;  /* 0x0000000119197824 */ /* 0x000fe400078e021b */
[C---:B------:R-:W-:Y:S02]  /*7ab0*/  IMAD R29, R38.reuse, R37, R29 ;  /* 0x00000025261d7224 */ /* 0x040fe400078e021d */
[----:B------:R-:W-:-:S05]  /*7ac0*/  IMAD.WIDE.U32 R34, R38, R36, R24 ;  /* 0x0000002426227225 */ /* 0x000fca00078e0018 */
[----:B------:R-:W-:-:S07]  /*7ad0*/  IADD3 R35, R35, R29, RZ ;  /* 0x0000001d23237210 */ /* 0x000fce0007ffe0ff */
.L_x_5039:
[----:B------:R-:W-:-:S04]  /*7ae0*/  ISETP.NE.U32.AND P3, PT, R41, RZ, PT ;  /* 0x000000ff2900720c */ /* 0x000fc80003f65070 */
[----:B------:R-:W-:-:S13]  /*7af0*/  ISETP.NE.OR.EX P0, PT, R40, RZ, P0, P3 ;  /* 0x000000ff2800720c */ /* 0x000fda0000705730 */
[----:B------:R-:W-:Y:S05]  /*7b00*/  @!P0 BRA `(.L_x_5035) ;  /* 0x0000000000b48947 */ /* 0x000fea0003800000 */
.L_x_5036:
        /* <DEDUP_REMOVED lines=10> */
[----:B------:R-:W-:Y:S01]  /*7bb0*/  IMAD.X R43, R43, 0x1, R7, P0 ;  /* 0x000000012b2b7824 */ /* 0x000fe200000e0607 */
[----:B------:R-:W-:-:S04]  /*7bc0*/  IADD3 R30, P0, R42, R10, RZ ;  /* 0x0000000a2a1e7210 */ /* 0x000fc80007f1e0ff */
[----:B------:R-:W3:Y:S01]  /*7bd0*/  LDG.E.64 R36, desc[UR6][R42.64] ;  /* 0x000000062a247981 */ /* 0x000ee2000c1e1b00 */
[----:B------:R-:W-:-:S05]  /*7be0*/  IADD3.X R31, R43, R7, RZ, P0, !PT ;  /* 0x000000072b1f7210 */ /* 0x000fca00007fe4ff */
        /* <DEDUP_REMOVED lines=9> */
[-C--:B---3--:R-:W-:Y:S02]  /*7c80*/  IMAD R37, R37, R32.reuse, RZ ;  /* 0x0000002025257224 */ /* 0x088fe400078e02ff */
[----:B------:R-:W-:Y:S01]  /*7c90*/  IMAD.IADD R35, R35, 0x1, R45 ;  /* 0x0000000123237824 */ /* 0x000fe200078e022d */
[----:B------:R-:W-:Y:S01]  /*7ca0*/  IADD3 R41, P0, R41, -0x4, RZ ;  /* 0xfffffffc29297810 */ /* 0x000fe20007f1e0ff */
[C---:B------:R-:W-:Y:S02]  /*7cb0*/  IMAD R37, R36.reuse, R33, R37 ;  /* 0x0000002124257224 */ /* 0x040fe400078e0225 */
[----:B------:R-:W-:Y:S01]  /*7cc0*/  IMAD.WIDE.U32 R32, R36, R32, R34 ;  /* 0x0000002024207225 */ /* 0x000fe200078e0022 */
[----:B------:R-:W-:Y:S02]  /*7cd0*/  IADD3.X R40, R40, -0x1, RZ, P0, !PT ;  /* 0xffffffff28287810 */ /* 0x000fe400007fe4ff */
[----:B------:R-:W-:Y:S01]  /*7ce0*/  ISETP.NE.U32.AND P0, PT, R41, RZ, PT ;  /* 0x000000ff2900720c */ /* 0x000fe20003f05070 */
[----:B------:R-:W-:-:S03]  /*7cf0*/  IMAD.IADD R33, R33, 0x1, R37 ;  /* 0x0000000121217824 */ /* 0x000fc600078e0225 */
[----:B------:R-:W-:Y:S01]  /*7d00*/  ISETP.NE.AND.EX P0, PT, R40, RZ, PT, P0 ;  /* 0x000000ff2800720c */ /* 0x000fe20003f05300 */
[----:B------:R-:W-:-:S04]  /*7d10*/  UIADD3 UR4, UP0, UR4, 0x4, URZ ;  /* 0x0000000404047890 */ /* 0x000fc8000ff1e03f */
[----:B------:R-:W-:Y:S01]  /*7d20*/  UIADD3.X UR5, URZ, UR5, URZ, UP0, !UPT ;  /* 0x000000053f057290 */ /* 0x000fe200087fe43f */
[----:B----4-:R-:W-:-:S04]  /*7d30*/  IMAD R35, R39, R28, RZ ;  /* 0x0000001c27237224 */ /* 0x010fc800078e02ff */
[C---:B------:R-:W-:Y:S02]  /*7d40*/  IMAD R35, R38.reuse, R29, R35 ;  /* 0x0000001d26237224 */ /* 0x040fe400078e0223 */
[----:B------:R-:W-:-:S04]  /*7d50*/  IMAD.WIDE.U32 R28, R38, R28, R32 ;  /* 0x0000001c261c7225 */ /* 0x000fc800078e0020 */
[----:B------:R-:W-:Y:S02]  /*7d60*/  IMAD.IADD R29, R29, 0x1, R35 ;  /* 0x000000011d1d7824 */ /* 0x000fe400078e0223 */
[-C--:B-----5:R-:W-:Y:S02]  /*7d70*/  IMAD R25, R31, R42.reuse, RZ ;  /* 0x0000002a1f197224 */ /* 0x0a0fe400078e02ff */
[----:B------:R-:W-:Y:S01]  /*7d80*/  IMAD.WIDE.U32 R34, R30, R42, R28 ;  /* 0x0000002a1e227225 */ /* 0x000fe200078e001c */
[----:B------:R-:W-:-:S03]  /*7d90*/  IADD3 R42, P3, R26, R10, RZ ;  /* 0x0000000a1a2a7210 */ /* 0x000fc60007f7e0ff */
[----:B------:R-:W-:Y:S02]  /*7da0*/  IMAD R25, R30, R43, R25 ;  /* 0x0000002b1e197224 */ /* 0x000fe400078e0219 */
[----:B------:R-:W-:Y:S02]  /*7db0*/  IMAD.X R43, R27, 0x1, R7, P3 ;  /* 0x000000011b2b7824 */ /* 0x000fe400018e0607 */
[----:B------:R-:W-:Y:S01]  /*7dc0*/  IMAD.IADD R35, R35, 0x1, R25 ;  /* 0x0000000123237824 */ /* 0x000fe200078e0219 */
[----:B------:R-:W-:Y:S06]  /*7dd0*/  @P0 BRA `(.L_x_5036) ;  /* 0xfffffffc004c0947 */ /* 0x000fec000383ffff */
.L_x_5035:
[----:B------:R-:W-:-:S04]  /*7de0*/  LOP3.LUT R30, R8, 0x3, RZ, 0xc0, !PT ;  /* 0x00000003081e7812 */ /* 0x000fc800078ec0ff */
[----:B------:R-:W-:-:S04]  /*7df0*/  ISETP.NE.U32.AND P0, PT, R30, RZ, PT ;  /* 0x000000ff1e00720c */ /* 0x000fc80003f05070 */
[----:B------:R-:W-:-:S13]  /*7e00*/  ISETP.NE.AND.EX P0, PT, RZ, RZ, PT, P0 ;  /* 0x000000ffff00720c */ /* 0x000fda0003f05300 */
[----:B------:R-:W-:Y:S05]  /*7e10*/  @!P0 BRA `(.L_x_5034) ;  /* 0x0000000000c08947 */ /* 0x000fea0003800000 */
[----:B0-----:R-:W0:Y:S01]  /*7e20*/  LDC R7, c[0x0][0x244] ;  /* 0x00009100ff077b82 */ /* 0x001e220000000800 */
[----:B------:R-:W-:Y:S01]  /*7e30*/  ULDC.64 UR8, c[0x0][0x230] ;  /* 0x00008c0000087ab9 */ /* 0x000fe20000000a00 */
[----:B------:R-:W-:Y:S01]  /*7e40*/  IMAD R10, R6, UR5, RZ ;  /* 0x00000005060a7c24 */ /* 0x000fe2000f8e02ff */
[----:B------:R-:W-:Y:S01]  /*7e50*/  ULDC.64 UR16, c[0x0][0x228] ;  /* 0x00008a0000107ab9 */ /* 0x000fe20000000a00 */
[----:B-----5:R-:W-:Y:S02]  /*7e60*/  IMAD R11, R21, UR8, RZ ;  /* 0x00000008150b7c24 */ /* 0x020fe4000f8e02ff */
[----:B------:R-:W-:-:S04]  /*7e70*/  IMAD.WIDE.U32 R26, R20, UR8, RZ ;  /* 0x00000008141a7c25 */ /* 0x000fc8000f8e00ff */
[----:B------:R-:W-:Y:S01]  /*7e80*/  IMAD R11, R20, UR9, R11 ;  /* 0x00000009140b7c24 */ /* 0x000fe2000f8e020b */
[----:B------:R-:W-:Y:S02]  /*7e90*/  ULDC.64 UR8, c[0x0][0x238] ;  /* 0x00008e0000087ab9 */ /* 0x000fe40000000a00 */
[----:B------:R-:W-:Y:S02]  /*7ea0*/  ULEA UR8, UP0, UR4, UR8, 0x3 ;  /* 0x0000000804087291 */ /* 0x000fe4000f80183f */
[----:B------:R-:W-:-:S03]  /*7eb0*/  IADD3 R27, R27, R11, RZ ;  /* 0x0000000b1b1b7210 */ /* 0x000fc60007ffe0ff */
[----:B------:R-:W-:-:S04]  /*7ec0*/  IMAD.WIDE.U32 R26, R6, UR4, R26 ;  /* 0x00000004061a7c25 */ /* 0x000fc8000f8e001a */
[----:B0-----:R-:W-:Y:S01]  /*7ed0*/  IMAD R25, R7, UR4, R10 ;  /* 0x0000000407197c24 */ /* 0x001fe2000f8e020a */
        /* <DEDUP_REMOVED lines=23> */
[----:B------:R-:W2:Y:S03]  /*8050*/  LDG.E.64 R6, desc[UR6][R30.64] ;  /* 0x000000061e067981 */ /* 0x000ea6000c1e1b00 */
[----:B------:R-:W-:-:S02]  /*8060*/  @P0 IADD3.X R29, R31, R27, RZ, P3, !PT ;  /* 0x0000001b1f1d0210 */ /* 0x000fc40001ffe4ff */
        /* <DEDUP_REMOVED lines=11> */
.L_x_5034:
[----:B------:R-:W-:Y:S01]  /*8120*/  ULDC.64 UR16, c[0x0][0x248] ;  /* 0x0000920000107ab9 */ /* 0x000fe20000000a00 */
[C---:B0----5:R-:W-:Y:S01]  /*8130*/  SHF.L.U64.HI R27, R20.reuse, 0x3, R21 ;  /* 0x00000003141b7819 */ /* 0x061fe20000010215 */
[----:B------:R-:W-:Y:S01]  /*8140*/  IMAD.SHL.U32 R24, R20, 0x8, RZ ;  /* 0x0000000814187824 */ /* 0x000fe200078e00ff */
[----:B------:R-:W-:Y:S01]  /*8150*/  MOV R21, UR17 ;  /* 0x0000001100157c02 */ /* 0x000fe20008000f00 */
[----:B------:R-:W-:Y:S02]  /*8160*/  IMAD.U32 R25, RZ, RZ, UR16 ;  /* 0x00000010ff197e24 */ /* 0x000fe4000f8e00ff */
        /* <DEDUP_REMOVED lines=10> */
.L_x_5041:
        /* <DEDUP_REMOVED lines=27> */
.L_x_5040:
[----:B------:R-:W-:Y:S05]  /*83c0*/  @!P2 BRA `(.L_x_5042) ;  /* 0x000000000088a947 */ /* 0x000fea0003800000 */
[----:B------:R-:W-:Y:S01]  /*83d0*/  BSSY B0, `(.L_x_5042) ;  /* 0x0000021000007945 */ /* 0x000fe20003800000 */
[----:B------:R-:W-:Y:S01]  /*83e0*/  IMAD.MOV.U32 R39, RZ, RZ, R3 ;  /* 0x000000ffff277224 */ /* 0x000fe200078e0003 */
[----:B------:R-:W-:Y:S01]  /*83f0*/  MOV R36, UR16 ;  /* 0x0000001000247c02 */ /* 0x000fe20008000f00 */
[----:B------:R-:W-:Y:S02]  /*8400*/  IMAD.MOV.U32 R38, RZ, RZ, R2 ;  /* 0x000000ffff267224 */ /* 0x000fe400078e0002 */
[----:B------:R-:W-:Y:S02]  /*8410*/  IMAD.U32 R37, RZ, RZ, UR17 ;  /* 0x00000011ff257e24 */ /* 0x000fe4000f8e00ff */
[----:B------:R-:W-:Y:S02]  /*8420*/  IMAD.U32 R26, RZ, RZ, UR16 ;  /* 0x00000010ff1a7e24 */ /* 0x000fe4000f8e00ff */
[----:B------:R-:W-:-:S07]  /*8430*/  IMAD.U32 R21, RZ, RZ, UR17 ;  /* 0x00000011ff157e24 */ /* 0x000fce000f8e00ff */
.L_x_5043:
        /* <DEDUP_REMOVED lines=19> */
[C---:B------:R-:W-:Y:S02]  /*8570*/  IADD3.X R6, R21.reuse, RZ, R30, P5, P6 ;  /* 0x000000ff15067210 */ /* 0x040fe40002fec41e */
[----:B------:R-:W-:Y:S02]  /*8580*/  IADD3.X R7, RZ, R7, RZ, P4, !PT ;  /* 0x00000007ff077210 */ /* 0x000fe400027fe4ff */
[----:B------:R-:W-:Y:S02]  /*8590*/  SEL R26, R26, R29, !P0 ;  /* 0x0000001d1a1a7207 */ /* 0x000fe40004000000 */
[----:B------:R-:W-:Y:S02]  /*85a0*/  SEL R21, R21, R6, !P0 ;  /* 0x0000000615157207 */ /* 0x000fe40004000000 */
[----:B------:R-:W-:Y:S02]  /*85b0*/  SEL R36, R36, R10, !P0 ;  /* 0x0000000a24247207 */ /* 0x000fe40004000000 */
[----:B------:R-:W-:Y:S01]  /*85c0*/  SEL R37, R37, R7, !P0 ;  /* 0x0000000725257207 */ /* 0x000fe20004000000 */
[----:B------:R-:W-:Y:S06]  /*85d0*/  @P3 BRA `(.L_x_5043) ;  /* 0xfffffffc00983947 */ /* 0x000fec000383ffff */
[----:B------:R-:W-:Y:S05]  /*85e0*/  BSYNC B0 ;  /* 0x0000000000007941 */ /* 0x000fea0003800000 */
.L_x_5042:
[C---:B------:R-:W-:Y:S01]  /*85f0*/  IADD3 R10, P0, -R25.reuse, R26, RZ ;  /* 0x0000001a190a7210 */ /* 0x040fe20007f1e1ff */
[----:B------:R-:W-:Y:S01]  /*8600*/  ULDC UR14, c[0x0][0x258] ;  /* 0x00009600000e7ab9 */ /* 0x000fe20000000800 */
[----:B------:R-:W-:Y:S02]  /*8610*/  IADD3 R26, P3, R25, -UR12, RZ ;  /* 0x8000000c191a7c10 */ /* 0x000fe4000ff7e0ff */
[----:B------:R-:W-:Y:S02]  /*8620*/  CS2R R30, SRZ ;  /* 0x00000000001e7805 */ /* 0x000fe4000001ff00 */
[----:B------:R-:W-:Y:S01]  /*8630*/  IADD3 R6, P4, R24, UR14, RZ ;  /* 0x0000000e18067c10 */ /* 0x000fe2000ff9e0ff */
[----:B------:R-:W-:Y:S01]  /*8640*/  IMAD.X R11, R21, 0x1, ~R20, P0 ;  /* 0x00000001150b7824 */ /* 0x000fe200000e0e14 */
[----:B------:R-:W-:Y:S02]  /*8650*/  IADD3.X R21, R20, ~UR13, RZ, P3, !PT ;  /* 0x8000000d14157c10 */ /* 0x000fe40009ffe4ff */
[----:B------:R-:W-:-:S02]  /*8660*/  IADD3 R24, P5, R24, UR10, RZ ;  /* 0x0000000a18187c10 */ /* 0x000fc4000ffbe0ff */
[--C-:B------:R-:W-:Y:S02]  /*8670*/  SHF.R.S64 R10, R10, 0x3, R11.reuse ;  /* 0x000000030a0a7819 */ /* 0x100fe4000000100b */
[C---:B------:R-:W-:Y:S02]  /*8680*/  IADD3.X R7, R27.reuse, UR15, RZ, P4, !PT ;  /* 0x0000000f1b077c10 */ /* 0x040fe4000a7fe4ff */
[----:B------:R-:W-:Y:S02]  /*8690*/  SHF.R.S32.HI R11, RZ, 0x3, R11 ;  /* 0x00000003ff0b7819 */ /* 0x000fe4000001140b */
[--C-:B------:R-:W-:Y:S02]  /*86a0*/  SHF.R.S64 R20, R26, 0x3, R21.reuse ;  /* 0x000000031a147819 */ /* 0x100fe40000001015 */
[----:B------:R-:W-:Y:S01]  /*86b0*/  IADD3.X R25, R27, UR11, RZ, P5, !PT ;  /* 0x0000000b1b197c10 */ /* 0x000fe2000affe4ff */
[----:B------:R0:W-:Y:S01]  /*86c0*/  STG.E.64 desc[UR6][R6.64], R10 ;  /* 0x0000000a06007986 */ /* 0x0001e2000c101b06 */
[----:B------:R-:W-:-:S05]  /*86d0*/  SHF.R.S32.HI R21, RZ, 0x3, R21 ;  /* 0x00000003ff157819 */ /* 0x000fca0000011415 */
        /* <DEDUP_REMOVED lines=12> */
[----:B------:R-:W-:Y:S01]  /*87a0*/  IADD3 R7, P3, -R7, R8, RZ ;  /* 0x0000000807077210 */ /* 0x000fe20007f7e1ff */
[----:B------:R-:W-:Y:S01]  /*87b0*/  ULDC.64 UR4, c[0x0][0x230] ;  /* 0x00008c0000047ab9 */ /* 0x000fe20000000a00 */
[----:B------:R-:W-:Y:S01]  /*87c0*/  ULDC.64 UR20, c[0x0][0x238] ;  /* 0x00008e0000147ab9 */ /* 0x000fe20000000a00 */
[----:B------:R-:W-:Y:S01]  /*87d0*/  IMAD R25, R23, UR4, RZ ;  /* 0x0000000417197c24 */ /* 0x000fe2000f8e02ff */
[----:B------:R-:W-:Y:S01]  /*87e0*/  ISETP.GT.U32.AND P0, PT, R7, RZ, PT ;  /* 0x000000ff0700720c */ /* 0x000fe20003f04070 */
[----:B------:R-:W-:Y:S01]  /*87f0*/  IMAD.WIDE.U32 R20, R22, UR4, RZ ;  /* 0x0000000416147c25 */ /* 0x000fe2000f8e00ff */
[----:B------:R-:W-:-:S03]  /*8800*/  IADD3.X R6, R9, -0x1, RZ, P3, !PT ;  /* 0xffffffff09067810 */ /* 0x000fc60001ffe4ff */
[----:B------:R-:W-:Y:S01]  /*8810*/  IMAD R25, R22, UR5, R25 ;  /* 0x0000000516197c24 */ /* 0x000fe2000f8e0219 */
[----:B------:R-:W-:Y:S01]  /*8820*/  ISETP.GT.AND.EX P0, PT, R6, RZ, PT, P0 ;  /* 0x000000ff0600720c */ /* 0x000fe20003f04300 */
[----:B------:R-:W-:Y:S02]  /*8830*/  ULDC.64 UR4, c[0x0][0x228] ;  /* 0x00008a0000047ab9 */ /* 0x000fe40000000a00 */
[----:B------:R-:W-:Y:S01]  /*8840*/  IMAD.IADD R27, R21, 0x1, R25 ;  /* 0x00000001151b7824 */ /* 0x000fe200078e0219 */
[----:B------:R-:W-:Y:S01]  /*8850*/  LEA R26, P3, R20, UR4, 0x3 ;  /* 0x00000004141a7c11 */ /* 0x000fe2000f8618ff */
[----:B------:R-:W-:Y:S01]  /*8860*/  UMOV UR4, URZ ;  /* 0x0000003f00047c82 */ /* 0x000fe20008000000 */
[----:B0-----:R-:W-:Y:S02]  /*8870*/  IMAD.WIDE.U32 R24, R10, 0x8, RZ ;  /* 0x000000080a187825 */ /* 0x001fe400078e00ff */
[----:B------:R-:W-:Y:S01]  /*8880*/  LEA.HI.X R27, R20, UR5, R27, 0x3, P3 ;  /* 0x00000005141b7c11 */ /* 0x000fe200098f1c1b */
[----:B------:R-:W-:-:S04]  /*8890*/  UMOV UR5, URZ ;  /* 0x0000003f00057c82 */ /* 0x000fc80008000000 */
[----:B------:R-:W-:Y:S05]  /*88a0*/  @!P0 BRA `(.L_x_5046) ;  /* 0x0000000c00948947 */ /* 0x000fea0003800000 */
[----:B------:R-:W-:Y:S02]  /*88b0*/  ISETP.GT.U32.AND P3, PT, R7, 0xc, PT ;  /* 0x0000000c0700780c */ /* 0x000fe40003f64070 */
[----:B------:R-:W-:Y:S02]  /*88c0*/  PLOP3.LUT P0, PT, PT, PT, PT, 0x80, 0x0 ;  /* 0x000000000000781c */ /* 0x000fe40003f0f070 */
[----:B------:R-:W-:-:S13]  /*88d0*/  ISETP.GT.AND.EX P3, PT, R6, RZ, PT, P3 ;  /* 0x000000ff0600720c */ /* 0x000fda0003f64330 */
[----:B------:R-:W-:Y:S05]  /*88e0*/  @!P3 BRA `(.L_x_5047) ;  /* 0x00000008003cb947 */ /* 0x000fea0003800000 */
[----:B------:R-:W-:Y:S01]  /*88f0*/  PLOP3.LUT P0, PT, PT, PT, PT, 0x8, 0x0 ;  /* 0x000000000000781c */ /* 0x000fe20003f0e170 */
[----:B------:R-:W-:-:S12]  /*8900*/  ULDC.64 UR18, c[0x0][0x238] ;  /* 0x00008e0000127ab9 */ /* 0x000fd80000000a00 */
.L_x_5048:
[----:B------:R-:W-:Y:S01]  /*8910*/  ULEA UR8, UP0, UR4, UR18, 0x3 ;  /* 0x0000001204087291 */ /* 0x000fe2000f80183f */
[----:B------:R0:W2:Y:S03]  /*8920*/  LDG.E.64 R32, desc[UR6][R26.64] ;  /* 0x000000061a207981 */ /* 0x0000a6000c1e1b00 */
[----:B------:R-:W-:Y:S02]  /*8930*/  ULEA.HI.X UR9, UR4, UR19, UR5, 0x3, UP0 ;  /* 0x0000001304097291 */ /* 0x000fe400080f1c05 */
[----:B------:R-:W-:-:S04]  /*8940*/  IMAD.U32 R20, RZ, RZ, UR8 ;  /* 0x00000008ff147e24 */ /* 0x000fc8000f8e00ff */
[----:B------:R-:W-:-:S05]  /*8950*/  IMAD.U32 R21, RZ, RZ, UR9 ;  /* 0x00000009ff157e24 */ /* 0x000fca000f8e00ff */
[----:B------:R-:W2:Y:S01]  /*8960*/  LDG.E.64 R28, desc[UR6][R20.64] ;  /* 0x00000006141c7981 */ /* 0x000ea2000c1e1b00 */
[----:B------:R-:W-:Y:S01]  /*8970*/  IMAD.SHL.U32 R35, R11, 0x8, RZ ;  /* 0x000000080b237824 */ /* 0x000fe200078e00ff */
[----:B0-----:R-:W-:-:S03]  /*8980*/  IADD3 R26, P3, R26, R24, RZ ;  /* 0x000000181a1a7210 */ /* 0x001fc60007f7e0ff */
[----:B------:R-:W-:Y:S02]  /*8990*/  IMAD.IADD R40, R25, 0x1, R35 ;  /* 0x0000000119287824 */ /* 0x000fe400078e0223 */
[----:B------:R-:W3:Y:S03]  /*89a0*/  LDG.E.64 R34, desc[UR6][R20.64+0x8] ;  /* 0x0000080614227981 */ /* 0x000ee6000c1e1b00 */
[----:B------:R-:W-:-:S05]  /*89b0*/  IADD3.X R27, R27, R40, RZ, P3, !PT ;  /* 0x000000281b1b7210 */ /* 0x000fca0001ffe4ff */
[----:B------:R0:W3:Y:S01]  /*89c0*/  LDG.E.64 R36, desc[UR6][R26.64] ;  /* 0x000000061a247981 */ /* 0x0000e2000c1e1b00 */
[----:B------:R-:W-:-:S05]  /*89d0*/  IADD3 R38, P3, R26, R24, RZ ;  /* 0x000000181a267210 */ /* 0x000fca0007f7e0ff */
        /* <DEDUP_REMOVED lines=12> */
[----:B------:R-:W3:Y:S04]  /*8aa0*/  LDG.E.64 R42, desc[UR6][R26.64] ;  /* 0x000000061a2a7981 */ /* 0x000ee8000c1e1b00 */
[----:B------:R-:W3:Y:S01]  /*8ab0*/  LDG.E.64 R36, desc[UR6][R20.64+0x18] ;  /* 0x0000180614247981 */ /* 0x000ee2000c1e1b00 */
[----:B------:R-:W-:Y:S01]  /*8ac0*/  IADD3 R44, P3, R26, R24, RZ ;  /* 0x000000181a2c7210 */ /* 0x000fe20007f7e0ff */
[----:B------:R-:W-:-:S04]  /*8ad0*/  IMAD.IADD R31, R31, 0x1, R35 ;  /* 0x000000011f1f7824 */ /* 0x000fc800078e0223 */
[----:B------:R-:W-:-:S05]  /*8ae0*/  IMAD.X R45, R27, 0x1, R40, P3 ;  /* 0x000000011b2d7824 */ /* 0x000fca00018e0628 */
[----:B------:R-:W4:Y:S01]  /*8af0*/  LDG.E.64 R34, desc[UR6][R44.64] ;  /* 0x000000062c227981 */ /* 0x000f22000c1e1b00 */
[----:B--2---:R-:W-:-:S04]  /*8b00*/  IMAD R33, R33, R28, RZ ;  /* 0x0000001c21217224 */ /* 0x004fc800078e02ff */
[C---:B------:R-:W-:Y:S02]  /*8b10*/  IMAD R33, R32.reuse, R29, R33 ;  /* 0x0000001d20217224 */ /* 0x040fe400078e0221 */
[----:B------:R-:W-:Y:S02]  /*8b20*/  IMAD.WIDE.U32 R28, R32, R28, R30 ;  /* 0x0000001c201c7225 */ /* 0x000fe400078e001e */
[----:B------:R-:W4:Y:S01]  /*8b30*/  LDG.E.64 R30, desc[UR6][R20.64+0x20] ;  /* 0x00002006141e7981 */ /* 0x000f22000c1e1b00 */
[----:B------:R-:W-:Y:S01]  /*8b40*/  IADD3 R38, P3, R44, R24, RZ ;  /* 0x000000182c267210 */ /* 0x000fe20007f7e0ff */
[----:B------:R-:W-:-:S03]  /*8b50*/  IMAD.IADD R29, R29, 0x1, R33 ;  /* 0x000000011d1d7824 */ /* 0x000fc600078e0221 */
[----:B------:R-:W-:Y:S01]  /*8b60*/  IADD3.X R39, R45, R40, RZ, P3, !PT ;  /* 0x000000282d277210 */ /* 0x000fe20001ffe4ff */
[----:B---3--:R-:W-:-:S04]  /*8b70*/  IMAD R27, R43, R36, RZ ;  /* 0x000000242b1b7224 */ /* 0x008fc800078e02ff */
[----:B------:R0:W2:Y:S01]  /*8b80*/  LDG.E.64 R32, desc[UR6][R38.64] ;  /* 0x0000000626207981 */ /* 0x0000a2000c1e1b00 */
[C---:B------:R-:W-:Y:S02]  /*8b90*/  IMAD R37, R42.reuse, R37, R27 ;  /* 0x000000252a257224 */ /* 0x040fe400078e021b */
[----:B------:R-:W-:Y:S02]  /*8ba0*/  IMAD.WIDE.U32 R26, R42, R36, R28 ;  /* 0x000000242a1a7225 */ /* 0x000fe400078e001c */
[----:B------:R-:W2:Y:S01]  /*8bb0*/  LDG.E.64 R28, desc[UR6][R20.64+0x28] ;  /* 0x00002806141c7981 */ /* 0x000ea2000c1e1b00 */
[----:B------:R-:W-:Y:S01]  /*8bc0*/  IADD3 R36, P3, R38, R24, RZ ;  /* 0x0000001826247210 */ /* 0x000fe20007f7e0ff */
[----:B------:R-:W-:-:S04]  /*8bd0*/  IMAD.IADD R27, R27, 0x1, R37 ;  /* 0x000000011b1b7824 */ /* 0x000fc800078e0225 */
[----:B------:R-:W-:Y:S02]  /*8be0*/  IMAD.X R37, R39, 0x1, R40, P3 ;  /* 0x0000000127257824 */ /* 0x000fe400018e0628 */
[-C--:B----4-:R-:W-:Y:S02]  /*8bf0*/  IMAD R35, R35, R30.reuse, RZ ;  /* 0x0000001e23237224 */ /* 0x090fe400078e02ff */
[----:B------:R-:W-:-:S04]  /*8c00*/  IMAD.WIDE.U32 R26, R34, R30, R26 ;  /* 0x0000001e221a7225 */ /* 0x000fc800078e001a */
[----:B------:R-:W-:Y:S02]  /*8c10*/  IMAD R41, R34, R31, R35 ;  /* 0x0000001f22297224 */ /* 0x000fe400078e0223 */
[----:B------:R-:W3:Y:S04]  /*8c20*/  LDG.E.64 R30, desc[UR6][R20.64+0x30] ;  /* 0x00003006141e7981 */ /* 0x000ee8000c1e1b00 */
[----:B------:R1:W3:Y:S01]  /*8c30*/  LDG.E.64 R34, desc[UR6][R36.64] ;  /* 0x0000000624227981 */ /* 0x0002e2000c1e1b00 */
[----:B0-----:R-:W-:Y:S01]  /*8c40*/  IADD3 R38, P3, R36, R24, RZ ;  /* 0x0000001824267210 */ /* 0x001fe20007f7e0ff */
[----:B------:R-:W-:Y:S02]  /*8c50*/  IMAD.IADD R27, R27, 0x1, R41 ;  /* 0x000000011b1b7824 */ /* 0x000fe400078e0229 */
[----:B--2---:R-:W-:-:S02]  /*8c60*/  IMAD R33, R33, R28, RZ ;  /* 0x0000001c21217224 */ /* 0x004fc400078e02ff */
[----:B------:R-:W-:Y:S02]  /*8c70*/  IMAD.X R39, R37, 0x1, R40, P3 ;  /* 0x0000000125277824 */ /* 0x000fe400018e0628 */
[C---:B------:R-:W-:Y:S02]  /*8c80*/  IMAD R41, R32.reuse, R29, R33 ;  /* 0x0000001d20297224 */ /* 0x040fe400078e0221 */
[----:B------:R-:W-:Y:S02]  /*8c90*/  IMAD.WIDE.U32 R28, R32, R28, R26 ;  /* 0x0000001c201c7225 */ /* 0x000fe400078e001a */
[----:B------:R-:W2:Y:S04]  /*8ca0*/  LDG.E.64 R26, desc[UR6][R20.64+0x38] ;  /* 0x00003806141a7981 */ /* 0x000ea8000c1e1b00 */
[----:B------:R0:W2:Y:S01]  /*8cb0*/  LDG.E.64 R32, desc[UR6][R38.64] ;  /* 0x0000000626207981 */ /* 0x0000a2000c1e1b00 */
[----:B-1----:R-:W-:Y:S01]  /*8cc0*/  IADD3 R36, P3, R38, R24, RZ ;  /* 0x0000001826247210 */ /* 0x002fe20007f7e0ff */
[----:B------:R-:W-:-:S04]  /*8cd0*/  IMAD.IADD R29, R29, 0x1, R41 ;  /* 0x000000011d1d7824 */ /* 0x000fc800078e0229 */
[----:B------:R-:W-:Y:S02]  /*8ce0*/  IMAD.X R37, R39, 0x1, R40, P3 ;  /* 0x0000000127257824 */ /* 0x000fe400018e0628 */
[----:B---3--:R-:W-:-:S04]  /*8cf0*/  IMAD R35, R35, R30, RZ ;  /* 0x0000001e23237224 */ /* 0x008fc800078e02ff */
[C---:B------:R-:W-:Y:S02]  /*8d00*/  IMAD R41, R34.reuse, R31, R35 ;  /* 0x0000001f22297224 */ /* 0x040fe400078e0223 */
[----:B------:R-:W-:Y:S02]  /*8d10*/  IMAD.WIDE.U32 R30, R34, R30, R28 ;  /* 0x0000001e221e7225 */ /* 0x000fe400078e001c */
[----:B------:R-:W3:Y:S04]  /*8d20*/  LDG.E.64 R28, desc[UR6][R20.64+0x40] ;  /* 0x00004006141c7981 */ /* 0x000ee8000c1e1b00 */
[----:B------:R-:W3:Y:S01]  /*8d30*/  LDG.E.64 R34, desc[UR6][R36.64] ;  /* 0x0000000624227981 */ /* 0x000ee2000c1e1b00 */
[----:B0-----:R-:W-:Y:S02]  /*8d40*/  IADD3 R38, P3, R36, R24, RZ ;  /* 0x0000001824267210 */ /* 0x001fe40007f7e0ff */
[----:B------:R-:W-:Y:S01]  /*8d50*/  IADD3 R31, R31, R41, RZ ;  /* 0x000000291f1f7210 */ /* 0x000fe20007ffe0ff */
[----:B--2---:R-:W-:-:S02]  /*8d60*/  IMAD R33, R33, R26, RZ ;  /* 0x0000001a21217224 */ /* 0x004fc400078e02ff */
[----:B------:R-:W-:Y:S02]  /*8d70*/  IMAD.X R39, R37, 0x1, R40, P3 ;  /* 0x0000000125277824 */ /* 0x000fe400018e0628 */
[C---:B------:R-:W-:Y:S02]  /*8d80*/  IMAD R41, R32.reuse, R27, R33 ;  /* 0x0000001b20297224 */ /* 0x040fe400078e0221 */
[----:B------:R-:W-:Y:S02]  /*8d90*/  IMAD.WIDE.U32 R26, R32, R26, R30 ;  /* 0x0000001a201a7225 */ /* 0x000fe400078e001e */
[----:B------:R-:W2:Y:S04]  /*8da0*/  LDG.E.64 R30, desc[UR6][R20.64+0x48] ;  /* 0x00004806141e7981 */ /* 0x000ea8000c1e1b00 */
[----:B------:R0:W2:Y:S01]  /*8db0*/  LDG.E.64 R32, desc[UR6][R38.64] ;  /* 0x0000000626207981 */ /* 0x0000a2000c1e1b00 */
[----:B------:R-:W-:Y:S01]  /*8dc0*/  IADD3 R42, P3, R38, R24, RZ ;  /* 0x00000018262a7210 */ /* 0x000fe20007f7e0ff */
[----:B------:R-:W-:-:S04]  /*8dd0*/  IMAD.IADD R27, R27, 0x1, R41 ;  /* 0x000000011b1b7824 */ /* 0x000fc800078e0229 */
[----:B------:R-:W-:-:S05]  /*8de0*/  IMAD.X R43, R39, 0x1, R40, P3 ;  /* 0x00000001272b7824 */ /* 0x000fca00018e0628 */
[----:B------:R-:W4:Y:S01]  /*8df0*/  LDG.E.64 R36, desc[UR6][R42.64] ;  /* 0x000000062a247981 */ /* 0x000f22000c1e1b00 */
[----:B---3--:R-:W-:-:S04]  /*8e00*/  IMAD R35, R35, R28, RZ ;  /* 0x0000001c23237224 */ /* 0x008fc800078e02ff */
[C---:B------:R-:W-:Y:S02]  /*8e10*/  IMAD R35, R34.reuse, R29, R35 ;  /* 0x0000001d22237224 */ /* 0x040fe400078e0223 */
[----:B------:R-:W-:Y:S02]  /*8e20*/  IMAD.WIDE.U32 R28, R34, R28, R26 ;  /* 0x0000001c221c7225 */ /* 0x000fe400078e001a */
[----:B------:R-:W4:Y:S01]  /*8e30*/  LDG.E.64 R26, desc[UR6][R20.64+0x50] ;  /* 0x00005006141a7981 */ /* 0x000f22000c1e1b00 */
[----:B0-----:R-:W-:Y:S01]  /*8e40*/  IADD3 R38, P3, R42, R24, RZ ;  /* 0x000000182a267210 */ /* 0x001fe20007f7e0ff */
[----:B------:R-:W-:-:S04]  /*8e50*/  IMAD.IADD R29, R29, 0x1, R35 ;  /* 0x000000011d1d7824 */ /* 0x000fc800078e0223 */
[----:B------:R-:W-:Y:S02]  /*8e60*/  IMAD.X R39, R43, 0x1, R40, P3 ;  /* 0x000000012b277824 */ /* 0x000fe400018e0628 */
[----:B--2---:R-:W-:-:S03]  /*8e70*/  IMAD R33, R33, R30, RZ ;  /* 0x0000001e21217224 */ /* 0x004fc600078e02ff */
[----:B------:R0:W2:Y:S01]  /*8e80*/  LDG.E.64 R34, desc[UR6][R38.64] ;  /* 0x0000000626227981 */ /* 0x0000a2000c1e1b00 */
[C---:B------:R-:W-:Y:S02]  /*8e90*/  IMAD R33, R32.reuse, R31, R33 ;  /* 0x0000001f20217224 */ /* 0x040fe400078e0221 */
[----:B------:R-:W-:Y:S02]  /*8ea0*/  IMAD.WIDE.U32 R30, R32, R30, R28 ;  /* 0x0000001e201e7225 */ /* 0x000fe400078e001c */
[----:B------:R-:W2:Y:S01]  /*8eb0*/  LDG.E.64 R28, desc[UR6][R20.64+0x58] ;  /* 0x00005806141c7981 */ /* 0x000ea2000c1e1b00 */
[----:B------:R-:W-:Y:S01]  /*8ec0*/  IADD3 R32, P3, R38, R24, RZ ;  /* 0x0000001826207210 */ /* 0x000fe20007f7e0ff */
[----:B------:R-:W-:-:S03]  /*8ed0*/  IMAD.IADD R31, R31, 0x1, R33 ;  /* 0x000000011f1f7824 */ /* 0x000fc600078e0221 */
[----:B------:R-:W-:Y:S01]  /*8ee0*/  IADD3.X R33, R39, R40, RZ, P3, !PT ;  /* 0x0000002827217210 */ /* 0x000fe20001ffe4ff */
[----:B----4-:R-:W-:-:S04]  /*8ef0*/  IMAD R37, R37, R26, RZ ;  /* 0x0000001a25257224 */ /* 0x010fc800078e02ff */
[C---:B------:R-:W-:Y:S02]  /*8f00*/  IMAD R41, R36.reuse, R27, R37 ;  /* 0x0000001b24297224 */ /* 0x040fe400078e0225 */
[----:B------:R-:W-:Y:S02]  /*8f10*/  IMAD.WIDE.U32 R36, R36, R26, R30 ;  /* 0x0000001a24247225 */ /* 0x000fe400078e001e */
[----:B------:R-:W3:Y:S04]  /*8f20*/  LDG.E.64 R26, desc[UR6][R20.64+0x60] ;  /* 0x00006006141a7981 */ /* 0x000ee8000c1e1b00 */
[----:B------:R-:W3:Y:S01]  /*8f30*/  LDG.E.64 R30, desc[UR6][R32.64] ;  /* 0x00000006201e7981 */ /* 0x000ee2000c1e1b00 */
[----:B0-----:R-:W-:Y:S01]  /*8f40*/  IADD3 R38, P3, R32, R24, RZ ;  /* 0x0000001820267210 */ /* 0x001fe20007f7e0ff */
[----:B------:R-:W-:-:S02]  /*8f50*/  IMAD.IADD R37, R37, 0x1, R41 ;  /* 0x0000000125257824 */ /* 0x000fc400078e0229 */
[-C--:B--2---:R-:W-:Y:S02]  /*8f60*/  IMAD R35, R35, R28.reuse, RZ ;  /* 0x0000001c23237224 */ /* 0x084fe400078e02ff */
[----:B------:R-:W-:-:S04]  /*8f70*/  IMAD.WIDE.U32 R36, R34, R28, R36 ;  /* 0x0000001c22247225 */ /* 0x000fc800078e0024 */
[----:B------:R-:W-:Y:S02]  /*8f80*/  IMAD R35, R34, R29, R35 ;  /* 0x0000001d22237224 */ /* 0x000fe400078e0223 */
[--C-:B------:R-:W-:Y:S01]  /*8f90*/  IMAD.X R39, R33, 0x1, R40.reuse, P3 ;  /* 0x0000000121277824 */ /* 0x100fe200018e0628 */
[----:B------:R-:W2:Y:S01]  /*8fa0*/  LDG.E.64 R28, desc[UR6][R20.64+0x68] ;  /* 0x00006806141c7981 */ /* 0x000ea2000c1e1b00 */
[----:B------:R-:W-:Y:S01]  /*8fb0*/  IMAD.IADD R37, R37, 0x1, R35 ;  /* 0x0000000125257824 */ /* 0x000fe200078e0223 */
[----:B------:R-:W-:Y:S02]  /*8fc0*/  IADD3 R44, P3, R38, R24, RZ ;  /* 0x00000018262c7210 */ /* 0x000fe40007f7e0ff */
[----:B------:R-:W2:Y:S03]  /*8fd0*/  LDG.E.64 R34, desc[UR6][R38.64] ;  /* 0x0000000626227981 */ /* 0x000ea6000c1e1b00 */
[----:B------:R-:W-:Y:S01]  /*8fe0*/  IMAD.X R45, R39, 0x1, R40, P3 ;  /* 0x00000001272d7824 */ /* 0x000fe200018e0628 */
[----:B------:R-:W4:Y:S04]  /*8ff0*/  LDG.E.64 R32, desc[UR6][R20.64+0x70] ;  /* 0x0000700614207981 */ /* 0x000f28000c1e1b00 */
[----:B------:R-:W5:Y:S01]  /*9000*/  LDG.E.64 R38, desc[UR6][R20.64+0x78] ;  /* 0x0000780614267981 */ /* 0x000f62000c1e1b00 */
[----:B---3--:R-:W-:-:S02]  /*9010*/  IMAD R41, R31, R26, RZ ;  /* 0x0000001a1f297224 */ /* 0x008fc400078e02ff */
[----:B------:R-:W-:Y:S01]  /*9020*/  IMAD.WIDE.U32 R36, R30, R26, R36 ;  /* 0x0000001a1e247225 */ /* 0x000fe200078e0024 */
[----:B------:R-:W-:-:S03]  /*9030*/  IADD3 R26, P3, R44, R24, RZ ;  /* 0x000000182c1a7210 */ /* 0x000fc60007f7e0ff */
[----:B------:R-:W-:Y:S02]  /*9040*/  IMAD R41, R30, R27, R41 ;  /* 0x0000001b1e297224 */ /* 0x000fe400078e0229 */
[----:B------:R-:W4:Y:S01]  /*9050*/  LDG.E.64 R30, desc[UR6][R44.64] ;  /* 0x000000062c1e7981 */ /* 0x000f22000c1e1b00 */
[----:B------:R-:W-:-:S05]  /*9060*/  IMAD.X R27, R45, 0x1, R40, P3 ;  /* 0x000000012d1b7824 */ /* 0x000fca00018e0628 */
[----:B------:R0:W5:Y:S01]  /*9070*/  LDG.E.64 R42, desc[UR6][R26.64] ;  /* 0x000000061a2a7981 */ /* 0x000162000c1e1b00 */
[----:B------:R-:W-:Y:S02]  /*9080*/  IMAD.IADD R37, R37, 0x1, R41 ;  /* 0x0000000125257824 */ /* 0x000fe400078e0229 */
[----:B--2---:R-:W-:Y:S01]  /*9090*/  IMAD R35, R35, R28, RZ ;  /* 0x0000001c23237224 */ /* 0x004fe200078e02ff */
[----:B------:R-:W-:-:S03]  /*90a0*/  IADD3 R7, P3, R7, -0x10, RZ ;  /* 0xfffffff007077810 */ /* 0x000fc60007f7e0ff */
[C---:B------:R-:W-:Y:S02]  /*90b0*/  IMAD R35, R34.reuse, R29, R35 ;  /* 0x0000001d22237224 */ /* 0x040fe400078e0223 */
[----:B------:R-:W-:Y:S01]  /*90c0*/  IMAD.WIDE.U32 R28, R34, R28, R36 ;  /* 0x0000001c221c7225 */ /* 0x000fe200078e0024 */
[----:B------:R-:W-:Y:S02]  /*90d0*/  IADD3.X R6, R6, -0x1, RZ, P3, !PT ;  /* 0xffffffff06067810 */ /* 0x000fe40001ffe4ff */
[----:B------:R-:W-:Y:S02]  /*90e0*/  ISETP.GT.U32.AND P3, PT, R7, 0xc, PT ;  /* 0x0000000c0700780c */ /* 0x000fe40003f64070 */
[----:B------:R-:W-:Y:S02]  /*90f0*/  IADD3 R29, R29, R35, RZ ;  /* 0x000000231d1d7210 */ /* 0x000fe40007ffe0ff */
[----:B------:R-:W-:Y:S01]  /*9100*/  ISETP.GT.AND.EX P3, PT, R6, RZ, PT, P3 ;  /* 0x000000ff0600720c */ /* 0x000fe20003f64330 */
[----:B------:R-:W-:Y:S01]  /*9110*/  UIADD3 UR4, UP0, UR4, 0x10, URZ ;  /* 0x0000001004047890 */ /* 0x000fe2000ff1e03f */
[----:B0-----:R-:W-:-:S03]  /*9120*/  IADD3 R26, P4, R26, R24, RZ ;  /* 0x000000181a1a7210 */ /* 0x001fc60007f9e0ff */
[----:B------:R-:W-:Y:S02]  /*9130*/  UIADD3.X UR5, URZ, UR5, URZ, UP0, !UPT ;  /* 0x000000053f057290 */ /* 0x000fe400087fe43f */
[----:B------:R-:W-:Y:S02]  /*9140*/  IMAD.X R27, R27, 0x1, R40, P4 ;  /* 0x000000011b1b7824 */ /* 0x000fe400020e0628 */
        /* <DEDUP_REMOVED lines=9> */
.L_x_5047:
[----:B------:R-:W-:-:S04]  /*91e0*/  ISETP.GT.U32.AND P3, PT, R7, 0x4, PT ;  /* 0x000000040700780c */ /* 0x000fc80003f64070 */
[----:B------:R-:W-:-:S13]  /*91f0*/  ISETP.GT.AND.EX P3, PT, R6, RZ, PT, P3 ;  /* 0x000000ff0600720c */ /* 0x000fda0003f64330 */
        /* <DEDUP_REMOVED lines=8> */
[----:B------:R-:W-:Y:S01]  /*9280*/  IMAD.SHL.U32 R45, R11, 0x8, RZ ;  /* 0x000000080b2d7824 */ /* 0x000fe200078e00ff */
[----:B------:R-:W-:-:S04]  /*9290*/  IADD3 R32, P0, R26, R24, RZ ;  /* 0x000000181a207210 */ /* 0x000fc80007f1e0ff */
[----:B------:R-:W-:-:S05]  /*92a0*/  IADD3 R45, R25, R45, RZ ;  /* 0x0000002d192d7210 */ /* 0x000fca0007ffe0ff */
[--C-:B------:R-:W-:Y:S01]  /*92b0*/  IMAD.X R33, R27, 0x1, R45.reuse, P0 ;  /* 0x000000011b217824 */ /* 0x100fe200000e062d */
[----:B------:R-:W-:Y:S01]  /*92c0*/  IADD3 R38, P0, R32, R24, RZ ;  /* 0x0000001820267210 */ /* 0x000fe20007f1e0ff */
[----:B------:R-:W3:Y:S04]  /*92d0*/  LDG.E.64 R26, desc[UR6][R36.64+0x8] ;  /* 0x00000806241a7981 */ /* 0x000ee8000c1e1b00 */
        /* <DEDUP_REMOVED lines=8> */
[----:B------:R-:W-:Y:S02]  /*9360*/  IMAD.IADD R31, R31, 0x1, R41 ;  /* 0x000000011f1f7824 */ /* 0x000fe400078e0229 */
[----:B---3--:R-:W-:-:S02]  /*9370*/  IMAD R35, R35, R26, RZ ;  /* 0x0000001a23237224 */ /* 0x008fc400078e02ff */
[----:B------:R-:W-:Y:S01]  /*9380*/  IMAD.X R33, R39, 0x1, R45, P0 ;  /* 0x0000000127217824 */ /* 0x000fe200000e062d */
[----:B-1----:R-:W-:Y:S01]  /*9390*/  IADD3 R38, P0, R32, R24, RZ ;  /* 0x0000001820267210 */ /* 0x002fe20007f1e0ff */
[C---:B------:R-:W-:Y:S02]  /*93a0*/  IMAD R41, R34.reuse, R27, R35 ;  /* 0x0000001b22297224 */ /* 0x040fe400078e0223 */
[----:B------:R-:W-:Y:S02]  /*93b0*/  IMAD.WIDE.U32 R34, R34, R26, R30 ;  /* 0x0000001a22227225 */ /* 0x000fe400078e001e */
[----:B------:R-:W3:Y:S04]  /*93c0*/  LDG.E.64 R26, desc[UR6][R36.64+0x18] ;  /* 0x00001806241a7981 */ /* 0x000ee8000c1e1b00 */
[----:B------:R-:W3:Y:S01]  /*93d0*/  LDG.E.64 R30, desc[UR6][R32.64] ;  /* 0x00000006201e7981 */ /* 0x000ee2000c1e1b00 */
[----:B------:R-:W-:-:S02]  /*93e0*/  IMAD.IADD R35, R35, 0x1, R41 ;  /* 0x0000000123237824 */ /* 0x000fc400078e0229 */
[----:B------:R-:W-:Y:S02]  /*93f0*/  IMAD.X R39, R33, 0x1, R45, P0 ;  /* 0x0000000121277824 */ /* 0x000fe400000e062d */
[-C--:B--2---:R-:W-:Y:S02]  /*9400*/  IMAD R21, R21, R28.reuse, RZ ;  /* 0x0000001c15157224 */ /* 0x084fe400078e02ff */
[----:B------:R-:W-:-:S04]  /*9410*/  IMAD.WIDE.U32 R34, R20, R28, R34 ;  /* 0x0000001c14227225 */ /* 0x000fc800078e0022 */
[----:B------:R-:W-:Y:S02]  /*9420*/  IMAD R41, R20, R29, R21 ;  /* 0x0000001d14297224 */ /* 0x000fe400078e0215 */
[----:B------:R-:W2:Y:S04]  /*9430*/  LDG.E.64 R20, desc[UR6][R36.64+0x20] ;  /* 0x0000200624147981 */ /* 0x000ea8000c1e1b00 */
[----:B------:R0:W2:Y:S01]  /*9440*/  LDG.E.64 R28, desc[UR6][R38.64] ;  /* 0x00000006261c7981 */ /* 0x0000a2000c1e1b00 */
[----:B------:R-:W-:Y:S02]  /*9450*/  IADD3 R40, P0, R38, R24, RZ ;  /* 0x0000001826287210 */ /* 0x000fe40007f1e0ff */
[----:B------:R-:W-:Y:S01]  /*9460*/  IADD3 R35, R35, R41, RZ ;  /* 0x0000002923237210 */ /* 0x000fe20007ffe0ff */
[----:B---3--:R-:W-:-:S02]  /*9470*/  IMAD R31, R31, R26, RZ ;  /* 0x0000001a1f1f7224 */ /* 0x008fc400078e02ff */
[----:B------:R-:W-:Y:S02]  /*9480*/  IMAD.X R41, R39, 0x1, R45, P0 ;  /* 0x0000000127297824 */ /* 0x000fe400000e062d */
[----:B------:R-:W-:Y:S01]  /*9490*/  IMAD R31, R30, R27, R31 ;  /* 0x0000001b1e1f7224 */ /* 0x000fe200078e021f */
[----:B0-----:R-:W-:Y:S01]  /*94a0*/  IADD3 R38, P0, R40, R24, RZ ;  /* 0x0000001828267210 */ /* 0x001fe20007f1e0ff */
[----:B------:R-:W-:Y:S01]  /*94b0*/  IMAD.WIDE.U32 R34, R30, R26, R34 ;  /* 0x0000001a1e227225 */ /* 0x000fe200078e0022 */
[----:B------:R-:W3:Y:S04]  /*94c0*/  LDG.E.64 R32, desc[UR6][R40.64] ;  /* 0x0000000628207981 */ /* 0x000ee8000c1e1b00 */
[----:B------:R-:W3:Y:S01]  /*94d0*/  LDG.E.64 R26, desc[UR6][R36.64+0x28] ;  /* 0x00002806241a7981 */ /* 0x000ee2000c1e1b00 */
[----:B------:R-:W-:-:S02]  /*94e0*/  IMAD.IADD R35, R35, 0x1, R31 ;  /* 0x0000000123237824 */ /* 0x000fc400078e021f */
[----:B------:R-:W-:Y:S01]  /*94f0*/  IMAD.X R39, R41, 0x1, R45, P0 ;  /* 0x0000000129277824 */ /* 0x000fe200000e062d */
        /* <DEDUP_REMOVED lines=14> */
[----:B------:R-:W-:Y:S01]  /*95e0*/  IADD3 R7, P4, R7, -0x8, RZ ;  /* 0xfffffff807077810 */ /* 0x000fe20007f9e0ff */
[----:B------:R-:W-:Y:S01]  /*95f0*/  UIADD3 UR4, UP0, UR4, 0x8, URZ ;  /* 0x0000000804047890 */ /* 0x000fe2000ff1e03f */
[----:B------:R-:W-:Y:S02]  /*9600*/  PLOP3.LUT P0, PT, PT, PT, PT, 0x8, 0x0 ;  /* 0x000000000000781c */ /* 0x000fe40003f0e170 */
[----:B------:R-:W-:Y:S01]  /*9610*/  IADD3.X R6, R6, -0x1, RZ, P4, !PT ;  /* 0xffffffff06067810 */ /* 0x000fe200027fe4ff */
[----:B------:R-:W-:Y:S01]  /*9620*/  UIADD3.X UR5, URZ, UR5, URZ, UP0, !UPT ;  /* 0x000000053f057290 */ /* 0x000fe200087fe43f */
[-C--:B----4-:R-:W-:Y:S02]  /*9630*/  IMAD R29, R29, R30.reuse, RZ ;  /* 0x0000001e1d1d7224 */ /* 0x090fe400078e02ff */
[----:B------:R-:W-:-:S04]  /*9640*/  IMAD.WIDE.U32 R26, R28, R30, R26 ;  /* 0x0000001e1c1a7225 */ /* 0x000fc800078e001a */
[----:B------:R-:W-:Y:S02]  /*9650*/  IMAD R29, R28, R31, R29 ;  /* 0x0000001f1c1d7224 */ /* 0x000fe400078e021d */
[----:B-----5:R-:W-:-:S03]  /*9660*/  IMAD R31, R43, R40, RZ ;  /* 0x000000282b1f7224 */ /* 0x020fc600078e02ff */
[----:B------:R-:W-:Y:S01]  /*9670*/  IADD3 R27, R27, R29, RZ ;  /* 0x0000001d1b1b7210 */ /* 0x000fe20007ffe0ff */
[C---:B------:R-:W-:Y:S02]  /*9680*/  IMAD R29, R42.reuse, R41, R31 ;  /* 0x000000292a1d7224 */ /* 0x040fe400078e021f */
[----:B------:R-:W-:Y:S01]  /*9690*/  IMAD.WIDE.U32 R30, R42, R40, R26 ;  /* 0x000000282a1e7225 */ /* 0x000fe200078e001a */
[----:B------:R-:W-:-:S03]  /*96a0*/  IADD3 R26, P3, R20, R24, RZ ;  /* 0x00000018141a7210 */ /* 0x000fc60007f7e0ff */
[----:B------:R-:W-:Y:S02]  /*96b0*/  IMAD.IADD R31, R31, 0x1, R29 ;  /* 0x000000011f1f7824 */ /* 0x000fe400078e021d */
[----:B------:R-:W-:-:S08]  /*96c0*/  IMAD.X R27, R21, 0x1, R45, P3 ;  /* 0x00000001151b7824 */ /* 0x000fd000018e062d */
.L_x_5049:
[----:B------:R-:W-:-:S04]  /*96d0*/  ISETP.NE.U32.AND P3, PT, R7, RZ, PT ;  /* 0x000000ff0700720c */ /* 0x000fc80003f65070 */
[----:B------:R-:W-:-:S13]  /*96e0*/  ISETP.NE.OR.EX P0, PT, R6, RZ, P0, P3 ;  /* 0x000000ff0600720c */ /* 0x000fda0000705730 */
[----:B------:R-:W-:Y:S05]  /*96f0*/  @!P0 BRA `(.L_x_5045) ;  /* 0x0000000000b48947 */ /* 0x000fea0003800000 */
.L_x_5046:
[----:B------:R-:W-:Y:S01]  /*9700*/  ULEA UR8, UP0, UR4, UR20, 0x3 ;  /* 0x0000001404087291 */ /* 0x000fe2000f80183f */
[----:B------:R0:W2:Y:S03]  /*9710*/  LDG.E.64 R38, desc[UR6][R26.64] ;  /* 0x000000061a267981 */ /* 0x0000a6000c1e1b00 */
[----:B------:R-:W-:Y:S02]  /*9720*/  ULEA.HI.X UR9, UR4, UR21, UR5, 0x3, UP0 ;  /* 0x0000001504097291 */ /* 0x000fe400080f1c05 */
[----:B------:R-:W-:-:S04]  /*9730*/  IMAD.U32 R20, RZ, RZ, UR8 ;  /* 0x00000008ff147e24 */ /* 0x000fc8000f8e00ff */
[----:B------:R-:W-:-:S05]  /*9740*/  IMAD.U32 R21, RZ, RZ, UR9 ;  /* 0x00000009ff157e24 */ /* 0x000fca000f8e00ff */
[----:B------:R-:W2:Y:S01]  /*9750*/  LDG.E.64 R36, desc[UR6][R20.64] ;  /* 0x0000000614247981 */ /* 0x000ea2000c1e1b00 */
[----:B------:R-:W-:Y:S01]  /*9760*/  IMAD.SHL.U32 R41, R11, 0x8, RZ ;  /* 0x000000080b297824 */ /* 0x000fe200078e00ff */
[----:B0-----:R-:W-:Y:S02]  /*9770*/  IADD3 R26, P0, R26, R24, RZ ;  /* 0x000000181a1a7210 */ /* 0x001fe40007f1e0ff */
[----:B------:R-:W3:Y:S01]  /*9780*/  LDG.E.64 R34, desc[UR6][R20.64+0x8] ;  /* 0x0000080614227981 */ /* 0x000ee2000c1e1b00 */
[----:B------:R-:W-:-:S05]  /*9790*/  IMAD.IADD R41, R25, 0x1, R41 ;  /* 0x0000000119297824 */ /* 0x000fca00078e0229 */
[----:B------:R-:W-:Y:S02]  /*97a0*/  IADD3.X R27, R27, R41, RZ, P0, !PT ;  /* 0x000000291b1b7210 */ /* 0x000fe400007fe4ff */
[----:B------:R-:W-:-:S03]  /*97b0*/  IADD3 R28, P0, R26, R24, RZ ;  /* 0x000000181a1c7210 */ /* 0x000fc60007f1e0ff */
[----:B------:R-:W3:Y:S02]  /*97c0*/  LDG.E.64 R32, desc[UR6][R26.64] ;  /* 0x000000061a207981 */ /* 0x000ee4000c1e1b00 */
[----:B------:R-:W-:Y:S01]  /*97d0*/  IMAD.X R29, R27, 0x1, R41, P0 ;  /* 0x000000011b1d7824 */ /* 0x000fe200000e0629 */
[----:B------:R-:W-:-:S05]  /*97e0*/  IADD3 R42, P0, R28, R24, RZ ;  /* 0x000000181c2a7210 */ /* 0x000fca0007f1e0ff */
[----:B------:R-:W-:Y:S01]  /*97f0*/  IMAD.X R43, R29, 0x1, R41, P0 ;  /* 0x000000011d2b7824 */ /* 0x000fe200000e0629 */
[----:B------:R-:W4:Y:S04]  /*9800*/  LDG.E.64 R26, desc[UR6][R20.64+0x18] ;  /* 0x00001806141a7981 */ /* 0x000f28000c1e1b00 */
[----:B------:R-:W4:Y:S01]  /*9810*/  LDG.E.64 R44, desc[UR6][R42.64] ;  /* 0x000000062a2c7981 */ /* 0x000f22000c1e1b00 */
[-C--:B--2---:R-:W-:Y:S02]  /*9820*/  IMAD R39, R39, R36.reuse, RZ ;  /* 0x0000002427277224 */ /* 0x084fe400078e02ff */
[----:B------:R-:W-:-:S04]  /*9830*/  IMAD.WIDE.U32 R30, R38, R36, R30 ;  /* 0x00000024261e7225 */ /* 0x000fc800078e001e */
[----:B------:R-:W-:Y:S02]  /*9840*/  IMAD R40, R38, R37, R39 ;  /* 0x0000002526287224 */ /* 0x000fe400078e0227 */
[----:B------:R4:W2:Y:S04]  /*9850*/  LDG.E.64 R36, desc[UR6][R20.64+0x10] ;  /* 0x0000100614247981 */ /* 0x0008a8000c1e1b00 */
[----:B------:R-:W2:Y:S01]  /*9860*/  LDG.E.64 R38, desc[UR6][R28.64] ;  /* 0x000000061c267981 */ /* 0x000ea2000c1e1b00 */
        /* <DEDUP_REMOVED lines=9> */
[----:B----4-:R-:W-:Y:S01]  /*9900*/  IMAD R21, R45, R26, RZ ;  /* 0x0000001a2d157224 */ /* 0x010fe200078e02ff */
[----:B------:R-:W-:-:S03]  /*9910*/  UIADD3 UR4, UP0, UR4, 0x4, URZ ;  /* 0x0000000404047890 */ /* 0x000fc6000ff1e03f */
[----:B------:R-:W-:Y:S01]  /*9920*/  IMAD R21, R44, R27, R21 ;  /* 0x0000001b2c157224 */ /* 0x000fe200078e0215 */
[----:B------:R-:W-:Y:S01]  /*9930*/  UIADD3.X UR5, URZ, UR5, URZ, UP0, !UPT ;  /* 0x000000053f057290 */ /* 0x000fe200087fe43f */
[-C--:B--2---:R-:W-:Y:S02]  /*9940*/  IMAD R29, R39, R36.reuse, RZ ;  /* 0x00000024271d7224 */ /* 0x084fe400078e02ff */
[----:B------:R-:W-:-:S04]  /*9950*/  IMAD.WIDE.U32 R30, R38, R36, R30 ;  /* 0x00000024261e7225 */ /* 0x000fc800078e001e */
[----:B------:R-:W-:-:S04]  /*9960*/  IMAD R29, R38, R37, R29 ;  /* 0x00000025261d7224 */ /* 0x000fc800078e021d */
[----:B------:R-:W-:Y:S02]  /*9970*/  IMAD.IADD R31, R31, 0x1, R29 ;  /* 0x000000011f1f7824 */ /* 0x000fe400078e021d */
[----:B------:R-:W-:Y:S01]  /*9980*/  IMAD.WIDE.U32 R30, R44, R26, R30 ;  /* 0x0000001a2c1e7225 */ /* 0x000fe200078e001e */
[----:B------:R-:W-:-:S04]  /*9990*/  IADD3 R26, P3, R42, R24, RZ ;  /* 0x000000182a1a7210 */ /* 0x000fc80007f7e0ff */
[----:B------:R-:W-:Y:S01]  /*99a0*/  IADD3 R31, R31, R21, RZ ;  /* 0x000000151f1f7210 */ /* 0x000fe20007ffe0ff */
[----:B------:R-:W-:Y:S01]  /*99b0*/  IMAD.X R27, R43, 0x1, R41, P3 ;  /* 0x000000012b1b7824 */ /* 0x000fe200018e0629 */
[----:B------:R-:W-:Y:S07]  /*99c0*/  @P0 BRA `(.L_x_5046) ;  /* 0xfffffffc004c0947 */ /* 0x000fee000383ffff */
.L_x_5045:
[----:B------:R-:W-:-:S04]  /*99d0*/  LOP3.LUT R28, R8, 0x3, RZ, 0xc0, !PT ;  /* 0x00000003081c7812 */ /* 0x000fc800078ec0ff */
[----:B------:R-:W-:-:S04]  /*99e0*/  ISETP.NE.U32.AND P0, PT, R28, RZ, PT ;  /* 0x000000ff1c00720c */ /* 0x000fc80003f05070 */
[----:B------:R-:W-:-:S13]  /*99f0*/  ISETP.NE.AND.EX P0, PT, RZ, RZ, PT, P0 ;  /* 0x000000ffff00720c */ /* 0x000fda0003f05300 */
        /* <DEDUP_REMOVED lines=13> */
[----:B------:R-:W-:Y:S01]  /*9ad0*/  IMAD.IADD R21, R25, 0x1, R21 ;  /* 0x0000000119157824 */ /* 0x000fe200078e0215 */
[C---:B------:R-:W-:Y:S01]  /*9ae0*/  LEA R20, P0, R24.reuse, UR18, 0x3 ;  /* 0x0000001218147c11 */ /* 0x040fe2000f8018ff */
[----:B------:R-:W-:Y:S02]  /*9af0*/  IMAD.U32 R6, RZ, RZ, UR8 ;  /* 0x00000008ff067e24 */ /* 0x000fe4000f8e00ff */
[----:B------:R-:W-:Y:S01]  /*9b00*/  IMAD.U32 R7, RZ, RZ, UR4 ;  /* 0x00000004ff077e24 */ /* 0x000fe2000f8e00ff */
[----:B------:R-:W-:-:S04]  /*9b10*/  LEA.HI.X R21, R24, UR19, R21, 0x3, P0 ;  /* 0x0000001318157c11 */ /* 0x000fc800080f1c15 */
        /* <DEDUP_REMOVED lines=13> */
[----:B------:R-:W-:-:S04]  /*9bf0*/  IADD3 R28, P3, R20, R27, RZ ;  /* 0x0000001b141c7210 */ /* 0x000fc80007f7e0ff */
[----:B------:R-:W-:Y:S02]  /*9c00*/  IADD3.X R29, R21, R25, RZ, P3, !PT ;  /* 0x00000019151d7210 */ /* 0x000fe40001ffe4ff */
[----:B------:R-:W2:Y:S04]  /*9c10*/  LDG.E.64 R20, desc[UR6][R6.64+0x8] ;  /* 0x0000080606147981 */ /* 0x000ea8000c1e1b00 */
[----:B------:R-:W2:Y:S01]  /*9c20*/  LDG.E.64 R10, desc[UR6][R28.64] ;  /* 0x000000061c0a7981 */ /* 0x000ea2000c1e1b00 */
[----:B------:R-:W-:-:S05]  /*9c30*/  @P0 IADD3 R26, P3, R28, R27, RZ ;  /* 0x0000001b1c1a0210 */ /* 0x000fca0007f7e0ff */
[----:B------:R-:W-:Y:S02]  /*9c40*/  @P0 IMAD.X R27, R29, 0x1, R25, P3 ;  /* 0x000000011d1b0824 */ /* 0x000fe400018e0619 */
[----:B------:R-:W3:Y:S04]  /*9c50*/  @P0 LDG.E.64 R24, desc[UR6][R6.64+0x10] ;  /* 0x0000100606180981 */ /* 0x000ee8000c1e1b00 */
[----:B------:R-:W3:Y:S01]  /*9c60*/  @P0 LDG.E.64 R26, desc[UR6][R26.64] ;  /* 0x000000061a1a0981 */ /* 0x000ee2000c1e1b00 */
[-C--:B--2---:R-:W-:Y:S02]  /*9c70*/  IMAD R11, R11, R20.reuse, RZ ;  /* 0x000000140b0b7224 */ /* 0x084fe400078e02ff */
[----:B------:R-:W-:-:S04]  /*9c80*/  IMAD.WIDE.U32 R30, R10, R20, R30 ;  /* 0x000000140a1e7225 */ /* 0x000fc800078e001e */
[----:B------:R-:W-:-:S04]  /*9c90*/  IMAD R11, R10, R21, R11 ;  /* 0x000000150a0b7224 */ /* 0x000fc800078e020b */
[----:B------:R-:W-:Y:S02]  /*9ca0*/  IMAD.IADD R31, R31, 0x1, R11 ;  /* 0x000000011f1f7824 */ /* 0x000fe400078e020b */
[----:B---3--:R-:W-:-:S04]  /*9cb0*/  @P0 IMAD R21, R27, R24, RZ ;  /* 0x000000181b150224 */ /* 0x008fc800078e02ff */
[C---:B------:R-:W-:Y:S02]  /*9cc0*/  @P0 IMAD R21, R26.reuse, R25, R21 ;  /* 0x000000191a150224 */ /* 0x040fe400078e0215 */
[----:B------:R-:W-:-:S04]  /*9cd0*/  @P0 IMAD.WIDE.U32 R24, R26, R24, R30 ;  /* 0x000000181a180225 */ /* 0x000fc800078e001e */
[----:B------:R-:W-:Y:S02]  /*9ce0*/  @P0 IMAD.IADD R31, R25, 0x1, R21 ;  /* 0x00000001191f0824 */ /* 0x000fe400078e0215 */
[----:B------:R-:W-:-:S07]  /*9cf0*/  @P0 IMAD.MOV.U32 R30, RZ, RZ, R24 ;  /* 0x000000ffff1e0224 */ /* 0x000fce00078e0018 */
.L_x_5044:
[----:B------:R-:W-:Y:S01]  /*9d00*/  ULDC UR17, c[0x0][0x24c] ;  /* 0x0000930000117ab9 */ /* 0x000fe20000000800 */
[C---:B------:R-:W-:Y:S01]  /*9d10*/  SHF.L.U64.HI R27, R22.reuse, 0x3, R23 ;  /* 0x00000003161b7819 */ /* 0x040fe20000010217 */
[----:B------:R-:W-:Y:S01]  /*9d20*/  IMAD.SHL.U32 R22, R22, 0x8, RZ ;  /* 0x0000000816167824 */ /* 0x000fe200078e00ff */
[----:B0-----:R-:W-:Y:S01]  /*9d30*/  MOV R24, UR16 ;  /* 0x0000001000187c02 */ /* 0x001fe20008000f00 */
        /* <DEDUP_REMOVED lines=11> */
.L_x_5051:
        /* <DEDUP_REMOVED lines=27> */
.L_x_5050:
[----:B------:R-:W-:Y:S05]  /*9fa0*/  @!P2 BRA `(.L_x_5052) ;  /* 0x000000000088a947 */ /* 0x000fea0003800000 */
[----:B------:R-:W-:Y:S01]  /*9fb0*/  BSSY B0, `(.L_x_5052) ;  /* 0x0000021000007945 */ /* 0x000fe20003800000 */
[----:B------:R-:W-:Y:S01]  /*9fc0*/  IMAD.MOV.U32 R36, RZ, RZ, R3 ;  /* 0x000000ffff247224 */ /* 0x000fe200078e0003 */
[----:B------:R-:W-:Y:S01]  /*9fd0*/  MOV R37, R2 ;  /* 0x0000000200257202 */ /* 0x000fe20000000f00 */
[----:B------:R-:W-:Y:S02]  /*9fe0*/  IMAD.U32 R34, RZ, RZ, UR16 ;  /* 0x00000010ff227e24 */ /* 0x000fe4000f8e00ff */
[----:B------:R-:W-:Y:S02]  /*9ff0*/  IMAD.U32 R35, RZ, RZ, UR17 ;  /* 0x00000011ff237e24 */ /* 0x000fe4000f8e00ff */
[----:B------:R-:W-:Y:S02]  /*a000*/  IMAD.U32 R24, RZ, RZ, UR16 ;  /* 0x00000010ff187e24 */ /* 0x000fe4000f8e00ff */
[----:B------:R-:W-:-:S07]  /*a010*/  IMAD.U32 R21, RZ, RZ, UR17 ;  /* 0x00000011ff157e24 */ /* 0x000fce000f8e00ff */
.L_x_5053:
        /* <DEDUP_REMOVED lines=12> */
[----:B------:R-:W-:-:S02]  /*a0e0*/  IADD3.X R11, R37, R26, RZ, P3, !PT ;  /* 0x0000001a250b7210 */ /* 0x000fc40001ffe4ff */
[----:B------:R-:W-:Y:S02]  /*a0f0*/  SEL R36, R33, R10, !P0 ;  /* 0x0000000a21247207 */ /* 0x000fe40004000000 */
[----:B------:R-:W-:Y:S02]  /*a100*/  SEL R37, R32, R11, !P0 ;  /* 0x0000000b20257207 */ /* 0x000fe40004000000 */
[----:B------:R-:W-:Y:S02]  /*a110*/  ISETP.GT.U32.AND P3, PT, R36, RZ, PT ;  /* 0x000000ff2400720c */ /* 0x000fe40003f64070 */
[----:B------:R-:W-:Y:S02]  /*a120*/  IADD3 R10, P4, R6, 0x8, RZ ;  /* 0x00000008060a7810 */ /* 0x000fe40007f9e0ff */
[----:B------:R-:W-:Y:S02]  /*a130*/  ISETP.GT.AND.EX P3, PT, R37, RZ, PT, P3 ;  /* 0x000000ff2500720c */ /* 0x000fe40003f64330 */
[----:B------:R-:W-:Y:S01]  /*a140*/  IADD3 R25, P5, P6, R24, 0x8, R29 ;  /* 0x0000000818197810 */ /* 0x000fe20007ebe01d */
[----:B------:R-:W-:Y:S01]  /*a150*/  IMAD.X R7, RZ, RZ, R7, P4 ;  /* 0x000000ffff077224 */ /* 0x000fe200020e0607 */
[----:B------:R-:W-:-:S02]  /*a160*/  SEL R34, R34, R10, !P0 ;  /* 0x0000000a22227207 */ /* 0x000fc40004000000 */
[C---:B------:R-:W-:Y:S02]  /*a170*/  IADD3.X R6, R21.reuse, RZ, R28, P5, P6 ;  /* 0x000000ff15067210 */ /* 0x040fe40002fec41c */
[----:B------:R-:W-:Y:S02]  /*a180*/  SEL R24, R24, R25, !P0 ;  /* 0x0000001918187207 */ /* 0x000fe40004000000 */
[----:B------:R-:W-:Y:S02]  /*a190*/  SEL R21, R21, R6, !P0 ;  /* 0x0000000615157207 */ /* 0x000fe40004000000 */
[----:B------:R-:W-:Y:S01]  /*a1a0*/  SEL R35, R35, R7, !P0 ;  /* 0x0000000723237207 */ /* 0x000fe20004000000 */
[----:B------:R-:W-:Y:S06]  /*a1b0*/  @P3 BRA `(.L_x_5053) ;  /* 0xfffffffc00983947 */ /* 0x000fec000383ffff */
[----:B------:R-:W-:Y:S05]  /*a1c0*/  BSYNC B0 ;  /* 0x0000000000007941 */ /* 0x000fea0003800000 */
.L_x_5052:
[C---:B------:R-:W-:Y:S02]  /*a1d0*/  IADD3 R10, P0, -R23.reuse, R24, RZ ;  /* 0x00000018170a7210 */ /* 0x040fe40007f1e1ff */
[----:B------:R-:W-:Y:S02]  /*a1e0*/  CS2R R30, SRZ ;  /* 0x00000000001e7805 */ /* 0x000fe4000001ff00 */
[----:B------:R-:W-:Y:S02]  /*a1f0*/  IADD3 R24, P3, R23, -UR12, RZ ;  /* 0x8000000c17187c10 */ /* 0x000fe4000ff7e0ff */
        /* <DEDUP_REMOVED lines=35> */
[----:B------:R-:W-:Y:S01]  /*a430*/  IMAD.IADD R35, R21, 0x1, R7 ;  /* 0x0000000115237824 */ /* 0x000fe200078e0207 */
[----:B------:R-:W-:Y:S01]  /*a440*/  UMOV UR4, URZ ;  /* 0x0000003f00047c82 */ /* 0x000fe20008000000 */
        /* <DEDUP_REMOVED lines=11> */
.L_x_5058:
[----:B------:R-:W-:Y:S01]  /*a500*/  ULEA UR8, UP0, UR4, UR18, 0x3 ;  /* 0x0000001204087291 */ /* 0x000fe2000f80183f */
[----:B------:R-:W2:Y:S03]  /*a510*/  LDG.E.64 R28, desc[UR6][R34.64] ;  /* 0x00000006221c7981 */ /* 0x000ea6000c1e1b00 */
[----:B------:R-:W-:Y:S02]  /*a520*/  ULEA.HI.X UR9, UR4, UR19, UR5, 0x3, UP0 ;  /* 0x0000001304097291 */ /* 0x000fe400080f1c05 */
[----:B------:R-:W-:-:S04]  /*a530*/  IMAD.U32 R20, RZ, RZ, UR8 ;  /* 0x00000008ff147e24 */ /* 0x000fc8000f8e00ff */
[----:B------:R-:W-:-:S05]  /*a540*/  MOV R21, UR9 ;  /* 0x0000000900157c02 */ /* 0x000fca0008000f00 */
[----:B------:R-:W2:Y:S01]  /*a550*/  LDG.E.64 R26, desc[UR6][R20.64] ;  /* 0x00000006141a7981 */ /* 0x000ea2000c1e1b00 */
[----:B------:R-:W-:-:S03]  /*a560*/  IADD3 R38, P3, R34, R6, RZ ;  /* 0x0000000622267210 */ /* 0x000fc60007f7e0ff */
[----:B------:R-:W3:Y:S02]  /*a570*/  LDG.E.64 R32, desc[UR6][R20.64+0x8] ;  /* 0x0000080614207981 */ /* 0x000ee4000c1e1b00 */
[----:B------:R-:W-:Y:S02]  /*a580*/  IMAD.X R39, R35, 0x1, R41, P3 ;  /* 0x0000000123277824 */ /* 0x000fe400018e0629 */
[----:B------:R-:W4:Y:S04]  /*a590*/  LDG.E.64 R22, desc[UR6][R20.64+0x10] ;  /* 0x0000100614167981 */ /* 0x000f28000c1e1b00 */
[----:B------:R0:W3:Y:S01]  /*a5a0*/  LDG.E.64 R34, desc[UR6][R38.64] ;  /* 0x0000000626227981 */ /* 0x0000e2000c1e1b00 */
[----:B------:R-:W-:-:S05]  /*a5b0*/  IADD3 R36, P3, R38, R6, RZ ;  /* 0x0000000626247210 */ /* 0x000fca0007f7e0ff */
[----:B------:R-:W-:-:S05]  /*a5c0*/  IMAD.X R37, R39, 0x1, R41, P3 ;  /* 0x0000000127257824 */ /* 0x000fca00018e0629 */
[----:B------:R-:W4:Y:S01]  /*a5d0*/  LDG.E.64 R24, desc[UR6][R36.64] ;  /* 0x0000000624187981 */ /* 0x000f22000c1e1b00 */
[----:B------:R-:W-:-:S05]  /*a5e0*/  IADD3 R44, P3, R36, R6, RZ ;  /* 0x00000006242c7210 */ /* 0x000fca0007f7e0ff */
[----:B------:R-:W-:Y:S01]  /*a5f0*/  IMAD.X R45, R37, 0x1, R41, P3 ;  /* 0x00000001252d7824 */ /* 0x000fe200018e0629 */
[----:B0-----:R-:W-:Y:S01]  /*a600*/  IADD3 R38, P3, R44, R6, RZ ;  /* 0x000000062c267210 */ /* 0x001fe20007f7e0ff */
[-C--:B--2---:R-:W-:Y:S02]  /*a610*/  IMAD R29, R29, R26.reuse, RZ ;  /* 0x0000001a1d1d7224 */ /* 0x084fe400078e02ff */
[----:B------:R-:W-:-:S04]  /*a620*/  IMAD.WIDE.U32 R30, R28, R26, R30 ;  /* 0x0000001a1c1e7225 */ /* 0x000fc800078e001e */
[----:B------:R-:W-:Y:S02]  /*a630*/  IMAD R39, R28, R27, R29 ;  /* 0x0000001b1c277224 */ /* 0x000fe400078e021d */
[----:B------:R0:W2:Y:S04]  /*a640*/  LDG.E.64 R28, desc[UR6][R44.64] ;  /* 0x000000062c1c7981 */ /* 0x0000a8000c1e1b00 */
[----:B------:R-:W2:Y:S01]  /*a650*/  LDG.E.64 R26, desc[UR6][R20.64+0x18] ;  /* 0x00001806141a7981 */ /* 0x000ea2000c1e1b00 */
[----:B------:R-:W-:Y:S02]  /*a660*/  IMAD.IADD R31, R31, 0x1, R39 ;  /* 0x000000011f1f7824 */ /* 0x000fe400078e0227 */
[----:B------:R-:W-:Y:S02]  /*a670*/  IMAD.X R39, R45, 0x1, R41, P3 ;  /* 0x000000012d277824 */ /* 0x000fe400018e0629 */
[----:B---3--:R-:W-:-:S02]  /*a680*/  IMAD R35, R35, R32, RZ ;  /* 0x0000002023237224 */ /* 0x008fc400078e02ff */
[C---:B------:R-:W-:Y:S01]  /*a690*/  IMAD.WIDE.U32 R30, R34.reuse, R32, R30 ;  /* 0x00000020221e7225 */ /* 0x040fe200078e001e */
[----:B------:R2:W3:Y:S03]  /*a6a0*/  LDG.E.64 R36, desc[UR6][R38.64] ;  /* 0x0000000626247981 */ /* 0x0004e6000c1e1b00 */
[----:B------:R-:W-:Y:S02]  /*a6b0*/  IMAD R35, R34, R33, R35 ;  /* 0x0000002122237224 */ /* 0x000fe400078e0223 */
[----:B------:R-:W3:Y:S01]  /*a6c0*/  LDG.E.64 R32, desc[UR6][R20.64+0x20] ;  /* 0x0000200614207981 */ /* 0x000ee2000c1e1b00 */
[----:B0-----:R-:W-:Y:S01]  /*a6d0*/  IADD3 R44, P3, R38, R6, RZ ;  /* 0x00000006262c7210 */ /* 0x001fe20007f7e0ff */
[----:B------:R-:W-:Y:S02]  /*a6e0*/  IMAD.IADD R31, R31, 0x1, R35 ;  /* 0x000000011f1f7824 */ /* 0x000fe400078e0223 */
[-C--:B----4-:R-:W-:Y:S01]  /*a6f0*/  IMAD R35, R25, R22.reuse, RZ ;  /* 0x0000001619237224 */ /* 0x090fe200078e02ff */
[----:B------:R-:W-:Y:S01]  /*a700*/  IADD3.X R45, R39, R41, RZ, P3, !PT ;  /* 0x00000029272d7210 */ /* 0x000fe20001ffe4ff */
[----:B------:R-:W-:-:S04]  /*a710*/  IMAD.WIDE.U32 R30, R24, R22, R30 ;  /* 0x00000016181e7225 */ /* 0x000fc800078e001e */
[----:B------:R-:W-:Y:S02]  /*a720*/  IMAD R35, R24, R23, R35 ;  /* 0x0000001718237224 */ /* 0x000fe400078e0223 */
[----:B------:R-:W4:Y:S04]  /*a730*/  LDG.E.64 R22, desc[UR6][R44.64] ;  /* 0x000000062c167981 */ /* 0x000f28000c1e1b00 */
[----:B------:R-:W4:Y:S01]  /*a740*/  LDG.E.64 R24, desc[UR6][R20.64+0x28] ;  /* 0x0000280614187981 */ /* 0x000f22000c1e1b00 */
[----:B------:R-:W-:Y:S01]  /*a750*/  IADD3 R34, P3, R44, R6, RZ ;  /* 0x000000062c227210 */ /* 0x000fe20007f7e0ff */
[----:B------:R-:W-:-:S04]  /*a760*/  IMAD.IADD R31, R31, 0x1, R35 ;  /* 0x000000011f1f7824 */ /* 0x000fc800078e0223 */
[----:B------:R-:W-:Y:S02]  /*a770*/  IMAD.X R35, R45, 0x1, R41, P3 ;  /* 0x000000012d237824 */ /* 0x000fe400018e0629 */
[-C--:B--2---:R-:W-:Y:S02]  /*a780*/  IMAD R39, R29, R26.reuse, RZ ;  /* 0x0000001a1d277224 */ /* 0x084fe400078e02ff */
[----:B------:R-:W-:-:S04]  /*a790*/  IMAD.WIDE.U32 R30, R28, R26, R30 ;  /* 0x0000001a1c1e7225 */ /* 0x000fc800078e001e */
[----:B------:R-:W-:Y:S02]  /*a7a0*/  IMAD R39, R28, R27, R39 ;  /* 0x0000001b1c277224 */ /* 0x000fe400078e0227 */
[----:B------:R0:W2:Y:S04]  /*a7b0*/  LDG.E.64 R26, desc[UR6][R34.64] ;  /* 0x00000006221a7981 */ /* 0x0000a8000c1e1b00 */
[----:B------:R-:W2:Y:S01]  /*a7c0*/  LDG.E.64 R28, desc[UR6][R20.64+0x30] ;  /* 0x00003006141c7981 */ /* 0x000ea2000c1e1b00 */
[-C--:B---3--:R-:W-:Y:S02]  /*a7d0*/  IMAD R37, R37, R32.reuse, RZ ;  /* 0x0000002025257224 */ /* 0x088fe400078e02ff */
[----:B------:R-:W-:Y:S02]  /*a7e0*/  IMAD.IADD R31, R31, 0x1, R39 ;  /* 0x000000011f1f7824 */ /* 0x000fe400078e0227 */
[C---:B------:R-:W-:Y:S01]  /*a7f0*/  IMAD R37, R36.reuse, R33, R37 ;  /* 0x0000002124257224 */ /* 0x040fe200078e0225 */
[----:B------:R-:W3:Y:S01]  /*a800*/  LDG.E.64 R38, desc[UR6][R20.64+0x38] ;  /* 0x0000380614267981 */ /* 0x000ee2000c1e1b00 */
[----:B------:R-:W-:Y:S01]  /*a810*/  IMAD.WIDE.U32 R32, R36, R32, R30 ;  /* 0x0000002024207225 */ /* 0x000fe200078e001e */
[----:B------:R-:W-:-:S05]  /*a820*/  IADD3 R30, P3, R34, R6, RZ ;  /* 0x00000006221e7210 */ /* 0x000fca0007f7e0ff */
[----:B------:R-:W-:Y:S01]  /*a830*/  IMAD.X R31, R35, 0x1, R41, P3 ;  /* 0x00000001231f7824 */ /* 0x000fe200018e0629 */
[----:B0-----:R-:W-:Y:S01]  /*a840*/  IADD3 R34, P3, R30, R6, RZ ;  /* 0x000000061e227210 */ /* 0x001fe20007f7e0ff */
[----:B------:R-:W-:-:S03]  /*a850*/  IMAD.IADD R33, R33, 0x1, R37 ;  /* 0x0000000121217824 */ /* 0x000fc600078e0225 */
[----:B------:R-:W3:Y:S01]  /*a860*/  LDG.E.64 R36, desc[UR6][R30.64] ;  /* 0x000000061e247981 */ /* 0x000ee2000c1e1b00 */
[-C--:B----4-:R-:W-:Y:S02]  /*a870*/  IMAD R43, R23, R24.reuse, RZ ;  /* 0x00000018172b7224 */ /* 0x090fe400078e02ff */
[----:B------:R-:W-:Y:S02]  /*a880*/  IMAD.X R35, R31, 0x1, R41, P3 ;  /* 0x000000011f237824 */ /* 0x000fe400018e0629 */
[C---:B------:R-:W-:Y:S02]  /*a890*/  IMAD R43, R22.reuse, R25, R43 ;  /* 0x00000019162b7224 */ /* 0x040fe400078e022b */
[----:B------:R-:W-:Y:S02]  /*a8a0*/  IMAD.WIDE.U32 R22, R22, R24, R32 ;  /* 0x0000001816167225 */ /* 0x000fe400078e0020 */
[----:B------:R0:W4:Y:S04]  /*a8b0*/  LDG.E.64 R32, desc[UR6][R34.64] ;  /* 0x0000000622207981 */ /* 0x000128000c1e1b00 */
[----:B------:R-:W4:Y:S01]  /*a8c0*/  LDG.E.64 R24, desc[UR6][R20.64+0x40] ;  /* 0x0000400614187981 */ /* 0x000f22000c1e1b00 */
[----:B------:R-:W-:-:S02]  /*a8d0*/  IADD3 R44, P3, R34, R6, RZ ;  /* 0x00000006222c7210 */ /* 0x000fc40007f7e0ff */
[----:B------:R-:W-:-:S03]  /*a8e0*/  IADD3 R23, R23, R43, RZ ;  /* 0x0000002b17177210 */ /* 0x000fc60007ffe0ff */
[----:B------:R-:W-:-:S05]  /*a8f0*/  IMAD.X R45, R35, 0x1, R41, P3 ;  /* 0x00000001232d7824 */ /* 0x000fca00018e0629 */
[----:B------:R-:W5:Y:S01]  /*a900*/  LDG.E.64 R30, desc[UR6][R44.64] ;  /* 0x000000062c1e7981 */ /* 0x000f62000c1e1b00 */
[-C--:B--2---:R-:W-:Y:S02]  /*a910*/  IMAD R27, R27, R28.reuse, RZ ;  /* 0x0000001c1b1b7224 */ /* 0x084fe400078e02ff */
[----:B------:R-:W-:-:S04]  /*a920*/  IMAD.WIDE.U32 R22, R26, R28, R22 ;  /* 0x0000001c1a167225 */ /* 0x000fc800078e0016 */
[----:B------:R-:W-:Y:S02]  /*a930*/  IMAD R29, R26, R29, R27 ;  /* 0x0000001d1a1d7224 */ /* 0x000fe400078e021b */
[----:B------:R-:W5:Y:S02]  /*a940*/  LDG.E.64 R26, desc[UR6][R20.64+0x48] ;  /* 0x00004806141a7981 */ /* 0x000f64000c1e1b00 */
[----:B------:R-:W-:Y:S01]  /*a950*/  IMAD.IADD R23, R23, 0x1, R29 ;  /* 0x0000000117177824 */ /* 0x000fe200078e021d */
[----:B0-----:R-:W-:Y:S01]  /*a960*/  IADD3 R34, P3, R44, R6, RZ ;  /* 0x000000062c227210 */ /* 0x001fe20007f7e0ff */
[-C--:B---3--:R-:W-:Y:S02]  /*a970*/  IMAD R29, R37, R38.reuse, RZ ;  /* 0x00000026251d7224 */ /* 0x088fe400078e02ff */
[----:B------:R-:W-:-:S04]  /*a980*/  IMAD.WIDE.U32 R22, R36, R38, R22 ;  /* 0x0000002624167225 */ /* 0x000fc800078e0016 */
[----:B------:R-:W-:Y:S02]  /*a990*/  IMAD R29, R36, R39, R29 ;  /* 0x00000027241d7224 */ /* 0x000fe400078e021d */
[----:B------:R-:W-:Y:S01]  /*a9a0*/  IMAD.X R35, R45, 0x1, R41, P3 ;  /* 0x000000012d237824 */ /* 0x000fe200018e0629 */
[----:B------:R-:W2:Y:S01]  /*a9b0*/  LDG.E.64 R36, desc[UR6][R20.64+0x50] ;  /* 0x0000500614247981 */ /* 0x000ea2000c1e1b00 */
[----:B------:R-:W-:Y:S02]  /*a9c0*/  IMAD.IADD R23, R23, 0x1, R29 ;  /* 0x0000000117177824 */ /* 0x000fe400078e021d */
[----:B----4-:R-:W-:Y:S01]  /*a9d0*/  IMAD R29, R33, R24, RZ ;  /* 0x00000018211d7224 */ /* 0x010fe200078e02ff */
[----:B------:R-:W-:Y:S01]  /*a9e0*/  IADD3 R28, P3, R34, R6, RZ ;  /* 0x00000006221c7210 */ /* 0x000fe20007f7e0ff */
[----:B------:R-:W2:Y:S02]  /*a9f0*/  LDG.E.64 R38, desc[UR6][R34.64] ;  /* 0x0000000622267981 */ /* 0x000ea4000c1e1b00 */
[----:B------:R-:W-:-:S02]  /*aa00*/  IMAD R29, R32, R25, R29 ;  /* 0x00000019201d7224 */ /* 0x000fc400078e021d */
[----:B------:R-:W-:Y:S02]  /*aa10*/  IMAD.WIDE.U32 R24, R32, R24, R22 ;  /* 0x0000001820187225 */ /* 0x000fe400078e0016 */
[----:B------:R-:W3:Y:S02]  /*aa20*/  LDG.E.64 R32, desc[UR6][R20.64+0x58] ;  /* 0x0000580614207981 */ /* 0x000ee4000c1e1b00 */
[----:B------:R-:W-:Y:S02]  /*aa30*/  IMAD.IADD R25, R25, 0x1, R29 ;  /* 0x0000000119197824 */ /* 0x000fe400078e021d */
[----:B------:R-:W-:-:S05]  /*aa40*/  IMAD.X R29, R35, 0x1, R41, P3 ;  /* 0x00000001231d7824 */ /* 0x000fca00018e0629 */
[----:B------:R0:W3:Y:S01]  /*aa50*/  LDG.E.64 R34, desc[UR6][R28.64] ;  /* 0x000000061c227981 */ /* 0x0000e2000c1e1b00 */
[----:B------:R-:W-:-:S04]  /*aa60*/  IADD3 R22, P3, R28, R6, RZ ;  /* 0x000000061c167210 */ /* 0x000fc80007f7e0ff */
[----:B------:R-:W-:-:S05]  /*aa70*/  IADD3.X R23, R29, R41, RZ, P3, !PT ;  /* 0x000000291d177210 */ /* 0x000fca0001ffe4ff */
[----:B------:R-:W4:Y:S01]  /*aa80*/  LDG.E.64 R44, desc[UR6][R22.64] ;  /* 0x00000006162c7981 */ /* 0x000f22000c1e1b00 */
[-C--:B-----5:R-:W-:Y:S02]  /*aa90*/  IMAD R31, R31, R26.reuse, RZ ;  /* 0x0000001a1f1f7224 */ /* 0x0a0fe400078e02ff */
[----:B------:R-:W-:-:S04]  /*aaa0*/  IMAD.WIDE.U32 R24, R30, R26, R24 ;  /* 0x0000001a1e187225 */ /* 0x000fc800078e0018 */
[----:B------:R-:W-:Y:S02]  /*aab0*/  IMAD R31, R30, R27, R31 ;  /* 0x0000001b1e1f7224 */ /* 0x000fe400078e021f */
[----:B------:R-:W4:Y:S02]  /*aac0*/  LDG.E.64 R26, desc[UR6][R20.64+0x60] ;  /* 0x00006006141a7981 */ /* 0x000f24000c1e1b00 */
[----:B------:R-:W-:Y:S02]  /*aad0*/  IMAD.IADD R25, R25, 0x1, R31 ;  /* 0x0000000119197824 */ /* 0x000fe400078e021f */
[-C--:B--2---:R-:W-:Y:S02]  /*aae0*/  IMAD R31, R39, R36.reuse, RZ ;  /* 0x00000024271f7224 */ /* 0x084fe400078e02ff */
[----:B0-----:R-:W-:Y:S01]  /*aaf0*/  IMAD.WIDE.U32 R28, R38, R36, R24 ;  /* 0x00000024261c7225 */ /* 0x001fe200078e0018 */
[----:B------:R-:W-:-:S03]  /*ab00*/  IADD3 R24, P3, R22, R6, RZ ;  /* 0x0000000616187210 */ /* 0x000fc60007f7e0ff */
[----:B------:R-:W-:Y:S02]  /*ab10*/  IMAD R31, R38, R37, R31 ;  /* 0x00000025261f7224 */ /* 0x000fe400078e021f */
[----:B------:R-:W-:Y:S02]  /*ab20*/  IMAD.X R25, R23, 0x1, R41, P3 ;  /* 0x0000000117197824 */ /* 0x000fe400018e0629 */
[----:B------:R-:W-:-:S03]  /*ab30*/  IMAD.IADD R29, R29, 0x1, R31 ;  /* 0x000000011d1d7824 */ /* 0x000fc600078e021f */
[----:B------:R-:W2:Y:S01]  /*ab40*/  LDG.E.64 R22, desc[UR6][R24.64] ;  /* 0x0000000618167981 */ /* 0x000ea2000c1e1b00 */
[----:B---3--:R-:W-:-:S04]  /*ab50*/  IMAD R31, R35, R32, RZ ;  /* 0x00000020231f7224 */ /* 0x008fc800078e02ff */
[C---:B------:R-:W-:Y:S02]  /*ab60*/  IMAD R33, R34.reuse, R33, R31 ;  /* 0x0000002122217224 */ /* 0x040fe400078e021f */
[----:B------:R-:W-:Y:S01]  /*ab70*/  IMAD.WIDE.U32 R30, R34, R32, R28 ;  /* 0x00000020221e7225 */ /* 0x000fe200078e001c */
[----:B------:R-:W-:Y:S01]  /*ab80*/  IADD3 R32, P3, R24, R6, RZ ;  /* 0x0000000618207210 */ /* 0x000fe20007f7e0ff */
[----:B------:R-:W2:Y:S02]  /*ab90*/  LDG.E.64 R28, desc[UR6][R20.64+0x68] ;  /* 0x00006806141c7981 */ /* 0x000ea4000c1e1b00 */
[----:B------:R-:W-:Y:S02]  /*aba0*/  IMAD.IADD R31, R31, 0x1, R33 ;  /* 0x000000011f1f7824 */ /* 0x000fe400078e0221 */
[----:B------:R-:W-:Y:S01]  /*abb0*/  IMAD.X R33, R25, 0x1, R41, P3 ;  /* 0x0000000119217824 */ /* 0x000fe200018e0629 */
[----:B------:R-:W3:Y:S04]  /*abc0*/  LDG.E.64 R34, desc[UR6][R20.64+0x70] ;  /* 0x0000700614227981 */ /* 0x000ee8000c1e1b00 */
[----:B------:R-:W3:Y:S04]  /*abd0*/  LDG.E.64 R36, desc[UR6][R32.64] ;  /* 0x0000000620247981 */ /* 0x000ee8000c1e1b00 */
[----:B------:R-:W5:Y:S01]  /*abe0*/  LDG.E.64 R24, desc[UR6][R20.64+0x78] ;  /* 0x0000780614187981 */ /* 0x000f62000c1e1b00 */
[----:B----4-:R-:W-:-:S02]  /*abf0*/  IMAD R39, R45, R26, RZ ;  /* 0x0000001a2d277224 */ /* 0x010fc400078e02ff */
[----:B------:R-:W-:Y:S01]  /*ac00*/  IMAD.WIDE.U32 R30, R44, R26, R30 ;  /* 0x0000001a2c1e7225 */ /* 0x000fe200078e001e */
[----:B------:R-:W-:-:S03]  /*ac10*/  IADD3 R26, P3, R32, R6, RZ ;  /* 0x00000006201a7210 */ /* 0x000fc60007f7e0ff */
[----:B------:R-:W-:Y:S01]  /*ac20*/  IMAD R39, R44, R27, R39 ;  /* 0x0000001b2c277224 */ /* 0x000fe200078e0227 */
[----:B------:R-:W-:-:S05]  /*ac30*/  IADD3.X R27, R33, R41, RZ, P3, !PT ;  /* 0x00000029211b7210 */ /* 0x000fca0001ffe4ff */
[----:B------:R-:W5:Y:S01]  /*ac40*/  LDG.E.64 R44, desc[UR6][R26.64] ;  /* 0x000000061a2c7981 */ /* 0x000f62000c1e1b00 */
[----:B------:R-:W-:Y:S01]  /*ac50*/  IMAD.IADD R31, R31, 0x1, R39 ;  /* 0x000000011f1f7824 */ /* 0x000fe200078e0227 */
[----:B------:R-:W-:-:S04]  /*ac60*/  IADD3 R40, P3, R40, -0x10, RZ ;  /* 0xfffffff028287810 */ /* 0x000fc80007f7e0ff */
[----:B------:R-:W-:Y:S02]  /*ac70*/  IADD3.X R42, R42, -0x1, RZ, P3, !PT ;  /* 0xffffffff2a2a7810 */ /* 0x000fe40001ffe4ff */
[----:B------:R-:W-:-:S04]  /*ac80*/  ISETP.GT.U32.AND P3, PT, R40, 0xc, PT ;  /* 0x0000000c2800780c */ /* 0x000fc80003f64070 */
[----:B------:R-:W-:Y:S01]  /*ac90*/  ISETP.GT.AND.EX P3, PT, R42, RZ, PT, P3 ;  /* 0x000000ff2a00720c */ /* 0x000fe20003f64330 */
[----:B--2---:R-:W-:-:S04]  /*aca0*/  IMAD R23, R23, R28, RZ ;  /* 0x0000001c17177224 */ /* 0x004fc800078e02ff */
[C---:B------:R-:W-:Y:S02]  /*acb0*/  IMAD R29, R22.reuse, R29, R23 ;  /* 0x0000001d161d7224 */ /* 0x040fe400078e0217 */
[----:B------:R-:W-:-:S04]  /*acc0*/  IMAD.WIDE.U32 R22, R22, R28, R30 ;  /* 0x0000001c16167225 */ /* 0x000fc800078e001e */
[----:B------:R-:W-:Y:S02]  /*acd0*/  IMAD.IADD R23, R23, 0x1, R29 ;  /* 0x0000000117177824 */ /* 0x000fe400078e021d */
[-C--:B---3--:R-:W-:Y:S02]  /*ace0*/  IMAD R29, R37, R34.reuse, RZ ;  /* 0x00000022251d7224 */ /* 0x088fe400078e02ff */
[----:B------:R-:W-:-:S04]  /*acf0*/  IMAD.WIDE.U32 R22, R36, R34, R22 ;  /* 0x0000002224167225 */ /* 0x000fc800078e0016 */
[----:B------:R-:W-:Y:S01]  /*ad00*/  IMAD R29, R36, R35, R29 ;  /* 0x00000023241d7224 */ /* 0x000fe200078e021d */
[----:B------:R-:W-:-:S03]  /*ad10*/  UIADD3 UR4, UP0, UR4, 0x10, URZ ;  /* 0x0000001004047890 */ /* 0x000fc6000ff1e03f */
[----:B------:R-:W-:Y:S01]  /*ad20*/  IMAD.IADD R23, R23, 0x1, R29 ;  /* 0x0000000117177824 */ /* 0x000fe200078e021d */
[----:B------:R-:W-:Y:S01]  /*ad30*/  IADD3 R34, P4, R26, R6, RZ ;  /* 0x000000061a227210 */ /* 0x000fe20007f9e0ff */
[----:B------:R-:W-:-:S04]  /*ad40*/  UIADD3.X UR5, URZ, UR5, URZ, UP0, !UPT ;  /* 0x000000053f057290 */ /* 0x000fc800087fe43f */
[----:B------:R-:W-:Y:S02]  /*ad50*/  IMAD.X R35, R27, 0x1, R41, P4 ;  /* 0x000000011b237824 */ /* 0x000fe400020e0629 */
[-C--:B-----5:R-:W-:Y:S02]  /*ad60*/  IMAD R21, R45, R24.reuse, RZ ;  /* 0x000000182d157224 */ /* 0x0a0fe400078e02ff */
[----:B------:R-:W-:-:S04]  /*ad70*/  IMAD.WIDE.U32 R30, R44, R24, R22 ;  /* 0x000000182c1e7225 */ /* 0x000fc800078e0016 */
[----:B------:R-:W-:-:S04]  /*ad80*/  IMAD R21, R44, R25, R21 ;  /* 0x000000192c157224 */ /* 0x000fc800078e0215 */
[----:B------:R-:W-:Y:S01]  /*ad90*/  IMAD.IADD R31, R31, 0x1, R21 ;  /* 0x000000011f1f7824 */ /* 0x000fe200078e0215 */
[----:B------:R-:W-:Y:S06]  /*ada0*/  @P3 BRA `(.L_x_5058) ;  /* 0xfffffff400d43947 */ /* 0x000fec000383ffff */
.L_x_5057:
        /* <DEDUP_REMOVED lines=8> */
[----:B------:R-:W-:Y:S01]  /*ae30*/  MOV R20, UR8 ;  /* 0x0000000800147c02 */ /* 0x000fe20008000f00 */
[----:B------:R-:W2:Y:S03]  /*ae40*/  LDG.E.64 R32, desc[UR6][R32.64] ;  /* 0x0000000620207981 */ /* 0x000ea6000c1e1b00 */
[----:B------:R-:W-:-:S05]  /*ae50*/  IMAD.U32 R21, RZ, RZ, UR9 ;  /* 0x00000009ff157e24 */ /* 0x000fca000f8e00ff */
[----:B------:R-:W2:Y:S01]  /*ae60*/  LDG.E.64 R26, desc[UR6][R20.64] ;  /* 0x00000006141a7981 */ /* 0x000ea2000c1e1b00 */
[----:B------:R-:W-:-:S03]  /*ae70*/  IADD3 R34, P0, R34, R6, RZ ;  /* 0x0000000622227210 */ /* 0x000fc60007f1e0ff */
[----:B------:R-:W3:Y:S02]  /*ae80*/  LDG.E.64 R24, desc[UR6][R20.64+0x8] ;  /* 0x0000080614187981 */ /* 0x000ee4000c1e1b00 */
[----:B------:R-:W-:-:S05]  /*ae90*/  IMAD.X R35, R35, 0x1, R41, P0 ;  /* 0x0000000123237824 */ /* 0x000fca00000e0629 */
[----:B------:R-:W3:Y:S01]  /*aea0*/  LDG.E.64 R22, desc[UR6][R34.64] ;  /* 0x0000000622167981 */ /* 0x000ee2000c1e1b00 */
[----:B------:R-:W-:-:S05]  /*aeb0*/  IADD3 R44, P0, R34, R6, RZ ;  /* 0x00000006222c7210 */ /* 0x000fca0007f1e0ff */
[----:B------:R-:W-:-:S05]  /*aec0*/  IMAD.X R45, R35, 0x1, R41, P0 ;  /* 0x00000001232d7824 */ /* 0x000fca00000e0629 */
[----:B------:R-:W4:Y:S01]  /*aed0*/  LDG.E.64 R38, desc[UR6][R44.64] ;  /* 0x000000062c267981 */ /* 0x000f22000c1e1b00 */
[-C--:B--2---:R-:W-:Y:S02]  /*aee0*/  IMAD R37, R33, R26.reuse, RZ ;  /* 0x0000001a21257224 */ /* 0x084fe400078e02ff */
[----:B------:R-:W-:Y:S01]  /*aef0*/  IMAD.WIDE.U32 R28, R32, R26, R30 ;  /* 0x0000001a201c7225 */ /* 0x000fe200078e001e */
[----:B------:R-:W-:-:S03]  /*af00*/  IADD3 R30, P0, R44, R6, RZ ;  /* 0x000000062c1e7210 */ /* 0x000fc60007f1e0ff */
[----:B------:R-:W-:Y:S02]  /*af10*/  IMAD R27, R32, R27, R37 ;  /* 0x0000001b201b7224 */ /* 0x000fe400078e0225 */
[----:B------:R-:W4:Y:S01]  /*af20*/  LDG.E.64 R36, desc[UR6][R20.64+0x10] ;  /* 0x0000100614247981 */ /* 0x000f22000c1e1b00 */
[----:B------:R-:W-:Y:S01]  /*af30*/  IMAD.X R31, R45, 0x1, R41, P0 ;  /* 0x000000012d1f7824 */ /* 0x000fe200000e0629 */
[----:B------:R-:W-:Y:S02]  /*af40*/  IADD3 R26, P0, R30, R6, RZ ;  /* 0x000000061e1a7210 */ /* 0x000fe40007f1e0ff */
[----:B------:R-:W2:Y:S01]  /*af50*/  LDG.E.64 R32, desc[UR6][R20.64+0x18] ;  /* 0x0000180614207981 */ /* 0x000ea2000c1e1b00 */
[----:B------:R-:W-:-:S03]  /*af60*/  IADD3 R29, R29, R27, RZ ;  /* 0x0000001b1d1d7210 */ /* 0x000fc60007ffe0ff */
[----:B------:R0:W2:Y:S01]  /*af70*/  LDG.E.64 R34, desc[UR6][R30.64] ;  /* 0x000000061e227981 */ /* 0x0000a2000c1e1b00 */
[-C--:B---3--:R-:W-:Y:S02]  /*af80*/  IMAD R43, R23, R24.reuse, RZ ;  /* 0x00000018172b7224 */ /* 0x088fe400078e02ff */
[----:B------:R-:W-:Y:S02]  /*af90*/  IMAD.X R27, R31, 0x1, R41, P0 ;  /* 0x000000011f1b7824 */ /* 0x000fe400000e0629 */
[C---:B------:R-:W-:Y:S02]  /*afa0*/  IMAD R43, R22.reuse, R25, R43 ;  /* 0x00000019162b7224 */ /* 0x040fe400078e022b */
[----:B------:R-:W-:Y:S02]  /*afb0*/  IMAD.WIDE.U32 R22, R22, R24, R28 ;  /* 0x0000001816167225 */ /* 0x000fe400078e001c */
[----:B------:R-:W3:Y:S04]  /*afc0*/  LDG.E.64 R28, desc[UR6][R26.64] ;  /* 0x000000061a1c7981 */ /* 0x000ee8000c1e1b00 */
[----:B------:R-:W3:Y:S01]  /*afd0*/  LDG.E.64 R24, desc[UR6][R20.64+0x20] ;  /* 0x0000200614187981 */ /* 0x000ee2000c1e1b00 */
[----:B------:R-:W-:-:S02]  /*afe0*/  IMAD.IADD R23, R23, 0x1, R43 ;  /* 0x0000000117177824 */ /* 0x000fc400078e022b */
[-C--:B----4-:R-:W-:Y:S02]  /*aff0*/  IMAD R39, R39, R36.reuse, RZ ;  /* 0x0000002427277224 */ /* 0x090fe400078e02ff */
[----:B0-----:R-:W-:Y:S01]  /*b000*/  IMAD.WIDE.U32 R30, R38, R36, R22 ;  /* 0x00000024261e7225 */ /* 0x001fe200078e0016 */
[----:B------:R-:W-:-:S03]  /*b010*/  IADD3 R22, P0, R26, R6, RZ ;  /* 0x000000061a167210 */ /* 0x000fc60007f1e0ff */
[----:B------:R-:W-:Y:S02]  /*b020*/  IMAD R39, R38, R37, R39 ;  /* 0x0000002526277224 */ /* 0x000fe400078e0227 */
[-C--:B--2---:R-:W-:Y:S02]  /*b030*/  IMAD R35, R35, R32.reuse, RZ ;  /* 0x0000002023237224 */ /* 0x084fe400078e02ff */
[----:B------:R-:W-:Y:S02]  /*b040*/  IMAD.IADD R31, R31, 0x1, R39 ;  /* 0x000000011f1f7824 */ /* 0x000fe400078e0227 */
[----:B------:R-:W-:Y:S02]  /*b050*/  IMAD.X R23, R27, 0x1, R41, P0 ;  /* 0x000000011b177824 */ /* 0x000fe400000e0629 */
[C---:B------:R-:W-:Y:S02]  /*b060*/  IMAD R35, R34.reuse, R33, R35 ;  /* 0x0000002122237224 */ /* 0x040fe400078e0223 */
[----:B------:R-:W-:Y:S01]  /*b070*/  IMAD.WIDE.U32 R30, R34, R32, R30 ;  /* 0x00000020221e7225 */ /* 0x000fe200078e001e */
[----:B------:R-:W-:Y:S01]  /*b080*/  IADD3 R34, P0, R22, R6, RZ ;  /* 0x0000000616227210 */ /* 0x000fe20007f1e0ff */
[----:B------:R-:W2:Y:S03]  /*b090*/  LDG.E.64 R32, desc[UR6][R20.64+0x28] ;  /* 0x0000280614207981 */ /* 0x000ea6000c1e1b00 */
[----:B------:R-:W-:Y:S01]  /*b0a0*/  IADD3 R31, R31, R35, RZ ;  /* 0x000000231f1f7210 */ /* 0x000fe20007ffe0ff */
[----:B------:R-:W2:Y:S01]  /*b0b0*/  LDG.E.64 R26, desc[UR6][R22.64] ;  /* 0x00000006161a7981 */ /* 0x000ea2000c1e1b00 */
[----:B---3--:R-:W-:-:S02]  /*b0c0*/  IMAD R39, R29, R24, RZ ;  /* 0x000000181d277224 */ /* 0x008fc400078e02ff */
[----:B------:R-:W-:Y:S02]  /*b0d0*/  IMAD.X R35, R23, 0x1, R41, P0 ;  /* 0x0000000117237824 */ /* 0x000fe400000e0629 */
[C---:B------:R-:W-:Y:S02]  /*b0e0*/  IMAD R39, R28.reuse, R25, R39 ;  /* 0x000000191c277224 */ /* 0x040fe400078e0227 */
[----:B------:R-:W-:Y:S01]  /*b0f0*/  IMAD.WIDE.U32 R28, R28, R24, R30 ;  /* 0x000000181c1c7225 */ /* 0x000fe200078e001e */
[----:B------:R-:W-:Y:S01]  /*b100*/  IADD3 R24, P0, R34, R6, RZ ;  /* 0x0000000622187210 */ /* 0x000fe20007f1e0ff */
[----:B------:R-:W3:Y:S04]  /*b110*/  LDG.E.64 R30, desc[UR6][R20.64+0x30] ;  /* 0x00003006141e7981 */ /* 0x000ee8000c1e1b00 */
[----:B------:R0:W3:Y:S01]  /*b120*/  LDG.E.64 R36, desc[UR6][R34.64] ;  /* 0x0000000622247981 */ /* 0x0000e2000c1e1b00 */
[----:B------:R-:W-:-:S03]  /*b130*/  IMAD.X R25, R35, 0x1, R41, P0 ;  /* 0x0000000123197824 */ /* 0x000fc600000e0629 */
[----:B------:R-:W4:Y:S04]  /*b140*/  LDG.E.64 R22, desc[UR6][R20.64+0x38] ;  /* 0x0000380614167981 */ /* 0x000f28000c1e1b00 */
[----:B------:R-:W4:Y:S01]  /*b150*/  LDG.E.64 R44, desc[UR6][R24.64] ;  /* 0x00000006182c7981 */ /* 0x000f22000c1e1b00 */
        /* <DEDUP_REMOVED lines=18> */
[----:B------:R-:W-:-:S05]  /*b280*/  IMAD.WIDE.U32 R30, R44, R22, R26 ;  /* 0x000000162c1e7225 */ /* 0x000fca00078e001a */
[----:B------:R-:W-:-:S07]  /*b290*/  IADD3 R31, R31, R21, RZ ;  /* 0x000000151f1f7210 */ /* 0x000fce0007ffe0ff */
.L_x_5059:
[----:B------:R-:W-:-:S04]  /*b2a0*/  ISETP.NE.U32.AND P3, PT, R40, RZ, PT ;  /* 0x000000ff2800720c */ /* 0x000fc80003f65070 */
[----:B------:R-:W-:-:S13]  /*b2b0*/  ISETP.NE.OR.EX P0, PT, R42, RZ, P0, P3 ;  /* 0x000000ff2a00720c */ /* 0x000fda0000705730 */
[----:B------:R-:W-:Y:S05]  /*b2c0*/  @!P0 BRA `(.L_x_5055) ;  /* 0x0000000000b48947 */ /* 0x000fea0003800000 */
.L_x_5056:
        /* <DEDUP_REMOVED lines=9> */
[----:B------:R-:W3:Y:S01]  /*b360*/  LDG.E.64 R28, desc[UR6][R22.64+0x8] ;  /* 0x00000806161c7981 */ /* 0x000ee2000c1e1b00 */
[----:B------:R-:W-:Y:S02]  /*b370*/  IADD3.X R35, R35, R41, RZ, P0, !PT ;  /* 0x0000002923237210 */ /* 0x000fe400007fe4ff */
[----:B------:R-:W-:-:S03]  /*b380*/  IADD3 R26, P0, R34, R6, RZ ;  /* 0x00000006221a7210 */ /* 0x000fc60007f1e0ff */
[----:B------:R-:W3:Y:S02]  /*b390*/  LDG.E.64 R32, desc[UR6][R34.64] ;  /* 0x0000000622207981 */ /* 0x000ee4000c1e1b00 */
[----:B------:R-:W-:Y:S02]  /*b3a0*/  IMAD.X R27, R35, 0x1, R41, P0 ;  /* 0x00000001231b7824 */ /* 0x000fe400000e0629 */
[----:B------:R-:W4:Y:S01]  /*b3b0*/  LDG.E.64 R34, desc[UR6][R22.64+0x18] ;  /* 0x0000180616227981 */ /* 0x000f22000c1e1b00 */
[-C--:B--2---:R-:W-:Y:S02]  /*b3c0*/  IMAD R37, R25, R20.reuse, RZ ;  /* 0x0000001419257224 */ /* 0x084fe400078e02ff */
[----:B------:R-:W-:Y:S01]  /*b3d0*/  IMAD.WIDE.U32 R30, R24, R20, R30 ;  /* 0x00000014181e7225 */ /* 0x000fe200078e001e */
[----:B------:R-:W-:-:S03]  /*b3e0*/  IADD3 R20, P0, R26, R6, RZ ;  /* 0x000000061a147210 */ /* 0x000fc60007f1e0ff */
[----:B------:R-:W-:Y:S02]  /*b3f0*/  IMAD R43, R24, R21, R37 ;  /* 0x00000015182b7224 */ /* 0x000fe400078e0225 */
[----:B------:R-:W2:Y:S04]  /*b400*/  LDG.E.64 R36, desc[UR6][R26.64] ;  /* 0x000000061a247981 */ /* 0x000ea8000c1e1b00 */
[----:B------:R-:W2:Y:S01]  /*b410*/  LDG.E.64 R24, desc[UR6][R22.64+0x10] ;  /* 0x0000100616187981 */ /* 0x000ea2000c1e1b00 */
[----:B------:R-:W-:-:S05]  /*b420*/  IMAD.X R21, R27, 0x1, R41, P0 ;  /* 0x000000011b157824 */ /* 0x000fca00000e0629 */
[----:B------:R-:W4:Y:S01]  /*b430*/  LDG.E.64 R38, desc[UR6][R20.64] ;  /* 0x0000000614267981 */ /* 0x000f22000c1e1b00 */
        /* <DEDUP_REMOVED lines=11> */
[----:B--2---:R-:W-:-:S04]  /*b4f0*/  IMAD R27, R37, R24, RZ ;  /* 0x00000018251b7224 */ /* 0x004fc800078e02ff */
[C---:B------:R-:W-:Y:S02]  /*b500*/  IMAD R27, R36.reuse, R25, R27 ;  /* 0x00000019241b7224 */ /* 0x040fe400078e021b */
[----:B------:R-:W-:-:S04]  /*b510*/  IMAD.WIDE.U32 R24, R36, R24, R28 ;  /* 0x0000001824187225 */ /* 0x000fc800078e001c */
[----:B------:R-:W-:Y:S02]  /*b520*/  IMAD.IADD R25, R25, 0x1, R27 ;  /* 0x0000000119197824 */ /* 0x000fe400078e021b */
[-C--:B----4-:R-:W-:Y:S02]  /*b530*/  IMAD R23, R39, R34.reuse, RZ ;  /* 0x0000002227177224 */ /* 0x090fe400078e02ff */
[----:B------:R-:W-:Y:S01]  /*b540*/  IMAD.WIDE.U32 R30, R38, R34, R24 ;  /* 0x00000022261e7225 */ /* 0x000fe200078e0018 */
[----:B------:R-:W-:-:S03]  /*b550*/  IADD3 R34, P3, R20, R6, RZ ;  /* 0x0000000614227210 */ /* 0x000fc60007f7e0ff */
[----:B------:R-:W-:Y:S02]  /*b560*/  IMAD R23, R38, R35, R23 ;  /* 0x0000002326177224 */ /* 0x000fe400078e0217 */
[----:B------:R-:W-:-:S03]  /*b570*/  IMAD.X R35, R21, 0x1, R41, P3 ;  /* 0x0000000115237824 */ /* 0x000fc600018e0629 */
[----:B------:R-:W-:Y:S01]  /*b580*/  IADD3 R31, R31, R23, RZ ;  /* 0x000000171f1f7210 */ /* 0x000fe20007ffe0ff */
[----:B------:R-:W-:Y:S06]  /*b590*/  @P0 BRA `(.L_x_5056) ;  /* 0xfffffffc004c0947 */ /* 0x000fec000383ffff */
.L_x_5055:
        /* <DEDUP_REMOVED lines=30> */
[----:B------:R-:W-:Y:S01]  /*b780*/  ISETP.NE.U32.AND P0, PT, R26, 0x2, PT ;  /* 0x000000021a00780c */ /* 0x000fe20003f05070 */
[C---:B------:R-:W-:Y:S01]  /*b790*/  IMAD.SHL.U32 R25, R10.reuse, 0x8, RZ ;  /* 0x000000080a197824 */ /* 0x040fe200078e00ff */
[----:B------:R-:W-:Y:S01]  /*b7a0*/  SHF.L.U64.HI R11, R10, 0x3, R11 ;  /* 0x000000030a0b7819 */ /* 0x000fe2000001020b */
[----:B------:R-:W2:Y:S01]  /*b7b0*/  LDG.E.64 R22, desc[UR6][R6.64+0x8] ;  /* 0x0000080606167981 */ /* 0x000ea2000c1e1b00 */
[----:B------:R-:W-:Y:S02]  /*b7c0*/  ISETP.NE.AND.EX P0, PT, RZ, RZ, PT, P0 ;  /* 0x000000ffff00720c */ /* 0x000fe40003f05300 */
[----:B------:R-:W-:-:S05]  /*b7d0*/  IADD3 R26, P3, R20, R25, RZ ;  /* 0x00000019141a7210 */ /* 0x000fca0007f7e0ff */
[----:B------:R-:W-:-:S06]  /*b7e0*/  IMAD.X R27, R21, 0x1, R11, P3 ;  /* 0x00000001151b7824 */ /* 0x000fcc00018e060b */
[----:B------:R-:W-:Y:S02]  /*b7f0*/  @P0 IADD3 R20, P3, R26, R25, RZ ;  /* 0x000000191a140210 */ /* 0x000fe40007f7e0ff */
[----:B------:R-:W2:Y:S03]  /*b800*/  LDG.E.64 R24, desc[UR6][R26.64] ;  /* 0x000000061a187981 */ /* 0x000ea6000c1e1b00 */
        /* <DEDUP_REMOVED lines=10> */
[----:B------:R-:W-:Y:S01]  /*b8b0*/  @P0 IMAD.IADD R31, R11, 0x1, R23 ;  /* 0x000000010b1f0824 */ /* 0x000fe200078e0217 */
[----:B------:R-:W-:-:S07]  /*b8c0*/  @P0 MOV R30, R10 ;  /* 0x0000000a001e0202 */ /* 0x000fce0000000f00 */
.L_x_5054:
[C---:B------:R-:W-:Y:S01]  /*b8d0*/  SHF.L.U64.HI R25, R12.reuse, 0x3, R13 ;  /* 0x000000030c197819 */ /* 0x040fe2000001020d */
[----:B0-----:R-:W-:Y:S02]  /*b8e0*/  IMAD.SHL.U32 R20, R12, 0x8, RZ ;  /* 0x000000080c147824 */ /* 0x001fe400078e00ff */
[----:B------:R-:W-:Y:S02]  /*b8f0*/  IMAD.U32 R21, RZ, RZ, UR16 ;  /* 0x00000010ff157e24 */ /* 0x000fe4000f8e00ff */
[----:B------:R-:W-:Y:S02]  /*b900*/  IMAD.U32 R22, RZ, RZ, UR16 ;  /* 0x00000010ff167e24 */ /* 0x000fe4000f8e00ff */
[----:B------:R-:W-:Y:S02]  /*b910*/  IMAD.U32 R13, RZ, RZ, UR17 ;  /* 0x00000011ff0d7e24 */ /* 0x000fe4000f8e00ff */
[----:B------:R-:W-:Y:S01]  /*b920*/  IMAD.U32 R12, RZ, RZ, UR17 ;  /* 0x00000011ff0c7e24 */ /* 0x000fe2000f8e00ff */
[----:B------:R-:W-:Y:S06]  /*b930*/  @!P2 BRA `(.L_x_5060) ;  /* 0x000000000088a947 */ /* 0x000fec0003800000 */
[----:B------:R-:W-:Y:S01]  /*b940*/  BSSY B0, `(.L_x_5060) ;  /* 0x0000021000007945 */ /* 0x000fe20003800000 */
[----:B------:R-:W-:Y:S01]  /*b950*/  MOV R34, R3 ;  /* 0x0000000300227202 */ /* 0x000fe20000000f00 */
[----:B------:R-:W-:Y:S02]  /*b960*/  IMAD.MOV.U32 R35, RZ, RZ, R2 ;  /* 0x000000ffff237224 */ /* 0x000fe400078e0002 */
[----:B------:R-:W-:Y:S02]  /*b970*/  IMAD.U32 R33, RZ, RZ, UR16 ;  /* 0x00000010ff217e24 */ /* 0x000fe4000f8e00ff */
[----:B------:R-:W-:Y:S02]  /*b980*/  IMAD.U32 R32, RZ, RZ, UR17 ;  /* 0x00000011ff207e24 */ /* 0x000fe4000f8e00ff */
[----:B------:R-:W-:Y:S02]  /*b990*/  IMAD.U32 R21, RZ, RZ, UR16 ;  /* 0x00000010ff157e24 */ /* 0x000fe4000f8e00ff */
[----:B------:R-:W-:-:S07]  /*b9a0*/  IMAD.U32 R12, RZ, RZ, UR17 ;  /* 0x00000011ff0c7e24 */ /* 0x000fce000f8e00ff */
.L_x_5061:
[--C-:B------:R-:W-:Y:S02]  /*b9b0*/  SHF.R.U64 R29, R34, 0x1, R35.reuse ;  /* 0x00000001221d7819 */ /* 0x100fe40000001223 */
[----:B------:R-:W-:Y:S02]  /*b9c0*/  SHF.R.U32.HI R28, RZ, 0x1, R35 ;  /* 0x00000001ff1c7819 */ /* 0x000fe40000011623 */
[C---:B------:R-:W-:Y:S02]  /*b9d0*/  SHF.L.U32 R26, R29.reuse, 0x3, RZ ;  /* 0x000000031d1a7819 */ /* 0x040fe400000006ff */
[----:B------:R-:W-:Y:S02]  /*b9e0*/  SHF.L.U64.HI R27, R29, 0x3, R28 ;  /* 0x000000031d1b7819 */ /* 0x000fe4000001021c */
        /* <DEDUP_REMOVED lines=23> */
.L_x_5060:
        /* <DEDUP_REMOVED lines=8> */
.L_x_5063:
        /* <DEDUP_REMOVED lines=27> */
.L_x_5062:
[C---:B------:R-:W-:Y:S02]  /*bd90*/  IADD3 R6, P0, -R21.reuse, R22, RZ ;  /* 0x0000001615067210 */ /* 0x040fe40007f1e1ff */
[----:B------:R-:W-:Y:S02]  /*bda0*/  CS2R R38, SRZ ;  /* 0x0000000000267805 */ /* 0x000fe4000001ff00 */
[----:B------:R-:W-:Y:S02]  /*bdb0*/  IADD3 R10, P3, R21, -UR12, RZ ;  /* 0x8000000c150a7c10 */ /* 0x000fe4000ff7e0ff */
[----:B------:R-:W-:Y:S01]  /*bdc0*/  IADD3 R22, P4, R20, UR14, RZ ;  /* 0x0000000e14167c10 */ /* 0x000fe2000ff9e0ff */
[----:B------:R-:W-:Y:S01]  /*bdd0*/  IMAD.X R13, R13, 0x1, ~R12, P0 ;  /* 0x000000010d0d7824 */ /* 0x000fe200000e0e0c */
[----:B------:R-:W-:Y:S02]  /*bde0*/  IADD3.X R11, R12, ~UR13, RZ, P3, !PT ;  /* 0x8000000d0c0b7c10 */ /* 0x000fe40009ffe4ff */
[----:B------:R-:W-:-:S02]  /*bdf0*/  IADD3 R20, P5, R20, UR10, RZ ;  /* 0x0000000a14147c10 */ /* 0x000fc4000ffbe0ff */
[C---:B------:R-:W-:Y:S02]  /*be00*/  IADD3.X R23, R25.reuse, UR15, RZ, P4, !PT ;  /* 0x0000000f19177c10 */ /* 0x040fe4000a7fe4ff */
[--C-:B------:R-:W-:Y:S02]  /*be10*/  SHF.R.S64 R6, R6, 0x3, R13.reuse ;  /* 0x0000000306067819 */ /* 0x100fe4000000100d */
        /* <DEDUP_REMOVED lines=19> */
[----:B0-----:R-:W-:Y:S01]  /*bf50*/  IMAD.WIDE.U32 R22, R10, 0x8, RZ ;  /* 0x000000080a167825 */ /* 0x001fe200078e00ff */
[----:B------:R-:W-:Y:S01]  /*bf60*/  ULDC.64 UR20, c[0x0][0x238] ;  /* 0x00008e0000147ab9 */ /* 0x000fe20000000a00 */
[----:B------:R-:W-:Y:S02]  /*bf70*/  ISETP.GT.U32.AND P0, PT, R7, RZ, PT ;  /* 0x000000ff0700720c */ /* 0x000fe40003f04070 */
[----:B------:R-:W-:Y:S01]  /*bf80*/  IADD3.X R6, R9, -0x1, RZ, P3, !PT ;  /* 0xffffffff09067810 */ /* 0x000fe20001ffe4ff */
[----:B------:R-:W-:Y:S02]  /*bf90*/  IMAD R13, R15, UR4, RZ ;  /* 0x000000040f0d7c24 */ /* 0x000fe4000f8e02ff */
[----:B------:R-:W-:Y:S01]  /*bfa0*/  IMAD.WIDE.U32 R26, R14, UR4, RZ ;  /* 0x000000040e1a7c25 */ /* 0x000fe2000f8e00ff */
[----:B------:R-:W-:-:S03]  /*bfb0*/  ISETP.GT.AND.EX P0, PT, R6, RZ, PT, P0 ;  /* 0x000000ff0600720c */ /* 0x000fc60003f04300 */
[----:B------:R-:W-:Y:S01]  /*bfc0*/  IMAD R13, R14, UR5, R13 ;  /* 0x000000050e0d7c24 */ /* 0x000fe2000f8e020d */
[----:B------:R-:W-:Y:S01]  /*bfd0*/  ULDC.64 UR4, c[0x0][0x228] ;  /* 0x00008a0000047ab9 */ /* 0x000fe20000000a00 */
[----:B------:R-:W-:Y:S01]  /*bfe0*/  IMAD.SHL.U32 R45, R11, 0x8, RZ ;  /* 0x000000080b2d7824 */ /* 0x000fe200078e00ff */
[----:B------:R-:W-:Y:S01]  /*bff0*/  LEA R21, P3, R26, UR4, 0x3 ;  /* 0x000000041a157c11 */ /* 0x000fe2000f8618ff */
[----:B------:R-:W-:Y:S01]  /*c000*/  IMAD.IADD R13, R27, 0x1, R13 ;  /* 0x000000011b0d7824 */ /* 0x000fe200078e020d */
[----:B------:R-:W-:Y:S01]  /*c010*/  UMOV UR4, URZ ;  /* 0x0000003f00047c82 */ /* 0x000fe20008000000 */
[----:B------:R-:W-:-:S03]  /*c020*/  IMAD.IADD R45, R23, 0x1, R45 ;  /* 0x00000001172d7824 */ /* 0x000fc600078e022d */
[----:B------:R-:W-:Y:S01]  /*c030*/  LEA.HI.X R26, R26, UR5, R13, 0x3, P3 ;  /* 0x000000051a1a7c11 */ /* 0x000fe200098f1c0d */
[----:B------:R-:W-:Y:S01]  /*c040*/  UMOV UR5, URZ ;  /* 0x0000003f00057c82 */ /* 0x000fe20008000000 */
[----:B------:R-:W-:Y:S05]  /*c050*/  @!P0 BRA `(.L_x_5066) ;  /* 0x0000000c00948947 */ /* 0x000fea0003800000 */
[----:B------:R-:W-:Y:S02]  /*c060*/  ISETP.GT.U32.AND P3, PT, R7, 0xc, PT ;  /* 0x0000000c0700780c */ /* 0x000fe40003f64070 */
[----:B------:R-:W-:Y:S02]  /*c070*/  PLOP3.LUT P0, PT, PT, PT, PT, 0x80, 0x0 ;  /* 0x000000000000781c */ /* 0x000fe40003f0f070 */
[----:B------:R-:W-:-:S13]  /*c080*/  ISETP.GT.AND.EX P3, PT, R6, RZ, PT, P3 ;  /* 0x000000ff0600720c */ /* 0x000fda0003f64330 */
[----:B------:R-:W-:Y:S05]  /*c090*/  @!P3 BRA `(.L_x_5067) ;  /* 0x00000008003cb947 */ /* 0x000fea0003800000 */
[----:B------:R-:W-:Y:S01]  /*c0a0*/  PLOP3.LUT P0, PT, PT, PT, PT, 0x8, 0x0 ;  /* 0x000000000000781c */ /* 0x000fe20003f0e170 */
[----:B------:R-:W-:-:S12]  /*c0b0*/  ULDC.64 UR18, c[0x0][0x238] ;  /* 0x00008e0000127ab9 */ /* 0x000fd80000000a00 */
.L_x_5068:
[----:B------:R-:W-:Y:S01]  /*c0c0*/  ULEA UR8, UP0, UR4, UR18, 0x3 ;  /* 0x0000001204087291 */ /* 0x000fe2000f80183f */
[----:B------:R-:W-:Y:S02]  /*c0d0*/  IMAD.MOV.U32 R32, RZ, RZ, R21 ;  /* 0x000000ffff207224 */ /* 0x000fe400078e0015 */
[----:B------:R-:W-:Y:S01]  /*c0e0*/  IMAD.MOV.U32 R33, RZ, RZ, R26 ;  /* 0x000000ffff217224 */ /* 0x000fe200078e001a */
[----:B------:R-:W-:Y:S02]  /*c0f0*/  ULEA.HI.X UR9, UR4, UR19, UR5, 0x3, UP0 ;  /* 0x0000001304097291 */ /* 0x000fe400080f1c05 */
[----:B------:R-:W-:-:S03]  /*c100*/  MOV R40, UR8 ;  /* 0x0000000800287c02 */ /* 0x000fc60008000f00 */
[----:B------:R-:W2:Y:S01]  /*c110*/  LDG.E.64 R32, desc[UR6][R32.64] ;  /* 0x0000000620207981 */ /* 0x000ea2000c1e1b00 */
[----:B------:R-:W-:Y:S01]  /*c120*/  IMAD.U32 R41, RZ, RZ, UR9 ;  /* 0x00000009ff297e24 */ /* 0x000fe2000f8e00ff */
[----:B------:R-:W-:-:S04]  /*c130*/  IADD3 R42, P3, R21, R22, RZ ;  /* 0x00000016152a7210 */ /* 0x000fc80007f7e0ff */
[----:B------:R-:W2:Y:S01]  /*c140*/  LDG.E.64 R30, desc[UR6][R40.64] ;  /* 0x00000006281e7981 */ /* 0x000ea2000c1e1b00 */
[----:B------:R-:W-:-:S03]  /*c150*/  IMAD.X R43, R26, 0x1, R45, P3 ;  /* 0x000000011a2b7824 */ /* 0x000fc600018e062d */
[----:B------:R-:W3:Y:S04]  /*c160*/  LDG.E.64 R12, desc[UR6][R40.64+0x8] ;  /* 0x00000806280c7981 */ /* 0x000ee8000c1e1b00 */
[----:B------:R-:W3:Y:S01]  /*c170*/  LDG.E.64 R20, desc[UR6][R42.64] ;  /* 0x000000062a147981 */ /* 0x000ee2000c1e1b00 */
[----:B------:R-:W-:-:S03]  /*c180*/  IADD3 R34, P3, R42, R22, RZ ;  /* 0x000000162a227210 */ /* 0x000fc60007f7e0ff */
[----:B------:R-:W4:Y:S02]  /*c190*/  LDG.E.64 R24, desc[UR6][R40.64+0x10] ;  /* 0x0000100628187981 */ /* 0x000f24000c1e1b00 */
[----:B------:R-:W-:-:S05]  /*c1a0*/  IMAD.X R35, R43, 0x1, R45, P3 ;  /* 0x000000012b237824 */ /* 0x000fca00018e062d */
[----:B------:R0:W4:Y:S01]  /*c1b0*/  LDG.E.64 R26, desc[UR6][R34.64] ;  /* 0x00000006221a7981 */ /* 0x000122000c1e1b00 */
[----:B------:R-:W-:-:S04]  /*c1c0*/  IADD3 R28, P3, R34, R22, RZ ;  /* 0x00000016221c7210 */ /* 0x000fc80007f7e0ff */
[----:B------:R-:W-:Y:S02]  /*c1d0*/  IADD3.X R29, R35, R45, RZ, P3, !PT ;  /* 0x0000002d231d7210 */ /* 0x000fe40001ffe4ff */
[----:B0-----:R-:W-:-:S05]  /*c1e0*/  IADD3 R34, P3, R28, R22, RZ ;  /* 0x000000161c227210 */ /* 0x001fca0007f7e0ff */
[----:B------:R-:W-:Y:S02]  /*c1f0*/  IMAD.X R35, R29, 0x1, R45, P3 ;  /* 0x000000011d237824 */ /* 0x000fe400018e062d */
[-C--:B--2---:R-:W-:Y:S02]  /*c200*/  IMAD R33, R33, R30.reuse, RZ ;  /* 0x0000001e21217224 */ /* 0x084fe400078e02ff */
[----:B------:R-:W-:-:S04]  /*c210*/  IMAD.WIDE.U32 R36, R32, R30, R38 ;  /* 0x0000001e20247225 */ /* 0x000fc800078e0026 */
[----:B------:R-:W-:Y:S02]  /*c220*/  IMAD R39, R32, R31, R33 ;  /* 0x0000001f20277224 */ /* 0x000fe400078e0221 */
[----:B------:R-:W2:Y:S04]  /*c230*/  LDG.E.64 R30, desc[UR6][R40.64+0x18] ;  /* 0x00001806281e7981 */ /* 0x000ea8000c1e1b00 */
[----:B------:R-:W2:Y:S01]  /*c240*/  LDG.E.64 R32, desc[UR6][R28.64] ;  /* 0x000000061c207981 */ /* 0x000ea2000c1e1b00 */
[----:B---3--:R-:W-:Y:S02]  /*c250*/  IMAD R21, R21, R12, RZ ;  /* 0x0000000c15157224 */ /* 0x008fe400078e02ff */
[----:B------:R-:W-:Y:S02]  /*c260*/  IMAD.IADD R37, R37, 0x1, R39 ;  /* 0x0000000125257824 */ /* 0x000fe400078e0227 */
[----:B------:R-:W-:-:S02]  /*c270*/  IMAD R43, R20, R13, R21 ;  /* 0x0000000d142b7224 */ /* 0x000fc400078e0215 */
[----:B------:R-:W-:Y:S02]  /*c280*/  IMAD.WIDE.U32 R38, R20, R12, R36 ;  /* 0x0000000c14267225 */ /* 0x000fe400078e0024 */
[----:B------:R-:W3:Y:S04]  /*c290*/  LDG.E.64 R12, desc[UR6][R40.64+0x20] ;  /* 0x00002006280c7981 */ /* 0x000ee8000c1e1b00 */
[----:B------:R0:W3:Y:S01]  /*c2a0*/  LDG.E.64 R20, desc[UR6][R34.64] ;  /* 0x0000000622147981 */ /* 0x0000e2000c1e1b00 */
[----:B------:R-:W-:Y:S01]  /*c2b0*/  IADD3 R36, P3, R34, R22, RZ ;  /* 0x0000001622247210 */ /* 0x000fe20007f7e0ff */
[----:B----4-:R-:W-:Y:S02]  /*c2c0*/  IMAD R27, R27, R24, RZ ;  /* 0x000000181b1b7224 */ /* 0x010fe400078e02ff */
[----:B------:R-:W-:-:S02]  /*c2d0*/  IMAD.IADD R39, R39, 0x1, R43 ;  /* 0x0000000127277824 */ /* 0x000fc400078e022b */
[----:B------:R-:W-:Y:S02]  /*c2e0*/  IMAD.X R37, R35, 0x1, R45, P3 ;  /* 0x0000000123257824 */ /* 0x000fe400018e062d */
[C---:B------:R-:W-:Y:S02]  /*c2f0*/  IMAD R43, R26.reuse, R25, R27 ;  /* 0x000000191a2b7224 */ /* 0x040fe400078e021b */
[----:B------:R-:W-:Y:S01]  /*c300*/  IMAD.WIDE.U32 R24, R26, R24, R38 ;  /* 0x000000181a187225 */ /* 0x000fe200078e0026 */
[----:B------:R1:W4:Y:S04]  /*c310*/  LDG.E.64 R28, desc[UR6][R36.64] ;  /* 0x00000006241c7981 */ /* 0x000328000c1e1b00 */
[----:B------:R-:W4:Y:S01]  /*c320*/  LDG.E.64 R26, desc[UR6][R40.64+0x28] ;  /* 0x00002806281a7981 */ /* 0x000f22000c1e1b00 */
[----:B0-----:R-:W-:Y:S01]  /*c330*/  IADD3 R34, P3, R36, R22, RZ ;  /* 0x0000001624227210 */ /* 0x001fe20007f7e0ff */
[----:B------:R-:W-:-:S03]  /*c340*/  IMAD.IADD R25, R25, 0x1, R43 ;  /* 0x0000000119197824 */ /* 0x000fc600078e022b */
[----:B------:R-:W-:Y:S01]  /*c350*/  IADD3.X R35, R37, R45, RZ, P3, !PT ;  /* 0x0000002d25237210 */ /* 0x000fe20001ffe4ff */
[-C--:B--2---:R-:W-:Y:S02]  /*c360*/  IMAD R33, R33, R30.reuse, RZ ;  /* 0x0000001e21217224 */ /* 0x084fe400078e02ff */
[C---:B------:R-:W-:Y:S02]  /*c370*/  IMAD.WIDE.U32 R38, R32.reuse, R30, R24 ;  /* 0x0000001e20267225 */ /* 0x040fe400078e0018 */
[----:B------:R-:W2:Y:S02]  /*c380*/  LDG.E.64 R24, desc[UR6][R40.64+0x30] ;  /* 0x0000300628187981 */ /* 0x000ea4000c1e1b00 */
[----:B------:R-:W-:Y:S02]  /*c390*/  IMAD R33, R32, R31, R33 ;  /* 0x0000001f20217224 */ /* 0x000fe400078e0221 */
[----:B------:R0:W2:Y:S01]  /*c3a0*/  LDG.E.64 R30, desc[UR6][R34.64] ;  /* 0x00000006221e7981 */ /* 0x0000a2000c1e1b00 */
[----:B------:R-:W-:Y:S01]  /*c3b0*/  IADD3 R32, P3, R34, R22, RZ ;  /* 0x0000001622207210 */ /* 0x000fe20007f7e0ff */
[----:B------:R-:W-:-:S02]  /*c3c0*/  IMAD.IADD R39, R39, 0x1, R33 ;  /* 0x0000000127277824 */ /* 0x000fc400078e0221 */
[-C--:B---3--:R-:W-:Y:S02]  /*c3d0*/  IMAD R21, R21, R12.reuse, RZ ;  /* 0x0000000c15157224 */ /* 0x088fe400078e02ff */
[----:B------:R-:W-:Y:S02]  /*c3e0*/  IMAD.X R33, R35, 0x1, R45, P3 ;  /* 0x0000000123217824 */ /* 0x000fe400018e062d */
[C---:B------:R-:W-:Y:S02]  /*c3f0*/  IMAD R43, R20.reuse, R13, R21 ;  /* 0x0000000d142b7224 */ /* 0x040fe400078e0215 */
[----:B-1----:R-:W-:Y:S02]  /*c400*/  IMAD.WIDE.U32 R36, R20, R12, R38 ;  /* 0x0000000c14247225 */ /* 0x002fe400078e0026 */
[----:B------:R-:W3:Y:S04]  /*c410*/  LDG.E.64 R12, desc[UR6][R40.64+0x38] ;  /* 0x00003806280c7981 */ /* 0x000ee8000c1e1b00 */
[----:B------:R1:W3:Y:S01]  /*c420*/  LDG.E.64 R20, desc[UR6][R32.64] ;  /* 0x0000000620147981 */ /* 0x0002e2000c1e1b00 */
[----:B0-----:R-:W-:Y:S01]  /*c430*/  IADD3 R34, P3, R32, R22, RZ ;  /* 0x0000001620227210 */ /* 0x001fe20007f7e0ff */
[----:B------:R-:W-:-:S02]  /*c440*/  IMAD.IADD R37, R37, 0x1, R43 ;  /* 0x0000000125257824 */ /* 0x000fc400078e022b */
[-C--:B----4-:R-:W-:Y:S02]  /*c450*/  IMAD R29, R29, R26.reuse, RZ ;  /* 0x0000001a1d1d7224 */ /* 0x090fe400078e02ff */
[----:B------:R-:W-:Y:S02]  /*c460*/  IMAD.X R35, R33, 0x1, R45, P3 ;  /* 0x0000000121237824 */ /* 0x000fe400018e062d */
[C---:B------:R-:W-:Y:S02]  /*c470*/  IMAD R39, R28.reuse, R27, R29 ;  /* 0x0000001b1c277224 */ /* 0x040fe400078e021d */
[----:B------:R-:W-:Y:S02]  /*c480*/  IMAD.WIDE.U32 R36, R28, R26, R36 ;  /* 0x0000001a1c247225 */ /* 0x000fe400078e0024 */
[----:B------:R-:W4:Y:S04]  /*c490*/  LDG.E.64 R26, desc[UR6][R40.64+0x40] ;  /* 0x00004006281a7981 */ /* 0x000f28000c1e1b00 */
[----:B------:R0:W4:Y:S01]  /*c4a0*/  LDG.E.64 R28, desc[UR6][R34.64] ;  /* 0x00000006221c7981 */ /* 0x000122000c1e1b00 */
[----:B-1----:R-:W-:Y:S01]  /*c4b0*/  IADD3 R32, P3, R34, R22, RZ ;  /* 0x0000001622207210 */ /* 0x002fe20007f7e0ff */
[----:B------:R-:W-:-:S03]  /*c4c0*/  IMAD.IADD R37, R37, 0x1, R39 ;  /* 0x0000000125257824 */ /* 0x000fc600078e0227 */
[----:B------:R-:W-:Y:S02]  /*c4d0*/  IADD3.X R33, R35, R45, RZ, P3, !PT ;  /* 0x0000002d23217210 */ /* 0x000fe40001ffe4ff */
[----:B0-----:R-:W-:-:S05]  /*c4e0*/  IADD3 R34, P3, R32, R22, RZ ;  /* 0x0000001620227210 */ /* 0x001fca0007f7e0ff */
[----:B------:R-:W-:Y:S02]  /*c4f0*/  IMAD.X R35, R33, 0x1, R45, P3 ;  /* 0x0000000121237824 */ /* 0x000fe400018e062d */
        /* <DEDUP_REMOVED lines=9> */
[----:B------:R-:W3:Y:S04]  /*c590*/  LDG.E.64 R12, desc[UR6][R40.64+0x50] ;  /* 0x00005006280c7981 */ /* 0x000ee8000c1e1b00 */
[----:B------:R-:W3:Y:S01]  /*c5a0*/  LDG.E.64 R20, desc[UR6][R34.64] ;  /* 0x0000000622147981 */ /* 0x000ee2000c1e1b00 */
[----:B0-----:R-:W-:Y:S01]  /*c5b0*/  IADD3 R32, P3, R34, R22, RZ ;  /* 0x0000001622207210 */ /* 0x001fe20007f7e0ff */
[----:B------:R-:W-:Y:S02]  /*c5c0*/  IMAD.IADD R37, R37, 0x1, R39 ;  /* 0x0000000125257824 */ /* 0x000fe400078e0227 */
[----:B----4-:R-:W-:-:S02]  /*c5d0*/  IMAD R29, R29, R26, RZ ;  /* 0x0000001a1d1d7224 */ /* 0x010fc400078e02ff */
[----:B------:R-:W-:Y:S02]  /*c5e0*/  IMAD.X R33, R35, 0x1, R45, P3 ;  /* 0x0000000123217824 */ /* 0x000fe400018e062d */
[C---:B------:R-:W-:Y:S02]  /*c5f0*/  IMAD R39, R28.reuse, R27, R29 ;  /* 0x0000001b1c277224 */ /* 0x040fe400078e021d */
[----:B------:R-:W-:Y:S02]  /*c600*/  IMAD.WIDE.U32 R36, R28, R26, R36 ;  /* 0x0000001a1c247225 */ /* 0x000fe400078e0024 */
[----:B------:R-:W4:Y:S04]  /*c610*/  LDG.E.64 R26, desc[UR6][R40.64+0x58] ;  /* 0x00005806281a7981 */ /* 0x000f28000c1e1b00 */
[----:B------:R0:W4:Y:S01]  /*c620*/  LDG.E.64 R28, desc[UR6][R32.64] ;  /* 0x00000006201c7981 */ /* 0x000122000c1e1b00 */
[----:B------:R-:W-:-:S02]  /*c630*/  IMAD.IADD R37, R37, 0x1, R39 ;  /* 0x0000000125257824 */ /* 0x000fc400078e0227 */
[----:B--2---:R-:W-:-:S04]  /*c640*/  IMAD R31, R31, R24, RZ ;  /* 0x000000181f1f7224 */ /* 0x004fc800078e02ff */
[C---:B------:R-:W-:Y:S02]  /*c650*/  IMAD R31, R30.reuse, R25, R31 ;  /* 0x000000191e1f7224 */ /* 0x040fe400078e021f */
[----:B------:R-:W-:Y:S01]  /*c660*/  IMAD.WIDE.U32 R24, R30, R24, R36 ;  /* 0x000000181e187225 */ /* 0x000fe200078e0024 */
[-C--:B------:R-:W-:Y:S01]  /*c670*/  IADD3 R30, P3, R32, R22.reuse, RZ ;  /* 0x00000016201e7210 */ /* 0x080fe20007f7e0ff */
[----:B------:R-:W2:Y:S03]  /*c680*/  LDG.E.64 R36, desc[UR6][R40.64+0x60] ;  /* 0x0000600628247981 */ /* 0x000ea6000c1e1b00 */
[----:B------:R-:W-:Y:S01]  /*c690*/  IADD3 R25, R25, R31, RZ ;  /* 0x0000001f19197210 */ /* 0x000fe20007ffe0ff */
[----:B------:R-:W-:Y:S01]  /*c6a0*/  IMAD.X R31, R33, 0x1, R45, P3 ;  /* 0x00000001211f7824 */ /* 0x000fe200018e062d */
[----:B0-----:R-:W-:Y:S01]  /*c6b0*/  IADD3 R32, P3, R30, R22, RZ ;  /* 0x000000161e207210 */ /* 0x001fe20007f7e0ff */
[----:B---3--:R-:W-:-:S03]  /*c6c0*/  IMAD R21, R21, R12, RZ ;  /* 0x0000000c15157224 */ /* 0x008fc600078e02ff */
[----:B------:R0:W2:Y:S01]  /*c6d0*/  LDG.E.64 R38, desc[UR6][R30.64] ;  /* 0x000000061e267981 */ /* 0x0000a2000c1e1b00 */
[----:B------:R-:W-:-:S04]  /*c6e0*/  IMAD.WIDE.U32 R24, R20, R12, R24 ;  /* 0x0000000c14187225 */ /* 0x000fc800078e0018 */
[----:B------:R-:W-:Y:S02]  /*c6f0*/  IMAD R21, R20, R13, R21 ;  /* 0x0000000d14157224 */ /* 0x000fe400078e0215 */
[----:B------:R-:W-:Y:S01]  /*c700*/  IMAD.X R33, R31, 0x1, R45, P3 ;  /* 0x000000011f217824 */ /* 0x000fe200018e062d */
[----:B------:R-:W3:Y:S01]  /*c710*/  LDG.E.64 R12, desc[UR6][R40.64+0x68] ;  /* 0x00006806280c7981 */ /* 0x000ee2000c1e1b00 */
[----:B------:R-:W-:Y:S01]  /*c720*/  IMAD.IADD R25, R25, 0x1, R21 ;  /* 0x0000000119197824 */ /* 0x000fe200078e0215 */
[----:B------:R-:W-:Y:S02]  /*c730*/  IADD3 R42, P3, R32, R22, RZ ;  /* 0x00000016202a7210 */ /* 0x000fe40007f7e0ff */
[----:B------:R-:W3:Y:S01]  /*c740*/  LDG.E.64 R20, desc[UR6][R32.64] ;  /* 0x0000000620147981 */ /* 0x000ee2000c1e1b00 */
[----:B----4-:R-:W-:Y:S02]  /*c750*/  IMAD R29, R29, R26, RZ ;  /* 0x0000001a1d1d7224 */ /* 0x010fe400078e02ff */
[----:B------:R-:W-:Y:S01]  /*c760*/  IMAD.X R43, R33, 0x1, R45, P3 ;  /* 0x00000001212b7824 */ /* 0x000fe200018e062d */
[----:B0-----:R-:W-:Y:S01]  /*c770*/  IADD3 R30, P3, R42, R22, RZ ;  /* 0x000000162a1e7210 */ /* 0x001fe20007f7e0ff */
[----:B------:R-:W-:-:S02]  /*c780*/  IMAD R44, R28, R27, R29 ;  /* 0x0000001b1c2c7224 */ /* 0x000fc400078e021d */
[----:B------:R-:W-:Y:S01]  /*c790*/  IMAD.WIDE.U32 R24, R28, R26, R24 ;  /* 0x0000001a1c187225 */ /* 0x000fe200078e0018 */
[----:B------:R-:W4:Y:S04]  /*c7a0*/  LDG.E.64 R32, desc[UR6][R40.64+0x78] ;  /* 0x0000780628207981 */ /* 0x000f28000c1e1b00 */
[----:B------:R-:W5:Y:S04]  /*c7b0*/  LDG.E.64 R26, desc[UR6][R40.64+0x70] ;  /* 0x00007006281a7981 */ /* 0x000f68000c1e1b00 */
[----:B------:R-:W5:Y:S01]  /*c7c0*/  LDG.E.64 R28, desc[UR6][R42.64] ;  /* 0x000000062a1c7981 */ /* 0x000f62000c1e1b00 */
[----:B------:R-:W-:-:S05]  /*c7d0*/  IMAD.X R31, R43, 0x1, R45, P3 ;  /* 0x000000012b1f7824 */ /* 0x000fca00018e062d */
[----:B------:R-:W4:Y:S01]  /*c7e0*/  LDG.E.64 R34, desc[UR6][R30.64] ;  /* 0x000000061e227981 */ /* 0x000f22000c1e1b00 */
[----:B------:R-:W-:Y:S02]  /*c7f0*/  IADD3 R25, R25, R44, RZ ;  /* 0x0000002c19197210 */ /* 0x000fe40007ffe0ff */
        /* <DEDUP_REMOVED lines=14> */
[----:B-----5:R-:W-:-:S04]  /*c8e0*/  IMAD R21, R29, R26, RZ ;  /* 0x0000001a1d157224 */ /* 0x020fc800078e02ff */
[C---:B------:R-:W-:Y:S02]  /*c8f0*/  IMAD R21, R28.reuse, R27, R21 ;  /* 0x0000001b1c157224 */ /* 0x040fe400078e0215 */
[----:B------:R-:W-:-:S04]  /*c900*/  IMAD.WIDE.U32 R26, R28, R26, R12 ;  /* 0x0000001a1c1a7225 */ /* 0x000fc800078e000c */
[----:B------:R-:W-:Y:S02]  /*c910*/  IMAD.IADD R27, R27, 0x1, R21 ;  /* 0x000000011b1b7824 */ /* 0x000fe400078e0215 */
[----:B----4-:R-:W-:Y:S01]  /*c920*/  IMAD R13, R35, R32, RZ ;  /* 0x00000020230d7224 */ /* 0x010fe200078e02ff */
[----:B------:R-:W-:Y:S01]  /*c930*/  IADD3 R21, P4, R30, R22, RZ ;  /* 0x000000161e157210 */ /* 0x000fe20007f9e0ff */
[----:B------:R-:W-:-:S04]  /*c940*/  IMAD.WIDE.U32 R38, R34, R32, R26 ;  /* 0x0000002022267225 */ /* 0x000fc800078e001a */
[----:B------:R-:W-:Y:S02]  /*c950*/  IMAD R13, R34, R33, R13 ;  /* 0x00000021220d7224 */ /* 0x000fe400078e020d */
[----:B------:R-:W-:Y:S02]  /*c960*/  IMAD.X R26, R31, 0x1, R45, P4 ;  /* 0x000000011f1a7824 */ /* 0x000fe400020e062d */
[----:B------:R-:W-:Y:S01]  /*c970*/  IMAD.IADD R39, R39, 0x1, R13 ;  /* 0x0000000127277824 */ /* 0x000fe200078e020d */
[----:B------:R-:W-:Y:S06]  /*c980*/  @P3 BRA `(.L_x_5068) ;  /* 0xfffffff400cc3947 */ /* 0x000fec000383ffff */
.L_x_5067:
        /* <DEDUP_REMOVED lines=14> */
[--C-:B------:R-:W-:Y:S01]  /*ca70*/  IMAD.X R43, R26, 0x1, R45.reuse, P0 ;  /* 0x000000011a2b7824 */ /* 0x100fe200000e062d */
[-C--:B------:R-:W-:Y:S01]  /*ca80*/  IADD3 R40, P0, R42, R22.reuse, RZ ;  /* 0x000000162a287210 */ /* 0x080fe20007f1e0ff */
[----:B------:R-:W4:Y:S04]  /*ca90*/  LDG.E.64 R28, desc[UR6][R36.64+0x10] ;  /* 0x00001006241c7981 */ /* 0x000f28000c1e1b00 */
[----:B------:R0:W3:Y:S01]  /*caa0*/  LDG.E.64 R32, desc[UR6][R42.64] ;  /* 0x000000062a207981 */ /* 0x0000e2000c1e1b00 */
[----:B------:R-:W-:Y:S01]  /*cab0*/  IMAD.X R41, R43, 0x1, R45, P0 ;  /* 0x000000012b297824 */ /* 0x000fe200000e062d */
[----:B------:R-:W-:-:S04]  /*cac0*/  IADD3 R34, P0, R40, R22, RZ ;  /* 0x0000001628227210 */ /* 0x000fc80007f1e0ff */
[----:B------:R1:W4:Y:S01]  /*cad0*/  LDG.E.64 R26, desc[UR6][R40.64] ;  /* 0x00000006281a7981 */ /* 0x000322000c1e1b00 */
[----:B------:R-:W-:Y:S01]  /*cae0*/  IADD3.X R35, R41, R45, RZ, P0, !PT ;  /* 0x0000002d29237210 */ /* 0x000fe200007fe4ff */
[-C--:B--2---:R-:W-:Y:S02]  /*caf0*/  IMAD R25, R25, R12.reuse, RZ ;  /* 0x0000000c19197224 */ /* 0x084fe400078e02ff */
[----:B------:R-:W-:-:S04]  /*cb00*/  IMAD.WIDE.U32 R30, R24, R12, R38 ;  /* 0x0000000c181e7225 */ /* 0x000fc800078e0026 */
[----:B------:R-:W-:Y:S02]  /*cb10*/  IMAD R39, R24, R13, R25 ;  /* 0x0000000d18277224 */ /* 0x000fe400078e0219 */
[----:B------:R2:W5:Y:S04]  /*cb20*/  LDG.E.64 R24, desc[UR6][R34.64] ;  /* 0x0000000622187981 */ /* 0x000568000c1e1b00 */
[----:B------:R-:W5:Y:S01]  /*cb30*/  LDG.E.64 R12, desc[UR6][R36.64+0x18] ;  /* 0x00001806240c7981 */ /* 0x000f62000c1e1b00 */
        /* <DEDUP_REMOVED lines=10> */
[----:B----4-:R-:W-:-:S02]  /*cbe0*/  IMAD R27, R27, R28, RZ ;  /* 0x0000001c1b1b7224 */ /* 0x010fc400078e02ff */
[----:B------:R-:W-:Y:S02]  /*cbf0*/  IMAD.X R41, R43, 0x1, R45, P0 ;  /* 0x000000012b297824 */ /* 0x000fe400000e062d */
[C---:B------:R-:W-:Y:S02]  /*cc00*/  IMAD R27, R26.reuse, R29, R27 ;  /* 0x0000001d1a1b7224 */ /* 0x040fe400078e021b */
[----:B--2---:R-:W-:Y:S01]  /*cc10*/  IMAD.WIDE.U32 R34, R26, R28, R30 ;  /* 0x0000001c1a227225 */ /* 0x004fe200078e001e */
[----:B------:R-:W-:Y:S01]  /*cc20*/  IADD3 R38, P0, R40, R22, RZ ;  /* 0x0000001628267210 */ /* 0x000fe20007f1e0ff */
[----:B------:R-:W2:Y:S02]  /*cc30*/  LDG.E.64 R30, desc[UR6][R36.64+0x28] ;  /* 0x00002806241e7981 */ /* 0x000ea4000c1e1b00 */
[----:B------:R-:W-:Y:S02]  /*cc40*/  IMAD.IADD R35, R35, 0x1, R27 ;  /* 0x0000000123237824 */ /* 0x000fe400078e021b */
[----:B------:R-:W2:Y:S01]  /*cc50*/  LDG.E.64 R28, desc[UR6][R40.64] ;  /* 0x00000006281c7981 */ /* 0x000ea2000c1e1b00 */
[----:B------:R-:W-:-:S03]  /*cc60*/  IADD3.X R39, R41, R45, RZ, P0, !PT ;  /* 0x0000002d29277210 */ /* 0x000fc600007fe4ff */
[----:B------:R-:W4:Y:S04]  /*cc70*/  LDG.E.64 R26, desc[UR6][R36.64+0x30] ;  /* 0x00003006241a7981 */ /* 0x000f28000c1e1b00 */
[----:B------:R-:W4:Y:S01]  /*cc80*/  LDG.E.64 R40, desc[UR6][R36.64+0x38] ;  /* 0x0000380624287981 */ /* 0x000f22000c1e1b00 */
[-C--:B-----5:R-:W-:Y:S02]  /*cc90*/  IMAD R25, R25, R12.reuse, RZ ;  /* 0x0000000c19197224 */ /* 0x0a0fe400078e02ff */
        /* <DEDUP_REMOVED lines=10> */
[----:B------:R-:W-:Y:S02]  /*cd40*/  IMAD.IADD R21, R21, 0x1, R33 ;  /* 0x0000000115157824 */ /* 0x000fe400078e0221 */
[-C--:B--2---:R-:W-:Y:S02]  /*cd50*/  IMAD R29, R29, R30.reuse, RZ ;  /* 0x0000001e1d1d7224 */ /* 0x084fe400078e02ff */
[----:B------:R-:W-:-:S04]  /*cd60*/  IMAD.WIDE.U32 R20, R28, R30, R20 ;  /* 0x0000001e1c147225 */ /* 0x000fc800078e0014 */
[----:B------:R-:W-:-:S04]  /*cd70*/  IMAD R29, R28, R31, R29 ;  /* 0x0000001f1c1d7224 */ /* 0x000fc800078e021d */
        /* <DEDUP_REMOVED lines=9> */
[----:B-----5:R-:W-:Y:S02]  /*ce10*/  IMAD R21, R43, R40, RZ ;  /* 0x000000282b157224 */ /* 0x020fe400078e02ff */
[----:B------:R-:W-:Y:S02]  /*ce20*/  IMAD.IADD R25, R25, 0x1, R27 ;  /* 0x0000000119197824 */ /* 0x000fe400078e021b */
[----:B------:R-:W-:Y:S01]  /*ce30*/  IMAD R27, R42, R41, R21 ;  /* 0x000000292a1b7224 */ /* 0x000fe200078e0215 */
[----:B------:R-:W-:Y:S01]  /*ce40*/  IADD3 R21, P3, R12, R22, RZ ;  /* 0x000000160c157210 */ /* 0x000fe20007f7e0ff */
[----:B------:R-:W-:-:S04]  /*ce50*/  IMAD.WIDE.U32 R38, R42, R40, R24 ;  /* 0x000000282a267225 */ /* 0x000fc800078e0018 */
[----:B------:R-:W-:Y:S01]  /*ce60*/  IMAD.X R26, R13, 0x1, R45, P3 ;  /* 0x000000010d1a7824 */ /* 0x000fe200018e062d */
[----:B------:R-:W-:-:S07]  /*ce70*/  IADD3 R39, R39, R27, RZ ;  /* 0x0000001b27277210 */ /* 0x000fce0007ffe0ff */
.L_x_5069:
[----:B------:R-:W-:-:S04]  /*ce80*/  ISETP.NE.U32.AND P3, PT, R7, RZ, PT ;  /* 0x000000ff0700720c */ /* 0x000fc80003f65070 */
[----:B------:R-:W-:-:S13]  /*ce90*/  ISETP.NE.OR.EX P0, PT, R6, RZ, P0, P3 ;  /* 0x000000ff0600720c */ /* 0x000fda0000705730 */
[----:B------:R-:W-:Y:S05]  /*cea0*/  @!P0 BRA `(.L_x_5065) ;  /* 0x0000000000b48947 */ /* 0x000fea0003800000 */
.L_x_5066:
[----:B------:R-:W-:Y:S01]  /*ceb0*/  ULEA UR8, UP0, UR4, UR20, 0x3 ;  /* 0x0000001404087291 */ /* 0x000fe2000f80183f */
[----:B------:R-:W-:Y:S01]  /*cec0*/  IMAD.MOV.U32 R28, RZ, RZ, R21 ;  /* 0x000000ffff1c7224 */ /* 0x000fe200078e0015 */
[----:B------:R-:W-:Y:S01]  /*ced0*/  IADD3 R20, P0, R21, R22, RZ ;  /* 0x0000001615147210 */ /* 0x000fe20007f1e0ff */
[----:B------:R-:W-:Y:S01]  /*cee0*/  IMAD.MOV.U32 R29, RZ, RZ, R26 ;  /* 0x000000ffff1d7224 */ /* 0x000fe200078e001a */
[----:B------:R-:W-:Y:S02]  /*cef0*/  ULEA.HI.X UR9, UR4, UR21, UR5, 0x3, UP0 ;  /* 0x0000001504097291 */ /* 0x000fe400080f1c05 */
[----:B------:R-:W-:Y:S02]  /*cf00*/  IMAD.U32 R40, RZ, RZ, UR8 ;  /* 0x00000008ff287e24 */ /* 0x000fe4000f8e00ff */
[----:B------:R-:W2:Y:S02]  /*cf10*/  LDG.E.64 R36, desc[UR6][R28.64] ;  /* 0x000000061c247981 */ /* 0x000ea4000c1e1b00 */
[----:B------:R-:W-:Y:S01]  /*cf20*/  IMAD.U32 R41, RZ, RZ, UR9 ;  /* 0x00000009ff297e24 */ /* 0x000fe2000f8e00ff */
[----:B------:R-:W-:-:S04]  /*cf30*/  IADD3.X R21, R26, R45, RZ, P0, !PT ;  /* 0x0000002d1a157210 */ /* 0x000fc800007fe4ff */
[----:B------:R-:W2:Y:S01]  /*cf40*/  LDG.E.64 R34, desc[UR6][R40.64] ;  /* 0x0000000628227981 */ /* 0x000ea2000c1e1b00 */
[----:B------:R-:W-:-:S03]  /*cf50*/  IADD3 R42, P0, R20, R22, RZ ;  /* 0x00000016142a7210 */ /* 0x000fc60007f1e0ff */
[----:B------:R-:W3:Y:S04]  /*cf60*/  LDG.E.64 R32, desc[UR6][R20.64] ;  /* 0x0000000614207981 */ /* 0x000ee8000c1e1b00 */
[----:B------:R-:W3:Y:S01]  /*cf70*/  LDG.E.64 R12, desc[UR6][R40.64+0x8] ;  /* 0x00000806280c7981 */ /* 0x000ee2000c1e1b00 */
[--C-:B------:R-:W-:Y:S01]  /*cf80*/  IMAD.X R43, R21, 0x1, R45.reuse, P0 ;  /* 0x00000001152b7824 */ /* 0x100fe200000e062d */
[----:B------:R-:W-:Y:S02]  /*cf90*/  IADD3 R26, P0, R42, R22, RZ ;  /* 0x000000162a1a7210 */ /* 0x000fe40007f1e0ff */
        /* <DEDUP_REMOVED lines=25> */
[----:B------:R-:W-:-:S03]  /*d130*/  IADD3 R21, P3, R26, R22, RZ ;  /* 0x000000161a157210 */ /* 0x000fc60007f7e0ff */
[----:B------:R-:W-:Y:S02]  /*d140*/  IMAD R13, R30, R29, R13 ;  /* 0x0000001d1e0d7224 */ /* 0x000fe400078e020d */
[----:B------:R-:W-:-:S03]  /*d150*/  IMAD.X R26, R27, 0x1, R45, P3 ;  /* 0x000000011b1a7824 */ /* 0x000fc600018e062d */
[----:B------:R-:W-:Y:S01]  /*d160*/  IADD3 R39, R39, R13, RZ ;  /* 0x0000000d27277210 */ /* 0x000fe20007ffe0ff */
[----:B------:R-:W-:Y:S06]  /*d170*/  @P0 BRA `(.L_x_5066) ;  /* 0xfffffffc004c0947 */ /* 0x000fec000383ffff */
.L_x_5065:
        /* <DEDUP_REMOVED lines=32> */
[----:B------:R-:W-:Y:S02]  /*d380*/  SHF.L.U64.HI R11, R10, 0x3, R11 ;  /* 0x000000030a0b7819 */ /* 0x000fe4000001020b */
[----:B------:R-:W-:Y:S02]  /*d390*/  ISETP.NE.AND.EX P0, PT, RZ, RZ, PT, P0 ;  /* 0x000000ffff00720c */ /* 0x000fe40003f05300 */
[----:B------:R-:W-:-:S05]  /*d3a0*/  IADD3 R24, P3, R12, R23, RZ ;  /* 0x000000170c187210 */ /* 0x000fca0007f7e0ff */
[--C-:B------:R-:W-:Y:S02]  /*d3b0*/  IMAD.X R25, R13, 0x1, R11.reuse, P3 ;  /* 0x000000010d197824 */ /* 0x100fe400018e060b */
        /* <DEDUP_REMOVED lines=15> */
.L_x_5064:
[C---:B0-----:R-:W-:Y:S01]  /*d4b0*/  SHF.L.U64.HI R23, R14.reuse, 0x3, R15 ;  /* 0x000000030e177819 */ /* 0x041fe2000001020f */
[----:B------:R-:W-:Y:S02]  /*d4c0*/  IMAD.SHL.U32 R14, R14, 0x8, RZ ;  /* 0x000000080e0e7824 */ /* 0x000fe400078e00ff */
        /* <DEDUP_REMOVED lines=12> */
.L_x_5071:
        /* <DEDUP_REMOVED lines=27> */
.L_x_5070:
        /* <DEDUP_REMOVED lines=8> */
.L_x_5073:
        /* <DEDUP_REMOVED lines=27> */
.L_x_5072:
        /* <DEDUP_REMOVED lines=51> */
.L_x_5078:
[----:B------:R-:W-:Y:S01]  /*dca0*/  ULEA UR8, UP0, UR4, UR18, 0x3 ;  /* 0x0000001204087291 */ /* 0x000fe2000f80183f */
[----:B------:R-:W-:Y:S01]  /*dcb0*/  IMAD.MOV.U32 R26, RZ, RZ, R45 ;  /* 0x000000ffff1a7224 */ /* 0x000fe200078e002d */
[----:B------:R-:W-:Y:S01]  /*dcc0*/  IADD3 R44, P3, R45, R20, RZ ;  /* 0x000000142d2c7210 */ /* 0x000fe20007f7e0ff */
[----:B------:R-:W-:Y:S01]  /*dcd0*/  IMAD.MOV.U32 R27, RZ, RZ, R24 ;  /* 0x000000ffff1b7224 */ /* 0x000fe200078e0018 */
[----:B------:R-:W-:Y:S02]  /*dce0*/  ULEA.HI.X UR9, UR4, UR19, UR5, 0x3, UP0 ;  /* 0x0000001304097291 */ /* 0x000fe400080f1c05 */
[----:B------:R-:W-:Y:S02]  /*dcf0*/  MOV R34, UR8 ;  /* 0x0000000800227c02 */ /* 0x000fe40008000f00 */
[----:B------:R-:W2:Y:S02]  /*dd00*/  LDG.E.64 R36, desc[UR6][R26.64] ;  /* 0x000000061a247981 */ /* 0x000ea4000c1e1b00 */
[----:B------:R-:W-:-:S02]  /*dd10*/  IMAD.U32 R35, RZ, RZ, UR9 ;  /* 0x00000009ff237e24 */ /* 0x000fc4000f8e00ff */
[----:B------:R-:W-:-:S03]  /*dd20*/  IMAD.X R45, R24, 0x1, R41, P3 ;  /* 0x00000001182d7824 */ /* 0x000fc600018e0629 */
[----:B------:R-:W2:Y:S01]  /*dd30*/  LDG.E.64 R32, desc[UR6][R34.64] ;  /* 0x0000000622207981 */ /* 0x000ea2000c1e1b00 */
[----:B------:R-:W-:-:S03]  /*dd40*/  IADD3 R42, P3, R44, R20, RZ ;  /* 0x000000142c2a7210 */ /* 0x000fc60007f7e0ff */
[----:B------:R-:W3:Y:S04]  /*dd50*/  LDG.E.64 R30, desc[UR6][R44.64] ;  /* 0x000000062c1e7981 */ /* 0x000ee8000c1e1b00 */
[----:B------:R-:W3:Y:S01]  /*dd60*/  LDG.E.64 R12, desc[UR6][R34.64+0x8] ;  /* 0x00000806220c7981 */ /* 0x000ee2000c1e1b00 */
[----:B------:R-:W-:Y:S01]  /*dd70*/  IMAD.X R43, R45, 0x1, R41, P3 ;  /* 0x000000012d2b7824 */ /* 0x000fe200018e0629 */
[----:B------:R-:W-:Y:S02]  /*dd80*/  IADD3 R24, P3, R42, R20, RZ ;  /* 0x000000142a187210 */ /* 0x000fe40007f7e0ff */
[----:B------:R-:W4:Y:S04]  /*dd90*/  LDG.E.64 R22, desc[UR6][R34.64+0x10] ;  /* 0x0000100622167981 */ /* 0x000f28000c1e1b00 */
[----:B------:R0:W4:Y:S01]  /*dda0*/  LDG.E.64 R14, desc[UR6][R42.64] ;  /* 0x000000062a0e7981 */ /* 0x000122000c1e1b00 */
[----:B------:R-:W-:-:S03]  /*ddb0*/  IADD3.X R25, R43, R41, RZ, P3, !PT ;  /* 0x000000292b197210 */ /* 0x000fc60001ffe4ff */
[----:B------:R-:W5:Y:S04]  /*ddc0*/  LDG.E.64 R28, desc[UR6][R34.64+0x18] ;  /* 0x00001806221c7981 */ /* 0x000f68000c1e1b00 */
[----:B------:R-:W5:Y:S01]  /*ddd0*/  LDG.E.64 R26, desc[UR6][R24.64] ;  /* 0x00000006181a7981 */ /* 0x000f62000c1e1b00 */
[-C--:B--2---:R-:W-:Y:S02]  /*dde0*/  IMAD R37, R37, R32.reuse, RZ ;  /* 0x0000002025257224 */ /* 0x084fe400078e02ff */
[----:B------:R-:W-:Y:S01]  /*ddf0*/  IMAD.WIDE.U32 R38, R36, R32, R38 ;  /* 0x0000002024267225 */ /* 0x000fe200078e0026 */
[----:B------:R-:W-:-:S03]  /*de00*/  IADD3 R32, P3, R24, R20, RZ ;  /* 0x0000001418207210 */ /* 0x000fc60007f7e0ff */
[----:B------:R-:W-:Y:S02]  /*de10*/  IMAD R37, R36, R33, R37 ;  /* 0x0000002124257224 */ /* 0x000fe400078e0225 */
[----:B---3--:R-:W-:Y:S02]  /*de20*/  IMAD R31, R31, R12, RZ ;  /* 0x0000000c1f1f7224 */ /* 0x008fe400078e02ff */
[----:B------:R-:W-:Y:S02]  /*de30*/  IMAD.IADD R39, R39, 0x1, R37 ;  /* 0x0000000127277824 */ /* 0x000fe400078e0225 */
[----:B------:R-:W-:Y:S01]  /*de40*/  IMAD.X R33, R25, 0x1, R41, P3 ;  /* 0x0000000119217824 */ /* 0x000fe200018e0629 */
[----:B0-----:R-:W-:Y:S01]  /*de50*/  IADD3 R42, P3, R32, R20, RZ ;  /* 0x00000014202a7210 */ /* 0x001fe20007f7e0ff */
[C---:B------:R-:W-:Y:S02]  /*de60*/  IMAD R31, R30.reuse, R13, R31 ;  /* 0x0000000d1e1f7224 */ /* 0x040fe400078e021f */
[----:B------:R-:W-:Y:S01]  /*de70*/  IMAD.WIDE.U32 R38, R30, R12, R38 ;  /* 0x0000000c1e267225 */ /* 0x000fe200078e0026 */
[----:B------:R0:W2:Y:S04]  /*de80*/  LDG.E.64 R24, desc[UR6][R32.64] ;  /* 0x0000000620187981 */ /* 0x0000a8000c1e1b00 */
[----:B------:R-:W2:Y:S01]  /*de90*/  LDG.E.64 R12, desc[UR6][R34.64+0x20] ;  /* 0x00002006220c7981 */ /* 0x000ea2000c1e1b00 */
[----:B------:R-:W-:-:S02]  /*dea0*/  IMAD.IADD R31, R39, 0x1, R31 ;  /* 0x00000001271f7824 */ /* 0x000fc400078e021f */
[----:B------:R-:W-:Y:S02]  /*deb0*/  IMAD.MOV.U32 R30, RZ, RZ, R38 ;  /* 0x000000ffff1e7224 */ /* 0x000fe400078e0026 */
[-C--:B----4-:R-:W-:Y:S02]  /*dec0*/  IMAD R15, R15, R22.reuse, RZ ;  /* 0x000000160f0f7224 */ /* 0x090fe400078e02ff */
[----:B------:R-:W-:Y:S02]  /*ded0*/  IMAD.X R43, R33, 0x1, R41, P3 ;  /* 0x00000001212b7824 */ /* 0x000fe400018e0629 */
[C---:B------:R-:W-:Y:S02]  /*dee0*/  IMAD R15, R14.reuse, R23, R15 ;  /* 0x000000170e0f7224 */ /* 0x040fe400078e020f */
[----:B------:R-:W-:Y:S01]  /*def0*/  IMAD.WIDE.U32 R36, R14, R22, R30 ;  /* 0x000000160e247225 */ /* 0x000fe200078e001e */
[----:B------:R-:W-:Y:S01]  /*df00*/  IADD3 R14, P3, R42, R20, RZ ;  /* 0x000000142a0e7210 */ /* 0x000fe20007f7e0ff */
[----:B------:R-:W3:Y:S04]  /*df10*/  LDG.E.64 R30, desc[UR6][R34.64+0x28] ;  /* 0x00002806221e7981 */ /* 0x000ee8000c1e1b00 */
[----:B------:R-:W3:Y:S01]  /*df20*/  LDG.E.64 R22, desc[UR6][R42.64] ;  /* 0x000000062a167981 */ /* 0x000ee2000c1e1b00 */
[----:B0-----:R-:W-:Y:S01]  /*df30*/  IADD3 R33, R37, R15, RZ ;  /* 0x0000000f25217210 */ /* 0x001fe20007ffe0ff */
[----:B-----5:R-:W-:-:S02]  /*df40*/  IMAD R39, R27, R28, RZ ;  /* 0x0000001c1b277224 */ /* 0x020fc400078e02ff */
[----:B------:R-:W-:Y:S02]  /*df50*/  IMAD.MOV.U32 R32, RZ, RZ, R36 ;  /* 0x000000ffff207224 */ /* 0x000fe400078e0024 */
[----:B------:R-:W-:Y:S02]  /*df60*/  IMAD.X R15, R43, 0x1, R41, P3 ;  /* 0x000000012b0f7824 */ /* 0x000fe400018e0629 */
[C---:B------:R-:W-:Y:S02]  /*df70*/  IMAD R39, R26.reuse, R29, R39 ;  /* 0x0000001d1a277224 */ /* 0x040fe400078e0227 */
[----:B------:R-:W-:Y:S01]  /*df80*/  IMAD.WIDE.U32 R28, R26, R28, R32 ;  /* 0x0000001c1a1c7225 */ /* 0x000fe200078e0020 */
[----:B------:R-:W-:Y:S01]  /*df90*/  IADD3 R36, P3, R14, R20, RZ ;  /* 0x000000140e247210 */ /* 0x000fe20007f7e0ff */
[----:B------:R-:W4:Y:S04]  /*dfa0*/  LDG.E.64 R26, desc[UR6][R34.64+0x30] ;  /* 0x00003006221a7981 */ /* 0x000f28000c1e1b00 */
[----:B------:R-:W4:Y:S01]  /*dfb0*/  LDG.E.64 R32, desc[UR6][R14.64] ;  /* 0x000000060e207981 */ /* 0x000f22000c1e1b00 */
[----:B------:R-:W-:-:S03]  /*dfc0*/  IMAD.X R37, R15, 0x1, R41, P3 ;  /* 0x000000010f257824 */ /* 0x000fc600018e0629 */
[----:B------:R-:W5:Y:S04]  /*dfd0*/  LDG.E.64 R42, desc[UR6][R34.64+0x38] ;  /* 0x00003806222a7981 */ /* 0x000f68000c1e1b00 */
[----:B------:R-:W5:Y:S01]  /*dfe0*/  LDG.E.64 R44, desc[UR6][R36.64] ;  /* 0x00000006242c7981 */ /* 0x000f62000c1e1b00 */
[----:B------:R-:W-:Y:S02]  /*dff0*/  IMAD.IADD R29, R29, 0x1, R39 ;  /* 0x000000011d1d7824 */ /* 0x000fe400078e0227 */
[----:B--2---:R-:W-:-:S04]  /*e000*/  IMAD R25, R25, R12, RZ ;  /* 0x0000000c19197224 */ /* 0x004fc800078e02ff */
[C---:B------:R-:W-:Y:S02]  /*e010*/  IMAD R13, R24.reuse, R13, R25 ;  /* 0x0000000d180d7224 */ /* 0x040fe400078e0219 */
[----:B------:R-:W-:Y:S01]  /*e020*/  IMAD.WIDE.U32 R24, R24, R12, R28 ;  /* 0x0000000c18187225 */ /* 0x000fe200078e001c */
[----:B------:R-:W-:-:S03]  /*e030*/  IADD3 R28, P3, R36, R20, RZ ;  /* 0x00000014241c7210 */ /* 0x000fc60007f7e0ff */
[----:B------:R-:W-:Y:S01]  /*e040*/  IMAD.IADD R13, R25, 0x1, R13 ;  /* 0x00000001190d7824 */ /* 0x000fe200078e020d */
[----:B------:R-:W-:Y:S01]  /*e050*/  IADD3.X R29, R37, R41, RZ, P3, !PT ;  /* 0x00000029251d7210 */ /* 0x000fe20001ffe4ff */
[----:B------:R-:W-:Y:S02]  /*e060*/  IMAD.MOV.U32 R12, RZ, RZ, R24 ;  /* 0x000000ffff0c7224 */ /* 0x000fe400078e0018 */
[----:B---3--:R-:W-:Y:S02]  /*e070*/  IMAD R23, R23, R30, RZ ;  /* 0x0000001e17177224 */ /* 0x008fe400078e02ff */
[----:B------:R0:W2:Y:S01]  /*e080*/  LDG.E.64 R14, desc[UR6][R28.64] ;  /* 0x000000061c0e7981 */ /* 0x0000a2000c1e1b00 */
[----:B------:R-:W-:Y:S01]  /*e090*/  IADD3 R38, P3, R28, R20, RZ ;  /* 0x000000141c267210 */ /* 0x000fe20007f7e0ff */
[C---:B------:R-:W-:Y:S02]  /*e0a0*/  IMAD R23, R22.reuse, R31, R23 ;  /* 0x0000001f16177224 */ /* 0x040fe400078e0217 */
[----:B------:R-:W-:-:S02]  /*e0b0*/  IMAD.WIDE.U32 R30, R22, R30, R12 ;  /* 0x0000001e161e7225 */ /* 0x000fc400078e000c */
[----:B------:R-:W2:Y:S02]  /*e0c0*/  LDG.E.64 R12, desc[UR6][R34.64+0x40] ;  /* 0x00004006220c7981 */ /* 0x000ea4000c1e1b00 */
[----:B------:R-:W-:Y:S02]  /*e0d0*/  IMAD.IADD R23, R31, 0x1, R23 ;  /* 0x000000011f177824 */ /* 0x000fe400078e0217 */
[----:B------:R-:W-:Y:S02]  /*e0e0*/  IMAD.X R39, R29, 0x1, R41, P3 ;  /* 0x000000011d277824 */ /* 0x000fe400018e0629 */
[----:B------:R-:W-:Y:S02]  /*e0f0*/  IMAD.MOV.U32 R22, RZ, RZ, R30 ;  /* 0x000000ffff167224 */ /* 0x000fe400078e001e */
[----:B----4-:R-:W-:-:S04]  /*e100*/  IMAD R25, R33, R26, RZ ;  /* 0x0000001a21197224 */ /* 0x010fc800078e02ff */
[C---:B------:R-:W-:Y:S02]  /*e110*/  IMAD R30, R32.reuse, R27, R25 ;  /* 0x0000001b201e7224 */ /* 0x040fe400078e0219 */
[----:B------:R-:W-:Y:S01]  /*e120*/  IMAD.WIDE.U32 R32, R32, R26, R22 ;  /* 0x0000001a20207225 */ /* 0x000fe200078e0016 */
[----:B------:R-:W3:Y:S01]  /*e130*/  LDG.E.64 R24, desc[UR6][R38.64] ;  /* 0x0000000626187981 */ /* 0x000ee2000c1e1b00 */
[----:B------:R-:W-:-:S03]  /*e140*/  IADD3 R22, P3, R38, R20, RZ ;  /* 0x0000001426167210 */ /* 0x000fc60007f7e0ff */
[----:B------:R-:W3:Y:S01]  /*e150*/  LDG.E.64 R26, desc[UR6][R34.64+0x48] ;  /* 0x00004806221a7981 */ /* 0x000ee2000c1e1b00 */
[----:B0-----:R-:W-:Y:S01]  /*e160*/  IMAD.IADD R29, R33, 0x1, R30 ;  /* 0x00000001211d7824 */ /* 0x001fe200078e021e */
[----:B------:R-:W-:Y:S01]  /*e170*/  IADD3.X R23, R39, R41, RZ, P3, !PT ;  /* 0x0000002927177210 */ /* 0x000fe20001ffe4ff */
[-C--:B-----5:R-:W-:Y:S02]  /*e180*/  IMAD R37, R45, R42.reuse, RZ ;  /* 0x0000002a2d257224 */ /* 0x0a0fe400078e02ff */
[----:B------:R-:W-:Y:S01]  /*e190*/  IMAD.MOV.U32 R28, RZ, RZ, R32 ;  /* 0x000000ffff1c7224 */ /* 0x000fe200078e0020 */
[----:B------:R-:W4:Y:S01]  /*e1a0*/  LDG.E.64 R38, desc[UR6][R34.64+0x58] ;  /* 0x0000580622267981 */ /* 0x000f22000c1e1b00 */
[C---:B------:R-:W-:Y:S02]  /*e1b0*/  IMAD R37, R44.reuse, R43, R37 ;  /* 0x0000002b2c257224 */ /* 0x040fe400078e0225 */
[----:B------:R-:W-:Y:S01]  /*e1c0*/  IMAD.WIDE.U32 R42, R44, R42, R28 ;  /* 0x0000002a2c2a7225 */ /* 0x000fe200078e001c */
[----:B------:R3:W5:Y:S04]  /*e1d0*/  LDG.E.64 R30, desc[UR6][R22.64] ;  /* 0x00000006161e7981 */ /* 0x000768000c1e1b00 */
[----:B------:R-:W5:Y:S01]  /*e1e0*/  LDG.E.64 R28, desc[UR6][R34.64+0x50] ;  /* 0x00005006221c7981 */ /* 0x000f62000c1e1b00 */
[----:B------:R-:W-:-:S05]  /*e1f0*/  IADD3 R32, P3, R22, R20, RZ ;  /* 0x0000001416207210 */ /* 0x000fca0007f7e0ff */
[----:B------:R-:W-:-:S05]  /*e200*/  IMAD.X R33, R23, 0x1, R41, P3 ;  /* 0x0000000117217824 */ /* 0x000fca00018e0629 */
[----:B------:R5:W4:Y:S01]  /*e210*/  LDG.E.64 R44, desc[UR6][R32.64] ;  /* 0x00000006202c7981 */ /* 0x000b22000c1e1b00 */
[----:B------:R-:W-:-:S03]  /*e220*/  IMAD.IADD R43, R43, 0x1, R37 ;  /* 0x000000012b2b7824 */ /* 0x000fc600078e0225 */
[----:B------:R-:W4:Y:S01]  /*e230*/  LDG.E.64 R36, desc[UR6][R34.64+0x70] ;  /* 0x0000700622247981 */ /* 0x000f22000c1e1b00 */
[----:B--2---:R-:W-:-:S04]  /*e240*/  IMAD R15, R15, R12, RZ ;  /* 0x0000000c0f0f7224 */ /* 0x004fc800078e02ff */
[C---:B------:R-:W-:Y:S02]  /*e250*/  IMAD R15, R14.reuse, R13, R15 ;  /* 0x0000000d0e0f7224 */ /* 0x040fe400078e020f */
[----:B------:R-:W-:Y:S01]  /*e260*/  IMAD.WIDE.U32 R12, R14, R12, R42 ;  /* 0x0000000c0e0c7225 */ /* 0x000fe200078e002a */
[----:B------:R-:W-:-:S03]  /*e270*/  IADD3 R14, P3, R32, R20, RZ ;  /* 0x00000014200e7210 */ /* 0x000fc60007f7e0ff */
[----:B------:R-:W-:Y:S02]  /*e280*/  IMAD.IADD R13, R13, 0x1, R15 ;  /* 0x000000010d0d7824 */ /* 0x000fe400078e020f */
[----:B------:R-:W-:Y:S02]  /*e290*/  IMAD.X R15, R33, 0x1, R41, P3 ;  /* 0x00000001210f7824 */ /* 0x000fe400018e0629 */
[----:B---3--:R-:W-:-:S04]  /*e2a0*/  IMAD R23, R25, R26, RZ ;  /* 0x0000001a19177224 */ /* 0x008fc800078e02ff */
[C---:B------:R-:W-:Y:S02]  /*e2b0*/  IMAD R27, R24.reuse, R27, R23 ;  /* 0x0000001b181b7224 */ /* 0x040fe400078e0217 */
[----:B------:R-:W-:Y:S01]  /*e2c0*/  IMAD.WIDE.U32 R24, R24, R26, R12 ;  /* 0x0000001a18187225 */ /* 0x000fe200078e000c */
[----:B------:R0:W2:Y:S01]  /*e2d0*/  LDG.E.64 R22, desc[UR6][R14.64] ;  /* 0x000000060e167981 */ /* 0x0000a2000c1e1b00 */
[----:B------:R-:W-:-:S03]  /*e2e0*/  IADD3 R26, P3, R14, R20, RZ ;  /* 0x000000140e1a7210 */ /* 0x000fc60007f7e0ff */
[----:B------:R-:W2:Y:S01]  /*e2f0*/  LDG.E.64 R12, desc[UR6][R34.64+0x60] ;  /* 0x00006006220c7981 */ /* 0x000ea2000c1e1b00 */
[----:B------:R-:W-:Y:S01]  /*e300*/  IADD3 R25, R25, R27, RZ ;  /* 0x0000001b19197210 */ /* 0x000fe20007ffe0ff */
[----:B------:R-:W-:Y:S02]  /*e310*/  IMAD.X R27, R15, 0x1, R41, P3 ;  /* 0x000000010f1b7824 */ /* 0x000fe400018e0629 */
[----:B-----5:R-:W-:Y:S01]  /*e320*/  IMAD R33, R31, R28, RZ ;  /* 0x0000001c1f217224 */ /* 0x020fe200078e02ff */
[----:B------:R-:W-:-:S03]  /*e330*/  IADD3 R32, P3, R26, R20, RZ ;  /* 0x000000141a207210 */ /* 0x000fc60007f7e0ff */
[C---:B------:R-:W-:Y:S02]  /*e340*/  IMAD R33, R30.reuse, R29, R33 ;  /* 0x0000001d1e217224 */ /* 0x040fe400078e0221 */
[----:B------:R-:W-:Y:S02]  /*e350*/  IMAD.WIDE.U32 R28, R30, R28, R24 ;  /* 0x0000001c1e1c7225 */ /* 0x000fe400078e0018 */
[----:B------:R-:W3:Y:S04]  /*e360*/  LDG.E.64 R24, desc[UR6][R34.64+0x68] ;  /* 0x0000680622187981 */ /* 0x000ee8000c1e1b00 */
[----:B------:R-:W3:Y:S01]  /*e370*/  LDG.E.64 R30, desc[UR6][R26.64] ;  /* 0x000000061a1e7981 */ /* 0x000ee2000c1e1b00 */
[----:B------:R-:W-:Y:S02]  /*e380*/  IMAD.IADD R29, R29, 0x1, R33 ;  /* 0x000000011d1d7824 */ /* 0x000fe400078e0221 */
[----:B------:R-:W-:Y:S01]  /*e390*/  IMAD.X R33, R27, 0x1, R41, P3 ;  /* 0x000000011b217824 */ /* 0x000fe200018e0629 */
[----:B0-----:R-:W-:Y:S01]  /*e3a0*/  IADD3 R14, P3, R32, R20, RZ ;  /* 0x00000014200e7210 */ /* 0x001fe20007f7e0ff */
[----:B----4-:R-:W-:-:S03]  /*e3b0*/  IMAD R15, R45, R38, RZ ;  /* 0x000000262d0f7224 */ /* 0x010fc600078e02ff */
[----:B------:R-:W4:Y:S01]  /*e3c0*/  LDG.E.64 R42, desc[UR6][R32.64] ;  /* 0x00000006202a7981 */ /* 0x000f22000c1e1b00 */
[C---:B------:R-:W-:Y:S02]  /*e3d0*/  IMAD R39, R44.reuse, R39, R15 ;  /* 0x000000272c277224 */ /* 0x040fe400078e020f */
[----:B------:R-:W-:Y:S01]  /*e3e0*/  IMAD.X R15, R33, 0x1, R41, P3 ;  /* 0x00000001210f7824 */ /* 0x000fe200018e0629 */
[----:B------:R-:W5:Y:S01]  /*e3f0*/  LDG.E.64 R26, desc[UR6][R34.64+0x78] ;  /* 0x00007806221a7981 */ /* 0x000f62000c1e1b00 */
[----:B------:R-:W-:-:S03]  /*e400*/  IMAD.WIDE.U32 R28, R44, R38, R28 ;  /* 0x000000262c1c7225 */ /* 0x000fc600078e001c */
[----:B------:R-:W5:Y:S01]  /*e410*/  LDG.E.64 R44, desc[UR6][R14.64] ;  /* 0x000000060e2c7981 */ /* 0x000f62000c1e1b00 */
[----:B------:R-:W-:Y:S01]  /*e420*/  IMAD.IADD R29, R29, 0x1, R39 ;  /* 0x000000011d1d7824 */ /* 0x000fe200078e0227 */
[----:B------:R-:W-:-:S04]  /*e430*/  IADD3 R6, P3, R6, -0x10, RZ ;  /* 0xfffffff006067810 */ /* 0x000fc80007f7e0ff */
[----:B------:R-:W-:Y:S02]  /*e440*/  IADD3.X R40, R40, -0x1, RZ, P3, !PT ;  /* 0xffffffff28287810 */ /* 0x000fe40001ffe4ff */
[----:B------:R-:W-:-:S04]  /*e450*/  ISETP.GT.U32.AND P3, PT, R6, 0xc, PT ;  /* 0x0000000c0600780c */ /* 0x000fc80003f64070 */
[----:B------:R-:W-:Y:S01]  /*e460*/  ISETP.GT.AND.EX P3, PT, R40, RZ, PT, P3 ;  /* 0x000000ff2800720c */ /* 0x000fe20003f64330 */
[----:B------:R-:W-:-:S04]  /*e470*/  UIADD3 UR4, UP0, UR4, 0x10, URZ ;  /* 0x0000001004047890 */ /* 0x000fc8000ff1e03f */
[----:B------:R-:W-:Y:S01]  /*e480*/  UIADD3.X UR5, URZ, UR5, URZ, UP0, !UPT ;  /* 0x000000053f057290 */ /* 0x000fe200087fe43f */
[----:B--2---:R-:W-:-:S04]  /*e490*/  IMAD R23, R23, R12, RZ ;  /* 0x0000000c17177224 */ /* 0x004fc800078e02ff */
[C---:B------:R-:W-:Y:S02]  /*e4a0*/  IMAD R23, R22.reuse, R13, R23 ;  /* 0x0000000d16177224 */ /* 0x040fe400078e0217 */
[----:B------:R-:W-:-:S05]  /*e4b0*/  IMAD.WIDE.U32 R12, R22, R12, R28 ;  /* 0x0000000c160c7225 */ /* 0x000fca00078e001c */
[----:B------:R-:W-:Y:S01]  /*e4c0*/  IADD3 R13, R13, R23, RZ ;  /* 0x000000170d0d7210 */ /* 0x000fe20007ffe0ff */
[-C--:B---3--:R-:W-:Y:S02]  /*e4d0*/  IMAD R23, R31, R24.reuse, RZ ;  /* 0x000000181f177224 */ /* 0x088fe400078e02ff */
[----:B------:R-:W-:-:S04]  /*e4e0*/  IMAD.WIDE.U32 R12, R30, R24, R12 ;  /* 0x000000181e0c7225 */ /* 0x000fc800078e000c */
[----:B------:R-:W-:-:S04]  /*e4f0*/  IMAD R23, R30, R25, R23 ;  /* 0x000000191e177224 */ /* 0x000fc800078e0217 */
[----:B------:R-:W-:Y:S02]  /*e500*/  IMAD.IADD R13, R13, 0x1, R23 ;  /* 0x000000010d0d7824 */ /* 0x000fe400078e0217 */
[----:B----4-:R-:W-:-:S04]  /*e510*/  IMAD R23, R43, R36, RZ ;  /* 0x000000242b177224 */ /* 0x010fc800078e02ff */
[C---:B------:R-:W-:Y:S02]  /*e520*/  IMAD R23, R42.reuse, R37, R23 ;  /* 0x000000252a177224 */ /* 0x040fe400078e0217 */
[----:B------:R-:W-:-:S04]  /*e530*/  IMAD.WIDE.U32 R36, R42, R36, R12 ;  /* 0x000000242a247225 */ /* 0x000fc800078e000c */
[----:B------:R-:W-:Y:S02]  /*e540*/  IMAD.IADD R37, R37, 0x1, R23 ;  /* 0x0000000125257824 */ /* 0x000fe400078e0217 */
[----:B-----5:R-:W-:Y:S01]  /*e550*/  IMAD R13, R45, R26, RZ ;  /* 0x0000001a2d0d7224 */ /* 0x020fe200078e02ff */
[----:B------:R-:W-:Y:S01]  /*e560*/  IADD3 R45, P4, R14, R20, RZ ;  /* 0x000000140e2d7210 */ /* 0x000fe20007f9e0ff */
[----:B------:R-:W-:-:S04]  /*e570*/  IMAD.WIDE.U32 R38, R44, R26, R36 ;  /* 0x0000001a2c267225 */ /* 0x000fc800078e0024 */
[----:B------:R-:W-:Y:S02]  /*e580*/  IMAD R13, R44, R27, R13 ;  /* 0x0000001b2c0d7224 */ /* 0x000fe400078e020d */
[----:B------:R-:W-:Y:S02]  /*e590*/  IMAD.X R24, R15, 0x1, R41, P4 ;  /* 0x000000010f187824 */ /* 0x000fe400020e0629 */
[----:B------:R-:W-:Y:S01]  /*e5a0*/  IMAD.IADD R39, R39, 0x1, R13 ;  /* 0x0000000127277824 */ /* 0x000fe200078e020d */
[----:B------:R-:W-:Y:S06]  /*e5b0*/  @P3 BRA `(.L_x_5078) ;  /* 0xfffffff400b83947 */ /* 0x000fec000383ffff */
.L_x_5077:
        /* <DEDUP_REMOVED lines=9> */
[----:B------:R-:W-:Y:S01]  /*e650*/  IADD3 R44, P0, R45, R20, RZ ;  /* 0x000000142d2c7210 */ /* 0x000fe20007f1e0ff */
[----:B------:R-:W2:Y:S02]  /*e660*/  LDG.E.64 R34, desc[UR6][R26.64] ;  /* 0x000000061a227981 */ /* 0x000ea4000c1e1b00 */
[----:B------:R-:W-:-:S05]  /*e670*/  MOV R13, UR9 ;  /* 0x00000009000d7c02 */ /* 0x000fca0008000f00 */
[----:B------:R-:W2:Y:S01]  /*e680*/  LDG.E.64 R36, desc[UR6][R12.64] ;  /* 0x000000060c247981 */ /* 0x000ea2000c1e1b00 */
[--C-:B------:R-:W-:Y:S01]  /*e690*/  IMAD.X R45, R24, 0x1, R41.reuse, P0 ;  /* 0x00000001182d7824 */ /* 0x100fe200000e0629 */
[-C--:B------:R-:W-:Y:S02]  /*e6a0*/  IADD3 R42, P0, R44, R20.reuse, RZ ;  /* 0x000000142c2a7210 */ /* 0x080fe40007f1e0ff */
        /* <DEDUP_REMOVED lines=9> */
[-C--:B--2---:R-:W-:Y:S02]  /*e740*/  IMAD R35, R35, R36.reuse, RZ ;  /* 0x0000002423237224 */ /* 0x084fe400078e02ff */
[----:B------:R-:W-:-:S04]  /*e750*/  IMAD.WIDE.U32 R38, R34, R36, R38 ;  /* 0x0000002422267225 */ /* 0x000fc800078e0026 */
[----:B------:R-:W-:Y:S01]  /*e760*/  IMAD R35, R34, R37, R35 ;  /* 0x0000002522237224 */ /* 0x000fe200078e0223 */
[----:B------:R-:W-:Y:S01]  /*e770*/  IADD3 R34, P0, R14, R20, RZ ;  /* 0x000000140e227210 */ /* 0x000fe20007f1e0ff */
[----:B---3--:R-:W-:-:S03]  /*e780*/  IMAD R31, R31, R32, RZ ;  /* 0x000000201f1f7224 */ /* 0x008fc600078e02ff */
[----:B------:R-:W-:Y:S01]  /*e790*/  IADD3 R39, R39, R35, RZ ;  /* 0x0000002327277210 */ /* 0x000fe20007ffe0ff */
[C---:B------:R-:W-:Y:S02]  /*e7a0*/  IMAD R31, R30.reuse, R33, R31 ;  /* 0x000000211e1f7224 */ /* 0x040fe400078e021f */
[----:B------:R-:W-:Y:S02]  /*e7b0*/  IMAD.X R35, R15, 0x1, R41, P0 ;  /* 0x000000010f237824 */ /* 0x000fe400000e0629 */
[----:B------:R-:W-:Y:S01]  /*e7c0*/  IMAD.WIDE.U32 R36, R30, R32, R38 ;  /* 0x000000201e247225 */ /* 0x000fe200078e0026 */
[----:B------:R-:W-:Y:S01]  /*e7d0*/  IADD3 R32, P0, R34, R20, RZ ;  /* 0x0000001422207210 */ /* 0x000fe20007f1e0ff */
[----:B------:R-:W2:Y:S02]  /*e7e0*/  LDG.E.64 R14, desc[UR6][R12.64+0x20] ;  /* 0x000020060c0e7981 */ /* 0x000ea4000c1e1b00 */
[----:B------:R-:W-:Y:S02]  /*e7f0*/  IMAD.IADD R37, R37, 0x1, R31 ;  /* 0x0000000125257824 */ /* 0x000fe400078e021f */
[----:B------:R5:W2:Y:S01]  /*e800*/  LDG.E.64 R30, desc[UR6][R34.64] ;  /* 0x00000006221e7981 */ /* 0x000aa2000c1e1b00 */
[----:B----4-:R-:W-:-:S02]  /*e810*/  IMAD R23, R23, R28, RZ ;  /* 0x0000001c17177224 */ /* 0x010fc400078e02ff */
[----:B------:R-:W-:Y:S01]  /*e820*/  IMAD.X R33, R35, 0x1, R41, P0 ;  /* 0x0000000123217824 */ /* 0x000fe200000e0629 */
[----:B------:R-:W-:Y:S01]  /*e830*/  IADD3 R38, P0, R32, R20, RZ ;  /* 0x0000001420267210 */ /* 0x000fe20007f1e0ff */
[C---:B------:R-:W-:Y:S02]  /*e840*/  IMAD R39, R22.reuse, R29, R23 ;  /* 0x0000001d16277224 */ /* 0x040fe400078e0217 */
[----:B------:R-:W-:Y:S02]  /*e850*/  IMAD.WIDE.U32 R28, R22, R28, R36 ;  /* 0x0000001c161c7225 */ /* 0x000fe400078e0024 */
[----:B------:R-:W3:Y:S02]  /*e860*/  LDG.E.64 R22, desc[UR6][R12.64+0x28] ;  /* 0x000028060c167981 */ /* 0x000ee4000c1e1b00 */
[----:B------:R-:W-:Y:S02]  /*e870*/  IMAD.IADD R29, R29, 0x1, R39 ;  /* 0x000000011d1d7824 */ /* 0x000fe400078e0227 */
[----:B------:R-:W3:Y:S01]  /*e880*/  LDG.E.64 R36, desc[UR6][R32.64] ;  /* 0x0000000620247981 */ /* 0x000ee2000c1e1b00 */
[----:B-----5:R-:W-:-:S02]  /*e890*/  IMAD R35, R27, R24, RZ ;  /* 0x000000181b237224 */ /* 0x020fc400078e02ff */
[----:B------:R-:W-:Y:S02]  /*e8a0*/  IMAD.X R39, R33, 0x1, R41, P0 ;  /* 0x0000000121277824 */ /* 0x000fe400000e0629 */
[C---:B------:R-:W-:Y:S02]  /*e8b0*/  IMAD R35, R26.reuse, R25, R35 ;  /* 0x000000191a237224 */ /* 0x040fe400078e0223 */
[----:B------:R-:W-:Y:S01]  /*e8c0*/  IMAD.WIDE.U32 R26, R26, R24, R28 ;  /* 0x000000181a1a7225 */ /* 0x000fe200078e001c */
[----:B------:R-:W-:Y:S01]  /*e8d0*/  IADD3 R24, P0, R38, R20, RZ ;  /* 0x0000001426187210 */ /* 0x000fe20007f1e0ff */
[----:B------:R-:W4:Y:S04]  /*e8e0*/  LDG.E.64 R28, desc[UR6][R12.64+0x30] ;  /* 0x000030060c1c7981 */ /* 0x000f28000c1e1b00 */
[----:B------:R-:W4:Y:S01]  /*e8f0*/  LDG.E.64 R42, desc[UR6][R38.64] ;  /* 0x00000006262a7981 */ /* 0x000f22000c1e1b00 */
[----:B------:R-:W-:-:S03]  /*e900*/  IADD3.X R25, R39, R41, RZ, P0, !PT ;  /* 0x0000002927197210 */ /* 0x000fc600007fe4ff */
[----:B------:R4:W5:Y:S04]  /*e910*/  LDG.E.64 R32, desc[UR6][R12.64+0x38] ;  /* 0x000038060c207981 */ /* 0x000968000c1e1b00 */
[----:B------:R-:W5:Y:S01]  /*e920*/  LDG.E.64 R44, desc[UR6][R24.64] ;  /* 0x00000006182c7981 */ /* 0x000f62000c1e1b00 */
        /* <DEDUP_REMOVED lines=12> */
[----:B------:R-:W-:-:S04]  /*e9f0*/  IMAD R27, R36, R23, R27 ;  /* 0x00000017241b7224 */ /* 0x000fc800078e021b */
[----:B------:R-:W-:Y:S02]  /*ea00*/  IMAD.IADD R15, R15, 0x1, R27 ;  /* 0x000000010f0f7824 */ /* 0x000fe400078e021b */
[----:B----4-:R-:W-:-:S04]  /*ea10*/  IMAD R13, R43, R28, RZ ;  /* 0x0000001c2b0d7224 */ /* 0x010fc800078e02ff */
[C---:B------:R-:W-:Y:S02]  /*ea20*/  IMAD R13, R42.reuse, R29, R13 ;  /* 0x0000001d2a0d7224 */ /* 0x040fe400078e020d */
[----:B------:R-:W-:-:S04]  /*ea30*/  IMAD.WIDE.U32 R28, R42, R28, R14 ;  /* 0x0000001c2a1c7225 */ /* 0x000fc800078e000e */
[----:B-----5:R-:W-:Y:S02]  /*ea40*/  IMAD R15, R45, R32, RZ ;  /* 0x000000202d0f7224 */ /* 0x020fe400078e02ff */
[----:B------:R-:W-:Y:S01]  /*ea50*/  IMAD.IADD R29, R29, 0x1, R13 ;  /* 0x000000011d1d7824 */ /* 0x000fe200078e020d */
[----:B------:R-:W-:Y:S01]  /*ea60*/  IADD3 R45, P3, R24, R20, RZ ;  /* 0x00000014182d7210 */ /* 0x000fe20007f7e0ff */
[C---:B------:R-:W-:Y:S02]  /*ea70*/  IMAD R15, R44.reuse, R33, R15 ;  /* 0x000000212c0f7224 */ /* 0x040fe400078e020f */
[----:B------:R-:W-:Y:S01]  /*ea80*/  IMAD.WIDE.U32 R38, R44, R32, R28 ;  /* 0x000000202c267225 */ /* 0x000fe200078e001c */
[----:B------:R-:W-:-:S03]  /*ea90*/  IADD3.X R24, R25, R41, RZ, P3, !PT ;  /* 0x0000002919187210 */ /* 0x000fc60001ffe4ff */
[----:B------:R-:W-:-:S07]  /*eaa0*/  IMAD.IADD R39, R39, 0x1, R15 ;  /* 0x0000000127277824 */ /* 0x000fce00078e020f */
.L_x_5079:
[----:B------:R-:W-:-:S04]  /*eab0*/  ISETP.NE.U32.AND P3, PT, R6, RZ, PT ;  /* 0x000000ff0600720c */ /* 0x000fc80003f65070 */
[----:B------:R-:W-:-:S13]  /*eac0*/  ISETP.NE.OR.EX P0, PT, R40, RZ, P0, P3 ;  /* 0x000000ff2800720c */ /* 0x000fda0000705730 */
[----:B------:R-:W-:Y:S05]  /*ead0*/  @!P0 BRA `(.L_x_5075) ;  /* 0x0000000000b48947 */ /* 0x000fea0003800000 */
.L_x_5076:
[----:B------:R-:W-:Y:S01]  /*eae0*/  ULEA UR8, UP0, UR4, UR20, 0x3 ;  /* 0x0000001404087291 */ /* 0x000fe2000f80183f */
[----:B------:R-:W-:Y:S01]  /*eaf0*/  IMAD.MOV.U32 R26, RZ, RZ, R45 ;  /* 0x000000ffff1a7224 */ /* 0x000fe200078e002d */
[----:B------:R-:W-:Y:S01]  /*eb00*/  IADD3 R44, P0, R45, R20, RZ ;  /* 0x000000142d2c7210 */ /* 0x000fe20007f1e0ff */
[----:B------:R-:W-:Y:S01]  /*eb10*/  IMAD.MOV.U32 R27, RZ, RZ, R24 ;  /* 0x000000ffff1b7224 */ /* 0x000fe200078e0018 */
[----:B------:R-:W-:Y:S02]  /*eb20*/  ULEA.HI.X UR9, UR4, UR21, UR5, 0x3, UP0 ;  /* 0x0000001504097291 */ /* 0x000fe400080f1c05 */
[----:B------:R-:W-:Y:S02]  /*eb30*/  IMAD.U32 R36, RZ, RZ, UR8 ;  /* 0x00000008ff247e24 */ /* 0x000fe4000f8e00ff */
[----:B------:R-:W2:Y:S02]  /*eb40*/  LDG.E.64 R34, desc[UR6][R26.64] ;  /* 0x000000061a227981 */ /* 0x000ea4000c1e1b00 */
[----:B------:R-:W-:-:S02]  /*eb50*/  IMAD.U32 R37, RZ, RZ, UR9 ;  /* 0x00000009ff257e24 */ /* 0x000fc4000f8e00ff */
[----:B------:R-:W-:-:S03]  /*eb60*/  IMAD.X R45, R24, 0x1, R41, P0 ;  /* 0x00000001182d7824 */ /* 0x000fc600000e0629 */
[----:B------:R-:W2:Y:S01]  /*eb70*/  LDG.E.64 R32, desc[UR6][R36.64] ;  /* 0x0000000624207981 */ /* 0x000ea2000c1e1b00 */
[----:B------:R-:W-:-:S03]  /*eb80*/  IADD3 R42, P0, R44, R20, RZ ;  /* 0x000000142c2a7210 */ /* 0x000fc60007f1e0ff */
[----:B------:R0:W3:Y:S01]  /*eb90*/  LDG.E.64 R30, desc[UR6][R44.64] ;  /* 0x000000062c1e7981 */ /* 0x0000e2000c1e1b00 */
[----:B------:R-:W-:-:S03]  /*eba0*/  IADD3.X R43, R45, R41, RZ, P0, !PT ;  /* 0x000000292d2b7210 */ /* 0x000fc600007fe4ff */
[----:B------:R-:W3:Y:S01]  /*ebb0*/  LDG.E.64 R12, desc[UR6][R36.64+0x8] ;  /* 0x00000806240c7981 */ /* 0x000ee2000c1e1b00 */
[----:B------:R-:W-:-:S03]  /*ebc0*/  IADD3 R24, P0, R42, R20, RZ ;  /* 0x000000142a187210 */ /* 0x000fc60007f1e0ff */
[----:B------:R-:W4:Y:S04]  /*ebd0*/  LDG.E.64 R14, desc[UR6][R42.64] ;  /* 0x000000062a0e7981 */ /* 0x000f28000c1e1b00 */
[----:B------:R-:W4:Y:S01]  /*ebe0*/  LDG.E.64 R22, desc[UR6][R36.64+0x10] ;  /* 0x0000100624167981 */ /* 0x000f22000c1e1b00 */
[----:B------:R-:W-:-:S03]  /*ebf0*/  IMAD.X R25, R43, 0x1, R41, P0 ;  /* 0x000000012b197824 */ /* 0x000fc600000e0629 */
[----:B------:R-:W5:Y:S04]  /*ec00*/  LDG.E.64 R26, desc[UR6][R36.64+0x18] ;  /* 0x00001806241a7981 */ /* 0x000f68000c1e1b00 */
[----:B------:R1:W5:Y:S01]  /*ec10*/  LDG.E.64 R28, desc[UR6][R24.64] ;  /* 0x00000006181c7981 */ /* 0x000362000c1e1b00 */
[----:B------:R-:W-:-:S04]  /*ec20*/  IADD3 R6, P0, R6, -0x4, RZ ;  /* 0xfffffffc06067810 */ /* 0x000fc80007f1e0ff */
[----:B------:R-:W-:Y:S02]  /*ec30*/  IADD3.X R40, R40, -0x1, RZ, P0, !PT ;  /* 0xffffffff28287810 */ /* 0x000fe400007fe4ff */
[----:B------:R-:W-:-:S04]  /*ec40*/  ISETP.NE.U32.AND P0, PT, R6, RZ, PT ;  /* 0x000000ff0600720c */ /* 0x000fc80003f05070 */
[----:B------:R-:W-:Y:S01]  /*ec50*/  ISETP.NE.AND.EX P0, PT, R40, RZ, PT, P0 ;  /* 0x000000ff2800720c */ /* 0x000fe20003f05300 */
[----:B------:R-:W-:Y:S01]  /*ec60*/  UIADD3 UR4, UP0, UR4, 0x4, URZ ;  /* 0x0000000404047890 */ /* 0x000fe2000ff1e03f */
[----:B0-----:R-:W-:-:S03]  /*ec70*/  IADD3 R45, P3, R24, R20, RZ ;  /* 0x00000014182d7210 */ /* 0x001fc60007f7e0ff */
[----:B------:R-:W-:Y:S01]  /*ec80*/  UIADD3.X UR5, URZ, UR5, URZ, UP0, !UPT ;  /* 0x000000053f057290 */ /* 0x000fe200087fe43f */
[----:B-1----:R-:W-:Y:S01]  /*ec90*/  IADD3.X R24, R25, R41, RZ, P3, !PT ;  /* 0x0000002919187210 */ /* 0x002fe20001ffe4ff */
        /* <DEDUP_REMOVED lines=17> */
.L_x_5075:
        /* <DEDUP_REMOVED lines=50> */
.L_x_5074:
[C---:B------:R-:W-:Y:S01]  /*f0d0*/  SHF.L.U64.HI R23, R16.reuse, 0x3, R17 ;  /* 0x0000000310177819 */ /* 0x040fe20000010211 */
[----:B0-----:R-:W-:Y:S01]  /*f0e0*/  IMAD.U32 R14, RZ, RZ, UR16 ;  /* 0x00000010ff0e7e24 */ /* 0x001fe2000f8e00ff */
[----:B------:R-:W-:Y:S01]  /*f0f0*/  SHF.L.U32 R16, R16, 0x3, RZ ;  /* 0x0000000310107819 */ /* 0x000fe200000006ff */
[----:B------:R-:W-:Y:S02]  /*f100*/  IMAD.U32 R15, RZ, RZ, UR16 ;  /* 0x00000010ff0f7e24 */ /* 0x000fe4000f8e00ff */
[----:B------:R-:W-:Y:S02]  /*f110*/  IMAD.U32 R13, RZ, RZ, UR17 ;  /* 0x00000011ff0d7e24 */ /* 0x000fe4000f8e00ff */
[----:B------:R-:W-:Y:S01]  /*f120*/  IMAD.U32 R12, RZ, RZ, UR17 ;  /* 0x00000011ff0c7e24 */ /* 0x000fe2000f8e00ff */
[----:B------:R-:W-:Y:S06]  /*f130*/  @!P2 BRA `(.L_x_5080) ;  /* 0x000000000088a947 */ /* 0x000fec0003800000 */
[----:B------:R-:W-:Y:S01]  /*f140*/  BSSY B0, `(.L_x_5080) ;  /* 0x0000021000007945 */ /* 0x000fe20003800000 */
[----:B------:R-:W-:Y:S01]  /*f150*/  IMAD.MOV.U32 R28, RZ, RZ, R3 ;  /* 0x000000ffff1c7224 */ /* 0x000fe200078e0003 */
[----:B------:R-:W-:Y:S01]  /*f160*/  MOV R29, R2 ;  /* 0x00000002001d7202 */ /* 0x000fe20000000f00 */
[----:B------:R-:W-:Y:S02]  /*f170*/  IMAD.U32 R24, RZ, RZ, UR16 ;  /* 0x00000010ff187e24 */ /* 0x000fe4000f8e00ff */
[----:B------:R-:W-:Y:S02]  /*f180*/  IMAD.U32 R26, RZ, RZ, UR17 ;  /* 0x00000011ff1a7e24 */ /* 0x000fe4000f8e00ff */
[----:B------:R-:W-:Y:S02]  /*f190*/  IMAD.U32 R14, RZ, RZ, UR16 ;  /* 0x00000010ff0e7e24 */ /* 0x000fe4000f8e00ff */
[----:B------:R-:W-:-:S07]  /*f1a0*/  IMAD.U32 R12, RZ, RZ, UR17 ;  /* 0x00000011ff0c7e24 */ /* 0x000fce000f8e00ff */
.L_x_5081:
        /* <DEDUP_REMOVED lines=14> */
[----:B------:R-:W-:Y:S01]  /*f290*/  IADD3 R17, P5, P6, R14, 0x8, R21 ;  /* 0x000000080e117810 */ /* 0x000fe20007ebe015 */
[----:B------:R-:W-:Y:S01]  /*f2a0*/  IMAD.X R11, R29, 0x1, R20, P3 ;  /* 0x000000011d0b7824 */ /* 0x000fe200018e0614 */
[----:B------:R-:W-:Y:S02]  /*f2b0*/  SEL R28, R10, R27, !P0 ;  /* 0x0000001b0a1c7207 */ /* 0x000fe40004000000 */
[----:B------:R-:W-:-:S02]  /*f2c0*/  SEL R14, R17, R14, !P0 ;  /* 0x0000000e110e7207 */ /* 0x000fc40004000000 */
[----:B------:R-:W-:Y:S02]  /*f2d0*/  SEL R29, R11, R22, !P0 ;  /* 0x000000160b1d7207 */ /* 0x000fe40004000000 */
[----:B------:R-:W-:Y:S02]  /*f2e0*/  ISETP.GT.U32.AND P3, PT, R28, RZ, PT ;  /* 0x000000ff1c00720c */ /* 0x000fe40003f64070 */
[----:B------:R-:W-:Y:S02]  /*f2f0*/  IADD3.X R11, R12, RZ, R25, P5, P6 ;  /* 0x000000ff0c0b7210 */ /* 0x000fe40002fec419 */
[----:B------:R-:W-:Y:S02]  /*f300*/  ISETP.GT.AND.EX P3, PT, R29, RZ, PT, P3 ;  /* 0x000000ff1d00720c */ /* 0x000fe40003f64330 */
[----:B------:R-:W-:Y:S02]  /*f310*/  SEL R12, R11, R12, !P0 ;  /* 0x0000000c0b0c7207 */ /* 0x000fe40004000000 */
[----:B------:R-:W-:-:S02]  /*f320*/  SEL R24, R6, R24, !P0 ;  /* 0x0000001806187207 */ /* 0x000fc40004000000 */
[----:B------:R-:W-:-:S07]  /*f330*/  SEL R26, R7, R26, !P0 ;  /* 0x0000001a071a7207 */ /* 0x000fce0004000000 */
[----:B------:R-:W-:Y:S05]  /*f340*/  @P3 BRA `(.L_x_5081) ;  /* 0xfffffffc00983947 */ /* 0x000fea000383ffff */
[----:B------:R-:W-:Y:S05]  /*f350*/  BSYNC B0 ;  /* 0x0000000000007941 */ /* 0x000fea0003800000 */
.L_x_5080:
        /* <DEDUP_REMOVED lines=8> */
.L_x_5083:
        /* <DEDUP_REMOVED lines=19> */
[----:B------:R-:W-:Y:S02]  /*f510*/  IADD3.X R6, R13, RZ, R24, P5, P6 ;  /* 0x000000ff0d067210 */ /* 0x000fe40002fec418 */
[----:B------:R-:W-:Y:S02]  /*f520*/  IADD3.X R7, RZ, R7, RZ, P4, !PT ;  /* 0x00000007ff077210 */ /* 0x000fe400027fe4ff */
[----:B------:R-:W-:Y:S02]  /*f530*/  SEL R15, R15, R10, !P0 ;  /* 0x0000000a0f0f7207 */ /* 0x000fe40004000000 */
[----:B------:R-:W-:Y:S02]  /*f540*/  SEL R13, R13, R6, !P0 ;  /* 0x000000060d0d7207 */ /* 0x000fe40004000000 */
[----:B------:R-:W-:Y:S02]  /*f550*/  SEL R25, R25, R11, !P0 ;  /* 0x0000000b19197207 */ /* 0x000fe40004000000 */
[----:B------:R-:W-:Y:S01]  /*f560*/  SEL R27, R27, R7, !P0 ;  /* 0x000000071b1b7207 */ /* 0x000fe20004000000 */
[----:B------:R-:W-:Y:S06]  /*f570*/  @P3 BRA `(.L_x_5083) ;  /* 0xfffffffc00983947 */ /* 0x000fec000383ffff */
[----:B------:R-:W-:Y:S05]  /*f580*/  BSYNC B0 ;  /* 0x0000000000007941 */ /* 0x000fea0003800000 */
.L_x_5082:
[C---:B------:R-:W-:Y:S02]  /*f590*/  IADD3 R6, P0, -R14.reuse, R15, RZ ;  /* 0x0000000f0e067210 */ /* 0x040fe40007f1e1ff */
[----:B------:R-:W-:Y:S02]  /*f5a0*/  IADD3 R10, P3, R14, -UR12, RZ ;  /* 0x8000000c0e0a7c10 */ /* 0x000fe4000ff7e0ff */
[----:B------:R-:W-:Y:S01]  /*f5b0*/  IADD3 R20, P4, R16, UR14, RZ ;  /* 0x0000000e10147c10 */ /* 0x000fe2000ff9e0ff */
[----:B------:R-:W-:Y:S01]  /*f5c0*/  IMAD.X R13, R13, 0x1, ~R12, P0 ;  /* 0x000000010d0d7824 */ /* 0x000fe200000e0e0c */
[----:B------:R-:W-:Y:S02]  /*f5d0*/  IADD3.X R11, R12, ~UR13, RZ, P3, !PT ;  /* 0x8000000d0c0b7c10 */ /* 0x000fe40009ffe4ff */
[----:B------:R-:W-:Y:S02]  /*f5e0*/  IADD3 R14, P5, R16, UR10, RZ ;  /* 0x0000000a100e7c10 */ /* 0x000fe4000ffbe0ff */
[----:B------:R-:W-:-:S02]  /*f5f0*/  CS2R R16, SRZ ;  /* 0x0000000000107805 */ /* 0x000fc4000001ff00 */
        /* <DEDUP_REMOVED lines=23> */
[----:B------:R-:W-:Y:S02]  /*f770*/  IADD3.X R40, R9, -0x1, RZ, P0, !PT ;  /* 0xffffffff09287810 */ /* 0x000fe400007fe4ff */
[----:B------:R-:W-:Y:S01]  /*f780*/  ISETP.GT.U32.AND P0, PT, R6, RZ, PT ;  /* 0x000000ff0600720c */ /* 0x000fe20003f04070 */
        /* <DEDUP_REMOVED lines=19> */
.L_x_5088:
        /* <DEDUP_REMOVED lines=8> */
[--C-:B------:R-:W-:Y:S01]  /*f940*/  IMAD.X R29, R13, 0x1, R41.reuse, P1 ;  /* 0x000000010d1d7824 */ /* 0x100fe200008e0629 */
[-C--:B------:R-:W-:Y:S01]  /*f950*/  IADD3 R32, P1, R28, R14.reuse, RZ ;  /* 0x0000000e1c207210 */ /* 0x080fe20007f3e0ff */
[----:B------:R-:W4:Y:S04]  /*f960*/  LDG.E.64 R24, desc[UR6][R20.64+0x10] ;  /* 0x0000100614187981 */ /* 0x000f28000c1e1b00 */
[----:B------:R-:W3:Y:S01]  /*f970*/  LDG.E.64 R36, desc[UR6][R28.64] ;  /* 0x000000061c247981 */ /* 0x000ee2000c1e1b00 */
[----:B------:R-:W-:Y:S01]  /*f980*/  IMAD.X R33, R29, 0x1, R41, P1 ;  /* 0x000000011d217824 */ /* 0x000fe200008e0629 */
[----:B------:R-:W-:-:S02]  /*f990*/  IADD3 R42, P1, R32, R14, RZ ;  /* 0x0000000e202a7210 */ /* 0x000fc40007f3e0ff */
[----:B------:R-:W5:Y:S04]  /*f9a0*/  LDG.E.64 R12, desc[UR6][R20.64+0x18] ;  /* 0x00001806140c7981 */ /* 0x000f68000c1e1b00 */
[----:B------:R0:W4:Y:S01]  /*f9b0*/  LDG.E.64 R30, desc[UR6][R32.64] ;  /* 0x00000006201e7981 */ /* 0x000122000c1e1b00 */
[--C-:B------:R-:W-:Y:S01]  /*f9c0*/  IMAD.X R43, R33, 0x1, R41.reuse, P1 ;  /* 0x00000001212b7824 */ /* 0x100fe200008e0629 */
[-C--:B------:R-:W-:Y:S02]  /*f9d0*/  IADD3 R44, P1, R42, R14.reuse, RZ ;  /* 0x0000000e2a2c7210 */ /* 0x080fe40007f3e0ff */
[----:B------:R-:W5:Y:S04]  /*f9e0*/  LDG.E.64 R38, desc[UR6][R20.64+0x20] ;  /* 0x0000200614267981 */ /* 0x000f68000c1e1b00 */
[----:B------:R1:W5:Y:S01]  /*f9f0*/  LDG.E.64 R26, desc[UR6][R42.64] ;  /* 0x000000062a1a7981 */ /* 0x000362000c1e1b00 */
[----:B------:R-:W-:Y:S01]  /*fa00*/  IMAD.X R45, R43, 0x1, R41, P1 ;  /* 0x000000012b2d7824 */ /* 0x000fe200008e0629 */
[----:B0-----:R-:W-:-:S05]  /*fa10*/  IADD3 R32, P1, R44, R14, RZ ;  /* 0x0000000e2c207210 */ /* 0x001fca0007f3e0ff */
[----:B------:R-:W-:Y:S02]  /*fa20*/  IMAD.X R33, R45, 0x1, R41, P1 ;  /* 0x000000012d217824 */ /* 0x000fe400008e0629 */
[-C--:B--2---:R-:W-:Y:S02]  /*fa30*/  IMAD R23, R23, R8.reuse, RZ ;  /* 0x0000000817177224 */ /* 0x084fe400078e02ff */
[C---:B------:R-:W-:Y:S02]  /*fa40*/  IMAD.WIDE.U32 R28, R22.reuse, R8, R16 ;  /* 0x00000008161c7225 */ /* 0x040fe400078e0010 */
[----:B------:R-:W2:Y:S02]  /*fa50*/  LDG.E.64 R16, desc[UR6][R32.64] ;  /* 0x0000000620107981 */ /* 0x000ea4000c1e1b00 */
[----:B-1----:R-:W-:Y:S02]  /*fa60*/  IMAD R43, R22, R9, R23 ;  /* 0x00000009162b7224 */ /* 0x002fe400078e0217 */
[----:B------:R-:W2:Y:S04]  /*fa70*/  LDG.E.64 R22, desc[UR6][R44.64] ;  /* 0x000000062c167981 */ /* 0x000ea8000c1e1b00 */
[----:B------:R-:W2:Y:S01]  /*fa80*/  LDG.E.64 R8, desc[UR6][R20.64+0x28] ;  /* 0x0000280614087981 */ /* 0x000ea2000c1e1b00 */
[----:B------:R-:W-:Y:S01]  /*fa90*/  IADD3 R29, R29, R43, RZ ;  /* 0x0000002b1d1d7210 */ /* 0x000fe20007ffe0ff */
[----:B---3--:R-:W-:Y:S01]  /*faa0*/  IMAD R37, R37, R34, RZ ;  /* 0x0000002225257224 */ /* 0x008fe200078e02ff */
[----:B------:R-:W-:-:S03]  /*fab0*/  IADD3 R42, P1, R32, R14, RZ ;  /* 0x0000000e202a7210 */ /* 0x000fc60007f3e0ff */
[C---:B------:R-:W-:Y:S02]  /*fac0*/  IMAD R35, R36.reuse, R35, R37 ;  /* 0x0000002324237224 */ /* 0x040fe400078e0225 */
[----:B------:R-:W-:Y:S02]  /*fad0*/  IMAD.WIDE.U32 R28, R36, R34, R28 ;  /* 0x00000022241c7225 */ /* 0x000fe400078e001c */
[----:B------:R-:W3:Y:S02]  /*fae0*/  LDG.E.64 R36, desc[UR6][R20.64+0x30] ;  /* 0x0000300614247981 */ /* 0x000ee4000c1e1b00 */
[----:B----4-:R-:W-:Y:S02]  /*faf0*/  IMAD R31, R31, R24, RZ ;  /* 0x000000181f1f7224 */ /* 0x010fe400078e02ff */
[----:B------:R-:W-:Y:S02]  /*fb00*/  IMAD.IADD R29, R29, 0x1, R35 ;  /* 0x000000011d1d7824 */ /* 0x000fe400078e0223 */
[----:B------:R-:W-:-:S02]  /*fb10*/  IMAD.X R43, R33, 0x1, R41, P1 ;  /* 0x00000001212b7824 */ /* 0x000fc400008e0629 */
[C---:B------:R-:W-:Y:S01]  /*fb20*/  IMAD R31, R30.reuse, R25, R31 ;  /* 0x000000191e1f7224 */ /* 0x040fe200078e021f */
[----:B------:R-:W4:Y:S01]  /*fb30*/  LDG.E.64 R32, desc[UR6][R20.64+0x38] ;  /* 0x0000380614207981 */ /* 0x000f22000c1e1b00 */
[----:B------:R-:W-:Y:S01]  /*fb40*/  IMAD.WIDE.U32 R24, R30, R24, R28 ;  /* 0x000000181e187225 */ /* 0x000fe200078e001c */
[----:B------:R-:W-:Y:S02]  /*fb50*/  IADD3 R28, P1, R42, R14, RZ ;  /* 0x0000000e2a1c7210 */ /* 0x000fe40007f3e0ff */
[----:B------:R0:W3:Y:S01]  /*fb60*/  LDG.E.64 R34, desc[UR6][R42.64] ;  /* 0x000000062a227981 */ /* 0x0000e2000c1e1b00 */
[----:B-----5:R-:W-:Y:S02]  /*fb70*/  IMAD R27, R27, R12, RZ ;  /* 0x0000000c1b1b7224 */ /* 0x020fe400078e02ff */
[----:B------:R-:W-:Y:S02]  /*fb80*/  IMAD.IADD R25, R25, 0x1, R31 ;  /* 0x0000000119197824 */ /* 0x000fe400078e021f */
[----:B------:R-:W-:-:S02]  /*fb90*/  IMAD.X R29, R43, 0x1, R41, P1 ;  /* 0x000000012b1d7824 */ /* 0x000fc400008e0629 */
[C---:B------:R-:W-:Y:S02]  /*fba0*/  IMAD R27, R26.reuse, R13, R27 ;  /* 0x0000000d1a1b7224 */ /* 0x040fe400078e021b */
[----:B------:R-:W-:Y:S01]  /*fbb0*/  IMAD.WIDE.U32 R12, R26, R12, R24 ;  /* 0x0000000c1a0c7225 */ /* 0x000fe200078e0018 */
[----:B------:R-:W4:Y:S01]  /*fbc0*/  LDG.E.64 R30, desc[UR6][R28.64] ;  /* 0x000000061c1e7981 */ /* 0x000f22000c1e1b00 */
[-C--:B------:R-:W-:Y:S02]  /*fbd0*/  IADD3 R24, P1, R28, R14.reuse, RZ ;  /* 0x0000000e1c187210 */ /* 0x080fe40007f3e0ff */
[----:B------:R-:W-:Y:S02]  /*fbe0*/  IMAD.IADD R13, R13, 0x1, R27 ;  /* 0x000000010d0d7824 */ /* 0x000fe400078e021b */
[----:B------:R-:W-:Y:S02]  /*fbf0*/  IADD3.X R25, R29, R41, RZ, P1, !PT ;  /* 0x000000291d197210 */ /* 0x000fe40000ffe4ff */
[----:B0-----:R-:W-:-:S05]  /*fc00*/  IADD3 R42, P1, R24, R14, RZ ;  /* 0x0000000e182a7210 */ /* 0x001fca0007f3e0ff */
[----:B------:R-:W-:-:S05]  /*fc10*/  IMAD.X R43, R25, 0x1, R41, P1 ;  /* 0x00000001192b7824 */ /* 0x000fca00008e0629 */
[----:B------:R-:W5:Y:S01]  /*fc20*/  LDG.E.64 R28, desc[UR6][R42.64] ;  /* 0x000000062a1c7981 */ /* 0x000f62000c1e1b00 */
[----:B--2---:R-:W-:-:S04]  /*fc30*/  IMAD R27, R23, R38, RZ ;  /* 0x00000026171b7224 */ /* 0x004fc800078e02ff */
[C---:B------:R-:W-:Y:S02]  /*fc40*/  IMAD R27, R22.reuse, R39, R27 ;  /* 0x00000027161b7224 */ /* 0x040fe400078e021b */
[----:B------:R-:W-:Y:S02]  /*fc50*/  IMAD.WIDE.U32 R38, R22, R38, R12 ;  /* 0x0000002616267225 */ /* 0x000fe400078e000c */
[----:B------:R-:W2:Y:S02]  /*fc60*/  LDG.E.64 R12, desc[UR6][R20.64+0x40] ;  /* 0x00004006140c7981 */ /* 0x000ea4000c1e1b00 */
[----:B------:R-:W-:Y:S02]  /*fc70*/  IMAD.IADD R39, R39, 0x1, R27 ;  /* 0x0000000127277824 */ /* 0x000fe400078e021b */
[----:B------:R-:W2:Y:S01]  /*fc80*/  LDG.E.64 R22, desc[UR6][R24.64] ;  /* 0x0000000618167981 */ /* 0x000ea2000c1e1b00 */
[-C--:B------:R-:W-:Y:S02]  /*fc90*/  IMAD R45, R17, R8.reuse, RZ ;  /* 0x00000008112d7224 */ /* 0x080fe400078e02ff */
[----:B------:R-:W-:Y:S01]  /*fca0*/  IMAD.WIDE.U32 R38, R16, R8, R38 ;  /* 0x0000000810267225 */ /* 0x000fe200078e0026 */
[----:B------:R-:W-:Y:S01]  /*fcb0*/  IADD3 R8, P1, R42, R14, RZ ;  /* 0x0000000e2a087210 */ /* 0x000fe20007f3e0ff */
[----:B------:R-:W5:Y:S02]  /*fcc0*/  LDG.E.64 R26, desc[UR6][R20.64+0x50] ;  /* 0x00005006141a7981 */ /* 0x000f64000c1e1b00 */
[----:B------:R-:W-:-:S02]  /*fcd0*/  IMAD R45, R16, R9, R45 ;  /* 0x00000009102d7224 */ /* 0x000fc400078e022d */
[----:B------:R-:W5:Y:S01]  /*fce0*/  LDG.E.64 R16, desc[UR6][R20.64+0x48] ;  /* 0x0000480614107981 */ /* 0x000f62000c1e1b00 */
[----:B------:R-:W-:-:S05]  /*fcf0*/  IMAD.X R9, R43, 0x1, R41, P1 ;  /* 0x000000012b097824 */ /* 0x000fca00008e0629 */
[----:B------:R-:W5:Y:S01]  /*fd00*/  LDG.E.64 R24, desc[UR6][R8.64] ;  /* 0x0000000608187981 */ /* 0x000f62000c1e1b00 */
[-C--:B---3--:R-:W-:Y:S02]  /*fd10*/  IMAD R35, R35, R36.reuse, RZ ;  /* 0x0000002423237224 */ /* 0x088fe400078e02ff */
[----:B------:R-:W-:Y:S02]  /*fd20*/  IMAD.IADD R39, R39, 0x1, R45 ;  /* 0x0000000127277824 */ /* 0x000fe400078e022d */
[C---:B------:R-:W-:Y:S02]  /*fd30*/  IMAD R37, R34.reuse, R37, R35 ;  /* 0x0000002522257224 */ /* 0x040fe400078e0223 */
[----:B------:R-:W-:Y:S01]  /*fd40*/  IMAD.WIDE.U32 R34, R34, R36, R38 ;  /* 0x0000002422227225 */ /* 0x000fe200078e0026 */
[----:B------:R-:W-:-:S03]  /*fd50*/  IADD3 R36, P1, R8, R14, RZ ;  /* 0x0000000e08247210 */ /* 0x000fc60007f3e0ff */
[-C--:B----4-:R-:W-:Y:S02]  /*fd60*/  IMAD R39, R31, R32.reuse, RZ ;  /* 0x000000201f277224 */ /* 0x090fe400078e02ff */
[----:B------:R-:W-:Y:S01]  /*fd70*/  IMAD.IADD R35, R35, 0x1, R37 ;  /* 0x0000000123237824 */ /* 0x000fe200078e0225 */
[----:B------:R-:W-:Y:S01]  /*fd80*/  IADD3.X R37, R9, R41, RZ, P1, !PT ;  /* 0x0000002909257210 */ /* 0x000fe20000ffe4ff */
[C---:B------:R-:W-:Y:S01]  /*fd90*/  IMAD R39, R30.reuse, R33, R39 ;  /* 0x000000211e277224 */ /* 0x040fe200078e0227 */
[----:B------:R-:W3:Y:S01]  /*fda0*/  LDG.E.64 R8, desc[UR6][R20.64+0x58] ;  /* 0x0000580614087981 */ /* 0x000ee2000c1e1b00 */
[----:B------:R-:W-:Y:S01]  /*fdb0*/  IMAD.WIDE.U32 R30, R30, R32, R34 ;  /* 0x000000201e1e7225 */ /* 0x000fe200078e0022 */
[----:B------:R-:W-:Y:S02]  /*fdc0*/  IADD3 R34, P1, R36, R14, RZ ;  /* 0x0000000e24227210 */ /* 0x000fe40007f3e0ff */
[----:B------:R5:W3:Y:S01]  /*fdd0*/  LDG.E.64 R32, desc[UR6][R36.64] ;  /* 0x0000000624207981 */ /* 0x000ae2000c1e1b00 */
[----:B------:R-:W-:-:S02]  /*fde0*/  IMAD.IADD R31, R31, 0x1, R39 ;  /* 0x000000011f1f7824 */ /* 0x000fc400078e0227 */
[----:B------:R-:W-:Y:S01]  /*fdf0*/  IMAD.X R35, R37, 0x1, R41, P1 ;  /* 0x0000000125237824 */ /* 0x000fe200008e0629 */
[----:B------:R-:W-:Y:S01]  /*fe00*/  IADD3 R38, P1, R34, R14, RZ ;  /* 0x0000000e22267210 */ /* 0x000fe20007f3e0ff */
[----:B--2---:R-:W-:-:S04]  /*fe10*/  IMAD R39, R23, R12, RZ ;  /* 0x0000000c17277224 */ /* 0x004fc800078e02ff */
[C---:B------:R-:W-:Y:S02]  /*fe20*/  IMAD R39, R22.reuse, R13, R39 ;  /* 0x0000000d16277224 */ /* 0x040fe400078e0227 */
[----:B------:R-:W-:Y:S02]  /*fe30*/  IMAD.WIDE.U32 R22, R22, R12, R30 ;  /* 0x0000000c16167225 */ /* 0x000fe400078e001e */
[----:B------:R-:W2:Y:S02]  /*fe40*/  LDG.E.64 R12, desc[UR6][R20.64+0x60] ;  /* 0x00006006140c7981 */ /* 0x000ea4000c1e1b00 */
[----:B------:R-:W-:Y:S02]  /*fe50*/  IMAD.IADD R23, R23, 0x1, R39 ;  /* 0x0000000117177824 */ /* 0x000fe400078e0227 */
[----:B------:R0:W2:Y:S01]  /*fe60*/  LDG.E.64 R30, desc[UR6][R34.64] ;  /* 0x00000006221e7981 */ /* 0x0000a2000c1e1b00 */
[----:B-----5:R-:W-:Y:S02]  /*fe70*/  IMAD R37, R29, R16, RZ ;  /* 0x000000101d257224 */ /* 0x020fe400078e02ff */
[----:B------:R-:W-:Y:S01]  /*fe80*/  IMAD.X R39, R35, 0x1, R41, P1 ;  /* 0x0000000123277824 */ /* 0x000fe200008e0629 */
[----:B------:R-:W-:Y:S01]  /*fe90*/  IADD3 R36, P1, R38, R14, RZ ;  /* 0x0000000e26247210 */ /* 0x000fe20007f3e0ff */
[----:B------:R-:W-:-:S02]  /*fea0*/  IMAD R37, R28, R17, R37 ;  /* 0x000000111c257224 */ /* 0x000fc400078e0225 */
[----:B------:R-:W-:Y:S02]  /*feb0*/  IMAD.WIDE.U32 R22, R28, R16, R22 ;  /* 0x000000101c167225 */ /* 0x000fe400078e0016 */
[----:B------:R-:W4:Y:S02]  /*fec0*/  LDG.E.64 R16, desc[UR6][R20.64+0x68] ;  /* 0x0000680614107981 */ /* 0x000f24000c1e1b00 */
[----:B------:R-:W-:Y:S02]  /*fed0*/  IMAD.IADD R23, R23, 0x1, R37 ;  /* 0x0000000117177824 */ /* 0x000fe400078e0225 */
[----:B------:R-:W4:Y:S01]  /*fee0*/  LDG.E.64 R28, desc[UR6][R38.64] ;  /* 0x00000006261c7981 */ /* 0x000f22000c1e1b00 */
[----:B0-----:R-:W-:Y:S01]  /*fef0*/  IMAD R35, R25, R26, RZ ;  /* 0x0000001a19237224 */ /* 0x001fe200078e02ff */
[----:B------:R-:W-:-:S03]  /*ff00*/  IADD3.X R37, R39, R41, RZ, P1, !PT ;  /* 0x0000002927257210 */ /* 0x000fc60000ffe4ff */
[C---:B------:R-:W-:Y:S02]  /*ff10*/  IMAD R35, R24.reuse, R27, R35 ;  /* 0x0000001b18237224 */ /* 0x040fe400078e0223 */
[----:B------:R-:W-:Y:S01]  /*ff20*/  IMAD.WIDE.U32 R24, R24, R26, R22 ;  /* 0x0000001a18187225 */ /* 0x000fe200078e0016 */
[----:B------:R-:W5:Y:S01]  /*ff30*/  LDG.E.64 R42, desc[UR6][R36.64] ;  /* 0x00000006242a7981 */ /* 0x000f62000c1e1b00 */
[----:B------:R-:W-:-:S03]  /*ff40*/  IADD3 R22, P1, R36, R14, RZ ;  /* 0x0000000e24167210 */ /* 0x000fc60007f3e0ff */
[----:B------:R-:W5:Y:S02]  /*ff50*/  LDG.E.64 R26, desc[UR6][R20.64+0x70] ;  /* 0x00007006141a7981 */ /* 0x000f64000c1e1b00 */
[----:B------:R-:W-:Y:S02]  /*ff60*/  IMAD.X R23, R37, 0x1, R41, P1 ;  /* 0x0000000125177824 */ /* 0x000fe400008e0629 */
[----:B------:R-:W5:Y:S04]  /*ff70*/  LDG.E.64 R38, desc[UR6][R20.64+0x78] ;  /* 0x0000780614267981 */ /* 0x000f68000c1e1b00 */
[----:B------:R-:W5:Y:S01]  /*ff80*/  LDG.E.64 R44, desc[UR6][R22.64] ;  /* 0x00000006162c7981 */ /* 0x000f62000c1e1b00 */
[----:B---3--:R-:W-:Y:S02]  /*ff90*/  IMAD R33, R33, R8, RZ ;  /* 0x0000000821217224 */ /* 0x008fe400078e02ff */
[----:B------:R-:W-:-:S02]  /*ffa0*/  IMAD.IADD R25, R25, 0x1, R35 ;  /* 0x0000000119197824 */ /* 0x000fc400078e0223 */
[C---:B------:R-:W-:Y:S02]  /*ffb0*/  IMAD R33, R32.reuse, R9, R33 ;  /* 0x0000000920217224 */ /* 0x040fe400078e0221 */
[----:B------:R-:W-:-:S04]  /*ffc0*/  IMAD.WIDE.U32 R8, R32, R8, R24 ;  /* 0x0000000820087225 */ /* 0x000fc800078e0018 */
[----:B------:R-:W-:Y:S01]  /*ffd0*/  IMAD.IADD R9, R9, 0x1, R33 ;  /* 0x0000000109097824 */ /* 0x000fe200078e0221 */
        /* <DEDUP_REMOVED lines=10> */
[----:B----4-:R-:W-:-:S04]  /*10080*/  IMAD R13, R29, R16, RZ ;  /* 0x000000101d0d7224 */ /* 0x010fc800078e02ff */
[C---:B------:R-:W-:Y:S02]  /*10090*/  IMAD R13, R28.reuse, R17, R13 ;  /* 0x000000111c0d7224 */ /* 0x040fe400078e020d */
[----:B------:R-:W-:-:S04]  /*100a0*/  IMAD.WIDE.U32 R16, R28, R16, R8 ;  /* 0x000000101c107225 */ /* 0x000fc800078e0008 */
[----:B------:R-:W-:Y:S02]  /*100b0*/  IMAD.IADD R17, R17, 0x1, R13 ;  /* 0x0000000111117824 */ /* 0x000fe400078e020d */
[----:B-----5:R-:W-:-:S04]  /*100c0*/  IMAD R9, R43, R26, RZ ;  /* 0x0000001a2b097224 */ /* 0x020fc800078e02ff */
[C---:B------:R-:W-:Y:S02]  /*100d0*/  IMAD R9, R42.reuse, R27, R9 ;  /* 0x0000001b2a097224 */ /* 0x040fe400078e0209 */
[----:B------:R-:W-:Y:S01]  /*100e0*/  IMAD.WIDE.U32 R26, R42, R26, R16 ;  /* 0x0000001a2a1a7225 */ /* 0x000fe200078e0010 */
[----:B------:R-:W-:-:S04]  /*100f0*/  IADD3 R12, P3, R22, R14, RZ ;  /* 0x0000000e160c7210 */ /* 0x000fc80007f7e0ff */
[----:B------:R-:W-:Y:S01]  /*10100*/  IADD3 R27, R27, R9, RZ ;  /* 0x000000091b1b7210 */ /* 0x000fe20007ffe0ff */
[----:B------:R-:W-:-:S04]  /*10110*/  IMAD R9, R45, R38, RZ ;  /* 0x000000262d097224 */ /* 0x000fc800078e02ff */
[C---:B------:R-:W-:Y:S02]  /*10120*/  IMAD R9, R44.reuse, R39, R9 ;  /* 0x000000272c097224 */ /* 0x040fe400078e0209 */
[----:B------:R-:W-:-:S04]  /*10130*/  IMAD.WIDE.U32 R16, R44, R38, R26 ;  /* 0x000000262c107225 */ /* 0x000fc800078e001a */
[----:B------:R-:W-:Y:S02]  /*10140*/  IMAD.IADD R17, R17, 0x1, R9 ;  /* 0x0000000111117824 */ /* 0x000fe400078e0209 */
[----:B------:R-:W-:Y:S01]  /*10150*/  IMAD.X R13, R23, 0x1, R41, P3 ;  /* 0x00000001170d7824 */ /* 0x000fe200018e0629 */
[----:B------:R-:W-:Y:S06]  /*10160*/  @P1 BRA `(.L_x_5088) ;  /* 0xfffffff400d41947 */ /* 0x000fec000383ffff */
.L_x_5087:
        /* <DEDUP_REMOVED lines=8> */
[----:B------:R-:W-:Y:S01]  /*101f0*/  IMAD.U32 R35, RZ, RZ, UR9 ;  /* 0x00000009ff237e24 */ /* 0x000fe2000f8e00ff */
[----:B------:R-:W-:-:S04]  /*10200*/  IADD3 R38, P0, R12, R14, RZ ;  /* 0x0000000e0c267210 */ /* 0x000fc80007f1e0ff */
[----:B------:R-:W2:Y:S01]  /*10210*/  LDG.E.64 R32, desc[UR6][R34.64] ;  /* 0x0000000622207981 */ /* 0x000ea2000c1e1b00 */
[----:B------:R-:W-:Y:S01]  /*10220*/  IMAD.X R39, R13, 0x1, R41, P0 ;  /* 0x000000010d277824 */ /* 0x000fe200000e0629 */
[----:B------:R-:W-:Y:S02]  /*10230*/  IADD3 R42, P0, R38, R14, RZ ;  /* 0x0000000e262a7210 */ /* 0x000fe40007f1e0ff */
[----:B------:R-:W3:Y:S04]  /*10240*/  LDG.E.64 R12, desc[UR6][R34.64+0x8] ;  /* 0x00000806220c7981 */ /* 0x000ee8000c1e1b00 */
[----:B------:R0:W3:Y:S01]  /*10250*/  LDG.E.64 R8, desc[UR6][R38.64] ;  /* 0x0000000626087981 */ /* 0x0000e2000c1e1b00 */
[----:B------:R-:W-:-:S03]  /*10260*/  IADD3.X R43, R39, R41, RZ, P0, !PT ;  /* 0x00000029272b7210 */ /* 0x000fc600007fe4ff */
[----:B------:R-:W4:Y:S04]  /*10270*/  LDG.E.64 R22, desc[UR6][R34.64+0x10] ;  /* 0x0000100622167981 */ /* 0x000f28000c1e1b00 */
[----:B------:R-:W4:Y:S01]  /*10280*/  LDG.E.64 R20, desc[UR6][R42.64] ;  /* 0x000000062a147981 */ /* 0x000f22000c1e1b00 */
[----:B------:R-:W-:-:S03]  /*10290*/  IADD3 R24, P0, R42, R14, RZ ;  /* 0x0000000e2a187210 */ /* 0x000fc60007f1e0ff */
[----:B------:R-:W5:Y:S02]  /*102a0*/  LDG.E.64 R30, desc[UR6][R34.64+0x18] ;  /* 0x00001806221e7981 */ /* 0x000f64000c1e1b00 */
[----:B------:R-:W-:Y:S01]  /*102b0*/  IMAD.X R25, R43, 0x1, R41, P0 ;  /* 0x000000012b197824 */ /* 0x000fe200000e0629 */
[----:B------:R-:W-:-:S04]  /*102c0*/  IADD3 R26, P0, R24, R14, RZ ;  /* 0x0000000e181a7210 */ /* 0x000fc80007f1e0ff */
[----:B------:R1:W5:Y:S01]  /*102d0*/  LDG.E.64 R28, desc[UR6][R24.64] ;  /* 0x00000006181c7981 */ /* 0x000362000c1e1b00 */
[----:B------:R-:W-:Y:S01]  /*102e0*/  IMAD.X R27, R25, 0x1, R41, P0 ;  /* 0x00000001191b7824 */ /* 0x000fe200000e0629 */
[----:B0-----:R-:W-:-:S05]  /*102f0*/  IADD3 R38, P0, R26, R14, RZ ;  /* 0x0000000e1a267210 */ /* 0x001fca0007f1e0ff */
[----:B------:R-:W-:Y:S01]  /*10300*/  IMAD.X R39, R27, 0x1, R41, P0 ;  /* 0x000000011b277824 */ /* 0x000fe200000e0629 */
[----:B-1----:R-:W-:Y:S01]  /*10310*/  IADD3 R24, P0, R38, R14, RZ ;  /* 0x0000000e26187210 */ /* 0x002fe20007f1e0ff */
        /* <DEDUP_REMOVED lines=11> */
[----:B------:R-:W-:Y:S01]  /*103d0*/  IMAD.IADD R13, R13, 0x1, R25 ;  /* 0x000000010d0d7824 */ /* 0x000fe200078e0219 */
[----:B------:R-:W-:Y:S01]  /*103e0*/  IADD3.X R25, R39, R41, RZ, P0, !PT ;  /* 0x0000002927197210 */ /* 0x000fe200007fe4ff */
[----:B----4-:R-:W-:-:S04]  /*103f0*/  IMAD R27, R21, R22, RZ ;  /* 0x00000016151b7224 */ /* 0x010fc800078e02ff */
[C---:B------:R-:W-:Y:S01]  /*10400*/  IMAD R27, R20.reuse, R23, R27 ;  /* 0x00000017141b7224 */ /* 0x040fe200078e021b */
[----:B------:R-:W4:Y:S01]  /*10410*/  LDG.E.64 R42, desc[UR6][R24.64] ;  /* 0x00000006182a7981 */ /* 0x000f22000c1e1b00 */
[----:B------:R-:W-:Y:S01]  /*10420*/  IMAD.WIDE.U32 R20, R20, R22, R12 ;  /* 0x0000001614147225 */ /* 0x000fe200078e000c */
[----:B------:R-:W-:Y:S02]  /*10430*/  IADD3 R12, P0, R24, R14, RZ ;  /* 0x0000000e180c7210 */ /* 0x000fe40007f1e0ff */
[----:B------:R-:W4:Y:S03]  /*10440*/  LDG.E.64 R22, desc[UR6][R34.64+0x30] ;  /* 0x0000300622167981 */ /* 0x000f26000c1e1b00 */
[----:B------:R-:W-:Y:S01]  /*10450*/  IMAD.X R13, R25, 0x1, R41, P0 ;  /* 0x00000001190d7824 */ /* 0x000fe200000e0629 */
[----:B------:R-:W4:Y:S04]  /*10460*/  LDG.E.64 R38, desc[UR6][R34.64+0x38] ;  /* 0x0000380622267981 */ /* 0x000f28000c1e1b00 */
[----:B------:R0:W4:Y:S01]  /*10470*/  LDG.E.64 R44, desc[UR6][R12.64] ;  /* 0x000000060c2c7981 */ /* 0x000122000c1e1b00 */
[----:B------:R-:W-:-:S02]  /*10480*/  IMAD.IADD R21, R21, 0x1, R27 ;  /* 0x0000000115157824 */ /* 0x000fc400078e021b */
[-C--:B-----5:R-:W-:Y:S02]  /*10490*/  IMAD R27, R29, R30.reuse, RZ ;  /* 0x0000001e1d1b7224 */ /* 0x0a0fe400078e02ff */
[----:B------:R-:W-:-:S04]  /*104a0*/  IMAD.WIDE.U32 R20, R28, R30, R20 ;  /* 0x0000001e1c147225 */ /* 0x000fc800078e0014 */
[----:B------:R-:W-:-:S04]  /*104b0*/  IMAD R27, R28, R31, R27 ;  /* 0x0000001f1c1b7224 */ /* 0x000fc800078e021b */
        /* <DEDUP_REMOVED lines=19> */
[----:B------:R-:W-:Y:S01]  /*105f0*/  IMAD R9, R45, R38, RZ ;  /* 0x000000262d097224 */ /* 0x000fe200078e02ff */
[----:B------:R-:W-:-:S03]  /*10600*/  IADD3 R23, R23, R17, RZ ;  /* 0x0000001117177210 */ /* 0x000fc60007ffe0ff */
[C---:B------:R-:W-:Y:S02]  /*10610*/  IMAD R9, R44.reuse, R39, R9 ;  /* 0x000000272c097224 */ /* 0x040fe400078e0209 */
[----:B------:R-:W-:-:S04]  /*10620*/  IMAD.WIDE.U32 R16, R44, R38, R22 ;  /* 0x000000262c107225 */ /* 0x000fc800078e0016 */
[----:B------:R-:W-:-:S07]  /*10630*/  IMAD.IADD R17, R17, 0x1, R9 ;  /* 0x0000000111117824 */ /* 0x000fce00078e0209 */
.L_x_5089:
[----:B------:R-:W-:-:S04]  /*10640*/  ISETP.NE.U32.AND P1, PT, R6, RZ, PT ;  /* 0x000000ff0600720c */ /* 0x000fc80003f25070 */
[----:B------:R-:W-:-:S13]  /*10650*/  ISETP.NE.OR.EX P0, PT, R40, RZ, P0, P1 ;  /* 0x000000ff2800720c */ /* 0x000fda0000705710 */
[----:B------:R-:W-:Y:S05]  /*10660*/  @!P0 BRA `(.L_x_5085) ;  /* 0x0000000000ac8947 */ /* 0x000fea0003800000 */
.L_x_5086:
[----:B------:R-:W-:Y:S01]  /*10670*/  ULEA UR8, UP0, UR4, UR20, 0x3 ;  /* 0x0000001404087291 */ /* 0x000fe2000f80183f */
[----:B------:R-:W-:Y:S01]  /*10680*/  IADD3 R36, P0, R12, R14, RZ ;  /* 0x0000000e0c247210 */ /* 0x000fe20007f1e0ff */
[----:B------:R-:W2:Y:S02]  /*10690*/  LDG.E.64 R32, desc[UR6][R12.64] ;  /* 0x000000060c207981 */ /* 0x000ea4000c1e1b00 */
[----:B------:R-:W-:Y:S02]  /*106a0*/  ULEA.HI.X UR9, UR4, UR21, UR5, 0x3, UP0 ;  /* 0x0000001504097291 */ /* 0x000fe400080f1c05 */
[----:B------:R-:W-:-:S04]  /*106b0*/  IMAD.U32 R34, RZ, RZ, UR8 ;  /* 0x00000008ff227e24 */ /* 0x000fc8000f8e00ff */
[----:B------:R-:W-:Y:S02]  /*106c0*/  IMAD.U32 R35, RZ, RZ, UR9 ;  /* 0x00000009ff237e24 */ /* 0x000fe4000f8e00ff */
[----:B------:R-:W-:-:S03]  /*106d0*/  IMAD.X R37, R13, 0x1, R41, P0 ;  /* 0x000000010d257824 */ /* 0x000fc600000e0629 */
[----:B------:R-:W2:Y:S01]  /*106e0*/  LDG.E.64 R8, desc[UR6][R34.64] ;  /* 0x0000000622087981 */ /* 0x000ea2000c1e1b00 */
[----:B------:R-:W-:-:S03]  /*106f0*/  IADD3 R38, P0, R36, R14, RZ ;  /* 0x0000000e24267210 */ /* 0x000fc60007f1e0ff */
[----:B------:R-:W3:Y:S04]  /*10700*/  LDG.E.64 R12, desc[UR6][R36.64] ;  /* 0x00000006240c7981 */ /* 0x000ee8000c1e1b00 */
[----:B------:R-:W3:Y:S01]  /*10710*/  LDG.E.64 R20, desc[UR6][R34.64+0x8] ;  /* 0x0000080622147981 */ /* 0x000ee2000c1e1b00 */
[----:B------:R-:W-:Y:S02]  /*10720*/  IADD3.X R39, R37, R41, RZ, P0, !PT ;  /* 0x0000002925277210 */ /* 0x000fe400007fe4ff */
        /* <DEDUP_REMOVED lines=27> */
[----:B------:R-:W-:Y:S01]  /*108e0*/  IMAD R9, R30, R29, R9 ;  /* 0x0000001d1e097224 */ /* 0x000fe200078e0209 */
[----:B------:R-:W-:-:S03]  /*108f0*/  IADD3.X R13, R27, R41, RZ, P1, !PT ;  /* 0x000000291b0d7210 */ /* 0x000fc60000ffe4ff */
[----:B------:R-:W-:Y:S01]  /*10900*/  IMAD.IADD R17, R17, 0x1, R9 ;  /* 0x0000000111117824 */ /* 0x000fe200078e0209 */
[----:B------:R-:W-:Y:S06]  /*10910*/  @P0 BRA `(.L_x_5086) ;  /* 0xfffffffc00540947 */ /* 0x000fec000383ffff */
.L_x_5085:
        /* <DEDUP_REMOVED lines=9> */
[----:B------:R-:W-:Y:S02]  /*109b0*/  ULDC.64 UR8, c[0x0][0x238] ;  /* 0x00008e0000087ab9 */ /* 0x000fe40000000a00 */
[----:B------:R-:W-:Y:S01]  /*109c0*/  ULEA UR8, UP0, UR4, UR8, 0x3 ;  /* 0x0000000804087291 */ /* 0x000fe2000f80183f */
[----:B------:R-:W-:Y:S02]  /*109d0*/  IMAD.IADD R13, R13, 0x1, R9 ;  /* 0x000000010d0d7824 */ /* 0x000fe400078e0209 */
[----:B------:R-:W-:Y:S02]  /*109e0*/  IMAD R9, R11, UR4, R6 ;  /* 0x000000040b097c24 */ /* 0x000fe4000f8e0206 */
        /* <DEDUP_REMOVED lines=24> */
[----:B------:R-:W3:Y:S04]  /*10b70*/  @P0 LDG.E.64 R14, desc[UR6][R8.64+0x10] ;  /* 0x00001006080e0981 */ /* 0x000ee8000c1e1b00 */
[----:B------:R-:W2:Y:S01]  /*10b80*/  LDG.E.64 R6, desc[UR6][R20.64] ;  /* 0x0000000614067981 */ /* 0x000ea2000c1e1b00 */
[----:B------:R-:W-:-:S06]  /*10b90*/  @P0 IMAD.X R13, R21, 0x1, R13, P1 ;  /* 0x00000001150d0824 */ /* 0x000fcc00008e060d */
        /* <DEDUP_REMOVED lines=10> */
.L_x_5084:
        /* <DEDUP_REMOVED lines=14> */
.L_x_5091:
        /* <DEDUP_REMOVED lines=27> */
.L_x_5090:
[----:B------:R-:W-:Y:S05]  /*10ed0*/  @!P2 BRA `(.L_x_5092) ;  /* 0x000000000078a947 */ /* 0x000fea0003800000 */
[----:B------:R-:W-:Y:S01]  /*10ee0*/  BSSY B0, `(.L_x_5092) ;  /* 0x000001d000007945 */ /* 0x000fe20003800000 */
[----:B------:R-:W-:Y:S02]  /*10ef0*/  IMAD.U32 R11, RZ, RZ, UR16 ;  /* 0x00000010ff0b7e24 */ /* 0x000fe4000f8e00ff */
[----:B------:R-:W-:-:S07]  /*10f00*/  IMAD.U32 R9, RZ, RZ, UR17 ;  /* 0x00000011ff097e24 */ /* 0x000fce000f8e00ff */
.L_x_5093:
        /* <DEDUP_REMOVED lines=27> */
.L_x_5092:
[C---:B------:R-:W-:Y:S02]  /*110c0*/  IADD3 R2, P0, -R10.reuse, R11, RZ ;  /* 0x0000000b0a027210 */ /* 0x040fe40007f1e1ff */
        /* <DEDUP_REMOVED lines=12> */
[----:B------:R2:W-:Y:S02]  /*11190*/  STG.E.64 desc[UR6][R18.64], R4 ;  /* 0x0000000412007986 */ /* 0x0005e4000c101b06 */
.L_x_4981:
[----:B-12---:R-:W1:Y:S01]  /*111a0*/  S2R R5, SR_TID.X ;  /* 0x0000000000057919 */ /* 0x006e620000002100 */
[----:B0-----:R-:W0:Y:S02]  /*111b0*/  LDC.64 R2, c[0x0][0x270] ;  /* 0x00009c00ff027b82 */ /* 0x001e240000000a00 */
[----:B0-----:R-:W-:-:S04]  /*111c0*/  IMAD.WIDE.U32 R2, R0, 0x8, R2 ;  /* 0x0000000800027825 */ /* 0x001fc800078e0002 */
[----:B-1----:R-:W-:-:S05]  /*111d0*/  IMAD.WIDE R2, R5, 0x10, R2 ;  /* 0x0000001005027825 */ /* 0x002fca00078e0202 */
[----:B------:R-:W-:Y:S04]  /*111e0*/  STG.E.128 desc[UR6][R2.64], RZ ;  /* 0x000000ff02007986 */ /* 0x000fe8000c101d06 */
[----:B------:R-:W-:Y:S04]  /*111f0*/  STG.E.128 desc[UR6][R2.64+0x800], RZ ;  /* 0x000800ff02007986 */ /* 0x000fe8000c101d06 */
[----:B------:R-:W-:Y:S04]  /*11200*/  STG.E.128 desc[UR6][R2.64+0x1000], RZ ;  /* 0x001000ff02007986 */ /* 0x000fe8000c101d06 */
[----:B------:R-:W-:Y:S01]  /*11210*/  STG.E.128 desc[UR6][R2.64+0x1800], RZ ;  /* 0x001800ff02007986 */ /* 0x000fe2000c101d06 */
[----:B------:R-:W-:Y:S05]  /*11220*/  EXIT ;  /* 0x000000000000794d */ /* 0x000fea0003800000 */
.L_x_4978:
[----:B------:R-:W0:Y:S01]  /*11230*/  S2R R27, SR_TID.X ;  /* 0x00000000001b7919 */ /* 0x000e220000002100 */
[----:B------:R-:W-:Y:S02]  /*11240*/  CS2R R38, SRZ ;  /* 0x0000000000267805 */ /* 0x000fe4000001ff00 */
[----:B------:R-:W-:Y:S01]  /*11250*/  CS2R R24, SRZ ;  /* 0x0000000000187805 */ /* 0x000fe2000001ff00 */
[----:B------:R-:W-:Y:S01]  /*11260*/  ULDC.64 UR4, c[0x0][0x218] ;  /* 0x0000860000047ab9 */ /* 0x000fe20000000a00 */
[----:B------:R-:W-:Y:S01]  /*11270*/  ULDC.64 UR8, c[0x0][0x248] ;  /* 0x0000920000087ab9 */ /* 0x000fe20000000a00 */
[----:B0-----:R-:W-:Y:S01]  /*11280*/  ISETP.GE.AND P1, PT, R27, R2, PT ;  /* 0x000000021b00720c */ /* 0x001fe20003f26270 */
[----:B------:R-:W-:-:S12]  /*11290*/  IMAD.MOV.U32 R3, RZ, RZ, R27 ;  /* 0x000000ffff037224 */ /* 0x000fd800078e001b */
[----:B------:R-:W-:-:S05]  /*112a0*/  @!P1 VIADD R3, R27, 0x80 ;  /* 0x000000801b039836 */ /* 0x000fca0000000000 */
[----:B------:R-:W-:-:S13]  /*112b0*/  ISETP.GE.AND P6, PT, R3, R2, PT ;  /* 0x000000020300720c */ /* 0x000fda0003fc6270 */
[----:B------:R-:W-:Y:S01]  /*112c0*/  @!P6 IADD3 R5, R0, R3, RZ ;  /* 0x000000030005e210 */ /* 0x000fe20007ffe0ff */
[----:B------:R-:W-:Y:S01]  /*112d0*/  @!P6 VIADD R3, R3, 0x80 ;  /* 0x000000800303e836 */ /* 0x000fe20000000000 */
[----:B------:R-:W0:Y:S04]  /*112e0*/  @!P6 LDC.64 R14, c[0x0][0x278] ;  /* 0x00009e00ff0eeb82 */ /* 0x000e280000000a00 */
[----:B------:R-:W-:-:S13]  /*112f0*/  ISETP.GE.AND P5, PT, R3, R2, PT ;  /* 0x000000020300720c */ /* 0x000fda0003fa6270 */
[----:B------:R-:W-:Y:S01]  /*11300*/  @!P5 IMAD.IADD R21, R0, 0x1, R3 ;  /* 0x000000010015d824 */ /* 0x000fe200078e0203 */
[----:B------:R-:W1:Y:S01]  /*11310*/  @!P5 LDC.64 R16, c[0x0][0x278] ;  /* 0x00009e00ff10db82 */ /* 0x000e620000000a00 */
[----:B------:R-:W-:-:S05]  /*11320*/  @!P5 VIADD R3, R3, 0x80 ;  /* 0x000000800303d836 */ /* 0x000fca0000000000 */
[----:B------:R-:W-:Y:S01]  /*11330*/  ISETP.GE.AND P4, PT, R3, R2, PT ;  /* 0x000000020300720c */ /* 0x000fe20003f86270 */
[----:B0-----:R-:W-:Y:S02]  /*11340*/  @!P6 IMAD.WIDE.U32 R14, R5, 0x8, R14 ;  /* 0x00000008050ee825 */ /* 0x001fe400078e000e */
[----:B------:R-:W0:Y:S03]  /*11350*/  @!P1 LDC.64 R4, c[0x0][0x278] ;  /* 0x00009e00ff049b82 */ /* 0x000e260000000a00 */
[----:B------:R-:W5:Y:S07]  /*11360*/  @!P6 LDG.E.64 R38, desc[UR6][R14.64] ;  /* 0x000000060e26e981 */ /* 0x000f6e000c1e1b00 */
[----:B------:R-:W-:Y:S01]  /*11370*/  @!P4 IMAD.IADD R23, R0, 0x1, R3 ;  /* 0x000000010017c824 */ /* 0x000fe200078e0203 */
[----:B------:R-:W2:Y:S01]  /*11380*/  @!P4 LDC.64 R18, c[0x0][0x278] ;  /* 0x00009e00ff12cb82 */ /* 0x000ea20000000a00 */
[----:B------:R-:W-:-:S05]  /*11390*/  @!P4 VIADD R3, R3, 0x80 ;  /* 0x000000800303c836 */ /* 0x000fca0000000000 */
[----:B------:R-:W-:-:S13]  /*113a0*/  ISETP.GE.AND P3, PT, R3, R2, PT ;  /* 0x000000020300720c */ /* 0x000fda0003f66270 */
[----:B------:R-:W-:Y:S01]  /*113b0*/  @!P3 IADD3 R29, R0, R3, RZ ;  /* 0x00000003001db210 */ /* 0x000fe20007ffe0ff */
[----:B------:R-:W-:Y:S01]  /*113c0*/  @!P3 VIADD R3, R3, 0x80 ;  /* 0x000000800303b836 */ /* 0x000fe20000000000 */
[----:B------:R-:W3:Y:S04]  /*113d0*/  @!P3 LDC.64 R12, c[0x0][0x278] ;  /* 0x00009e00ff0cbb82 */ /* 0x000ee80000000a00 */
[----:B------:R-:W-:-:S13]  /*113e0*/  ISETP.GE.AND P2, PT, R3, R2, PT ;  /* 0x000000020300720c */ /* 0x000fda0003f46270 */
[----:B------:R-:W-:Y:S01]  /*113f0*/  @!P2 IMAD.IADD R31, R0, 0x1, R3 ;  /* 0x00000001001fa824 */ /* 0x000fe200078e0203 */
[----:B------:R-:W4:Y:S01]  /*11400*/  @!P2 LDC.64 R10, c[0x0][0x278] ;  /* 0x00009e00ff0aab82 */ /* 0x000f220000000a00 */
[----:B------:R-:W-:-:S05]  /*11410*/  @!P2 VIADD R3, R3, 0x80 ;  /* 0x000000800303a836 */ /* 0x000fca0000000000 */
[----:B------:R-:W-:-:S13]  /*11420*/  ISETP.GE.AND P0, PT, R3, R2, PT ;  /* 0x000000020300720c */ /* 0x000fda0003f06270 */
[----:B------:R-:W-:Y:S01]  /*11430*/  @!P0 IMAD.IADD R33, R0, 0x1, R3 ;  /* 0x0000000100218824 */ /* 0x000fe200078e0203 */
[----:B------:R-:W0:Y:S01]  /*11440*/  @!P0 LDC.64 R8, c[0x0][0x278] ;  /* 0x00009e00ff088b82 */ /* 0x000e220000000a00 */
[----:B------:R-:W-:-:S05]  /*11450*/  @!P0 VIADD R3, R3, 0x80 ;  /* 0x0000008003038836 */ /* 0x000fca0000000000 */
[----:B------:R-:W-:-:S13]  /*11460*/  ISETP.GE.AND P6, PT, R3, R2, PT ;  /* 0x000000020300720c */ /* 0x000fda0003fc6270 */
[----:B------:R-:W0:Y:S01]  /*11470*/  @!P6 LDC.64 R6, c[0x0][0x278] ;  /* 0x00009e00ff06eb82 */ /* 0x000e220000000a00 */
[----:B-1----:R-:W-:Y:S01]  /*11480*/  @!P5 IMAD.WIDE.U32 R16, R21, 0x8, R16 ;  /* 0x000000081510d825 */ /* 0x002fe200078e0010 */
[----:B------:R-:W-:-:S03]  /*11490*/  @!P6 IADD3 R21, R0, R3, RZ ;  /* 0x000000030015e210 */ /* 0x000fc60007ffe0ff */
[----:B------:R-:W-:Y:S01]  /*114a0*/  @!P1 IMAD.IADD R3, R0, 0x1, R27 ;  /* 0x0000000100039824 */ /* 0x000fe200078e021b */
[----:B------:R1:W5:Y:S01]  /*114b0*/  @!P5 LDG.E.64 R24, desc[UR6][R16.64] ;  /* 0x000000061018d981 */ /* 0x000362000c1e1b00 */
[----:B--2---:R-:W-:-:S04]  /*114c0*/  @!P4 IMAD.WIDE.U32 R22, R23, 0x8, R18 ;  /* 0x000000081716c825 */ /* 0x004fc800078e0012 */
[----:B---3--:R-:W-:Y:S01]  /*114d0*/  @!P3 IMAD.WIDE.U32 R18, R29, 0x8, R12 ;  /* 0x000000081d12b825 */ /* 0x008fe200078e000c */
[----:B------:R-:W-:-:S03]  /*114e0*/  CS2R R12, SRZ ;  /* 0x00000000000c7805 */ /* 0x000fc6000001ff00 */
[----:B----4-:R-:W-:Y:S01]  /*114f0*/  @!P2 IMAD.WIDE.U32 R26, R31, 0x8, R10 ;  /* 0x000000081f1aa825 */ /* 0x010fe200078e000a */
[----:B------:R-:W-:Y:S02]  /*11500*/  CS2R R10, SRZ ;  /* 0x00000000000a7805 */ /* 0x000fe4000001ff00 */
[----:B-1----:R-:W-:Y:S01]  /*11510*/  CS2R R16, SRZ ;  /* 0x0000000000107805 */ /* 0x002fe2000001ff00 */
[----:B------:R-:W5:Y:S01]  /*11520*/  @!P3 LDG.E.64 R12, desc[UR6][R18.64] ;  /* 0x00000006120cb981 */ /* 0x000f62000c1e1b00 */
[----:B0-----:R-:W-:-:S03]  /*11530*/  @!P1 IMAD.WIDE.U32 R4, R3, 0x8, R4 ;  /* 0x0000000803049825 */ /* 0x001fc600078e0004 */
[----:B------:R-:W5:Y:S01]  /*11540*/  @!P2 LDG.E.64 R10, desc[UR6][R26.64] ;  /* 0x000000061a0aa981 */ /* 0x000f62000c1e1b00 */
[----:B------:R-:W-:Y:S01]  /*11550*/  @!P6 IMAD.WIDE.U32 R20, R21, 0x8, R6 ;  /* 0x000000081514e825 */ /* 0x000fe200078e0006 */
[----:B------:R-:W-:Y:S02]  /*11560*/  CS2R R6, SRZ ;  /* 0x0000000000067805 */ /* 0x000fe4000001ff00 */
[----:B------:R-:W5:Y:S04]  /*11570*/  @!P1 LDG.E.64 R16, desc[UR6][R4.64] ;  /* 0x0000000604109981 */ /* 0x000f68000c1e1b00 */
[----:B------:R-:W5:Y:S01]  /*11580*/  @!P6 LDG.E.64 R6, desc[UR6][R20.64] ;  /* 0x000000061406e981 */ /* 0x000f62000c1e1b00 */
[----:B------:R-:W-:Y:S01]  /*11590*/  CS2R R14, SRZ ;  /* 0x00000000000e7805 */ /* 0x000fe2000001ff00 */
[----:B------:R-:W-:Y:S01]  /*115a0*/  @!P0 IMAD.WIDE.U32 R28, R33, 0x8, R8 ;  /* 0x00000008211c8825 */ /* 0x000fe200078e0008 */
[----:B------:R-:W-:-:S04]  /*115b0*/  CS2R R8, SRZ ;  /* 0x0000000000087805 */ /* 0x000fc8000001ff00 */
[----:B------:R0:W5:Y:S04]  /*115c0*/  @!P4 LDG.E.64 R14, desc[UR6][R22.64] ;  /* 0x00000006160ec981 */ /* 0x000168000c1e1b00 */
[----:B------:R1:W5:Y:S01]  /*115d0*/  @!P0 LDG.E.64 R8, desc[UR6][R28.64] ;  /* 0x000000061c088981 */ /* 0x000362000c1e1b00 */
[----:B------:R-:W-:Y:S01]  /*115e0*/  ISETP.NE.U32.AND P0, PT, RZ, UR4, PT ;  /* 0x00000004ff007c0c */ /* 0x000fe2000bf05070 */
[----:B0-----:R-:W0:Y:S03]  /*115f0*/  LDC.64 R22, c[0x0][0x250] ;  /* 0x00009400ff167b82 */ /* 0x001e260000000a00 */
[----:B------:R-:W-:Y:S01]  /*11600*/  ISETP.NE.AND.EX P0, PT, RZ, UR5, PT, P0 ;  /* 0x00000005ff007c0c */ /* 0x000fe2000bf05300 */
[----:B------:R-:W-:-:S12]  /*11610*/  BSSY B0, `(.L_x_5094) ;  /* 0x0001195000007945 */ /* 0x000fd80003800000 */
[----:B-1----:R-:W-:Y:S05]  /*11620*/  @!P0 BRA `(.L_x_5095) ;  /* 0x0000003000f48947 */ /* 0x002fea0003800000 */
[----:B0-----:R-:W-:Y:S01]  /*11630*/  IMAD.WIDE.U32 R4, R22, 0x8, RZ ;  /* 0x0000000816047825 */ /* 0x001fe200078e00ff */
[----:B------:R-:W-:Y:S03]  /*11640*/  BSSY B1, `(.L_x_5096) ;  /* 0x0000069000017945 */ /* 0x000fe60003800000 */
[----:B------:R-:W-:Y:S02]  /*11650*/  IMAD.SHL.U32 R21, R23, 0x8, RZ ;  /* 0x0000000817157824 */ /* 0x000fe400078e00ff */
[----:B------:R-:W-:Y:S02]  /*11660*/  IMAD.U32 R18, RZ, RZ, UR8 ;  /* 0x00000008ff127e24 */ /* 0x000fe4000f8e00ff */
[----:B------:R-:W-:Y:S02]  /*11670*/  IMAD.U32 R19, RZ, RZ, UR9 ;  /* 0x00000009ff137e24 */ /* 0x000fe4000f8e00ff */
[----:B------:R-:W-:Y:S01]  /*11680*/  IMAD.IADD R21, R5, 0x1, R21 ;  /* 0x0000000105157824 */ /* 0x000fe200078e0215 */
[----:B------:R-:W-:Y:S06]  /*11690*/  @P1 BRA `(.L_x_5097) ;  /* 0x00000004008c1947 */ /* 0x000fec0003800000 */
[C---:B-----5:R-:W-:Y:S02]  /*116a0*/  SHF.L.U32 R3, R16.reuse, 0x3, RZ ;  /* 0x0000000310037819 */ /* 0x060fe400000006ff */
[----:B------:R-:W-:Y:S02]  /*116b0*/  SHF.L.U64.HI R20, R16, 0x3, R17 ;  /* 0x0000000310147819 */ /* 0x000fe40000010211 */
[----:B------:R-:W-:-:S04]  /*116c0*/  IADD3 R16, P0, R3, UR4, RZ ;  /* 0x0000000403107c10 */ /* 0x000fc8000ff1e0ff */
[----:B------:R-:W-:-:S06]  /*116d0*/  IADD3.X R17, R20, UR5, RZ, P0, !PT ;  /* 0x0000000514117c10 */ /* 0x000fcc00087fe4ff */
[----:B------:R-:W5:Y:S01]  /*116e0*/  LDG.E.64 R16, desc[UR6][R16.64] ;  /* 0x0000000610107981 */ /* 0x000f62000c1e1b00 */
[C---:B------:R-:W-:Y:S01]  /*116f0*/  ISETP.GE.U32.AND P0, PT, R4.reuse, 0x1, PT ;  /* 0x000000010400780c */ /* 0x040fe20003f06070 */
[----:B------:R-:W-:Y:S01]  /*11700*/  IMAD.U32 R29, RZ, RZ, UR8 ;  /* 0x00000008ff1d7e24 */ /* 0x000fe2000f8e00ff */
[--C-:B------:R-:W-:Y:S01]  /*11710*/  SHF.R.S64 R31, R4, 0x3, R21.reuse ;  /* 0x00000003041f7819 */ /* 0x100fe20000001015 */
[----:B------:R-:W-:Y:S01]  /*11720*/  IMAD.U32 R28, RZ, RZ, UR9 ;  /* 0x00000009ff1c7e24 */ /* 0x000fe2000f8e00ff */
[----:B------:R-:W-:Y:S02]  /*11730*/  ISETP.GE.AND.EX P0, PT, R21, RZ, PT, P0 ;  /* 0x000000ff1500720c */ /* 0x000fe40003f06300 */
[----:B------:R-:W-:-:S11]  /*11740*/  SHF.R.S32.HI R30, RZ, 0x3, R21 ;  /* 0x00000003ff1e7819 */ /* 0x000fd60000011415 */
        /* <DEDUP_REMOVED lines=8> */
.L_x_5099:
        /* <DEDUP_REMOVED lines=16> */
[----:B------:R-:W-:Y:S02]  /*118d0*/  IADD3.X R27, R28, RZ, R36, P5, P6 ;  /* 0x000000ff1c1b7210 */ /* 0x000fe40002fec424 */
[----:B------:R-:W-:Y:S02]  /*118e0*/  SEL R34, R34, R37, !P2 ;  /* 0x0000002522227207 */ /* 0x000fe40005000000 */
[----:B------:R-:W-:-:S02]  /*118f0*/  IADD3 R37, P4, R22, 0x8, RZ ;  /* 0x0000000816257810 */ /* 0x000fc40007f9e0ff */
[----:B------:R-:W-:Y:S02]  /*11900*/  ISETP.GT.AND.EX P3, PT, R34, RZ, PT, P3 ;  /* 0x000000ff2200720c */ /* 0x000fe40003f64330 */
[----:B------:R-:W-:Y:S02]  /*11910*/  IADD3.X R22, RZ, R23, RZ, P4, !PT ;  /* 0x00000017ff167210 */ /* 0x000fe400027fe4ff */
[----:B------:R-:W-:Y:S02]  /*11920*/  SEL R29, R26, R29, !P2 ;  /* 0x0000001d1a1d7207 */ /* 0x000fe40005000000 */
[----:B------:R-:W-:Y:S02]  /*11930*/  SEL R28, R27, R28, !P2 ;  /* 0x0000001c1b1c7207 */ /* 0x000fe40005000000 */
[----:B------:R-:W-:Y:S02]  /*11940*/  SEL R32, R37, R32, !P2 ;  /* 0x0000002025207207 */ /* 0x000fe40005000000 */
[----:B------:R-:W-:-:S03]  /*11950*/  SEL R33, R22, R33, !P2 ;  /* 0x0000002116217207 */ /* 0x000fc60005000000 */
[----:B------:R-:W-:Y:S05]  /*11960*/  @P3 BRA `(.L_x_5099) ;  /* 0xfffffffc00983947 */ /* 0x000fea000383ffff */
[----:B------:R-:W-:Y:S05]  /*11970*/  BSYNC B2 ;  /* 0x0000000000027941 */ /* 0x000fea0003800000 */
.L_x_5098:
[----:B------:R-:W-:Y:S02]  /*11980*/  ULDC.64 UR10, c[0x0][0x248] ;  /* 0x00009200000a7ab9 */ /* 0x000fe40000000a00 */
[----:B------:R-:W-:Y:S02]  /*11990*/  IMAD.U32 R32, RZ, RZ, UR10 ;  /* 0x0000000aff207e24 */ /* 0x000fe4000f8e00ff */
[----:B------:R-:W-:Y:S01]  /*119a0*/  IMAD.U32 R33, RZ, RZ, UR11 ;  /* 0x0000000bff217e24 */ /* 0x000fe2000f8e00ff */
[----:B------:R-:W-:Y:S06]  /*119b0*/  @!P0 BRA `(.L_x_5100) ;  /* 0x0000000000808947 */ /* 0x000fec0003800000 */
[----:B------:R-:W-:Y:S01]  /*119c0*/  BSSY B2, `(.L_x_5100) ;  /* 0x000001f000027945 */ /* 0x000fe20003800000 */
[----:B------:R-:W-:Y:S01]  /*119d0*/  IMAD.U32 R35, RZ, RZ, UR10 ;  /* 0x0000000aff237e24 */ /* 0x000fe2000f8e00ff */
[----:B------:R-:W-:Y:S01]  /*119e0*/  MOV R33, UR11 ;  /* 0x0000000b00217c02 */ /* 0x000fe20008000f00 */
[----:B------:R-:W-:Y:S02]  /*119f0*/  IMAD.U32 R34, RZ, RZ, UR11 ;  /* 0x0000000bff227e24 */ /* 0x000fe4000f8e00ff */
[----:B------:R-:W-:-:S07]  /*11a00*/  IMAD.U32 R32, RZ, RZ, UR10 ;  /* 0x0000000aff207e24 */ /* 0x000fce000f8e00ff */
.L_x_5101:
        /* <DEDUP_REMOVED lines=9> */
[----:B--2--5:R-:W-:Y:S02]  /*11aa0*/  ISETP.GE.U32.AND P0, PT, R16, R26, PT ;  /* 0x0000001a1000720c */ /* 0x024fe40003f06070 */
[----:B------:R-:W-:Y:S02]  /*11ab0*/  LOP3.LUT R26, RZ, R42, RZ, 0x33, !PT ;  /* 0x0000002aff1a7212 */ /* 0x000fe400078e33ff */
[----:B------:R-:W-:Y:S02]  /*11ac0*/  ISETP.GE.AND.EX P0, PT, R17, R27, PT, P0 ;  /* 0x0000001b1100720c */ /* 0x000fe40003f06300 */
[----:B------:R-:W-:Y:S02]  /*11ad0*/  IADD3 R31, P2, R31, R26, RZ ;  /* 0x0000001a1f1f7210 */ /* 0x000fe40007f5e0ff */
[----:B------:R-:W-:Y:S02]  /*11ae0*/  LOP3.LUT R27, RZ, R37, RZ, 0x33, !PT ;  /* 0x00000025ff1b7212 */ /* 0x000fe400078e33ff */
[----:B------:R-:W-:-:S02]  /*11af0*/  SEL R31, R42, R31, !P0 ;  /* 0x0000001f2a1f7207 */ /* 0x000fc40004000000 */
[----:B------:R-:W-:Y:S01]  /*11b00*/  SEL R35, R35, R22, !P0 ;  /* 0x0000001623237207 */ /* 0x000fe20004000000 */
[----:B------:R-:W-:Y:S01]  /*11b10*/  IMAD.X R30, R30, 0x1, R27, P2 ;  /* 0x000000011e1e7824 */ /* 0x000fe200010e061b */
[----:B------:R-:W-:Y:S02]  /*11b20*/  ISETP.GT.U32.AND P2, PT, R31, RZ, PT ;  /* 0x000000ff1f00720c */ /* 0x000fe40003f44070 */
[----:B------:R-:W-:Y:S02]  /*11b30*/  IADD3 R27, P4, P5, R32, 0x8, R40 ;  /* 0x00000008201b7810 */ /* 0x000fe40007d9e028 */
[----:B------:R-:W-:Y:S02]  /*11b40*/  SEL R30, R37, R30, !P0 ;  /* 0x0000001e251e7207 */ /* 0x000fe40004000000 */
[----:B------:R-:W-:Y:S02]  /*11b50*/  IADD3.X R36, R33, RZ, R36, P4, P5 ;  /* 0x000000ff21247210 */ /* 0x000fe400027ea424 */
[----:B------:R-:W-:-:S02]  /*11b60*/  ISETP.GT.AND.EX P2, PT, R30, RZ, PT, P2 ;  /* 0x000000ff1e00720c */ /* 0x000fc40003f44320 */
[----:B------:R-:W-:Y:S02]  /*11b70*/  SEL R32, R32, R27, !P0 ;  /* 0x0000001b20207207 */ /* 0x000fe40004000000 */
[----:B------:R-:W-:Y:S02]  /*11b80*/  SEL R33, R33, R36, !P0 ;  /* 0x0000002421217207 */ /* 0x000fe40004000000 */
[----:B------:R-:W-:-:S07]  /*11b90*/  SEL R34, R34, R23, !P0 ;  /* 0x0000001722227207 */ /* 0x000fce0004000000 */
[----:B------:R-:W-:Y:S05]  /*11ba0*/  @P2 BRA `(.L_x_5101) ;  /* 0xfffffffc00982947 */ /* 0x000fea000383ffff */
[----:B------:R-:W-:Y:S05]  /*11bb0*/  BSYNC B2 ;  /* 0x0000000000027941 */ /* 0x000fea0003800000 */
.L_x_5100:
[----:B------:R-:W-:Y:S01]  /*11bc0*/  ULDC.64 UR12, c[0x0][0x248] ;  /* 0x00009200000c7ab9 */ /* 0x000fe20000000a00 */
[C---:B------:R-:W-:Y:S01]  /*11bd0*/  IADD3 R22, P0, -R29.reuse, R32, RZ ;  /* 0x000000201d167210 */ /* 0x040fe20007f1e1ff */
[----:B------:R-:W-:Y:S01]  /*11be0*/  ULDC.64 UR10, c[0x0][0x258] ;  /* 0x00009600000a7ab9 */ /* 0x000fe20000000a00 */
[----:B------:R-:W-:-:S03]  /*11bf0*/  IADD3 R26, P2, R29, -UR12, RZ ;  /* 0x8000000c1d1a7c10 */ /* 0x000fc6000ff5e0ff */
[----:B------:R-:W-:Y:S01]  /*11c00*/  IMAD.X R33, R33, 0x1, ~R28, P0 ;  /* 0x0000000121217824 */ /* 0x000fe200000e0e1c */
[----:B------:R-:W-:Y:S01]  /*11c10*/  IADD3.X R27, R28, ~UR13, RZ, P2, !PT ;  /* 0x8000000d1c1b7c10 */ /* 0x000fe200097fe4ff */
[----:B------:R-:W-:Y:S01]  /*11c20*/  ULDC.64 UR12, c[0x0][0x260] ;  /* 0x00009800000c7ab9 */ /* 0x000fe20000000a00 */
[C---:B-----5:R-:W-:Y:S02]  /*11c30*/  IADD3 R16, P0, R3.reuse, UR10, RZ ;  /* 0x0000000a03107c10 */ /* 0x060fe4000ff1e0ff */
        /* <DEDUP_REMOVED lines=9> */
.L_x_5097:
[----:B------:R-:W-:Y:S05]  /*11cd0*/  BSYNC B1 ;  /* 0x0000000000017941 */ /* 0x000fea0003800000 */
.L_x_5096:
[----:B------:R-:W1:Y:S01]  /*11ce0*/  S2R R3, SR_TID.X ;  /* 0x0000000000037919 */ /* 0x000e620000002100 */
[----:B------:R-:W-:Y:S01]  /*11cf0*/  BSSY B1, `(.L_x_5102) ;  /* 0x0000067000017945 */ /* 0x000fe20003800000 */
[----:B-1----:R-:W-:-:S04]  /*11d00*/  IADD3 R3, R3, 0x80, RZ ;  /* 0x0000008003037810 */ /* 0x002fc80007ffe0ff */
[----:B------:R-:W-:-:S13]  /*11d10*/  ISETP.GE.AND P0, PT, R3, R2, PT ;  /* 0x000000020300720c */ /* 0x000fda0003f06270 */
[----:B------:R-:W-:Y:S05]  /*11d20*/  @P0 BRA `(.L_x_5103) ;  /* 0x00000004008c0947 */ /* 0x000fea0003800000 */
[C---:B-----5:R-:W-:Y:S01]  /*11d30*/  IMAD.SHL.U32 R20, R38.reuse, 0x8, RZ ;  /* 0x0000000826147824 */ /* 0x060fe200078e00ff */
[----:B------:R-:W-:-:S04]  /*11d40*/  SHF.L.U64.HI R38, R38, 0x3, R39 ;  /* 0x0000000326267819 */ /* 0x000fc80000010227 */
[----:B0-----:R-:W-:-:S04]  /*11d50*/  IADD3 R16, P0, R20, UR4, RZ ;  /* 0x0000000414107c10 */ /* 0x001fc8000ff1e0ff */
[----:B------:R-:W-:-:S06]  /*11d60*/  IADD3.X R17, R38, UR5, RZ, P0, !PT ;  /* 0x0000000526117c10 */ /* 0x000fcc00087fe4ff */
[----:B------:R-:W5:Y:S01]  /*11d70*/  LDG.E.64 R16, desc[UR6][R16.64] ;  /* 0x0000000610107981 */ /* 0x000f62000c1e1b00 */
[----:B------:R-:W0:Y:S01]  /*11d80*/  LDC R33, c[0x0][0x24c] ;  /* 0x00009300ff217b82 */ /* 0x000e220000000800 */
[C---:B------:R-:W-:Y:S01]  /*11d90*/  ISETP.GE.U32.AND P0, PT, R4.reuse, 0x1, PT ;  /* 0x000000010400780c */ /* 0x040fe20003f06070 */
[----:B------:R-:W-:Y:S01]  /*11da0*/  ULDC UR8, c[0x0][0x248] ;  /* 0x0000920000087ab9 */ /* 0x000fe20000000800 */
[--C-:B------:R-:W-:Y:S01]  /*11db0*/  SHF.R.S64 R31, R4, 0x3, R21.reuse ;  /* 0x00000003041f7819 */ /* 0x100fe20000001015 */
[----:B------:R-:W-:Y:S01]  /*11dc0*/  IMAD.U32 R29, RZ, RZ, UR8 ;  /* 0x00000008ff1d7e24 */ /* 0x000fe2000f8e00ff */
[----:B------:R-:W-:Y:S02]  /*11dd0*/  ISETP.GE.AND.EX P0, PT, R21, RZ, PT, P0 ;  /* 0x000000ff1500720c */ /* 0x000fe40003f06300 */
[----:B------:R-:W-:Y:S01]  /*11de0*/  SHF.R.S32.HI R30, RZ, 0x3, R21 ;  /* 0x00000003ff1e7819 */ /* 0x000fe20000011415 */
[----:B0-----:R-:W-:-:S10]  /*11df0*/  IMAD.MOV.U32 R28, RZ, RZ, R33 ;  /* 0x000000ffff1c7224 */ /* 0x001fd400078e0021 */
[----:B------:R-:W-:Y:S05]  /*11e00*/  @!P0 BRA `(.L_x_5104) ;  /* 0x0000000000888947 */ /* 0x000fea0003800000 */
[----:B------:R-:W-:Y:S01]  /*11e10*/  BSSY B2, `(.L_x_5104) ;  /* 0x0000021000027945 */ /* 0x000fe20003800000 */
[----:B------:R-:W-:Y:S01]  /*11e20*/  IMAD.MOV.U32 R36, RZ, RZ, R31 ;  /* 0x000000ffff247224 */ /* 0x000fe200078e001f */
[----:B------:R-:W-:Y:S01]  /*11e30*/  MOV R32, UR8 ;  /* 0x0000000800207c02 */ /* 0x000fe20008000f00 */
[----:B------:R-:W-:Y:S02]  /*11e40*/  IMAD.MOV.U32 R35, RZ, RZ, R30 ;  /* 0x000000ffff237224 */ /* 0x000fe400078e001e */
[--C-:B------:R-:W-:Y:S02]  /*11e50*/  IMAD.MOV.U32 R34, RZ, RZ, R33.reuse ;  /* 0x000000ffff227224 */ /* 0x100fe400078e0021 */
[----:B------:R-:W-:Y:S02]  /*11e60*/  IMAD.U32 R29, RZ, RZ, UR8 ;  /* 0x00000008ff1d7e24 */ /* 0x000fe4000f8e00ff */
[----:B------:R-:W-:-:S07]  /*11e70*/  IMAD.MOV.U32 R28, RZ, RZ, R33 ;  /* 0x000000ffff1c7224 */ /* 0x000fce00078e0021 */
.L_x_5105:
        /* <DEDUP_REMOVED lines=9> */
[----:B--2--5:R-:W-:Y:S02]  /*11f10*/  ISETP.GE.U32.AND P2, PT, R26, R16, PT ;  /* 0x000000101a00720c */ /* 0x024fe40003f46070 */
[----:B------:R-:W-:Y:S02]  /*11f20*/  LOP3.LUT R26, RZ, R39, RZ, 0x33, !PT ;  /* 0x00000027ff1a7212 */ /* 0x000fe400078e33ff */
[----:B------:R-:W-:Y:S02]  /*11f30*/  ISETP.GE.AND.EX P2, PT, R27, R17, PT, P2 ;  /* 0x000000111b00720c */ /* 0x000fe40003f46320 */
[----:B------:R-:W-:Y:S02]  /*11f40*/  LOP3.LUT R27, RZ, R41, RZ, 0x33, !PT ;  /* 0x00000029ff1b7212 */ /* 0x000fe400078e33ff */
[----:B------:R-:W-:-:S02]  /*11f50*/  SEL R29, R40, R29, !P2 ;  /* 0x0000001d281d7207 */ /* 0x000fc40005000000 */
[----:B------:R-:W-:Y:S02]  /*11f60*/  IADD3 R36, P3, R36, R27, RZ ;  /* 0x0000001b24247210 */ /* 0x000fe40007f7e0ff */
[----:B------:R-:W-:Y:S02]  /*11f70*/  IADD3 R27, P4, R22, 0x8, RZ ;  /* 0x00000008161b7810 */ /* 0x000fe40007f9e0ff */
[----:B------:R-:W-:Y:S02]  /*11f80*/  IADD3.X R26, R35, R26, RZ, P3, !PT ;  /* 0x0000001a231a7210 */ /* 0x000fe40001ffe4ff */
[----:B------:R-:W-:Y:S01]  /*11f90*/  SEL R36, R36, R41, !P2 ;  /* 0x0000002924247207 */ /* 0x000fe20005000000 */
[----:B------:R-:W-:Y:S01]  /*11fa0*/  IMAD.X R23, RZ, RZ, R23, P4 ;  /* 0x000000ffff177224 */ /* 0x000fe200020e0617 */
[----:B------:R-:W-:Y:S02]  /*11fb0*/  SEL R35, R26, R39, !P2 ;  /* 0x000000271a237207 */ /* 0x000fe40005000000 */
[----:B------:R-:W-:-:S02]  /*11fc0*/  ISETP.GT.U32.AND P3, PT, R36, RZ, PT ;  /* 0x000000ff2400720c */ /* 0x000fc40003f64070 */
[----:B------:R-:W-:Y:S02]  /*11fd0*/  SEL R28, R37, R28, !P2 ;  /* 0x0000001c251c7207 */ /* 0x000fe40005000000 */
[----:B------:R-:W-:Y:S02]  /*11fe0*/  ISETP.GT.AND.EX P3, PT, R35, RZ, PT, P3 ;  /* 0x000000ff2300720c */ /* 0x000fe40003f64330 */
[----:B------:R-:W-:Y:S02]  /*11ff0*/  SEL R32, R27, R32, !P2 ;  /* 0x000000201b207207 */ /* 0x000fe40005000000 */
[----:B------:R-:W-:-:S09]  /*12000*/  SEL R34, R23, R34, !P2 ;  /* 0x0000002217227207 */ /* 0x000fd20005000000 */
[----:B------:R-:W-:Y:S05]  /*12010*/  @P3 BRA `(.L_x_5105) ;  /* 0xfffffffc00983947 */ /* 0x000fea000383ffff */
[----:B------:R-:W-:Y:S05]  /*12020*/  BSYNC B2 ;  /* 0x0000000000027941 */ /* 0x000fea0003800000 */
.L_x_5104:
[----:B------:R-:W-:Y:S02]  /*12030*/  ULDC UR8, c[0x0][0x248] ;  /* 0x0000920000087ab9 */ /* 0x000fe40000000800 */
[----:B------:R-:W-:Y:S01]  /*12040*/  IMAD.U32 R32, RZ, RZ, UR8 ;  /* 0x00000008ff207e24 */ /* 0x000fe2000f8e00ff */
[----:B------:R-:W-:Y:S06]  /*12050*/  @!P0 BRA `(.L_x_5106) ;  /* 0x00000000007c8947 */ /* 0x000fec0003800000 */
[----:B------:R-:W-:Y:S01]  /*12060*/  BSSY B2, `(.L_x_5106) ;  /* 0x000001e000027945 */ /* 0x000fe20003800000 */
[----:B------:R-:W-:Y:S02]  /*12070*/  IMAD.MOV.U32 R34, RZ, RZ, R33 ;  /* 0x000000ffff227224 */ /* 0x000fe400078e0021 */
[----:B------:R-:W-:Y:S02]  /*12080*/  IMAD.U32 R35, RZ, RZ, UR8 ;  /* 0x00000008ff237e24 */ /* 0x000fe4000f8e00ff */
[----:B------:R-:W-:-:S07]  /*12090*/  IMAD.U32 R32, RZ, RZ, UR8 ;  /* 0x00000008ff207e24 */ /* 0x000fce000f8e00ff */
.L_x_5107:
[--C-:B------:R-:W-:Y:S02]  /*120a0*/  SHF.R.U64 R40, R31, 0x1, R30.reuse ;  /* 0x000000011f287819 */ /* 0x100fe4000000121e */
[----:B------:R-:W-:Y:S02]  /*120b0*/  SHF.R.U32.HI R39, RZ, 0x1, R30 ;  /* 0x00000001ff277819 */ /* 0x000fe4000001161e */
[C---:B------:R-:W-:Y:S02]  /*120c0*/  SHF.L.U32 R37, R40.reuse, 0x3, RZ ;  /* 0x0000000328257819 */ /* 0x040fe400000006ff */
[----:B------:R-:W-:Y:S02]  /*120d0*/  SHF.L.U64.HI R36, R40, 0x3, R39 ;  /* 0x0000000328247819 */ /* 0x000fe40000010227 */
        /* <DEDUP_REMOVED lines=23> */
.L_x_5106:
        /* <DEDUP_REMOVED lines=17> */
.L_x_5103:
[----:B------:R-:W-:Y:S05]  /*12360*/  BSYNC B1 ;  /* 0x0000000000017941 */ /* 0x000fea0003800000 */
.L_x_5102:
[----:B01---5:R-:W0:Y:S01]  /*12370*/  S2R R16, SR_TID.X ;  /* 0x0000000000107919 */ /* 0x023e220000002100 */
[----:B------:R-:W-:Y:S01]  /*12380*/  ULDC.64 UR12, c[0x0][0x248] ;  /* 0x00009200000c7ab9 */ /* 0x000fe20000000a00 */
[----:B------:R-:W-:Y:S01]  /*12390*/  BSSY B1, `(.L_x_5108) ;  /* 0x0000066000017945 */ /* 0x000fe20003800000 */
[----:B0-----:R-:W-:-:S05]  /*123a0*/  VIADD R17, R16, 0x100 ;  /* 0x0000010010117836 */ /* 0x001fca0000000000 */
[----:B------:R-:W-:-:S13]  /*123b0*/  ISETP.GE.AND P0, PT, R17, R2, PT ;  /* 0x000000021100720c */ /* 0x000fda0003f06270 */
[----:B------:R-:W-:Y:S05]  /*123c0*/  @P0 BRA `(.L_x_5109) ;  /* 0x0000000400880947 */ /* 0x000fea0003800000 */
[C---:B------:R-:W-:Y:S02]  /*123d0*/  SHF.L.U32 R17, R24.reuse, 0x3, RZ ;  /* 0x0000000318117819 */ /* 0x040fe400000006ff */
        /* <DEDUP_REMOVED lines=8> */
[----:B------:R-:W-:Y:S01]  /*12460*/  ISETP.GE.AND.EX P0, PT, R21, RZ, PT, P0 ;  /* 0x000000ff1500720c */ /* 0x000fe20003f06300 */
[----:B------:R-:W-:Y:S01]  /*12470*/  IMAD.U32 R28, RZ, RZ, UR13 ;  /* 0x0000000dff1c7e24 */ /* 0x000fe2000f8e00ff */
        /* <DEDUP_REMOVED lines=9> */
.L_x_5111:
        /* <DEDUP_REMOVED lines=12> */
[----:B------:R-:W-:Y:S02]  /*125d0*/  LOP3.LUT R27, RZ, R39, RZ, 0x33, !PT ;  /* 0x00000027ff1b7212 */ /* 0x000fe400078e33ff */
[----:B------:R-:W-:Y:S02]  /*125e0*/  SEL R33, R24, R33, !P2 ;  /* 0x0000002118217207 */ /* 0x000fe40005000000 */
[----:B------:R-:W-:-:S02]  /*125f0*/  IADD3 R36, P3, R36, R27, RZ ;  /* 0x0000001b24247210 */ /* 0x000fc40007f7e0ff */
[----:B------:R-:W-:Y:S02]  /*12600*/  SEL R34, R25, R34, !P2 ;  /* 0x0000002219227207 */ /* 0x000fe40005000000 */
[----:B------:R-:W-:Y:S02]  /*12610*/  IADD3.X R35, R35, R26, RZ, P3, !PT ;  /* 0x0000001a23237210 */ /* 0x000fe40001ffe4ff */
[----:B------:R-:W-:Y:S02]  /*12620*/  SEL R36, R36, R39, !P2 ;  /* 0x0000002724247207 */ /* 0x000fe40005000000 */
[----:B------:R-:W-:Y:S02]  /*12630*/  SEL R35, R35, R40, !P2 ;  /* 0x0000002823237207 */ /* 0x000fe40005000000 */
[----:B------:R-:W-:Y:S02]  /*12640*/  ISETP.GT.U32.AND P3, PT, R36, RZ, PT ;  /* 0x000000ff2400720c */ /* 0x000fe40003f64070 */
[----:B------:R-:W-:-:S02]  /*12650*/  IADD3 R26, P5, P6, R29, 0x8, R38 ;  /* 0x000000081d1a7810 */ /* 0x000fc40007ebe026 */
[----:B------:R-:W-:Y:S02]  /*12660*/  ISETP.GT.AND.EX P3, PT, R35, RZ, PT, P3 ;  /* 0x000000ff2300720c */ /* 0x000fe40003f64330 */
[----:B------:R-:W-:Y:S02]  /*12670*/  IADD3.X R37, R28, RZ, R37, P5, P6 ;  /* 0x000000ff1c257210 */ /* 0x000fe40002fec425 */
[----:B------:R-:W-:Y:S02]  /*12680*/  SEL R29, R26, R29, !P2 ;  /* 0x0000001d1a1d7207 */ /* 0x000fe40005000000 */
[----:B------:R-:W-:-:S07]  /*12690*/  SEL R28, R37, R28, !P2 ;  /* 0x0000001c251c7207 */ /* 0x000fce0005000000 */
[----:B------:R-:W-:Y:S05]  /*126a0*/  @P3 BRA `(.L_x_5111) ;  /* 0xfffffffc00983947 */ /* 0x000fea000383ffff */
[----:B------:R-:W-:Y:S05]  /*126b0*/  BSYNC B2 ;  /* 0x0000000000027941 */ /* 0x000fea0003800000 */
.L_x_5110:
[----:B------:R-:W-:Y:S01]  /*126c0*/  IMAD.U32 R33, RZ, RZ, UR13 ;  /* 0x0000000dff217e24 */ /* 0x000fe2000f8e00ff */
[----:B------:R-:W-:Y:S06]  /*126d0*/  @!P0 BRA `(.L_x_5112) ;  /* 0x0000000000808947 */ /* 0x000fec0003800000 */
[----:B------:R-:W-:Y:S01]  /*126e0*/  BSSY B2, `(.L_x_5112) ;  /* 0x000001f000027945 */ /* 0x000fe20003800000 */
[----:B------:R-:W-:Y:S01]  /*126f0*/  IMAD.U32 R35, RZ, RZ, UR12 ;  /* 0x0000000cff237e24 */ /* 0x000fe2000f8e00ff */
[----:B------:R-:W-:Y:S01]  /*12700*/  MOV R33, UR13 ;  /* 0x0000000d00217c02 */ /* 0x000fe20008000f00 */
[----:B------:R-:W-:Y:S02]  /*12710*/  IMAD.U32 R34, RZ, RZ, UR13 ;  /* 0x0000000dff227e24 */ /* 0x000fe4000f8e00ff */
[----:B------:R-:W-:-:S07]  /*12720*/  IMAD.U32 R30, RZ, RZ, UR12 ;  /* 0x0000000cff1e7e24 */ /* 0x000fce000f8e00ff */
.L_x_5113:
        /* <DEDUP_REMOVED lines=9> */
[----:B--2--5:R-:W-:Y:S02]  /*127c0*/  ISETP.GE.U32.AND P0, PT, R22, R26, PT ;  /* 0x0000001a1600720c */ /* 0x024fe40003f06070 */
[----:B------:R-:W-:Y:S02]  /*127d0*/  LOP3.LUT R26, RZ, R40, RZ, 0x33, !PT ;  /* 0x00000028ff1a7212 */ /* 0x000fe400078e33ff */
        /* <DEDUP_REMOVED lines=16> */
.L_x_5112:
        /* <DEDUP_REMOVED lines=17> */
.L_x_5109:
[----:B------:R-:W-:Y:S05]  /*129f0*/  BSYNC B1 ;  /* 0x0000000000017941 */ /* 0x000fea0003800000 */
.L_x_5108:
[----:B------:R-:W-:Y:S01]  /*12a00*/  IADD3 R17, R16, 0x180, RZ ;  /* 0x0000018010117810 */ /* 0x000fe20007ffe0ff */
[----:B------:R-:W-:Y:S03]  /*12a10*/  BSSY B1, `(.L_x_5114) ;  /* 0x0000065000017945 */ /* 0x000fe60003800000 */
[----:B------:R-:W-:-:S13]  /*12a20*/  ISETP.GE.AND P0, PT, R17, R2, PT ;  /* 0x000000021100720c */ /* 0x000fda0003f06270 */
[----:B------:R-:W-:Y:S05]  /*12a30*/  @P0 BRA `(.L_x_5115) ;  /* 0x0000000400880947 */ /* 0x000fea0003800000 */
[C---:B------:R-:W-:Y:S01]  /*12a40*/  IMAD.SHL.U32 R20, R14.reuse, 0x8, RZ ;  /* 0x000000080e147824 */ /* 0x040fe200078e00ff */
[----:B------:R-:W-:-:S04]  /*12a50*/  SHF.L.U64.HI R17, R14, 0x3, R15 ;  /* 0x000000030e117819 */ /* 0x000fc8000001020f */
[----:B------:R-:W-:-:S04]  /*12a60*/  IADD3 R14, P0, R20, UR4, RZ ;  /* 0x00000004140e7c10 */ /* 0x000fc8000ff1e0ff */
[----:B------:R-:W-:-:S06]  /*12a70*/  IADD3.X R15, R17, UR5, RZ, P0, !PT ;  /* 0x00000005110f7c10 */ /* 0x000fcc00087fe4ff */
[----:B------:R-:W5:Y:S01]  /*12a80*/  LDG.E.64 R14, desc[UR6][R14.64] ;  /* 0x000000060e0e7981 */ /* 0x000f62000c1e1b00 */
[C---:B------:R-:W-:Y:S01]  /*12a90*/  ISETP.GE.U32.AND P0, PT, R4.reuse, 0x1, PT ;  /* 0x000000010400780c */ /* 0x040fe20003f06070 */
[----:B0-----:R-:W-:Y:S01]  /*12aa0*/  IMAD.U32 R28, RZ, RZ, UR12 ;  /* 0x0000000cff1c7e24 */ /* 0x001fe2000f8e00ff */
[--C-:B------:R-:W-:Y:S01]  /*12ab0*/  SHF.R.S64 R30, R4, 0x3, R21.reuse ;  /* 0x00000003041e7819 */ /* 0x100fe20000001015 */
[----:B------:R-:W-:Y:S01]  /*12ac0*/  IMAD.U32 R29, RZ, RZ, UR12 ;  /* 0x0000000cff1d7e24 */ /* 0x000fe2000f8e00ff */
[----:B------:R-:W-:Y:S01]  /*12ad0*/  ISETP.GE.AND.EX P0, PT, R21, RZ, PT, P0 ;  /* 0x000000ff1500720c */ /* 0x000fe20003f06300 */
[----:B------:R-:W-:Y:S01]  /*12ae0*/  IMAD.U32 R27, RZ, RZ, UR13 ;  /* 0x0000000dff1b7e24 */ /* 0x000fe2000f8e00ff */
[----:B------:R-:W-:Y:S01]  /*12af0*/  SHF.R.S32.HI R31, RZ, 0x3, R21 ;  /* 0x00000003ff1f7819 */ /* 0x000fe20000011415 */
[----:B------:R-:W-:-:S10]  /*12b00*/  IMAD.U32 R26, RZ, RZ, UR13 ;  /* 0x0000000dff1a7e24 */ /* 0x000fd4000f8e00ff */
[----:B------:R-:W-:Y:S05]  /*12b10*/  @!P0 BRA `(.L_x_5116) ;  /* 0x0000000000888947 */ /* 0x000fea0003800000 */
[----:B------:R-:W-:Y:S01]  /*12b20*/  BSSY B2, `(.L_x_5116) ;  /* 0x0000021000027945 */ /* 0x000fe20003800000 */
[----:B------:R-:W-:Y:S01]  /*12b30*/  MOV R34, R30 ;  /* 0x0000001e00227202 */ /* 0x000fe20000000f00 */
[----:B------:R-:W-:Y:S02]  /*12b40*/  IMAD.MOV.U32 R35, RZ, RZ, R31 ;  /* 0x000000ffff237224 */ /* 0x000fe400078e001f */
[----:B------:R-:W-:Y:S02]  /*12b50*/  IMAD.U32 R32, RZ, RZ, UR12 ;  /* 0x0000000cff207e24 */ /* 0x000fe4000f8e00ff */
[----:B------:R-:W-:Y:S02]  /*12b60*/  IMAD.U32 R33, RZ, RZ, UR13 ;  /* 0x0000000dff217e24 */ /* 0x000fe4000f8e00ff */
[----:B------:R-:W-:Y:S02]  /*12b70*/  IMAD.U32 R28, RZ, RZ, UR12 ;  /* 0x0000000cff1c7e24 */ /* 0x000fe4000f8e00ff */
[----:B------:R-:W-:-:S07]  /*12b80*/  IMAD.U32 R26, RZ, RZ, UR13 ;  /* 0x0000000dff1a7e24 */ /* 0x000fce000f8e00ff */
.L_x_5117:
        /* <DEDUP_REMOVED lines=27> */
.L_x_5116:
[----:B------:R-:W-:Y:S05]  /*12d40*/  @!P0 BRA `(.L_x_5118) ;  /* 0x0000000000808947 */ /* 0x000fea0003800000 */
[----:B------:R-:W-:Y:S01]  /*12d50*/  BSSY B2, `(.L_x_5118) ;  /* 0x000001f000027945 */ /* 0x000fe20003800000 */
[----:B------:R-:W-:Y:S01]  /*12d60*/  IMAD.U32 R37, RZ, RZ, UR12 ;  /* 0x0000000cff257e24 */ /* 0x000fe2000f8e00ff */
[----:B------:R-:W-:Y:S01]  /*12d70*/  MOV R29, UR12 ;  /* 0x0000000c001d7c02 */ /* 0x000fe20008000f00 */
[----:B------:R-:W-:Y:S02]  /*12d80*/  IMAD.U32 R38, RZ, RZ, UR13 ;  /* 0x0000000dff267e24 */ /* 0x000fe4000f8e00ff */
[----:B------:R-:W-:-:S07]  /*12d90*/  IMAD.U32 R27, RZ, RZ, UR13 ;  /* 0x0000000dff1b7e24 */ /* 0x000fce000f8e00ff */
.L_x_5119:
        /* <DEDUP_REMOVED lines=12> */
[----:B------:R-:W-:Y:S01]  /*12e60*/  IADD3 R25, P3, R22, 0x8, RZ ;  /* 0x0000000816197810 */ /* 0x000fe20007f7e0ff */
[----:B------:R-:W-:Y:S01]  /*12e70*/  IMAD.X R31, R31, 0x1, R24, P2 ;  /* 0x000000011f1f7824 */ /* 0x000fe200010e0618 */
[----:B------:R-:W-:-:S02]  /*12e80*/  SEL R30, R35, R30, !P0 ;  /* 0x0000001e231e7207 */ /* 0x000fc40004000000 */
[----:B------:R-:W-:Y:S01]  /*12e90*/  IADD3 R24, P4, P5, R29, 0x8, R32 ;  /* 0x000000081d187810 */ /* 0x000fe20007d9e020 */
[----:B------:R-:W-:Y:S01]  /*12ea0*/  IMAD.X R23, RZ, RZ, R23, P3 ;  /* 0x000000ffff177224 */ /* 0x000fe200018e0617 */
[----:B------:R-:W-:Y:S02]  /*12eb0*/  SEL R31, R36, R31, !P0 ;  /* 0x0000001f241f7207 */ /* 0x000fe40004000000 */
[----:B------:R-:W-:Y:S02]  /*12ec0*/  ISETP.GT.U32.AND P2, PT, R30, RZ, PT ;  /* 0x000000ff1e00720c */ /* 0x000fe40003f44070 */
        /* <DEDUP_REMOVED lines=8> */
.L_x_5118:
[----:B------:R-:W-:Y:S01]  /*12f50*/  ULDC.64 UR10, c[0x0][0x248] ;  /* 0x00009200000a7ab9 */ /* 0x000fe20000000a00 */
[C---:B-----5:R-:W-:Y:S01]  /*12f60*/  IADD3 R14, P0, -R28.reuse, R29, RZ ;  /* 0x0000001d1c0e7210 */ /* 0x060fe20007f1e1ff */
[----:B------:R-:W-:Y:S01]  /*12f70*/  ULDC.64 UR8, c[0x0][0x258] ;  /* 0x0000960000087ab9 */ /* 0x000fe20000000a00 */
[----:B------:R-:W-:Y:S02]  /*12f80*/  IADD3 R24, P2, R28, -UR10, RZ ;  /* 0x8000000a1c187c10 */ /* 0x000fe4000ff5e0ff */
[C---:B------:R-:W-:Y:S02]  /*12f90*/  IADD3.X R27, ~R26.reuse, R27, RZ, P0, !PT ;  /* 0x0000001b1a1b7210 */ /* 0x040fe400007fe5ff */
[----:B------:R-:W-:Y:S01]  /*12fa0*/  IADD3.X R25, R26, ~UR11, RZ, P2, !PT ;  /* 0x8000000b1a197c10 */ /* 0x000fe200097fe4ff */
[----:B------:R-:W-:Y:S01]  /*12fb0*/  ULDC.64 UR10, c[0x0][0x260] ;  /* 0x00009800000a7ab9 */ /* 0x000fe20000000a00 */
[C---:B------:R-:W-:Y:S02]  /*12fc0*/  IADD3 R22, P0, R20.reuse, UR8, RZ ;  /* 0x0000000814167c10 */ /* 0x040fe4000ff1e0ff */
[----:B------:R-:W-:-:S02]  /*12fd0*/  IADD3 R26, P2, R20, UR10, RZ ;  /* 0x0000000a141a7c10 */ /* 0x000fc4000ff5e0ff */
        /* <DEDUP_REMOVED lines=8> */
.L_x_5115:
[----:B------:R-:W-:Y:S05]  /*13060*/  BSYNC B1 ;  /* 0x0000000000017941 */ /* 0x000fea0003800000 */
.L_x_5114:
[----:B-1----:R-:W-:Y:S01]  /*13070*/  VIADD R15, R16, 0x200 ;  /* 0x00000200100f7836 */ /* 0x002fe20000000000 */
[----:B------:R-:W-:Y:S04]  /*13080*/  BSSY B1, `(.L_x_5120) ;  /* 0x0000065000017945 */ /* 0x000fe80003800000 */
        /* <DEDUP_REMOVED lines=13> */
[----:B------:R-:W-:Y:S02]  /*13160*/  SHF.R.S32.HI R28, RZ, 0x3, R21 ;  /* 0x00000003ff1c7819 */ /* 0x000fe40000011415 */
[----:B------:R-:W-:-:S09]  /*13170*/  MOV R17, UR13 ;  /* 0x0000000d00117c02 */ /* 0x000fd20008000f00 */
        /* <DEDUP_REMOVED lines=8> */
.L_x_5123:
        /* <DEDUP_REMOVED lines=27> */
.L_x_5122:
[----:B------:R-:W-:Y:S05]  /*133b0*/  @!P0 BRA `(.L_x_5124) ;  /* 0x0000000000808947 */ /* 0x000fea0003800000 */
[----:B------:R-:W-:Y:S01]  /*133c0*/  BSSY B2, `(.L_x_5124) ;  /* 0x000001f000027945 */ /* 0x000fe20003800000 */
[----:B------:R-:W-:Y:S01]  /*133d0*/  IMAD.U32 R37, RZ, RZ, UR12 ;  /* 0x0000000cff257e24 */ /* 0x000fe2000f8e00ff */
[----:B------:R-:W-:Y:S01]  /*133e0*/  MOV R36, UR13 ;  /* 0x0000000d00247c02 */ /* 0x000fe20008000f00 */
[----:B------:R-:W-:Y:S02]  /*133f0*/  IMAD.U32 R27, RZ, RZ, UR12 ;  /* 0x0000000cff1b7e24 */ /* 0x000fe4000f8e00ff */
[----:B------:R-:W-:-:S07]  /*13400*/  IMAD.U32 R20, RZ, RZ, UR13 ;  /* 0x0000000dff147e24 */ /* 0x000fce000f8e00ff */
.L_x_5125:
        /* <DEDUP_REMOVED lines=9> */
[----:B------:R-:W-:-:S05]  /*134a0*/  IADD3 R29, P2, R29, R30, RZ ;  /* 0x0000001e1d1d7210 */ /* 0x000fca0007f5e0ff */
[----:B------:R-:W-:Y:S01]  /*134b0*/  IMAD.X R28, R28, 0x1, R31, P2 ;  /* 0x000000011c1c7824 */ /* 0x000fe200010e061f */
[----:B0-----:R-:W-:-:S04]  /*134c0*/  IADD3 R22, P3, R22, 0x8, RZ ;  /* 0x0000000816167810 */ /* 0x001fc80007f7e0ff */
[----:B------:R-:W-:Y:S02]  /*134d0*/  IADD3.X R23, RZ, R23, RZ, P3, !PT ;  /* 0x00000017ff177210 */ /* 0x000fe40001ffe4ff */
[----:B--2--5:R-:W-:Y:S02]  /*134e0*/  ISETP.GE.U32.AND P0, PT, R12, R24, PT ;  /* 0x000000180c00720c */ /* 0x024fe40003f06070 */
        /* <DEDUP_REMOVED lines=13> */
.L_x_5124:
[----:B------:R-:W-:Y:S01]  /*135c0*/  ULDC.64 UR10, c[0x0][0x248] ;  /* 0x00009200000a7ab9 */ /* 0x000fe20000000a00 */
[C---:B-----5:R-:W-:Y:S01]  /*135d0*/  IADD3 R12, P0, -R26.reuse, R27, RZ ;  /* 0x0000001b1a0c7210 */ /* 0x060fe20007f1e1ff */
        /* <DEDUP_REMOVED lines=15> */
.L_x_5121:
[----:B------:R-:W-:Y:S05]  /*136d0*/  BSYNC B1 ;  /* 0x0000000000017941 */ /* 0x000fea0003800000 */
.L_x_5120:
        /* <DEDUP_REMOVED lines=25> */
.L_x_5129:
        /* <DEDUP_REMOVED lines=27> */
.L_x_5128:
[----:B------:R-:W-:Y:S05]  /*13a20*/  @!P0 BRA `(.L_x_5130) ;  /* 0x0000000000808947 */ /* 0x000fea0003800000 */
[----:B------:R-:W-:Y:S01]  /*13a30*/  BSSY B2, `(.L_x_5130) ;  /* 0x000001f000027945 */ /* 0x000fe20003800000 */
[----:B------:R-:W-:Y:S01]  /*13a40*/  MOV R35, UR12 ;  /* 0x0000000c00237c02 */ /* 0x000fe20008000f00 */
[----:B------:R-:W-:Y:S02]  /*13a50*/  IMAD.U32 R32, RZ, RZ, UR13 ;  /* 0x0000000dff207e24 */ /* 0x000fe4000f8e00ff */
[----:B------:R-:W-:Y:S02]  /*13a60*/  IMAD.U32 R25, RZ, RZ, UR12 ;  /* 0x0000000cff197e24 */ /* 0x000fe4000f8e00ff */
[----:B------:R-:W-:-:S07]  /*13a70*/  IMAD.U32 R20, RZ, RZ, UR13 ;  /* 0x0000000dff147e24 */ /* 0x000fce000f8e00ff */
.L_x_5131:
        /* <DEDUP_REMOVED lines=13> */
[----:B------:R-:W-:Y:S02]  /*13b50*/  ISETP.GE.AND.EX P0, PT, R11, R23, PT, P0 ;  /* 0x000000170b00720c */ /* 0x000fe40003f06300 */
[----:B------:R-:W-:Y:S02]  /*13b60*/  IADD3.X R27, R27, R22, RZ, P2, !PT ;  /* 0x000000161b1b7210 */ /* 0x000fe400017fe4ff */
[----:B------:R-:W-:Y:S02]  /*13b70*/  SEL R26, R33, R26, !P0 ;  /* 0x0000001a211a7207 */ /* 0x000fe40004000000 */
[----:B------:R-:W-:-:S02]  /*13b80*/  SEL R27, R30, R27, !P0 ;  /* 0x0000001b1e1b7207 */ /* 0x000fc40004000000 */
[----:B------:R-:W-:Y:S02]  /*13b90*/  ISETP.GT.U32.AND P2, PT, R26, RZ, PT ;  /* 0x000000ff1a00720c */ /* 0x000fe40003f44070 */
[----:B------:R-:W-:Y:S02]  /*13ba0*/  IADD3 R22, P4, P5, R25, 0x8, R28 ;  /* 0x0000000819167810 */ /* 0x000fe40007d9e01c */
[----:B------:R-:W-:Y:S02]  /*13bb0*/  ISETP.GT.AND.EX P2, PT, R27, RZ, PT, P2 ;  /* 0x000000ff1b00720c */ /* 0x000fe40003f44320 */
[C---:B------:R-:W-:Y:S02]  /*13bc0*/  IADD3.X R23, R20.reuse, RZ, R31, P4, P5 ;  /* 0x000000ff14177210 */ /* 0x040fe400027ea41f */
[----:B------:R-:W-:Y:S02]  /*13bd0*/  SEL R25, R25, R22, !P0 ;  /* 0x0000001619197207 */ /* 0x000fe40004000000 */
[----:B------:R-:W-:-:S02]  /*13be0*/  SEL R20, R20, R23, !P0 ;  /* 0x0000001714147207 */ /* 0x000fc40004000000 */
[----:B------:R-:W-:Y:S02]  /*13bf0*/  SEL R35, R35, R12, !P0 ;  /* 0x0000000c23237207 */ /* 0x000fe40004000000 */
[----:B------:R-:W-:-:S03]  /*13c00*/  SEL R32, R32, R13, !P0 ;  /* 0x0000000d20207207 */ /* 0x000fc60004000000 */
[----:B------:R-:W-:Y:S05]  /*13c10*/  @P2 BRA `(.L_x_5131) ;  /* 0xfffffffc00982947 */ /* 0x000fea000383ffff */
[----:B------:R-:W-:Y:S05]  /*13c20*/  BSYNC B2 ;  /* 0x0000000000027941 */ /* 0x000fea0003800000 */
.L_x_5130:
        /* <DEDUP_REMOVED lines=17> */
.L_x_5127:
[----:B------:R-:W-:Y:S05]  /*13d40*/  BSYNC B1 ;  /* 0x0000000000017941 */ /* 0x000fea0003800000 */
.L_x_5126:
        /* <DEDUP_REMOVED lines=25> */
.L_x_5135:
        /* <DEDUP_REMOVED lines=27> */
.L_x_5134:
[----:B------:R-:W-:Y:S05]  /*14090*/  @!P0 BRA `(.L_x_5136) ;  /* 0x0000000000808947 */ /* 0x000fea0003800000 */
[----:B------:R-:W-:Y:S01]  /*140a0*/  BSSY B2, `(.L_x_5136) ;  /* 0x000001f000027945 */ /* 0x000fe20003800000 */
[----:B------:R-:W-:Y:S02]  /*140b0*/  IMAD.U32 R33, RZ, RZ, UR12 ;  /* 0x0000000cff217e24 */ /* 0x000fe4000f8e00ff */
[----:B------:R-:W-:Y:S02]  /*140c0*/  IMAD.U32 R30, RZ, RZ, UR13 ;  /* 0x0000000dff1e7e24 */ /* 0x000fe4000f8e00ff */
[----:B------:R-:W-:Y:S02]  /*140d0*/  IMAD.U32 R23, RZ, RZ, UR12 ;  /* 0x0000000cff177e24 */ /* 0x000fe4000f8e00ff */
[----:B------:R-:W-:-:S07]  /*140e0*/  IMAD.U32 R20, RZ, RZ, UR13 ;  /* 0x0000000dff147e24 */ /* 0x000fce000f8e00ff */
.L_x_5137:
[--C-:B------:R-:W-:Y:S02]  /*140f0*/  SHF.R.U64 R31, R24, 0x1, R25.reuse ;  /* 0x00000001181f7819 */ /* 0x100fe40000001219 */
[----:B------:R-:W-:-:S03]  /*14100*/  SHF.R.U32.HI R28, RZ, 0x1, R25 ;  /* 0x00000001ff1c7819 */ /* 0x000fc60000011619 */
[C---:B------:R-:W-:Y:S01]  /*14110*/  IMAD.SHL.U32 R26, R31.reuse, 0x8, RZ ;  /* 0x000000081f1a7824 */ /* 0x040fe200078e00ff */
[----:B------:R-:W-:-:S04]  /*14120*/  SHF.L.U64.HI R29, R31, 0x3, R28 ;  /* 0x000000031f1d7819 */ /* 0x000fc8000001021c */
[----:B------:R-:W-:-:S04]  /*14130*/  IADD3 R10, P0, R33, R26, RZ ;  /* 0x0000001a210a7210 */ /* 0x000fc80007f1e0ff */
[----:B------:R-:W-:-:S05]  /*14140*/  IADD3.X R11, R30, R29, RZ, P0, !PT ;  /* 0x0000001d1e0b7210 */ /* 0x000fca00007fe4ff */
        /* <DEDUP_REMOVED lines=21> */
.L_x_5136:
        /* <DEDUP_REMOVED lines=17> */
.L_x_5133:
[----:B------:R-:W-:Y:S05]  /*143b0*/  BSYNC B1 ;  /* 0x0000000000017941 */ /* 0x000fea0003800000 */
.L_x_5132:
[----:B-1----:R-:W-:-:S05]  /*143c0*/  VIADD R9, R16, 0x380 ;  /* 0x0000038010097836 */ /* 0x002fca0000000000 */
        /* <DEDUP_REMOVED lines=17> */
[----:B0-----:R-:W-:Y:S01]  /*144e0*/  IMAD.MOV.U32 R29, RZ, RZ, R15 ;  /* 0x000000ffff1d7224 */ /* 0x001fe200078e000f */
[----:B------:R-:W-:Y:S01]  /*144f0*/  MOV R24, UR12 ;  /* 0x0000000c00187c02 */ /* 0x000fe20008000f00 */
[----:B------:R-:W-:Y:S02]  /*14500*/  IMAD.MOV.U32 R28, RZ, RZ, R16 ;  /* 0x000000ffff1c7224 */ /* 0x000fe400078e0010 */
[----:B------:R-:W-:Y:S02]  /*14510*/  IMAD.U32 R26, RZ, RZ, UR13 ;  /* 0x0000000dff1a7e24 */ /* 0x000fe4000f8e00ff */
[----:B------:R-:W-:Y:S02]  /*14520*/  IMAD.U32 R14, RZ, RZ, UR12 ;  /* 0x0000000cff0e7e24 */ /* 0x000fe4000f8e00ff */
[----:B------:R-:W-:-:S07]  /*14530*/  IMAD.U32 R12, RZ, RZ, UR13 ;  /* 0x0000000dff0c7e24 */ /* 0x000fce000f8e00ff */
.L_x_5140:
        /* <DEDUP_REMOVED lines=27> */
.L_x_5139:
[----:B------:R-:W-:Y:S05]  /*146f0*/  @!P0 BRA `(.L_x_5141) ;  /* 0x0000000000788947 */ /* 0x000fea0003800000 */
[----:B------:R-:W-:Y:S01]  /*14700*/  BSSY B1, `(.L_x_5141) ;  /* 0x000001d000017945 */ /* 0x000fe20003800000 */
[----:B------:R-:W-:Y:S02]  /*14710*/  IMAD.U32 R17, RZ, RZ, UR12 ;  /* 0x0000000cff117e24 */ /* 0x000fe4000f8e00ff */
[----:B------:R-:W-:-:S07]  /*14720*/  IMAD.U32 R13, RZ, RZ, UR13 ;  /* 0x0000000dff0d7e24 */ /* 0x000fce000f8e00ff */
.L_x_5142:
[--C-:B0-----:R-:W-:Y:S02]  /*14730*/  SHF.R.U64 R26, R15, 0x1, R16.reuse ;  /* 0x000000010f1a7819 */ /* 0x101fe40000001210 */
        /* <DEDUP_REMOVED lines=8> */
[----:B------:R-:W-:-:S04]  /*147c0*/  IADD3 R15, P2, R15, R20, RZ ;  /* 0x000000140f0f7210 */ /* 0x000fc80007f5e0ff */
[----:B------:R-:W-:Y:S02]  /*147d0*/  IADD3.X R16, R16, R21, RZ, P2, !PT ;  /* 0x0000001510107210 */ /* 0x000fe400017fe4ff */
[----:B--2--5:R-:W-:Y:S02]  /*147e0*/  ISETP.GE.U32.AND P0, PT, R6, R10, PT ;  /* 0x0000000a0600720c */ /* 0x024fe40003f06070 */
[----:B------:R-:W-:Y:S02]  /*147f0*/  IADD3 R10, P4, P5, R17, 0x8, R22 ;  /* 0x00000008110a7810 */ /* 0x000fe40007d9e016 */
[----:B------:R-:W-:Y:S02]  /*14800*/  ISETP.GE.AND.EX P0, PT, R7, R11, PT, P0 ;  /* 0x0000000b0700720c */ /* 0x000fe40003f06300 */
[----:B------:R-:W-:Y:S02]  /*14810*/  IADD3 R11, P3, R4, 0x8, RZ ;  /* 0x00000008040b7810 */ /* 0x000fe40007f7e0ff */
[----:B------:R-:W-:-:S02]  /*14820*/  SEL R15, R26, R15, !P0 ;  /* 0x0000000f1a0f7207 */ /* 0x000fc40004000000 */
[----:B------:R-:W-:Y:S01]  /*14830*/  SEL R16, R23, R16, !P0 ;  /* 0x0000001017107207 */ /* 0x000fe20004000000 */
[----:B------:R-:W-:Y:S01]  /*14840*/  IMAD.X R20, RZ, RZ, R5, P3 ;  /* 0x000000ffff147224 */ /* 0x000fe200018e0605 */
[----:B------:R-:W-:Y:S02]  /*14850*/  ISETP.GT.U32.AND P2, PT, R15, RZ, PT ;  /* 0x000000ff0f00720c */ /* 0x000fe40003f44070 */
[----:B------:R-:W-:Y:S02]  /*14860*/  IADD3.X R4, R13, RZ, R24, P4, P5 ;  /* 0x000000ff0d047210 */ /* 0x000fe400027ea418 */
[----:B------:R-:W-:Y:S02]  /*14870*/  ISETP.GT.AND.EX P2, PT, R16, RZ, PT, P2 ;  /* 0x000000ff1000720c */ /* 0x000fe40003f44320 */
[----:B------:R-:W-:Y:S02]  /*14880*/  SEL R17, R17, R10, !P0 ;  /* 0x0000000a11117207 */ /* 0x000fe40004000000 */
[----:B------:R-:W-:-:S02]  /*14890*/  SEL R13, R13, R4, !P0 ;  /* 0x000000040d0d7207 */ /* 0x000fc40004000000 */
[----:B------:R-:W-:Y:S02]  /*148a0*/  SEL R18, R18, R11, !P0 ;  /* 0x0000000b12127207 */ /* 0x000fe40004000000 */
[----:B------:R-:W-:-:S05]  /*148b0*/  SEL R19, R19, R20, !P0 ;  /* 0x0000001413137207 */ /* 0x000fca0004000000 */
[----:B------:R-:W-:Y:S05]  /*148c0*/  @P2 BRA `(.L_x_5142) ;  /* 0xfffffffc00982947 */ /* 0x000fea000383ffff */
[----:B------:R-:W-:Y:S05]  /*148d0*/  BSYNC B1 ;  /* 0x0000000000017941 */ /* 0x000fea0003800000 */
.L_x_5141:
        /* <DEDUP_REMOVED lines=18> */
.L_x_5095:
[----:B------:R-:W-:Y:S01]  /*14a00*/  BSSY B1, `(.L_x_5143) ;  /* 0x00001ce000017945 */ /* 0x000fe20003800000 */
[C---:B0-----:R-:W-:Y:S01]  /*14a10*/  SHF.L.U64.HI R4, R22.reuse, 0x3, R23 ;  /* 0x0000000316047819 */ /* 0x041fe20000010217 */
[----:B------:R-:W-:Y:S02]  /*14a20*/  IMAD.SHL.U32 R5, R22, 0x8, RZ ;  /* 0x0000000816057824 */ /* 0x000fe400078e00ff */
        /* <DEDUP_REMOVED lines=11> */
[----:B------:R-:W-:Y:S01]  /*14ae0*/  UMOV UR4, URZ ;  /* 0x0000003f00047c82 */ /* 0x000fe20008000000 */
[----:B------:R-:W-:Y:S01]  /*14af0*/  UMOV UR5, URZ ;  /* 0x0000003f00057c82 */ /* 0x000fe20008000000 */
[----:B------:R-:W-:Y:S02]  /*14b00*/  ISETP.GE.U32.AND P0, PT, R3, 0x3, PT ;  /* 0x000000030300780c */ /* 0x000fe40003f06070 */
[----:B------:R-:W-:Y:S02]  /*14b10*/  CS2R R40, SRZ ;  /* 0x0000000000287805 */ /* 0x000fe4000001ff00 */
[----:B------:R-:W-:-:S04]  /*14b20*/  IADD3.X R3, R19, -0x1, RZ, P2, !PT ;  /* 0xffffffff13037810 */ /* 0x000fc800017fe4ff */
[----:B------:R-:W-:-:S13]  /*14b30*/  ISETP.GE.U32.AND.EX P0, PT, R3, RZ, PT, P0 ;  /* 0x000000ff0300720c */ /* 0x000fda0003f06100 */
[----:B------:R-:W-:Y:S05]  /*14b40*/  @!P0 BRA `(.L_x_5146) ;  /* 0x0000001000988947 */ /* 0x000fea0003800000 */
[----:B------:R-:W-:Y:S01]  /*14b50*/  LOP3.LUT R3, R18, 0x3, RZ, 0xc0, !PT ;  /* 0x0000000312037812 */ /* 0x000fe200078ec0ff */
[----:B------:R-:W-:Y:S01]  /*14b60*/  ULDC.64 UR4, c[0x0][0x230] ;  /* 0x00008c0000047ab9 */ /* 0x000fe20000000a00 */
[----:B0-----:R-:W-:Y:S01]  /*14b70*/  IMAD.WIDE.U32 R26, R20, 0x8, RZ ;  /* 0x00000008141a7825 */ /* 0x001fe200078e00ff */
[----:B------:R-:W-:Y:S01]  /*14b80*/  ULDC.64 UR12, c[0x0][0x238] ;  /* 0x00008e00000c7ab9 */ /* 0x000fe20000000a00 */
[----:B------:R-:W-:Y:S02]  /*14b90*/  IADD3 R3, P0, -R3, R18, RZ ;  /* 0x0000001203037210 */ /* 0x000fe40007f1e1ff */
[----:B-----5:R-:W-:Y:S02]  /*14ba0*/  IMAD R23, R17, UR4, RZ ;  /* 0x0000000411177c24 */ /* 0x020fe4000f8e02ff */
[----:B------:R-:W-:Y:S01]  /*14bb0*/  IADD3.X R19, R19, -0x1, RZ, P0, !PT ;  /* 0xffffffff13137810 */ /* 0x000fe200007fe4ff */
[----:B------:R-:W-:Y:S01]  /*14bc0*/  IMAD.WIDE.U32 R32, R16, UR4, RZ ;  /* 0x0000000410207c25 */ /* 0x000fe2000f8e00ff */
[----:B------:R-:W-:-:S03]  /*14bd0*/  ISETP.GT.U32.AND P0, PT, R3, RZ, PT ;  /* 0x000000ff0300720c */ /* 0x000fc60003f04070 */
[----:B------:R-:W-:Y:S01]  /*14be0*/  IMAD R23, R16, UR5, R23 ;  /* 0x0000000510177c24 */ /* 0x000fe2000f8e0217 */
[----:B------:R-:W-:Y:S01]  /*14bf0*/  ISETP.GT.AND.EX P0, PT, R19, RZ, PT, P0 ;  /* 0x000000ff1300720c */ /* 0x000fe20003f04300 */
[----:B------:R-:W-:Y:S01]  /*14c00*/  ULDC.64 UR4, c[0x0][0x228] ;  /* 0x00008a0000047ab9 */ /* 0x000fe20000000a00 */
[----:B------:R-:W-:Y:S01]  /*14c10*/  IMAD.SHL.U32 R43, R21, 0x8, RZ ;  /* 0x00000008152b7824 */ /* 0x000fe200078e00ff */
[C---:B------:R-:W-:Y:S01]  /*14c20*/  LEA R29, P2, R32.reuse, UR4, 0x3 ;  /* 0x00000004201d7c11 */ /* 0x040fe2000f8418ff */
[----:B------:R-:W-:Y:S01]  /*14c30*/  IMAD.IADD R23, R33, 0x1, R23 ;  /* 0x0000000121177824 */ /* 0x000fe200078e0217 */
[----:B------:R-:W-:Y:S02]  /*14c40*/  UMOV UR4, URZ ;  /* 0x0000003f00047c82 */ /* 0x000fe40008000000 */
[----:B------:R-:W-:Y:S02]  /*14c50*/  IADD3 R43, R27, R43, RZ ;  /* 0x0000002b1b2b7210 */ /* 0x000fe40007ffe0ff */
[----:B------:R-:W-:Y:S01]  /*14c60*/  LEA.HI.X R32, R32, UR5, R23, 0x3, P2 ;  /* 0x0000000520207c11 */ /* 0x000fe200090f1c17 */
[----:B------:R-:W-:-:S03]  /*14c70*/  UMOV UR5, URZ ;  /* 0x0000003f00057c82 */ /* 0x000fc60008000000 */
[----:B------:R-:W-:Y:S05]  /*14c80*/  @!P0 BRA `(.L_x_5147) ;  /* 0x0000000c00948947 */ /* 0x000fea0003800000 */
[----:B------:R-:W-:Y:S02]  /*14c90*/  ISETP.GT.U32.AND P2, PT, R3, 0xc, PT ;  /* 0x0000000c0300780c */ /* 0x000fe40003f44070 */
[----:B------:R-:W-:Y:S02]  /*14ca0*/  PLOP3.LUT P0, PT, PT, PT, PT, 0x80, 0x0 ;  /* 0x000000000000781c */ /* 0x000fe40003f0f070 */
[----:B------:R-:W-:-:S13]  /*14cb0*/  ISETP.GT.AND.EX P2, PT, R19, RZ, PT, P2 ;  /* 0x000000ff1300720c */ /* 0x000fda0003f44320 */
[----:B------:R-:W-:Y:S05]  /*14cc0*/  @!P2 BRA `(.L_x_5148) ;  /* 0x00000008003ca947 */ /* 0x000fea0003800000 */
[----:B------:R-:W-:Y:S01]  /*14cd0*/  PLOP3.LUT P0, PT, PT, PT, PT, 0x8, 0x0 ;  /* 0x000000000000781c */ /* 0x000fe20003f0e170 */
[----:B------:R-:W-:-:S12]  /*14ce0*/  ULDC.64 UR10, c[0x0][0x238] ;  /* 0x00008e00000a7ab9 */ /* 0x000fd80000000a00 */
.L_x_5149:
[----:B------:R-:W-:Y:S01]  /*14cf0*/  ULEA UR8, UP0, UR4, UR10, 0x3 ;  /* 0x0000000a04087291 */ /* 0x000fe2000f80183f */
[----:B------:R-:W-:Y:S01]  /*14d00*/  IMAD.MOV.U32 R44, RZ, RZ, R29 ;  /* 0x000000ffff2c7224 */ /* 0x000fe200078e001d */
[----:B------:R-:W-:Y:S01]  /*14d10*/  IADD3 R22, P2, R29, R26, RZ ;  /* 0x0000001a1d167210 */ /* 0x000fe20007f5e0ff */
[----:B------:R-:W-:Y:S01]  /*14d20*/  IMAD.MOV.U32 R45, RZ, RZ, R32 ;  /* 0x000000ffff2d7224 */ /* 0x000fe200078e0020 */
[----:B------:R-:W-:Y:S02]  /*14d30*/  ULEA.HI.X UR9, UR4, UR11, UR5, 0x3, UP0 ;  /* 0x0000000b04097291 */ /* 0x000fe400080f1c05 */
[----:B------:R-:W-:Y:S02]  /*14d40*/  IMAD.U32 R30, RZ, RZ, UR8 ;  /* 0x00000008ff1e7e24 */ /* 0x000fe4000f8e00ff */
[----:B------:R-:W2:Y:S02]  /*14d50*/  LDG.E.64 R34, desc[UR6][R44.64] ;  /* 0x000000062c227981 */ /* 0x000ea4000c1e1b00 */
        /* <DEDUP_REMOVED lines=15> */
[----:B------:R0:W2:Y:S01]  /*14e50*/  LDG.E.64 R34, desc[UR6][R28.64] ;  /* 0x000000061c227981 */ /* 0x0000a2000c1e1b00 */
[----:B------:R-:W-:Y:S01]  /*14e60*/  IADD3 R36, P2, R28, R26, RZ ;  /* 0x0000001a1c247210 */ /* 0x000fe20007f5e0ff */
[----:B------:R-:W-:Y:S02]  /*14e70*/  IMAD.IADD R33, R33, 0x1, R37 ;  /* 0x0000000121217824 */ /* 0x000fe400078e0225 */
[----:B------:R-:W3:Y:S02]  /*14e80*/  LDG.E.64 R40, desc[UR6][R30.64+0x18] ;  /* 0x000018061e287981 */ /* 0x000ee4000c1e1b00 */
[----:B------:R-:W-:-:S05]  /*14e90*/  IMAD.X R37, R29, 0x1, R43, P2 ;  /* 0x000000011d257824 */ /* 0x000fca00010e062b */
[----:B------:R-:W3:Y:S01]  /*14ea0*/  LDG.E.64 R44, desc[UR6][R36.64] ;  /* 0x00000006242c7981 */ /* 0x000ee2000c1e1b00 */
[----:B0-----:R-:W-:-:S05]  /*14eb0*/  IADD3 R28, P2, R36, R26, RZ ;  /* 0x0000001a241c7210 */ /* 0x001fca0007f5e0ff */
[----:B------:R-:W-:Y:S02]  /*14ec0*/  IMAD.X R29, R37, 0x1, R43, P2 ;  /* 0x00000001251d7824 */ /* 0x000fe400010e062b */
[----:B------:R-:W4:Y:S01]  /*14ed0*/  LDG.E.64 R36, desc[UR6][R30.64+0x28] ;  /* 0x000028061e247981 */ /* 0x000f22000c1e1b00 */
[----:B--2---:R-:W-:-:S04]  /*14ee0*/  IMAD R35, R35, R22, RZ ;  /* 0x0000001623237224 */ /* 0x004fc800078e02ff */
[C---:B------:R-:W-:Y:S02]  /*14ef0*/  IMAD R35, R34.reuse, R23, R35 ;  /* 0x0000001722237224 */ /* 0x040fe400078e0223 */
[----:B------:R-:W-:Y:S01]  /*14f00*/  IMAD.WIDE.U32 R22, R34, R22, R32 ;  /* 0x0000001622167225 */ /* 0x000fe200078e0020 */
[----:B------:R-:W-:Y:S01]  /*14f10*/  IADD3 R34, P2, R28, R26, RZ ;  /* 0x0000001a1c227210 */ /* 0x000fe20007f5e0ff */
[----:B------:R0:W2:Y:S02]  /*14f20*/  LDG.E.64 R32, desc[UR6][R28.64] ;  /* 0x000000061c207981 */ /* 0x0000a4000c1e1b00 */
[----:B------:R-:W-:Y:S02]  /*14f30*/  IMAD.IADD R23, R23, 0x1, R35 ;  /* 0x0000000117177824 */ /* 0x000fe400078e0223 */
[----:B---3--:R-:W-:-:S04]  /*14f40*/  IMAD R35, R45, R40, RZ ;  /* 0x000000282d237224 */ /* 0x008fc800078e02ff */
[C---:B------:R-:W-:Y:S02]  /*14f50*/  IMAD R35, R44.reuse, R41, R35 ;  /* 0x000000292c237224 */ /* 0x040fe400078e0223 */
[----:B------:R-:W-:Y:S02]  /*14f60*/  IMAD.WIDE.U32 R40, R44, R40, R22 ;  /* 0x000000282c287225 */ /* 0x000fe400078e0016 */
[----:B------:R-:W2:Y:S03]  /*14f70*/  LDG.E.64 R22, desc[UR6][R30.64+0x20] ;  /* 0x000020061e167981 */ /* 0x000ea6000c1e1b00 */
[----:B------:R-:W-:Y:S01]  /*14f80*/  IADD3 R41, R41, R35, RZ ;  /* 0x0000002329297210 */ /* 0x000fe20007ffe0ff */
[----:B------:R-:W-:-:S05]  /*14f90*/  IMAD.X R35, R29, 0x1, R43, P2 ;  /* 0x000000011d237824 */ /* 0x000fca00010e062b */
[----:B------:R1:W4:Y:S01]  /*14fa0*/  LDG.E.64 R44, desc[UR6][R34.64] ;  /* 0x00000006222c7981 */ /* 0x000322000c1e1b00 */
[----:B0-----:R-:W-:-:S05]  /*14fb0*/  IADD3 R28, P2, R34, R26, RZ ;  /* 0x0000001a221c7210 */ /* 0x001fca0007f5e0ff */
[----:B------:R-:W-:Y:S01]  /*14fc0*/  IMAD.X R29, R35, 0x1, R43, P2 ;  /* 0x00000001231d7824 */ /* 0x000fe200010e062b */
[----:B-1----:R-:W-:-:S05]  /*14fd0*/  IADD3 R34, P2, R28, R26, RZ ;  /* 0x0000001a1c227210 */ /* 0x002fca0007f5e0ff */
[----:B------:R-:W-:Y:S02]  /*14fe0*/  IMAD.X R35, R29, 0x1, R43, P2 ;  /* 0x000000011d237824 */ /* 0x000fe400010e062b */
[----:B--2---:R-:W-:-:S04]  /*14ff0*/  IMAD R33, R33, R22, RZ ;  /* 0x0000001621217224 */ /* 0x004fc800078e02ff */
[C---:B------:R-:W-:Y:S02]  /*15000*/  IMAD R33, R32.reuse, R23, R33 ;  /* 0x0000001720217224 */ /* 0x040fe400078e0221 */
[----:B------:R-:W-:-:S04]  /*15010*/  IMAD.WIDE.U32 R22, R32, R22, R40 ;  /* 0x0000001620167225 */ /* 0x000fc800078e0028 */
[----:B------:R-:W-:Y:S02]  /*15020*/  IMAD.IADD R23, R23, 0x1, R33 ;  /* 0x0000000117177824 */ /* 0x000fe400078e0221 */
[-C--:B----4-:R-:W-:Y:S01]  /*15030*/  IMAD R41, R45, R36.reuse, RZ ;  /* 0x000000242d297224 */ /* 0x090fe200078e02ff */
[----:B------:R0:W2:Y:S03]  /*15040*/  LDG.E.64 R32, desc[UR6][R28.64] ;  /* 0x000000061c207981 */ /* 0x0000a6000c1e1b00 */
[C---:B------:R-:W-:Y:S02]  /*15050*/  IMAD R41, R44.reuse, R37, R41 ;  /* 0x000000252c297224 */ /* 0x040fe400078e0229 */
[----:B------:R-:W-:Y:S02]  /*15060*/  IMAD.WIDE.U32 R36, R44, R36, R22 ;  /* 0x000000242c247225 */ /* 0x000fe400078e0016 */
[----:B------:R-:W2:Y:S02]  /*15070*/  LDG.E.64 R22, desc[UR6][R30.64+0x30] ;  /* 0x000030061e167981 */ /* 0x000ea4000c1e1b00 */
[----:B------:R-:W-:-:S02]  /*15080*/  IMAD.IADD R37, R37, 0x1, R41 ;  /* 0x0000000125257824 */ /* 0x000fc400078e0229 */
[----:B------:R1:W3:Y:S04]  /*15090*/  LDG.E.64 R44, desc[UR6][R34.64] ;  /* 0x00000006222c7981 */ /* 0x0002e8000c1e1b00 */
[----:B------:R-:W3:Y:S01]  /*150a0*/  LDG.E.64 R40, desc[UR6][R30.64+0x38] ;  /* 0x000038061e287981 */ /* 0x000ee2000c1e1b00 */
[----:B0-----:R-:W-:-:S05]  /*150b0*/  IADD3 R28, P2, R34, R26, RZ ;  /* 0x0000001a221c7210 */ /* 0x001fca0007f5e0ff */
[----:B------:R-:W-:Y:S01]  /*150c0*/  IMAD.X R29, R35, 0x1, R43, P2 ;  /* 0x00000001231d7824 */ /* 0x000fe200010e062b */
[----:B-1----:R-:W-:-:S05]  /*150d0*/  IADD3 R34, P2, R28, R26, RZ ;  /* 0x0000001a1c227210 */ /* 0x002fca0007f5e0ff */
[----:B------:R-:W-:Y:S02]  /*150e0*/  IMAD.X R35, R29, 0x1, R43, P2 ;  /* 0x000000011d237824 */ /* 0x000fe400010e062b */
[----:B--2---:R-:W-:-:S04]  /*150f0*/  IMAD R33, R33, R22, RZ ;  /* 0x0000001621217224 */ /* 0x004fc800078e02ff */
[C---:B------:R-:W-:Y:S02]  /*15100*/  IMAD R33, R32.reuse, R23, R33 ;  /* 0x0000001720217224 */ /* 0x040fe400078e0221 */
[----:B------:R-:W-:-:S04]  /*15110*/  IMAD.WIDE.U32 R22, R32, R22, R36 ;  /* 0x0000001620167225 */ /* 0x000fc800078e0024 */
[-C--:B---3--:R-:W-:Y:S01]  /*15120*/  IMAD R37, R45, R40.reuse, RZ ;  /* 0x000000282d257224 */ /* 0x088fe200078e02ff */
[----:B------:R-:W-:Y:S02]  /*15130*/  IADD3 R23, R23, R33, RZ ;  /* 0x0000002117177210 */ /* 0x000fe40007ffe0ff */
[----:B------:R0:W2:Y:S01]  /*15140*/  LDG.E.64 R32, desc[UR6][R28.64] ;  /* 0x000000061c207981 */ /* 0x0000a2000c1e1b00 */
        /* <DEDUP_REMOVED lines=14> */
[-C--:B---3--:R-:W-:Y:S01]  /*15230*/  IMAD R41, R45, R36.reuse, RZ ;  /* 0x000000242d297224 */ /* 0x088fe200078e02ff */
[----:B------:R0:W2:Y:S03]  /*15240*/  LDG.E.64 R32, desc[UR6][R28.64] ;  /* 0x000000061c207981 */ /* 0x0000a6000c1e1b00 */
[C---:B------:R-:W-:Y:S02]  /*15250*/  IMAD R41, R44.reuse, R37, R41 ;  /* 0x000000252c297224 */ /* 0x040fe400078e0229 */
[----:B------:R-:W-:Y:S02]  /*15260*/  IMAD.WIDE.U32 R36, R44, R36, R22 ;  /* 0x000000242c247225 */ /* 0x000fe400078e0016 */
[----:B------:R-:W2:Y:S03]  /*15270*/  LDG.E.64 R22, desc[UR6][R30.64+0x50] ;  /* 0x000050061e167981 */ /* 0x000ea6000c1e1b00 */
[----:B------:R-:W-:Y:S01]  /*15280*/  IADD3 R37, R37, R41, RZ ;  /* 0x0000002925257210 */ /* 0x000fe20007ffe0ff */
        /* <DEDUP_REMOVED lines=14> */
[----:B------:R-:W2:Y:S02]  /*15370*/  LDG.E.64 R22, desc[UR6][R30.64+0x60] ;  /* 0x000060061e167981 */ /* 0x000ea4000c1e1b00 */
[----:B------:R-:W-:-:S02]  /*15380*/  IMAD.IADD R41, R41, 0x1, R37 ;  /* 0x0000000129297824 */ /* 0x000fc400078e0225 */
[----:B------:R-:W3:Y:S04]  /*15390*/  LDG.E.64 R44, desc[UR6][R34.64] ;  /* 0x00000006222c7981 */ /* 0x000ee8000c1e1b00 */
        /* <DEDUP_REMOVED lines=8> */
[----:B------:R-:W4:Y:S03]  /*15420*/  LDG.E.64 R40, desc[UR6][R28.64] ;  /* 0x000000061c287981 */ /* 0x000f26000c1e1b00 */
[----:B------:R-:W-:Y:S01]  /*15430*/  IADD3 R23, R23, R33, RZ ;  /* 0x0000002117177210 */ /* 0x000fe20007ffe0ff */
[----:B---3--:R-:W-:-:S04]  /*15440*/  IMAD R33, R45, R36, RZ ;  /* 0x000000242d217224 */ /* 0x008fc800078e02ff */
[C---:B------:R-:W-:Y:S02]  /*15450*/  IMAD R37, R44.reuse, R37, R33 ;  /* 0x000000252c257224 */ /* 0x040fe400078e0221 */
[----:B------:R-:W-:Y:S02]  /*15460*/  IMAD.X R33, R29, 0x1, R43, P2 ;  /* 0x000000011d217824 */ /* 0x000fe400010e062b */
[----:B------:R-:W-:Y:S02]  /*15470*/  IMAD.WIDE.U32 R22, R44, R36, R22 ;  /* 0x000000242c167225 */ /* 0x000fe400078e0016 */
[----:B------:R-:W2:Y:S04]  /*15480*/  LDG.E.64 R44, desc[UR6][R30.64+0x78] ;  /* 0x000078061e2c7981 */ /* 0x000ea8000c1e1b00 */
        /* <DEDUP_REMOVED lines=8> */
[-C--:B----4-:R-:W-:Y:S02]  /*15510*/  IMAD R37, R41, R34.reuse, RZ ;  /* 0x0000002229257224 */ /* 0x090fe400078e02ff */
[----:B------:R-:W-:-:S04]  /*15520*/  IMAD.WIDE.U32 R22, R40, R34, R22 ;  /* 0x0000002228167225 */ /* 0x000fc800078e0016 */
[----:B------:R-:W-:-:S04]  /*15530*/  IMAD R37, R40, R35, R37 ;  /* 0x0000002328257224 */ /* 0x000fc800078e0225 */
[----:B------:R-:W-:Y:S02]  /*15540*/  IMAD.IADD R23, R23, 0x1, R37 ;  /* 0x0000000117177824 */ /* 0x000fe400078e0225 */
[-C--:B--2---:R-:W-:Y:S02]  /*15550*/  IMAD R29, R29, R44.reuse, RZ ;  /* 0x0000002c1d1d7224 */ /* 0x084fe400078e02ff */
[----:B------:R-:W-:-:S04]  /*15560*/  IMAD.WIDE.U32 R40, R28, R44, R22 ;  /* 0x0000002c1c287225 */ /* 0x000fc800078e0016 */
[----:B------:R-:W-:Y:S01]  /*15570*/  IMAD R31, R28, R45, R29 ;  /* 0x0000002d1c1f7224 */ /* 0x000fe200078e021d */
[----:B------:R-:W-:-:S03]  /*15580*/  IADD3 R29, P3, R32, R26, RZ ;  /* 0x0000001a201d7210 */ /* 0x000fc60007f7e0ff */
[----:B------:R-:W-:Y:S01]  /*15590*/  IMAD.IADD R41, R41, 0x1, R31 ;  /* 0x0000000129297824 */ /* 0x000fe200078e021f */
[----:B------:R-:W-:Y:S01]  /*155a0*/  IADD3.X R32, R33, R43, RZ, P3, !PT ;  /* 0x0000002b21207210 */ /* 0x000fe20001ffe4ff */
[----:B------:R-:W-:Y:S08]  /*155b0*/  @P2 BRA `(.L_x_5149) ;  /* 0xfffffff400cc2947 */ /* 0x000ff0000383ffff */
.L_x_5148:
        /* <DEDUP_REMOVED lines=37> */
[----:B------:R-:W-:Y:S02]  /*15810*/  IMAD.WIDE.U32 R22, R34, R22, R32 ;  /* 0x0000001622167225 */ /* 0x000fe400078e0020 */
[----:B------:R-:W2:Y:S02]  /*15820*/  LDG.E.64 R32, desc[UR6][R28.64] ;  /* 0x000000061c207981 */ /* 0x000ea4000c1e1b00 */
[----:B------:R-:W-:Y:S02]  /*15830*/  IMAD.IADD R23, R23, 0x1, R35 ;  /* 0x0000000117177824 */ /* 0x000fe400078e0223 */
[----:B---3--:R-:W-:-:S04]  /*15840*/  IMAD R35, R45, R40, RZ ;  /* 0x000000282d237224 */ /* 0x008fc800078e02ff */
[C---:B------:R-:W-:Y:S02]  /*15850*/  IMAD R35, R44.reuse, R41, R35 ;  /* 0x000000292c237224 */ /* 0x040fe400078e0223 */
[----:B------:R-:W-:Y:S02]  /*15860*/  IMAD.WIDE.U32 R40, R44, R40, R22 ;  /* 0x000000282c287225 */ /* 0x000fe400078e0016 */
[----:B------:R-:W2:Y:S01]  /*15870*/  LDG.E.64 R22, desc[UR6][R30.64+0x20] ;  /* 0x000020061e167981 */ /* 0x000ea2000c1e1b00 */
[----:B------:R-:W-:Y:S02]  /*15880*/  IADD3 R34, P0, R28, R26, RZ ;  /* 0x0000001a1c227210 */ /* 0x000fe40007f1e0ff */
[----:B------:R-:W-:-:S03]  /*15890*/  IADD3 R41, R41, R35, RZ ;  /* 0x0000002329297210 */ /* 0x000fc60007ffe0ff */
[----:B------:R-:W-:Y:S02]  /*158a0*/  IMAD.X R35, R29, 0x1, R43, P0 ;  /* 0x000000011d237824 */ /* 0x000fe400000e062b */
[----:B------:R-:W3:Y:S04]  /*158b0*/  LDG.E.64 R28, desc[UR6][R30.64+0x30] ;  /* 0x000030061e1c7981 */ /* 0x000ee8000c1e1b00 */
[----:B------:R-:W4:Y:S01]  /*158c0*/  LDG.E.64 R44, desc[UR6][R34.64] ;  /* 0x00000006222c7981 */ /* 0x000f22000c1e1b00 */
[----:B--2---:R-:W-:-:S04]  /*158d0*/  IMAD R33, R33, R22, RZ ;  /* 0x0000001621217224 */ /* 0x004fc800078e02ff */
[C---:B------:R-:W-:Y:S02]  /*158e0*/  IMAD R23, R32.reuse, R23, R33 ;  /* 0x0000001720177224 */ /* 0x040fe400078e0221 */
[----:B------:R-:W-:Y:S01]  /*158f0*/  IMAD.WIDE.U32 R32, R32, R22, R40 ;  /* 0x0000001620207225 */ /* 0x000fe200078e0028 */
[----:B------:R-:W-:-:S03]  /*15900*/  IADD3 R22, P0, R34, R26, RZ ;  /* 0x0000001a22167210 */ /* 0x000fc60007f1e0ff */
[----:B------:R-:W-:Y:S02]  /*15910*/  IMAD.IADD R33, R33, 0x1, R23 ;  /* 0x0000000121217824 */ /* 0x000fe400078e0217 */
[----:B------:R-:W-:Y:S02]  /*15920*/  IMAD.X R23, R35, 0x1, R43, P0 ;  /* 0x0000000123177824 */ /* 0x000fe400000e062b */
[----:B----4-:R-:W-:-:S03]  /*15930*/  IMAD R41, R45, R36, RZ ;  /* 0x000000242d297224 */ /* 0x010fc600078e02ff */
[----:B------:R-:W3:Y:S01]  /*15940*/  LDG.E.64 R34, desc[UR6][R22.64] ;  /* 0x0000000616227981 */ /* 0x000ee2000c1e1b00 */
        /* <DEDUP_REMOVED lines=12> */
[----:B---3--:R-:W-:-:S04]  /*15a10*/  IMAD R35, R35, R28, RZ ;  /* 0x0000001c23237224 */ /* 0x008fc800078e02ff */
[C---:B------:R-:W-:Y:S02]  /*15a20*/  IMAD R35, R34.reuse, R29, R35 ;  /* 0x0000001d22237224 */ /* 0x040fe400078e0223 */
[----:B------:R-:W-:-:S05]  /*15a30*/  IMAD.WIDE.U32 R28, R34, R28, R36 ;  /* 0x0000001c221c7225 */ /* 0x000fca00078e0024 */
[----:B------:R-:W-:Y:S01]  /*15a40*/  IADD3 R29, R29, R35, RZ ;  /* 0x000000231d1d7210 */ /* 0x000fe20007ffe0ff */
[-C--:B--2---:R-:W-:Y:S02]  /*15a50*/  IMAD R37, R23, R44.reuse, RZ ;  /* 0x0000002c17257224 */ /* 0x084fe400078e02ff */
[----:B------:R-:W-:Y:S01]  /*15a60*/  IMAD.WIDE.U32 R40, R22, R44, R28 ;  /* 0x0000002c16287225 */ /* 0x000fe200078e001c */
[----:B------:R-:W-:-:S03]  /*15a70*/  IADD3 R29, P2, R32, R26, RZ ;  /* 0x0000001a201d7210 */ /* 0x000fc60007f5e0ff */
[----:B------:R-:W-:Y:S02]  /*15a80*/  IMAD R37, R22, R45, R37 ;  /* 0x0000002d16257224 */ /* 0x000fe400078e0225 */
[----:B------:R-:W-:Y:S02]  /*15a90*/  IMAD.X R32, R33, 0x1, R43, P2 ;  /* 0x0000000121207824 */ /* 0x000fe400010e062b */
[----:B------:R-:W-:-:S07]  /*15aa0*/  IMAD.IADD R41, R41, 0x1, R37 ;  /* 0x0000000129297824 */ /* 0x000fce00078e0225 */
.L_x_5150:
[----:B------:R-:W-:-:S04]  /*15ab0*/  ISETP.NE.U32.AND P2, PT, R3, RZ, PT ;  /* 0x000000ff0300720c */ /* 0x000fc80003f45070 */
[----:B------:R-:W-:-:S13]  /*15ac0*/  ISETP.NE.OR.EX P0, PT, R19, RZ, P0, P2 ;  /* 0x000000ff1300720c */ /* 0x000fda0000705720 */
[----:B------:R-:W-:Y:S05]  /*15ad0*/  @!P0 BRA `(.L_x_5146) ;  /* 0x0000000000b48947 */ /* 0x000fea0003800000 */
.L_x_5147:
[----:B------:R-:W-:Y:S01]  /*15ae0*/  ULEA UR8, UP0, UR4, UR12, 0x3 ;  /* 0x0000000c04087291 */ /* 0x000fe2000f80183f */
[----:B------:R-:W-:Y:S01]  /*15af0*/  IMAD.MOV.U32 R44, RZ, RZ, R29 ;  /* 0x000000ffff2c7224 */ /* 0x000fe200078e001d */
[----:B------:R-:W-:Y:S02]  /*15b00*/  MOV R45, R32 ;  /* 0x00000020002d7202 */ /* 0x000fe40000000f00 */
[----:B------:R-:W-:Y:S01]  /*15b10*/  ULEA.HI.X UR9, UR4, UR13, UR5, 0x3, UP0 ;  /* 0x0000000d04097291 */ /* 0x000fe200080f1c05 */
[----:B------:R-:W-:Y:S01]  /*15b20*/  IADD3 R28, P0, R29, R26, RZ ;  /* 0x0000001a1d1c7210 */ /* 0x000fe20007f1e0ff */
[----:B------:R-:W-:Y:S01]  /*15b30*/  IMAD.U32 R22, RZ, RZ, UR8 ;  /* 0x00000008ff167e24 */ /* 0x000fe2000f8e00ff */
[----:B------:R-:W2:Y:S03]  /*15b40*/  LDG.E.64 R34, desc[UR6][R44.64] ;  /* 0x000000062c227981 */ /* 0x000ea6000c1e1b00 */
[----:B------:R-:W-:-:S05]  /*15b50*/  IMAD.U32 R23, RZ, RZ, UR9 ;  /* 0x00000009ff177e24 */ /* 0x000fca000f8e00ff */
        /* <DEDUP_REMOVED lines=14> */
[----:B------:R-:W-:-:S03]  /*15c40*/  IMAD.WIDE.U32 R30, R30, R32, R40 ;  /* 0x000000201e1e7225 */ /* 0x000fc600078e0028 */
[----:B------:R-:W2:Y:S01]  /*15c50*/  LDG.E.64 R40, desc[UR6][R34.64] ;  /* 0x0000000622287981 */ /* 0x000ea2000c1e1b00 */
[----:B------:R-:W-:-:S05]  /*15c60*/  IADD3 R32, P0, R34, R26, RZ ;  /* 0x0000001a22207210 */ /* 0x000fca0007f1e0ff */
        /* <DEDUP_REMOVED lines=9> */
[----:B--2---:R-:W-:-:S04]  /*15d00*/  IMAD R37, R41, R28, RZ ;  /* 0x0000001c29257224 */ /* 0x004fc800078e02ff */
[C---:B------:R-:W-:Y:S02]  /*15d10*/  IMAD R37, R40.reuse, R29, R37 ;  /* 0x0000001d28257224 */ /* 0x040fe400078e0225 */
[----:B------:R-:W-:-:S05]  /*15d20*/  IMAD.WIDE.U32 R28, R40, R28, R30 ;  /* 0x0000001c281c7225 */ /* 0x000fca00078e001e */
[----:B------:R-:W-:Y:S01]  /*15d30*/  IADD3 R29, R29, R37, RZ ;  /* 0x000000251d1d7210 */ /* 0x000fe20007ffe0ff */
[-C--:B----4-:R-:W-:Y:S02]  /*15d40*/  IMAD R31, R35, R44.reuse, RZ ;  /* 0x0000002c231f7224 */ /* 0x090fe400078e02ff */
[----:B------:R-:W-:Y:S01]  /*15d50*/  IMAD.WIDE.U32 R40, R34, R44, R28 ;  /* 0x0000002c22287225 */ /* 0x000fe200078e001c */
[----:B------:R-:W-:-:S03]  /*15d60*/  IADD3 R29, P2, R32, R26, RZ ;  /* 0x0000001a201d7210 */ /* 0x000fc60007f5e0ff */
[----:B------:R-:W-:Y:S02]  /*15d70*/  IMAD R31, R34, R45, R31 ;  /* 0x0000002d221f7224 */ /* 0x000fe400078e021f */
[----:B------:R-:W-:Y:S02]  /*15d80*/  IMAD.X R32, R33, 0x1, R43, P2 ;  /* 0x0000000121207824 */ /* 0x000fe400010e062b */
[----:B------:R-:W-:Y:S01]  /*15d90*/  IMAD.IADD R41, R41, 0x1, R31 ;  /* 0x0000000129297824 */ /* 0x000fe200078e021f */
[----:B------:R-:W-:Y:S06]  /*15da0*/  @P0 BRA `(.L_x_5147) ;  /* 0xfffffffc004c0947 */ /* 0x000fec000383ffff */
.L_x_5146:
[----:B------:R-:W-:-:S04]  /*15db0*/  LOP3.LUT R32, R18, 0x3, RZ, 0xc0, !PT ;  /* 0x0000000312207812 */ /* 0x000fc800078ec0ff */
        /* <DEDUP_REMOVED lines=9> */
[----:B------:R-:W-:Y:S01]  /*15e50*/  ULDC.64 UR8, c[0x0][0x238] ;  /* 0x00008e0000087ab9 */ /* 0x000fe20000000a00 */
[----:B------:R-:W-:Y:S01]  /*15e60*/  IMAD.MOV.U32 R26, RZ, RZ, R22 ;  /* 0x000000ffff1a7224 */ /* 0x000fe200078e0016 */
[----:B------:R-:W-:Y:S01]  /*15e70*/  ULEA UR8, UP0, UR4, UR8, 0x3 ;  /* 0x0000000804087291 */ /* 0x000fe2000f80183f */
[----:B------:R-:W-:Y:S02]  /*15e80*/  IMAD.IADD R27, R3, 0x1, R23 ;  /* 0x00000001031b7824 */ /* 0x000fe400078e0217 */
[----:B------:R-:W-:Y:S01]  /*15e90*/  IMAD R3, R21, UR4, R18 ;  /* 0x0000000415037c24 */ /* 0x000fe2000f8e0212 */
[----:B------:R-:W-:Y:S02]  /*15ea0*/  ULEA.HI.X UR5, UR4, UR9, UR5, 0x3, UP0 ;  /* 0x0000000904057291 */ /* 0x000fe400080f1c05 */
[----:B------:R-:W-:Y:S01]  /*15eb0*/  IMAD.WIDE.U32 R28, R20, UR4, R26 ;  /* 0x00000004141c7c25 */ /* 0x000fe2000f8e001a */
[----:B------:R-:W-:-:S03]  /*15ec0*/  MOV R18, UR8 ;  /* 0x0000000800127c02 */ /* 0x000fc60008000f00 */
[----:B------:R-:W-:Y:S01]  /*15ed0*/  IMAD.IADD R29, R29, 0x1, R3 ;  /* 0x000000011d1d7824 */ /* 0x000fe200078e0203 */
        /* <DEDUP_REMOVED lines=35> */
.L_x_5145:
[----:B------:R-:W1:Y:S01]  /*16110*/  LDC R23, c[0x0][0x248] ;  /* 0x00009200ff177b82 */ /* 0x000e620000000800 */
[C---:B------:R-:W-:Y:S02]  /*16120*/  ISETP.GE.U32.AND P0, PT, R5.reuse, 0x1, PT ;  /* 0x000000010500780c */ /* 0x040fe40003f06070 */
[--C-:B------:R-:W-:Y:S02]  /*16130*/  SHF.R.S64 R28, R5, 0x3, R4.reuse ;  /* 0x00000003051c7819 */ /* 0x100fe40000001004 */
[----:B------:R-:W-:Y:S02]  /*16140*/  ISETP.GE.AND.EX P0, PT, R4, RZ, PT, P0 ;  /* 0x000000ff0400720c */ /* 0x000fe40003f06300 */
[----:B------:R-:W-:Y:S01]  /*16150*/  SHF.R.S32.HI R27, RZ, 0x3, R4 ;  /* 0x00000003ff1b7819 */ /* 0x000fe20000011404 */
[----:B------:R-:W2:Y:S01]  /*16160*/  LDC R26, c[0x0][0x24c] ;  /* 0x00009300ff1a7b82 */ /* 0x000ea20000000800 */
[----:B-1----:R-:W-:Y:S01]  /*16170*/  MOV R22, R23 ;  /* 0x0000001700167202 */ /* 0x002fe20000000f00 */
[----:B--2---:R-:W-:-:S08]  /*16180*/  IMAD.MOV.U32 R3, RZ, RZ, R26 ;  /* 0x000000ffff037224 */ /* 0x004fd000078e001a */
[----:B------:R-:W-:Y:S05]  /*16190*/  @!P0 BRA `(.L_x_5151) ;  /* 0x0000000000888947 */ /* 0x000fea0003800000 */
[----:B------:R-:W-:Y:S01]  /*161a0*/  BSSY B2, `(.L_x_5151) ;  /* 0x0000021000027945 */ /* 0x000fe20003800000 */
[----:B------:R-:W-:Y:S01]  /*161b0*/  IMAD.MOV.U32 R32, RZ, RZ, R28 ;  /* 0x000000ffff207224 */ /* 0x000fe200078e001c */
[----:B------:R-:W-:Y:S01]  /*161c0*/  MOV R22, R23 ;  /* 0x0000001700167202 */ /* 0x000fe20000000f00 */
[----:B------:R-:W-:Y:S02]  /*161d0*/  IMAD.MOV.U32 R31, RZ, RZ, R27 ;  /* 0x000000ffff1f7224 */ /* 0x000fe400078e001b */
[----:B------:R-:W-:Y:S02]  /*161e0*/  IMAD.MOV.U32 R29, RZ, RZ, R23 ;  /* 0x000000ffff1d7224 */ /* 0x000fe400078e0017 */
[--C-:B------:R-:W-:Y:S02]  /*161f0*/  IMAD.MOV.U32 R30, RZ, RZ, R26.reuse ;  /* 0x000000ffff1e7224 */ /* 0x100fe400078e001a */
[----:B------:R-:W-:-:S07]  /*16200*/  IMAD.MOV.U32 R3, RZ, RZ, R26 ;  /* 0x000000ffff037224 */ /* 0x000fce00078e001a */
.L_x_5152:
[--C-:B------:R-:W-:Y:S02]  /*16210*/  SHF.R.U64 R35, R32, 0x1, R31.reuse ;  /* 0x0000000120237819 */ /* 0x100fe4000000121f */
[----:B------:R-:W-:-:S03]  /*16220*/  SHF.R.U32.HI R36, RZ, 0x1, R31 ;  /* 0x00000001ff247819 */ /* 0x000fc6000001161f */
[C---:B------:R-:W-:Y:S01]  /*16230*/  IMAD.SHL.U32 R34, R35.reuse, 0x8, RZ ;  /* 0x0000000823227824 */ /* 0x040fe200078e00ff */
[----:B------:R-:W-:-:S04]  /*16240*/  SHF.L.U64.HI R33, R35, 0x3, R36 ;  /* 0x0000000323217819 */ /* 0x000fc80000010224 */
[----:B------:R-:W-:-:S05]  /*16250*/  IADD3 R18, P2, R29, R34, RZ ;  /* 0x000000221d127210 */ /* 0x000fca0007f5e0ff */
[----:B------:R-:W-:-:S05]  /*16260*/  IMAD.X R19, R30, 0x1, R33, P2 ;  /* 0x000000011e137824 */ /* 0x000fca00010e0621 */
[----:B0-----:R-:W2:Y:S02]  /*16270*/  LDG.E.64 R20, desc[UR6][R18.64] ;  /* 0x0000000612147981 */ /* 0x001ea4000c1e1b00 */
[----:B--2---:R-:W-:Y:S02]  /*16280*/  ISETP.GE.U32.AND P2, PT, R20, R40, PT ;  /* 0x000000281400720c */ /* 0x004fe40003f46070 */
[----:B------:R-:W-:Y:S02]  /*16290*/  LOP3.LUT R20, RZ, R36, RZ, 0x33, !PT ;  /* 0x00000024ff147212 */ /* 0x000fe400078e33ff */
[----:B------:R-:W-:Y:S02]  /*162a0*/  ISETP.GE.AND.EX P2, PT, R21, R41, PT, P2 ;  /* 0x000000291500720c */ /* 0x000fe40003f46320 */
[----:B------:R-:W-:-:S04]  /*162b0*/  LOP3.LUT R21, RZ, R35, RZ, 0x33, !PT ;  /* 0x00000023ff157212 */ /* 0x000fc800078e33ff */
[----:B------:R-:W-:Y:S02]  /*162c0*/  IADD3 R32, P3, R32, R21, RZ ;  /* 0x0000001520207210 */ /* 0x000fe40007f7e0ff */
[----:B------:R-:W-:Y:S02]  /*162d0*/  IADD3 R21, P5, P6, R22, 0x8, R34 ;  /* 0x0000000816157810 */ /* 0x000fe40007ebe022 */
[----:B------:R-:W-:Y:S01]  /*162e0*/  SEL R32, R32, R35, !P2 ;  /* 0x0000002320207207 */ /* 0x000fe20005000000 */
[----:B------:R-:W-:Y:S01]  /*162f0*/  IMAD.X R31, R31, 0x1, R20, P3 ;  /* 0x000000011f1f7824 */ /* 0x000fe200018e0614 */
[----:B------:R-:W-:Y:S02]  /*16300*/  IADD3 R20, P4, R18, 0x8, RZ ;  /* 0x0000000812147810 */ /* 0x000fe40007f9e0ff */
[----:B------:R-:W-:Y:S02]  /*16310*/  ISETP.GT.U32.AND P3, PT, R32, RZ, PT ;  /* 0x000000ff2000720c */ /* 0x000fe40003f64070 */
[----:B------:R-:W-:Y:S01]  /*16320*/  SEL R31, R31, R36, !P2 ;  /* 0x000000241f1f7207 */ /* 0x000fe20005000000 */
[----:B------:R-:W-:Y:S01]  /*16330*/  IMAD.X R19, RZ, RZ, R19, P4 ;  /* 0x000000ffff137224 */ /* 0x000fe200020e0613 */
[----:B------:R-:W-:-:S02]  /*16340*/  IADD3.X R18, R3, RZ, R33, P5, P6 ;  /* 0x000000ff03127210 */ /* 0x000fc40002fec421 */
[----:B------:R-:W-:Y:S02]  /*16350*/  ISETP.GT.AND.EX P3, PT, R31, RZ, PT, P3 ;  /* 0x000000ff1f00720c */ /* 0x000fe40003f64330 */
[----:B------:R-:W-:Y:S02]  /*16360*/  SEL R22, R21, R22, !P2 ;  /* 0x0000001615167207 */ /* 0x000fe40005000000 */
[----:B------:R-:W-:Y:S02]  /*16370*/  SEL R3, R18, R3, !P2 ;  /* 0x0000000312037207 */ /* 0x000fe40005000000 */
[----:B------:R-:W-:Y:S02]  /*16380*/  SEL R29, R20, R29, !P2 ;  /* 0x0000001d141d7207 */ /* 0x000fe40005000000 */
[----:B------:R-:W-:-:S05]  /*16390*/  SEL R30, R19, R30, !P2 ;  /* 0x0000001e131e7207 */ /* 0x000fca0005000000 */
[----:B------:R-:W-:Y:S05]  /*163a0*/  @P3 BRA `(.L_x_5152) ;  /* 0xfffffffc00983947 */ /* 0x000fea000383ffff */
[----:B------:R-:W-:Y:S05]  /*163b0*/  BSYNC B2 ;  /* 0x0000000000027941 */ /* 0x000fea0003800000 */
.L_x_5151:
[----:B------:R-:W-:Y:S05]  /*163c0*/  @!P0 BRA `(.L_x_5153) ;  /* 0x0000000000788947 */ /* 0x000fea0003800000 */
[----:B------:R-:W-:Y:S01]  /*163d0*/  BSSY B2, `(.L_x_5153) ;  /* 0x000001d000027945 */ /* 0x000fe20003800000 */
[----:B------:R-:W-:Y:S01]  /*163e0*/  MOV R29, R23 ;  /* 0x00000017001d7202 */ /* 0x000fe20000000f00 */
[----:B------:R-:W-:-:S07]  /*163f0*/  IMAD.MOV.U32 R30, RZ, RZ, R26 ;  /* 0x000000ffff1e7224 */ /* 0x000fce00078e001a */
.L_x_5154:
[--C-:B------:R-:W-:Y:S02]  /*16400*/  SHF.R.U64 R35, R28, 0x1, R27.reuse ;  /* 0x000000011c237819 */ /* 0x100fe4000000121b */
[----:B------:R-:W-:-:S03]  /*16410*/  SHF.R.U32.HI R34, RZ, 0x1, R27 ;  /* 0x00000001ff227819 */ /* 0x000fc6000001161b */
[C---:B------:R-:W-:Y:S01]  /*16420*/  IMAD.SHL.U32 R32, R35.reuse, 0x8, RZ ;  /* 0x0000000823207824 */ /* 0x040fe200078e00ff */
[----:B------:R-:W-:-:S04]  /*16430*/  SHF.L.U64.HI R33, R35, 0x3, R34 ;  /* 0x0000000323217819 */ /* 0x000fc80000010222 */
[----:B------:R-:W-:-:S05]  /*16440*/  IADD3 R18, P0, R29, R32, RZ ;  /* 0x000000201d127210 */ /* 0x000fca0007f1e0ff */
[----:B------:R-:W-:-:S05]  /*16450*/  IMAD.X R19, R30, 0x1, R33, P0 ;  /* 0x000000011e137824 */ /* 0x000fca00000e0621 */
[----:B0-----:R0:W2:Y:S01]  /*16460*/  LDG.E.64 R20, desc[UR6][R18.64] ;  /* 0x0000000612147981 */ /* 0x0010a2000c1e1b00 */
[----:B------:R-:W-:-:S04]  /*16470*/  LOP3.LUT R31, RZ, R35, RZ, 0x33, !PT ;  /* 0x00000023ff1f7212 */ /* 0x000fc800078e33ff */
[----:B------:R-:W-:Y:S02]  /*16480*/  IADD3 R28, P2, R28, R31, RZ ;  /* 0x0000001f1c1c7210 */ /* 0x000fe40007f5e0ff */
[----:B0-----:R-:W-:-:S05]  /*16490*/  IADD3 R18, P3, R18, 0x8, RZ ;  /* 0x0000000812127810 */ /* 0x001fca0007f7e0ff */
[----:B------:R-:W-:Y:S01]  /*164a0*/  IMAD.X R19, RZ, RZ, R19, P3 ;  /* 0x000000ffff137224 */ /* 0x000fe200018e0613 */
[----:B--2---:R-:W-:Y:S02]  /*164b0*/  ISETP.GE.U32.AND P0, PT, R40, R20, PT ;  /* 0x000000142800720c */ /* 0x004fe40003f06070 */
        /* <DEDUP_REMOVED lines=15> */
.L_x_5153:
[----:B------:R-:W-:Y:S01]  /*165b0*/  ULDC.64 UR4, c[0x0][0x248] ;  /* 0x0000920000047ab9 */ /* 0x000fe20000000a00 */
[C---:B------:R-:W-:Y:S01]  /*165c0*/  IADD3 R23, P0, -R22.reuse, R23, RZ ;  /* 0x0000001716177210 */ /* 0x040fe20007f1e1ff */
[----:B------:R-:W-:Y:S01]  /*165d0*/  ULDC.64 UR8, c[0x0][0x260] ;  /* 0x0000980000087ab9 */ /* 0x000fe20000000a00 */
[----:B0-----:R-:W-:Y:S02]  /*165e0*/  IADD3 R20, P2, R22, -UR4, RZ ;  /* 0x8000000416147c10 */ /* 0x001fe4000ff5e0ff */
        /* <DEDUP_REMOVED lines=15> */
.L_x_5144:
[----:B------:R-:W-:Y:S05]  /*166e0*/  BSYNC B1 ;  /* 0x0000000000017941 */ /* 0x000fea0003800000 */
.L_x_5143:
[----:B------:R-:W1:Y:S01]  /*166f0*/  S2R R40, SR_TID.X ;  /* 0x0000000000287919 */ /* 0x000e620000002100 */
[----:B------:R-:W-:Y:S01]  /*16700*/  BSSY B1, `(.L_x_5155) ;  /* 0x00001c7000017945 */ /* 0x000fe20003800000 */
[----:B-1----:R-:W-:-:S05]  /*16710*/  VIADD R3, R40, 0x80 ;  /* 0x0000008028037836 */ /* 0x002fca0000000000 */
[----:B------:R-:W-:-:S13]  /*16720*/  ISETP.GE.AND P0, PT, R3, R2, PT ;  /* 0x000000020300720c */ /* 0x000fda0003f06270 */
[----:B------:R-:W-:Y:S05]  /*16730*/  @P0 BRA `(.L_x_5156) ;  /* 0x0000001c000c0947 */ /* 0x000fea0003800000 */
[----:B0----5:R-:W0:Y:S01]  /*16740*/  LDC.64 R16, c[0x0][0x220] ;  /* 0x00008800ff107b82 */ /* 0x021e220000000a00 */
        /* <DEDUP_REMOVED lines=21> */
[----:B------:R-:W-:Y:S01]  /*168a0*/  IADD3.X R43, R17, -0x1, RZ, P0, !PT ;  /* 0xffffffff112b7810 */ /* 0x000fe200007fe4ff */
[----:B------:R-:W-:Y:S01]  /*168b0*/  IMAD.WIDE.U32 R22, R38, UR4, RZ ;  /* 0x0000000426167c25 */ /* 0x000fe2000f8e00ff */
[----:B------:R-:W-:-:S03]  /*168c0*/  ISETP.GT.U32.AND P0, PT, R42, RZ, PT ;  /* 0x000000ff2a00720c */ /* 0x000fc60003f04070 */
[----:B------:R-:W-:Y:S01]  /*168d0*/  IMAD R21, R38, UR5, R21 ;  /* 0x0000000526157c24 */ /* 0x000fe2000f8e0215 */
[----:B------:R-:W-:Y:S01]  /*168e0*/  ISETP.GT.AND.EX P0, PT, R43, RZ, PT, P0 ;  /* 0x000000ff2b00720c */ /* 0x000fe20003f04300 */
[----:B------:R-:W-:Y:S01]  /*168f0*/  ULDC.64 UR4, c[0x0][0x228] ;  /* 0x00008a0000047ab9 */ /* 0x000fe20000000a00 */
[----:B0-----:R-:W-:Y:S01]  /*16900*/  IMAD.SHL.U32 R17, R19, 0x8, RZ ;  /* 0x0000000813117824 */ /* 0x001fe200078e00ff */
[----:B------:R-:W-:Y:S01]  /*16910*/  LEA R30, P2, R22, UR4, 0x3 ;  /* 0x00000004161e7c11 */ /* 0x000fe2000f8418ff */
[----:B------:R-:W-:Y:S01]  /*16920*/  IMAD.IADD R31, R23, 0x1, R21 ;  /* 0x00000001171f7824 */ /* 0x000fe200078e0215 */
[----:B------:R-:W-:Y:S01]  /*16930*/  UMOV UR4, URZ ;  /* 0x0000003f00047c82 */ /* 0x000fe20008000000 */
[----:B------:R-:W-:-:S03]  /*16940*/  IMAD.WIDE.U32 R20, R18, 0x8, RZ ;  /* 0x0000000812147825 */ /* 0x000fc600078e00ff */
[----:B------:R-:W-:Y:S01]  /*16950*/  LEA.HI.X R31, R22, UR5, R31, 0x3, P2 ;  /* 0x00000005161f7c11 */ /* 0x000fe200090f1c1f */
[----:B------:R-:W-:Y:S01]  /*16960*/  UMOV UR5, URZ ;  /* 0x0000003f00057c82 */ /* 0x000fe20008000000 */
        /* <DEDUP_REMOVED lines=8> */
.L_x_5161:
[----:B------:R-:W-:Y:S01]  /*169f0*/  ULEA UR8, UP0, UR4, UR10, 0x3 ;  /* 0x0000000a04087291 */ /* 0x000fe2000f80183f */
[----:B------:R0:W2:Y:S03]  /*16a00*/  LDG.E.64 R28, desc[UR6][R30.64] ;  /* 0x000000061e1c7981 */ /* 0x0000a6000c1e1b00 */
[----:B------:R-:W-:Y:S02]  /*16a10*/  ULEA.HI.X UR9, UR4, UR11, UR5, 0x3, UP0 ;  /* 0x0000000b04097291 */ /* 0x000fe400080f1c05 */
[----:B------:R-:W-:-:S04]  /*16a20*/  MOV R26, UR8 ;  /* 0x00000008001a7c02 */ /* 0x000fc80008000f00 */
[----:B------:R-:W-:Y:S01]  /*16a30*/  IMAD.U32 R27, RZ, RZ, UR9 ;  /* 0x00000009ff1b7e24 */ /* 0x000fe2000f8e00ff */
[----:B0-----:R-:W-:-:S04]  /*16a40*/  IADD3 R30, P2, R30, R20, RZ ;  /* 0x000000141e1e7210 */ /* 0x001fc80007f5e0ff */
[----:B------:R-:W2:Y:S01]  /*16a50*/  LDG.E.64 R22, desc[UR6][R26.64] ;  /* 0x000000061a167981 */ /* 0x000ea2000c1e1b00 */
[----:B------:R-:W-:-:S03]  /*16a60*/  IMAD.X R31, R31, 0x1, R17, P2 ;  /* 0x000000011f1f7824 */ /* 0x000fc600010e0611 */
        /* <DEDUP_REMOVED lines=8> */
[----:B------:R-:W-:Y:S02]  /*16af0*/  IMAD.X R23, R31, 0x1, R17, P2 ;  /* 0x000000011f177824 */ /* 0x000fe400010e0611 */
[----:B------:R-:W-:Y:S01]  /*16b00*/  IMAD R31, R34, R33, R29 ;  /* 0x00000021221f7224 */ /* 0x000fe200078e021d */
[----:B------:R-:W-:Y:S01]  /*16b10*/  IADD3 R30, P2, R22, R20, RZ ;  /* 0x00000014161e7210 */ /* 0x000fe20007f5e0ff */
[----:B------:R-:W-:Y:S01]  /*16b20*/  IMAD.WIDE.U32 R32, R34, R32, R36 ;  /* 0x0000002022207225 */ /* 0x000fe200078e0024 */
[----:B------:R-:W2:Y:S04]  /*16b30*/  LDG.E.64 R28, desc[UR6][R26.64+0x10] ;  /* 0x000010061a1c7981 */ /* 0x000ea8000c1e1b00 */
[----:B------:R0:W2:Y:S01]  /*16b40*/  LDG.E.64 R34, desc[UR6][R22.64] ;  /* 0x0000000616227981 */ /* 0x0000a2000c1e1b00 */
[----:B------:R-:W-:Y:S01]  /*16b50*/  IMAD.IADD R33, R33, 0x1, R31 ;  /* 0x0000000121217824 */ /* 0x000fe200078e021f */
[----:B------:R-:W-:-:S02]  /*16b60*/  IADD3.X R31, R23, R17, RZ, P2, !PT ;  /* 0x00000011171f7210 */ /* 0x000fc400017fe4ff */
[----:B------:R-:W3:Y:S04]  /*16b70*/  LDG.E.64 R36, desc[UR6][R26.64+0x18] ;  /* 0x000018061a247981 */ /* 0x000ee8000c1e1b00 */
[----:B------:R-:W3:Y:S01]  /*16b80*/  LDG.E.64 R44, desc[UR6][R30.64] ;  /* 0x000000061e2c7981 */ /* 0x000ee2000c1e1b00 */
[----:B0-----:R-:W-:-:S05]  /*16b90*/  IADD3 R22, P2, R30, R20, RZ ;  /* 0x000000141e167210 */ /* 0x001fca0007f5e0ff */
[----:B------:R-:W-:-:S05]  /*16ba0*/  IMAD.X R23, R31, 0x1, R17, P2 ;  /* 0x000000011f177824 */ /* 0x000fca00010e0611 */
[----:B------:R0:W4:Y:S01]  /*16bb0*/  LDG.E.64 R30, desc[UR6][R22.64] ;  /* 0x00000006161e7981 */ /* 0x000122000c1e1b00 */
[-C--:B--2---:R-:W-:Y:S02]  /*16bc0*/  IMAD R35, R35, R28.reuse, RZ ;  /* 0x0000001c23237224 */ /* 0x084fe400078e02ff */
[----:B------:R-:W-:-:S04]  /*16bd0*/  IMAD.WIDE.U32 R32, R34, R28, R32 ;  /* 0x0000001c22207225 */ /* 0x000fc800078e0020 */
[----:B------:R-:W-:Y:S02]  /*16be0*/  IMAD R29, R34, R29, R35 ;  /* 0x0000001d221d7224 */ /* 0x000fe400078e0223 */
[----:B---3--:R-:W-:Y:S02]  /*16bf0*/  IMAD R35, R45, R36, RZ ;  /* 0x000000242d237224 */ /* 0x008fe400078e02ff */
[----:B------:R-:W-:Y:S01]  /*16c00*/  IMAD.IADD R33, R33, 0x1, R29 ;  /* 0x0000000121217824 */ /* 0x000fe200078e021d */
[----:B------:R-:W-:Y:S01]  /*16c10*/  IADD3 R34, P2, R22, R20, RZ ;  /* 0x0000001416227210 */ /* 0x000fe20007f5e0ff */
[C---:B------:R-:W-:Y:S01]  /*16c20*/  IMAD R35, R44.reuse, R37, R35 ;  /* 0x000000252c237224 */ /* 0x040fe200078e0223 */
[----:B------:R-:W4:Y:S01]  /*16c30*/  LDG.E.64 R28, desc[UR6][R26.64+0x20] ;  /* 0x000020061a1c7981 */ /* 0x000f22000c1e1b00 */
[----:B------:R-:W-:-:S03]  /*16c40*/  IMAD.WIDE.U32 R32, R44, R36, R32 ;  /* 0x000000242c207225 */ /* 0x000fc600078e0020 */
[----:B------:R-:W2:Y:S01]  /*16c50*/  LDG.E.64 R36, desc[UR6][R26.64+0x28] ;  /* 0x000028061a247981 */ /* 0x000ea2000c1e1b00 */
[----:B------:R-:W-:Y:S02]  /*16c60*/  IMAD.IADD R33, R33, 0x1, R35 ;  /* 0x0000000121217824 */ /* 0x000fe400078e0223 */
[----:B------:R-:W-:-:S05]  /*16c70*/  IMAD.X R35, R23, 0x1, R17, P2 ;  /* 0x0000000117237824 */ /* 0x000fca00010e0611 */
[----:B------:R-:W2:Y:S01]  /*16c80*/  LDG.E.64 R44, desc[UR6][R34.64] ;  /* 0x00000006222c7981 */ /* 0x000ea2000c1e1b00 */
[----:B0-----:R-:W-:-:S04]  /*16c90*/  IADD3 R22, P2, R34, R20, RZ ;  /* 0x0000001422167210 */ /* 0x001fc80007f5e0ff */
[----:B------:R-:W-:-:S05]  /*16ca0*/  IADD3.X R23, R35, R17, RZ, P2, !PT ;  /* 0x0000001123177210 */ /* 0x000fca00017fe4ff */
[----:B------:R0:W3:Y:S01]  /*16cb0*/  LDG.E.64 R34, desc[UR6][R22.64] ;  /* 0x0000000616227981 */ /* 0x0000e2000c1e1b00 */
[----:B----4-:R-:W-:-:S04]  /*16cc0*/  IMAD R31, R31, R28, RZ ;  /* 0x0000001c1f1f7224 */ /* 0x010fc800078e02ff */
[C---:B------:R-:W-:Y:S02]  /*16cd0*/  IMAD R29, R30.reuse, R29, R31 ;  /* 0x0000001d1e1d7224 */ /* 0x040fe400078e021f */
[----:B------:R-:W-:-:S04]  /*16ce0*/  IMAD.WIDE.U32 R30, R30, R28, R32 ;  /* 0x0000001c1e1e7225 */ /* 0x000fc800078e0020 */
[----:B------:R-:W-:Y:S02]  /*16cf0*/  IMAD.IADD R31, R31, 0x1, R29 ;  /* 0x000000011f1f7824 */ /* 0x000fe400078e021d */
[----:B--2---:R-:W-:Y:S01]  /*16d00*/  IMAD R33, R45, R36, RZ ;  /* 0x000000242d217224 */ /* 0x004fe200078e02ff */
[----:B------:R-:W-:Y:S01]  /*16d10*/  IADD3 R32, P2, R22, R20, RZ ;  /* 0x0000001416207210 */ /* 0x000fe20007f5e0ff */
[C---:B------:R-:W-:Y:S01]  /*16d20*/  IMAD.WIDE.U32 R30, R44.reuse, R36, R30 ;  /* 0x000000242c1e7225 */ /* 0x040fe200078e001e */
[----:B------:R-:W3:Y:S03]  /*16d30*/  LDG.E.64 R28, desc[UR6][R26.64+0x30] ;  /* 0x000030061a1c7981 */ /* 0x000ee6000c1e1b00 */
[----:B------:R-:W-:Y:S02]  /*16d40*/  IMAD R33, R44, R37, R33 ;  /* 0x000000252c217224 */ /* 0x000fe400078e0221 */
[----:B------:R-:W2:Y:S02]  /*16d50*/  LDG.E.64 R36, desc[UR6][R26.64+0x38] ;  /* 0x000038061a247981 */ /* 0x000ea4000c1e1b00 */
[----:B------:R-:W-:-:S02]  /*16d60*/  IMAD.IADD R31, R31, 0x1, R33 ;  /* 0x000000011f1f7824 */ /* 0x000fc400078e0221 */
[----:B------:R-:W-:-:S05]  /*16d70*/  IMAD.X R33, R23, 0x1, R17, P2 ;  /* 0x0000000117217824 */ /* 0x000fca00010e0611 */
[----:B------:R-:W2:Y:S01]  /*16d80*/  LDG.E.64 R44, desc[UR6][R32.64] ;  /* 0x00000006202c7981 */ /* 0x000ea2000c1e1b00 */
[----:B0-----:R-:W-:-:S05]  /*16d90*/  IADD3 R22, P2, R32, R20, RZ ;  /* 0x0000001420167210 */ /* 0x001fca0007f5e0ff */
[----:B------:R-:W-:-:S05]  /*16da0*/  IMAD.X R23, R33, 0x1, R17, P2 ;  /* 0x0000000121177824 */ /* 0x000fca00010e0611 */
[----:B------:R0:W4:Y:S01]  /*16db0*/  LDG.E.64 R32, desc[UR6][R22.64] ;  /* 0x0000000616207981 */ /* 0x000122000c1e1b00 */
[-C--:B---3--:R-:W-:Y:S02]  /*16dc0*/  IMAD R35, R35, R28.reuse, RZ ;  /* 0x0000001c23237224 */ /* 0x088fe400078e02ff */
[----:B------:R-:W-:-:S04]  /*16dd0*/  IMAD.WIDE.U32 R30, R34, R28, R30 ;  /* 0x0000001c221e7225 */ /* 0x000fc800078e001e */
[----:B------:R-:W-:-:S04]  /*16de0*/  IMAD R29, R34, R29, R35 ;  /* 0x0000001d221d7224 */ /* 0x000fc800078e0223 */
[----:B------:R-:W-:Y:S01]  /*16df0*/  IMAD.IADD R31, R31, 0x1, R29 ;  /* 0x000000011f1f7824 */ /* 0x000fe200078e021d */
[----:B------:R-:W-:Y:S01]  /*16e00*/  IADD3 R34, P2, R22, R20, RZ ;  /* 0x0000001416227210 */ /* 0x000fe20007f5e0ff */
[----:B------:R-:W4:Y:S01]  /*16e10*/  LDG.E.64 R28, desc[UR6][R26.64+0x40] ;  /* 0x000040061a1c7981 */ /* 0x000f22000c1e1b00 */
[-C--:B--2---:R-:W-:Y:S02]  /*16e20*/  IMAD R35, R45, R36.reuse, RZ ;  /* 0x000000242d237224 */ /* 0x084fe400078e02ff */
[----:B------:R-:W-:-:S04]  /*16e30*/  IMAD.WIDE.U32 R30, R44, R36, R30 ;  /* 0x000000242c1e7225 */ /* 0x000fc800078e001e */
[----:B------:R-:W-:Y:S02]  /*16e40*/  IMAD R35, R44, R37, R35 ;  /* 0x000000252c237224 */ /* 0x000fe400078e0223 */
[----:B------:R-:W2:Y:S02]  /*16e50*/  LDG.E.64 R36, desc[UR6][R26.64+0x48] ;  /* 0x000048061a247981 */ /* 0x000ea4000c1e1b00 */
[----:B------:R-:W-:Y:S01]  /*16e60*/  IMAD.IADD R31, R31, 0x1, R35 ;  /* 0x000000011f1f7824 */ /* 0x000fe200078e0223 */
[----:B------:R-:W-:-:S05]  /*16e70*/  IADD3.X R35, R23, R17, RZ, P2, !PT ;  /* 0x0000001117237210 */ /* 0x000fca00017fe4ff */
[----:B------:R-:W2:Y:S01]  /*16e80*/  LDG.E.64 R44, desc[UR6][R34.64] ;  /* 0x00000006222c7981 */ /* 0x000ea2000c1e1b00 */
[----:B0-----:R-:W-:-:S05]  /*16e90*/  IADD3 R22, P2, R34, R20, RZ ;  /* 0x0000001422167210 */ /* 0x001fca0007f5e0ff */
[----:B------:R-:W-:-:S05]  /*16ea0*/  IMAD.X R23, R35, 0x1, R17, P2 ;  /* 0x0000000123177824 */ /* 0x000fca00010e0611 */
[----:B------:R0:W3:Y:S01]  /*16eb0*/  LDG.E.64 R34, desc[UR6][R22.64] ;  /* 0x0000000616227981 */ /* 0x0000e2000c1e1b00 */
[-C--:B----4-:R-:W-:Y:S02]  /*16ec0*/  IMAD R33, R33, R28.reuse, RZ ;  /* 0x0000001c21217224 */ /* 0x090fe400078e02ff */
[----:B------:R-:W-:-:S04]  /*16ed0*/  IMAD.WIDE.U32 R30, R32, R28, R30 ;  /* 0x0000001c201e7225 */ /* 0x000fc800078e001e */
[----:B------:R-:W-:-:S04]  /*16ee0*/  IMAD R29, R32, R29, R33 ;  /* 0x0000001d201d7224 */ /* 0x000fc800078e0221 */
[----:B------:R-:W-:Y:S01]  /*16ef0*/  IMAD.IADD R31, R31, 0x1, R29 ;  /* 0x000000011f1f7824 */ /* 0x000fe200078e021d */
[----:B------:R-:W-:Y:S01]  /*16f00*/  IADD3 R32, P2, R22, R20, RZ ;  /* 0x0000001416207210 */ /* 0x000fe20007f5e0ff */
[----:B------:R-:W3:Y:S01]  /*16f10*/  LDG.E.64 R28, desc[UR6][R26.64+0x50] ;  /* 0x000050061a1c7981 */ /* 0x000ee2000c1e1b00 */
[-C--:B--2---:R-:W-:Y:S02]  /*16f20*/  IMAD R33, R45, R36.reuse, RZ ;  /* 0x000000242d217224 */ /* 0x084fe400078e02ff */
[----:B------:R-:W-:-:S04]  /*16f30*/  IMAD.WIDE.U32 R30, R44, R36, R30 ;  /* 0x000000242c1e7225 */ /* 0x000fc800078e001e */
[----:B------:R-:W-:Y:S02]  /*16f40*/  IMAD R33, R44, R37, R33 ;  /* 0x000000252c217224 */ /* 0x000fe400078e0221 */
[----:B------:R-:W2:Y:S02]  /*16f50*/  LDG.E.64 R36, desc[UR6][R26.64+0x58] ;  /* 0x000058061a247981 */ /* 0x000ea4000c1e1b00 */
[----:B------:R-:W-:Y:S02]  /*16f60*/  IMAD.IADD R31, R31, 0x1, R33 ;  /* 0x000000011f1f7824 */ /* 0x000fe400078e0221 */
[----:B------:R-:W-:-:S05]  /*16f70*/  IMAD.X R33, R23, 0x1, R17, P2 ;  /* 0x0000000117217824 */ /* 0x000fca00010e0611 */
[----:B------:R-:W2:Y:S01]  /*16f80*/  LDG.E.64 R44, desc[UR6][R32.64] ;  /* 0x00000006202c7981 */ /* 0x000ea2000c1e1b00 */
[----:B0-----:R-:W-:-:S04]  /*16f90*/  IADD3 R22, P2, R32, R20, RZ ;  /* 0x0000001420167210 */ /* 0x001fc80007f5e0ff */
[----:B------:R-:W-:-:S05]  /*16fa0*/  IADD3.X R23, R33, R17, RZ, P2, !PT ;  /* 0x0000001121177210 */ /* 0x000fca00017fe4ff */
        /* <DEDUP_REMOVED lines=11> */
[----:B------:R-:W-:Y:S02]  /*17060*/  IMAD.IADD R31, R31, 0x1, R35 ;  /* 0x000000011f1f7824 */ /* 0x000fe400078e0223 */
[----:B------:R-:W-:-:S05]  /*17070*/  IMAD.X R35, R23, 0x1, R17, P2 ;  /* 0x0000000117237824 */ /* 0x000fca00010e0611 */
[----:B------:R-:W2:Y:S01]  /*17080*/  LDG.E.64 R44, desc[UR6][R34.64] ;  /* 0x00000006222c7981 */ /* 0x000ea2000c1e1b00 */
[----:B0-----:R-:W-:-:S05]  /*17090*/  IADD3 R22, P2, R34, R20, RZ ;  /* 0x0000001422167210 */ /* 0x001fca0007f5e0ff */
[----:B------:R-:W-:Y:S02]  /*170a0*/  IMAD.X R23, R35, 0x1, R17, P2 ;  /* 0x0000000123177824 */ /* 0x000fe400010e0611 */
[----:B------:R-:W3:Y:S01]  /*170b0*/  LDG.E.64 R34, desc[UR6][R26.64+0x70] ;  /* 0x000070061a227981 */ /* 0x000ee2000c1e1b00 */
[-C--:B----4-:R-:W-:Y:S02]  /*170c0*/  IMAD R33, R33, R28.reuse, RZ ;  /* 0x0000001c21217224 */ /* 0x090fe400078e02ff */
[----:B------:R-:W-:-:S04]  /*170d0*/  IMAD.WIDE.U32 R30, R32, R28, R30 ;  /* 0x0000001c201e7225 */ /* 0x000fc800078e001e */
[----:B------:R-:W-:-:S04]  /*170e0*/  IMAD R29, R32, R29, R33 ;  /* 0x0000001d201d7224 */ /* 0x000fc800078e0221 */
[----:B------:R-:W-:Y:S01]  /*170f0*/  IMAD.IADD R31, R31, 0x1, R29 ;  /* 0x000000011f1f7824 */ /* 0x000fe200078e021d */
[----:B------:R-:W-:-:S05]  /*17100*/  IADD3 R28, P2, R22, R20, RZ ;  /* 0x00000014161c7210 */ /* 0x000fca0007f5e0ff */
[----:B------:R-:W-:Y:S02]  /*17110*/  IMAD.X R29, R23, 0x1, R17, P2 ;  /* 0x00000001171d7824 */ /* 0x000fe400010e0611 */
[-C--:B--2---:R-:W-:Y:S02]  /*17120*/  IMAD R33, R45, R36.reuse, RZ ;  /* 0x000000242d217224 */ /* 0x084fe400078e02ff */
[----:B------:R-:W-:-:S04]  /*17130*/  IMAD.WIDE.U32 R30, R44, R36, R30 ;  /* 0x000000242c1e7225 */ /* 0x000fc800078e001e */
[----:B------:R-:W-:Y:S02]  /*17140*/  IMAD R33, R44, R37, R33 ;  /* 0x000000252c217224 */ /* 0x000fe400078e0221 */
[----:B------:R-:W3:Y:S04]  /*17150*/  LDG.E.64 R36, desc[UR6][R22.64] ;  /* 0x0000000616247981 */ /* 0x000ee8000c1e1b00 */
[----:B------:R-:W2:Y:S04]  /*17160*/  LDG.E.64 R44, desc[UR6][R26.64+0x78] ;  /* 0x000078061a2c7981 */ /* 0x000ea8000c1e1b00 */
[----:B------:R-:W2:Y:S01]  /*17170*/  LDG.E.64 R22, desc[UR6][R28.64] ;  /* 0x000000061c167981 */ /* 0x000ea2000c1e1b00 */
[----:B------:R-:W-:-:S02]  /*17180*/  IADD3 R42, P2, R42, -0x10, RZ ;  /* 0xfffffff02a2a7810 */ /* 0x000fc40007f5e0ff */
[----:B------:R-:W-:Y:S02]  /*17190*/  IADD3 R31, R31, R33, RZ ;  /* 0x000000211f1f7210 */ /* 0x000fe40007ffe0ff */
[----:B------:R-:W-:Y:S02]  /*171a0*/  IADD3.X R43, R43, -0x1, RZ, P2, !PT ;  /* 0xffffffff2b2b7810 */ /* 0x000fe400017fe4ff */
[----:B------:R-:W-:-:S04]  /*171b0*/  ISETP.GT.U32.AND P2, PT, R42, 0xc, PT ;  /* 0x0000000c2a00780c */ /* 0x000fc80003f44070 */
[----:B------:R-:W-:Y:S01]  /*171c0*/  ISETP.GT.AND.EX P2, PT, R43, RZ, PT, P2 ;  /* 0x000000ff2b00720c */ /* 0x000fe20003f44320 */
[----:B------:R-:W-:-:S04]  /*171d0*/  UIADD3 UR4, UP0, UR4, 0x10, URZ ;  /* 0x0000001004047890 */ /* 0x000fc8000ff1e03f */
[----:B------:R-:W-:Y:S01]  /*171e0*/  UIADD3.X UR5, URZ, UR5, URZ, UP0, !UPT ;  /* 0x000000053f057290 */ /* 0x000fe200087fe43f */
[-C--:B---3--:R-:W-:Y:S02]  /*171f0*/  IMAD R33, R37, R34.reuse, RZ ;  /* 0x0000002225217224 */ /* 0x088fe400078e02ff */
[----:B------:R-:W-:-:S04]  /*17200*/  IMAD.WIDE.U32 R30, R36, R34, R30 ;  /* 0x00000022241e7225 */ /* 0x000fc800078e001e */
[----:B------:R-:W-:-:S04]  /*17210*/  IMAD R33, R36, R35, R33 ;  /* 0x0000002324217224 */ /* 0x000fc800078e0221 */
[----:B------:R-:W-:Y:S02]  /*17220*/  IMAD.IADD R31, R31, 0x1, R33 ;  /* 0x000000011f1f7824 */ /* 0x000fe400078e0221 */
[-C--:B--2---:R-:W-:Y:S02]  /*17230*/  IMAD R23, R23, R44.reuse, RZ ;  /* 0x0000002c17177224 */ /* 0x084fe400078e02ff */
[----:B------:R-:W-:Y:S01]  /*17240*/  IMAD.WIDE.U32 R36, R22, R44, R30 ;  /* 0x0000002c16247225 */ /* 0x000fe200078e001e */
[----:B------:R-:W-:-:S03]  /*17250*/  IADD3 R30, P3, R28, R20, RZ ;  /* 0x000000141c1e7210 */ /* 0x000fc60007f7e0ff */
[----:B------:R-:W-:Y:S02]  /*17260*/  IMAD R23, R22, R45, R23 ;  /* 0x0000002d16177224 */ /* 0x000fe400078e0217 */
[----:B------:R-:W-:Y:S02]  /*17270*/  IMAD.X R31, R29, 0x1, R17, P3 ;  /* 0x000000011d1f7824 */ /* 0x000fe400018e0611 */
[----:B------:R-:W-:Y:S01]  /*17280*/  IMAD.IADD R37, R37, 0x1, R23 ;  /* 0x0000000125257824 */ /* 0x000fe200078e0217 */
[----:B------:R-:W-:Y:S06]  /*17290*/  @P2 BRA `(.L_x_5161) ;  /* 0xfffffff400d42947 */ /* 0x000fec000383ffff */
.L_x_5160:
        /* <DEDUP_REMOVED lines=11> */
[----:B------:R-:W-:-:S03]  /*17350*/  IADD3.X R23, R17, R31, RZ, P0, !PT ;  /* 0x0000001f11177210 */ /* 0x000fc600007fe4ff */
[----:B------:R-:W3:Y:S04]  /*17360*/  LDG.E.64 R30, desc[UR6][R28.64+0x8] ;  /* 0x000008061c1e7981 */ /* 0x000ee8000c1e1b00 */
[----:B------:R-:W3:Y:S01]  /*17370*/  LDG.E.64 R34, desc[UR6][R22.64] ;  /* 0x0000000616227981 */ /* 0x000ee2000c1e1b00 */
[-C--:B--2---:R-:W-:Y:S02]  /*17380*/  IMAD R33, R33, R26.reuse, RZ ;  /* 0x0000001a21217224 */ /* 0x084fe400078e02ff */
[----:B------:R-:W-:Y:S01]  /*17390*/  IMAD.WIDE.U32 R36, R32, R26, R36 ;  /* 0x0000001a20247225 */ /* 0x000fe200078e0024 */
[----:B------:R-:W-:-:S03]  /*173a0*/  IADD3 R26, P0, R22, R20, RZ ;  /* 0x00000014161a7210 */ /* 0x000fc60007f1e0ff */
[----:B------:R-:W-:Y:S02]  /*173b0*/  IMAD R33, R32, R27, R33 ;  /* 0x0000001b20217224 */ /* 0x000fe400078e0221 */
[----:B------:R-:W-:Y:S02]  /*173c0*/  IMAD.X R27, R23, 0x1, R17, P0 ;  /* 0x00000001171b7824 */ /* 0x000fe400000e0611 */
[----:B------:R-:W-:Y:S01]  /*173d0*/  IMAD.IADD R37, R37, 0x1, R33 ;  /* 0x0000000125257824 */ /* 0x000fe200078e0221 */
[----:B------:R-:W2:Y:S01]  /*173e0*/  LDG.E.64 R22, desc[UR6][R28.64+0x10] ;  /* 0x000010061c167981 */ /* 0x000ea2000c1e1b00 */
[----:B---3--:R-:W-:Y:S01]  /*173f0*/  IMAD R33, R35, R30, RZ ;  /* 0x0000001e23217224 */ /* 0x008fe200078e02ff */
[----:B------:R-:W-:-:S03]  /*17400*/  IADD3 R32, P0, R26, R20, RZ ;  /* 0x000000141a207210 */ /* 0x000fc60007f1e0ff */
[C---:B------:R-:W-:Y:S02]  /*17410*/  IMAD R33, R34.reuse, R31, R33 ;  /* 0x0000001f22217224 */ /* 0x040fe400078e0221 */
[----:B------:R-:W-:Y:S02]  /*17420*/  IMAD.WIDE.U32 R30, R34, R30, R36 ;  /* 0x0000001e221e7225 */ /* 0x000fe400078e0024 */
[----:B------:R-:W2:Y:S02]  /*17430*/  LDG.E.64 R34, desc[UR6][R26.64] ;  /* 0x000000061a227981 */ /* 0x000ea4000c1e1b00 */
[----:B------:R-:W-:Y:S02]  /*17440*/  IMAD.IADD R31, R31, 0x1, R33 ;  /* 0x000000011f1f7824 */ /* 0x000fe400078e0221 */
[----:B------:R-:W-:Y:S01]  /*17450*/  IMAD.X R33, R27, 0x1, R17, P0 ;  /* 0x000000011b217824 */ /* 0x000fe200000e0611 */
[----:B------:R-:W3:Y:S04]  /*17460*/  LDG.E.64 R36, desc[UR6][R28.64+0x18] ;  /* 0x000018061c247981 */ /* 0x000ee8000c1e1b00 */
[----:B------:R-:W3:Y:S04]  /*17470*/  LDG.E.64 R44, desc[UR6][R32.64] ;  /* 0x00000006202c7981 */ /* 0x000ee8000c1e1b00 */
[----:B------:R-:W4:Y:S01]  /*17480*/  LDG.E.64 R26, desc[UR6][R28.64+0x20] ;  /* 0x000020061c1a7981 */ /* 0x000f22000c1e1b00 */
[----:B--2---:R-:W-:-:S02]  /*17490*/  IMAD R35, R35, R22, RZ ;  /* 0x0000001623237224 */ /* 0x004fc400078e02ff */
[----:B------:R-:W-:Y:S01]  /*174a0*/  IMAD.WIDE.U32 R30, R34, R22, R30 ;  /* 0x00000016221e7225 */ /* 0x000fe200078e001e */
[----:B------:R-:W-:-:S03]  /*174b0*/  IADD3 R22, P0, R32, R20, RZ ;  /* 0x0000001420167210 */ /* 0x000fc60007f1e0ff */
[----:B------:R-:W-:-:S04]  /*174c0*/  IMAD R23, R34, R23, R35 ;  /* 0x0000001722177224 */ /* 0x000fc800078e0223 */
[----:B------:R-:W-:Y:S01]  /*174d0*/  IMAD.IADD R31, R31, 0x1, R23 ;  /* 0x000000011f1f7824 */ /* 0x000fe200078e0217 */
[----:B------:R-:W-:Y:S01]  /*174e0*/  IADD3.X R23, R33, R17, RZ, P0, !PT ;  /* 0x0000001121177210 */ /* 0x000fe200007fe4ff */
[----:B---3--:R-:W-:Y:S01]  /*174f0*/  IMAD R35, R45, R36, RZ ;  /* 0x000000242d237224 */ /* 0x008fe200078e02ff */
[----:B------:R-:W-:Y:S01]  /*17500*/  IADD3 R34, P0, R22, R20, RZ ;  /* 0x0000001416227210 */ /* 0x000fe20007f1e0ff */
[C---:B------:R-:W-:Y:S02]  /*17510*/  IMAD.WIDE.U32 R30, R44.reuse, R36, R30 ;  /* 0x000000242c1e7225 */ /* 0x040fe400078e001e */
[----:B------:R-:W4:Y:S02]  /*17520*/  LDG.E.64 R32, desc[UR6][R22.64] ;  /* 0x0000000616207981 */ /* 0x000f24000c1e1b00 */
[----:B------:R-:W-:Y:S02]  /*17530*/  IMAD R35, R44, R37, R35 ;  /* 0x000000252c237224 */ /* 0x000fe400078e0223 */
[----:B------:R-:W2:Y:S02]  /*17540*/  LDG.E.64 R36, desc[UR6][R28.64+0x28] ;  /* 0x000028061c247981 */ /* 0x000ea4000c1e1b00 */
[----:B------:R-:W-:-:S02]  /*17550*/  IMAD.IADD R31, R31, 0x1, R35 ;  /* 0x000000011f1f7824 */ /* 0x000fc400078e0223 */
[----:B------:R-:W-:-:S05]  /*17560*/  IMAD.X R35, R23, 0x1, R17, P0 ;  /* 0x0000000117237824 */ /* 0x000fca00000e0611 */
[----:B------:R-:W2:Y:S01]  /*17570*/  LDG.E.64 R44, desc[UR6][R34.64] ;  /* 0x00000006222c7981 */ /* 0x000ea2000c1e1b00 */
[-C--:B----4-:R-:W-:Y:S02]  /*17580*/  IMAD R33, R33, R26.reuse, RZ ;  /* 0x0000001a21217224 */ /* 0x090fe400078e02ff */
[----:B------:R-:W-:Y:S01]  /*17590*/  IMAD.WIDE.U32 R30, R32, R26, R30 ;  /* 0x0000001a201e7225 */ /* 0x000fe200078e001e */
[----:B------:R-:W-:-:S03]  /*175a0*/  IADD3 R26, P0, R34, R20, RZ ;  /* 0x00000014221a7210 */ /* 0x000fc60007f1e0ff */
[----:B------:R-:W-:Y:S02]  /*175b0*/  IMAD R27, R32, R27, R33 ;  /* 0x0000001b201b7224 */ /* 0x000fe400078e0221 */
[----:B------:R-:W-:Y:S01]  /*175c0*/  IMAD.MOV.U32 R22, RZ, RZ, R30 ;  /* 0x000000ffff167224 */ /* 0x000fe200078e001e */
[----:B------:R-:W3:Y:S01]  /*175d0*/  LDG.E.64 R32, desc[UR6][R28.64+0x30] ;  /* 0x000030061c207981 */ /* 0x000ee2000c1e1b00 */
[----:B------:R-:W-:Y:S02]  /*175e0*/  IMAD.IADD R23, R31, 0x1, R27 ;  /* 0x000000011f177824 */ /* 0x000fe400078e021b */
[----:B------:R-:W-:Y:S02]  /*175f0*/  IMAD.X R27, R35, 0x1, R17, P0 ;  /* 0x00000001231b7824 */ /* 0x000fe400000e0611 */
[----:B--2---:R-:W-:-:S03]  /*17600*/  IMAD R31, R45, R36, RZ ;  /* 0x000000242d1f7224 */ /* 0x004fc600078e02ff */
[----:B------:R-:W3:Y:S01]  /*17610*/  LDG.E.64 R34, desc[UR6][R26.64] ;  /* 0x000000061a227981 */ /* 0x000ee2000c1e1b00 */
[C---:B------:R-:W-:Y:S02]  /*17620*/  IMAD R31, R44.reuse, R37, R31 ;  /* 0x000000252c1f7224 */ /* 0x040fe400078e021f */
[----:B------:R-:W-:Y:S01]  /*17630*/  IMAD.WIDE.U32 R36, R44, R36, R22 ;  /* 0x000000242c247225 */ /* 0x000fe200078e0016 */
[----:B------:R-:W-:Y:S01]  /*17640*/  IADD3 R22, P0, R26, R20, RZ ;  /* 0x000000141a167210 */ /* 0x000fe20007f1e0ff */
[----:B------:R-:W2:Y:S03]  /*17650*/  LDG.E.64 R44, desc[UR6][R28.64+0x38] ;  /* 0x000038061c2c7981 */ /* 0x000ea6000c1e1b00 */
[----:B------:R-:W-:-:S05]  /*17660*/  IADD3.X R23, R27, R17, RZ, P0, !PT ;  /* 0x000000111b177210 */ /* 0x000fca00007fe4ff */
        /* <DEDUP_REMOVED lines=17> */
.L_x_5162:
[----:B------:R-:W-:-:S04]  /*17780*/  ISETP.NE.U32.AND P2, PT, R42, RZ, PT ;  /* 0x000000ff2a00720c */ /* 0x000fc80003f45070 */
[----:B------:R-:W-:-:S13]  /*17790*/  ISETP.NE.OR.EX P0, PT, R43, RZ, P0, P2 ;  /* 0x000000ff2b00720c */ /* 0x000fda0000705720 */
[----:B------:R-:W-:Y:S05]  /*177a0*/  @!P0 BRA `(.L_x_5158) ;  /* 0x0000000000ac8947 */ /* 0x000fea0003800000 */
.L_x_5159:
[----:B------:R-:W-:Y:S01]  /*177b0*/  ULEA UR8, UP0, UR4, UR12, 0x3 ;  /* 0x0000000c04087291 */ /* 0x000fe2000f80183f */
[----:B------:R0:W2:Y:S03]  /*177c0*/  LDG.E.64 R26, desc[UR6][R30.64] ;  /* 0x000000061e1a7981 */ /* 0x0000a6000c1e1b00 */
[----:B------:R-:W-:Y:S02]  /*177d0*/  ULEA.HI.X UR9, UR4, UR13, UR5, 0x3, UP0 ;  /* 0x0000000d04097291 */ /* 0x000fe400080f1c05 */
[----:B------:R-:W-:-:S04]  /*177e0*/  IMAD.U32 R22, RZ, RZ, UR8 ;  /* 0x00000008ff167e24 */ /* 0x000fc8000f8e00ff */
[----:B------:R-:W-:Y:S02]  /*177f0*/  MOV R23, UR9 ;  /* 0x0000000900177c02 */ /* 0x000fe40008000f00 */
[----:B0-----:R-:W-:-:S03]  /*17800*/  IADD3 R30, P0, R30, R20, RZ ;  /* 0x000000141e1e7210 */ /* 0x001fc60007f1e0ff */
[----:B------:R-:W2:Y:S02]  /*17810*/  LDG.E.64 R28, desc[UR6][R22.64] ;  /* 0x00000006161c7981 */ /* 0x000ea4000c1e1b00 */
[----:B------:R-:W-:Y:S02]  /*17820*/  IMAD.X R31, R31, 0x1, R17, P0 ;  /* 0x000000011f1f7824 */ /* 0x000fe400000e0611 */
[----:B------:R-:W3:Y:S04]  /*17830*/  LDG.E.64 R34, desc[UR6][R22.64+0x8] ;  /* 0x0000080616227981 */ /* 0x000ee8000c1e1b00 */
[----:B------:R-:W3:Y:S04]  /*17840*/  LDG.E.64 R32, desc[UR6][R30.64] ;  /* 0x000000061e207981 */ /* 0x000ee8000c1e1b00 */
[----:B------:R-:W4:Y:S01]  /*17850*/  LDG.E.64 R44, desc[UR6][R22.64+0x18] ;  /* 0x00001806162c7981 */ /* 0x000f22000c1e1b00 */
[----:B--2---:R-:W-:-:S02]  /*17860*/  IMAD R27, R27, R28, RZ ;  /* 0x0000001c1b1b7224 */ /* 0x004fc400078e02ff */
[----:B------:R-:W-:-:S04]  /*17870*/  IMAD.WIDE.U32 R36, R26, R28, R36 ;  /* 0x0000001c1a247225 */ /* 0x000fc800078e0024 */
[----:B------:R-:W-:Y:S01]  /*17880*/  IMAD R27, R26, R29, R27 ;  /* 0x0000001d1a1b7224 */ /* 0x000fe200078e021b */
[----:B------:R-:W-:Y:S01]  /*17890*/  IADD3 R26, P0, R30, R20, RZ ;  /* 0x000000141e1a7210 */ /* 0x000fe20007f1e0ff */
[-C--:B---3--:R-:W-:Y:S02]  /*178a0*/  IMAD R29, R33, R34.reuse, RZ ;  /* 0x00000022211d7224 */ /* 0x088fe400078e02ff */
[----:B------:R-:W-:Y:S02]  /*178b0*/  IMAD.IADD R37, R37, 0x1, R27 ;  /* 0x0000000125257824 */ /* 0x000fe400078e021b */
[----:B------:R-:W-:Y:S02]  /*178c0*/  IMAD.X R27, R31, 0x1, R17, P0 ;  /* 0x000000011f1b7824 */ /* 0x000fe400000e0611 */
[C---:B------:R-:W-:Y:S02]  /*178d0*/  IMAD R31, R32.reuse, R35, R29 ;  /* 0x00000023201f7224 */ /* 0x040fe400078e021d */
[----:B------:R-:W-:-:S02]  /*178e0*/  IMAD.WIDE.U32 R32, R32, R34, R36 ;  /* 0x0000002220207225 */ /* 0x000fc400078e0024 */
[----:B------:R-:W2:Y:S01]  /*178f0*/  LDG.E.64 R36, desc[UR6][R26.64] ;  /* 0x000000061a247981 */ /* 0x000ea2000c1e1b00 */
[----:B------:R-:W-:-:S03]  /*17900*/  IADD3 R28, P0, R26, R20, RZ ;  /* 0x000000141a1c7210 */ /* 0x000fc60007f1e0ff */
[----:B------:R-:W2:Y:S02]  /*17910*/  LDG.E.64 R34, desc[UR6][R22.64+0x10] ;  /* 0x0000100616227981 */ /* 0x000ea4000c1e1b00 */
        /* <DEDUP_REMOVED lines=20> */
.L_x_5158:
[----:B------:R-:W-:-:S13]  /*17a60*/  LOP3.LUT P0, RZ, R16, 0x3, RZ, 0xc0, !PT ;  /* 0x0000000310ff7812 */ /* 0x000fda000780c0ff */
[----:B------:R-:W-:Y:S05]  /*17a70*/  @!P0 BRA `(.L_x_5157) ;  /* 0x0000000000c88947 */ /* 0x000fea0003800000 */
[C---:B0-----:R-:W-:Y:S01]  /*17a80*/  IMAD R16, R18.reuse, UR5, RZ ;  /* 0x0000000512107c24 */ /* 0x041fe2000f8e02ff */
[----:B------:R-:W-:Y:S01]  /*17a90*/  ULDC.64 UR10, c[0x0][0x230] ;  /* 0x00008c00000a7ab9 */ /* 0x000fe20000000a00 */
[----:B------:R-:W-:Y:S01]  /*17aa0*/  IMAD.WIDE.U32 R20, R18, UR4, RZ ;  /* 0x0000000412147c25 */ /* 0x000fe2000f8e00ff */
[----:B------:R-:W-:Y:S01]  /*17ab0*/  ULDC.64 UR8, c[0x0][0x238] ;  /* 0x00008e0000087ab9 */ /* 0x000fe20000000a00 */
[----:B------:R-:W-:Y:S01]  /*17ac0*/  ULDC.64 UR12, c[0x0][0x228] ;  /* 0x00008a00000c7ab9 */ /* 0x000fe20000000a00 */
[----:B------:R-:W-:Y:S02]  /*17ad0*/  ULEA UR8, UP0, UR4, UR8, 0x3 ;  /* 0x0000000804087291 */ /* 0x000fe4000f80183f */
[----:B------:R-:W-:Y:S02]  /*17ae0*/  IMAD R23, R19, UR4, R16 ;  /* 0x0000000413177c24 */ /* 0x000fe4000f8e0210 */
[----:B------:R-:W-:Y:S01]  /*17af0*/  IMAD R31, R39, UR10, RZ ;  /* 0x0000000a271f7c24 */ /* 0x000fe2000f8e02ff */
[----:B------:R-:W-:Y:S01]  /*17b00*/  ULEA.HI.X UR4, UR4, UR9, UR5, 0x3, UP0 ;  /* 0x0000000904047291 */ /* 0x000fe200080f1c05 */
[----:B------:R-:W-:Y:S01]  /*17b10*/  IMAD.IADD R23, R21, 0x1, R23 ;  /* 0x0000000115177824 */ /* 0x000fe200078e0217 */
[----:B------:R-:W-:Y:S01]  /*17b20*/  MOV R16, UR8 ;  /* 0x0000000800107c02 */ /* 0x000fe20008000f00 */
[----:B------:R-:W-:-:S02]  /*17b30*/  IMAD.MOV.U32 R22, RZ, RZ, R20 ;  /* 0x000000ffff167224 */ /* 0x000fc400078e0014 */
[C---:B------:R-:W-:Y:S02]  /*17b40*/  IMAD R31, R38.reuse, UR11, R31 ;  /* 0x0000000b261f7c24 */ /* 0x040fe4000f8e021f */
[----:B------:R-:W-:-:S04]  /*17b50*/  IMAD.WIDE.U32 R26, R38, UR10, R22 ;  /* 0x0000000a261a7c25 */ /* 0x000fc8000f8e0016 */
        /* <DEDUP_REMOVED lines=13> */
[----:B------:R-:W-:-:S05]  /*17c30*/  IADD3 R20, P0, R20, R18, RZ ;  /* 0x0000001214147210 */ /* 0x000fca0007f1e0ff */
[----:B------:R-:W-:Y:S01]  /*17c40*/  IMAD.X R21, R23, 0x1, R19, P0 ;  /* 0x0000000117157824 */ /* 0x000fe200000e0613 */
[----:B------:R-:W-:Y:S01]  /*17c50*/  ISETP.NE.U32.AND P0, PT, R41, 0x2, PT ;  /* 0x000000022900780c */ /* 0x000fe20003f05070 */
[----:B------:R-:W2:Y:S01]  /*17c60*/  LDG.E.64 R22, desc[UR6][R16.64+0x8] ;  /* 0x0000080610167981 */ /* 0x000ea2000c1e1b00 */
[----:B------:R-:W-:Y:S02]  /*17c70*/  IMAD.WIDE.U32 R20, R38, UR10, R20 ;  /* 0x0000000a26147c25 */ /* 0x000fe4000f8e0014 */
[----:B------:R-:W-:Y:S02]  /*17c80*/  ISETP.NE.AND.EX P0, PT, RZ, RZ, PT, P0 ;  /* 0x000000ffff00720c */ /* 0x000fe40003f05300 */
[----:B------:R-:W-:Y:S01]  /*17c90*/  IMAD.IADD R31, R31, 0x1, R21 ;  /* 0x000000011f1f7824 */ /* 0x000fe200078e0215 */
[----:B------:R-:W-:-:S04]  /*17ca0*/  LEA R26, P2, R20, UR12, 0x3 ;  /* 0x0000000c141a7c11 */ /* 0x000fc8000f8418ff */
[----:B------:R-:W-:-:S06]  /*17cb0*/  LEA.HI.X R27, R20, UR13, R31, 0x3, P2 ;  /* 0x0000000d141b7c11 */ /* 0x000fcc00090f1c1f */
[C---:B------:R-:W-:Y:S01]  /*17cc0*/  @P0 LEA R28, P2, R18.reuse, R26, 0x3 ;  /* 0x0000001a121c0211 */ /* 0x040fe200078418ff */
[----:B------:R-:W2:Y:S03]  /*17cd0*/  LDG.E.64 R20, desc[UR6][R26.64] ;  /* 0x000000061a147981 */ /* 0x000ea6000c1e1b00 */
[----:B------:R-:W-:Y:S02]  /*17ce0*/  @P0 LEA.HI.X R29, R18, R27, R19, 0x3, P2 ;  /* 0x0000001b121d0211 */ /* 0x000fe400010f1c13 */
        /* <DEDUP_REMOVED lines=9> */
[----:B------:R-:W-:Y:S01]  /*17d80*/  @P0 IMAD.MOV.U32 R36, RZ, RZ, R18 ;  /* 0x000000ffff240224 */ /* 0x000fe200078e0012 */
[----:B------:R-:W-:-:S07]  /*17d90*/  @P0 IADD3 R37, R19, R23, RZ ;  /* 0x0000001713250210 */ /* 0x000fce0007ffe0ff */
.L_x_5157:
[----:B------:R-:W1:Y:S01]  /*17da0*/  LDC R22, c[0x0][0x24c] ;  /* 0x00009300ff167b82 */ /* 0x000e620000000800 */
[C---:B------:R-:W-:Y:S02]  /*17db0*/  ISETP.GE.U32.AND P0, PT, R5.reuse, 0x1, PT ;  /* 0x000000010500780c */ /* 0x040fe40003f06070 */
[--C-:B------:R-:W-:Y:S02]  /*17dc0*/  SHF.R.S64 R27, R5, 0x3, R4.reuse ;  /* 0x00000003051b7819 */ /* 0x100fe40000001004 */
[----:B------:R-:W-:Y:S02]  /*17dd0*/  ISETP.GE.AND.EX P0, PT, R4, RZ, PT, P0 ;  /* 0x000000ff0400720c */ /* 0x000fe40003f06300 */
[----:B------:R-:W-:Y:S01]  /*17de0*/  SHF.R.S32.HI R26, RZ, 0x3, R4 ;  /* 0x00000003ff1a7819 */ /* 0x000fe20000011404 */
[----:B------:R-:W2:Y:S01]  /*17df0*/  LDC R23, c[0x0][0x248] ;  /* 0x00009200ff177b82 */ /* 0x000ea20000000800 */
[----:B-1----:R-:W-:Y:S02]  /*17e00*/  IMAD.MOV.U32 R21, RZ, RZ, R22 ;  /* 0x000000ffff157224 */ /* 0x002fe400078e0016 */
[----:B--2---:R-:W-:-:S07]  /*17e10*/  IMAD.MOV.U32 R20, RZ, RZ, R23 ;  /* 0x000000ffff147224 */ /* 0x004fce00078e0017 */
[----:B------:R-:W-:Y:S05]  /*17e20*/  @!P0 BRA `(.L_x_5163) ;  /* 0x0000000000888947 */ /* 0x000fea0003800000 */
[----:B------:R-:W-:Y:S01]  /*17e30*/  BSSY B2, `(.L_x_5163) ;  /* 0x0000021000027945 */ /* 0x000fe20003800000 */
[----:B------:R-:W-:Y:S01]  /*17e40*/  IMAD.MOV.U32 R31, RZ, RZ, R27 ;  /* 0x000000ffff1f7224 */ /* 0x000fe200078e001b */
[----:B------:R-:W-:Y:S01]  /*17e50*/  MOV R28, R23 ;  /* 0x00000017001c7202 */ /* 0x000fe20000000f00 */
[----:B------:R-:W-:Y:S02]  /*17e60*/  IMAD.MOV.U32 R30, RZ, RZ, R26 ;  /* 0x000000ffff1e7224 */ /* 0x000fe400078e001a */
[--C-:B------:R-:W-:Y:S02]  /*17e70*/  IMAD.MOV.U32 R29, RZ, RZ, R22.reuse ;  /* 0x000000ffff1d7224 */ /* 0x100fe400078e0016 */
[----:B------:R-:W-:Y:S02]  /*17e80*/  IMAD.MOV.U32 R20, RZ, RZ, R23 ;  /* 0x000000ffff147224 */ /* 0x000fe400078e0017 */
[----:B------:R-:W-:-:S07]  /*17e90*/  IMAD.MOV.U32 R21, RZ, RZ, R22 ;  /* 0x000000ffff157224 */ /* 0x000fce00078e0016 */
.L_x_5164:
        /* <DEDUP_REMOVED lines=10> */
[----:B------:R-:W-:Y:S02]  /*17f40*/  IADD3 R31, P3, R31, R18, RZ ;  /* 0x000000121f1f7210 */ /* 0x000fe40007f7e0ff */
[----:B------:R-:W-:-:S02]  /*17f50*/  LOP3.LUT R19, RZ, R35, RZ, 0x33, !PT ;  /* 0x00000023ff137212 */ /* 0x000fc400078e33ff */
[----:B------:R-:W-:Y:S02]  /*17f60*/  SEL R31, R31, R34, !P2 ;  /* 0x000000221f1f7207 */ /* 0x000fe40005000000 */
[----:B------:R-:W-:Y:S02]  /*17f70*/  IADD3.X R30, R30, R19, RZ, P3, !PT ;  /* 0x000000131e1e7210 */ /* 0x000fe40001ffe4ff */
[----:B------:R-:W-:Y:S02]  /*17f80*/  ISETP.GT.U32.AND P3, PT, R31, RZ, PT ;  /* 0x000000ff1f00720c */ /* 0x000fe40003f64070 */
[----:B------:R-:W-:Y:S02]  /*17f90*/  SEL R30, R30, R35, !P2 ;  /* 0x000000231e1e7207 */ /* 0x000fe40005000000 */
[----:B------:R-:W-:Y:S02]  /*17fa0*/  IADD3 R19, P5, P6, R20, 0x8, R33 ;  /* 0x0000000814137810 */ /* 0x000fe40007ebe021 */
[----:B------:R-:W-:-:S02]  /*17fb0*/  ISETP.GT.AND.EX P3, PT, R30, RZ, PT, P3 ;  /* 0x000000ff1e00720c */ /* 0x000fc40003f64330 */
[----:B------:R-:W-:Y:S02]  /*17fc0*/  IADD3 R33, P4, R16, 0x8, RZ ;  /* 0x0000000810217810 */ /* 0x000fe40007f9e0ff */
[----:B------:R-:W-:Y:S02]  /*17fd0*/  IADD3.X R32, R21, RZ, R32, P5, P6 ;  /* 0x000000ff15207210 */ /* 0x000fe40002fec420 */
[----:B------:R-:W-:Y:S01]  /*17fe0*/  SEL R20, R19, R20, !P2 ;  /* 0x0000001413147207 */ /* 0x000fe20005000000 */
[----:B------:R-:W-:Y:S01]  /*17ff0*/  IMAD.X R16, RZ, RZ, R17, P4 ;  /* 0x000000ffff107224 */ /* 0x000fe200020e0611 */
[----:B------:R-:W-:Y:S02]  /*18000*/  SEL R21, R32, R21, !P2 ;  /* 0x0000001520157207 */ /* 0x000fe40005000000 */
[----:B------:R-:W-:Y:S02]  /*18010*/  SEL R28, R33, R28, !P2 ;  /* 0x0000001c211c7207 */ /* 0x000fe40005000000 */
[----:B------:R-:W-:Y:S01]  /*18020*/  SEL R29, R16, R29, !P2 ;  /* 0x0000001d101d7207 */ /* 0x000fe20005000000 */
[----:B------:R-:W-:Y:S06]  /*18030*/  @P3 BRA `(.L_x_5164) ;  /* 0xfffffffc00983947 */ /* 0x000fec000383ffff */
[----:B------:R-:W-:Y:S05]  /*18040*/  BSYNC B2 ;  /* 0x0000000000027941 */ /* 0x000fea0003800000 */
.L_x_5163:
[----:B------:R-:W-:Y:S05]  /*18050*/  @!P0 BRA `(.L_x_5165) ;  /* 0x0000000000788947 */ /* 0x000fea0003800000 */
[----:B------:R-:W-:Y:S01]  /*18060*/  BSSY B2, `(.L_x_5165) ;  /* 0x000001d000027945 */ /* 0x000fe20003800000 */
[----:B------:R-:W-:Y:S02]  /*18070*/  IMAD.MOV.U32 R28, RZ, RZ, R23 ;  /* 0x000000ffff1c7224 */ /* 0x000fe400078e0017 */
[----:B------:R-:W-:-:S07]  /*18080*/  IMAD.MOV.U32 R29, RZ, RZ, R22 ;  /* 0x000000ffff1d7224 */ /* 0x000fce00078e0016 */
.L_x_5166:
[--C-:B------:R-:W-:Y:S02]  /*18090*/  SHF.R.U64 R34, R27, 0x1, R26.reuse ;  /* 0x000000011b227819 */ /* 0x100fe4000000121a */
[----:B------:R-:W-:-:S03]  /*180a0*/  SHF.R.U32.HI R35, RZ, 0x1, R26 ;  /* 0x00000001ff237819 */ /* 0x000fc6000001161a */
[C---:B------:R-:W-:Y:S01]  /*180b0*/  IMAD.SHL.U32 R32, R34.reuse, 0x8, RZ ;  /* 0x0000000822207824 */ /* 0x040fe200078e00ff */
[----:B------:R-:W-:-:S04]  /*180c0*/  SHF.L.U64.HI R33, R34, 0x3, R35 ;  /* 0x0000000322217819 */ /* 0x000fc80000010223 */
[----:B------:R-:W-:-:S05]  /*180d0*/  IADD3 R16, P0, R28, R32, RZ ;  /* 0x000000201c107210 */ /* 0x000fca0007f1e0ff */
[----:B------:R-:W-:-:S05]  /*180e0*/  IMAD.X R17, R29, 0x1, R33, P0 ;  /* 0x000000011d117824 */ /* 0x000fca00000e0621 */
[----:B0-----:R0:W2:Y:S01]  /*180f0*/  LDG.E.64 R18, desc[UR6][R16.64] ;  /* 0x0000000610127981 */ /* 0x0010a2000c1e1b00 */
[----:B------:R-:W-:Y:S02]  /*18100*/  LOP3.LUT R30, RZ, R34, RZ, 0x33, !PT ;  /* 0x00000022ff1e7212 */ /* 0x000fe400078e33ff */
[----:B------:R-:W-:Y:S02]  /*18110*/  LOP3.LUT R31, RZ, R35, RZ, 0x33, !PT ;  /* 0x00000023ff1f7212 */ /* 0x000fe400078e33ff */
[----:B------:R-:W-:-:S04]  /*18120*/  IADD3 R27, P2, R27, R30, RZ ;  /* 0x0000001e1b1b7210 */ /* 0x000fc80007f5e0ff */
[----:B------:R-:W-:Y:S02]  /*18130*/  IADD3.X R26, R26, R31, RZ, P2, !PT ;  /* 0x0000001f1a1a7210 */ /* 0x000fe400017fe4ff */
[----:B------:R-:W-:-:S05]  /*18140*/  IADD3 R31, P3, R16, 0x8, RZ ;  /* 0x00000008101f7810 */ /* 0x000fca0007f7e0ff */
[----:B0-----:R-:W-:Y:S01]  /*18150*/  IMAD.X R16, RZ, RZ, R17, P3 ;  /* 0x000000ffff107224 */ /* 0x001fe200018e0611 */
[----:B--2---:R-:W-:Y:S02]  /*18160*/  ISETP.GE.U32.AND P0, PT, R36, R18, PT ;  /* 0x000000122400720c */ /* 0x004fe40003f06070 */
[----:B------:R-:W-:Y:S02]  /*18170*/  IADD3 R18, P4, P5, R23, 0x8, R32 ;  /* 0x0000000817127810 */ /* 0x000fe40007d9e020 */
[----:B------:R-:W-:Y:S02]  /*18180*/  ISETP.GE.AND.EX P0, PT, R37, R19, PT, P0 ;  /* 0x000000132500720c */ /* 0x000fe40003f06300 */
[----:B------:R-:W-:Y:S02]  /*18190*/  IADD3.X R19, R22, RZ, R33, P4, P5 ;  /* 0x000000ff16137210 */ /* 0x000fe400027ea421 */
[----:B------:R-:W-:Y:S02]  /*181a0*/  SEL R27, R34, R27, !P0 ;  /* 0x0000001b221b7207 */ /* 0x000fe40004000000 */
[----:B------:R-:W-:-:S02]  /*181b0*/  SEL R26, R35, R26, !P0 ;  /* 0x0000001a231a7207 */ /* 0x000fc40004000000 */
[----:B------:R-:W-:Y:S02]  /*181c0*/  ISETP.GT.U32.AND P2, PT, R27, RZ, PT ;  /* 0x000000ff1b00720c */ /* 0x000fe40003f44070 */
[----:B------:R-:W-:Y:S02]  /*181d0*/  SEL R23, R23, R18, !P0 ;  /* 0x0000001217177207 */ /* 0x000fe40004000000 */
[----:B------:R-:W-:Y:S02]  /*181e0*/  ISETP.GT.AND.EX P2, PT, R26, RZ, PT, P2 ;  /* 0x000000ff1a00720c */ /* 0x000fe40003f44320 */
[----:B------:R-:W-:Y:S02]  /*181f0*/  SEL R22, R22, R19, !P0 ;  /* 0x0000001316167207 */ /* 0x000fe40004000000 */
[----:B------:R-:W-:Y:S02]  /*18200*/  SEL R28, R28, R31, !P0 ;  /* 0x0000001f1c1c7207 */ /* 0x000fe40004000000 */
[----:B------:R-:W-:-:S07]  /*18210*/  SEL R29, R29, R16, !P0 ;  /* 0x000000101d1d7207 */ /* 0x000fce0004000000 */
[----:B------:R-:W-:Y:S05]  /*18220*/  @P2 BRA `(.L_x_5166) ;  /* 0xfffffffc00982947 */ /* 0x000fea000383ffff */
[----:B------:R-:W-:Y:S05]  /*18230*/  BSYNC B2 ;  /* 0x0000000000027941 */ /* 0x000fea0003800000 */
.L_x_5165:
[----:B------:R-:W-:Y:S01]  /*18240*/  ULDC.64 UR4, c[0x0][0x248] ;  /* 0x0000920000047ab9 */ /* 0x000fe20000000a00 */
[----:B------:R-:W-:Y:S01]  /*18250*/  IADD3 R16, P0, -R20, R23, RZ ;  /* 0x0000001714107210 */ /* 0x000fe20007f1e1ff */
[----:B------:R-:W-:Y:S01]  /*18260*/  IMAD.SHL.U32 R23, R38, 0x8, RZ ;  /* 0x0000000826177824 */ /* 0x000fe200078e00ff */
[----:B------:R-:W-:Y:S01]  /*18270*/  IADD3 R20, P2, R20, -UR4, RZ ;  /* 0x8000000414147c10 */ /* 0x000fe2000ff5e0ff */
[----:B------:R-:W-:Y:S01]  /*18280*/  ULDC.64 UR8, c[0x0][0x260] ;  /* 0x0000980000087ab9 */ /* 0x000fe20000000a00 */
[----:B------:R-:W-:Y:S01]  /*18290*/  SHF.L.U64.HI R26, R38, 0x3, R39 ;  /* 0x00000003261a7819 */ /* 0x000fe20000010227 */
[----:B------:R-:W-:Y:S01]  /*182a0*/  IMAD.X R17, R22, 0x1, ~R21, P0 ;  /* 0x0000000116117824 */ /* 0x000fe200000e0e15 */
[----:B------:R-:W-:Y:S01]  /*182b0*/  IADD3.X R21, R21, ~UR5, RZ, P2, !PT ;  /* 0x8000000515157c10 */ /* 0x000fe200097fe4ff */
[----:B------:R-:W-:Y:S01]  /*182c0*/  ULDC.64 UR4, c[0x0][0x258] ;  /* 0x0000960000047ab9 */ /* 0x000fe20000000a00 */
[C---:B------:R-:W-:Y:S02]  /*182d0*/  IADD3 R22, P2, R23.reuse, UR8, RZ ;  /* 0x0000000817167c10 */ /* 0x040fe4000ff5e0ff */
[----:B0-----:R-:W-:-:S02]  /*182e0*/  IADD3 R18, P0, R23, UR4, RZ ;  /* 0x0000000417127c10 */ /* 0x001fc4000ff1e0ff */
        /* <DEDUP_REMOVED lines=8> */
.L_x_5156:
[----:B------:R-:W-:Y:S05]  /*18370*/  BSYNC B1 ;  /* 0x0000000000017941 */ /* 0x000fea0003800000 */
.L_x_5155:
[----:B01---5:R-:W-:Y:S01]  /*18380*/  VIADD R17, R40, 0x100 ;  /* 0x0000010028117836 */ /* 0x023fe20000000000 */
[----:B------:R-:W-:Y:S04]  /*18390*/  BSSY B1, `(.L_x_5167) ;  /* 0x00001c4000017945 */ /* 0x000fe80003800000 */
        /* <DEDUP_REMOVED lines=9> */
[----:B------:R-:W-:Y:S01]  /*18430*/  IMAD R17, R25, UR4, RZ ;  /* 0x0000000419117c24 */ /* 0x000fe2000f8e02ff */
[----:B------:R-:W-:-:S03]  /*18440*/  ISETP.GE.AND.EX P0, PT, R23, RZ, PT, P0 ;  /* 0x000000ff1700720c */ /* 0x000fc60003f06300 */
[----:B------:R-:W-:-:S10]  /*18450*/  IMAD R37, R24, UR5, R17 ;  /* 0x0000000518257c24 */ /* 0x000fd4000f8e0211 */
[----:B------:R-:W-:Y:S05]  /*18460*/  @!P0 BRA `(.L_x_5169) ;  /* 0x0000001400608947 */ /* 0x000fea0003800000 */
[----:B------:R-:W-:Y:S01]  /*18470*/  IADD3 R16, P2, R22, -0x1, RZ ;  /* 0xffffffff16107810 */ /* 0x000fe20007f5e0ff */
[----:B------:R-:W0:Y:S01]  /*18480*/  LDC.64 R20, c[0x0][0x240] ;  /* 0x00009000ff147b82 */ /* 0x000e220000000a00 */
[----:B------:R-:W-:Y:S01]  /*18490*/  IMAD.WIDE.U32 R18, R24, UR4, RZ ;  /* 0x0000000418127c25 */ /* 0x000fe2000f8e00ff */
[----:B------:R-:W-:Y:S01]  /*184a0*/  UMOV UR4, URZ ;  /* 0x0000003f00047c82 */ /* 0x000fe20008000000 */
[----:B------:R-:W-:Y:S01]  /*184b0*/  ISETP.GE.U32.AND P0, PT, R16, 0x3, PT ;  /* 0x000000031000780c */ /* 0x000fe20003f06070 */
[----:B------:R-:W-:Y:S01]  /*184c0*/  UMOV UR5, URZ ;  /* 0x0000003f00057c82 */ /* 0x000fe20008000000 */
[----:B------:R-:W-:Y:S02]  /*184d0*/  IADD3.X R16, R23, -0x1, RZ, P2, !PT ;  /* 0xffffffff17107810 */ /* 0x000fe400017fe4ff */
[----:B------:R-:W-:Y:S02]  /*184e0*/  CS2R R38, SRZ ;  /* 0x0000000000267805 */ /* 0x000fe4000001ff00 */
[----:B------:R-:W-:Y:S01]  /*184f0*/  LOP3.LUT R17, R22, 0x3, RZ, 0xc0, !PT ;  /* 0x0000000316117812 */ /* 0x000fe200078ec0ff */
[----:B------:R-:W-:Y:S01]  /*18500*/  IMAD.IADD R27, R19, 0x1, R37 ;  /* 0x00000001131b7824 */ /* 0x000fe200078e0225 */
[----:B------:R-:W-:-:S13]  /*18510*/  ISETP.GE.U32.AND.EX P0, PT, R16, RZ, PT, P0 ;  /* 0x000000ff1000720c */ /* 0x000fda0003f06100 */
[----:B------:R-:W-:Y:S05]  /*18520*/  @!P0 BRA `(.L_x_5170) ;  /* 0x0000001000748947 */ /* 0x000fea0003800000 */
[----:B------:R-:W-:Y:S01]  /*18530*/  IADD3 R16, P0, -R17, R22, RZ ;  /* 0x0000001611107210 */ /* 0x000fe20007f1e1ff */
[----:B------:R-:W-:Y:S01]  /*18540*/  ULDC.64 UR4, c[0x0][0x228] ;  /* 0x00008a0000047ab9 */ /* 0x000fe20000000a00 */
[----:B------:R-:W-:Y:S01]  /*18550*/  IADD3 R37, R37, R19, RZ ;  /* 0x0000001325257210 */ /* 0x000fe20007ffe0ff */
[----:B0-----:R-:W-:Y:S01]  /*18560*/  IMAD.WIDE.U32 R28, R20, 0x8, RZ ;  /* 0x00000008141c7825 */ /* 0x001fe200078e00ff */
[----:B------:R-:W-:Y:S01]  /*18570*/  IADD3.X R23, R23, -0x1, RZ, P0, !PT ;  /* 0xffffffff17177810 */ /* 0x000fe200007fe4ff */
[----:B------:R-:W-:Y:S01]  /*18580*/  ULDC.64 UR12, c[0x0][0x238] ;  /* 0x00008e00000c7ab9 */ /* 0x000fe20000000a00 */
[----:B------:R-:W-:Y:S01]  /*18590*/  ISETP.GT.U32.AND P0, PT, R16, RZ, PT ;  /* 0x000000ff1000720c */ /* 0x000fe20003f04070 */
[----:B------:R-:W-:Y:S01]  /*185a0*/  IMAD.SHL.U32 R41, R21, 0x8, RZ ;  /* 0x0000000815297824 */ /* 0x000fe200078e00ff */
[C---:B------:R-:W-:Y:S01]  /*185b0*/  LEA R36, P2, R18.reuse, UR4, 0x3 ;  /* 0x0000000412247c11 */ /* 0x040fe2000f8418ff */
[----:B------:R-:W-:Y:S01]  /*185c0*/  UMOV UR4, URZ ;  /* 0x0000003f00047c82 */ /* 0x000fe20008000000 */
[----:B------:R-:W-:Y:S01]  /*185d0*/  ISETP.GT.AND.EX P0, PT, R23, RZ, PT, P0 ;  /* 0x000000ff1700720c */ /* 0x000fe20003f04300 */
[----:B------:R-:W-:Y:S01]  /*185e0*/  IMAD.IADD R41, R29, 0x1, R41 ;  /* 0x000000011d297824 */ /* 0x000fe200078e0229 */
[----:B------:R-:W-:Y:S01]  /*185f0*/  LEA.HI.X R37, R18, UR5, R37, 0x3, P2 ;  /* 0x0000000512257c11 */ /* 0x000fe200090f1c25 */
[----:B------:R-:W-:-:S10]  /*18600*/  UMOV UR5, URZ ;  /* 0x0000003f00057c82 */ /* 0x000fd40008000000 */
[----:B------:R-:W-:Y:S05]  /*18610*/  @!P0 BRA `(.L_x_5171) ;  /* 0x0000000c00848947 */ /* 0x000fea0003800000 */
[----:B------:R-:W-:Y:S02]  /*18620*/  ISETP.GT.U32.AND P2, PT, R16, 0xc, PT ;  /* 0x0000000c1000780c */ /* 0x000fe40003f44070 */
[----:B------:R-:W-:Y:S02]  /*18630*/  PLOP3.LUT P0, PT, PT, PT, PT, 0x80, 0x0 ;  /* 0x000000000000781c */ /* 0x000fe40003f0f070 */
[----:B------:R-:W-:-:S13]  /*18640*/  ISETP.GT.AND.EX P2, PT, R23, RZ, PT, P2 ;  /* 0x000000ff1700720c */ /* 0x000fda0003f44320 */
[----:B------:R-:W-:Y:S05]  /*18650*/  @!P2 BRA `(.L_x_5172) ;  /* 0x000000080034a947 */ /* 0x000fea0003800000 */
[----:B------:R-:W-:Y:S01]  /*18660*/  PLOP3.LUT P0, PT, PT, PT, PT, 0x8, 0x0 ;  /* 0x000000000000781c */ /* 0x000fe20003f0e170 */
[----:B------:R-:W-:-:S12]  /*18670*/  ULDC.64 UR10, c[0x0][0x238] ;  /* 0x00008e00000a7ab9 */ /* 0x000fd80000000a00 */
.L_x_5173:
[----:B------:R-:W-:Y:S01]  /*18680*/  ULEA UR8, UP0, UR4, UR10, 0x3 ;  /* 0x0000000a04087291 */ /* 0x000fe2000f80183f */
[----:B------:R0:W2:Y:S03]  /*18690*/  LDG.E.64 R34, desc[UR6][R36.64] ;  /* 0x0000000624227981 */ /* 0x0000a6000c1e1b00 */
[----:B------:R-:W-:Y:S02]  /*186a0*/  ULEA.HI.X UR9, UR4, UR11, UR5, 0x3, UP0 ;  /* 0x0000000b04097291 */ /* 0x000fe400080f1c05 */
[----:B------:R-:W-:-:S04]  /*186b0*/  IMAD.U32 R32, RZ, RZ, UR8 ;  /* 0x00000008ff207e24 */ /* 0x000fc8000f8e00ff */
[----:B------:R-:W-:-:S05]  /*186c0*/  IMAD.U32 R33, RZ, RZ, UR9 ;  /* 0x00000009ff217e24 */ /* 0x000fca000f8e00ff */
[----:B------:R-:W2:Y:S01]  /*186d0*/  LDG.E.64 R30, desc[UR6][R32.64] ;  /* 0x00000006201e7981 */ /* 0x000ea2000c1e1b00 */
[----:B0-----:R-:W-:-:S05]  /*186e0*/  IADD3 R36, P2, R36, R28, RZ ;  /* 0x0000001c24247210 */ /* 0x001fca0007f5e0ff */
[----:B------:R-:W-:Y:S02]  /*186f0*/  IMAD.X R37, R37, 0x1, R41, P2 ;  /* 0x0000000125257824 */ /* 0x000fe400010e0629 */
[-C--:B--2---:R-:W-:Y:S02]  /*18700*/  IMAD R35, R35, R30.reuse, RZ ;  /* 0x0000001e23237224 */ /* 0x084fe400078e02ff */
[----:B------:R-:W-:-:S04]  /*18710*/  IMAD.WIDE.U32 R38, R34, R30, R38 ;  /* 0x0000001e22267225 */ /* 0x000fc800078e0026 */
[----:B------:R-:W-:Y:S02]  /*18720*/  IMAD R43, R34, R31, R35 ;  /* 0x0000001f222b7224 */ /* 0x000fe400078e0223 */
[----:B------:R-:W2:Y:S04]  /*18730*/  LDG.E.64 R34, desc[UR6][R36.64] ;  /* 0x0000000624227981 */ /* 0x000ea8000c1e1b00 */
[----:B------:R-:W2:Y:S01]  /*18740*/  LDG.E.64 R30, desc[UR6][R32.64+0x8] ;  /* 0x00000806201e7981 */ /* 0x000ea2000c1e1b00 */
[----:B------:R-:W-:Y:S02]  /*18750*/  IADD3 R42, P2, R36, R28, RZ ;  /* 0x0000001c242a7210 */ /* 0x000fe40007f5e0ff */
[----:B------:R-:W-:-:S03]  /*18760*/  IADD3 R39, R39, R43, RZ ;  /* 0x0000002b27277210 */ /* 0x000fc60007ffe0ff */
[----:B------:R-:W-:-:S05]  /*18770*/  IMAD.X R43, R37, 0x1, R41, P2 ;  /* 0x00000001252b7824 */ /* 0x000fca00010e0629 */
[----:B------:R-:W3:Y:S01]  /*18780*/  LDG.E.64 R44, desc[UR6][R42.64] ;  /* 0x000000062a2c7981 */ /* 0x000ee2000c1e1b00 */
[----:B--2---:R-:W-:-:S04]  /*18790*/  IMAD R35, R35, R30, RZ ;  /* 0x0000001e23237224 */ /* 0x004fc800078e02ff */
[C---:B------:R-:W-:Y:S02]  /*187a0*/  IMAD R35, R34.reuse, R31, R35 ;  /* 0x0000001f22237224 */ /* 0x040fe400078e0223 */
[----:B------:R-:W-:Y:S02]  /*187b0*/  IMAD.WIDE.U32 R30, R34, R30, R38 ;  /* 0x0000001e221e7225 */ /* 0x000fe400078e0026 */
[----:B------:R-:W3:Y:S01]  /*187c0*/  LDG.E.64 R38, desc[UR6][R32.64+0x10] ;  /* 0x0000100620267981 */ /* 0x000ee2000c1e1b00 */
[----:B------:R-:W-:Y:S01]  /*187d0*/  IADD3 R34, P2, R42, R28, RZ ;  /* 0x0000001c2a227210 */ /* 0x000fe20007f5e0ff */
[----:B------:R-:W-:-:S04]  /*187e0*/  IMAD.IADD R31, R31, 0x1, R35 ;  /* 0x000000011f1f7824 */ /* 0x000fc800078e0223 */
[----:B------:R-:W-:Y:S02]  /*187f0*/  IMAD.X R35, R43, 0x1, R41, P2 ;  /* 0x000000012b237824 */ /* 0x000fe400010e0629 */
[-C--:B---3--:R-:W-:Y:S02]  /*18800*/  IMAD R37, R45, R38.reuse, RZ ;  /* 0x000000262d257224 */ /* 0x088fe400078e02ff */
[----:B------:R-:W-:-:S04]  /*18810*/  IMAD.WIDE.U32 R30, R44, R38, R30 ;  /* 0x000000262c1e7225 */ /* 0x000fc800078e001e */
[----:B------:R-:W-:Y:S02]  /*18820*/  IMAD R37, R44, R39, R37 ;  /* 0x000000272c257224 */ /* 0x000fe400078e0225 */
[----:B------:R-:W2:Y:S04]  /*18830*/  LDG.E.64 R44, desc[UR6][R34.64] ;  /* 0x00000006222c7981 */ /* 0x000ea8000c1e1b00 */
[----:B------:R-:W2:Y:S01]  /*18840*/  LDG.E.64 R38, desc[UR6][R32.64+0x18] ;  /* 0x0000180620267981 */ /* 0x000ea2000c1e1b00 */
[----:B------:R-:W-:Y:S01]  /*18850*/  IADD3 R36, P2, R34, R28, RZ ;  /* 0x0000001c22247210 */ /* 0x000fe20007f5e0ff */
[----:B------:R-:W-:-:S04]  /*18860*/  IMAD.IADD R31, R31, 0x1, R37 ;  /* 0x000000011f1f7824 */ /* 0x000fc800078e0225 */
        /* <DEDUP_REMOVED lines=8> */
[----:B------:R-:W-:Y:S02]  /*188f0*/  IMAD.X R35, R37, 0x1, R41, P2 ;  /* 0x0000000125237824 */ /* 0x000fe400010e0629 */
[-C--:B--2---:R-:W-:Y:S02]  /*18900*/  IMAD R39, R45, R42.reuse, RZ ;  /* 0x0000002a2d277224 */ /* 0x084fe400078e02ff */
        /* <DEDUP_REMOVED lines=76> */
[----:B------:R-:W-:-:S03]  /*18dd0*/  IMAD.IADD R31, R31, 0x1, R39 ;  /* 0x000000011f1f7824 */ /* 0x000fc600078e0227 */
[----:B------:R-:W3:Y:S01]  /*18de0*/  LDG.E.64 R38, desc[UR6][R32.64+0x78] ;  /* 0x0000780620267981 */ /* 0x000ee2000c1e1b00 */
[----:B--2---:R-:W-:-:S04]  /*18df0*/  IMAD R35, R45, R42, RZ ;  /* 0x0000002a2d237224 */ /* 0x004fc800078e02ff */
[C---:B------:R-:W-:Y:S02]  /*18e00*/  IMAD R34, R44.reuse, R43, R35 ;  /* 0x0000002b2c227224 */ /* 0x040fe400078e0223 */
[----:B------:R-:W-:Y:S01]  /*18e10*/  IMAD.WIDE.U32 R42, R44, R42, R30 ;  /* 0x0000002a2c2a7225 */ /* 0x000fe200078e001e */
[----:B------:R-:W-:-:S05]  /*18e20*/  IADD3 R30, P2, R36, R28, RZ ;  /* 0x0000001c241e7210 */ /* 0x000fca0007f5e0ff */
[----:B------:R-:W-:-:S05]  /*18e30*/  IMAD.X R31, R37, 0x1, R41, P2 ;  /* 0x00000001251f7824 */ /* 0x000fca00010e0629 */
[----:B------:R-:W3:Y:S01]  /*18e40*/  LDG.E.64 R44, desc[UR6][R30.64] ;  /* 0x000000061e2c7981 */ /* 0x000ee2000c1e1b00 */
[----:B------:R-:W-:-:S04]  /*18e50*/  IADD3 R16, P2, R16, -0x10, RZ ;  /* 0xfffffff010107810 */ /* 0x000fc80007f5e0ff */
[----:B------:R-:W-:Y:S02]  /*18e60*/  IADD3.X R23, R23, -0x1, RZ, P2, !PT ;  /* 0xffffffff17177810 */ /* 0x000fe400017fe4ff */
[----:B------:R-:W-:-:S04]  /*18e70*/  ISETP.GT.U32.AND P2, PT, R16, 0xc, PT ;  /* 0x0000000c1000780c */ /* 0x000fc80003f44070 */
[----:B------:R-:W-:Y:S01]  /*18e80*/  ISETP.GT.AND.EX P2, PT, R23, RZ, PT, P2 ;  /* 0x000000ff1700720c */ /* 0x000fe20003f44320 */
[----:B------:R-:W-:Y:S01]  /*18e90*/  IMAD.IADD R43, R43, 0x1, R34 ;  /* 0x000000012b2b7824 */ /* 0x000fe200078e0222 */
[----:B------:R-:W-:Y:S01]  /*18ea0*/  UIADD3 UR4, UP0, UR4, 0x10, URZ ;  /* 0x0000001004047890 */ /* 0x000fe2000ff1e03f */
[----:B------:R-:W-:-:S03]  /*18eb0*/  IADD3 R36, P3, R30, R28, RZ ;  /* 0x0000001c1e247210 */ /* 0x000fc60007f7e0ff */
[----:B------:R-:W-:Y:S01]  /*18ec0*/  UIADD3.X UR5, URZ, UR5, URZ, UP0, !UPT ;  /* 0x000000053f057290 */ /* 0x000fe200087fe43f */
[----:B------:R-:W-:Y:S01]  /*18ed0*/  IADD3.X R37, R31, R41, RZ, P3, !PT ;  /* 0x000000291f257210 */ /* 0x000fe20001ffe4ff */
[----:B---3--:R-:W-:-:S04]  /*18ee0*/  IMAD R35, R45, R38, RZ ;  /* 0x000000262d237224 */ /* 0x008fc800078e02ff */
[C---:B------:R-:W-:Y:S02]  /*18ef0*/  IMAD R35, R44.reuse, R39, R35 ;  /* 0x000000272c237224 */ /* 0x040fe400078e0223 */
[----:B------:R-:W-:-:S04]  /*18f00*/  IMAD.WIDE.U32 R38, R44, R38, R42 ;  /* 0x000000262c267225 */ /* 0x000fc800078e002a */
[----:B------:R-:W-:Y:S01]  /*18f10*/  IMAD.IADD R39, R39, 0x1, R35 ;  /* 0x0000000127277824 */ /* 0x000fe200078e0223 */
[----:B------:R-:W-:Y:S06]  /*18f20*/  @P2 BRA `(.L_x_5173) ;  /* 0xfffffff400d42947 */ /* 0x000fec000383ffff */
.L_x_5172:
[----:B------:R-:W-:-:S04]  /*18f30*/  ISETP.GT.U32.AND P2, PT, R16, 0x4, PT ;  /* 0x000000041000780c */ /* 0x000fc80003f44070 */
[----:B------:R-:W-:-:S13]  /*18f40*/  ISETP.GT.AND.EX P2, PT, R23, RZ, PT, P2 ;  /* 0x000000ff1700720c */ /* 0x000fda0003f44320 */
[----:B------:R-:W-:Y:S05]  /*18f50*/  @!P2 BRA `(.L_x_5174) ;  /* 0x000000040028a947 */ /* 0x000fea0003800000 */
[----:B------:R-:W-:Y:S01]  /*18f60*/  ULDC.64 UR8, c[0x0][0x238] ;  /* 0x00008e0000087ab9 */ /* 0x000fe20000000a00 */
[----:B------:R0:W2:Y:S01]  /*18f70*/  LDG.E.64 R34, desc[UR6][R36.64] ;  /* 0x0000000624227981 */ /* 0x0000a2000c1e1b00 */
[----:B------:R-:W-:-:S04]  /*18f80*/  ULEA UR8, UP0, UR4, UR8, 0x3 ;  /* 0x0000000804087291 */ /* 0x000fc8000f80183f */
        /* <DEDUP_REMOVED lines=13> */
[----:B------:R-:W-:-:S05]  /*19060*/  IMAD.X R43, R37, 0x1, R41, P0 ;  /* 0x00000001252b7824 */ /* 0x000fca00000e0629 */
[----:B------:R-:W3:Y:S01]  /*19070*/  LDG.E.64 R44, desc[UR6][R42.64] ;  /* 0x000000062a2c7981 */ /* 0x000ee2000c1e1b00 */
[----:B--2---:R-:W-:-:S04]  /*19080*/  IMAD R35, R35, R30, RZ ;  /* 0x0000001e23237224 */ /* 0x004fc800078e02ff */
[C---:B------:R-:W-:Y:S02]  /*19090*/  IMAD R35, R34.reuse, R31, R35 ;  /* 0x0000001f22237224 */ /* 0x040fe400078e0223 */
[----:B------:R-:W-:Y:S02]  /*190a0*/  IMAD.WIDE.U32 R30, R34, R30, R38 ;  /* 0x0000001e221e7225 */ /* 0x000fe400078e0026 */
[----:B------:R-:W3:Y:S01]  /*190b0*/  LDG.E.64 R38, desc[UR6][R32.64+0x10] ;  /* 0x0000100620267981 */ /* 0x000ee2000c1e1b00 */
[----:B------:R-:W-:Y:S02]  /*190c0*/  IADD3 R34, P0, R42, R28, RZ ;  /* 0x0000001c2a227210 */ /* 0x000fe40007f1e0ff */
[----:B------:R-:W-:-:S03]  /*190d0*/  IADD3 R31, R31, R35, RZ ;  /* 0x000000231f1f7210 */ /* 0x000fc60007ffe0ff */
        /* <DEDUP_REMOVED lines=38> */
[----:B------:R-:W-:Y:S01]  /*19340*/  IMAD.IADD R43, R43, 0x1, R34 ;  /* 0x000000012b2b7824 */ /* 0x000fe200078e0222 */
[----:B------:R-:W-:Y:S02]  /*19350*/  IADD3 R16, P3, R16, -0x8, RZ ;  /* 0xfffffff810107810 */ /* 0x000fe40007f7e0ff */
[----:B------:R-:W-:Y:S01]  /*19360*/  IADD3 R36, P2, R30, R28, RZ ;  /* 0x0000001c1e247210 */ /* 0x000fe20007f5e0ff */
[----:B------:R-:W-:Y:S01]  /*19370*/  UIADD3 UR4, UP0, UR4, 0x8, URZ ;  /* 0x0000000804047890 */ /* 0x000fe2000ff1e03f */
[----:B------:R-:W-:Y:S02]  /*19380*/  PLOP3.LUT P0, PT, PT, PT, PT, 0x8, 0x0 ;  /* 0x000000000000781c */ /* 0x000fe40003f0e170 */
[----:B------:R-:W-:Y:S02]  /*19390*/  IADD3.X R23, R23, -0x1, RZ, P3, !PT ;  /* 0xffffffff17177810 */ /* 0x000fe40001ffe4ff */
[----:B------:R-:W-:Y:S01]  /*193a0*/  IADD3.X R37, R31, R41, RZ, P2, !PT ;  /* 0x000000291f257210 */ /* 0x000fe200017fe4ff */
[----:B------:R-:W-:Y:S01]  /*193b0*/  UIADD3.X UR5, URZ, UR5, URZ, UP0, !UPT ;  /* 0x000000053f057290 */ /* 0x000fe200087fe43f */
[----:B---3--:R-:W-:-:S04]  /*193c0*/  IMAD R35, R45, R38, RZ ;  /* 0x000000262d237224 */ /* 0x008fc800078e02ff */
[C---:B------:R-:W-:Y:S02]  /*193d0*/  IMAD R35, R44.reuse, R39, R35 ;  /* 0x000000272c237224 */ /* 0x040fe400078e0223 */
[----:B------:R-:W-:-:S04]  /*193e0*/  IMAD.WIDE.U32 R38, R44, R38, R42 ;  /* 0x000000262c267225 */ /* 0x000fc800078e002a */
[----:B------:R-:W-:-:S07]  /*193f0*/  IMAD.IADD R39, R39, 0x1, R35 ;  /* 0x0000000127277824 */ /* 0x000fce00078e0223 */
.L_x_5174:
[----:B------:R-:W-:-:S04]  /*19400*/  ISETP.NE.U32.AND P2, PT, R16, RZ, PT ;  /* 0x000000ff1000720c */ /* 0x000fc80003f45070 */
[----:B------:R-:W-:-:S13]  /*19410*/  ISETP.NE.OR.EX P0, PT, R23, RZ, P0, P2 ;  /* 0x000000ff1700720c */ /* 0x000fda0000705720 */
[----:B------:R-:W-:Y:S05]  /*19420*/  @!P0 BRA `(.L_x_5170) ;  /* 0x0000000000b48947 */ /* 0x000fea0003800000 */
.L_x_5171:
        /* <DEDUP_REMOVED lines=8> */
[----:B------:R-:W-:-:S05]  /*194b0*/  IADD3 R36, P0, R36, R28, RZ ;  /* 0x0000001c24247210 */ /* 0x000fca0007f1e0ff */
        /* <DEDUP_REMOVED lines=13> */
[----:B------:R-:W3:Y:S02]  /*19590*/  LDG.E.64 R38, desc[UR6][R30.64+0x10] ;  /* 0x000010061e267981 */ /* 0x000ee4000c1e1b00 */
[----:B------:R-:W-:Y:S02]  /*195a0*/  IMAD.IADD R35, R35, 0x1, R43 ;  /* 0x0000000123237824 */ /* 0x000fe400078e022b */
[----:B------:R-:W2:Y:S01]  /*195b0*/  LDG.E.64 R42, desc[UR6][R30.64+0x18] ;  /* 0x000018061e2a7981 */ /* 0x000ea2000c1e1b00 */
[----:B---3--:R-:W-:-:S04]  /*195c0*/  IMAD R37, R45, R38, RZ ;  /* 0x000000262d257224 */ /* 0x008fc800078e02ff */
[C---:B------:R-:W-:Y:S02]  /*195d0*/  IMAD R36, R44.reuse, R39, R37 ;  /* 0x000000272c247224 */ /* 0x040fe400078e0225 */
[----:B------:R-:W-:Y:S01]  /*195e0*/  IMAD.WIDE.U32 R38, R44, R38, R34 ;  /* 0x000000262c267225 */ /* 0x000fe200078e0022 */
[----:B------:R-:W-:-:S05]  /*195f0*/  IADD3 R34, P0, R32, R28, RZ ;  /* 0x0000001c20227210 */ /* 0x000fca0007f1e0ff */
[----:B------:R-:W-:-:S05]  /*19600*/  IMAD.X R35, R33, 0x1, R41, P0 ;  /* 0x0000000121237824 */ /* 0x000fca00000e0629 */
[----:B------:R-:W2:Y:S01]  /*19610*/  LDG.E.64 R44, desc[UR6][R34.64] ;  /* 0x00000006222c7981 */ /* 0x000ea2000c1e1b00 */
[----:B------:R-:W-:-:S04]  /*19620*/  IADD3 R16, P0, R16, -0x4, RZ ;  /* 0xfffffffc10107810 */ /* 0x000fc80007f1e0ff */
[----:B------:R-:W-:Y:S02]  /*19630*/  IADD3.X R23, R23, -0x1, RZ, P0, !PT ;  /* 0xffffffff17177810 */ /* 0x000fe400007fe4ff */
[----:B------:R-:W-:-:S04]  /*19640*/  ISETP.NE.U32.AND P0, PT, R16, RZ, PT ;  /* 0x000000ff1000720c */ /* 0x000fc80003f05070 */
[----:B------:R-:W-:Y:S01]  /*19650*/  ISETP.NE.AND.EX P0, PT, R23, RZ, PT, P0 ;  /* 0x000000ff1700720c */ /* 0x000fe20003f05300 */
[----:B------:R-:W-:Y:S01]  /*19660*/  IMAD.IADD R39, R39, 0x1, R36 ;  /* 0x0000000127277824 */ /* 0x000fe200078e0224 */
[----:B------:R-:W-:Y:S01]  /*19670*/  UIADD3 UR4, UP0, UR4, 0x4, URZ ;  /* 0x0000000404047890 */ /* 0x000fe2000ff1e03f */
[----:B------:R-:W-:-:S03]  /*19680*/  IADD3 R36, P2, R34, R28, RZ ;  /* 0x0000001c22247210 */ /* 0x000fc60007f5e0ff */
[----:B------:R-:W-:Y:S01]  /*19690*/  UIADD3.X UR5, URZ, UR5, URZ, UP0, !UPT ;  /* 0x000000053f057290 */ /* 0x000fe200087fe43f */
[----:B------:R-:W-:Y:S01]  /*196a0*/  IADD3.X R37, R35, R41, RZ, P2, !PT ;  /* 0x0000002923257210 */ /* 0x000fe200017fe4ff */
[-C--:B--2---:R-:W-:Y:S02]  /*196b0*/  IMAD R33, R45, R42.reuse, RZ ;  /* 0x0000002a2d217224 */ /* 0x084fe400078e02ff */
[----:B------:R-:W-:-:S04]  /*196c0*/  IMAD.WIDE.U32 R38, R44, R42, R38 ;  /* 0x0000002a2c267225 */ /* 0x000fc800078e0026 */
[----:B------:R-:W-:-:S04]  /*196d0*/  IMAD R33, R44, R43, R33 ;  /* 0x0000002b2c217224 */ /* 0x000fc800078e0221 */
[----:B------:R-:W-:Y:S01]  /*196e0*/  IMAD.IADD R39, R39, 0x1, R33 ;  /* 0x0000000127277824 */ /* 0x000fe200078e0221 */
[----:B------:R-:W-:Y:S06]  /*196f0*/  @P0 BRA `(.L_x_5171) ;  /* 0xfffffffc004c0947 */ /* 0x000fec000383ffff */
.L_x_5170:
[----:B------:R-:W-:-:S13]  /*19700*/  LOP3.LUT P0, RZ, R22, 0x3, RZ, 0xc0, !PT ;  /* 0x0000000316ff7812 */ /* 0x000fda000780c0ff */
[----:B------:R-:W-:Y:S05]  /*19710*/  @!P0 BRA `(.L_x_5169) ;  /* 0x0000000000b48947 */ /* 0x000fea0003800000 */
[C---:B0-----:R-:W-:Y:S01]  /*19720*/  IMAD R16, R20.reuse, UR5, RZ ;  /* 0x0000000514107c24 */ /* 0x041fe2000f8e02ff */
[----:B------:R-:W-:Y:S01]  /*19730*/  ULDC.64 UR8, c[0x0][0x238] ;  /* 0x00008e0000087ab9 */ /* 0x000fe20000000a00 */
[----:B------:R-:W-:Y:S01]  /*19740*/  IMAD.MOV.U32 R26, RZ, RZ, R18 ;  /* 0x000000ffff1a7224 */ /* 0x000fe200078e0012 */
[----:B------:R-:W-:Y:S02]  /*19750*/  ULEA UR8, UP0, UR4, UR8, 0x3 ;  /* 0x0000000804087291 */ /* 0x000fe4000f80183f */
[----:B------:R-:W-:Y:S01]  /*19760*/  IMAD R33, R21, UR4, R16 ;  /* 0x0000000415217c24 */ /* 0x000fe2000f8e0210 */
[----:B------:R-:W-:Y:S01]  /*19770*/  ULDC.64 UR10, c[0x0][0x228] ;  /* 0x00008a00000a7ab9 */ /* 0x000fe20000000a00 */
[----:B------:R-:W-:Y:S01]  /*19780*/  IMAD.WIDE.U32 R30, R20, UR4, R26 ;  /* 0x00000004141e7c25 */ /* 0x000fe2000f8e001a */
[----:B------:R-:W-:-:S03]  /*19790*/  ULEA.HI.X UR5, UR4, UR9, UR5, 0x3, UP0 ;  /* 0x0000000904057291 */ /* 0x000fc600080f1c05 */
[----:B------:R-:W-:Y:S01]  /*197a0*/  IMAD.IADD R23, R31, 0x1, R33 ;  /* 0x000000011f177824 */ /* 0x000fe200078e0221 */
[----:B------:R-:W-:Y:S01]  /*197b0*/  LEA R28, P0, R30, UR10, 0x3 ;  /* 0x0000000a1e1c7c11 */ /* 0x000fe2000f8018ff */
[----:B------:R-:W-:-:S03]  /*197c0*/  IMAD.U32 R22, RZ, RZ, UR8 ;  /* 0x00000008ff167e24 */ /* 0x000fc6000f8e00ff */
[----:B------:R-:W-:Y:S01]  /*197d0*/  LEA.HI.X R29, R30, UR11, R23, 0x3, P0 ;  /* 0x0000000b1e1d7c11 */ /* 0x000fe200080f1c17 */
[----:B------:R-:W-:-:S05]  /*197e0*/  IMAD.U32 R23, RZ, RZ, UR5 ;  /* 0x00000005ff177e24 */ /* 0x000fca000f8e00ff */
        /* <DEDUP_REMOVED lines=18> */
[----:B------:R-:W2:Y:S04]  /*19910*/  LDG.E.64 R16, desc[UR6][R22.64+0x8] ;  /* 0x0000080616107981 */ /* 0x000ea8000c1e1b00 */
[----:B------:R-:W2:Y:S01]  /*19920*/  LDG.E.64 R18, desc[UR6][R28.64] ;  /* 0x000000061c127981 */ /* 0x000ea2000c1e1b00 */
[----:B------:R-:W-:-:S03]  /*19930*/  @P0 LEA.HI.X R27, R20, R29, R21, 0x3, P2 ;  /* 0x0000001d141b0211 */ /* 0x000fc600010f1c15 */
        /* <DEDUP_REMOVED lines=11> */
.L_x_5169:
[----:B------:R-:W0:Y:S01]  /*199f0*/  LDC R23, c[0x0][0x24c] ;  /* 0x00009300ff177b82 */ /* 0x000e220000000800 */
[C---:B------:R-:W-:Y:S02]  /*19a00*/  ISETP.GE.U32.AND P0, PT, R5.reuse, 0x1, PT ;  /* 0x000000010500780c */ /* 0x040fe40003f06070 */
[--C-:B------:R-:W-:Y:S02]  /*19a10*/  SHF.R.S64 R26, R5, 0x3, R4.reuse ;  /* 0x00000003051a7819 */ /* 0x100fe40000001004 */
[----:B------:R-:W-:Y:S02]  /*19a20*/  ISETP.GE.AND.EX P0, PT, R4, RZ, PT, P0 ;  /* 0x000000ff0400720c */ /* 0x000fe40003f06300 */
[----:B------:R-:W-:Y:S01]  /*19a30*/  SHF.R.S32.HI R27, RZ, 0x3, R4 ;  /* 0x00000003ff1b7819 */ /* 0x000fe20000011404 */
[----:B------:R-:W1:Y:S01]  /*19a40*/  LDC R22, c[0x0][0x248] ;  /* 0x00009200ff167b82 */ /* 0x000e620000000800 */
[----:B0-----:R-:W-:Y:S02]  /*19a50*/  IMAD.MOV.U32 R20, RZ, RZ, R23 ;  /* 0x000000ffff147224 */ /* 0x001fe400078e0017 */
[----:B-1----:R-:W-:-:S07]  /*19a60*/  IMAD.MOV.U32 R21, RZ, RZ, R22 ;  /* 0x000000ffff157224 */ /* 0x002fce00078e0016 */
[----:B------:R-:W-:Y:S05]  /*19a70*/  @!P0 BRA `(.L_x_5175) ;  /* 0x0000000000888947 */ /* 0x000fea0003800000 */
[----:B------:R-:W-:Y:S01]  /*19a80*/  BSSY B2, `(.L_x_5175) ;  /* 0x0000021000027945 */ /* 0x000fe20003800000 */
[----:B------:R-:W-:Y:S01]  /*19a90*/  IMAD.MOV.U32 R31, RZ, RZ, R26 ;  /* 0x000000ffff1f7224 */ /* 0x000fe200078e001a */
[----:B------:R-:W-:Y:S01]  /*19aa0*/  MOV R30, R27 ;  /* 0x0000001b001e7202 */ /* 0x000fe20000000f00 */
[--C-:B------:R-:W-:Y:S02]  /*19ab0*/  IMAD.MOV.U32 R28, RZ, RZ, R22.reuse ;  /* 0x000000ffff1c7224 */ /* 0x100fe400078e0016 */
[--C-:B------:R-:W-:Y:S02]  /*19ac0*/  IMAD.MOV.U32 R29, RZ, RZ, R23.reuse ;  /* 0x000000ffff1d7224 */ /* 0x100fe400078e0017 */
[----:B------:R-:W-:Y:S02]  /*19ad0*/  IMAD.MOV.U32 R21, RZ, RZ, R22 ;  /* 0x000000ffff157224 */ /* 0x000fe400078e0016 */
[----:B------:R-:W-:-:S07]  /*19ae0*/  IMAD.MOV.U32 R20, RZ, RZ, R23 ;  /* 0x000000ffff147224 */ /* 0x000fce00078e0017 */
.L_x_5176:
        /* <DEDUP_REMOVED lines=27> */
.L_x_5175:
[----:B------:R-:W-:Y:S05]  /*19ca0*/  @!P0 BRA `(.L_x_5177) ;  /* 0x00000000007c8947 */ /* 0x000fea0003800000 */
[----:B------:R-:W-:Y:S01]  /*19cb0*/  BSSY B2, `(.L_x_5177) ;  /* 0x000001e000027945 */ /* 0x000fe20003800000 */
[----:B------:R-:W-:Y:S02]  /*19cc0*/  IMAD.MOV.U32 R35, RZ, RZ, R27 ;  /* 0x000000ffff237224 */ /* 0x000fe400078e001b */
[----:B------:R-:W-:Y:S02]  /*19cd0*/  IMAD.MOV.U32 R32, RZ, RZ, R22 ;  /* 0x000000ffff207224 */ /* 0x000fe400078e0016 */
[----:B------:R-:W-:-:S07]  /*19ce0*/  IMAD.MOV.U32 R33, RZ, RZ, R23 ;  /* 0x000000ffff217224 */ /* 0x000fce00078e0017 */
.L_x_5178:
        /* <DEDUP_REMOVED lines=15> */
[----:B------:R-:W-:Y:S02]  /*19de0*/  SEL R22, R22, R19, !P0 ;  /* 0x0000001316167207 */ /* 0x000fe40004000000 */
[----:B------:R-:W-:Y:S02]  /*19df0*/  SEL R35, R30, R18, !P0 ;  /* 0x000000121e237207 */ /* 0x000fe40004000000 */
[----:B------:R-:W-:Y:S02]  /*19e00*/  ISETP.GT.U32.AND P2, PT, R26, RZ, PT ;  /* 0x000000ff1a00720c */ /* 0x000fe40003f44070 */
[----:B------:R-:W-:Y:S02]  /*19e10*/  IADD3 R18, P3, R16, 0x8, RZ ;  /* 0x0000000810127810 */ /* 0x000fe40007f7e0ff */
[----:B------:R-:W-:Y:S02]  /*19e20*/  ISETP.GT.AND.EX P2, PT, R35, RZ, PT, P2 ;  /* 0x000000ff2300720c */ /* 0x000fe40003f44320 */
[----:B------:R-:W-:Y:S01]  /*19e30*/  IADD3.X R16, R23, RZ, R28, P4, P5 ;  /* 0x000000ff17107210 */ /* 0x000fe200027ea41c */
[----:B------:R-:W-:Y:S01]  /*19e40*/  IMAD.X R17, RZ, RZ, R17, P3 ;  /* 0x000000ffff117224 */ /* 0x000fe200018e0611 */
[----:B------:R-:W-:-:S02]  /*19e50*/  SEL R32, R32, R18, !P0 ;  /* 0x0000001220207207 */ /* 0x000fc40004000000 */
[----:B------:R-:W-:Y:S02]  /*19e60*/  SEL R23, R23, R16, !P0 ;  /* 0x0000001017177207 */ /* 0x000fe40004000000 */
[----:B------:R-:W-:-:S05]  /*19e70*/  SEL R33, R33, R17, !P0 ;  /* 0x0000001121217207 */ /* 0x000fca0004000000 */
[----:B------:R-:W-:Y:S05]  /*19e80*/  @P2 BRA `(.L_x_5178) ;  /* 0xfffffffc00982947 */ /* 0x000fea000383ffff */
[----:B------:R-:W-:Y:S05]  /*19e90*/  BSYNC B2 ;  /* 0x0000000000027941 */ /* 0x000fea0003800000 */
.L_x_5177:
[----:B------:R-:W-:Y:S01]  /*19ea0*/  ULDC.64 UR4, c[0x0][0x248] ;  /* 0x0000920000047ab9 */ /* 0x000fe20000000a00 */
[C---:B------:R-:W-:Y:S01]  /*19eb0*/  IADD3 R16, P0, -R21.reuse, R22, RZ ;  /* 0x0000001615107210 */ /* 0x040fe20007f1e1ff */
[C---:B------:R-:W-:Y:S01]  /*19ec0*/  IMAD.SHL.U32 R22, R24.reuse, 0x8, RZ ;  /* 0x0000000818167824 */ /* 0x040fe200078e00ff */
        /* <DEDUP_REMOVED lines=16> */
.L_x_5168:
[----:B------:R-:W-:Y:S05]  /*19fd0*/  BSYNC B1 ;  /* 0x0000000000017941 */ /* 0x000fea0003800000 */
.L_x_5167:
[----:B0-----:R-:W-:Y:S01]  /*19fe0*/  IADD3 R17, R40, 0x180, RZ ;  /* 0x0000018028117810 */ /* 0x001fe20007ffe0ff */
[----:B------:R-:W-:Y:S01]  /*19ff0*/  ULDC.64 UR10, c[0x0][0x248] ;  /* 0x00009200000a7ab9 */ /* 0x000fe20000000a00 */
[----:B------:R-:W-:Y:S02]  /*1a000*/  BSSY B1, `(.L_x_5179) ;  /* 0x00001c9000017945 */ /* 0x000fe40003800000 */
        /* <DEDUP_REMOVED lines=13> */
[C---:B------:R-:W-:Y:S01]  /*1a0e0*/  IADD3 R20, P2, R16.reuse, -0x1, RZ ;  /* 0xffffffff10147810 */ /* 0x040fe20007f5e0ff */
[----:B------:R-:W0:Y:S01]  /*1a0f0*/  LDC.64 R18, c[0x0][0x240] ;  /* 0x00009000ff127b82 */ /* 0x000e220000000a00 */
[----:B------:R-:W-:Y:S01]  /*1a100*/  UMOV UR5, URZ ;  /* 0x0000003f00057c82 */ /* 0x000fe20008000000 */
[----:B------:R-:W-:Y:S02]  /*1a110*/  LOP3.LUT R41, R16, 0x3, RZ, 0xc0, !PT ;  /* 0x0000000310297812 */ /* 0x000fe400078ec0ff */
        /* <DEDUP_REMOVED lines=8> */
[----:B------:R-:W-:Y:S01]  /*1a1a0*/  IADD3 R42, P0, -R41, R16, RZ ;  /* 0x00000010292a7210 */ /* 0x000fe20007f1e1ff */
[----:B------:R-:W-:Y:S01]  /*1a1b0*/  ULDC.64 UR4, c[0x0][0x228] ;  /* 0x00008a0000047ab9 */ /* 0x000fe20000000a00 */
[----:B0-----:R-:W-:Y:S01]  /*1a1c0*/  IMAD.SHL.U32 R27, R19, 0x8, RZ ;  /* 0x00000008131b7824 */ /* 0x001fe200078e00ff */
[----:B------:R-:W-:Y:S01]  /*1a1d0*/  LEA R29, P2, R20, UR4, 0x3 ;  /* 0x00000004141d7c11 */ /* 0x000fe2000f8418ff */
[----:B------:R-:W-:Y:S01]  /*1a1e0*/  UMOV UR4, URZ ;  /* 0x0000003f00047c82 */ /* 0x000fe20008000000 */
[----:B------:R-:W-:Y:S01]  /*1a1f0*/  IADD3.X R43, R17, -0x1, RZ, P0, !PT ;  /* 0xffffffff112b7810 */ /* 0x000fe200007fe4ff */
[----:B------:R-:W-:Y:S01]  /*1a200*/  IMAD.IADD R17, R25, 0x1, R21 ;  /* 0x0000000119117824 */ /* 0x000fe200078e0215 */
[----:B------:R-:W-:Y:S01]  /*1a210*/  ISETP.GT.U32.AND P0, PT, R42, RZ, PT ;  /* 0x000000ff2a00720c */ /* 0x000fe20003f04070 */
[----:B------:R-:W-:Y:S01]  /*1a220*/  IMAD.WIDE.U32 R24, R18, 0x8, RZ ;  /* 0x0000000812187825 */ /* 0x000fe200078e00ff */
[----:B------:R-:W-:Y:S02]  /*1a230*/  ULDC.64 UR14, c[0x0][0x238] ;  /* 0x00008e00000e7ab9 */ /* 0x000fe40000000a00 */
[----:B------:R-:W-:-:S02]  /*1a240*/  ISETP.GT.AND.EX P0, PT, R43, RZ, PT, P0 ;  /* 0x000000ff2b00720c */ /* 0x000fc40003f04300 */
[----:B------:R-:W-:Y:S01]  /*1a250*/  LEA.HI.X R34, R20, UR5, R17, 0x3, P2 ;  /* 0x0000000514227c11 */ /* 0x000fe200090f1c11 */
[----:B------:R-:W-:Y:S01]  /*1a260*/  UMOV UR5, URZ ;  /* 0x0000003f00057c82 */ /* 0x000fe20008000000 */
[----:B------:R-:W-:-:S09]  /*1a270*/  IMAD.IADD R17, R25, 0x1, R27 ;  /* 0x0000000119117824 */ /* 0x000fd200078e021b */
[----:B------:R-:W-:Y:S05]  /*1a280*/  @!P0 BRA `(.L_x_5183) ;  /* 0x0000000c00948947 */ /* 0x000fea0003800000 */
[----:B------:R-:W-:Y:S02]  /*1a290*/  ISETP.GT.U32.AND P2, PT, R42, 0xc, PT ;  /* 0x0000000c2a00780c */ /* 0x000fe40003f44070 */
[----:B------:R-:W-:Y:S02]  /*1a2a0*/  PLOP3.LUT P0, PT, PT, PT, PT, 0x80, 0x0 ;  /* 0x000000000000781c */ /* 0x000fe40003f0f070 */
[----:B------:R-:W-:-:S13]  /*1a2b0*/  ISETP.GT.AND.EX P2, PT, R43, RZ, PT, P2 ;  /* 0x000000ff2b00720c */ /* 0x000fda0003f44320 */
[----:B------:R-:W-:Y:S05]  /*1a2c0*/  @!P2 BRA `(.L_x_5184) ;  /* 0x00000008003ca947 */ /* 0x000fea0003800000 */
[----:B------:R-:W-:Y:S01]  /*1a2d0*/  PLOP3.LUT P0, PT, PT, PT, PT, 0x8, 0x0 ;  /* 0x000000000000781c */ /* 0x000fe20003f0e170 */
[----:B------:R-:W-:-:S12]  /*1a2e0*/  ULDC.64 UR12, c[0x0][0x238] ;  /* 0x00008e00000c7ab9 */ /* 0x000fd80000000a00 */
.L_x_5185:
[----:B------:R-:W-:Y:S01]  /*1a2f0*/  ULEA UR8, UP0, UR4, UR12, 0x3 ;  /* 0x0000000c04087291 */ /* 0x000fe2000f80183f */
[----:B------:R-:W-:Y:S01]  /*1a300*/  IMAD.MOV.U32 R44, RZ, RZ, R29 ;  /* 0x000000ffff2c7224 */ /* 0x000fe200078e001d */
[----:B------:R-:W-:Y:S01]  /*1a310*/  IADD3 R26, P2, R29, R24, RZ ;  /* 0x000000181d1a7210 */ /* 0x000fe20007f5e0ff */
[----:B------:R-:W-:Y:S01]  /*1a320*/  IMAD.MOV.U32 R45, RZ, RZ, R34 ;  /* 0x000000ffff2d7224 */ /* 0x000fe200078e0022 */
[----:B------:R-:W-:Y:S02]  /*1a330*/  ULEA.HI.X UR9, UR4, UR13, UR5, 0x3, UP0 ;  /* 0x0000000d04097291 */ /* 0x000fe400080f1c05 */
[----:B------:R-:W-:Y:S02]  /*1a340*/  IMAD.U32 R30, RZ, RZ, UR8 ;  /* 0x00000008ff1e7e24 */ /* 0x000fe4000f8e00ff */
[----:B------:R-:W2:Y:S02]  /*1a350*/  LDG.E.64 R32, desc[UR6][R44.64] ;  /* 0x000000062c207981 */ /* 0x000ea4000c1e1b00 */
[----:B------:R-:W-:Y:S01]  /*1a360*/  MOV R31, UR9 ;  /* 0x00000009001f7c02 */ /* 0x000fe20008000f00 */
[----:B------:R-:W-:-:S04]  /*1a370*/  IMAD.X R27, R34, 0x1, R17, P2 ;  /* 0x00000001221b7824 */ /* 0x000fc800010e0611 */
[----:B------:R-:W2:Y:S04]  /*1a380*/  LDG.E.64 R28, desc[UR6][R30.64] ;  /* 0x000000061e1c7981 */ /* 0x000ea8000c1e1b00 */
        /* <DEDUP_REMOVED lines=13> */
[----:B------:R-:W2:Y:S03]  /*1a460*/  LDG.E.64 R36, desc[UR6][R28.64] ;  /* 0x000000061c247981 */ /* 0x000ea6000c1e1b00 */
[----:B------:R-:W-:Y:S01]  /*1a470*/  IADD3 R35, R35, R33, RZ ;  /* 0x0000002123237210 */ /* 0x000fe20007ffe0ff */
        /* <DEDUP_REMOVED lines=8> */
[----:B------:R-:W-:Y:S02]  /*1a500*/  IMAD.IADD R35, R35, 0x1, R27 ;  /* 0x0000000123237824 */ /* 0x000fe400078e021b */
[----:B------:R-:W-:Y:S02]  /*1a510*/  IMAD.X R27, R33, 0x1, R17, P2 ;  /* 0x00000001211b7824 */ /* 0x000fe400010e0611 */
[----:B---3--:R-:W-:Y:S01]  /*1a520*/  IMAD R37, R45, R38, RZ ;  /* 0x000000262d257224 */ /* 0x008fe200078e02ff */
[----:B------:R-:W-:Y:S01]  /*1a530*/  IADD3 R36, P2, R26, R24, RZ ;  /* 0x000000181a247210 */ /* 0x000fe20007f5e0ff */
[C---:B------:R-:W-:Y:S01]  /*1a540*/  IMAD.WIDE.U32 R34, R44.reuse, R38, R34 ;  /* 0x000000262c227225 */ /* 0x040fe200078e0022 */
[----:B------:R0:W4:Y:S03]  /*1a550*/  LDG.E.64 R32, desc[UR6][R26.64] ;  /* 0x000000061a207981 */ /* 0x000126000c1e1b00 */
[----:B------:R-:W-:-:S02]  /*1a560*/  IMAD R37, R44, R39, R37 ;  /* 0x000000272c257224 */ /* 0x000fc400078e0225 */
[----:B------:R-:W2:Y:S02]  /*1a570*/  LDG.E.64 R38, desc[UR6][R30.64+0x28] ;  /* 0x000028061e267981 */ /* 0x000ea4000c1e1b00 */
[----:B------:R-:W-:Y:S02]  /*1a580*/  IMAD.IADD R35, R35, 0x1, R37 ;  /* 0x0000000123237824 */ /* 0x000fe400078e0225 */
[----:B------:R-:W-:-:S05]  /*1a590*/  IMAD.X R37, R27, 0x1, R17, P2 ;  /* 0x000000011b257824 */ /* 0x000fca00010e0611 */
[----:B------:R-:W2:Y:S01]  /*1a5a0*/  LDG.E.64 R44, desc[UR6][R36.64] ;  /* 0x00000006242c7981 */ /* 0x000ea2000c1e1b00 */
[----:B0-----:R-:W-:-:S05]  /*1a5b0*/  IADD3 R26, P2, R36, R24, RZ ;  /* 0x00000018241a7210 */ /* 0x001fca0007f5e0ff */
[----:B------:R-:W-:-:S05]  /*1a5c0*/  IMAD.X R27, R37, 0x1, R17, P2 ;  /* 0x00000001251b7824 */ /* 0x000fca00010e0611 */
[----:B------:R0:W3:Y:S01]  /*1a5d0*/  LDG.E.64 R36, desc[UR6][R26.64] ;  /* 0x000000061a247981 */ /* 0x0000e2000c1e1b00 */
[----:B----4-:R-:W-:-:S04]  /*1a5e0*/  IMAD R33, R33, R28, RZ ;  /* 0x0000001c21217224 */ /* 0x010fc800078e02ff */
[C---:B------:R-:W-:Y:S02]  /*1a5f0*/  IMAD R29, R32.reuse, R29, R33 ;  /* 0x0000001d201d7224 */ /* 0x040fe400078e0221 */
[----:B------:R-:W-:-:S05]  /*1a600*/  IMAD.WIDE.U32 R32, R32, R28, R34 ;  /* 0x0000001c20207225 */ /* 0x000fca00078e0022 */
[----:B------:R-:W-:Y:S01]  /*1a610*/  IADD3 R33, R33, R29, RZ ;  /* 0x0000001d21217210 */ /* 0x000fe20007ffe0ff */
        /* <DEDUP_REMOVED lines=21> */
[----:B------:R-:W2:Y:S03]  /*1a770*/  LDG.E.64 R38, desc[UR6][R30.64+0x48] ;  /* 0x000048061e267981 */ /* 0x000ea6000c1e1b00 */
[----:B------:R-:W-:Y:S01]  /*1a780*/  IADD3 R33, R33, R37, RZ ;  /* 0x0000002521217210 */ /* 0x000fe20007ffe0ff */
[----:B------:R-:W-:-:S05]  /*1a790*/  IMAD.X R37, R27, 0x1, R17, P2 ;  /* 0x000000011b257824 */ /* 0x000fca00010e0611 */
        /* <DEDUP_REMOVED lines=18> */
[----:B------:R-:W-:-:S05]  /*1a8c0*/  IMAD.X R27, R35, 0x1, R17, P2 ;  /* 0x00000001231b7824 */ /* 0x000fca00010e0611 */
[----:B------:R0:W4:Y:S01]  /*1a8d0*/  LDG.E.64 R34, desc[UR6][R26.64] ;  /* 0x000000061a227981 */ /* 0x000122000c1e1b00 */
[-C--:B---3--:R-:W-:Y:S02]  /*1a8e0*/  IMAD R37, R37, R28.reuse, RZ ;  /* 0x0000001c25257224 */ /* 0x088fe400078e02ff */
[----:B------:R-:W-:-:S04]  /*1a8f0*/  IMAD.WIDE.U32 R32, R36, R28, R32 ;  /* 0x0000001c24207225 */ /* 0x000fc800078e0020 */
[----:B------:R-:W-:-:S05]  /*1a900*/  IMAD R29, R36, R29, R37 ;  /* 0x0000001d241d7224 */ /* 0x000fca00078e0225 */
[----:B------:R-:W-:Y:S02]  /*1a910*/  IADD3 R33, R33, R29, RZ ;  /* 0x0000001d21217210 */ /* 0x000fe40007ffe0ff */
        /* <DEDUP_REMOVED lines=16> */
[----:B------:R-:W-:-:S04]  /*1aa20*/  IADD3 R34, P2, R26, R24, RZ ;  /* 0x000000181a227210 */ /* 0x000fc80007f5e0ff */
[----:B------:R-:W-:Y:S01]  /*1aa30*/  IADD3.X R35, R27, R17, RZ, P2, !PT ;  /* 0x000000111b237210 */ /* 0x000fe200017fe4ff */
[-C--:B--2---:R-:W-:Y:S02]  /*1aa40*/  IMAD R29, R45, R38.reuse, RZ ;  /* 0x000000262d1d7224 */ /* 0x084fe400078e02ff */
[----:B------:R-:W-:-:S04]  /*1aa50*/  IMAD.WIDE.U32 R32, R44, R38, R32 ;  /* 0x000000262c207225 */ /* 0x000fc800078e0020 */
[----:B------:R-:W-:Y:S02]  /*1aa60*/  IMAD R29, R44, R39, R29 ;  /* 0x000000272c1d7224 */ /* 0x000fe400078e021d */
[----:B------:R-:W3:Y:S04]  /*1aa70*/  LDG.E.64 R38, desc[UR6][R26.64] ;  /* 0x000000061a267981 */ /* 0x000ee8000c1e1b00 */
        /* <DEDUP_REMOVED lines=20> */
.L_x_5184:
[----:B------:R-:W-:-:S04]  /*1abc0*/  ISETP.GT.U32.AND P2, PT, R42, 0x4, PT ;  /* 0x000000042a00780c */ /* 0x000fc80003f44070 */
[----:B------:R-:W-:-:S13]  /*1abd0*/  ISETP.GT.AND.EX P2, PT, R43, RZ, PT, P2 ;  /* 0x000000ff2b00720c */ /* 0x000fda0003f44320 */
[----:B------:R-:W-:Y:S05]  /*1abe0*/  @!P2 BRA `(.L_x_5186) ;  /* 0x000000040030a947 */ /* 0x000fea0003800000 */
[----:B------:R-:W-:Y:S01]  /*1abf0*/  ULDC.64 UR8, c[0x0][0x238] ;  /* 0x00008e0000087ab9 */ /* 0x000fe20000000a00 */
[----:B------:R-:W-:Y:S01]  /*1ac00*/  IMAD.MOV.U32 R44, RZ, RZ, R29 ;  /* 0x000000ffff2c7224 */ /* 0x000fe200078e001d */
[----:B------:R-:W-:Y:S01]  /*1ac10*/  ULEA UR8, UP0, UR4, UR8, 0x3 ;  /* 0x0000000804087291 */ /* 0x000fe2000f80183f */
[--C-:B------:R-:W-:Y:S01]  /*1ac20*/  IMAD.MOV.U32 R45, RZ, RZ, R34.reuse ;  /* 0x000000ffff2d7224 */ /* 0x100fe200078e0022 */
[----:B------:R-:W-:Y:S02]  /*1ac30*/  IADD3 R26, P0, R29, R24, RZ ;  /* 0x000000181d1a7210 */ /* 0x000fe40007f1e0ff */
[----:B------:R-:W-:Y:S02]  /*1ac40*/  ULEA.HI.X UR9, UR4, UR9, UR5, 0x3, UP0 ;  /* 0x0000000904097291 */ /* 0x000fe400080f1c05 */
[----:B------:R-:W-:Y:S01]  /*1ac50*/  IMAD.U32 R30, RZ, RZ, UR8 ;  /* 0x00000008ff1e7e24 */ /* 0x000fe2000f8e00ff */
[----:B------:R-:W2:Y:S03]  /*1ac60*/  LDG.E.64 R32, desc[UR6][R44.64] ;  /* 0x000000062c207981 */ /* 0x000ea6000c1e1b00 */
        /* <DEDUP_REMOVED lines=38> */
[----:B------:R-:W-:Y:S02]  /*1aed0*/  IMAD.X R27, R37, 0x1, R17, P0 ;  /* 0x00000001251b7824 */ /* 0x000fe400000e0611 */
[----:B------:R-:W3:Y:S01]  /*1aee0*/  LDG.E.64 R36, desc[UR6][R30.64+0x30] ;  /* 0x000030061e247981 */ /* 0x000ee2000c1e1b00 */
[----:B----4-:R-:W-:-:S04]  /*1aef0*/  IMAD R33, R33, R28, RZ ;  /* 0x0000001c21217224 */ /* 0x010fc800078e02ff */
[C---:B------:R-:W-:Y:S02]  /*1af00*/  IMAD R29, R32.reuse, R29, R33 ;  /* 0x0000001d201d7224 */ /* 0x040fe400078e0221 */
[----:B------:R-:W-:-:S05]  /*1af10*/  IMAD.WIDE.U32 R32, R32, R28, R34 ;  /* 0x0000001c20207225 */ /* 0x000fca00078e0022 */
[----:B------:R-:W-:Y:S01]  /*1af20*/  IADD3 R33, R33, R29, RZ ;  /* 0x0000001d21217210 */ /* 0x000fe20007ffe0ff */
[----:B--2---:R-:W-:Y:S01]  /*1af30*/  IMAD R29, R45, R38, RZ ;  /* 0x000000262d1d7224 */ /* 0x004fe200078e02ff */
[----:B------:R-:W-:Y:S01]  /*1af40*/  IADD3 R34, P0, R26, R24, RZ ;  /* 0x000000181a227210 */ /* 0x000fe20007f1e0ff */
[----:B------:R-:W-:-:S04]  /*1af50*/  IMAD.WIDE.U32 R32, R44, R38, R32 ;  /* 0x000000262c207225 */ /* 0x000fc800078e0020 */
[----:B------:R-:W-:Y:S02]  /*1af60*/  IMAD R29, R44, R39, R29 ;  /* 0x000000272c1d7224 */ /* 0x000fe400078e021d */
[----:B------:R-:W3:Y:S01]  /*1af70*/  LDG.E.64 R38, desc[UR6][R26.64] ;  /* 0x000000061a267981 */ /* 0x000ee2000c1e1b00 */
[----:B------:R-:W-:-:S03]  /*1af80*/  IMAD.X R35, R27, 0x1, R17, P0 ;  /* 0x000000011b237824 */ /* 0x000fc600000e0611 */
[----:B------:R-:W2:Y:S04]  /*1af90*/  LDG.E.64 R44, desc[UR6][R30.64+0x38] ;  /* 0x000038061e2c7981 */ /* 0x000ea8000c1e1b00 */
        /* <DEDUP_REMOVED lines=14> */
[----:B------:R-:W-:Y:S01]  /*1b080*/  IMAD R33, R26, R45, R33 ;  /* 0x0000002d1a217224 */ /* 0x000fe200078e0221 */
[----:B------:R-:W-:-:S03]  /*1b090*/  IADD3.X R34, R35, R17, RZ, P2, !PT ;  /* 0x0000001123227210 */ /* 0x000fc600017fe4ff */
[----:B------:R-:W-:-:S07]  /*1b0a0*/  IMAD.IADD R39, R39, 0x1, R33 ;  /* 0x0000000127277824 */ /* 0x000fce00078e0221 */
.L_x_5186:
[----:B------:R-:W-:-:S04]  /*1b0b0*/  ISETP.NE.U32.AND P2, PT, R42, RZ, PT ;  /* 0x000000ff2a00720c */ /* 0x000fc80003f45070 */
[----:B------:R-:W-:-:S13]  /*1b0c0*/  ISETP.NE.OR.EX P0, PT, R43, RZ, P0, P2 ;  /* 0x000000ff2b00720c */ /* 0x000fda0000705720 */
[----:B------:R-:W-:Y:S05]  /*1b0d0*/  @!P0 BRA `(.L_x_5182) ;  /* 0x0000000000b48947 */ /* 0x000fea0003800000 */
.L_x_5183:
        /* <DEDUP_REMOVED lines=17> */
[----:B---3--:R-:W-:-:S03]  /*1b1f0*/  IMAD R33, R35, R36, RZ ;  /* 0x0000002423217224 */ /* 0x008fc600078e02ff */
[----:B------:R-:W-:Y:S01]  /*1b200*/  IADD3 R39, R39, R31, RZ ;  /* 0x0000001f27277210 */ /* 0x000fe20007ffe0ff */
[----:B------:R-:W-:Y:S02]  /*1b210*/  IMAD.X R31, R29, 0x1, R17, P0 ;  /* 0x000000011d1f7824 */ /* 0x000fe400000e0611 */
[C---:B------:R-:W-:Y:S02]  /*1b220*/  IMAD R29, R34.reuse, R37, R33 ;  /* 0x00000025221d7224 */ /* 0x040fe400078e0221 */
[----:B------:R-:W-:Y:S01]  /*1b230*/  IMAD.WIDE.U32 R36, R34, R36, R38 ;  /* 0x0000002422247225 */ /* 0x000fe200078e0026 */
        /* <DEDUP_REMOVED lines=19> */
[----:B------:R-:W-:Y:S01]  /*1b370*/  IMAD R31, R30, R45, R31 ;  /* 0x0000002d1e1f7224 */ /* 0x000fe200078e021f */
[----:B------:R-:W-:-:S03]  /*1b380*/  IADD3.X R34, R35, R17, RZ, P2, !PT ;  /* 0x0000001123227210 */ /* 0x000fc600017fe4ff */
[----:B------:R-:W-:Y:S01]  /*1b390*/  IMAD.IADD R39, R39, 0x1, R31 ;  /* 0x0000000127277824 */ /* 0x000fe200078e021f */
[----:B------:R-:W-:Y:S06]  /*1b3a0*/  @P0 BRA `(.L_x_5183) ;  /* 0xfffffffc004c0947 */ /* 0x000fec000383ffff */
.L_x_5182:
        /* <DEDUP_REMOVED lines=14> */
[----:B------:R-:W-:-:S04]  /*1b490*/  IMAD.U32 R17, RZ, RZ, UR5 ;  /* 0x00000005ff117e24 */ /* 0x000fc8000f8e00ff */
        /* <DEDUP_REMOVED lines=32> */
.L_x_5181:
        /* <DEDUP_REMOVED lines=10> */
[----:B------:R-:W-:Y:S01]  /*1b740*/  IMAD.U32 R32, RZ, RZ, UR10 ;  /* 0x0000000aff207e24 */ /* 0x000fe2000f8e00ff */
[----:B------:R-:W-:Y:S01]  /*1b750*/  MOV R20, UR11 ;  /* 0x0000000b00147c02 */ /* 0x000fe20008000f00 */
[----:B------:R-:W-:Y:S02]  /*1b760*/  IMAD.U32 R34, RZ, RZ, UR11 ;  /* 0x0000000bff227e24 */ /* 0x000fe4000f8e00ff */
[----:B------:R-:W-:Y:S02]  /*1b770*/  IMAD.MOV.U32 R35, RZ, RZ, R24 ;  /* 0x000000ffff237224 */ /* 0x000fe400078e0018 */
[----:B------:R-:W-:Y:S02]  /*1b780*/  IMAD.MOV.U32 R30, RZ, RZ, R25 ;  /* 0x000000ffff1e7224 */ /* 0x000fe400078e0019 */
[----:B------:R-:W-:-:S07]  /*1b790*/  IMAD.U32 R22, RZ, RZ, UR10 ;  /* 0x0000000aff167e24 */ /* 0x000fce000f8e00ff */
.L_x_5188:
        /* <DEDUP_REMOVED lines=27> */
.L_x_5187:
[----:B------:R-:W-:Y:S05]  /*1b950*/  @!P0 BRA `(.L_x_5189) ;  /* 0x0000000000808947 */ /* 0x000fea0003800000 */
[----:B------:R-:W-:Y:S01]  /*1b960*/  BSSY B2, `(.L_x_5189) ;  /* 0x000001f000027945 */ /* 0x000fe20003800000 */
[----:B------:R-:W-:Y:S01]  /*1b970*/  IMAD.U32 R31, RZ, RZ, UR10 ;  /* 0x0000000aff1f7e24 */ /* 0x000fe2000f8e00ff */
[----:B------:R-:W-:Y:S01]  /*1b980*/  MOV R32, UR11 ;  /* 0x0000000b00207c02 */ /* 0x000fe20008000f00 */
[----:B------:R-:W-:Y:S02]  /*1b990*/  IMAD.U32 R23, RZ, RZ, UR10 ;  /* 0x0000000aff177e24 */ /* 0x000fe4000f8e00ff */
[----:B------:R-:W-:-:S07]  /*1b9a0*/  IMAD.U32 R21, RZ, RZ, UR11 ;  /* 0x0000000bff157e24 */ /* 0x000fce000f8e00ff */
.L_x_5190:
[--C-:B------:R-:W-:Y:S02]  /*1b9b0*/  SHF.R.U64 R29, R24, 0x1, R25.reuse ;  /* 0x00000001181d7819 */ /* 0x100fe40000001219 */
[----:B------:R-:W-:-:S03]  /*1b9c0*/  SHF.R.U32.HI R30, RZ, 0x1, R25 ;  /* 0x00000001ff1e7819 */ /* 0x000fc60000011619 */
[C---:B------:R-:W-:Y:S01]  /*1b9d0*/  IMAD.SHL.U32 R26, R29.reuse, 0x8, RZ ;  /* 0x000000081d1a7824 */ /* 0x040fe200078e00ff */
[----:B------:R-:W-:-:S04]  /*1b9e0*/  SHF.L.U64.HI R28, R29, 0x3, R30 ;  /* 0x000000031d1c7819 */ /* 0x000fc8000001021e */
[----:B------:R-:W-:-:S05]  /*1b9f0*/  IADD3 R16, P0, R31, R26, RZ ;  /* 0x0000001a1f107210 */ /* 0x000fca0007f1e0ff */
[----:B------:R-:W-:-:S05]  /*1ba00*/  IMAD.X R17, R32, 0x1, R28, P0 ;  /* 0x0000000120117824 */ /* 0x000fca00000e061c */
[----:B0-----:R-:W2:Y:S01]  /*1ba10*/  LDG.E.64 R18, desc[UR6][R16.64] ;  /* 0x0000000610127981 */ /* 0x001ea2000c1e1b00 */
[----:B------:R-:W-:-:S04]  /*1ba20*/  LOP3.LUT R27, RZ, R29, RZ, 0x33, !PT ;  /* 0x0000001dff1b7212 */ /* 0x000fc800078e33ff */
[----:B------:R-:W-:Y:S02]  /*1ba30*/  IADD3 R24, P2, R24, R27, RZ ;  /* 0x0000001b18187210 */ /* 0x000fe40007f5e0ff */
[----:B--2---:R-:W-:Y:S02]  /*1ba40*/  ISETP.GE.U32.AND P0, PT, R38, R18, PT ;  /* 0x000000122600720c */ /* 0x004fe40003f06070 */
[----:B------:R-:W-:Y:S02]  /*1ba50*/  LOP3.LUT R18, RZ, R30, RZ, 0x33, !PT ;  /* 0x0000001eff127212 */ /* 0x000fe400078e33ff */
[----:B------:R-:W-:Y:S02]  /*1ba60*/  ISETP.GE.AND.EX P0, PT, R39, R19, PT, P0 ;  /* 0x000000132700720c */ /* 0x000fe40003f06300 */
[----:B------:R-:W-:Y:S01]  /*1ba70*/  IADD3 R19, P3, R16, 0x8, RZ ;  /* 0x0000000810137810 */ /* 0x000fe20007f7e0ff */
[----:B------:R-:W-:Y:S01]  /*1ba80*/  IMAD.X R25, R25, 0x1, R18, P2 ;  /* 0x0000000119197824 */ /* 0x000fe200010e0612 */
[----:B------:R-:W-:-:S02]  /*1ba90*/  SEL R24, R29, R24, !P0 ;  /* 0x000000181d187207 */ /* 0x000fc40004000000 */
[----:B------:R-:W-:Y:S02]  /*1baa0*/  IADD3 R18, P4, P5, R23, 0x8, R26 ;  /* 0x0000000817127810 */ /* 0x000fe40007d9e01a */
        /* <DEDUP_REMOVED lines=11> */
.L_x_5189:
[----:B------:R-:W-:Y:S01]  /*1bb60*/  ULDC.64 UR4, c[0x0][0x248] ;  /* 0x0000920000047ab9 */ /* 0x000fe20000000a00 */
[C---:B------:R-:W-:Y:S01]  /*1bb70*/  IADD3 R23, P0, -R22.reuse, R23, RZ ;  /* 0x0000001716177210 */ /* 0x040fe20007f1e1ff */
[----:B------:R-:W-:Y:S01]  /*1bb80*/  ULDC.64 UR8, c[0x0][0x260] ;  /* 0x0000980000087ab9 */ /* 0x000fe20000000a00 */
[----:B0-----:R-:W-:Y:S02]  /*1bb90*/  IADD3 R18, P2, R22, -UR4, RZ ;  /* 0x8000000416127c10 */ /* 0x001fe4000ff5e0ff */
        /* <DEDUP_REMOVED lines=15> */
.L_x_5180:
[----:B------:R-:W-:Y:S05]  /*1bc90*/  BSYNC B1 ;  /* 0x0000000000017941 */ /* 0x000fea0003800000 */
.L_x_5179:
[----:B0-----:R-:W-:Y:S01]  /*1bca0*/  VIADD R15, R40, 0x200 ;  /* 0x00000200280f7836 */ /* 0x001fe20000000000 */
        /* <DEDUP_REMOVED lines=28> */
[----:B------:R-:W-:Y:S01]  /*1be70*/  IMAD.IADD R23, R23, 0x1, R17 ;  /* 0x0000000117177824 */ /* 0x000fe200078e0211 */
[----:B------:R-:W-:Y:S01]  /*1be80*/  LEA R37, P2, R16, UR4, 0x3 ;  /* 0x0000000410257c11 */ /* 0x000fe2000f8418ff */
[----:B------:R-:W-:Y:S01]  /*1be90*/  UMOV UR4, URZ ;  /* 0x0000003f00047c82 */ /* 0x000fe20008000000 */
[----:B------:R-:W-:Y:S01]  /*1bea0*/  IADD3.X R38, R21, -0x1, RZ, P0, !PT ;  /* 0xffffffff15267810 */ /* 0x000fe200007fe4ff */
[----:B0-----:R-:W-:Y:S01]  /*1beb0*/  IMAD.WIDE.U32 R20, R18, 0x8, RZ ;  /* 0x0000000812147825 */ /* 0x001fe200078e00ff */
[----:B------:R-:W-:Y:S01]  /*1bec0*/  ISETP.GT.U32.AND P0, PT, R39, RZ, PT ;  /* 0x000000ff2700720c */ /* 0x000fe20003f04070 */
[----:B------:R-:W-:Y:S01]  /*1bed0*/  ULDC.64 UR14, c[0x0][0x238] ;  /* 0x00008e00000e7ab9 */ /* 0x000fe20000000a00 */
[----:B------:R-:W-:Y:S02]  /*1bee0*/  SHF.L.U32 R45, R19, 0x3, RZ ;  /* 0x00000003132d7819 */ /* 0x000fe400000006ff */
        /* <DEDUP_REMOVED lines=11> */
.L_x_5197:
        /* <DEDUP_REMOVED lines=8> */
[----:B------:R-:W-:-:S04]  /*1c020*/  IADD3 R36, P2, R37, R20, RZ ;  /* 0x0000001425247210 */ /* 0x000fc80007f5e0ff */
[----:B------:R-:W-:Y:S02]  /*1c030*/  IADD3.X R37, R22, R45, RZ, P2, !PT ;  /* 0x0000002d16257210 */ /* 0x000fe400017fe4ff */
[----:B------:R-:W3:Y:S04]  /*1c040*/  LDG.E.64 R22, desc[UR6][R30.64+0x8] ;  /* 0x000008061e167981 */ /* 0x000ee8000c1e1b00 */
[----:B------:R0:W3:Y:S01]  /*1c050*/  LDG.E.64 R26, desc[UR6][R36.64] ;  /* 0x00000006241a7981 */ /* 0x0000e2000c1e1b00 */
[----:B------:R-:W-:-:S05]  /*1c060*/  IADD3 R24, P2, R36, R20, RZ ;  /* 0x0000001424187210 */ /* 0x000fca0007f5e0ff */
        /* <DEDUP_REMOVED lines=9> */
[----:B------:R-:W-:Y:S02]  /*1c100*/  IMAD.X R37, R25, 0x1, R45, P2 ;  /* 0x0000000119257824 */ /* 0x000fe400010e062d */
[C---:B------:R-:W-:Y:S02]  /*1c110*/  IMAD R43, R26.reuse, R23, R43 ;  /* 0x000000171a2b7224 */ /* 0x040fe400078e022b */
[----:B------:R-:W-:Y:S02]  /*1c120*/  IMAD.WIDE.U32 R22, R26, R22, R32 ;  /* 0x000000161a167225 */ /* 0x000fe400078e0020 */
[----:B------:R-:W3:Y:S04]  /*1c130*/  LDG.E.64 R32, desc[UR6][R36.64] ;  /* 0x0000000624207981 */ /* 0x000ee8000c1e1b00 */
[----:B------:R-:W3:Y:S01]  /*1c140*/  LDG.E.64 R26, desc[UR6][R30.64+0x18] ;  /* 0x000018061e1a7981 */ /* 0x000ee2000c1e1b00 */
[----:B-1----:R-:W-:Y:S01]  /*1c150*/  IADD3 R24, P2, R36, R20, RZ ;  /* 0x0000001424187210 */ /* 0x002fe20007f5e0ff */
[----:B------:R-:W-:-:S04]  /*1c160*/  IMAD.IADD R23, R23, 0x1, R43 ;  /* 0x0000000117177824 */ /* 0x000fc800078e022b */
[----:B------:R-:W-:-:S05]  /*1c170*/  IMAD.X R25, R37, 0x1, R45, P2 ;  /* 0x0000000125197824 */ /* 0x000fca00010e062d */
[----:B------:R0:W4:Y:S01]  /*1c180*/  LDG.E.64 R42, desc[UR6][R24.64] ;  /* 0x00000006182a7981 */ /* 0x000122000c1e1b00 */
[-C--:B--2---:R-:W-:Y:S02]  /*1c190*/  IMAD R35, R35, R28.reuse, RZ ;  /* 0x0000001c23237224 */ /* 0x084fe400078e02ff */
[----:B------:R-:W-:-:S04]  /*1c1a0*/  IMAD.WIDE.U32 R22, R34, R28, R22 ;  /* 0x0000001c22167225 */ /* 0x000fc800078e0016 */
[----:B------:R-:W-:Y:S02]  /*1c1b0*/  IMAD R35, R34, R29, R35 ;  /* 0x0000001d22237224 */ /* 0x000fe400078e0223 */
[----:B------:R-:W4:Y:S01]  /*1c1c0*/  LDG.E.64 R28, desc[UR6][R30.64+0x20] ;  /* 0x000020061e1c7981 */ /* 0x000f22000c1e1b00 */
[----:B------:R-:W-:Y:S02]  /*1c1d0*/  IADD3 R34, P2, R24, R20, RZ ;  /* 0x0000001418227210 */ /* 0x000fe40007f5e0ff */
[----:B------:R-:W-:-:S03]  /*1c1e0*/  IADD3 R23, R23, R35, RZ ;  /* 0x0000002317177210 */ /* 0x000fc60007ffe0ff */
[----:B------:R-:W-:Y:S02]  /*1c1f0*/  IMAD.X R35, R25, 0x1, R45, P2 ;  /* 0x0000000119237824 */ /* 0x000fe400010e062d */
[-C--:B---3--:R-:W-:Y:S02]  /*1c200*/  IMAD R33, R33, R26.reuse, RZ ;  /* 0x0000001a21217224 */ /* 0x088fe400078e02ff */
[C---:B------:R-:W-:Y:S01]  /*1c210*/  IMAD.WIDE.U32 R22, R32.reuse, R26, R22 ;  /* 0x0000001a20167225 */ /* 0x040fe200078e0016 */
[----:B------:R-:W2:Y:S03]  /*1c220*/  LDG.E.64 R36, desc[UR6][R34.64] ;  /* 0x0000000622247981 */ /* 0x000ea6000c1e1b00 */
[----:B------:R-:W-:Y:S02]  /*1c230*/  IMAD R33, R32, R27, R33 ;  /* 0x0000001b20217224 */ /* 0x000fe400078e0221 */
[----:B------:R-:W2:Y:S01]  /*1c240*/  LDG.E.64 R26, desc[UR6][R30.64+0x28] ;  /* 0x000028061e1a7981 */ /* 0x000ea2000c1e1b00 */
[----:B0-----:R-:W-:Y:S01]  /*1c250*/  IADD3 R24, P2, R34, R20, RZ ;  /* 0x0000001422187210 */ /* 0x001fe20007f5e0ff */
[----:B------:R-:W-:-:S04]  /*1c260*/  IMAD.IADD R23, R23, 0x1, R33 ;  /* 0x0000000117177824 */ /* 0x000fc800078e0221 */
[----:B------:R-:W-:Y:S02]  /*1c270*/  IMAD.X R25, R35, 0x1, R45, P2 ;  /* 0x0000000123197824 */ /* 0x000fe400010e062d */
        /* <DEDUP_REMOVED lines=37> */
[----:B-1----:R-:W-:Y:S02]  /*1c4d0*/  IADD3 R32, P2, R24, R20, RZ ;  /* 0x0000001418207210 */ /* 0x002fe40007f5e0ff */
[----:B------:R-:W-:Y:S01]  /*1c4e0*/  IADD3 R23, R23, R35, RZ ;  /* 0x0000002317177210 */ /* 0x000fe20007ffe0ff */
        /* <DEDUP_REMOVED lines=15> */
[----:B--2---:R-:W-:-:S02]  /*1c5e0*/  IMAD R33, R37, R26, RZ ;  /* 0x0000001a25217224 */ /* 0x004fc400078e02ff */
[----:B------:R-:W-:Y:S02]  /*1c5f0*/  IMAD.IADD R35, R43, 0x1, R34 ;  /* 0x000000012b237824 */ /* 0x000fe400078e0222 */
[----:B------:R-:W-:Y:S02]  /*1c600*/  IMAD.MOV.U32 R34, RZ, RZ, R42 ;  /* 0x000000ffff227224 */ /* 0x000fe400078e002a */
[C---:B------:R-:W-:Y:S01]  /*1c610*/  IMAD R37, R36.reuse, R27, R33 ;  /* 0x0000001b24257224 */ /* 0x040fe200078e0221 */
[----:B------:R-:W-:Y:S01]  /*1c620*/  IADD3.X R33, R25, R45, RZ, P2, !PT ;  /* 0x0000002d19217210 */ /* 0x000fe200017fe4ff */
[----:B------:R-:W-:Y:S01]  /*1c630*/  IMAD.WIDE.U32 R26, R36, R26, R34 ;  /* 0x0000001a241a7225 */ /* 0x000fe200078e0022 */
[----:B------:R-:W-:Y:S01]  /*1c640*/  IADD3 R36, P2, R32, R20, RZ ;  /* 0x0000001420247210 */ /* 0x000fe20007f5e0ff */
[----:B------:R-:W2:Y:S04]  /*1c650*/  LDG.E.64 R24, desc[UR6][R30.64+0x68] ;  /* 0x000068061e187981 */ /* 0x000ea8000c1e1b00 */
[----:B------:R-:W2:Y:S01]  /*1c660*/  LDG.E.64 R34, desc[UR6][R32.64] ;  /* 0x0000000620227981 */ /* 0x000ea2000c1e1b00 */
[----:B------:R-:W-:-:S02]  /*1c670*/  IMAD.IADD R27, R27, 0x1, R37 ;  /* 0x000000011b1b7824 */ /* 0x000fc400078e0225 */
[----:B------:R-:W-:Y:S01]  /*1c680*/  IMAD.X R37, R33, 0x1, R45, P2 ;  /* 0x0000000121257824 */ /* 0x000fe200010e062d */
[----:B------:R-:W4:Y:S04]  /*1c690*/  LDG.E.64 R42, desc[UR6][R30.64+0x70] ;  /* 0x000070061e2a7981 */ /* 0x000f28000c1e1b00 */
[----:B------:R-:W4:Y:S04]  /*1c6a0*/  LDG.E.64 R32, desc[UR6][R36.64] ;  /* 0x0000000624207981 */ /* 0x000f28000c1e1b00 */
[----:B------:R-:W5:Y:S01]  /*1c6b0*/  LDG.E.64 R30, desc[UR6][R30.64+0x78] ;  /* 0x000078061e1e7981 */ /* 0x000f62000c1e1b00 */
[----:B---3--:R-:W-:-:S02]  /*1c6c0*/  IMAD R29, R29, R22, RZ ;  /* 0x000000161d1d7224 */ /* 0x008fc400078e02ff */
[----:B------:R-:W-:Y:S01]  /*1c6d0*/  IMAD.WIDE.U32 R26, R28, R22, R26 ;  /* 0x000000161c1a7225 */ /* 0x000fe200078e001a */
[----:B------:R-:W-:-:S03]  /*1c6e0*/  IADD3 R22, P2, R36, R20, RZ ;  /* 0x0000001424167210 */ /* 0x000fc60007f5e0ff */
[----:B------:R-:W-:Y:S02]  /*1c6f0*/  IMAD R29, R28, R23, R29 ;  /* 0x000000171c1d7224 */ /* 0x000fe400078e021d */
[----:B------:R-:W-:-:S05]  /*1c700*/  IMAD.X R23, R37, 0x1, R45, P2 ;  /* 0x0000000125177824 */ /* 0x000fca00010e062d */
[----:B------:R-:W5:Y:S01]  /*1c710*/  LDG.E.64 R36, desc[UR6][R22.64] ;  /* 0x0000000616247981 */ /* 0x000f62000c1e1b00 */
[----:B------:R-:W-:Y:S01]  /*1c720*/  IMAD.IADD R27, R27, 0x1, R29 ;  /* 0x000000011b1b7824 */ /* 0x000fe200078e021d */
[----:B------:R-:W-:Y:S01]  /*1c730*/  IADD3 R39, P2, R39, -0x10, RZ ;  /* 0xfffffff027277810 */ /* 0x000fe20007f5e0ff */
[----:B--2---:R-:W-:-:S03]  /*1c740*/  IMAD R29, R35, R24, RZ ;  /* 0x00000018231d7224 */ /* 0x004fc600078e02ff */
[----:B------:R-:W-:Y:S01]  /*1c750*/  IADD3.X R38, R38, -0x1, RZ, P2, !PT ;  /* 0xffffffff26267810 */ /* 0x000fe200017fe4ff */
[C---:B------:R-:W-:Y:S02]  /*1c760*/  IMAD R29, R34.reuse, R25, R29 ;  /* 0x00000019221d7224 */ /* 0x040fe400078e021d */
[----:B------:R-:W-:Y:S01]  /*1c770*/  IMAD.WIDE.U32 R24, R34, R24, R26 ;  /* 0x0000001822187225 */ /* 0x000fe200078e001a */
[----:B------:R-:W-:-:S03]  /*1c780*/  ISETP.GT.U32.AND P2, PT, R39, 0xc, PT ;  /* 0x0000000c2700780c */ /* 0x000fc60003f44070 */
[----:B------:R-:W-:Y:S02]  /*1c790*/  IMAD.IADD R25, R25, 0x1, R29 ;  /* 0x0000000119197824 */ /* 0x000fe400078e021d */
[-C--:B----4-:R-:W-:Y:S01]  /*1c7a0*/  IMAD R27, R33, R42.reuse, RZ ;  /* 0x0000002a211b7224 */ /* 0x090fe200078e02ff */
[----:B------:R-:W-:Y:S01]  /*1c7b0*/  ISETP.GT.AND.EX P2, PT, R38, RZ, PT, P2 ;  /* 0x000000ff2600720c */ /* 0x000fe20003f44320 */
[----:B------:R-:W-:-:S04]  /*1c7c0*/  IMAD.WIDE.U32 R24, R32, R42, R24 ;  /* 0x0000002a20187225 */ /* 0x000fc800078e0018 */
[----:B------:R-:W-:Y:S01]  /*1c7d0*/  IMAD R27, R32, R43, R27 ;  /* 0x0000002b201b7224 */ /* 0x000fe200078e021b */
[----:B------:R-:W-:-:S04]  /*1c7e0*/  UIADD3 UR4, UP0, UR4, 0x10, URZ ;  /* 0x0000001004047890 */ /* 0x000fc8000ff1e03f */
[----:B------:R-:W-:Y:S01]  /*1c7f0*/  IADD3 R25, R25, R27, RZ ;  /* 0x0000001b19197210 */ /* 0x000fe20007ffe0ff */
[----:B------:R-:W-:Y:S01]  /*1c800*/  UIADD3.X UR5, URZ, UR5, URZ, UP0, !UPT ;  /* 0x000000053f057290 */ /* 0x000fe200087fe43f */
[----:B-----5:R-:W-:Y:S01]  /*1c810*/  IMAD R27, R37, R30, RZ ;  /* 0x0000001e251b7224 */ /* 0x020fe200078e02ff */
[----:B------:R-:W-:Y:S01]  /*1c820*/  IADD3 R37, P3, R22, R20, RZ ;  /* 0x0000001416257210 */ /* 0x000fe20007f7e0ff */
[----:B------:R-:W-:-:S04]  /*1c830*/  IMAD.WIDE.U32 R32, R36, R30, R24 ;  /* 0x0000001e24207225 */ /* 0x000fc800078e0018 */
[----:B------:R-:W-:Y:S02]  /*1c840*/  IMAD R27, R36, R31, R27 ;  /* 0x0000001f241b7224 */ /* 0x000fe400078e021b */
[----:B------:R-:W-:Y:S02]  /*1c850*/  IMAD.X R22, R23, 0x1, R45, P3 ;  /* 0x0000000117167824 */ /* 0x000fe400018e062d */
[----:B------:R-:W-:Y:S01]  /*1c860*/  IMAD.IADD R33, R33, 0x1, R27 ;  /* 0x0000000121217824 */ /* 0x000fe200078e021b */
[----:B------:R-:W-:Y:S06]  /*1c870*/  @P2 BRA `(.L_x_5197) ;  /* 0xfffffff400c82947 */ /* 0x000fec000383ffff */
.L_x_5196:
[----:B------:R-:W-:-:S04]  /*1c880*/  ISETP.GT.U32.AND P2, PT, R39, 0x4, PT ;  /* 0x000000042700780c */ /* 0x000fc80003f44070 */
[----:B------:R-:W-:-:S13]  /*1c890*/  ISETP.GT.AND.EX P2, PT, R38, RZ, PT, P2 ;  /* 0x000000ff2600720c */ /* 0x000fda0003f44320 */
[----:B------:R-:W-:Y:S05]  /*1c8a0*/  @!P2 BRA `(.L_x_5198) ;  /* 0x000000040030a947 */ /* 0x000fea0003800000 */
[----:B------:R-:W-:Y:S01]  /*1c8b0*/  ULDC.64 UR8, c[0x0][0x238] ;  /* 0x00008e0000087ab9 */ /* 0x000fe20000000a00 */
[----:B------:R-:W-:Y:S01]  /*1c8c0*/  IMAD.MOV.U32 R30, RZ, RZ, R37 ;  /* 0x000000ffff1e7224 */ /* 0x000fe200078e0025 */
[----:B------:R-:W-:Y:S01]  /*1c8d0*/  ULEA UR8, UP0, UR4, UR8, 0x3 ;  /* 0x0000000804087291 */ /* 0x000fe2000f80183f */
[----:B------:R-:W-:-:S03]  /*1c8e0*/  MOV R31, R22 ;  /* 0x00000016001f7202 */ /* 0x000fc60000000f00 */
[----:B------:R-:W-:Y:S02]  /*1c8f0*/  ULEA.HI.X UR9, UR4, UR9, UR5, 0x3, UP0 ;  /* 0x0000000904097291 */ /* 0x000fe400080f1c05 */
[----:B------:R-:W-:Y:S01]  /*1c900*/  IMAD.U32 R34, RZ, RZ, UR8 ;  /* 0x00000008ff227e24 */ /* 0x000fe2000f8e00ff */
[----:B------:R-:W2:Y:S03]  /*1c910*/  LDG.E.64 R30, desc[UR6][R30.64] ;  /* 0x000000061e1e7981 */ /* 0x000ea6000c1e1b00 */
[----:B------:R-:W-:-:S05]  /*1c920*/  IMAD.U32 R35, RZ, RZ, UR9 ;  /* 0x00000009ff237e24 */ /* 0x000fca000f8e00ff */
[----:B------:R-:W2:Y:S01]  /*1c930*/  LDG.E.64 R26, desc[UR6][R34.64] ;  /* 0x00000006221a7981 */ /* 0x000ea2000c1e1b00 */
[----:B------:R-:W-:-:S05]  /*1c940*/  IADD3 R36, P0, R37, R20, RZ ;  /* 0x0000001425247210 */ /* 0x000fca0007f1e0ff */
[----:B------:R-:W-:Y:S02]  /*1c950*/  IMAD.X R37, R45, 0x1, R22, P0 ;  /* 0x000000012d257824 */ /* 0x000fe400000e0616 */
[----:B------:R-:W3:Y:S04]  /*1c960*/  LDG.E.64 R22, desc[UR6][R34.64+0x8] ;  /* 0x0000080622167981 */ /* 0x000ee8000c1e1b00 */
        /* <DEDUP_REMOVED lines=10> */
[-C--:B---3--:R-:W-:Y:S02]  /*1ca10*/  IMAD R25, R25, R22.reuse, RZ ;  /* 0x0000001619197224 */ /* 0x088fe400078e02ff */
[----:B------:R-:W-:Y:S02]  /*1ca20*/  IMAD.X R37, R43, 0x1, R45, P0 ;  /* 0x000000012b257824 */ /* 0x000fe400000e062d */
[C---:B------:R-:W-:Y:S02]  /*1ca30*/  IMAD R23, R24.reuse, R23, R25 ;  /* 0x0000001718177224 */ /* 0x040fe400078e0219 */
[----:B------:R-:W-:Y:S01]  /*1ca40*/  IMAD.WIDE.U32 R28, R24, R22, R28 ;  /* 0x00000016181c7225 */ /* 0x000fe200078e001c */
[----:B------:R0:W3:Y:S04]  /*1ca50*/  LDG.E.64 R26, desc[UR6][R36.64] ;  /* 0x00000006241a7981 */ /* 0x0000e8000c1e1b00 */
[----:B------:R-:W3:Y:S01]  /*1ca60*/  LDG.E.64 R24, desc[UR6][R34.64+0x18] ;  /* 0x0000180622187981 */ /* 0x000ee2000c1e1b00 */
[----:B------:R-:W-:Y:S01]  /*1ca70*/  IADD3 R22, P0, R36, R20, RZ ;  /* 0x0000001424167210 */ /* 0x000fe20007f1e0ff */
[----:B------:R-:W-:-:S03]  /*1ca80*/  IMAD.IADD R29, R29, 0x1, R23 ;  /* 0x000000011d1d7824 */ /* 0x000fc600078e0217 */
[----:B------:R-:W-:Y:S01]  /*1ca90*/  IADD3.X R23, R37, R45, RZ, P0, !PT ;  /* 0x0000002d25177210 */ /* 0x000fe200007fe4ff */
        /* <DEDUP_REMOVED lines=13> */
[----:B------:R-:W-:-:S03]  /*1cb70*/  IADD3 R42, P0, R36, R20, RZ ;  /* 0x00000014242a7210 */ /* 0x000fc60007f1e0ff */
[----:B------:R-:W-:Y:S02]  /*1cb80*/  IMAD.IADD R27, R27, 0x1, R25 ;  /* 0x000000011b1b7824 */ /* 0x000fe400078e0219 */
[----:B------:R-:W3:Y:S01]  /*1cb90*/  LDG.E.64 R24, desc[UR6][R36.64] ;  /* 0x0000000624187981 */ /* 0x000ee2000c1e1b00 */
[----:B------:R-:W-:-:S03]  /*1cba0*/  IMAD.X R43, R37, 0x1, R45, P0 ;  /* 0x00000001252b7824 */ /* 0x000fc600000e062d */
        /* <DEDUP_REMOVED lines=8> */
[----:B------:R-:W-:Y:S01]  /*1cc30*/  IADD3 R27, R27, R44, RZ ;  /* 0x0000002c1b1b7210 */ /* 0x000fe20007ffe0ff */
        /* <DEDUP_REMOVED lines=12> */
[----:B-----5:R-:W-:Y:S02]  /*1cd00*/  IMAD R27, R37, R34, RZ ;  /* 0x00000022251b7224 */ /* 0x020fe400078e02ff */
[----:B------:R-:W-:Y:S01]  /*1cd10*/  IMAD.IADD R23, R23, 0x1, R25 ;  /* 0x0000000117177824 */ /* 0x000fe200078e0219 */
[----:B------:R-:W-:Y:S01]  /*1cd20*/  IADD3 R37, P2, R28, R20, RZ ;  /* 0x000000141c257210 */ /* 0x000fe20007f5e0ff */
[C---:B------:R-:W-:Y:S02]  /*1cd30*/  IMAD R27, R36.reuse, R35, R27 ;  /* 0x00000023241b7224 */ /* 0x040fe400078e021b */
[----:B------:R-:W-:-:S04]  /*1cd40*/  IMAD.WIDE.U32 R32, R36, R34, R22 ;  /* 0x0000002224207225 */ /* 0x000fc800078e0016 */
[----:B------:R-:W-:Y:S02]  /*1cd50*/  IMAD.IADD R33, R33, 0x1, R27 ;  /* 0x0000000121217824 */ /* 0x000fe400078e021b */
[----:B------:R-:W-:-:S07]  /*1cd60*/  IMAD.X R22, R29, 0x1, R45, P2 ;  /* 0x000000011d167824 */ /* 0x000fce00010e062d */
.L_x_5198:
[----:B------:R-:W-:-:S04]  /*1cd70*/  ISETP.NE.U32.AND P2, PT, R39, RZ, PT ;  /* 0x000000ff2700720c */ /* 0x000fc80003f45070 */
[----:B------:R-:W-:-:S13]  /*1cd80*/  ISETP.NE.OR.EX P0, PT, R38, RZ, P0, P2 ;  /* 0x000000ff2600720c */ /* 0x000fda0000705720 */
[----:B------:R-:W-:Y:S05]  /*1cd90*/  @!P0 BRA `(.L_x_5194) ;  /* 0x0000000000b48947 */ /* 0x000fea0003800000 */
.L_x_5195:
[----:B------:R-:W-:Y:S01]  /*1cda0*/  ULEA UR8, UP0, UR4, UR14, 0x3 ;  /* 0x0000000e04087291 */ /* 0x000fe2000f80183f */
[----:B------:R-:W-:Y:S02]  /*1cdb0*/  IMAD.MOV.U32 R28, RZ, RZ, R37 ;  /* 0x000000ffff1c7224 */ /* 0x000fe400078e0025 */
[----:B------:R-:W-:Y:S01]  /*1cdc0*/  IMAD.MOV.U32 R29, RZ, RZ, R22 ;  /* 0x000000ffff1d7224 */ /* 0x000fe200078e0016 */
[----:B------:R-:W-:Y:S02]  /*1cdd0*/  ULEA.HI.X UR9, UR4, UR15, UR5, 0x3, UP0 ;  /* 0x0000000f04097291 */ /* 0x000fe400080f1c05 */
[----:B------:R-:W-:-:S03]  /*1cde0*/  IMAD.U32 R24, RZ, RZ, UR8 ;  /* 0x00000008ff187e24 */ /* 0x000fc6000f8e00ff */
[----:B------:R-:W2:Y:S01]  /*1cdf0*/  LDG.E.64 R28, desc[UR6][R28.64] ;  /* 0x000000061c1c7981 */ /* 0x000ea2000c1e1b00 */
[----:B------:R-:W-:-:S05]  /*1ce00*/  MOV R25, UR9 ;  /* 0x0000000900197c02 */ /* 0x000fca0008000f00 */
[----:B------:R-:W2:Y:S01]  /*1ce10*/  LDG.E.64 R26, desc[UR6][R24.64] ;  /* 0x00000006181a7981 */ /* 0x000ea2000c1e1b00 */
[----:B------:R-:W-:-:S03]  /*1ce20*/  IADD3 R30, P0, R37, R20, RZ ;  /* 0x00000014251e7210 */ /* 0x000fc60007f1e0ff */
[----:B------:R-:W3:Y:S02]  /*1ce30*/  LDG.E.64 R34, desc[UR6][R24.64+0x8] ;  /* 0x0000080618227981 */ /* 0x000ee4000c1e1b00 */
[----:B------:R-:W-:Y:S01]  /*1ce40*/  IMAD.X R31, R22, 0x1, R45, P0 ;  /* 0x00000001161f7824 */ /* 0x000fe200000e062d */
[----:B------:R-:W-:-:S04]  /*1ce50*/  IADD3 R22, P0, R30, R20, RZ ;  /* 0x000000141e167210 */ /* 0x000fc80007f1e0ff */
[----:B------:R-:W3:Y:S01]  /*1ce60*/  LDG.E.64 R36, desc[UR6][R30.64] ;  /* 0x000000061e247981 */ /* 0x000ee2000c1e1b00 */
[----:B------:R-:W-:-:S03]  /*1ce70*/  IMAD.X R23, R31, 0x1, R45, P0 ;  /* 0x000000011f177824 */ /* 0x000fc600000e062d */
        /* <DEDUP_REMOVED lines=9> */
[----:B------:R-:W-:Y:S01]  /*1cf10*/  IADD3 R33, R33, R44, RZ ;  /* 0x0000002c21217210 */ /* 0x000fe20007ffe0ff */
[----:B---3--:R-:W-:Y:S01]  /*1cf20*/  IMAD R37, R37, R34, RZ ;  /* 0x0000002225257224 */ /* 0x008fe200078e02ff */
[----:B------:R-:W-:-:S03]  /*1cf30*/  IADD3 R39, P0, R39, -0x4, RZ ;  /* 0xfffffffc27277810 */ /* 0x000fc60007f1e0ff */
[----:B------:R-:W-:Y:S01]  /*1cf40*/  IMAD R37, R36, R35, R37 ;  /* 0x0000002324257224 */ /* 0x000fe200078e0225 */
[----:B------:R-:W-:Y:S01]  /*1cf50*/  IADD3.X R38, R38, -0x1, RZ, P0, !PT ;  /* 0xffffffff26267810 */ /* 0x000fe200007fe4ff */
[----:B------:R-:W-:Y:S01]  /*1cf60*/  IMAD.WIDE.U32 R32, R36, R34, R32 ;  /* 0x0000002224207225 */ /* 0x000fe200078e0020 */
[----:B------:R-:W-:-:S03]  /*1cf70*/  ISETP.NE.U32.AND P0, PT, R39, RZ, PT ;  /* 0x000000ff2700720c */ /* 0x000fc60003f05070 */
[----:B------:R-:W-:Y:S01]  /*1cf80*/  IMAD.IADD R33, R33, 0x1, R37 ;  /* 0x0000000121217824 */ /* 0x000fe200078e0225 */
[----:B------:R-:W-:Y:S01]  /*1cf90*/  ISETP.NE.AND.EX P0, PT, R38, RZ, PT, P0 ;  /* 0x000000ff2600720c */ /* 0x000fe20003f05300 */
[----:B------:R-:W-:Y:S01]  /*1cfa0*/  UIADD3 UR4, UP0, UR4, 0x4, URZ ;  /* 0x0000000404047890 */ /* 0x000fe2000ff1e03f */
[----:B------:R-:W-:-:S03]  /*1cfb0*/  IADD3 R37, P2, R26, R20, RZ ;  /* 0x000000141a257210 */ /* 0x000fc60007f5e0ff */
[----:B------:R-:W-:Y:S01]  /*1cfc0*/  UIADD3.X UR5, URZ, UR5, URZ, UP0, !UPT ;  /* 0x000000053f057290 */ /* 0x000fe200087fe43f */
[----:B--2---:R-:W-:-:S04]  /*1cfd0*/  IMAD R35, R43, R28, RZ ;  /* 0x0000001c2b237224 */ /* 0x004fc800078e02ff */
[C---:B------:R-:W-:Y:S02]  /*1cfe0*/  IMAD R35, R42.reuse, R29, R35 ;  /* 0x0000001d2a237224 */ /* 0x040fe400078e0223 */
[----:B------:R-:W-:-:S04]  /*1cff0*/  IMAD.WIDE.U32 R28, R42, R28, R32 ;  /* 0x0000001c2a1c7225 */ /* 0x000fc800078e0020 */
[----:B------:R-:W-:Y:S02]  /*1d000*/  IMAD.IADD R29, R29, 0x1, R35 ;  /* 0x000000011d1d7824 */ /* 0x000fe400078e0223 */
[-C--:B----4-:R-:W-:Y:S02]  /*1d010*/  IMAD R23, R23, R30.reuse, RZ ;  /* 0x0000001e17177224 */ /* 0x090fe400078e02ff */
[----:B------:R-:W-:-:S04]  /*1d020*/  IMAD.WIDE.U32 R32, R22, R30, R28 ;  /* 0x0000001e16207225 */ /* 0x000fc800078e001c */
[----:B------:R-:W-:Y:S02]  /*1d030*/  IMAD R23, R22, R31, R23 ;  /* 0x0000001f16177224 */ /* 0x000fe400078e0217 */
[----:B------:R-:W-:Y:S02]  /*1d040*/  IMAD.X R22, R27, 0x1, R45, P2 ;  /* 0x000000011b167824 */ /* 0x000fe400010e062d */
[----:B------:R-:W-:Y:S01]  /*1d050*/  IMAD.IADD R33, R33, 0x1, R23 ;  /* 0x0000000121217824 */ /* 0x000fe200078e0217 */
[----:B------:R-:W-:Y:S06]  /*1d060*/  @P0 BRA `(.L_x_5195) ;  /* 0xfffffffc004c0947 */ /* 0x000fec000383ffff */
.L_x_5194:
[----:B------:R-:W-:-:S04]  /*1d070*/  ISETP.NE.U32.AND P0, PT, R41, RZ, PT ;  /* 0x000000ff2900720c */ /* 0x000fc80003f05070 */
[----:B------:R-:W-:-:S13]  /*1d080*/  ISETP.NE.AND.EX P0, PT, RZ, RZ, PT, P0 ;  /* 0x000000ffff00720c */ /* 0x000fda0003f05300 */
        /* <DEDUP_REMOVED lines=9> */
[----:B------:R-:W-:Y:S01]  /*1d120*/  IMAD.U32 R20, RZ, RZ, UR8 ;  /* 0x00000008ff147e24 */ /* 0x000fe2000f8e00ff */
[----:B------:R-:W-:Y:S02]  /*1d130*/  LEA R28, P0, R22, UR12, 0x3 ;  /* 0x0000000c161c7c11 */ /* 0x000fe4000f8018ff */
[----:B------:R-:W-:-:S04]  /*1d140*/  IADD3 R21, R23, R27, RZ ;  /* 0x0000001b17157210 */ /* 0x000fc80007ffe0ff */
        /* <DEDUP_REMOVED lines=34> */
.L_x_5193:
[C---:B------:R-:W-:Y:S01]  /*1d370*/  ISETP.GE.U32.AND P0, PT, R5.reuse, 0x1, PT ;  /* 0x000000010500780c */ /* 0x040fe20003f06070 */
[----:B------:R-:W-:Y:S01]  /*1d380*/  IMAD.U32 R20, RZ, RZ, UR10 ;  /* 0x0000000aff147e24 */ /* 0x000fe2000f8e00ff */
[--C-:B------:R-:W-:Y:S01]  /*1d390*/  SHF.R.S64 R22, R5, 0x3, R4.reuse ;  /* 0x0000000305167819 */ /* 0x100fe20000001004 */
[----:B------:R-:W-:Y:S01]  /*1d3a0*/  IMAD.U32 R21, RZ, RZ, UR10 ;  /* 0x0000000aff157e24 */ /* 0x000fe2000f8e00ff */
[----:B------:R-:W-:Y:S01]  /*1d3b0*/  ISETP.GE.AND.EX P0, PT, R4, RZ, PT, P0 ;  /* 0x000000ff0400720c */ /* 0x000fe20003f06300 */
[----:B0-----:R-:W-:Y:S01]  /*1d3c0*/  IMAD.U32 R19, RZ, RZ, UR11 ;  /* 0x0000000bff137e24 */ /* 0x001fe2000f8e00ff */
[----:B------:R-:W-:Y:S01]  /*1d3d0*/  SHF.R.S32.HI R23, RZ, 0x3, R4 ;  /* 0x00000003ff177819 */ /* 0x000fe20000011404 */
[----:B------:R-:W-:-:S10]  /*1d3e0*/  IMAD.U32 R18, RZ, RZ, UR11 ;  /* 0x0000000bff127e24 */ /* 0x000fd4000f8e00ff */
[----:B------:R-:W-:Y:S05]  /*1d3f0*/  @!P0 BRA `(.L_x_5199) ;  /* 0x0000000000888947 */ /* 0x000fea0003800000 */
[----:B------:R-:W-:Y:S01]  /*1d400*/  BSSY B2, `(.L_x_5199) ;  /* 0x0000021000027945 */ /* 0x000fe20003800000 */
[----:B------:R-:W-:Y:S01]  /*1d410*/  IMAD.U32 R30, RZ, RZ, UR10 ;  /* 0x0000000aff1e7e24 */ /* 0x000fe2000f8e00ff */
[----:B------:R-:W-:Y:S01]  /*1d420*/  MOV R34, UR11 ;  /* 0x0000000b00227c02 */ /* 0x000fe20008000f00 */
[----:B------:R-:W-:Y:S02]  /*1d430*/  IMAD.MOV.U32 R35, RZ, RZ, R22 ;  /* 0x000000ffff237224 */ /* 0x000fe400078e0016 */
[----:B------:R-:W-:Y:S02]  /*1d440*/  IMAD.MOV.U32 R28, RZ, RZ, R23 ;  /* 0x000000ffff1c7224 */ /* 0x000fe400078e0017 */
[----:B------:R-:W-:Y:S02]  /*1d450*/  IMAD.U32 R20, RZ, RZ, UR10 ;  /* 0x0000000aff147e24 */ /* 0x000fe4000f8e00ff */
[----:B------:R-:W-:-:S07]  /*1d460*/  IMAD.U32 R18, RZ, RZ, UR11 ;  /* 0x0000000bff127e24 */ /* 0x000fce000f8e00ff */
.L_x_5200:
        /* <DEDUP_REMOVED lines=27> */
.L_x_5199:
[----:B------:R-:W-:Y:S05]  /*1d620*/  @!P0 BRA `(.L_x_5201) ;  /* 0x0000000000808947 */ /* 0x000fea0003800000 */
[----:B------:R-:W-:Y:S01]  /*1d630*/  BSSY B2, `(.L_x_5201) ;  /* 0x000001f000027945 */ /* 0x000fe20003800000 */
[----:B------:R-:W-:Y:S01]  /*1d640*/  IMAD.U32 R29, RZ, RZ, UR10 ;  /* 0x0000000aff1d7e24 */ /* 0x000fe2000f8e00ff */
[----:B------:R-:W-:Y:S01]  /*1d650*/  MOV R19, UR11 ;  /* 0x0000000b00137c02 */ /* 0x000fe20008000f00 */
[----:B------:R-:W-:Y:S02]  /*1d660*/  IMAD.U32 R30, RZ, RZ, UR11 ;  /* 0x0000000bff1e7e24 */ /* 0x000fe4000f8e00ff */
[----:B------:R-:W-:-:S07]  /*1d670*/  IMAD.U32 R21, RZ, RZ, UR10 ;  /* 0x0000000aff157e24 */ /* 0x000fce000f8e00ff */
.L_x_5202:
        /* <DEDUP_REMOVED lines=27> */
.L_x_5201:
[----:B------:R-:W-:Y:S01]  /*1d830*/  ULDC.64 UR4, c[0x0][0x248] ;  /* 0x0000920000047ab9 */ /* 0x000fe20000000a00 */
[C---:B------:R-:W-:Y:S01]  /*1d840*/  SHF.L.U64.HI R22, R12.reuse, 0x3, R13 ;  /* 0x000000030c167819 */ /* 0x040fe2000001020d */
[----:B------:R-:W-:Y:S01]  /*1d850*/  IMAD.SHL.U32 R12, R12, 0x8, RZ ;  /* 0x000000080c0c7824 */ /* 0x000fe200078e00ff */
[C---:B------:R-:W-:Y:S01]  /*1d860*/  IADD3 R16, P2, R20.reuse, -UR4, RZ ;  /* 0x8000000414107c10 */ /* 0x040fe2000ff5e0ff */
[----:B------:R-:W-:Y:S01]  /*1d870*/  ULDC.64 UR8, c[0x0][0x260] ;  /* 0x0000980000087ab9 */ /* 0x000fe20000000a00 */
[----:B------:R-:W-:Y:S02]  /*1d880*/  IADD3 R21, P0, -R20, R21, RZ ;  /* 0x0000001514157210 */ /* 0x000fe40007f1e1ff */
[C---:B------:R-:W-:Y:S01]  /*1d890*/  IADD3.X R17, R18.reuse, ~UR5, RZ, P2, !PT ;  /* 0x8000000512117c10 */ /* 0x040fe200097fe4ff */
[----:B------:R-:W-:Y:S01]  /*1d8a0*/  ULDC.64 UR4, c[0x0][0x258] ;  /* 0x0000960000047ab9 */ /* 0x000fe20000000a00 */
[----:B------:R-:W-:Y:S02]  /*1d8b0*/  IADD3.X R20, ~R18, R19, RZ, P0, !PT ;  /* 0x0000001312147210 */ /* 0x000fe400007fe5ff */
        /* <DEDUP_REMOVED lines=10> */
.L_x_5192:
[----:B------:R-:W-:Y:S05]  /*1d960*/  BSYNC B1 ;  /* 0x0000000000017941 */ /* 0x000fea0003800000 */
.L_x_5191:
        /* <DEDUP_REMOVED lines=29> */
[----:B------:R-:W-:Y:S01]  /*1db40*/  IMAD.IADD R25, R25, 0x1, R15 ;  /* 0x0000000119197824 */ /* 0x000fe200078e020f */
[----:B------:R-:W-:Y:S01]  /*1db50*/  LEA R24, P2, R14, UR4, 0x3 ;  /* 0x000000040e187c11 */ /* 0x000fe2000f8418ff */
[----:B0-----:R-:W-:Y:S01]  /*1db60*/  IMAD.WIDE.U32 R22, R12, 0x8, RZ ;  /* 0x000000080c167825 */ /* 0x001fe200078e00ff */
[----:B------:R-:W-:Y:S01]  /*1db70*/  IADD3.X R42, R39, -0x1, RZ, P0, !PT ;  /* 0xffffffff272a7810 */ /* 0x000fe200007fe4ff */
[----:B------:R-:W-:Y:S01]  /*1db80*/  UMOV UR4, URZ ;  /* 0x0000003f00047c82 */ /* 0x000fe20008000000 */
[----:B------:R-:W-:Y:S01]  /*1db90*/  ISETP.GT.U32.AND P0, PT, R38, RZ, PT ;  /* 0x000000ff2600720c */ /* 0x000fe20003f04070 */
[----:B------:R-:W-:Y:S01]  /*1dba0*/  IMAD.SHL.U32 R39, R13, 0x8, RZ ;  /* 0x000000080d277824 */ /* 0x000fe200078e00ff */
[----:B------:R-:W-:Y:S01]  /*1dbb0*/  LEA.HI.X R25, R14, UR5, R25, 0x3, P2 ;  /* 0x000000050e197c11 */ /* 0x000fe200090f1c19 */
[----:B------:R-:W-:Y:S01]  /*1dbc0*/  UMOV UR5, URZ ;  /* 0x0000003f00057c82 */ /* 0x000fe20008000000 */
[----:B------:R-:W-:Y:S01]  /*1dbd0*/  ISETP.GT.AND.EX P0, PT, R42, RZ, PT, P0 ;  /* 0x000000ff2a00720c */ /* 0x000fe20003f04300 */
[----:B------:R-:W-:Y:S01]  /*1dbe0*/  ULDC.64 UR14, c[0x0][0x238] ;  /* 0x00008e00000e7ab9 */ /* 0x000fe20000000a00 */
[----:B------:R-:W-:-:S11]  /*1dbf0*/  IMAD.IADD R39, R23, 0x1, R39 ;  /* 0x0000000117277824 */ /* 0x000fd600078e0227 */
[----:B------:R-:W-:Y:S05]  /*1dc00*/  @!P0 BRA `(.L_x_5207) ;  /* 0x0000000c00908947 */ /* 0x000fea0003800000 */
[----:B------:R-:W-:Y:S02]  /*1dc10*/  ISETP.GT.U32.AND P2, PT, R38, 0xc, PT ;  /* 0x0000000c2600780c */ /* 0x000fe40003f44070 */
[----:B------:R-:W-:Y:S02]  /*1dc20*/  PLOP3.LUT P0, PT, PT, PT, PT, 0x80, 0x0 ;  /* 0x000000000000781c */ /* 0x000fe40003f0f070 */
[----:B------:R-:W-:-:S13]  /*1dc30*/  ISETP.GT.AND.EX P2, PT, R42, RZ, PT, P2 ;  /* 0x000000ff2a00720c */ /* 0x000fda0003f44320 */
[----:B------:R-:W-:Y:S05]  /*1dc40*/  @!P2 BRA `(.L_x_5208) ;  /* 0x000000080040a947 */ /* 0x000fea0003800000 */
[----:B------:R-:W-:Y:S01]  /*1dc50*/  PLOP3.LUT P0, PT, PT, PT, PT, 0x8, 0x0 ;  /* 0x000000000000781c */ /* 0x000fe20003f0e170 */
[----:B------:R-:W-:-:S12]  /*1dc60*/  ULDC.64 UR12, c[0x0][0x238] ;  /* 0x00008e00000c7ab9 */ /* 0x000fd80000000a00 */
.L_x_5209:
[----:B------:R-:W-:Y:S01]  /*1dc70*/  ULEA UR8, UP0, UR4, UR12, 0x3 ;  /* 0x0000000c04087291 */ /* 0x000fe2000f80183f */
[----:B------:R-:W-:Y:S02]  /*1dc80*/  IMAD.MOV.U32 R20, RZ, RZ, R24 ;  /* 0x000000ffff147224 */ /* 0x000fe400078e0018 */
[----:B------:R-:W-:Y:S01]  /*1dc90*/  IMAD.MOV.U32 R21, RZ, RZ, R25 ;  /* 0x000000ffff157224 */ /* 0x000fe200078e0019 */
[----:B------:R-:W-:Y:S02]  /*1dca0*/  ULEA.HI.X UR9, UR4, UR13, UR5, 0x3, UP0 ;  /* 0x0000000d04097291 */ /* 0x000fe400080f1c05 */
[----:B------:R-:W-:-:S03]  /*1dcb0*/  MOV R36, UR8 ;  /* 0x0000000800247c02 */ /* 0x000fc60008000f00 */
[----:B------:R-:W2:Y:S01]  /*1dcc0*/  LDG.E.64 R20, desc[UR6][R20.64] ;  /* 0x0000000614147981 */ /* 0x000ea2000c1e1b00 */
[----:B------:R-:W-:-:S05]  /*1dcd0*/  IMAD.U32 R37, RZ, RZ, UR9 ;  /* 0x00000009ff257e24 */ /* 0x000fca000f8e00ff */
[----:B------:R-:W2:Y:S01]  /*1dce0*/  LDG.E.64 R18, desc[UR6][R36.64] ;  /* 0x0000000624127981 */ /* 0x000ea2000c1e1b00 */
[----:B------:R-:W-:-:S03]  /*1dcf0*/  IADD3 R24, P2, R24, R22, RZ ;  /* 0x0000001618187210 */ /* 0x000fc60007f5e0ff */
[----:B------:R-:W3:Y:S02]  /*1dd00*/  LDG.E.64 R28, desc[UR6][R36.64+0x8] ;  /* 0x00000806241c7981 */ /* 0x000ee4000c1e1b00 */
[----:B------:R-:W-:Y:S01]  /*1dd10*/  IMAD.X R25, R25, 0x1, R39, P2 ;  /* 0x0000000119197824 */ /* 0x000fe200010e0627 */
[----:B------:R-:W-:-:S04]  /*1dd20*/  IADD3 R44, P2, R24, R22, RZ ;  /* 0x00000016182c7210 */ /* 0x000fc80007f5e0ff */
[----:B------:R0:W3:Y:S01]  /*1dd30*/  LDG.E.64 R34, desc[UR6][R24.64] ;  /* 0x0000000618227981 */ /* 0x0000e2000c1e1b00 */
[----:B------:R-:W-:Y:S01]  /*1dd40*/  IMAD.X R45, R25, 0x1, R39, P2 ;  /* 0x00000001192d7824 */ /* 0x000fe200010e0627 */
[----:B------:R-:W-:-:S04]  /*1dd50*/  IADD3 R32, P2, R44, R22, RZ ;  /* 0x000000162c207210 */ /* 0x000fc80007f5e0ff */
[----:B------:R-:W-:Y:S01]  /*1dd60*/  IADD3.X R33, R45, R39, RZ, P2, !PT ;  /* 0x000000272d217210 */ /* 0x000fe200017fe4ff */
[-C--:B--2---:R-:W-:Y:S02]  /*1dd70*/  IMAD R27, R21, R18.reuse, RZ ;  /* 0x00000012151b7224 */ /* 0x084fe400078e02ff */
[C---:B0-----:R-:W-:Y:S02]  /*1dd80*/  IMAD.WIDE.U32 R24, R20.reuse, R18, R30 ;  /* 0x0000001214187225 */ /* 0x041fe400078e001e */
[----:B------:R0:W2:Y:S02]  /*1dd90*/  LDG.E.64 R30, desc[UR6][R44.64] ;  /* 0x000000062c1e7981 */ /* 0x0000a4000c1e1b00 */
[----:B------:R-:W-:Y:S02]  /*1dda0*/  IMAD R43, R20, R19, R27 ;  /* 0x00000013142b7224 */ /* 0x000fe400078e021b */
[----:B------:R-:W2:Y:S04]  /*1ddb0*/  LDG.E.64 R26, desc[UR6][R36.64+0x10] ;  /* 0x00001006241a7981 */ /* 0x000ea8000c1e1b00 */
[----:B------:R1:W4:Y:S04]  /*1ddc0*/  LDG.E.64 R20, desc[UR6][R32.64] ;  /* 0x0000000620147981 */ /* 0x000328000c1e1b00 */
[----:B------:R-:W4:Y:S01]  /*1ddd0*/  LDG.E.64 R18, desc[UR6][R36.64+0x18] ;  /* 0x0000180624127981 */ /* 0x000f22000c1e1b00 */
[----:B------:R-:W-:-:S02]  /*1dde0*/  IMAD.IADD R25, R25, 0x1, R43 ;  /* 0x0000000119197824 */ /* 0x000fc400078e022b */
[-C--:B---3--:R-:W-:Y:S02]  /*1ddf0*/  IMAD R35, R35, R28.reuse, RZ ;  /* 0x0000001c23237224 */ /* 0x088fe400078e02ff */
[----:B------:R-:W-:Y:S01]  /*1de00*/  IMAD.WIDE.U32 R24, R34, R28, R24 ;  /* 0x0000001c22187225 */ /* 0x000fe200078e0018 */
[----:B------:R-:W-:-:S03]  /*1de10*/  IADD3 R28, P2, R32, R22, RZ ;  /* 0x00000016201c7210 */ /* 0x000fc60007f5e0ff */
[----:B------:R-:W-:-:S04]  /*1de20*/  IMAD R29, R34, R29, R35 ;  /* 0x0000001d221d7224 */ /* 0x000fc800078e0223 */
[----:B------:R-:W-:Y:S02]  /*1de30*/  IMAD.IADD R25, R25, 0x1, R29 ;  /* 0x0000000119197824 */ /* 0x000fe400078e021d */
[----:B------:R-:W-:Y:S01]  /*1de40*/  IMAD.X R29, R33, 0x1, R39, P2 ;  /* 0x00000001211d7824 */ /* 0x000fe200010e0627 */
[----:B0-----:R-:W-:-:S04]  /*1de50*/  IADD3 R44, P2, R28, R22, RZ ;  /* 0x000000161c2c7210 */ /* 0x001fc80007f5e0ff */
[----:B------:R-:W3:Y:S01]  /*1de60*/  LDG.E.64 R34, desc[UR6][R28.64] ;  /* 0x000000061c227981 */ /* 0x000ee2000c1e1b00 */
[----:B------:R-:W-:Y:S01]  /*1de70*/  IMAD.X R45, R29, 0x1, R39, P2 ;  /* 0x000000011d2d7824 */ /* 0x000fe200010e0627 */
[----:B-1----:R-:W-:Y:S02]  /*1de80*/  IADD3 R32, P2, R44, R22, RZ ;  /* 0x000000162c207210 */ /* 0x002fe40007f5e0ff */
[----:B------:R-:W5:Y:S02]  /*1de90*/  LDG.E.64 R28, desc[UR6][R36.64+0x28] ;  /* 0x00002806241c7981 */ /* 0x000f64000c1e1b00 */
[----:B------:R-:W-:Y:S01]  /*1dea0*/  IADD3.X R33, R45, R39, RZ, P2, !PT ;  /* 0x000000272d217210 */ /* 0x000fe200017fe4ff */
[-C--:B--2---:R-:W-:Y:S02]  /*1deb0*/  IMAD R31, R31, R26.reuse, RZ ;  /* 0x0000001a1f1f7224 */ /* 0x084fe400078e02ff */
[----:B------:R-:W-:-:S04]  /*1dec0*/  IMAD.WIDE.U32 R24, R30, R26, R24 ;  /* 0x0000001a1e187225 */ /* 0x000fc800078e0018 */
[----:B------:R-:W-:Y:S02]  /*1ded0*/  IMAD R31, R30, R27, R31 ;  /* 0x0000001b1e1f7224 */ /* 0x000fe400078e021f */
[----:B------:R-:W3:Y:S02]  /*1dee0*/  LDG.E.64 R26, desc[UR6][R36.64+0x20] ;  /* 0x00002006241a7981 */ /* 0x000ee4000c1e1b00 */
[----:B------:R-:W-:Y:S02]  /*1def0*/  IMAD.IADD R25, R25, 0x1, R31 ;  /* 0x0000000119197824 */ /* 0x000fe400078e021f */
[----:B------:R-:W5:Y:S01]  /*1df00*/  LDG.E.64 R30, desc[UR6][R44.64] ;  /* 0x000000062c1e7981 */ /* 0x000f62000c1e1b00 */
[-C--:B----4-:R-:W-:Y:S02]  /*1df10*/  IMAD R43, R21, R18.reuse, RZ ;  /* 0x00000012152b7224 */ /* 0x090fe400078e02ff */
[----:B------:R-:W-:-:S04]  /*1df20*/  IMAD.WIDE.U32 R24, R20, R18, R24 ;  /* 0x0000001214187225 */ /* 0x000fc800078e0018 */
[----:B------:R-:W-:Y:S02]  /*1df30*/  IMAD R43, R20, R19, R43 ;  /* 0x00000013142b7224 */ /* 0x000fe400078e022b */
[----:B------:R0:W2:Y:S04]  /*1df40*/  LDG.E.64 R20, desc[UR6][R32.64] ;  /* 0x0000000620147981 */ /* 0x0000a8000c1e1b00 */
[----:B------:R-:W2:Y:S01]  /*1df50*/  LDG.E.64 R18, desc[UR6][R36.64+0x30] ;  /* 0x0000300624127981 */ /* 0x000ea2000c1e1b00 */
[----:B------:R-:W-:Y:S02]  /*1df60*/  IMAD.IADD R25, R25, 0x1, R43 ;  /* 0x0000000119197824 */ /* 0x000fe400078e022b */
[-C--:B---3--:R-:W-:Y:S02]  /*1df70*/  IMAD R35, R35, R26.reuse, RZ ;  /* 0x0000001a23237224 */ /* 0x088fe400078e02ff */
[----:B------:R-:W-:Y:S01]  /*1df80*/  IMAD.WIDE.U32 R24, R34, R26, R24 ;  /* 0x0000001a22187225 */ /* 0x000fe200078e0018 */
[----:B------:R-:W-:-:S03]  /*1df90*/  IADD3 R26, P2, R32, R22, RZ ;  /* 0x00000016201a7210 */ /* 0x000fc60007f5e0ff */
[----:B------:R-:W-:Y:S02]  /*1dfa0*/  IMAD R27, R34, R27, R35 ;  /* 0x0000001b221b7224 */ /* 0x000fe400078e0223 */
[----:B-----5:R-:W-:Y:S02]  /*1dfb0*/  IMAD R31, R31, R28, RZ ;  /* 0x0000001c1f1f7224 */ /* 0x020fe400078e02ff */
[----:B------:R-:W-:Y:S02]  /*1dfc0*/  IMAD.IADD R25, R25, 0x1, R27 ;  /* 0x0000000119197824 */ /* 0x000fe400078e021b */
[----:B------:R-:W-:Y:S01]  /*1dfd0*/  IMAD.X R27, R33, 0x1, R39, P2 ;  /* 0x00000001211b7824 */ /* 0x000fe200010e0627 */
[----:B------:R-:W-:Y:S01]  /*1dfe0*/  IADD3 R44, P2, R26, R22, RZ ;  /* 0x000000161a2c7210 */ /* 0x000fe20007f5e0ff */
[C---:B------:R-:W-:Y:S02]  /*1dff0*/  IMAD R31, R30.reuse, R29, R31 ;  /* 0x0000001d1e1f7224 */ /* 0x040fe400078e021f */
[----:B------:R-:W-:Y:S01]  /*1e000*/  IMAD.WIDE.U32 R24, R30, R28, R24 ;  /* 0x0000001c1e187225 */ /* 0x000fe200078e0018 */
[----:B------:R-:W3:Y:S04]  /*1e010*/  LDG.E.64 R34, desc[UR6][R26.64] ;  /* 0x000000061a227981 */ /* 0x000ee8000c1e1b00 */
[----:B------:R-:W3:Y:S01]  /*1e020*/  LDG.E.64 R28, desc[UR6][R36.64+0x38] ;  /* 0x00003806241c7981 */ /* 0x000ee2000c1e1b00 */
[----:B------:R-:W-:Y:S01]  /*1e030*/  IMAD.X R45, R27, 0x1, R39, P2 ;  /* 0x000000011b2d7824 */ /* 0x000fe200010e0627 */
[----:B0-----:R-:W-:Y:S01]  /*1e040*/  IADD3 R32, P2, R44, R22, RZ ;  /* 0x000000162c207210 */ /* 0x001fe20007f5e0ff */
[----:B------:R-:W-:Y:S01]  /*1e050*/  IMAD.IADD R25, R25, 0x1, R31 ;  /* 0x0000000119197824 */ /* 0x000fe200078e021f */
[----:B------:R-:W4:Y:S01]  /*1e060*/  LDG.E.64 R26, desc[UR6][R36.64+0x40] ;  /* 0x00004006241a7981 */ /* 0x000f22000c1e1b00 */
[----:B--2---:R-:W-:-:S03]  /*1e070*/  IMAD R43, R21, R18, RZ ;  /* 0x00000012152b7224 */ /* 0x004fc600078e02ff */
[----:B------:R-:W4:Y:S01]  /*1e080*/  LDG.E.64 R30, desc[UR6][R44.64] ;  /* 0x000000062c1e7981 */ /* 0x000f22000c1e1b00 */
[----:B------:R-:W-:Y:S01]  /*1e090*/  IADD3.X R33, R45, R39, RZ, P2, !PT ;  /* 0x000000272d217210 */ /* 0x000fe200017fe4ff */
[C---:B------:R-:W-:Y:S02]  /*1e0a0*/  IMAD R43, R20.reuse, R19, R43 ;  /* 0x00000013142b7224 */ /* 0x040fe400078e022b */
[----:B------:R-:W-:Y:S02]  /*1e0b0*/  IMAD.WIDE.U32 R24, R20, R18, R24 ;  /* 0x0000001214187225 */ /* 0x000fe400078e0018 */
[----:B------:R-:W2:Y:S04]  /*1e0c0*/  LDG.E.64 R20, desc[UR6][R32.64] ;  /* 0x0000000620147981 */ /* 0x000ea8000c1e1b00 */
[----:B------:R-:W2:Y:S01]  /*1e0d0*/  LDG.E.64 R18, desc[UR6][R36.64+0x48] ;  /* 0x0000480624127981 */ /* 0x000ea2000c1e1b00 */
[----:B------:R-:W-:-:S02]  /*1e0e0*/  IMAD.IADD R25, R25, 0x1, R43 ;  /* 0x0000000119197824 */ /* 0x000fc400078e022b */
[----:B---3--:R-:W-:-:S04]  /*1e0f0*/  IMAD R35, R35, R28, RZ ;  /* 0x0000001c23237224 */ /* 0x008fc800078e02ff */
[C---:B------:R-:W-:Y:S02]  /*1e100*/  IMAD R29, R34.reuse, R29, R35 ;  /* 0x0000001d221d7224 */ /* 0x040fe400078e0223 */
[----:B------:R-:W-:Y:S01]  /*1e110*/  IMAD.WIDE.U32 R34, R34, R28, R24 ;  /* 0x0000001c22227225 */ /* 0x000fe200078e0018 */
[----:B------:R-:W-:-:S03]  /*1e120*/  IADD3 R24, P2, R32, R22, RZ ;  /* 0x0000001620187210 */ /* 0x000fc60007f5e0ff */
[----:B------:R-:W-:Y:S02]  /*1e130*/  IMAD.IADD R29, R35, 0x1, R29 ;  /* 0x00000001231d7824 */ /* 0x000fe400078e021d */
[-C--:B----4-:R-:W-:Y:S02]  /*1e140*/  IMAD R31, R31, R26.reuse, RZ ;  /* 0x0000001a1f1f7224 */ /* 0x090fe400078e02ff */
[----:B------:R-:W-:Y:S02]  /*1e150*/  IMAD.MOV.U32 R28, RZ, RZ, R34 ;  /* 0x000000ffff1c7224 */ /* 0x000fe400078e0022 */
[----:B------:R-:W-:Y:S02]  /*1e160*/  IMAD.X R25, R33, 0x1, R39, P2 ;  /* 0x0000000121197824 */ /* 0x000fe400010e0627 */
[C---:B------:R-:W-:Y:S02]  /*1e170*/  IMAD R27, R30.reuse, R27, R31 ;  /* 0x0000001b1e1b7224 */ /* 0x040fe400078e021f */
[----:B------:R-:W-:Y:S01]  /*1e180*/  IMAD.WIDE.U32 R28, R30, R26, R28 ;  /* 0x0000001a1e1c7225 */ /* 0x000fe200078e001c */
[----:B------:R-:W-:Y:S01]  /*1e190*/  IADD3 R44, P2, R24, R22, RZ ;  /* 0x00000016182c7210 */ /* 0x000fe20007f5e0ff */
[----:B------:R-:W3:Y:S02]  /*1e1a0*/  LDG.E.64 R32, desc[UR6][R36.64+0x50] ;  /* 0x0000500624207981 */ /* 0x000ee4000c1e1b00 */
[----:B------:R-:W-:-:S02]  /*1e1b0*/  IMAD.IADD R29, R29, 0x1, R27 ;  /* 0x000000011d1d7824 */ /* 0x000fc400078e021b */
[----:B------:R-:W3:Y:S01]  /*1e1c0*/  LDG.E.64 R34, desc[UR6][R24.64] ;  /* 0x0000000618227981 */ /* 0x000ee2000c1e1b00 */
[-C--:B--2---:R-:W-:Y:S01]  /*1e1d0*/  IMAD R43, R21, R18.reuse, RZ ;  /* 0x00000012152b7224 */ /* 0x084fe200078e02ff */
[----:B------:R-:W-:Y:S01]  /*1e1e0*/  IADD3.X R45, R25, R39, RZ, P2, !PT ;  /* 0x00000027192d7210 */ /* 0x000fe200017fe4ff */
[C---:B------:R-:W-:Y:S01]  /*1e1f0*/  IMAD.WIDE.U32 R28, R20.reuse, R18, R28 ;  /* 0x00000012141c7225 */ /* 0x040fe200078e001c */
[----:B------:R-:W2:Y:S03]  /*1e200*/  LDG.E.64 R26, desc[UR6][R36.64+0x60] ;  /* 0x00006006241a7981 */ /* 0x000ea6000c1e1b00 */
[----:B------:R-:W-:Y:S01]  /*1e210*/  IMAD R43, R20, R19, R43 ;  /* 0x00000013142b7224 */ /* 0x000fe200078e022b */
[----:B------:R-:W-:Y:S01]  /*1e220*/  IADD3 R20, P2, R44, R22, RZ ;  /* 0x000000162c147210 */ /* 0x000fe20007f5e0ff */
[----:B------:R-:W4:Y:S04]  /*1e230*/  LDG.E.64 R18, desc[UR6][R36.64+0x58] ;  /* 0x0000580624127981 */ /* 0x000f28000c1e1b00 */
[----:B------:R-:W4:Y:S01]  /*1e240*/  LDG.E.64 R30, desc[UR6][R44.64] ;  /* 0x000000062c1e7981 */ /* 0x000f22000c1e1b00 */
[----:B------:R-:W-:-:S05]  /*1e250*/  IMAD.X R21, R45, 0x1, R39, P2 ;  /* 0x000000012d157824 */ /* 0x000fca00010e0627 */
[----:B------:R-:W2:Y:S01]  /*1e260*/  LDG.E.64 R24, desc[UR6][R20.64] ;  /* 0x0000000614187981 */ /* 0x000ea2000c1e1b00 */
[----:B------:R-:W-:Y:S02]  /*1e270*/  IMAD.IADD R29, R29, 0x1, R43 ;  /* 0x000000011d1d7824 */ /* 0x000fe400078e022b */
[-C--:B---3--:R-:W-:Y:S02]  /*1e280*/  IMAD R35, R35, R32.reuse, RZ ;  /* 0x0000002023237224 */ /* 0x088fe400078e02ff */
[----:B------:R-:W-:Y:S01]  /*1e290*/  IMAD.WIDE.U32 R28, R34, R32, R28 ;  /* 0x00000020221c7225 */ /* 0x000fe200078e001c */
[----:B------:R-:W-:-:S03]  /*1e2a0*/  IADD3 R32, P2, R20, R22, RZ ;  /* 0x0000001614207210 */ /* 0x000fc60007f5e0ff */
[----:B------:R-:W-:-:S04]  /*1e2b0*/  IMAD R33, R34, R33, R35 ;  /* 0x0000002122217224 */ /* 0x000fc800078e0223 */
[----:B------:R-:W-:Y:S02]  /*1e2c0*/  IMAD.IADD R29, R29, 0x1, R33 ;  /* 0x000000011d1d7824 */ /* 0x000fe400078e0221 */
[----:B------:R-:W-:Y:S02]  /*1e2d0*/  IMAD.X R33, R21, 0x1, R39, P2 ;  /* 0x0000000115217824 */ /* 0x000fe400010e0627 */
[-C--:B----4-:R-:W-:Y:S01]  /*1e2e0*/  IMAD R31, R31, R18.reuse, RZ ;  /* 0x000000121f1f7224 */ /* 0x090fe200078e02ff */
[----:B------:R-:W3:Y:S03]  /*1e2f0*/  LDG.E.64 R20, desc[UR6][R36.64+0x68] ;  /* 0x0000680624147981 */ /* 0x000ee6000c1e1b00 */
[C---:B------:R-:W-:Y:S02]  /*1e300*/  IMAD R31, R30.reuse, R19, R31 ;  /* 0x000000131e1f7224 */ /* 0x040fe400078e021f */
[----:B------:R-:W-:Y:S01]  /*1e310*/  IMAD.WIDE.U32 R18, R30, R18, R28 ;  /* 0x000000121e127225 */ /* 0x000fe200078e001c */
[----:B------:R-:W-:Y:S01]  /*1e320*/  IADD3 R30, P2, R32, R22, RZ ;  /* 0x00000016201e7210 */ /* 0x000fe20007f5e0ff */
[----:B------:R-:W3:Y:S02]  /*1e330*/  LDG.E.64 R28, desc[UR6][R32.64] ;  /* 0x00000006201c7981 */ /* 0x000ee4000c1e1b00 */
[----:B--2---:R-:W-:-:S02]  /*1e340*/  IMAD R35, R25, R26, RZ ;  /* 0x0000001a19237224 */ /* 0x004fc400078e02ff */
[----:B------:R-:W-:Y:S01]  /*1e350*/  IMAD.IADD R19, R19, 0x1, R31 ;  /* 0x0000000113137824 */ /* 0x000fe200078e021f */
[----:B------:R-:W-:Y:S01]  /*1e360*/  IADD3.X R31, R33, R39, RZ, P2, !PT ;  /* 0x00000027211f7210 */ /* 0x000fe200017fe4ff */
[C---:B------:R-:W-:Y:S02]  /*1e370*/  IMAD R35, R24.reuse, R27, R35 ;  /* 0x0000001b18237224 */ /* 0x040fe400078e0223 */
[----:B------:R-:W-:Y:S01]  /*1e380*/  IMAD.WIDE.U32 R24, R24, R26, R18 ;  /* 0x0000001a18187225 */ /* 0x000fe200078e0012 */
[----:B------:R-:W-:Y:S01]  /*1e390*/  IADD3 R18, P2, R30, R22, RZ ;  /* 0x000000161e127210 */ /* 0x000fe20007f5e0ff */
[----:B------:R-:W2:Y:S04]  /*1e3a0*/  LDG.E.64 R26, desc[UR6][R36.64+0x70] ;  /* 0x00007006241a7981 */ /* 0x000ea8000c1e1b00 */
[----:B------:R-:W2:Y:S01]  /*1e3b0*/  LDG.E.64 R44, desc[UR6][R30.64] ;  /* 0x000000061e2c7981 */ /* 0x000ea2000c1e1b00 */
[----:B------:R-:W-:-:S03]  /*1e3c0*/  IMAD.X R19, R31, 0x1, R39, P2 ;  /* 0x000000011f137824 */ /* 0x000fc600010e0627 */
        /* <DEDUP_REMOVED lines=14> */
[----:B------:R-:W-:-:S04]  /*1e4b0*/  IMAD.WIDE.U32 R20, R44, R26, R20 ;  /* 0x0000001a2c147225 */ /* 0x000fc800078e0014 */
[----:B------:R-:W-:-:S04]  /*1e4c0*/  IMAD R25, R44, R27, R25 ;  /* 0x0000001b2c197224 */ /* 0x000fc800078e0219 */
[----:B------:R-:W-:Y:S02]  /*1e4d0*/  IMAD.IADD R21, R21, 0x1, R25 ;  /* 0x0000000115157824 */ /* 0x000fe400078e0219 */
[----:B----4-:R-:W-:Y:S01]  /*1e4e0*/  IMAD R25, R31, R32, RZ ;  /* 0x000000201f197224 */ /* 0x010fe200078e02ff */
[----:B------:R-:W-:-:S03]  /*1e4f0*/  IADD3 R24, P3, R18, R22, RZ ;  /* 0x0000001612187210 */ /* 0x000fc60007f7e0ff */
[C---:B------:R-:W-:Y:S02]  /*1e500*/  IMAD R25, R30.reuse, R33, R25 ;  /* 0x000000211e197224 */ /* 0x040fe400078e0219 */
[----:B------:R-:W-:-:S04]  /*1e510*/  IMAD.WIDE.U32 R30, R30, R32, R20 ;  /* 0x000000201e1e7225 */ /* 0x000fc800078e0014 */
[----:B------:R-:W-:Y:S01]  /*1e520*/  IMAD.IADD R31, R31, 0x1, R25 ;  /* 0x000000011f1f7824 */ /* 0x000fe200078e0219 */
[----:B------:R-:W-:Y:S01]  /*1e530*/  IADD3.X R25, R19, R39, RZ, P3, !PT ;  /* 0x0000002713197210 */ /* 0x000fe20001ffe4ff */
[----:B------:R-:W-:Y:S06]  /*1e540*/  @P2 BRA `(.L_x_5209) ;  /* 0xfffffff400c82947 */ /* 0x000fec000383ffff */
.L_x_5208:
        /* <DEDUP_REMOVED lines=11> */
[----:B------:R-:W-:-:S03]  /*1e600*/  IMAD.X R35, R39, 0x1, R25, P0 ;  /* 0x0000000127237824 */ /* 0x000fc600000e0619 */
[----:B------:R-:W3:Y:S04]  /*1e610*/  LDG.E.64 R20, desc[UR6][R18.64+0x8] ;  /* 0x0000080612147981 */ /* 0x000ee8000c1e1b00 */
[----:B------:R-:W3:Y:S01]  /*1e620*/  LDG.E.64 R24, desc[UR6][R34.64] ;  /* 0x0000000622187981 */ /* 0x000ee2000c1e1b00 */
[----:B------:R-:W-:-:S05]  /*1e630*/  IADD3 R26, P0, R34, R22, RZ ;  /* 0x00000016221a7210 */ /* 0x000fca0007f1e0ff */
[----:B------:R-:W-:Y:S01]  /*1e640*/  IMAD.X R27, R35, 0x1, R39, P0 ;  /* 0x00000001231b7824 */ /* 0x000fe200000e0627 */
[----:B------:R-:W-:Y:S01]  /*1e650*/  IADD3 R44, P0, R26, R22, RZ ;  /* 0x000000161a2c7210 */ /* 0x000fe20007f1e0ff */
[----:B------:R-:W4:Y:S03]  /*1e660*/  LDG.E.64 R34, desc[UR6][R18.64+0x10] ;  /* 0x0000100612227981 */ /* 0x000f26000c1e1b00 */
[----:B------:R-:W-:Y:S01]  /*1e670*/  IADD3.X R45, R27, R39, RZ, P0, !PT ;  /* 0x000000271b2d7210 */ /* 0x000fe200007fe4ff */
[-C--:B--2---:R-:W-:Y:S02]  /*1e680*/  IMAD R33, R33, R28.reuse, RZ ;  /* 0x0000001c21217224 */ /* 0x084fe400078e02ff */
[C---:B------:R-:W-:Y:S02]  /*1e690*/  IMAD.WIDE.U32 R36, R32.reuse, R28, R30 ;  /* 0x0000001c20247225 */ /* 0x040fe400078e001e */
[----:B------:R-:W2:Y:S02]  /*1e6a0*/  LDG.E.64 R30, desc[UR6][R18.64+0x18] ;  /* 0x00001806121e7981 */ /* 0x000ea4000c1e1b00 */
[----:B------:R-:W-:-:S02]  /*1e6b0*/  IMAD R29, R32, R29, R33 ;  /* 0x0000001d201d7224 */ /* 0x000fc400078e0221 */
[----:B------:R-:W4:Y:S01]  /*1e6c0*/  LDG.E.64 R32, desc[UR6][R26.64] ;  /* 0x000000061a207981 */ /* 0x000f22000c1e1b00 */
[-C--:B---3--:R-:W-:Y:S02]  /*1e6d0*/  IMAD R43, R25, R20.reuse, RZ ;  /* 0x00000014192b7224 */ /* 0x088fe400078e02ff */
[----:B------:R-:W-:Y:S02]  /*1e6e0*/  IMAD.IADD R37, R37, 0x1, R29 ;  /* 0x0000000125257824 */ /* 0x000fe400078e021d */
[C---:B------:R-:W-:Y:S01]  /*1e6f0*/  IMAD R43, R24.reuse, R21, R43 ;  /* 0x00000015182b7224 */ /* 0x040fe200078e022b */
[----:B------:R-:W2:Y:S01]  /*1e700*/  LDG.E.64 R28, desc[UR6][R44.64] ;  /* 0x000000062c1c7981 */ /* 0x000ea2000c1e1b00 */
[----:B------:R-:W-:Y:S01]  /*1e710*/  IMAD.WIDE.U32 R36, R24, R20, R36 ;  /* 0x0000001418247225 */ /* 0x000fe200078e0024 */
[----:B------:R-:W-:Y:S02]  /*1e720*/  IADD3 R24, P0, R44, R22, RZ ;  /* 0x000000162c187210 */ /* 0x000fe40007f1e0ff */
[----:B------:R-:W3:Y:S03]  /*1e730*/  LDG.E.64 R20, desc[UR6][R18.64+0x20] ;  /* 0x0000200612147981 */ /* 0x000ee6000c1e1b00 */
[----:B------:R-:W-:-:S05]  /*1e740*/  IMAD.X R25, R45, 0x1, R39, P0 ;  /* 0x000000012d197824 */ /* 0x000fca00000e0627 */
[----:B------:R0:W3:Y:S01]  /*1e750*/  LDG.E.64 R26, desc[UR6][R24.64] ;  /* 0x00000006181a7981 */ /* 0x0000e2000c1e1b00 */
[----:B------:R-:W-:Y:S02]  /*1e760*/  IMAD.IADD R37, R37, 0x1, R43 ;  /* 0x0000000125257824 */ /* 0x000fe400078e022b */
[----:B----4-:R-:W-:-:S04]  /*1e770*/  IMAD R33, R33, R34, RZ ;  /* 0x0000002221217224 */ /* 0x010fc800078e02ff */
[C---:B------:R-:W-:Y:S02]  /*1e780*/  IMAD R33, R32.reuse, R35, R33 ;  /* 0x0000002320217224 */ /* 0x040fe400078e0221 */
[----:B------:R-:W-:Y:S01]  /*1e790*/  IMAD.WIDE.U32 R34, R32, R34, R36 ;  /* 0x0000002220227225 */ /* 0x000fe200078e0024 */
[----:B------:R-:W-:-:S03]  /*1e7a0*/  IADD3 R32, P0, R24, R22, RZ ;  /* 0x0000001618207210 */ /* 0x000fc60007f1e0ff */
[----:B------:R-:W-:Y:S02]  /*1e7b0*/  IMAD.IADD R35, R35, 0x1, R33 ;  /* 0x0000000123237824 */ /* 0x000fe400078e0221 */
[-C--:B--2---:R-:W-:Y:S02]  /*1e7c0*/  IMAD R29, R29, R30.reuse, RZ ;  /* 0x0000001e1d1d7224 */ /* 0x084fe400078e02ff */
[----:B------:R-:W-:Y:S02]  /*1e7d0*/  IMAD.X R33, R25, 0x1, R39, P0 ;  /* 0x0000000119217824 */ /* 0x000fe400000e0627 */
[C---:B------:R-:W-:Y:S02]  /*1e7e0*/  IMAD R37, R28.reuse, R31, R29 ;  /* 0x0000001f1c257224 */ /* 0x040fe400078e021d */
[----:B0-----:R-:W-:Y:S01]  /*1e7f0*/  IMAD.WIDE.U32 R24, R28, R30, R34 ;  /* 0x0000001e1c187225 */ /* 0x001fe200078e0022 */
[----:B------:R-:W-:Y:S01]  /*1e800*/  IADD3 R34, P0, R32, R22, RZ ;  /* 0x0000001620227210 */ /* 0x000fe20007f1e0ff */
[----:B------:R-:W2:Y:S02]  /*1e810*/  LDG.E.64 R28, desc[UR6][R18.64+0x28] ;  /* 0x00002806121c7981 */ /* 0x000ea4000c1e1b00 */
[----:B------:R-:W-:-:S02]  /*1e820*/  IMAD.IADD R25, R25, 0x1, R37 ;  /* 0x0000000119197824 */ /* 0x000fc400078e0225 */
[----:B------:R-:W2:Y:S01]  /*1e830*/  LDG.E.64 R30, desc[UR6][R32.64] ;  /* 0x00000006201e7981 */ /* 0x000ea2000c1e1b00 */
[-C--:B---3--:R-:W-:Y:S01]  /*1e840*/  IMAD R37, R27, R20.reuse, RZ ;  /* 0x000000141b257224 */ /* 0x088fe200078e02ff */
[----:B------:R-:W-:Y:S01]  /*1e850*/  IADD3.X R35, R33, R39, RZ, P0, !PT ;  /* 0x0000002721237210 */ /* 0x000fe200007fe4ff */
[----:B------:R-:W-:Y:S01]  /*1e860*/  IMAD.WIDE.U32 R24, R26, R20, R24 ;  /* 0x000000141a187225 */ /* 0x000fe200078e0018 */
[----:B------:R-:W-:-:S03]  /*1e870*/  IADD3 R20, P0, R34, R22, RZ ;  /* 0x0000001622147210 */ /* 0x000fc60007f1e0ff */
[----:B------:R-:W-:Y:S01]  /*1e880*/  IMAD R37, R26, R21, R37 ;  /* 0x000000151a257224 */ /* 0x000fe200078e0225 */
[----:B------:R-:W3:Y:S04]  /*1e890*/  LDG.E.64 R44, desc[UR6][R34.64] ;  /* 0x00000006222c7981 */ /* 0x000ee8000c1e1b00 */
[----:B------:R-:W3:Y:S01]  /*1e8a0*/  LDG.E.64 R26, desc[UR6][R18.64+0x30] ;  /* 0x00003006121a7981 */ /* 0x000ee2000c1e1b00 */
[----:B------:R-:W-:-:S03]  /*1e8b0*/  IMAD.X R21, R35, 0x1, R39, P0 ;  /* 0x0000000123157824 */ /* 0x000fc600000e0627 */
        /* <DEDUP_REMOVED lines=19> */
[----:B------:R-:W-:-:S03]  /*1e9f0*/  IADD3 R24, P2, R20, R22, RZ ;  /* 0x0000001614187210 */ /* 0x000fc60007f5e0ff */
[----:B------:R-:W-:Y:S01]  /*1ea00*/  IMAD.IADD R31, R31, 0x1, R19 ;  /* 0x000000011f1f7824 */ /* 0x000fe200078e0213 */
[----:B------:R-:W-:-:S09]  /*1ea10*/  IADD3.X R25, R21, R39, RZ, P2, !PT ;  /* 0x0000002715197210 */ /* 0x000fd200017fe4ff */
.L_x_5210:
[----:B------:R-:W-:-:S04]  /*1ea20*/  ISETP.NE.U32.AND P2, PT, R38, RZ, PT ;  /* 0x000000ff2600720c */ /* 0x000fc80003f45070 */
[----:B------:R-:W-:-:S13]  /*1ea30*/  ISETP.NE.OR.EX P0, PT, R42, RZ, P0, P2 ;  /* 0x000000ff2a00720c */ /* 0x000fda0000705720 */
[----:B------:R-:W-:Y:S05]  /*1ea40*/  @!P0 BRA `(.L_x_5206) ;  /* 0x0000000000b08947 */ /* 0x000fea0003800000 */
.L_x_5207:
[----:B------:R-:W-:Y:S01]  /*1ea50*/  ULEA UR8, UP0, UR4, UR14, 0x3 ;  /* 0x0000000e04087291 */ /* 0x000fe2000f80183f */
[----:B------:R0:W2:Y:S03]  /*1ea60*/  LDG.E.64 R26, desc[UR6][R24.64] ;  /* 0x00000006181a7981 */ /* 0x0000a6000c1e1b00 */
[----:B------:R-:W-:Y:S02]  /*1ea70*/  ULEA.HI.X UR9, UR4, UR15, UR5, 0x3, UP0 ;  /* 0x0000000f04097291 */ /* 0x000fe400080f1c05 */
[----:B------:R-:W-:-:S04]  /*1ea80*/  IMAD.U32 R18, RZ, RZ, UR8 ;  /* 0x00000008ff127e24 */ /* 0x000fc8000f8e00ff */
[----:B------:R-:W-:-:S05]  /*1ea90*/  IMAD.U32 R19, RZ, RZ, UR9 ;  /* 0x00000009ff137e24 */ /* 0x000fca000f8e00ff */
[----:B------:R-:W2:Y:S01]  /*1eaa0*/  LDG.E.64 R20, desc[UR6][R18.64] ;  /* 0x0000000612147981 */ /* 0x000ea2000c1e1b00 */
[----:B0-----:R-:W-:-:S03]  /*1eab0*/  IADD3 R24, P0, R24, R22, RZ ;  /* 0x0000001618187210 */ /* 0x001fc60007f1e0ff */
[----:B------:R-:W3:Y:S02]  /*1eac0*/  LDG.E.64 R32, desc[UR6][R18.64+0x8] ;  /* 0x0000080612207981 */ /* 0x000ee4000c1e1b00 */
[----:B------:R-:W-:Y:S01]  /*1ead0*/  IMAD.X R25, R25, 0x1, R39, P0 ;  /* 0x0000000119197824 */ /* 0x000fe200000e0627 */
[----:B------:R-:W-:-:S04]  /*1eae0*/  IADD3 R28, P0, R24, R22, RZ ;  /* 0x00000016181c7210 */ /* 0x000fc80007f1e0ff */
[----:B------:R-:W3:Y:S01]  /*1eaf0*/  LDG.E.64 R34, desc[UR6][R24.64] ;  /* 0x0000000618227981 */ /* 0x000ee2000c1e1b00 */
[----:B------:R-:W-:-:S05]  /*1eb00*/  IMAD.X R29, R25, 0x1, R39, P0 ;  /* 0x00000001191d7824 */ /* 0x000fca00000e0627 */
[----:B------:R0:W4:Y:S04]  /*1eb10*/  LDG.E.64 R36, desc[UR6][R28.64] ;  /* 0x000000061c247981 */ /* 0x000128000c1e1b00 */
        /* <DEDUP_REMOVED lines=9> */
[----:B---3--:R-:W-:Y:S01]  /*1ebb0*/  IMAD R35, R35, R32, RZ ;  /* 0x0000002023237224 */ /* 0x008fe200078e02ff */
[----:B------:R-:W-:-:S03]  /*1ebc0*/  IADD3 R38, P0, R38, -0x4, RZ ;  /* 0xfffffffc26267810 */ /* 0x000fc60007f1e0ff */
[C---:B------:R-:W-:Y:S02]  /*1ebd0*/  IMAD R35, R34.reuse, R33, R35 ;  /* 0x0000002122237224 */ /* 0x040fe400078e0223 */
[----:B------:R-:W-:Y:S01]  /*1ebe0*/  IMAD.WIDE.U32 R30, R34, R32, R30 ;  /* 0x00000020221e7225 */ /* 0x000fe200078e001e */
[----:B------:R-:W-:Y:S02]  /*1ebf0*/  IADD3.X R42, R42, -0x1, RZ, P0, !PT ;  /* 0xffffffff2a2a7810 */ /* 0x000fe400007fe4ff */
[----:B------:R-:W-:Y:S01]  /*1ec00*/  ISETP.NE.U32.AND P0, PT, R38, RZ, PT ;  /* 0x000000ff2600720c */ /* 0x000fe20003f05070 */
[----:B0-----:R-:W-:Y:S02]  /*1ec10*/  IMAD.IADD R29, R31, 0x1, R35 ;  /* 0x000000011f1d7824 */ /* 0x001fe400078e0223 */
[----:B------:R-:W-:Y:S01]  /*1ec20*/  IMAD.MOV.U32 R28, RZ, RZ, R30 ;  /* 0x000000ffff1c7224 */ /* 0x000fe200078e001e */
        /* <DEDUP_REMOVED lines=14> */
.L_x_5206:
[----:B------:R-:W-:-:S04]  /*1ed10*/  ISETP.NE.U32.AND P0, PT, R41, RZ, PT ;  /* 0x000000ff2900720c */ /* 0x000fc80003f05070 */
[----:B------:R-:W-:-:S13]  /*1ed20*/  ISETP.NE.AND.EX P0, PT, RZ, RZ, PT, P0 ;  /* 0x000000ffff00720c */ /* 0x000fda0003f05300 */
[----:B------:R-:W-:Y:S05]  /*1ed30*/  @!P0 BRA `(.L_x_5205) ;  /* 0x0000000000b48947 */ /* 0x000fea0003800000 */
[----:B------:R-:W-:Y:S01]  /*1ed40*/  MOV R16, R14 ;  /* 0x0000000e00107202 */ /* 0x000fe20000000f00 */
[C---:B0-----:R-:W-:Y:S01]  /*1ed50*/  IMAD R18, R12.reuse, UR5, RZ ;  /* 0x000000050c127c24 */ /* 0x041fe2000f8e02ff */
[----:B------:R-:W-:Y:S01]  /*1ed60*/  ULDC.64 UR8, c[0x0][0x238] ;  /* 0x00008e0000087ab9 */ /* 0x000fe20000000a00 */
[----:B------:R-:W-:Y:S01]  /*1ed70*/  ULDC.64 UR12, c[0x0][0x228] ;  /* 0x00008a00000c7ab9 */ /* 0x000fe20000000a00 */
[----:B------:R-:W-:Y:S02]  /*1ed80*/  ULEA UR8, UP0, UR4, UR8, 0x3 ;  /* 0x0000000804087291 */ /* 0x000fe4000f80183f */
[----:B------:R-:W-:Y:S02]  /*1ed90*/  IMAD.WIDE.U32 R20, R12, UR4, R16 ;  /* 0x000000040c147c25 */ /* 0x000fe4000f8e0010 */
[----:B------:R-:W-:Y:S02]  /*1eda0*/  ULEA.HI.X UR5, UR4, UR9, UR5, 0x3, UP0 ;  /* 0x0000000904057291 */ /* 0x000fe400080f1c05 */
[----:B------:R-:W-:Y:S01]  /*1edb0*/  IMAD R27, R13, UR4, R18 ;  /* 0x000000040d1b7c24 */ /* 0x000fe2000f8e0212 */
[----:B------:R-:W-:Y:S01]  /*1edc0*/  LEA R24, P0, R20, UR12, 0x3 ;  /* 0x0000000c14187c11 */ /* 0x000fe2000f8018ff */
[----:B------:R-:W-:-:S02]  /*1edd0*/  IMAD.U32 R18, RZ, RZ, UR8 ;  /* 0x00000008ff127e24 */ /* 0x000fc4000f8e00ff */
[----:B------:R-:W-:-:S05]  /*1ede0*/  IMAD.IADD R19, R21, 0x1, R27 ;  /* 0x0000000115137824 */ /* 0x000fca00078e021b */
        /* <DEDUP_REMOVED lines=34> */
.L_x_5205:
[C---:B------:R-:W-:Y:S01]  /*1f010*/  ISETP.GE.U32.AND P0, PT, R5.reuse, 0x1, PT ;  /* 0x000000010500780c */ /* 0x040fe20003f06070 */
[----:B------:R-:W-:Y:S01]  /*1f020*/  IMAD.U32 R18, RZ, RZ, UR10 ;  /* 0x0000000aff127e24 */ /* 0x000fe2000f8e00ff */
        /* <DEDUP_REMOVED lines=8> */
[----:B------:R-:W-:Y:S01]  /*1f0b0*/  MOV R28, UR10 ;  /* 0x0000000a001c7c02 */ /* 0x000fe20008000f00 */
[----:B------:R-:W-:Y:S02]  /*1f0c0*/  IMAD.U32 R32, RZ, RZ, UR11 ;  /* 0x0000000bff207e24 */ /* 0x000fe4000f8e00ff */
[----:B------:R-:W-:Y:S02]  /*1f0d0*/  IMAD.MOV.U32 R33, RZ, RZ, R20 ;  /* 0x000000ffff217224 */ /* 0x000fe400078e0014 */
[----:B------:R-:W-:Y:S02]  /*1f0e0*/  IMAD.MOV.U32 R26, RZ, RZ, R21 ;  /* 0x000000ffff1a7224 */ /* 0x000fe400078e0015 */
[----:B------:R-:W-:Y:S02]  /*1f0f0*/  IMAD.U32 R18, RZ, RZ, UR10 ;  /* 0x0000000aff127e24 */ /* 0x000fe4000f8e00ff */
[----:B------:R-:W-:-:S07]  /*1f100*/  IMAD.U32 R16, RZ, RZ, UR11 ;  /* 0x0000000bff107e24 */ /* 0x000fce000f8e00ff */
.L_x_5212:
[--C-:B------:R-:W-:Y:S02]  /*1f110*/  SHF.R.U64 R29, R33, 0x1, R26.reuse ;  /* 0x00000001211d7819 */ /* 0x100fe4000000121a */
[----:B------:R-:W-:Y:S02]  /*1f120*/  SHF.R.U32.HI R24, RZ, 0x1, R26 ;  /* 0x00000001ff187819 */ /* 0x000fe4000001161a */
[C---:B------:R-:W-:Y:S02]  /*1f130*/  SHF.L.U32 R25, R29.reuse, 0x3, RZ ;  /* 0x000000031d197819 */ /* 0x040fe400000006ff */
[----:B------:R-:W-:Y:S02]  /*1f140*/  SHF.L.U64.HI R27, R29, 0x3, R24 ;  /* 0x000000031d1b7819 */ /* 0x000fe40000010218 */
[----:B0-----:R-:W-:-:S05]  /*1f150*/  IADD3 R12, P2, R28, R25, RZ ;  /* 0x000000191c0c7210 */ /* 0x001fca0007f5e0ff */
        /* <DEDUP_REMOVED lines=22> */
.L_x_5211:
[----:B------:R-:W-:Y:S05]  /*1f2c0*/  @!P0 BRA `(.L_x_5213) ;  /* 0x0000000000808947 */ /* 0x000fea0003800000 */
[----:B------:R-:W-:Y:S01]  /*1f2d0*/  BSSY B2, `(.L_x_5213) ;  /* 0x000001f000027945 */ /* 0x000fe20003800000 */
[----:B------:R-:W-:Y:S01]  /*1f2e0*/  IMAD.U32 R27, RZ, RZ, UR10 ;  /* 0x0000000aff1b7e24 */ /* 0x000fe2000f8e00ff */
[----:B------:R-:W-:Y:S01]  /*1f2f0*/  MOV R19, UR10 ;  /* 0x0000000a00137c02 */ /* 0x000fe20008000f00 */
[----:B------:R-:W-:Y:S02]  /*1f300*/  IMAD.U32 R28, RZ, RZ, UR11 ;  /* 0x0000000bff1c7e24 */ /* 0x000fe4000f8e00ff */
[----:B------:R-:W-:-:S07]  /*1f310*/  IMAD.U32 R17, RZ, RZ, UR11 ;  /* 0x0000000bff117e24 */ /* 0x000fce000f8e00ff */
.L_x_5214:
[--C-:B------:R-:W-:Y:S02]  /*1f320*/  SHF.R.U64 R25, R20, 0x1, R21.reuse ;  /* 0x0000000114197819 */ /* 0x100fe40000001215 */
[----:B------:R-:W-:-:S03]  /*1f330*/  SHF.R.U32.HI R26, RZ, 0x1, R21 ;  /* 0x00000001ff1a7819 */ /* 0x000fc60000011615 */
[C---:B------:R-:W-:Y:S01]  /*1f340*/  IMAD.SHL.U32 R22, R25.reuse, 0x8, RZ ;  /* 0x0000000819167824 */ /* 0x040fe200078e00ff */
[----:B------:R-:W-:-:S04]  /*1f350*/  SHF.L.U64.HI R24, R25, 0x3, R26 ;  /* 0x0000000319187819 */ /* 0x000fc8000001021a */
[----:B0-----:R-:W-:-:S05]  /*1f360*/  IADD3 R12, P0, R27, R22, RZ ;  /* 0x000000161b0c7210 */ /* 0x001fca0007f1e0ff */
        /* <DEDUP_REMOVED lines=22> */
.L_x_5213:
[----:B------:R-:W-:Y:S01]  /*1f4d0*/  ULDC.64 UR4, c[0x0][0x248] ;  /* 0x0000920000047ab9 */ /* 0x000fe20000000a00 */
[C---:B------:R-:W-:Y:S01]  /*1f4e0*/  IADD3 R19, P0, -R18.reuse, R19, RZ ;  /* 0x0000001312137210 */ /* 0x040fe20007f1e1ff */
[----:B------:R-:W-:Y:S01]  /*1f4f0*/  ULDC.64 UR8, c[0x0][0x260] ;  /* 0x0000980000087ab9 */ /* 0x000fe20000000a00 */
[----:B------:R-:W-:Y:S02]  /*1f500*/  IADD3 R14, P2, R18, -UR4, RZ ;  /* 0x80000004120e7c10 */ /* 0x000fe4000ff5e0ff */
[C---:B------:R-:W-:Y:S01]  /*1f510*/  SHF.L.U64.HI R20, R10.reuse, 0x3, R11 ;  /* 0x000000030a147819 */ /* 0x040fe2000001020b */
[----:B------:R-:W-:Y:S01]  /*1f520*/  IMAD.X R18, R17, 0x1, ~R16, P0 ;  /* 0x0000000111127824 */ /* 0x000fe200000e0e10 */
[----:B------:R-:W-:Y:S02]  /*1f530*/  SHF.L.U32 R10, R10, 0x3, RZ ;  /* 0x000000030a0a7819 */ /* 0x000fe400000006ff */
[----:B------:R-:W-:Y:S01]  /*1f540*/  IADD3.X R15, R16, ~UR5, RZ, P2, !PT ;  /* 0x80000005100f7c10 */ /* 0x000fe200097fe4ff */
[----:B------:R-:W-:Y:S01]  /*1f550*/  ULDC.64 UR4, c[0x0][0x258] ;  /* 0x0000960000047ab9 */ /* 0x000fe20000000a00 */
[----:B------:R-:W-:-:S02]  /*1f560*/  IADD3 R16, P2, R10, UR8, RZ ;  /* 0x000000080a107c10 */ /* 0x000fc4000ff5e0ff */
[----:B0-----:R-:W-:Y:S02]  /*1f570*/  IADD3 R12, P0, R10, UR4, RZ ;  /* 0x000000040a0c7c10 */ /* 0x001fe4000ff1e0ff */
        /* <DEDUP_REMOVED lines=8> */
.L_x_5204:
[----:B------:R-:W-:Y:S05]  /*1f600*/  BSYNC B1 ;  /* 0x0000000000017941 */ /* 0x000fea0003800000 */
.L_x_5203:
        /* <DEDUP_REMOVED lines=35> */
[----:B------:R-:W-:Y:S01]  /*1f840*/  UMOV UR4, URZ ;  /* 0x0000003f00047c82 */ /* 0x000fe20008000000 */
[----:B------:R-:W-:Y:S01]  /*1f850*/  LEA.HI.X R23, R14, UR5, R23, 0x3, P2 ;  /* 0x000000050e177c11 */ /* 0x000fe200090f1c17 */
[----:B------:R-:W-:Y:S01]  /*1f860*/  UMOV UR5, URZ ;  /* 0x0000003f00057c82 */ /* 0x000fe20008000000 */
[----:B------:R-:W-:Y:S01]  /*1f870*/  ISETP.GT.AND.EX P0, PT, R41, RZ, PT, P0 ;  /* 0x000000ff2900720c */ /* 0x000fe20003f04300 */
[----:B------:R-:W-:Y:S01]  /*1f880*/  ULDC.64 UR14, c[0x0][0x238] ;  /* 0x00008e00000e7ab9 */ /* 0x000fe20000000a00 */
[----:B------:R-:W-:-:S11]  /*1f890*/  IADD3 R43, R19, R43, RZ ;  /* 0x0000002b132b7210 */ /* 0x000fd60007ffe0ff */
[----:B------:R-:W-:Y:S05]  /*1f8a0*/  @!P0 BRA `(.L_x_5219) ;  /* 0x0000000c008c8947 */ /* 0x000fea0003800000 */
[----:B------:R-:W-:Y:S02]  /*1f8b0*/  ISETP.GT.U32.AND P2, PT, R38, 0xc, PT ;  /* 0x0000000c2600780c */ /* 0x000fe40003f44070 */
[----:B------:R-:W-:Y:S02]  /*1f8c0*/  PLOP3.LUT P0, PT, PT, PT, PT, 0x80, 0x0 ;  /* 0x000000000000781c */ /* 0x000fe40003f0f070 */
[----:B------:R-:W-:-:S13]  /*1f8d0*/  ISETP.GT.AND.EX P2, PT, R41, RZ, PT, P2 ;  /* 0x000000ff2900720c */ /* 0x000fda0003f44320 */
[----:B------:R-:W-:Y:S05]  /*1f8e0*/  @!P2 BRA `(.L_x_5220) ;  /* 0x00000008003ca947 */ /* 0x000fea0003800000 */
[----:B------:R-:W-:Y:S01]  /*1f8f0*/  PLOP3.LUT P0, PT, PT, PT, PT, 0x8, 0x0 ;  /* 0x000000000000781c */ /* 0x000fe20003f0e170 */
[----:B------:R-:W-:-:S12]  /*1f900*/  ULDC.64 UR12, c[0x0][0x238] ;  /* 0x00008e00000c7ab9 */ /* 0x000fd80000000a00 */
.L_x_5221:
[----:B------:R-:W-:Y:S01]  /*1f910*/  ULEA UR8, UP0, UR4, UR12, 0x3 ;  /* 0x0000000c04087291 */ /* 0x000fe2000f80183f */
[----:B------:R-:W-:Y:S02]  /*1f920*/  IMAD.MOV.U32 R30, RZ, RZ, R22 ;  /* 0x000000ffff1e7224 */ /* 0x000fe400078e0016 */
[----:B------:R-:W-:Y:S01]  /*1f930*/  IMAD.MOV.U32 R31, RZ, RZ, R23 ;  /* 0x000000ffff1f7224 */ /* 0x000fe200078e0017 */
[----:B------:R-:W-:Y:S02]  /*1f940*/  ULEA.HI.X UR9, UR4, UR13, UR5, 0x3, UP0 ;  /* 0x0000000d04097291 */ /* 0x000fe400080f1c05 */
[----:B------:R-:W-:Y:S02]  /*1f950*/  IMAD.U32 R28, RZ, RZ, UR8 ;  /* 0x00000008ff1c7e24 */ /* 0x000fe4000f8e00ff */
[----:B------:R-:W2:Y:S02]  /*1f960*/  LDG.E.64 R34, desc[UR6][R30.64] ;  /* 0x000000061e227981 */ /* 0x000ea4000c1e1b00 */
        /* <DEDUP_REMOVED lines=8> */
[----:B------:R3:W4:Y:S04]  /*1f9f0*/  LDG.E.64 R20, desc[UR6][R44.64] ;  /* 0x000000062c147981 */ /* 0x000728000c1e1b00 */
[----:B------:R-:W4:Y:S01]  /*1fa00*/  LDG.E.64 R22, desc[UR6][R28.64+0x10] ;  /* 0x000010061c167981 */ /* 0x000f22000c1e1b00 */
[----:B------:R-:W-:-:S05]  /*1fa10*/  IADD3 R24, P2, R44, R18, RZ ;  /* 0x000000122c187210 */ /* 0x000fca0007f5e0ff */
        /* <DEDUP_REMOVED lines=10> */
[----:B------:R-:W-:Y:S01]  /*1fac0*/  IMAD R45, R26, R11, R45 ;  /* 0x0000000b1a2d7224 */ /* 0x000fe200078e022d */
[----:B0-----:R-:W-:Y:S01]  /*1fad0*/  IADD3 R24, P2, R36, R18, RZ ;  /* 0x0000001224187210 */ /* 0x001fe20007f5e0ff */
[----:B------:R-:W-:Y:S02]  /*1fae0*/  IMAD.WIDE.U32 R10, R26, R10, R30 ;  /* 0x0000000a1a0a7225 */ /* 0x000fe400078e001e */
[----:B------:R-:W3:Y:S04]  /*1faf0*/  LDG.E.64 R30, desc[UR6][R36.64] ;  /* 0x00000006241e7981 */ /* 0x000ee8000c1e1b00 */
[----:B------:R-:W3:Y:S01]  /*1fb00*/  LDG.E.64 R26, desc[UR6][R28.64+0x20] ;  /* 0x000020061c1a7981 */ /* 0x000ee2000c1e1b00 */
[----:B----4-:R-:W-:-:S02]  /*1fb10*/  IMAD R21, R21, R22, RZ ;  /* 0x0000001615157224 */ /* 0x010fc400078e02ff */
[----:B------:R-:W-:Y:S02]  /*1fb20*/  IMAD.IADD R11, R11, 0x1, R45 ;  /* 0x000000010b0b7824 */ /* 0x000fe400078e022d */
[----:B------:R-:W-:Y:S02]  /*1fb30*/  IMAD.X R25, R37, 0x1, R43, P2 ;  /* 0x0000000125197824 */ /* 0x000fe400010e062b */
[C---:B------:R-:W-:Y:S02]  /*1fb40*/  IMAD R23, R20.reuse, R23, R21 ;  /* 0x0000001714177224 */ /* 0x040fe400078e0215 */
[----:B------:R-:W-:Y:S01]  /*1fb50*/  IMAD.WIDE.U32 R10, R20, R22, R10 ;  /* 0x00000016140a7225 */ /* 0x000fe200078e000a */
[----:B------:R0:W4:Y:S04]  /*1fb60*/  LDG.E.64 R44, desc[UR6][R24.64] ;  /* 0x00000006182c7981 */ /* 0x000128000c1e1b00 */
[----:B------:R-:W4:Y:S01]  /*1fb70*/  LDG.E.64 R20, desc[UR6][R28.64+0x28] ;  /* 0x000028061c147981 */ /* 0x000f22000c1e1b00 */
[----:B------:R-:W-:-:S02]  /*1fb80*/  IADD3 R22, P2, R24, R18, RZ ;  /* 0x0000001218167210 */ /* 0x000fc40007f5e0ff */
[----:B------:R-:W-:-:S03]  /*1fb90*/  IADD3 R11, R11, R23, RZ ;  /* 0x000000170b0b7210 */ /* 0x000fc60007ffe0ff */
[----:B------:R-:W-:-:S05]  /*1fba0*/  IMAD.X R23, R25, 0x1, R43, P2 ;  /* 0x0000000119177824 */ /* 0x000fca00010e062b */
[----:B------:R1:W5:Y:S01]  /*1fbb0*/  LDG.E.64 R36, desc[UR6][R22.64] ;  /* 0x0000000616247981 */ /* 0x000362000c1e1b00 */
[----:B0-----:R-:W-:-:S05]  /*1fbc0*/  IADD3 R24, P2, R22, R18, RZ ;  /* 0x0000001216187210 */ /* 0x001fca0007f5e0ff */
[----:B------:R-:W-:Y:S01]  /*1fbd0*/  IMAD.X R25, R23, 0x1, R43, P2 ;  /* 0x0000000117197824 */ /* 0x000fe200010e062b */
[----:B-1----:R-:W-:-:S05]  /*1fbe0*/  IADD3 R22, P2, R24, R18, RZ ;  /* 0x0000001218167210 */ /* 0x002fca0007f5e0ff */
[----:B------:R-:W-:Y:S02]  /*1fbf0*/  IMAD.X R23, R25, 0x1, R43, P2 ;  /* 0x0000000119177824 */ /* 0x000fe400010e062b */
[-C--:B--2---:R-:W-:Y:S02]  /*1fc00*/  IMAD R35, R35, R32.reuse, RZ ;  /* 0x0000002023237224 */ /* 0x084fe400078e02ff */
[----:B------:R-:W-:-:S04]  /*1fc10*/  IMAD.WIDE.U32 R10, R34, R32, R10 ;  /* 0x00000020220a7225 */ /* 0x000fc800078e000a */
[----:B------:R-:W-:Y:S02]  /*1fc20*/  IMAD R35, R34, R33, R35 ;  /* 0x0000002122237224 */ /* 0x000fe400078e0223 */
[----:B------:R-:W5:Y:S02]  /*1fc30*/  LDG.E.64 R32, desc[UR6][R28.64+0x30] ;  /* 0x000030061c207981 */ /* 0x000f64000c1e1b00 */
[----:B------:R-:W-:Y:S02]  /*1fc40*/  IMAD.IADD R11, R11, 0x1, R35 ;  /* 0x000000010b0b7824 */ /* 0x000fe400078e0223 */
[----:B------:R0:W2:Y:S01]  /*1fc50*/  LDG.E.64 R34, desc[UR6][R24.64] ;  /* 0x0000000618227981 */ /* 0x0000a2000c1e1b00 */
[-C--:B---3--:R-:W-:Y:S02]  /*1fc60*/  IMAD R31, R31, R26.reuse, RZ ;  /* 0x0000001a1f1f7224 */ /* 0x088fe400078e02ff */
[----:B------:R-:W-:-:S04]  /*1fc70*/  IMAD.WIDE.U32 R10, R30, R26, R10 ;  /* 0x0000001a1e0a7225 */ /* 0x000fc800078e000a */
[----:B------:R-:W-:Y:S02]  /*1fc80*/  IMAD R31, R30, R27, R31 ;  /* 0x0000001b1e1f7224 */ /* 0x000fe400078e021f */
[----:B------:R-:W2:Y:S02]  /*1fc90*/  LDG.E.64 R26, desc[UR6][R28.64+0x38] ;  /* 0x000038061c1a7981 */ /* 0x000ea4000c1e1b00 */
[----:B------:R-:W-:Y:S02]  /*1fca0*/  IMAD.IADD R11, R11, 0x1, R31 ;  /* 0x000000010b0b7824 */ /* 0x000fe400078e021f */
[-C--:B----4-:R-:W-:Y:S02]  /*1fcb0*/  IMAD R31, R45, R20.reuse, RZ ;  /* 0x000000142d1f7224 */ /* 0x090fe400078e02ff */
[----:B------:R-:W-:-:S04]  /*1fcc0*/  IMAD.WIDE.U32 R10, R44, R20, R10 ;  /* 0x000000142c0a7225 */ /* 0x000fc800078e000a */
[----:B------:R-:W-:Y:S02]  /*1fcd0*/  IMAD R31, R44, R21, R31 ;  /* 0x000000152c1f7224 */ /* 0x000fe400078e021f */
[----:B------:R1:W3:Y:S04]  /*1fce0*/  LDG.E.64 R44, desc[UR6][R22.64] ;  /* 0x00000006162c7981 */ /* 0x0002e8000c1e1b00 */
[----:B------:R-:W3:Y:S01]  /*1fcf0*/  LDG.E.64 R20, desc[UR6][R28.64+0x40] ;  /* 0x000040061c147981 */ /* 0x000ee2000c1e1b00 */
[----:B0-----:R-:W-:Y:S02]  /*1fd00*/  IADD3 R24, P2, R22, R18, RZ ;  /* 0x0000001216187210 */ /* 0x001fe40007f5e0ff */
[----:B------:R-:W-:-:S03]  /*1fd10*/  IADD3 R11, R11, R31, RZ ;  /* 0x0000001f0b0b7210 */ /* 0x000fc60007ffe0ff */
[----:B------:R-:W-:Y:S01]  /*1fd20*/  IMAD.X R25, R23, 0x1, R43, P2 ;  /* 0x0000000117197824 */ /* 0x000fe200010e062b */
[----:B-1----:R-:W-:-:S05]  /*1fd30*/  IADD3 R22, P2, R24, R18, RZ ;  /* 0x0000001218167210 */ /* 0x002fca0007f5e0ff */
[----:B------:R-:W-:Y:S02]  /*1fd40*/  IMAD.X R23, R25, 0x1, R43, P2 ;  /* 0x0000000119177824 */ /* 0x000fe400010e062b */
[-C--:B-----5:R-:W-:Y:S02]  /*1fd50*/  IMAD R31, R37, R32.reuse, RZ ;  /* 0x00000020251f7224 */ /* 0x0a0fe400078e02ff */
[----:B------:R-:W-:-:S04]  /*1fd60*/  IMAD.WIDE.U32 R10, R36, R32, R10 ;  /* 0x00000020240a7225 */ /* 0x000fc800078e000a */
[----:B------:R-:W-:Y:S02]  /*1fd70*/  IMAD R33, R36, R33, R31 ;  /* 0x0000002124217224 */ /* 0x000fe400078e021f */
[----:B------:R0:W4:Y:S04]  /*1fd80*/  LDG.E.64 R36, desc[UR6][R24.64] ;  /* 0x0000000618247981 */ /* 0x000128000c1e1b00 */
[----:B------:R-:W4:Y:S01]  /*1fd90*/  LDG.E.64 R30, desc[UR6][R28.64+0x48] ;  /* 0x000048061c1e7981 */ /* 0x000f22000c1e1b00 */
[----:B------:R-:W-:Y:S02]  /*1fda0*/  IMAD.IADD R11, R11, 0x1, R33 ;  /* 0x000000010b0b7824 */ /* 0x000fe400078e0221 */
[-C--:B--2---:R-:W-:Y:S02]  /*1fdb0*/  IMAD R33, R35, R26.reuse, RZ ;  /* 0x0000001a23217224 */ /* 0x084fe400078e02ff */
[----:B------:R-:W-:Y:S01]  /*1fdc0*/  IMAD.WIDE.U32 R10, R34, R26, R10 ;  /* 0x0000001a220a7225 */ /* 0x000fe200078e000a */
[----:B0-----:R-:W-:-:S03]  /*1fdd0*/  IADD3 R24, P2, R22, R18, RZ ;  /* 0x0000001216187210 */ /* 0x001fc60007f5e0ff */
[----:B------:R-:W-:Y:S02]  /*1fde0*/  IMAD R33, R34, R27, R33 ;  /* 0x0000001b22217224 */ /* 0x000fe400078e0221 */
[----:B------:R4:W2:Y:S04]  /*1fdf0*/  LDG.E.64 R34, desc[UR6][R22.64] ;  /* 0x0000000616227981 */ /* 0x0008a8000c1e1b00 */
[----:B------:R-:W2:Y:S01]  /*1fe00*/  LDG.E.64 R26, desc[UR6][R28.64+0x50] ;  /* 0x000050061c1a7981 */ /* 0x000ea2000c1e1b00 */
[----:B------:R-:W-:Y:S02]  /*1fe10*/  IMAD.IADD R11, R11, 0x1, R33 ;  /* 0x000000010b0b7824 */ /* 0x000fe400078e0221 */
[----:B------:R-:W-:Y:S02]  /*1fe20*/  IMAD.X R25, R23, 0x1, R43, P2 ;  /* 0x0000000117197824 */ /* 0x000fe400010e062b */
[----:B---3--:R-:W-:-:S04]  /*1fe30*/  IMAD R33, R45, R20, RZ ;  /* 0x000000142d217224 */ /* 0x008fc800078e02ff */
[C---:B------:R-:W-:Y:S02]  /*1fe40*/  IMAD R32, R44.reuse, R21, R33 ;  /* 0x000000152c207224 */ /* 0x040fe400078e0221 */
[----:B------:R-:W-:Y:S02]  /*1fe50*/  IMAD.WIDE.U32 R44, R44, R20, R10 ;  /* 0x000000142c2c7225 */ /* 0x000fe400078e000a */
[----:B------:R0:W3:Y:S04]  /*1fe60*/  LDG.E.64 R20, desc[UR6][R24.64] ;  /* 0x0000000618147981 */ /* 0x0000e8000c1e1b00 */
[----:B------:R-:W3:Y:S01]  /*1fe70*/  LDG.E.64 R10, desc[UR6][R28.64+0x58] ;  /* 0x000058061c0a7981 */ /* 0x000ee2000c1e1b00 */
[----:B------:R-:W-:-:S03]  /*1fe80*/  IADD3 R45, R45, R32, RZ ;  /* 0x000000202d2d7210 */ /* 0x000fc60007ffe0ff */
[----:B------:R-:W5:Y:S01]  /*1fe90*/  LDG.E.64 R32, desc[UR6][R28.64+0x60] ;  /* 0x000060061c207981 */ /* 0x000f62000c1e1b00 */
[----:B----4-:R-:W-:-:S04]  /*1fea0*/  IMAD R23, R37, R30, RZ ;  /* 0x0000001e25177224 */ /* 0x010fc800078e02ff */
[C---:B------:R-:W-:Y:S02]  /*1feb0*/  IMAD R31, R36.reuse, R31, R23 ;  /* 0x0000001f241f7224 */ /* 0x040fe400078e0217 */
[----:B------:R-:W-:Y:S01]  /*1fec0*/  IMAD.WIDE.U32 R22, R36, R30, R44 ;  /* 0x0000001e24167225 */ /* 0x000fe200078e002c */
[----:B------:R-:W-:-:S03]  /*1fed0*/  IADD3 R30, P2, R24, R18, RZ ;  /* 0x00000012181e7210 */ /* 0x000fc60007f5e0ff */
[----:B------:R-:W-:Y:S02]  /*1fee0*/  IMAD.IADD R23, R23, 0x1, R31 ;  /* 0x0000000117177824 */ /* 0x000fe400078e021f */
[----:B------:R-:W-:Y:S01]  /*1fef0*/  IMAD.X R31, R25, 0x1, R43, P2 ;  /* 0x00000001191f7824 */ /* 0x000fe200010e062b */
[----:B0-----:R-:W-:Y:S01]  /*1ff00*/  IADD3 R24, P2, R30, R18, RZ ;  /* 0x000000121e187210 */ /* 0x001fe20007f5e0ff */
[----:B--2---:R-:W-:-:S03]  /*1ff10*/  IMAD R25, R35, R26, RZ ;  /* 0x0000001a23197224 */ /* 0x004fc600078e02ff */
[----:B------:R0:W5:Y:S01]  /*1ff20*/  LDG.E.64 R36, desc[UR6][R30.64] ;  /* 0x000000061e247981 */ /* 0x000162000c1e1b00 */
[----:B------:R-:W-:-:S04]  /*1ff30*/  IMAD.WIDE.U32 R22, R34, R26, R22 ;  /* 0x0000001a22167225 */ /* 0x000fc800078e0016 */
[----:B------:R-:W-:Y:S02]  /*1ff40*/  IMAD R27, R34, R27, R25 ;  /* 0x0000001b221b7224 */ /* 0x000fe400078e0219 */
[----:B------:R-:W-:Y:S01]  /*1ff50*/  IMAD.X R25, R31, 0x1, R43, P2 ;  /* 0x000000011f197824 */ /* 0x000fe200010e062b */
[----:B------:R-:W-:Y:S01]  /*1ff60*/  IADD3 R44, P2, R24, R18, RZ ;  /* 0x00000012182c7210 */ /* 0x000fe20007f5e0ff */
[----:B------:R-:W-:Y:S02]  /*1ff70*/  IMAD.IADD R23, R23, 0x1, R27 ;  /* 0x0000000117177824 */ /* 0x000fe400078e021b */
[----:B------:R-:W2:Y:S04]  /*1ff80*/  LDG.E.64 R26, desc[UR6][R28.64+0x68] ;  /* 0x000068061c1a7981 */ /* 0x000ea8000c1e1b00 */
[----:B------:R-:W2:Y:S01]  /*1ff90*/  LDG.E.64 R34, desc[UR6][R24.64] ;  /* 0x0000000618227981 */ /* 0x000ea2000c1e1b00 */
[----:B---3--:R-:W-:-:S02]  /*1ffa0*/  IMAD R21, R21, R10, RZ ;  /* 0x0000000a15157224 */ /* 0x008fc400078e02ff */
[----:B------:R-:W-:Y:S02]  /*1ffb0*/  IMAD.X R45, R25, 0x1, R43, P2 ;  /* 0x00000001192d7824 */ /* 0x000fe400010e062b */
[C---:B0-----:R-:W-:Y:S02]  /*1ffc0*/  IMAD R31, R20.reuse, R11, R21 ;  /* 0x0000000b141f7224 */ /* 0x041fe400078e0215 */
[----:B------:R-:W-:Y:S01]  /*1ffd0*/  IMAD.WIDE.U32 R20, R20, R10, R22 ;  /* 0x0000000a14147225 */ /* 0x000fe200078e0016 */
[----:B------:R-:W-:Y:S01]  /*1ffe0*/  IADD3 R10, P2, R44, R18, RZ ;  /* 0x000000122c0a7210 */ /* 0x000fe20007f5e0ff */
[----:B------:R-:W3:Y:S04]  /*1fff0*/  LDG.E.64 R24, desc[UR6][R44.64] ;  /* 0x000000062c187981 */ /* 0x000ee8000c1e1b00 */
[----:B------:R-:W3:Y:S01]  /*20000*/  LDG.E.64 R22, desc[UR6][R28.64+0x70] ;  /* 0x000070061c167981 */ /* 0x000ee2000c1e1b00 */
[----:B------:R-:W-:-:S05]  /*20010*/  IADD3.X R11, R45, R43, RZ, P2, !PT ;  /* 0x0000002b2d0b7210 */ /* 0x000fca00017fe4ff */
        /* <DEDUP_REMOVED lines=9> */
[-C--:B-----5:R-:W-:Y:S02]  /*200b0*/  IMAD R31, R37, R32.reuse, RZ ;  /* 0x00000020251f7224 */ /* 0x0a0fe400078e02ff */
[----:B------:R-:W-:-:S04]  /*200c0*/  IMAD.WIDE.U32 R20, R36, R32, R20 ;  /* 0x0000002024147225 */ /* 0x000fc800078e0014 */
[----:B------:R-:W-:-:S04]  /*200d0*/  IMAD R31, R36, R33, R31 ;  /* 0x00000021241f7224 */ /* 0x000fc800078e021f */
[----:B------:R-:W-:Y:S02]  /*200e0*/  IMAD.IADD R21, R21, 0x1, R31 ;  /* 0x0000000115157824 */ /* 0x000fe400078e021f */
[-C--:B--2---:R-:W-:Y:S02]  /*200f0*/  IMAD R31, R35, R26.reuse, RZ ;  /* 0x0000001a231f7224 */ /* 0x084fe400078e02ff */
[----:B------:R-:W-:-:S04]  /*20100*/  IMAD.WIDE.U32 R20, R34, R26, R20 ;  /* 0x0000001a22147225 */ /* 0x000fc800078e0014 */
[----:B------:R-:W-:-:S04]  /*20110*/  IMAD R31, R34, R27, R31 ;  /* 0x0000001b221f7224 */ /* 0x000fc800078e021f */
[----:B------:R-:W-:Y:S02]  /*20120*/  IMAD.IADD R21, R21, 0x1, R31 ;  /* 0x0000000115157824 */ /* 0x000fe400078e021f */
[-C--:B---3--:R-:W-:Y:S02]  /*20130*/  IMAD R25, R25, R22.reuse, RZ ;  /* 0x0000001619197224 */ /* 0x088fe400078e02ff */
[----:B------:R-:W-:-:S04]  /*20140*/  IMAD.WIDE.U32 R20, R24, R22, R20 ;  /* 0x0000001618147225 */ /* 0x000fc800078e0014 */
[----:B------:R-:W-:-:S04]  /*20150*/  IMAD R25, R24, R23, R25 ;  /* 0x0000001718197224 */ /* 0x000fc800078e0219 */
[----:B------:R-:W-:Y:S02]  /*20160*/  IMAD.IADD R21, R21, 0x1, R25 ;  /* 0x0000000115157824 */ /* 0x000fe400078e0219 */
[----:B----4-:R-:W-:Y:S01]  /*20170*/  IMAD R23, R45, R28, RZ ;  /* 0x0000001c2d177224 */ /* 0x010fe200078e02ff */
[----:B------:R-:W-:Y:S01]  /*20180*/  IADD3 R22, P3, R10, R18, RZ ;  /* 0x000000120a167210 */ /* 0x000fe20007f7e0ff */
[----:B------:R-:W-:-:S04]  /*20190*/  IMAD.WIDE.U32 R36, R44, R28, R20 ;  /* 0x0000001c2c247225 */ /* 0x000fc800078e0014 */
[----:B------:R-:W-:-:S04]  /*201a0*/  IMAD R23, R44, R29, R23 ;  /* 0x0000001d2c177224 */ /* 0x000fc800078e0217 */
[----:B------:R-:W-:Y:S01]  /*201b0*/  IMAD.IADD R37, R37, 0x1, R23 ;  /* 0x0000000125257824 */ /* 0x000fe200078e0217 */
[----:B------:R-:W-:Y:S01]  /*201c0*/  IADD3.X R23, R11, R43, RZ, P3, !PT ;  /* 0x0000002b0b177210 */ /* 0x000fe20001ffe4ff */
[----:B------:R-:W-:Y:S06]  /*201d0*/  @P2 BRA `(.L_x_5221) ;  /* 0xfffffff400cc2947 */ /* 0x000fec000383ffff */
.L_x_5220:
        /* <DEDUP_REMOVED lines=10> */
[----:B------:R-:W-:-:S03]  /*20280*/  IADD3 R26, P0, R22, R18, RZ ;  /* 0x00000012161a7210 */ /* 0x000fc60007f1e0ff */
[----:B------:R-:W3:Y:S02]  /*20290*/  LDG.E.64 R30, desc[UR6][R20.64+0x8] ;  /* 0x00000806141e7981 */ /* 0x000ee4000c1e1b00 */
[----:B------:R-:W-:Y:S01]  /*202a0*/  IMAD.X R27, R43, 0x1, R23, P0 ;  /* 0x000000012b1b7824 */ /* 0x000fe200000e0617 */
[----:B------:R-:W-:-:S04]  /*202b0*/  IADD3 R44, P0, R26, R18, RZ ;  /* 0x000000121a2c7210 */ /* 0x000fc80007f1e0ff */
[----:B------:R-:W3:Y:S01]  /*202c0*/  LDG.E.64 R32, desc[UR6][R26.64] ;  /* 0x000000061a207981 */ /* 0x000ee2000c1e1b00 */
[----:B------:R-:W-:-:S05]  /*202d0*/  IMAD.X R45, R27, 0x1, R43, P0 ;  /* 0x000000011b2d7824 */ /* 0x000fca00000e062b */
[----:B------:R1:W4:Y:S04]  /*202e0*/  LDG.E.64 R28, desc[UR6][R44.64] ;  /* 0x000000062c1c7981 */ /* 0x000328000c1e1b00 */
[----:B------:R-:W4:Y:S01]  /*202f0*/  LDG.E.64 R26, desc[UR6][R20.64+0x10] ;  /* 0x00001006141a7981 */ /* 0x000f22000c1e1b00 */
[----:B0-----:R-:W-:-:S05]  /*20300*/  IADD3 R22, P0, R44, R18, RZ ;  /* 0x000000122c167210 */ /* 0x001fca0007f1e0ff */
[----:B------:R-:W-:Y:S02]  /*20310*/  IMAD.X R23, R45, 0x1, R43, P0 ;  /* 0x000000012d177824 */ /* 0x000fe400000e062b */
[-C--:B--2---:R-:W-:Y:S02]  /*20320*/  IMAD R25, R25, R10.reuse, RZ ;  /* 0x0000000a19197224 */ /* 0x084fe400078e02ff */
[----:B------:R-:W-:-:S04]  /*20330*/  IMAD.WIDE.U32 R34, R24, R10, R36 ;  /* 0x0000000a18227225 */ /* 0x000fc800078e0024 */
[----:B------:R-:W-:Y:S02]  /*20340*/  IMAD R37, R24, R11, R25 ;  /* 0x0000000b18257224 */ /* 0x000fe400078e0219 */
[----:B------:R0:W2:Y:S04]  /*20350*/  LDG.E.64 R10, desc[UR6][R22.64] ;  /* 0x00000006160a7981 */ /* 0x0000a8000c1e1b00 */
[----:B------:R-:W2:Y:S01]  /*20360*/  LDG.E.64 R24, desc[UR6][R20.64+0x18] ;  /* 0x0000180614187981 */ /* 0x000ea2000c1e1b00 */
[----:B------:R-:W-:Y:S01]  /*20370*/  IADD3 R35, R35, R37, RZ ;  /* 0x0000002523237210 */ /* 0x000fe20007ffe0ff */
[----:B---3--:R-:W-:Y:S01]  /*20380*/  IMAD R33, R33, R30, RZ ;  /* 0x0000001e21217224 */ /* 0x008fe200078e02ff */
[----:B-1----:R-:W-:-:S03]  /*20390*/  IADD3 R44, P0, R22, R18, RZ ;  /* 0x00000012162c7210 */ /* 0x002fc60007f1e0ff */
[C---:B------:R-:W-:Y:S02]  /*203a0*/  IMAD R33, R32.reuse, R31, R33 ;  /* 0x0000001f20217224 */ /* 0x040fe400078e0221 */
[----:B------:R-:W-:Y:S02]  /*203b0*/  IMAD.WIDE.U32 R30, R32, R30, R34 ;  /* 0x0000001e201e7225 */ /* 0x000fe400078e0022 */
[----:B------:R-:W3:Y:S02]  /*203c0*/  LDG.E.64 R34, desc[UR6][R20.64+0x20] ;  /* 0x0000200614227981 */ /* 0x000ee4000c1e1b00 */
[----:B----4-:R-:W-:Y:S02]  /*203d0*/  IMAD R29, R29, R26, RZ ;  /* 0x0000001a1d1d7224 */ /* 0x010fe400078e02ff */
[----:B------:R-:W-:Y:S02]  /*203e0*/  IMAD.IADD R31, R31, 0x1, R33 ;  /* 0x000000011f1f7824 */ /* 0x000fe400078e0221 */
[----:B------:R-:W-:-:S02]  /*203f0*/  IMAD.X R45, R23, 0x1, R43, P0 ;  /* 0x00000001172d7824 */ /* 0x000fc400000e062b */
[C---:B------:R-:W-:Y:S02]  /*20400*/  IMAD R29, R28.reuse, R27, R29 ;  /* 0x0000001b1c1d7224 */ /* 0x040fe400078e021d */
[----:B------:R-:W-:Y:S01]  /*20410*/  IMAD.WIDE.U32 R26, R28, R26, R30 ;  /* 0x0000001a1c1a7225 */ /* 0x000fe200078e001e */
[-C--:B------:R-:W-:Y:S01]  /*20420*/  IADD3 R28, P0, R44, R18.reuse, RZ ;  /* 0x000000122c1c7210 */ /* 0x080fe20007f1e0ff */
[----:B------:R-:W3:Y:S02]  /*20430*/  LDG.E.64 R36, desc[UR6][R44.64] ;  /* 0x000000062c247981 */ /* 0x000ee4000c1e1b00 */
[----:B------:R-:W-:Y:S02]  /*20440*/  IMAD.IADD R27, R27, 0x1, R29 ;  /* 0x000000011b1b7824 */ /* 0x000fe400078e021d */
[--C-:B------:R-:W-:Y:S01]  /*20450*/  IMAD.X R29, R45, 0x1, R43.reuse, P0 ;  /* 0x000000012d1d7824 */ /* 0x100fe200000e062b */
[----:B0-----:R-:W-:Y:S01]  /*20460*/  IADD3 R22, P0, R28, R18, RZ ;  /* 0x000000121c167210 */ /* 0x001fe20007f1e0ff */
[----:B------:R-:W4:Y:S04]  /*20470*/  LDG.E.64 R30, desc[UR6][R20.64+0x28] ;  /* 0x00002806141e7981 */ /* 0x000f28000c1e1b00 */
[----:B------:R-:W4:Y:S01]  /*20480*/  LDG.E.64 R32, desc[UR6][R28.64] ;  /* 0x000000061c207981 */ /* 0x000f22000c1e1b00 */
[----:B------:R-:W-:-:S03]  /*20490*/  IMAD.X R23, R29, 0x1, R43, P0 ;  /* 0x000000011d177824 */ /* 0x000fc600000e062b */
[----:B------:R0:W5:Y:S04]  /*204a0*/  LDG.E.64 R44, desc[UR6][R20.64+0x38] ;  /* 0x00003806142c7981 */ /* 0x000168000c1e1b00 */
[----:B------:R-:W0:Y:S01]  /*204b0*/  LDG.E.64 R28, desc[UR6][R20.64+0x30] ;  /* 0x00003006141c7981 */ /* 0x000e22000c1e1b00 */
[----:B--2---:R-:W-:-:S04]  /*204c0*/  IMAD R11, R11, R24, RZ ;  /* 0x000000180b0b7224 */ /* 0x004fc800078e02ff */
[C---:B------:R-:W-:Y:S02]  /*204d0*/  IMAD R42, R10.reuse, R25, R11 ;  /* 0x000000190a2a7224 */ /* 0x040fe400078e020b */
[----:B------:R-:W-:Y:S01]  /*204e0*/  IMAD.WIDE.U32 R24, R10, R24, R26 ;  /* 0x000000180a187225 */ /* 0x000fe200078e001a */
[----:B------:R-:W-:Y:S01]  /*204f0*/  IADD3 R10, P0, R22, R18, RZ ;  /* 0x00000012160a7210 */ /* 0x000fe20007f1e0ff */
[----:B------:R-:W0:Y:S03]  /*20500*/  LDG.E.64 R26, desc[UR6][R22.64] ;  /* 0x00000006161a7981 */ /* 0x000e26000c1e1b00 */
[----:B------:R-:W-:-:S05]  /*20510*/  IADD3.X R11, R23, R43, RZ, P0, !PT ;  /* 0x0000002b170b7210 */ /* 0x000fca00007fe4ff */
[----:B------:R-:W5:Y:S01]  /*20520*/  LDG.E.64 R22, desc[UR6][R10.64] ;  /* 0x000000060a167981 */ /* 0x000f62000c1e1b00 */
[----:B------:R-:W-:Y:S02]  /*20530*/  IMAD.IADD R25, R25, 0x1, R42 ;  /* 0x0000000119197824 */ /* 0x000fe400078e022a */
[-C--:B---3--:R-:W-:Y:S02]  /*20540*/  IMAD R37, R37, R34.reuse, RZ ;  /* 0x0000002225257224 */ /* 0x088fe400078e02ff */
[----:B------:R-:W-:-:S04]  /*20550*/  IMAD.WIDE.U32 R24, R36, R34, R24 ;  /* 0x0000002224187225 */ /* 0x000fc800078e0018 */
[----:B------:R-:W-:-:S04]  /*20560*/  IMAD R37, R36, R35, R37 ;  /* 0x0000002324257224 */ /* 0x000fc800078e0225 */
[----:B------:R-:W-:Y:S02]  /*20570*/  IMAD.IADD R25, R25, 0x1, R37 ;  /* 0x0000000119197824 */ /* 0x000fe400078e0225 */
[-C--:B----4-:R-:W-:Y:S02]  /*20580*/  IMAD R33, R33, R30.reuse, RZ ;  /* 0x0000001e21217224 */ /* 0x090fe400078e02ff */
        /* <DEDUP_REMOVED lines=8> */
[-C--:B0-----:R-:W-:Y:S02]  /*20610*/  IMAD R21, R27, R28.reuse, RZ ;  /* 0x0000001c1b157224 */ /* 0x081fe400078e02ff */
[----:B------:R-:W-:-:S04]  /*20620*/  IMAD.WIDE.U32 R24, R26, R28, R24 ;  /* 0x0000001c1a187225 */ /* 0x000fc800078e0018 */
[----:B------:R-:W-:Y:S02]  /*20630*/  IMAD R21, R26, R29, R21 ;  /* 0x0000001d1a157224 */ /* 0x000fe400078e0215 */
[-C--:B-----5:R-:W-:Y:S02]  /*20640*/  IMAD R23, R23, R44.reuse, RZ ;  /* 0x0000002c17177224 */ /* 0x0a0fe400078e02ff */
[----:B------:R-:W-:Y:S02]  /*20650*/  IMAD.IADD R25, R25, 0x1, R21 ;  /* 0x0000000119197824 */ /* 0x000fe400078e0215 */
[C---:B------:R-:W-:Y:S02]  /*20660*/  IMAD R23, R22.reuse, R45, R23 ;  /* 0x0000002d16177224 */ /* 0x040fe400078e0217 */
[----:B------:R-:W-:Y:S01]  /*20670*/  IMAD.WIDE.U32 R36, R22, R44, R24 ;  /* 0x0000002c16247225 */ /* 0x000fe200078e0018 */
[----:B------:R-:W-:-:S03]  /*20680*/  IADD3 R22, P2, R10, R18, RZ ;  /* 0x000000120a167210 */ /* 0x000fc60007f5e0ff */
[----:B------:R-:W-:Y:S01]  /*20690*/  IMAD.IADD R37, R37, 0x1, R23 ;  /* 0x0000000125257824 */ /* 0x000fe200078e0217 */
[----:B------:R-:W-:-:S09]  /*206a0*/  IADD3.X R23, R11, R43, RZ, P2, !PT ;  /* 0x0000002b0b177210 */ /* 0x000fd200017fe4ff */
.L_x_5222:
[----:B------:R-:W-:-:S04]  /*206b0*/  ISETP.NE.U32.AND P2, PT, R38, RZ, PT ;  /* 0x000000ff2600720c */ /* 0x000fc80003f45070 */
[----:B------:R-:W-:-:S13]  /*206c0*/  ISETP.NE.OR.EX P0, PT, R41, RZ, P0, P2 ;  /* 0x000000ff2900720c */ /* 0x000fda0000705720 */
[----:B------:R-:W-:Y:S05]  /*206d0*/  @!P0 BRA `(.L_x_5218) ;  /* 0x0000000000ac8947 */ /* 0x000fea0003800000 */
.L_x_5219:
[----:B------:R-:W-:Y:S01]  /*206e0*/  ULEA UR8, UP0, UR4, UR14, 0x3 ;  /* 0x0000000e04087291 */ /* 0x000fe2000f80183f */
[----:B------:R-:W-:Y:S01]  /*206f0*/  IADD3 R24, P0, R22, R18, RZ ;  /* 0x0000001216187210 */ /* 0x000fe20007f1e0ff */
[----:B------:R-:W2:Y:S02]  /*20700*/  LDG.E.64 R32, desc[UR6][R22.64] ;  /* 0x0000000616207981 */ /* 0x000ea4000c1e1b00 */
[----:B------:R-:W-:Y:S02]  /*20710*/  ULEA.HI.X UR9, UR4, UR15, UR5, 0x3, UP0 ;  /* 0x0000000f04097291 */ /* 0x000fe400080f1c05 */
[----:B------:R-:W-:-:S04]  /*20720*/  IMAD.U32 R44, RZ, RZ, UR8 ;  /* 0x00000008ff2c7e24 */ /* 0x000fc8000f8e00ff */
[----:B------:R-:W-:-:S05]  /*20730*/  IMAD.U32 R45, RZ, RZ, UR9 ;  /* 0x00000009ff2d7e24 */ /* 0x000fca000f8e00ff */
        /* <DEDUP_REMOVED lines=8> */
[----:B------:R-:W5:Y:S04]  /*207c0*/  LDG.E.64 R22, desc[UR6][R44.64+0x18] ;  /* 0x000018062c167981 */ /* 0x000f68000c1e1b00 */
[----:B------:R-:W4:Y:S01]  /*207d0*/  LDG.E.64 R24, desc[UR6][R20.64] ;  /* 0x0000000614187981 */ /* 0x000f22000c1e1b00 */
[----:B------:R-:W-:-:S05]  /*207e0*/  IMAD.X R11, R21, 0x1, R43, P0 ;  /* 0x00000001150b7824 */ /* 0x000fca00000e062b */
        /* <DEDUP_REMOVED lines=26> */
.L_x_5218:
        /* <DEDUP_REMOVED lines=46> */
[----:B------:R-:W-:Y:S01]  /*20c70*/  @P0 IMAD.IADD R37, R13, 0x1, R15 ;  /* 0x000000010d250824 */ /* 0x000fe200078e020f */
[----:B------:R-:W-:-:S07]  /*20c80*/  @P0 MOV R36, R12 ;  /* 0x0000000c00240202 */ /* 0x000fce0000000f00 */
.L_x_5217:
        /* <DEDUP_REMOVED lines=16> */
.L_x_5224:
[--C-:B------:R-:W-:Y:S02]  /*20d90*/  SHF.R.U64 R27, R29, 0x1, R24.reuse ;  /* 0x000000011d1b7819 */ /* 0x100fe40000001218 */
[----:B------:R-:W-:-:S03]  /*20da0*/  SHF.R.U32.HI R22, RZ, 0x1, R24 ;  /* 0x00000001ff167819 */ /* 0x000fc60000011618 */
[C---:B------:R-:W-:Y:S01]  /*20db0*/  IMAD.SHL.U32 R23, R27.reuse, 0x8, RZ ;  /* 0x000000081b177824 */ /* 0x040fe200078e00ff */
[----:B------:R-:W-:-:S04]  /*20dc0*/  SHF.L.U64.HI R25, R27, 0x3, R22 ;  /* 0x000000031b197819 */ /* 0x000fc80000010216 */
[----:B------:R-:W-:-:S04]  /*20dd0*/  IADD3 R10, P2, R26, R23, RZ ;  /* 0x000000171a0a7210 */ /* 0x000fc80007f5e0ff */
[----:B------:R-:W-:-:S05]  /*20de0*/  IADD3.X R11, R28, R25, RZ, P2, !PT ;  /* 0x000000191c0b7210 */ /* 0x000fca00017fe4ff */
        /* <DEDUP_REMOVED lines=21> */
.L_x_5223:
[----:B------:R-:W-:Y:S05]  /*20f40*/  @!P0 BRA `(.L_x_5225) ;  /* 0x0000000000808947 */ /* 0x000fea0003800000 */
[----:B------:R-:W-:Y:S01]  /*20f50*/  BSSY B2, `(.L_x_5225) ;  /* 0x000001f000027945 */ /* 0x000fe20003800000 */
[----:B------:R-:W-:Y:S01]  /*20f60*/  IMAD.U32 R25, RZ, RZ, UR10 ;  /* 0x0000000aff197e24 */ /* 0x000fe2000f8e00ff */
[----:B------:R-:W-:Y:S01]  /*20f70*/  MOV R15, UR11 ;  /* 0x0000000b000f7c02 */ /* 0x000fe20008000f00 */
[----:B------:R-:W-:Y:S02]  /*20f80*/  IMAD.U32 R26, RZ, RZ, UR11 ;  /* 0x0000000bff1a7e24 */ /* 0x000fe4000f8e00ff */
[----:B------:R-:W-:-:S07]  /*20f90*/  IMAD.U32 R17, RZ, RZ, UR10 ;  /* 0x0000000aff117e24 */ /* 0x000fce000f8e00ff */
.L_x_5226:
        /* <DEDUP_REMOVED lines=27> */
.L_x_5225:
[----:B------:R-:W-:Y:S01]  /*21150*/  ULDC.64 UR4, c[0x0][0x248] ;  /* 0x0000920000047ab9 */ /* 0x000fe20000000a00 */
[C---:B------:R-:W-:Y:S01]  /*21160*/  SHF.L.U64.HI R18, R8.reuse, 0x3, R9 ;  /* 0x0000000308127819 */ /* 0x040fe20000010209 */
[----:B------:R-:W-:Y:S01]  /*21170*/  IMAD.SHL.U32 R8, R8, 0x8, RZ ;  /* 0x0000000808087824 */ /* 0x000fe200078e00ff */
[C---:B0-----:R-:W-:Y:S01]  /*21180*/  IADD3 R12, P2, R16.reuse, -UR4, RZ ;  /* 0x80000004100c7c10 */ /* 0x041fe2000ff5e0ff */
        /* <DEDUP_REMOVED lines=15> */
.L_x_5216:
[----:B------:R-:W-:Y:S05]  /*21280*/  BSYNC B1 ;  /* 0x0000000000017941 */ /* 0x000fea0003800000 */
.L_x_5215:
[----:B0-----:R-:W-:-:S05]  /*21290*/  VIADD R9, R40, 0x380 ;  /* 0x0000038028097836 */ /* 0x001fca0000000000 */
        /* <DEDUP_REMOVED lines=46> */
.L_x_5231:
        /* <DEDUP_REMOVED lines=9> */
[----:B------:R-:W2:Y:S04]  /*21610*/  LDG.E.64 R34, desc[UR6][R18.64] ;  /* 0x0000000612227981 */ /* 0x000ea8000c1e1b00 */
[----:B------:R0:W3:Y:S04]  /*21620*/  LDG.E.64 R32, desc[UR6][R44.64] ;  /* 0x000000062c207981 */ /* 0x0000e8000c1e1b00 */
[----:B------:R-:W3:Y:S01]  /*21630*/  LDG.E.64 R30, desc[UR6][R18.64+0x8] ;  /* 0x00000806121e7981 */ /* 0x000ee2000c1e1b00 */
[----:B------:R-:W-:-:S03]  /*21640*/  IADD3 R42, P2, R44, R20, RZ ;  /* 0x000000142c2a7210 */ /* 0x000fc60007f5e0ff */
[----:B------:R-:W4:Y:S02]  /*21650*/  LDG.E.64 R26, desc[UR6][R18.64+0x10] ;  /* 0x00001006121a7981 */ /* 0x000f24000c1e1b00 */
[----:B------:R-:W-:Y:S02]  /*21660*/  IMAD.X R43, R45, 0x1, R41, P2 ;  /* 0x000000012d2b7824 */ /* 0x000fe400010e0629 */
[----:B------:R-:W5:Y:S04]  /*21670*/  LDG.E.64 R24, desc[UR6][R18.64+0x18] ;  /* 0x0000180612187981 */ /* 0x000f68000c1e1b00 */
[----:B------:R-:W4:Y:S01]  /*21680*/  LDG.E.64 R22, desc[UR6][R42.64] ;  /* 0x000000062a167981 */ /* 0x000f22000c1e1b00 */
[----:B------:R-:W-:-:S04]  /*21690*/  IADD3 R28, P2, R42, R20, RZ ;  /* 0x000000142a1c7210 */ /* 0x000fc80007f5e0ff */
[----:B------:R-:W-:-:S05]  /*216a0*/  IADD3.X R29, R43, R41, RZ, P2, !PT ;  /* 0x000000292b1d7210 */ /* 0x000fca00017fe4ff */
[----:B------:R1:W5:Y:S01]  /*216b0*/  LDG.E.64 R16, desc[UR6][R28.64] ;  /* 0x000000061c107981 */ /* 0x000362000c1e1b00 */
[----:B0-----:R-:W-:-:S05]  /*216c0*/  IADD3 R44, P2, R28, R20, RZ ;  /* 0x000000141c2c7210 */ /* 0x001fca0007f5e0ff */
[----:B------:R-:W-:-:S05]  /*216d0*/  IMAD.X R45, R29, 0x1, R41, P2 ;  /* 0x000000011d2d7824 */ /* 0x000fca00010e0629 */
[----:B------:R-:W5:Y:S01]  /*216e0*/  LDG.E.64 R42, desc[UR6][R44.64] ;  /* 0x000000062c2a7981 */ /* 0x000f62000c1e1b00 */
[-C--:B--2---:R-:W-:Y:S02]  /*216f0*/  IMAD R37, R37, R34.reuse, RZ ;  /* 0x0000002225257224 */ /* 0x084fe400078e02ff */
[----:B------:R-:W-:-:S04]  /*21700*/  IMAD.WIDE.U32 R38, R36, R34, R38 ;  /* 0x0000002224267225 */ /* 0x000fc800078e0026 */
[----:B------:R-:W-:Y:S02]  /*21710*/  IMAD R37, R36, R35, R37 ;  /* 0x0000002324257224 */ /* 0x000fe400078e0225 */
[-C--:B---3--:R-:W-:Y:S01]  /*21720*/  IMAD R33, R33, R30.reuse, RZ ;  /* 0x0000001e21217224 */ /* 0x088fe200078e02ff */
[----:B------:R-:W2:Y:S01]  /*21730*/  LDG.E.64 R34, desc[UR6][R18.64+0x28] ;  /* 0x0000280612227981 */ /* 0x000ea2000c1e1b00 */
[----:B------:R-:W-:Y:S02]  /*21740*/  IMAD.IADD R39, R39, 0x1, R37 ;  /* 0x0000000127277824 */ /* 0x000fe400078e0225 */
[C---:B------:R-:W-:Y:S02]  /*21750*/  IMAD R31, R32.reuse, R31, R33 ;  /* 0x0000001f201f7224 */ /* 0x040fe400078e0221 */
[----:B-1----:R-:W-:Y:S01]  /*21760*/  IMAD.WIDE.U32 R28, R32, R30, R38 ;  /* 0x0000001e201c7225 */ /* 0x002fe200078e0026 */
[----:B------:R-:W-:Y:S01]  /*21770*/  IADD3 R32, P2, R44, R20, RZ ;  /* 0x000000142c207210 */ /* 0x000fe20007f5e0ff */
[----:B------:R-:W3:Y:S04]  /*21780*/  LDG.E.64 R38, desc[UR6][R18.64+0x20] ;  /* 0x0000200612267981 */ /* 0x000ee8000c1e1b00 */
[----:B------:R-:W-:-:S02]  /*21790*/  IMAD.X R33, R45, 0x1, R41, P2 ;  /* 0x000000012d217824 */ /* 0x000fc400010e0629 */
[----:B------:R-:W-:-:S03]  /*217a0*/  IMAD.MOV.U32 R30, RZ, RZ, R28 ;  /* 0x000000ffff1e7224 */ /* 0x000fc600078e001c */
[----:B------:R-:W2:Y:S01]  /*217b0*/  LDG.E.64 R36, desc[UR6][R32.64] ;  /* 0x0000000620247981 */ /* 0x000ea2000c1e1b00 */
[----:B------:R-:W-:Y:S01]  /*217c0*/  IADD3 R28, P2, R32, R20, RZ ;  /* 0x00000014201c7210 */ /* 0x000fe20007f5e0ff */
[----:B------:R-:W-:Y:S02]  /*217d0*/  IMAD.IADD R31, R29, 0x1, R31 ;  /* 0x000000011d1f7824 */ /* 0x000fe400078e021f */
[----:B----4-:R-:W-:Y:S01]  /*217e0*/  IMAD R23, R23, R26, RZ ;  /* 0x0000001a17177224 */ /* 0x010fe200078e02ff */
[----:B------:R-:W-:-:S03]  /*217f0*/  IADD3.X R29, R33, R41, RZ, P2, !PT ;  /* 0x00000029211d7210 */ /* 0x000fc600017fe4ff */
[C---:B------:R-:W-:Y:S02]  /*21800*/  IMAD R27, R22.reuse, R27, R23 ;  /* 0x0000001b161b7224 */ /* 0x040fe400078e0217 */
[----:B------:R-:W-:Y:S01]  /*21810*/  IMAD.WIDE.U32 R22, R22, R26, R30 ;  /* 0x0000001a16167225 */ /* 0x000fe200078e001e */
[----:B------:R0:W4:Y:S04]  /*21820*/  LDG.E.64 R44, desc[UR6][R28.64] ;  /* 0x000000061c2c7981 */ /* 0x000128000c1e1b00 */
[----:B------:R-:W4:Y:S01]  /*21830*/  LDG.E.64 R30, desc[UR6][R18.64+0x30] ;  /* 0x00003006121e7981 */ /* 0x000f22000c1e1b00 */
[----:B------:R-:W-:Y:S01]  /*21840*/  IADD3 R26, P2, R28, R20, RZ ;  /* 0x000000141c1a7210 */ /* 0x000fe20007f5e0ff */
[----:B------:R-:W-:Y:S02]  /*21850*/  IMAD.IADD R23, R23, 0x1, R27 ;  /* 0x0000000117177824 */ /* 0x000fe400078e021b */
[----:B-----5:R-:W-:-:S02]  /*21860*/  IMAD R17, R17, R24, RZ ;  /* 0x0000001811117224 */ /* 0x020fc400078e02ff */
[----:B------:R-:W-:Y:S02]  /*21870*/  IMAD.X R27, R29, 0x1, R41, P2 ;  /* 0x000000011d1b7824 */ /* 0x000fe400010e0629 */
[C---:B------:R-:W-:Y:S02]  /*21880*/  IMAD R25, R16.reuse, R25, R17 ;  /* 0x0000001910197224 */ /* 0x040fe400078e0211 */
[----:B------:R-:W-:Y:S01]  /*21890*/  IMAD.WIDE.U32 R16, R16, R24, R22 ;  /* 0x0000001810107225 */ /* 0x000fe200078e0016 */
[----:B------:R1:W5:Y:S04]  /*218a0*/  LDG.E.64 R32, desc[UR6][R26.64] ;  /* 0x000000061a207981 */ /* 0x000368000c1e1b00 */
[----:B------:R-:W5:Y:S01]  /*218b0*/  LDG.E.64 R22, desc[UR6][R18.64+0x38] ;  /* 0x0000380612167981 */ /* 0x000f62000c1e1b00 */
[----:B------:R-:W-:Y:S01]  /*218c0*/  IMAD.IADD R17, R17, 0x1, R25 ;  /* 0x0000000111117824 */ /* 0x000fe200078e0219 */
[----:B0-----:R-:W-:-:S05]  /*218d0*/  IADD3 R28, P2, R26, R20, RZ ;  /* 0x000000141a1c7210 */ /* 0x001fca0007f5e0ff */
[----:B------:R-:W-:Y:S02]  /*218e0*/  IMAD.X R29, R27, 0x1, R41, P2 ;  /* 0x000000011b1d7824 */ /* 0x000fe400010e0629 */
[-C--:B---3--:R-:W-:Y:S02]  /*218f0*/  IMAD R25, R43, R38.reuse, RZ ;  /* 0x000000262b197224 */ /* 0x088fe400078e02ff */
[----:B------:R-:W-:-:S04]  /*21900*/  IMAD.WIDE.U32 R16, R42, R38, R16 ;  /* 0x000000262a107225 */ /* 0x000fc800078e0010 */
[----:B------:R-:W-:Y:S02]  /*21910*/  IMAD R24, R42, R39, R25 ;  /* 0x000000272a187224 */ /* 0x000fe400078e0219 */
[----:B------:R-:W3:Y:S01]  /*21920*/  LDG.E.64 R38, desc[UR6][R18.64+0x48] ;  /* 0x0000480612267981 */ /* 0x000ee2000c1e1b00 */
[-C--:B--2---:R-:W-:Y:S02]  /*21930*/  IMAD R25, R37, R34.reuse, RZ ;  /* 0x0000002225197224 */ /* 0x084fe400078e02ff */
[----:B------:R-:W-:Y:S02]  /*21940*/  IMAD.IADD R17, R17, 0x1, R24 ;  /* 0x0000000111117824 */ /* 0x000fe400078e0218 */
[C---:B-1----:R-:W-:Y:S02]  /*21950*/  IMAD R26, R36.reuse, R35, R25 ;  /* 0x00000023241a7224 */ /* 0x042fe400078e0219 */
[----:B------:R-:W-:Y:S01]  /*21960*/  IMAD.WIDE.U32 R36, R36, R34, R16 ;  /* 0x0000002224247225 */ /* 0x000fe200078e0010 */
[----:B------:R0:W2:Y:S01]  /*21970*/  LDG.E.64 R24, desc[UR6][R28.64] ;  /* 0x000000061c187981 */ /* 0x0000a2000c1e1b00 */
[----:B------:R-:W-:-:S03]  /*21980*/  IADD3 R34, P2, R28, R20, RZ ;  /* 0x000000141c227210 */ /* 0x000fc60007f5e0ff */
[----:B------:R-:W2:Y:S01]  /*21990*/  LDG.E.64 R16, desc[UR6][R18.64+0x40] ;  /* 0x0000400612107981 */ /* 0x000ea2000c1e1b00 */
[----:B------:R-:W-:Y:S01]  /*219a0*/  IADD3 R27, R37, R26, RZ ;  /* 0x0000001a251b7210 */ /* 0x000fe20007ffe0ff */
[----:B------:R-:W-:Y:S02]  /*219b0*/  IMAD.MOV.U32 R26, RZ, RZ, R36 ;  /* 0x000000ffff1a7224 */ /* 0x000fe400078e0024 */
[-C--:B----4-:R-:W-:Y:S02]  /*219c0*/  IMAD R37, R45, R30.reuse, RZ ;  /* 0x0000001e2d257224 */ /* 0x090fe400078e02ff */
[----:B------:R-:W-:Y:S02]  /*219d0*/  IMAD.X R35, R29, 0x1, R41, P2 ;  /* 0x000000011d237824 */ /* 0x000fe400010e0629 */
[----:B------:R-:W-:Y:S01]  /*219e0*/  IMAD.WIDE.U32 R26, R44, R30, R26 ;  /* 0x0000001e2c1a7225 */ /* 0x000fe200078e001a */
[----:B------:R-:W-:Y:S02]  /*219f0*/  IADD3 R30, P2, R34, R20, RZ ;  /* 0x00000014221e7210 */ /* 0x000fe40007f5e0ff */
[----:B------:R-:W3:Y:S01]  /*21a00*/  LDG.E.64 R42, desc[UR6][R34.64] ;  /* 0x00000006222a7981 */ /* 0x000ee2000c1e1b00 */
[----:B------:R-:W-:-:S04]  /*21a10*/  IMAD R31, R44, R31, R37 ;  /* 0x0000001f2c1f7224 */ /* 0x000fc800078e0225 */
[----:B0-----:R-:W-:Y:S02]  /*21a20*/  IMAD.IADD R29, R27, 0x1, R31 ;  /* 0x000000011b1d7824 */ /* 0x001fe400078e021f */
[----:B------:R-:W-:Y:S02]  /*21a30*/  IMAD.X R31, R35, 0x1, R41, P2 ;  /* 0x00000001231f7824 */ /* 0x000fe400010e0629 */
[----:B------:R-:W-:Y:S01]  /*21a40*/  IMAD.MOV.U32 R28, RZ, RZ, R26 ;  /* 0x000000ffff1c7224 */ /* 0x000fe200078e001a */
[----:B------:R-:W4:Y:S01]  /*21a50*/  LDG.E.64 R34, desc[UR6][R18.64+0x50] ;  /* 0x0000500612227981 */ /* 0x000f22000c1e1b00 */
[----:B------:R-:W-:-:S03]  /*21a60*/  IADD3 R26, P2, R30, R20, RZ ;  /* 0x000000141e1a7210 */ /* 0x000fc60007f5e0ff */
[----:B------:R-:W4:Y:S01]  /*21a70*/  LDG.E.64 R36, desc[UR6][R30.64] ;  /* 0x000000061e247981 */ /* 0x000f22000c1e1b00 */
[----:B-----5:R-:W-:Y:S01]  /*21a80*/  IMAD R33, R33, R22, RZ ;  /* 0x0000001621217224 */ /* 0x020fe200078e02ff */
[----:B------:R-:W-:-:S03]  /*21a90*/  IADD3.X R27, R31, R41, RZ, P2, !PT ;  /* 0x000000291f1b7210 */ /* 0x000fc600017fe4ff */
[C---:B------:R-:W-:Y:S02]  /*21aa0*/  IMAD R33, R32.reuse, R23, R33 ;  /* 0x0000001720217224 */ /* 0x040fe400078e0221 */
[----:B------:R-:W-:Y:S01]  /*21ab0*/  IMAD.WIDE.U32 R22, R32, R22, R28 ;  /* 0x0000001620167225 */ /* 0x000fe200078e001c */
[----:B------:R0:W5:Y:S04]  /*21ac0*/  LDG.E.64 R44, desc[UR6][R26.64] ;  /* 0x000000061a2c7981 */ /* 0x000168000c1e1b00 */
[----:B------:R-:W5:Y:S01]  /*21ad0*/  LDG.E.64 R28, desc[UR6][R18.64+0x58] ;  /* 0x00005806121c7981 */ /* 0x000f62000c1e1b00 */
[----:B------:R-:W-:-:S03]  /*21ae0*/  IMAD.IADD R23, R23, 0x1, R33 ;  /* 0x0000000117177824 */ /* 0x000fc600078e0221 */
[----:B------:R-:W5:Y:S01]  /*21af0*/  LDG.E.64 R30, desc[UR6][R18.64+0x68] ;  /* 0x00006806121e7981 */ /* 0x000f62000c1e1b00 */
[----:B--2---:R-:W-:-:S04]  /*21b00*/  IMAD R25, R25, R16, RZ ;  /* 0x0000001019197224 */ /* 0x004fc800078e02ff */
[C---:B------:R-:W-:Y:S02]  /*21b10*/  IMAD R25, R24.reuse, R17, R25 ;  /* 0x0000001118197224 */ /* 0x040fe400078e0219 */
[----:B------:R-:W-:Y:S01]  /*21b20*/  IMAD.WIDE.U32 R16, R24, R16, R22 ;  /* 0x0000001018107225 */ /* 0x000fe200078e0016 */
[----:B------:R-:W-:-:S03]  /*21b30*/  IADD3 R22, P2, R26, R20, RZ ;  /* 0x000000141a167210 */ /* 0x000fc60007f5e0ff */
[----:B------:R-:W-:Y:S02]  /*21b40*/  IMAD.IADD R17, R17, 0x1, R25 ;  /* 0x0000000111117824 */ /* 0x000fe400078e0219 */
[-C--:B---3--:R-:W-:Y:S02]  /*21b50*/  IMAD R25, R43, R38.reuse, RZ ;  /* 0x000000262b197224 */ /* 0x088fe400078e02ff */
[----:B------:R-:W-:Y:S02]  /*21b60*/  IMAD.X R23, R27, 0x1, R41, P2 ;  /* 0x000000011b177824 */ /* 0x000fe400010e0629 */
[C---:B0-----:R-:W-:Y:S02]  /*21b70*/  IMAD R27, R42.reuse, R39, R25 ;  /* 0x000000272a1b7224 */ /* 0x041fe400078e0219 */
[----:B------:R-:W-:Y:S01]  /*21b80*/  IMAD.WIDE.U32 R38, R42, R38, R16 ;  /* 0x000000262a267225 */ /* 0x000fe200078e0010 */
[----:B------:R0:W2:Y:S01]  /*21b90*/  LDG.E.64 R24, desc[UR6][R22.64] ;  /* 0x0000000616187981 */ /* 0x0000a2000c1e1b00 */
[----:B------:R-:W-:-:S03]  /*21ba0*/  IADD3 R26, P2, R22, R20, RZ ;  /* 0x00000014161a7210 */ /* 0x000fc60007f5e0ff */
[----:B------:R-:W2:Y:S01]  /*21bb0*/  LDG.E.64 R16, desc[UR6][R18.64+0x60] ;  /* 0x0000600612107981 */ /* 0x000ea2000c1e1b00 */
[----:B------:R-:W-:Y:S02]  /*21bc0*/  IMAD.IADD R39, R39, 0x1, R27 ;  /* 0x0000000127277824 */ /* 0x000fe400078e021b */
[-C--:B----4-:R-:W-:Y:S02]  /*21bd0*/  IMAD R37, R37, R34.reuse, RZ ;  /* 0x0000002225257224 */ /* 0x090fe400078e02ff */
[----:B------:R-:W-:Y:S02]  /*21be0*/  IMAD.X R27, R23, 0x1, R41, P2 ;  /* 0x00000001171b7824 */ /* 0x000fe400010e0629 */
[C---:B------:R-:W-:Y:S02]  /*21bf0*/  IMAD R37, R36.reuse, R35, R37 ;  /* 0x0000002324257224 */ /* 0x040fe400078e0225 */
[----:B------:R-:W-:Y:S01]  /*21c00*/  IMAD.WIDE.U32 R34, R36, R34, R38 ;  /* 0x0000002224227225 */ /* 0x000fe200078e0026 */
[----:B------:R-:W-:Y:S01]  /*21c10*/  IADD3 R36, P2, R26, R20, RZ ;  /* 0x000000141a247210 */ /* 0x000fe20007f5e0ff */
[----:B------:R-:W3:Y:S03]  /*21c20*/  LDG.E.64 R32, desc[UR6][R26.64] ;  /* 0x000000061a207981 */ /* 0x000ee6000c1e1b00 */
[----:B------:R-:W-:Y:S01]  /*21c30*/  IADD3 R35, R35, R37, RZ ;  /* 0x0000002523237210 */ /* 0x000fe20007ffe0ff */
[----:B-----5:R-:W-:-:S02]  /*21c40*/  IMAD R39, R45, R28, RZ ;  /* 0x0000001c2d277224 */ /* 0x020fc400078e02ff */
[----:B------:R-:W-:Y:S02]  /*21c50*/  IMAD.X R37, R27, 0x1, R41, P2 ;  /* 0x000000011b257824 */ /* 0x000fe400010e0629 */
[C---:B------:R-:W-:Y:S02]  /*21c60*/  IMAD R39, R44.reuse, R29, R39 ;  /* 0x0000001d2c277224 */ /* 0x040fe400078e0227 */
[----:B------:R-:W-:Y:S01]  /*21c70*/  IMAD.WIDE.U32 R28, R44, R28, R34 ;  /* 0x0000001c2c1c7225 */ /* 0x000fe200078e0022 */
[----:B------:R-:W4:Y:S01]  /*21c80*/  LDG.E.64 R42, desc[UR6][R36.64] ;  /* 0x00000006242a7981 */ /* 0x000f22000c1e1b00 */
[----:B0-----:R-:W-:-:S03]  /*21c90*/  IADD3 R22, P2, R36, R20, RZ ;  /* 0x0000001424167210 */ /* 0x001fc60007f5e0ff */
[----:B------:R-:W4:Y:S02]  /*21ca0*/  LDG.E.64 R34, desc[UR6][R18.64+0x70] ;  /* 0x0000700612227981 */ /* 0x000f24000c1e1b00 */
[----:B------:R-:W-:Y:S02]  /*21cb0*/  IMAD.X R23, R37, 0x1, R41, P2 ;  /* 0x0000000125177824 */ /* 0x000fe400010e0629 */
[----:B------:R4:W5:Y:S04]  /*21cc0*/  LDG.E.64 R26, desc[UR6][R18.64+0x78] ;  /* 0x00007806121a7981 */ /* 0x000968000c1e1b00 */
        /* <DEDUP_REMOVED lines=19> */
[----:B-----5:R-:W-:Y:S01]  /*21e00*/  IMAD R17, R45, R26, RZ ;  /* 0x0000001a2d117224 */ /* 0x020fe200078e02ff */
[----:B------:R-:W-:Y:S02]  /*21e10*/  IADD3 R35, R35, R19, RZ ;  /* 0x0000001323237210 */ /* 0x000fe40007ffe0ff */
[----:B------:R-:W-:Y:S01]  /*21e20*/  IADD3 R45, P3, R22, R20, RZ ;  /* 0x00000014162d7210 */ /* 0x000fe20007f7e0ff */
[C---:B------:R-:W-:Y:S02]  /*21e30*/  IMAD R17, R44.reuse, R27, R17 ;  /* 0x0000001b2c117224 */ /* 0x040fe400078e0211 */
[----:B------:R-:W-:-:S04]  /*21e40*/  IMAD.WIDE.U32 R38, R44, R26, R34 ;  /* 0x0000001a2c267225 */ /* 0x000fc800078e0022 */
[----:B------:R-:W-:Y:S02]  /*21e50*/  IMAD.IADD R39, R39, 0x1, R17 ;  /* 0x0000000127277824 */ /* 0x000fe400078e0211 */
[----:B------:R-:W-:Y:S01]  /*21e60*/  IMAD.X R22, R23, 0x1, R41, P3 ;  /* 0x0000000117167824 */ /* 0x000fe200018e0629 */
[----:B------:R-:W-:Y:S06]  /*21e70*/  @P2 BRA `(.L_x_5231) ;  /* 0xfffffff400c02947 */ /* 0x000fec000383ffff */
.L_x_5230:
        /* <DEDUP_REMOVED lines=9> */
[----:B------:R-:W-:Y:S01]  /*21f10*/  IADD3 R44, P0, R45, R20, RZ ;  /* 0x000000142d2c7210 */ /* 0x000fe20007f1e0ff */
[----:B------:R-:W2:Y:S02]  /*21f20*/  LDG.E.64 R34, desc[UR6][R18.64] ;  /* 0x0000000612227981 */ /* 0x000ea4000c1e1b00 */
[----:B------:R-:W-:Y:S02]  /*21f30*/  IMAD.U32 R17, RZ, RZ, UR9 ;  /* 0x00000009ff117e24 */ /* 0x000fe4000f8e00ff */
[----:B------:R-:W-:-:S03]  /*21f40*/  IMAD.X R45, R41, 0x1, R22, P0 ;  /* 0x00000001292d7824 */ /* 0x000fc600000e0616 */
        /* <DEDUP_REMOVED lines=15> */
[-C--:B---3--:R-:W-:Y:S02]  /*22040*/  IMAD R31, R31, R32.reuse, RZ ;  /* 0x000000201f1f7224 */ /* 0x088fe400078e02ff */
[----:B------:R-:W-:Y:S02]  /*22050*/  IMAD.IADD R39, R39, 0x1, R35 ;  /* 0x0000000127277824 */ /* 0x000fe400078e0223 */
[C---:B------:R-:W-:Y:S02]  /*22060*/  IMAD R31, R30.reuse, R33, R31 ;  /* 0x000000211e1f7224 */ /* 0x040fe400078e021f */
[----:B------:R-:W-:-:S04]  /*22070*/  IMAD.WIDE.U32 R36, R30, R32, R38 ;  /* 0x000000201e247225 */ /* 0x000fc800078e0026 */
[----:B------:R-:W-:Y:S01]  /*22080*/  IMAD.X R35, R25, 0x1, R41, P0 ;  /* 0x0000000119237824 */ /* 0x000fe200000e0629 */
[----:B------:R-:W-:Y:S01]  /*22090*/  IADD3 R37, R37, R31, RZ ;  /* 0x0000001f25257210 */ /* 0x000fe20007ffe0ff */
[----:B------:R-:W2:Y:S01]  /*220a0*/  LDG.E.64 R24, desc[UR6][R16.64+0x20] ;  /* 0x0000200610187981 */ /* 0x000ea2000c1e1b00 */
[----:B------:R-:W-:-:S03]  /*220b0*/  IADD3 R32, P0, R34, R20, RZ ;  /* 0x0000001422207210 */ /* 0x000fc60007f1e0ff */
[----:B------:R5:W2:Y:S01]  /*220c0*/  LDG.E.64 R30, desc[UR6][R34.64] ;  /* 0x00000006221e7981 */ /* 0x000aa2000c1e1b00 */
[----:B----4-:R-:W-:Y:S02]  /*220d0*/  IMAD R23, R23, R28, RZ ;  /* 0x0000001c17177224 */ /* 0x010fe400078e02ff */
[----:B------:R-:W-:Y:S01]  /*220e0*/  IMAD.X R33, R35, 0x1, R41, P0 ;  /* 0x0000000123217824 */ /* 0x000fe200000e0629 */
[----:B------:R-:W-:Y:S01]  /*220f0*/  IADD3 R38, P0, R32, R20, RZ ;  /* 0x0000001420267210 */ /* 0x000fe20007f1e0ff */
[C---:B------:R-:W-:Y:S02]  /*22100*/  IMAD R39, R22.reuse, R29, R23 ;  /* 0x0000001d16277224 */ /* 0x040fe400078e0217 */
[----:B------:R-:W-:Y:S02]  /*22110*/  IMAD.WIDE.U32 R28, R22, R28, R36 ;  /* 0x0000001c161c7225 */ /* 0x000fe400078e0024 */
[----:B------:R-:W3:Y:S02]  /*22120*/  LDG.E.64 R22, desc[UR6][R16.64+0x28] ;  /* 0x0000280610167981 */ /* 0x000ee4000c1e1b00 */
[----:B-----5:R-:W-:-:S02]  /*22130*/  IMAD R35, R27, R18, RZ ;  /* 0x000000121b237224 */ /* 0x020fc400078e02ff */
[----:B------:R-:W3:Y:S01]  /*22140*/  LDG.E.64 R36, desc[UR6][R32.64] ;  /* 0x0000000620247981 */ /* 0x000ee2000c1e1b00 */
[----:B------:R-:W-:Y:S02]  /*22150*/  IMAD.IADD R29, R29, 0x1, R39 ;  /* 0x000000011d1d7824 */ /* 0x000fe400078e0227 */
[----:B------:R-:W-:Y:S02]  /*22160*/  IMAD.X R39, R33, 0x1, R41, P0 ;  /* 0x0000000121277824 */ /* 0x000fe400000e0629 */
[C---:B------:R-:W-:Y:S02]  /*22170*/  IMAD R35, R26.reuse, R19, R35 ;  /* 0x000000131a237224 */ /* 0x040fe400078e0223 */
[----:B------:R-:W-:Y:S01]  /*22180*/  IMAD.WIDE.U32 R26, R26, R18, R28 ;  /* 0x000000121a1a7225 */ /* 0x000fe200078e001c */
[----:B------:R-:W-:Y:S01]  /*22190*/  IADD3 R18, P0, R38, R20, RZ ;  /* 0x0000001426127210 */ /* 0x000fe20007f1e0ff */
[----:B------:R-:W4:Y:S04]  /*221a0*/  LDG.E.64 R28, desc[UR6][R16.64+0x30] ;  /* 0x00003006101c7981 */ /* 0x000f28000c1e1b00 */
[----:B------:R-:W4:Y:S01]  /*221b0*/  LDG.E.64 R42, desc[UR6][R38.64] ;  /* 0x00000006262a7981 */ /* 0x000f22000c1e1b00 */
[----:B------:R-:W-:-:S03]  /*221c0*/  IMAD.X R19, R39, 0x1, R41, P0 ;  /* 0x0000000127137824 */ /* 0x000fc600000e0629 */
        /* <DEDUP_REMOVED lines=10> */
[----:B------:R-:W-:-:S05]  /*22270*/  IMAD.WIDE.U32 R24, R30, R24, R26 ;  /* 0x000000181e187225 */ /* 0x000fca00078e001a */
[----:B------:R-:W-:Y:S01]  /*22280*/  IADD3 R25, R25, R31, RZ ;  /* 0x0000001f19197210 */ /* 0x000fe20007ffe0ff */
[----:B---3--:R-:W-:-:S04]  /*22290*/  IMAD R27, R37, R22, RZ ;  /* 0x00000016251b7224 */ /* 0x008fc800078e02ff */
[C---:B------:R-:W-:Y:S02]  /*222a0*/  IMAD R27, R36.reuse, R23, R27 ;  /* 0x00000017241b7224 */ /* 0x040fe400078e021b */
[----:B------:R-:W-:-:S04]  /*222b0*/  IMAD.WIDE.U32 R22, R36, R22, R24 ;  /* 0x0000001624167225 */ /* 0x000fc800078e0018 */
        /* <DEDUP_REMOVED lines=10> */
[----:B------:R-:W-:-:S07]  /*22360*/  IMAD.X R22, R19, 0x1, R41, P2 ;  /* 0x0000000113167824 */ /* 0x000fce00010e0629 */
.L_x_5232:
[----:B------:R-:W-:-:S04]  /*22370*/  ISETP.NE.U32.AND P2, PT, R8, RZ, PT ;  /* 0x000000ff0800720c */ /* 0x000fc80003f45070 */
[----:B------:R-:W-:-:S13]  /*22380*/  ISETP.NE.OR.EX P0, PT, R40, RZ, P0, P2 ;  /* 0x000000ff2800720c */ /* 0x000fda0000705720 */
[----:B------:R-:W-:Y:S05]  /*22390*/  @!P0 BRA `(.L_x_5228) ;  /* 0x0000000000b48947 */ /* 0x000fea0003800000 */
.L_x_5229:
        /* <DEDUP_REMOVED lines=9> */
[----:B------:R-:W2:Y:S01]  /*22430*/  LDG.E.64 R32, desc[UR6][R36.64] ;  /* 0x0000000624207981 */ /* 0x000ea2000c1e1b00 */
[----:B------:R-:W-:-:S03]  /*22440*/  IADD3 R42, P0, R44, R20, RZ ;  /* 0x000000142c2a7210 */ /* 0x000fc60007f1e0ff */
[----:B------:R0:W3:Y:S04]  /*22450*/  LDG.E.64 R30, desc[UR6][R44.64] ;  /* 0x000000062c1e7981 */ /* 0x0000e8000c1e1b00 */
        /* <DEDUP_REMOVED lines=12> */
[----:B------:R-:W-:Y:S01]  /*22520*/  UIADD3 UR4, UP0, UR4, 0x4, URZ ;  /* 0x0000000404047890 */ /* 0x000fe2000ff1e03f */
[----:B0-----:R-:W-:-:S03]  /*22530*/  IADD3 R45, P2, R24, R20, RZ ;  /* 0x00000014182d7210 */ /* 0x001fc60007f5e0ff */
        /* <DEDUP_REMOVED lines=15> */
[----:B------:R-:W-:Y:S02]  /*22630*/  IMAD R17, R28, R27, R17 ;  /* 0x0000001b1c117224 */ /* 0x000fe400078e0211 */
[----:B------:R-:W-:Y:S02]  /*22640*/  IMAD.X R22, R25, 0x1, R41, P2 ;  /* 0x0000000119167824 */ /* 0x000fe400010e0629 */
[----:B------:R-:W-:Y:S01]  /*22650*/  IMAD.IADD R39, R39, 0x1, R17 ;  /* 0x0000000127277824 */ /* 0x000fe200078e0211 */
[----:B------:R-:W-:Y:S06]  /*22660*/  @P0 BRA `(.L_x_5229) ;  /* 0xfffffffc004c0947 */ /* 0x000fec000383ffff */
.L_x_5228:
        /* <DEDUP_REMOVED lines=48> */
.L_x_5227:
        /* <DEDUP_REMOVED lines=16> */
.L_x_5234:
        /* <DEDUP_REMOVED lines=27> */
.L_x_5233:
[----:B------:R-:W-:Y:S05]  /*22c20*/  @!P0 BRA `(.L_x_5235) ;  /* 0x0000000000808947 */ /* 0x000fea0003800000 */
[----:B------:R-:W-:Y:S01]  /*22c30*/  BSSY B1, `(.L_x_5235) ;  /* 0x000001f000017945 */ /* 0x000fe20003800000 */
[----:B------:R-:W-:Y:S01]  /*22c40*/  IMAD.U32 R21, RZ, RZ, UR10 ;  /* 0x0000000aff157e24 */ /* 0x000fe2000f8e00ff */
[----:B------:R-:W-:Y:S01]  /*22c50*/  MOV R11, UR11 ;  /* 0x0000000b000b7c02 */ /* 0x000fe20008000f00 */
[----:B------:R-:W-:Y:S02]  /*22c60*/  IMAD.U32 R23, RZ, RZ, UR11 ;  /* 0x0000000bff177e24 */ /* 0x000fe4000f8e00ff */
[----:B------:R-:W-:-:S07]  /*22c70*/  IMAD.U32 R15, RZ, RZ, UR10 ;  /* 0x0000000aff0f7e24 */ /* 0x000fce000f8e00ff */
.L_x_5236:
        /* <DEDUP_REMOVED lines=27> */
.L_x_5235:
[----:B------:R-:W-:Y:S01]  /*22e30*/  ULDC.64 UR4, c[0x0][0x248] ;  /* 0x0000920000047ab9 */ /* 0x000fe20000000a00 */
[C---:B------:R-:W-:Y:S01]  /*22e40*/  IADD3 R4, P0, -R12.reuse, R15, RZ ;  /* 0x0000000f0c047210 */ /* 0x040fe20007f1e1ff */
[----:B------:R-:W-:Y:S01]  /*22e50*/  ULDC.64 UR8, c[0x0][0x260] ;  /* 0x0000980000087ab9 */ /* 0x000fe20000000a00 */
[----:B------:R-:W-:Y:S02]  /*22e60*/  IADD3 R8, P2, R12, -UR4, RZ ;  /* 0x800000040c087c10 */ /* 0x000fe4000ff5e0ff */
[C---:B------:R-:W-:Y:S01]  /*22e70*/  SHF.L.U64.HI R12, R6.reuse, 0x3, R7 ;  /* 0x00000003060c7819 */ /* 0x040fe20000010207 */
[----:B------:R-:W-:Y:S01]  /*22e80*/  IMAD.SHL.U32 R7, R6, 0x8, RZ ;  /* 0x0000000806077824 */ /* 0x000fe200078e00ff */
        /* <DEDUP_REMOVED lines=13> */
.L_x_5138:
[----:B------:R-:W-:Y:S05]  /*22f60*/  BSYNC B0 ;  /* 0x0000000000007941 */ /* 0x000fea0003800000 */
.L_x_5094:
[----:B01----:R-:W0:Y:S01]  /*22f70*/  S2R R9, SR_TID.X ;  /* 0x0000000000097919 */ /* 0x003e220000002100 */
[----:B------:R-:W1:Y:S01]  /*22f80*/  @!P1 LDC.64 R4, c[0x0][0x270] ;  /* 0x00009c00ff049b82 */ /* 0x000e620000000a00 */
[----:B------:R-:W-:Y:S04]  /*22f90*/  BSSY B0, `(.L_x_5237) ;  /* 0x0000032000007945 */ /* 0x000fe80003800000 */
[----:B------:R-:W-:Y:S01]  /*22fa0*/  BSSY B1, `(.L_x_5238) ;  /* 0x000002a000017945 */ /* 0x000fe20003800000 */
[----:B0-----:R-:W-:-:S04]  /*22fb0*/  @!P1 IMAD.IADD R7, R0, 0x1, R9 ;  /* 0x0000000100079824 */ /* 0x001fc800078e0209 */
[----:B-1----:R-:W-:-:S04]  /*22fc0*/  @!P1 IMAD.WIDE.U32 R4, R7, 0x8, R4 ;  /* 0x0000000807049825 */ /* 0x002fc800078e0004 */
[----:B------:R-:W-:Y:S01]  /*22fd0*/  IMAD.MOV.U32 R7, RZ, RZ, R9 ;  /* 0x000000ffff077224 */ /* 0x000fe200078e0009 */
[----:B------:R0:W-:Y:S01]  /*22fe0*/  @!P1 STG.E.64 desc[UR6][R4.64], RZ ;  /* 0x000000ff04009986 */ /* 0x0001e2000c101b06 */
[----:B------:R-:W-:-:S05]  /*22ff0*/  @!P1 IMAD.MOV.U32 R7, RZ, RZ, R3 ;  /* 0x000000ffff079224 */ /* 0x000fca00078e0003 */
[----:B------:R-:W-:-:S13]  /*23000*/  ISETP.GE.AND P0, PT, R7, R2, PT ;  /* 0x000000020700720c */ /* 0x000fda0003f06270 */
[----:B0-----:R-:W-:Y:S05]  /*23010*/  @P0 BRA `(.L_x_5239) ;  /* 0x0000000000300947 */ /* 0x001fea0003800000 */
[----:B------:R-:W0:Y:S01]  /*23020*/  LDC.64 R4, c[0x0][0x270] ;  /* 0x00009c00ff047b82 */ /* 0x000e220000000a00 */
[----:B------:R-:W-:Y:S02]  /*23030*/  IMAD.IADD R3, R0, 0x1, R7 ;  /* 0x0000000100037824 */ /* 0x000fe400078e0207 */
[----:B------:R-:W-:-:S05]  /*23040*/  VIADD R7, R7, 0x80 ;  /* 0x0000008007077836 */ /* 0x000fca0000000000 */
[----:B------:R-:W-:Y:S01]  /*23050*/  ISETP.GE.AND P0, PT, R7, R2, PT ;  /* 0x000000020700720c */ /* 0x000fe20003f06270 */
[----:B0-----:R-:W-:-:S05]  /*23060*/  IMAD.WIDE.U32 R4, R3, 0x8, R4 ;  /* 0x0000000803047825 */ /* 0x001fca00078e0004 */
[----:B------:R0:W-:Y:S07]  /*23070*/  STG.E.64 desc[UR6][R4.64], RZ ;  /* 0x000000ff04007986 */ /* 0x0001ee000c101b06 */
[----:B------:R-:W-:Y:S05]  /*23080*/  @P0 BRA `(.L_x_5240) ;  /* 0x0000000000300947 */ /* 0x000fea0003800000 */
[----:B0-----:R-:W0:Y:S01]  /*23090*/  LDC.64 R4, c[0x0][0x270] ;  /* 0x00009c00ff047b82 */ /* 0x001e220000000a00 */
[----:B------:R-:W-:Y:S01]  /*230a0*/  IADD3 R3, R0, R7, RZ ;  /* 0x0000000700037210 */ /* 0x000fe20007ffe0ff */
[----:B------:R-:W-:-:S04]  /*230b0*/  VIADD R7, R7, 0x80 ;  /* 0x0000008007077836 */ /* 0x000fc80000000000 */
[----:B0-----:R-:W-:-:S05]  /*230c0*/  IMAD.WIDE.U32 R4, R3, 0x8, R4 ;  /* 0x0000000803047825 */ /* 0x001fca00078e0004 */
[----:B------:R0:W-:Y:S02]  /*230d0*/  STG.E.64 desc[UR6][R4.64], RZ ;  /* 0x000000ff04007986 */ /* 0x0001e4000c101b06 */
.L_x_5239:
[----:B------:R-:W-:-:S13]  /*230e0*/  ISETP.GE.AND P0, PT, R7, R2, PT ;  /* 0x000000020700720c */ /* 0x000fda0003f06270 */
[----:B------:R-:W-:Y:S05]  /*230f0*/  @P0 BRA `(.L_x_5241) ;  /* 0x0000000000300947 */ /* 0x000fea0003800000 */
[----:B0-----:R-:W0:Y:S01]  /*23100*/  LDC.64 R4, c[0x0][0x270] ;  /* 0x00009c00ff047b82 */ /* 0x001e220000000a00 */
[----:B------:R-:W-:Y:S02]  /*23110*/  IMAD.IADD R3, R0, 0x1, R7 ;  /* 0x0000000100037824 */ /* 0x000fe400078e0207 */
[----:B------:R-:W-:Y:S02]  /*23120*/  VIADD R7, R7, 0x80 ;  /* 0x0000008007077836 */ /* 0x000fe40000000000 */
[----:B0-----:R-:W-:-:S05]  /*23130*/  IMAD.WIDE.U32 R4, R3, 0x8, R4 ;  /* 0x0000000803047825 */ /* 0x001fca00078e0004 */
[----:B------:R1:W-:Y:S02]  /*23140*/  STG.E.64 desc[UR6][R4.64], RZ ;  /* 0x000000ff04007986 */ /* 0x0003e4000c101b06 */
.L_x_5240:
[----:B------:R-:W-:-:S13]  /*23150*/  ISETP.GE.AND P0, PT, R7, R2, PT ;  /* 0x000000020700720c */ /* 0x000fda0003f06270 */
[----:B------:R-:W-:Y:S05]  /*23160*/  @P0 BRA `(.L_x_5242) ;  /* 0x0000000000340947 */ /* 0x000fea0003800000 */
[----:B01----:R-:W0:Y:S01]  /*23170*/  LDC.64 R4, c[0x0][0x270] ;  /* 0x00009c00ff047b82 */ /* 0x003e220000000a00 */
[----:B------:R-:W-:Y:S02]  /*23180*/  IMAD.IADD R3, R0, 0x1, R7 ;  /* 0x0000000100037824 */ /* 0x000fe400078e0207 */
[----:B------:R-:W-:Y:S02]  /*23190*/  VIADD R7, R7, 0x80 ;  /* 0x0000008007077836 */ /* 0x000fe40000000000 */
[----:B0-----:R-:W-:-:S05]  /*231a0*/  IMAD.WIDE.U32 R4, R3, 0x8, R4 ;  /* 0x0000000803047825 */ /* 0x001fca00078e0004 */
[----:B------:R1:W-:Y:S02]  /*231b0*/  STG.E.64 desc[UR6][R4.64], RZ ;  /* 0x000000ff04007986 */ /* 0x0003e4000c101b06 */
.L_x_5241:
[----:B------:R-:W-:-:S13]  /*231c0*/  ISETP.GE.AND P0, PT, R7, R2, PT ;  /* 0x000000020700720c */ /* 0x000fda0003f06270 */
[----:B------:R-:W-:Y:S05]  /*231d0*/  @P0 BREAK B1 ;  /* 0x0000000000010942 */ /* 0x000fea0003800000 */
[----:B------:R-:W-:Y:S05]  /*231e0*/  @P0 BRA `(.L_x_5243) ;  /* 0x0000000000300947 */ /* 0x000fea0003800000 */
[----:B01----:R-:W0:Y:S01]  /*231f0*/  LDC.64 R4, c[0x0][0x270] ;  /* 0x00009c00ff047b82 */ /* 0x003e220000000a00 */
[----:B------:R-:W-:Y:S01]  /*23200*/  IADD3 R3, R0, R7, RZ ;  /* 0x0000000700037210 */ /* 0x000fe20007ffe0ff */
[----:B------:R-:W-:-:S04]  /*23210*/  VIADD R7, R7, 0x80 ;  /* 0x0000008007077836 */ /* 0x000fc80000000000 */
[----:B0-----:R-:W-:-:S05]  /*23220*/  IMAD.WIDE.U32 R4, R3, 0x8, R4 ;  /* 0x0000000803047825 */ /* 0x001fca00078e0004 */
[----:B------:R2:W-:Y:S02]  /*23230*/  STG.E.64 desc[UR6][R4.64], RZ ;  /* 0x000000ff04007986 */ /* 0x0005e4000c101b06 */
.L_x_5242:
[----:B------:R-:W-:Y:S05]  /*23240*/  BSYNC B1 ;  /* 0x0000000000017941 */ /* 0x000fea0003800000 */
.L_x_5238:
[----:B------:R-:W-:-:S13]  /*23250*/  ISETP.GE.AND P0, PT, R7, R2, PT ;  /* 0x000000020700720c */ /* 0x000fda0003f06270 */
[----:B012---:R-:W0:Y:S01]  /*23260*/  @!P0 LDC.64 R4, c[0x0][0x270] ;  /* 0x00009c00ff048b82 */ /* 0x007e220000000a00 */
[----:B------:R-:W-:Y:S02]  /*23270*/  @!P0 IMAD.IADD R3, R0, 0x1, R7 ;  /* 0x0000000100038824 */ /* 0x000fe400078e0207 */
[----:B------:R-:W-:Y:S02]  /*23280*/  @!P0 VIADD R7, R7, 0x80 ;  /* 0x0000008007078836 */ /* 0x000fe40000000000 */
[----:B0-----:R-:W-:-:S05]  /*23290*/  @!P0 IMAD.WIDE.U32 R4, R3, 0x8, R4 ;  /* 0x0000000803048825 */ /* 0x001fca00078e0004 */
[----:B------:R2:W-:Y:S02]  /*232a0*/  @!P0 STG.E.64 desc[UR6][R4.64], RZ ;  /* 0x000000ff04008986 */ /* 0x0005e4000c101b06 */
.L_x_5243:
[----:B------:R-:W-:Y:S05]  /*232b0*/  BSYNC B0 ;  /* 0x0000000000007941 */ /* 0x000fea0003800000 */
.L_x_5237:
[----:B------:R-:W-:Y:S05]  /*232c0*/  WARPSYNC.ALL ;  /* 0x0000000000007948 */ /* 0x000fea0003800000 */
[----:B------:R-:W-:-:S13]  /*232d0*/  ISETP.GE.AND P0, PT, R7, R2, PT ;  /* 0x000000020700720c */ /* 0x000fda0003f06270 */
[----:B------:R-:W-:Y:S05]  /*232e0*/  @P0 EXIT ;  /* 0x000000000000094d */ /* 0x000fea0003800000 */
[----:B------:R-:W3:Y:S01]  /*232f0*/  LDC.64 R2, c[0x0][0x270] ;  /* 0x00009c00ff027b82 */ /* 0x000ee20000000a00 */
[----:B------:R-:W-:-:S04]  /*23300*/  IMAD.IADD R7, R0, 0x1, R7 ;  /* 0x0000000100077824 */ /* 0x000fc800078e0207 */
[----:B---3--:R-:W-:-:S05]  /*23310*/  IMAD.WIDE.U32 R2, R7, 0x8, R2 ;  /* 0x0000000807027825 */ /* 0x008fca00078e0002 */
[----:B------:R-:W-:Y:S01]  /*23320*/  STG.E.64 desc[UR6][R2.64], RZ ;  /* 0x000000ff02007986 */ /* 0x000fe2000c101b06 */
[----:B------:R-:W-:Y:S05]  /*23330*/  EXIT ;  /* 0x000000000000794d */ /* 0x000fea0003800000 */
.L_x_5244:
        /* <DEDUP_REMOVED lines=12> */
.L_x_18568:


//--------------------- .text._ZN2at6native29vectorized_elementwise_kernelILi4EZZNS0_73_GLOBAL__N__c8866d80_35_SparseBinaryOpIntersectionKernel_cu_f5210f67_363642_sparse_binary_op_intersection_kernel_implINS2_18CUDAKernelLauncherENS2_36CUDAValueSelectionIntersectionKernelINS2_9LhsProjOpEEElLl0EEEvRNS_6TensorERKS8_SB_RKSt6vectorIlSaIlEERKSt8optionalIS8_ESK_bbENKUlvE3_clEvEUllE_St5arrayIPcLm2EEEEviT0_T1_ --------------------------
	.section	.text._ZN2at6native29vectorized_elementwise_kernelILi4EZZNS0_73_GLOBAL__N__c8866d80_35_SparseBinaryOpIntersectionKernel_cu_f5210f67_363642_sparse_binary_op_intersection_kernel_implINS2_18CUDAKernelLauncherENS2_36CUDAValueSelectionIntersectionKernelINS2_9LhsProjOpEEElLl0EEEvRNS_6TensorERKS8_SB_RKSt6vectorIlSaIlEERKSt8optionalIS8_ESK_bbENKUlvE3_clEvEUllE_St5arrayIPcLm2EEEEviT0_T1_,"ax",@progbits
	.align	128
        .global         _ZN2at6native29vectorized_elementwise_kernelILi4EZZNS0_73_GLOBAL__N__c8866d80_35_SparseBinaryOpIntersectionKernel_cu_f5210f67_363642_sparse_binary_op_intersection_kernel_implINS2_18CUDAKernelLauncherENS2_36CUDAValueSelectionIntersectionKernelINS2_9LhsProjOpEEElLl0EEEvRNS_6TensorERKS8_SB_RKSt6vectorIlSaIlEERKSt8optionalIS8_ESK_bbENKUlvE3_clEvEUllE_St5arrayIPcLm2EEEEviT0_T1_
        .type           _ZN2at6native29vectorized_elementwise_kernelILi4EZZNS0_73_GLOBAL__N__c8866d80_35_SparseBinaryOpIntersectionKernel_cu_f5210f67_363642_sparse_binary_op_intersection_kernel_implINS2_18CUDAKernelLauncherENS2_36CUDAValueSelectionIntersectionKernelINS2_9LhsProjOpEEElLl0EEEvRNS_6TensorERKS8_SB_RKSt6vectorIlSaIlEERKSt8optionalIS8_ESK_bbENKUlvE3_clEvEUllE_St5arrayIPcLm2EEEEviT0_T1_,@function
        .size           _ZN2at6native29vectorized_elementwise_kernelILi4EZZNS0_73_GLOBAL__N__c8866d80_35_SparseBinaryOpIntersectionKernel_cu_f5210f67_363642_sparse_binary_op_intersection_kernel_implINS2_18CUDAKernelLauncherENS2_36CUDAValueSelectionIntersectionKernelINS2_9LhsProjOpEEElLl0EEEvRNS_6TensorERKS8_SB_RKSt6vectorIlSaIlEERKSt8optionalIS8_ESK_bbENKUlvE3_clEvEUllE_St5arrayIPcLm2EEEEviT0_T1_,(.L_x_18569 - _ZN2at6native29vectorized_elementwise_kernelILi4EZZNS0_73_GLOBAL__N__c8866d80_35_SparseBinaryOpIntersectionKernel_cu_f5210f67_363642_sparse_binary_op_intersection_kernel_implINS2_18CUDAKernelLauncherENS2_36CUDAValueSelectionIntersectionKernelINS2_9LhsProjOpEEElLl0EEEvRNS_6TensorERKS8_SB_RKSt6vectorIlSaIlEERKSt8optionalIS8_ESK_bbENKUlvE3_clEvEUllE_St5arrayIPcLm2EEEEviT0_T1_)
        .other          _ZN2at6native29vectorized_elementwise_kernelILi4EZZNS0_73_GLOBAL__N__c8866d80_35_SparseBinaryOpIntersectionKernel_cu_f5210f67_363642_sparse_binary_op_intersection_kernel_implINS2_18CUDAKernelLauncherENS2_36CUDAValueSelectionIntersectionKernelINS2_9LhsProjOpEEElLl0EEEvRNS_6TensorERKS8_SB_RKSt6vectorIlSaIlEERKSt8optionalIS8_ESK_bbENKUlvE3_clEvEUllE_St5arrayIPcLm2EEEEviT0_T1_,@"STO_CUDA_ENTRY STV_DEFAULT"
_ZN2at6native29vectorized_elementwise_kernelILi4EZZNS0_73_GLOBAL__N__c8866d80_35_SparseBinaryOpIntersectionKernel_cu_f5210f67_363642_sparse_binary_op_intersection_kernel_implINS2_18CUDAKernelLauncherENS2_36CUDAValueSelectionIntersectionKernelINS2_9LhsProjOpEEElLl0EEEvRNS_6TensorERKS8_SB_RKSt6vectorIlSaIlEERKSt8optionalIS8_ESK_bbENKUlvE3_clEvEUllE_St5arrayIPcLm2EEEEviT0_T1_:
.text._ZN2at6native29vectorized_elementwise_kernelILi4EZZNS0_73_GLOBAL__N__c8866d80_35_SparseBinaryOpIntersectionKernel_cu_f5210f67_363642_sparse_binary_op_intersection_kernel_implINS2_18CUDAKernelLauncherENS2_36CUDAValueSelectionIntersectionKernelINS2_9LhsProjOpEEElLl0EEEvRNS_6TensorERKS8_SB_RKSt6vectorIlSaIlEERKSt8optionalIS8_ESK_bbENKUlvE3_clEvEUllE_St5arrayIPcLm2EEEEviT0_T1_:
        /* <DEDUP_REMOVED lines=105> */
.L_x_5247:
[----:B------:R-:W-:Y:S01]  /*0690*/  BSSY B0, `(.L_x_5249) ;  /* 0x0000021000007945 */ /* 0x000fe20003800000 */
[----:B------:R-:W-:Y:S02]  /*06a0*/  IMAD.U32 R37, RZ, RZ, UR14 ;  /* 0x0000000eff257e24 */ /* 0x000fe4000f8e00ff */
[----:B------:R-:W-:Y:S02]  /*06b0*/  IMAD.U32 R36, RZ, RZ, UR15 ;  /* 0x0000000fff247e24 */ /* 0x000fe4000f8e00ff */
[----:B------:R-:W-:Y:S02]  /*06c0*/  IMAD.U32 R35, RZ, RZ, UR14 ;  /* 0x0000000eff237e24 */ /* 0x000fe4000f8e00ff */
[----:B------:R-:W-:Y:S02]  /*06d0*/  IMAD.U32 R34, RZ, RZ, UR15 ;  /* 0x0000000fff227e24 */ /* 0x000fe4000f8e00ff */
[----:B------:R-:W-:Y:S02]  /*06e0*/  IMAD.MOV.U32 R31, RZ, RZ, R32 ;  /* 0x000000ffff1f7224 */ /* 0x000fe400078e0020 */
[----:B------:R-:W-:-:S07]  /*06f0*/  IMAD.MOV.U32 R30, RZ, RZ, R33 ;  /* 0x000000ffff1e7224 */ /* 0x000fce00078e0021 */
.L_x_5250:
        /* <DEDUP_REMOVED lines=27> */
.L_x_5249:
        /* <DEDUP_REMOVED lines=8> */
.L_x_5252:
        /* <DEDUP_REMOVED lines=27> */
.L_x_5251:
        /* <DEDUP_REMOVED lines=28> */
.L_x_5254:
        /* <DEDUP_REMOVED lines=27> */
.L_x_5253:
[----:B------:R-:W-:Y:S01]  /*0e50*/  BSSY B0, `(.L_x_5255) ;  /* 0x0000021000007945 */ /* 0x000fe20003800000 */
[----:B------:R-:W-:Y:S01]  /*0e60*/  IMAD.MOV.U32 R34, RZ, RZ, R32 ;  /* 0x000000ffff227224 */ /* 0x000fe200078e0020 */
[----:B------:R-:W-:Y:S01]  /*0e70*/  MOV R31, UR8 ;  /* 0x00000008001f7c02 */ /* 0x000fe20008000f00 */
[----:B------:R-:W-:Y:S02]  /*0e80*/  IMAD.MOV.U32 R35, RZ, RZ, R33 ;  /* 0x000000ffff237224 */ /* 0x000fe400078e0021 */
[----:B------:R-:W-:Y:S02]  /*0e90*/  IMAD.U32 R30, RZ, RZ, UR9 ;  /* 0x00000009ff1e7e24 */ /* 0x000fe4000f8e00ff */
[----:B------:R-:W-:Y:S02]  /*0ea0*/  IMAD.U32 R28, RZ, RZ, UR8 ;  /* 0x00000008ff1c7e24 */ /* 0x000fe4000f8e00ff */
[----:B------:R-:W-:-:S07]  /*0eb0*/  IMAD.U32 R29, RZ, RZ, UR9 ;  /* 0x00000009ff1d7e24 */ /* 0x000fce000f8e00ff */
.L_x_5256:
        /* <DEDUP_REMOVED lines=27> */
.L_x_5255:
        /* <DEDUP_REMOVED lines=23> */
.L_x_5258:
        /* <DEDUP_REMOVED lines=27> */
.L_x_5257:
[----:B------:R-:W-:Y:S01]  /*1390*/  BSSY B0, `(.L_x_5259) ;  /* 0x0000021000007945 */ /* 0x000fe20003800000 */
[----:B------:R-:W-:Y:S01]  /*13a0*/  IMAD.MOV.U32 R38, RZ, RZ, R32 ;  /* 0x000000ffff267224 */ /* 0x000fe200078e0020 */
[----:B------:R-:W-:Y:S01]  /*13b0*/  MOV R35, R33 ;  /* 0x0000002100237202 */ /* 0x000fe20000000f00 */
[----:B------:R-:W-:Y:S02]  /*13c0*/  IMAD.U32 R34, RZ, RZ, UR8 ;  /* 0x00000008ff227e24 */ /* 0x000fe4000f8e00ff */
[----:B------:R-:W-:Y:S02]  /*13d0*/  IMAD.U32 R36, RZ, RZ, UR9 ;  /* 0x00000009ff247e24 */ /* 0x000fe4000f8e00ff */
[----:B------:R-:W-:Y:S02]  /*13e0*/  IMAD.U32 R30, RZ, RZ, UR8 ;  /* 0x00000008ff1e7e24 */ /* 0x000fe4000f8e00ff */
[----:B------:R-:W-:-:S07]  /*13f0*/  IMAD.U32 R24, RZ, RZ, UR9 ;  /* 0x00000009ff187e24 */ /* 0x000fce000f8e00ff */
.L_x_5260:
        /* <DEDUP_REMOVED lines=27> */
.L_x_5259:
        /* <DEDUP_REMOVED lines=28> */
.L_x_5262:
        /* <DEDUP_REMOVED lines=27> */
.L_x_5261:
[----:B------:R-:W-:Y:S01]  /*1920*/  BSSY B0, `(.L_x_5263) ;  /* 0x0000021000007945 */ /* 0x000fe20003800000 */
[----:B------:R-:W-:Y:S01]  /*1930*/  MOV R34, R32 ;  /* 0x0000002000227202 */ /* 0x000fe20000000f00 */
[----:B------:R-:W-:Y:S02]  /*1940*/  IMAD.MOV.U32 R35, RZ, RZ, R33 ;  /* 0x000000ffff237224 */ /* 0x000fe400078e0021 */
[----:B------:R-:W-:Y:S02]  /*1950*/  IMAD.U32 R30, RZ, RZ, UR8 ;  /* 0x00000008ff1e7e24 */ /* 0x000fe4000f8e00ff */
[----:B------:R-:W-:Y:S02]  /*1960*/  IMAD.U32 R31, RZ, RZ, UR9 ;  /* 0x00000009ff1f7e24 */ /* 0x000fe4000f8e00ff */
[----:B------:R-:W-:Y:S02]  /*1970*/  IMAD.U32 R29, RZ, RZ, UR8 ;  /* 0x00000008ff1d7e24 */ /* 0x000fe4000f8e00ff */
[----:B------:R-:W-:-:S07]  /*1980*/  IMAD.U32 R9, RZ, RZ, UR9 ;  /* 0x00000009ff097e24 */ /* 0x000fce000f8e00ff */
.L_x_5264:
        /* <DEDUP_REMOVED lines=27> */
.L_x_5263:
        /* <DEDUP_REMOVED lines=26> */
.L_x_5266:
        /* <DEDUP_REMOVED lines=27> */
.L_x_5265:
[----:B------:R-:W-:Y:S01]  /*1e90*/  BSSY B0, `(.L_x_5267) ;  /* 0x0000021000007945 */ /* 0x000fe20003800000 */
[----:B------:R-:W-:Y:S02]  /*1ea0*/  IMAD.MOV.U32 R31, RZ, RZ, R32 ;  /* 0x000000ffff1f7224 */ /* 0x000fe400078e0020 */
[----:B------:R-:W-:Y:S02]  /*1eb0*/  IMAD.MOV.U32 R30, RZ, RZ, R33 ;  /* 0x000000ffff1e7224 */ /* 0x000fe400078e0021 */
[----:B------:R-:W-:Y:S02]  /*1ec0*/  IMAD.U32 R27, RZ, RZ, UR8 ;  /* 0x00000008ff1b7e24 */ /* 0x000fe4000f8e00ff */
[----:B------:R-:W-:Y:S02]  /*1ed0*/  IMAD.U32 R29, RZ, RZ, UR9 ;  /* 0x00000009ff1d7e24 */ /* 0x000fe4000f8e00ff */
[----:B------:R-:W-:Y:S02]  /*1ee0*/  IMAD.U32 R25, RZ, RZ, UR8 ;  /* 0x00000008ff197e24 */ /* 0x000fe4000f8e00ff */
[----:B------:R-:W-:-:S07]  /*1ef0*/  IMAD.U32 R9, RZ, RZ, UR9 ;  /* 0x00000009ff097e24 */ /* 0x000fce000f8e00ff */
.L_x_5268:
        /* <DEDUP_REMOVED lines=27> */
.L_x_5267:
        /* <DEDUP_REMOVED lines=26> */
.L_x_5270:
        /* <DEDUP_REMOVED lines=27> */
.L_x_5269:
[----:B------:R-:W-:Y:S01]  /*2400*/  BSSY B0, `(.L_x_5271) ;  /* 0x0000021000007945 */ /* 0x000fe20003800000 */
[----:B------:R-:W-:Y:S01]  /*2410*/  IMAD.MOV.U32 R29, RZ, RZ, R32 ;  /* 0x000000ffff1d7224 */ /* 0x000fe200078e0020 */
[----:B------:R-:W-:Y:S01]  /*2420*/  MOV R27, UR9 ;  /* 0x00000009001b7c02 */ /* 0x000fe20008000f00 */
[----:B------:R-:W-:Y:S02]  /*2430*/  IMAD.MOV.U32 R28, RZ, RZ, R33 ;  /* 0x000000ffff1c7224 */ /* 0x000fe400078e0021 */
[----:B------:R-:W-:Y:S02]  /*2440*/  IMAD.U32 R24, RZ, RZ, UR8 ;  /* 0x00000008ff187e24 */ /* 0x000fe4000f8e00ff */
[----:B------:R-:W-:Y:S02]  /*2450*/  IMAD.U32 R26, RZ, RZ, UR9 ;  /* 0x00000009ff1a7e24 */ /* 0x000fe4000f8e00ff */
[----:B------:R-:W-:-:S07]  /*2460*/  IMAD.U32 R25, RZ, RZ, UR8 ;  /* 0x00000008ff197e24 */ /* 0x000fce000f8e00ff */
.L_x_5272:
        /* <DEDUP_REMOVED lines=27> */
.L_x_5271:
        /* <DEDUP_REMOVED lines=26> */
.L_x_5274:
        /* <DEDUP_REMOVED lines=27> */
.L_x_5273:
[----:B------:R-:W-:Y:S01]  /*2970*/  BSSY B0, `(.L_x_5275) ;  /* 0x0000021000007945 */ /* 0x000fe20003800000 */
[----:B------:R-:W-:Y:S01]  /*2980*/  IMAD.MOV.U32 R27, RZ, RZ, R32 ;  /* 0x000000ffff1b7224 */ /* 0x000fe200078e0020 */
[----:B------:R-:W-:Y:S01]  /*2990*/  MOV R23, UR8 ;  /* 0x0000000800177c02 */ /* 0x000fe20008000f00 */
[----:B------:R-:W-:Y:S02]  /*29a0*/  IMAD.MOV.U32 R26, RZ, RZ, R33 ;  /* 0x000000ffff1a7224 */ /* 0x000fe400078e0021 */
[----:B------:R-:W-:Y:S02]  /*29b0*/  IMAD.U32 R22, RZ, RZ, UR8 ;  /* 0x00000008ff167e24 */ /* 0x000fe4000f8e00ff */
[----:B------:R-:W-:Y:S02]  /*29c0*/  IMAD.U32 R24, RZ, RZ, UR9 ;  /* 0x00000009ff187e24 */ /* 0x000fe4000f8e00ff */
[----:B------:R-:W-:-:S07]  /*29d0*/  IMAD.U32 R25, RZ, RZ, UR9 ;  /* 0x00000009ff197e24 */ /* 0x000fce000f8e00ff */
.L_x_5276:
        /* <DEDUP_REMOVED lines=27> */
.L_x_5275:
        /* <DEDUP_REMOVED lines=26> */
.L_x_5278:
        /* <DEDUP_REMOVED lines=27> */
.L_x_5277:
[----:B------:R-:W-:Y:S01]  /*2ee0*/  BSSY B0, `(.L_x_5279) ;  /* 0x000001d000007945 */ /* 0x000fe20003800000 */
[----:B------:R-:W-:Y:S02]  /*2ef0*/  IMAD.U32 R19, RZ, RZ, UR8 ;  /* 0x00000008ff137e24 */ /* 0x000fe4000f8e00ff */
[----:B------:R-:W-:-:S07]  /*2f00*/  IMAD.U32 R22, RZ, RZ, UR9 ;  /* 0x00000009ff167e24 */ /* 0x000fce000f8e00ff */
.L_x_5280:
        /* <DEDUP_REMOVED lines=27> */
.L_x_5279:
        /* <DEDUP_REMOVED lines=15> */
.L_x_5246:
        /* <DEDUP_REMOVED lines=45> */
.L_x_5285:
        /* <DEDUP_REMOVED lines=140> */
.L_x_5284:
        /* <DEDUP_REMOVED lines=79> */
.L_x_5286:
[----:B------:R-:W-:-:S04]  /*4230*/  ISETP.NE.U32.AND P2, PT, R2, RZ, PT ;  /* 0x000000ff0200720c */ /* 0x000fc80003f45070 */
[----:B------:R-:W-:-:S13]  /*4240*/  ISETP.NE.OR.EX P0, PT, R3, RZ, P0, P2 ;  /* 0x000000ff0300720c */ /* 0x000fda0000705720 */
[----:B------:R-:W-:Y:S05]  /*4250*/  @!P0 BRA `(.L_x_5282) ;  /* 0x0000000000b08947 */ /* 0x000fea0003800000 */
.L_x_5283:
        /* <DEDUP_REMOVED lines=44> */
.L_x_5282:
        /* <DEDUP_REMOVED lines=50> */
.L_x_5281:
        /* <DEDUP_REMOVED lines=21> */
.L_x_5288:
        /* <DEDUP_REMOVED lines=27> */
.L_x_5287:
        /* <DEDUP_REMOVED lines=9> */
.L_x_5290:
        /* <DEDUP_REMOVED lines=27> */
.L_x_5289:
        /* <DEDUP_REMOVED lines=54> */
.L_x_5295:
        /* <DEDUP_REMOVED lines=142> */
.L_x_5294:
        /* <DEDUP_REMOVED lines=79> */
.L_x_5296:
[----:B------:R-:W-:-:S04]  /*5eb0*/  ISETP.NE.U32.AND P3, PT, R41, RZ, PT ;  /* 0x000000ff2900720c */ /* 0x000fc80003f65070 */
[----:B------:R-:W-:-:S13]  /*5ec0*/  ISETP.NE.OR.EX P0, PT, R40, RZ, P0, P3 ;  /* 0x000000ff2800720c */ /* 0x000fda0000705730 */
[----:B------:R-:W-:Y:S05]  /*5ed0*/  @!P0 BRA `(.L_x_5292) ;  /* 0x0000000000b48947 */ /* 0x000fea0003800000 */
.L_x_5293:
        /* <DEDUP_REMOVED lines=45> */
.L_x_5292:
        /* <DEDUP_REMOVED lines=51> */
.L_x_5291:
        /* <DEDUP_REMOVED lines=15> */
.L_x_5298:
        /* <DEDUP_REMOVED lines=27> */
.L_x_5297:
        /* <DEDUP_REMOVED lines=8> */
.L_x_5300:
        /* <DEDUP_REMOVED lines=27> */
.L_x_5299:
        /* <DEDUP_REMOVED lines=54> */
.L_x_5305:
        /* <DEDUP_REMOVED lines=142> */
.L_x_5304:
        /* <DEDUP_REMOVED lines=79> */
.L_x_5306:
[----:B------:R-:W-:-:S04]  /*7ae0*/  ISETP.NE.U32.AND P3, PT, R41, RZ, PT ;  /* 0x000000ff2900720c */ /* 0x000fc80003f65070 */
[----:B------:R-:W-:-:S13]  /*7af0*/  ISETP.NE.OR.EX P0, PT, R40, RZ, P0, P3 ;  /* 0x000000ff2800720c */ /* 0x000fda0000705730 */
[----:B------:R-:W-:Y:S05]  /*7b00*/  @!P0 BRA `(.L_x_5302) ;  /* 0x0000000000b48947 */ /* 0x000fea0003800000 */
.L_x_5303:
        /* <DEDUP_REMOVED lines=45> */
.L_x_5302:
        /* <DEDUP_REMOVED lines=52> */
.L_x_5301:
        /* <DEDUP_REMOVED lines=15> */
.L_x_5308:
        /* <DEDUP_REMOVED lines=27> */
.L_x_5307:
        /* <DEDUP_REMOVED lines=8> */
.L_x_5310:
        /* <DEDUP_REMOVED lines=27> */
.L_x_5309:
        /* <DEDUP_REMOVED lines=50> */
.L_x_5315:
        /* <DEDUP_REMOVED lines=141> */
.L_x_5314:
        /* <DEDUP_REMOVED lines=79> */
.L_x_5316:
[----:B------:R-:W-:-:S04]  /*96d0*/  ISETP.NE.U32.AND P3, PT, R7, RZ, PT ;  /* 0x000000ff0700720c */ /* 0x000fc80003f65070 */
[----:B------:R-:W-:-:S13]  /*96e0*/  ISETP.NE.OR.EX P0, PT, R6, RZ, P0, P3 ;  /* 0x000000ff0600720c */ /* 0x000fda0000705730 */
[----:B------:R-:W-:Y:S05]  /*96f0*/  @!P0 BRA `(.L_x_5312) ;  /* 0x0000000000b48947 */ /* 0x000fea0003800000 */
.L_x_5313:
        /* <DEDUP_REMOVED lines=45> */
.L_x_5312:
        /* <DEDUP_REMOVED lines=51> */
.L_x_5311:
        /* <DEDUP_REMOVED lines=15> */
.L_x_5318:
        /* <DEDUP_REMOVED lines=27> */
.L_x_5317:
        /* <DEDUP_REMOVED lines=8> */
.L_x_5320:
        /* <DEDUP_REMOVED lines=27> */
.L_x_5319:
        /* <DEDUP_REMOVED lines=51> */
.L_x_5325:
        /* <DEDUP_REMOVED lines=139> */
.L_x_5324:
        /* <DEDUP_REMOVED lines=79> */
.L_x_5326:
[----:B------:R-:W-:-:S04]  /*b2a0*/  ISETP.NE.U32.AND P3, PT, R40, RZ, PT ;  /* 0x000000ff2800720c */ /* 0x000fc80003f65070 */
[----:B------:R-:W-:-:S13]  /*b2b0*/  ISETP.NE.OR.EX P0, PT, R42, RZ, P0, P3 ;  /* 0x000000ff2a00720c */ /* 0x000fda0000705730 */
[----:B------:R-:W-:Y:S05]  /*b2c0*/  @!P0 BRA `(.L_x_5322) ;  /* 0x0000000000b48947 */ /* 0x000fea0003800000 */
.L_x_5323:
        /* <DEDUP_REMOVED lines=45> */
.L_x_5322:
        /* <DEDUP_REMOVED lines=51> */
.L_x_5321:
        /* <DEDUP_REMOVED lines=14> */
.L_x_5328:
        /* <DEDUP_REMOVED lines=27> */
.L_x_5327:
        /* <DEDUP_REMOVED lines=8> */
.L_x_5330:
        /* <DEDUP_REMOVED lines=27> */
.L_x_5329:
        /* <DEDUP_REMOVED lines=51> */
.L_x_5335:
        /* <DEDUP_REMOVED lines=141> */
.L_x_5334:
        /* <DEDUP_REMOVED lines=79> */
.L_x_5336:
[----:B------:R-:W-:-:S04]  /*ce80*/  ISETP.NE.U32.AND P3, PT, R7, RZ, PT ;  /* 0x000000ff0700720c */ /* 0x000fc80003f65070 */
[----:B------:R-:W-:-:S13]  /*ce90*/  ISETP.NE.OR.EX P0, PT, R6, RZ, P0, P3 ;  /* 0x000000ff0600720c */ /* 0x000fda0000705730 */
[----:B------:R-:W-:Y:S05]  /*cea0*/  @!P0 BRA `(.L_x_5332) ;  /* 0x0000000000b48947 */ /* 0x000fea0003800000 */
.L_x_5333:
        /* <DEDUP_REMOVED lines=45> */
.L_x_5332:
        /* <DEDUP_REMOVED lines=51> */
.L_x_5331:
        /* <DEDUP_REMOVED lines=14> */
.L_x_5338:
        /* <DEDUP_REMOVED lines=27> */
.L_x_5337:
        /* <DEDUP_REMOVED lines=8> */
.L_x_5340:
        /* <DEDUP_REMOVED lines=27> */
.L_x_5339:
        /* <DEDUP_REMOVED lines=51> */
.L_x_5345:
        /* <DEDUP_REMOVED lines=146> */
.L_x_5344:
        /* <DEDUP_REMOVED lines=79> */
.L_x_5346:
[----:B------:R-:W-:-:S04]  /*eab0*/  ISETP.NE.U32.AND P3, PT, R6, RZ, PT ;  /* 0x000000ff0600720c */ /* 0x000fc80003f65070 */
[----:B------:R-:W-:-:S13]  /*eac0*/  ISETP.NE.OR.EX P0, PT, R40, RZ, P0, P3 ;  /* 0x000000ff2800720c */ /* 0x000fda0000705730 */
[----:B------:R-:W-:Y:S05]  /*ead0*/  @!P0 BRA `(.L_x_5342) ;  /* 0x0000000000b48947 */ /* 0x000fea0003800000 */
.L_x_5343:
        /* <DEDUP_REMOVED lines=45> */
.L_x_5342:
        /* <DEDUP_REMOVED lines=50> */
.L_x_5341:
        /* <DEDUP_REMOVED lines=14> */
.L_x_5348:
        /* <DEDUP_REMOVED lines=27> */
.L_x_5347:
        /* <DEDUP_REMOVED lines=8> */
.L_x_5350:
        /* <DEDUP_REMOVED lines=27> */
.L_x_5349:
        /* <DEDUP_REMOVED lines=51> */
.L_x_5355:
        /* <DEDUP_REMOVED lines=139> */
.L_x_5354:
        /* <DEDUP_REMOVED lines=77> */
.L_x_5356:
[----:B------:R-:W-:-:S04]  /*10640*/  ISETP.NE.U32.AND P1, PT, R6, RZ, PT ;  /* 0x000000ff0600720c */ /* 0x000fc80003f25070 */
[----:B------:R-:W-:-:S13]  /*10650*/  ISETP.NE.OR.EX P0, PT, R40, RZ, P0, P1 ;  /* 0x000000ff2800720c */ /* 0x000fda0000705710 */
[----:B------:R-:W-:Y:S05]  /*10660*/  @!P0 BRA `(.L_x_5352) ;  /* 0x0000000000ac8947 */ /* 0x000fea0003800000 */
.L_x_5353:
        /* <DEDUP_REMOVED lines=43> */
.L_x_5352:
        /* <DEDUP_REMOVED lines=50> */
.L_x_5351:
        /* <DEDUP_REMOVED lines=14> */
.L_x_5358:
        /* <DEDUP_REMOVED lines=27> */
.L_x_5357:
[----:B------:R-:W-:Y:S05]  /*10ed0*/  @!P2 BRA `(.L_x_5359) ;  /* 0x000000000078a947 */ /* 0x000fea0003800000 */
[----:B------:R-:W-:Y:S01]  /*10ee0*/  BSSY B0, `(.L_x_5359) ;  /* 0x000001d000007945 */ /* 0x000fe20003800000 */
[----:B------:R-:W-:Y:S02]  /*10ef0*/  IMAD.U32 R11, RZ, RZ, UR16 ;  /* 0x00000010ff0b7e24 */ /* 0x000fe4000f8e00ff */
[----:B------:R-:W-:-:S07]  /*10f00*/  IMAD.U32 R9, RZ, RZ, UR17 ;  /* 0x00000011ff097e24 */ /* 0x000fce000f8e00ff */
.L_x_5360:
        /* <DEDUP_REMOVED lines=27> */
.L_x_5359:
        /* <DEDUP_REMOVED lines=14> */
.L_x_5248:
        /* <DEDUP_REMOVED lines=9> */
.L_x_5245:
        /* <DEDUP_REMOVED lines=90> */
.L_x_5366:
        /* <DEDUP_REMOVED lines=27> */
.L_x_5365:
        /* <DEDUP_REMOVED lines=9> */
.L_x_5368:
        /* <DEDUP_REMOVED lines=27> */
.L_x_5367:
        /* <DEDUP_REMOVED lines=17> */
.L_x_5364:
[----:B------:R-:W-:Y:S05]  /*11cd0*/  BSYNC B1 ;  /* 0x0000000000017941 */ /* 0x000fea0003800000 */
.L_x_5363:
        /* <DEDUP_REMOVED lines=26> */
.L_x_5372:
        /* <DEDUP_REMOVED lines=27> */
.L_x_5371:
[----:B------:R-:W-:Y:S02]  /*12030*/  ULDC UR8, c[0x0][0x248] ;  /* 0x0000920000087ab9 */ /* 0x000fe40000000800 */
[----:B------:R-:W-:Y:S01]  /*12040*/  IMAD.U32 R32, RZ, RZ, UR8 ;  /* 0x00000008ff207e24 */ /* 0x000fe2000f8e00ff */
[----:B------:R-:W-:Y:S06]  /*12050*/  @!P0 BRA `(.L_x_5373) ;  /* 0x00000000007c8947 */ /* 0x000fec0003800000 */
[----:B------:R-:W-:Y:S01]  /*12060*/  BSSY B2, `(.L_x_5373) ;  /* 0x000001e000027945 */ /* 0x000fe20003800000 */
[----:B------:R-:W-:Y:S02]  /*12070*/  IMAD.MOV.U32 R34, RZ, RZ, R33 ;  /* 0x000000ffff227224 */ /* 0x000fe400078e0021 */
[----:B------:R-:W-:Y:S02]  /*12080*/  IMAD.U32 R35, RZ, RZ, UR8 ;  /* 0x00000008ff237e24 */ /* 0x000fe4000f8e00ff */
[----:B------:R-:W-:-:S07]  /*12090*/  IMAD.U32 R32, RZ, RZ, UR8 ;  /* 0x00000008ff207e24 */ /* 0x000fce000f8e00ff */
.L_x_5374:
        /* <DEDUP_REMOVED lines=27> */
.L_x_5373:
        /* <DEDUP_REMOVED lines=17> */
.L_x_5370:
[----:B------:R-:W-:Y:S05]  /*12360*/  BSYNC B1 ;  /* 0x0000000000017941 */ /* 0x000fea0003800000 */
.L_x_5369:
        /* <DEDUP_REMOVED lines=26> */
.L_x_5378:
        /* <DEDUP_REMOVED lines=27> */
.L_x_5377:
[----:B------:R-:W-:Y:S01]  /*126c0*/  IMAD.U32 R33, RZ, RZ, UR13 ;  /* 0x0000000dff217e24 */ /* 0x000fe2000f8e00ff */
[----:B------:R-:W-:Y:S06]  /*126d0*/  @!P0 BRA `(.L_x_5379) ;  /* 0x0000000000808947 */ /* 0x000fec0003800000 */
[----:B------:R-:W-:Y:S01]  /*126e0*/  BSSY B2, `(.L_x_5379) ;  /* 0x000001f000027945 */ /* 0x000fe20003800000 */
[----:B------:R-:W-:Y:S01]  /*126f0*/  IMAD.U32 R35, RZ, RZ, UR12 ;  /* 0x0000000cff237e24 */ /* 0x000fe2000f8e00ff */
[----:B------:R-:W-:Y:S01]  /*12700*/  MOV R33, UR13 ;  /* 0x0000000d00217c02 */ /* 0x000fe20008000f00 */
[----:B------:R-:W-:Y:S02]  /*12710*/  IMAD.U32 R34, RZ, RZ, UR13 ;  /* 0x0000000dff227e24 */ /* 0x000fe4000f8e00ff */
[----:B------:R-:W-:-:S07]  /*12720*/  IMAD.U32 R30, RZ, RZ, UR12 ;  /* 0x0000000cff1e7e24 */ /* 0x000fce000f8e00ff */
.L_x_5380:
        /* <DEDUP_REMOVED lines=27> */
.L_x_5379:
        /* <DEDUP_REMOVED lines=17> */
.L_x_5376:
[----:B------:R-:W-:Y:S05]  /*129f0*/  BSYNC B1 ;  /* 0x0000000000017941 */ /* 0x000fea0003800000 */
.L_x_5375:
        /* <DEDUP_REMOVED lines=25> */
.L_x_5384:
        /* <DEDUP_REMOVED lines=27> */
.L_x_5383:
[----:B------:R-:W-:Y:S05]  /*12d40*/  @!P0 BRA `(.L_x_5385) ;  /* 0x0000000000808947 */ /* 0x000fea0003800000 */
[----:B------:R-:W-:Y:S01]  /*12d50*/  BSSY B2, `(.L_x_5385) ;  /* 0x000001f000027945 */ /* 0x000fe20003800000 */
[----:B------:R-:W-:Y:S01]  /*12d60*/  IMAD.U32 R37, RZ, RZ, UR12 ;  /* 0x0000000cff257e24 */ /* 0x000fe2000f8e00ff */
[----:B------:R-:W-:Y:S01]  /*12d70*/  MOV R29, UR12 ;  /* 0x0000000c001d7c02 */ /* 0x000fe20008000f00 */
[----:B------:R-:W-:Y:S02]  /*12d80*/  IMAD.U32 R38, RZ, RZ, UR13 ;  /* 0x0000000dff267e24 */ /* 0x000fe4000f8e00ff */
[----:B------:R-:W-:-:S07]  /*12d90*/  IMAD.U32 R27, RZ, RZ, UR13 ;  /* 0x0000000dff1b7e24 */ /* 0x000fce000f8e00ff */
.L_x_5386:
        /* <DEDUP_REMOVED lines=27> */
.L_x_5385:
        /* <DEDUP_REMOVED lines=17> */
.L_x_5382:
[----:B------:R-:W-:Y:S05]  /*13060*/  BSYNC B1 ;  /* 0x0000000000017941 */ /* 0x000fea0003800000 */
.L_x_5381:
        /* <DEDUP_REMOVED lines=25> */
.L_x_5390:
        /* <DEDUP_REMOVED lines=27> */
.L_x_5389:
[----:B------:R-:W-:Y:S05]  /*133b0*/  @!P0 BRA `(.L_x_5391) ;  /* 0x0000000000808947 */ /* 0x000fea0003800000 */
[----:B------:R-:W-:Y:S01]  /*133c0*/  BSSY B2, `(.L_x_5391) ;  /* 0x000001f000027945 */ /* 0x000fe20003800000 */
[----:B------:R-:W-:Y:S01]  /*133d0*/  IMAD.U32 R37, RZ, RZ, UR12 ;  /* 0x0000000cff257e24 */ /* 0x000fe2000f8e00ff */
[----:B------:R-:W-:Y:S01]  /*133e0*/  MOV R36, UR13 ;  /* 0x0000000d00247c02 */ /* 0x000fe20008000f00 */
[----:B------:R-:W-:Y:S02]  /*133f0*/  IMAD.U32 R27, RZ, RZ, UR12 ;  /* 0x0000000cff1b7e24 */ /* 0x000fe4000f8e00ff */
[----:B------:R-:W-:-:S07]  /*13400*/  IMAD.U32 R20, RZ, RZ, UR13 ;  /* 0x0000000dff147e24 */ /* 0x000fce000f8e00ff */
.L_x_5392:
        /* <DEDUP_REMOVED lines=27> */
.L_x_5391:
        /* <DEDUP_REMOVED lines=17> */
.L_x_5388:
[----:B------:R-:W-:Y:S05]  /*136d0*/  BSYNC B1 ;  /* 0x0000000000017941 */ /* 0x000fea0003800000 */
.L_x_5387:
        /* <DEDUP_REMOVED lines=25> */
.L_x_5396:
        /* <DEDUP_REMOVED lines=27> */
.L_x_5395:
[----:B------:R-:W-:Y:S05]  /*13a20*/  @!P0 BRA `(.L_x_5397) ;  /* 0x0000000000808947 */ /* 0x000fea0003800000 */
[----:B------:R-:W-:Y:S01]  /*13a30*/  BSSY B2, `(.L_x_5397) ;  /* 0x000001f000027945 */ /* 0x000fe20003800000 */
[----:B------:R-:W-:Y:S01]  /*13a40*/  MOV R35, UR12 ;  /* 0x0000000c00237c02 */ /* 0x000fe20008000f00 */
[----:B------:R-:W-:Y:S02]  /*13a50*/  IMAD.U32 R32, RZ, RZ, UR13 ;  /* 0x0000000dff207e24 */ /* 0x000fe4000f8e00ff */
[----:B------:R-:W-:Y:S02]  /*13a60*/  IMAD.U32 R25, RZ, RZ, UR12 ;  /* 0x0000000cff197e24 */ /* 0x000fe4000f8e00ff */
[----:B------:R-:W-:-:S07]  /*13a70*/  IMAD.U32 R20, RZ, RZ, UR13 ;  /* 0x0000000dff147e24 */ /* 0x000fce000f8e00ff */
.L_x_5398:
        /* <DEDUP_REMOVED lines=27> */
.L_x_5397:
        /* <DEDUP_REMOVED lines=17> */
.L_x_5394:
[----:B------:R-:W-:Y:S05]  /*13d40*/  BSYNC B1 ;  /* 0x0000000000017941 */ /* 0x000fea0003800000 */
.L_x_5393:
        /* <DEDUP_REMOVED lines=25> */
.L_x_5402:
        /* <DEDUP_REMOVED lines=27> */
.L_x_5401:
[----:B------:R-:W-:Y:S05]  /*14090*/  @!P0 BRA `(.L_x_5403) ;  /* 0x0000000000808947 */ /* 0x000fea0003800000 */
[----:B------:R-:W-:Y:S01]  /*140a0*/  BSSY B2, `(.L_x_5403) ;  /* 0x000001f000027945 */ /* 0x000fe20003800000 */
[----:B------:R-:W-:Y:S02]  /*140b0*/  IMAD.U32 R33, RZ, RZ, UR12 ;  /* 0x0000000cff217e24 */ /* 0x000fe4000f8e00ff */
[----:B------:R-:W-:Y:S02]  /*140c0*/  IMAD.U32 R30, RZ, RZ, UR13 ;  /* 0x0000000dff1e7e24 */ /* 0x000fe4000f8e00ff */
[----:B------:R-:W-:Y:S02]  /*140d0*/  IMAD.U32 R23, RZ, RZ, UR12 ;  /* 0x0000000cff177e24 */ /* 0x000fe4000f8e00ff */
[----:B------:R-:W-:-:S07]  /*140e0*/  IMAD.U32 R20, RZ, RZ, UR13 ;  /* 0x0000000dff147e24 */ /* 0x000fce000f8e00ff */
.L_x_5404:
        /* <DEDUP_REMOVED lines=27> */
.L_x_5403:
        /* <DEDUP_REMOVED lines=17> */
.L_x_5400:
[----:B------:R-:W-:Y:S05]  /*143b0*/  BSYNC B1 ;  /* 0x0000000000017941 */ /* 0x000fea0003800000 */
.L_x_5399:
        /* <DEDUP_REMOVED lines=24> */
.L_x_5407:
        /* <DEDUP_REMOVED lines=27> */
.L_x_5406:
[----:B------:R-:W-:Y:S05]  /*146f0*/  @!P0 BRA `(.L_x_5408) ;  /* 0x0000000000788947 */ /* 0x000fea0003800000 */
[----:B------:R-:W-:Y:S01]  /*14700*/  BSSY B1, `(.L_x_5408) ;  /* 0x000001d000017945 */ /* 0x000fe20003800000 */
[----:B------:R-:W-:Y:S02]  /*14710*/  IMAD.U32 R17, RZ, RZ, UR12 ;  /* 0x0000000cff117e24 */ /* 0x000fe4000f8e00ff */
[----:B------:R-:W-:-:S07]  /*14720*/  IMAD.U32 R13, RZ, RZ, UR13 ;  /* 0x0000000dff0d7e24 */ /* 0x000fce000f8e00ff */
.L_x_5409:
        /* <DEDUP_REMOVED lines=27> */
.L_x_5408:
        /* <DEDUP_REMOVED lines=18> */
.L_x_5362:
        /* <DEDUP_REMOVED lines=47> */
.L_x_5416:
        /* <DEDUP_REMOVED lines=141> */
.L_x_5415:
        /* <DEDUP_REMOVED lines=79> */
.L_x_5417:
[----:B------:R-:W-:-:S04]  /*15ab0*/  ISETP.NE.U32.AND P2, PT, R3, RZ, PT ;  /* 0x000000ff0300720c */ /* 0x000fc80003f45070 */
[----:B------:R-:W-:-:S13]  /*15ac0*/  ISETP.NE.OR.EX P0, PT, R19, RZ, P0, P2 ;  /* 0x000000ff1300720c */ /* 0x000fda0000705720 */
[----:B------:R-:W-:Y:S05]  /*15ad0*/  @!P0 BRA `(.L_x_5413) ;  /* 0x0000000000b48947 */ /* 0x000fea0003800000 */
.L_x_5414:
        /* <DEDUP_REMOVED lines=45> */
.L_x_5413:
        /* <DEDUP_REMOVED lines=54> */
.L_x_5412:
        /* <DEDUP_REMOVED lines=16> */
.L_x_5419:
        /* <DEDUP_REMOVED lines=27> */
.L_x_5418:
[----:B------:R-:W-:Y:S05]  /*163c0*/  @!P0 BRA `(.L_x_5420) ;  /* 0x0000000000788947 */ /* 0x000fea0003800000 */
[----:B------:R-:W-:Y:S01]  /*163d0*/  BSSY B2, `(.L_x_5420) ;  /* 0x000001d000027945 */ /* 0x000fe20003800000 */
[----:B------:R-:W-:Y:S01]  /*163e0*/  MOV R29, R23 ;  /* 0x00000017001d7202 */ /* 0x000fe20000000f00 */
[----:B------:R-:W-:-:S07]  /*163f0*/  IMAD.MOV.U32 R30, RZ, RZ, R26 ;  /* 0x000000ffff1e7224 */ /* 0x000fce00078e001a */
.L_x_5421:
        /* <DEDUP_REMOVED lines=27> */
.L_x_5420:
        /* <DEDUP_REMOVED lines=19> */
.L_x_5411:
[----:B------:R-:W-:Y:S05]  /*166e0*/  BSYNC B1 ;  /* 0x0000000000017941 */ /* 0x000fea0003800000 */
.L_x_5410:
        /* <DEDUP_REMOVED lines=48> */
.L_x_5428:
        /* <DEDUP_REMOVED lines=139> */
.L_x_5427:
        /* <DEDUP_REMOVED lines=78> */
.L_x_5429:
[----:B------:R-:W-:-:S04]  /*17780*/  ISETP.NE.U32.AND P2, PT, R42, RZ, PT ;  /* 0x000000ff2a00720c */ /* 0x000fc80003f45070 */
[----:B------:R-:W-:-:S13]  /*17790*/  ISETP.NE.OR.EX P0, PT, R43, RZ, P0, P2 ;  /* 0x000000ff2b00720c */ /* 0x000fda0000705720 */
[----:B------:R-:W-:Y:S05]  /*177a0*/  @!P0 BRA `(.L_x_5425) ;  /* 0x0000000000ac8947 */ /* 0x000fea0003800000 */
.L_x_5426:
        /* <DEDUP_REMOVED lines=43> */
.L_x_5425:
        /* <DEDUP_REMOVED lines=52> */
.L_x_5424:
        /* <DEDUP_REMOVED lines=16> */
.L_x_5431:
        /* <DEDUP_REMOVED lines=27> */
.L_x_5430:
[----:B------:R-:W-:Y:S05]  /*18050*/  @!P0 BRA `(.L_x_5432) ;  /* 0x0000000000788947 */ /* 0x000fea0003800000 */
[----:B------:R-:W-:Y:S01]  /*18060*/  BSSY B2, `(.L_x_5432) ;  /* 0x000001d000027945 */ /* 0x000fe20003800000 */
[----:B------:R-:W-:Y:S02]  /*18070*/  IMAD.MOV.U32 R28, RZ, RZ, R23 ;  /* 0x000000ffff1c7224 */ /* 0x000fe400078e0017 */
[----:B------:R-:W-:-:S07]  /*18080*/  IMAD.MOV.U32 R29, RZ, RZ, R22 ;  /* 0x000000ffff1d7224 */ /* 0x000fce00078e0016 */
.L_x_5433:
        /* <DEDUP_REMOVED lines=27> */
.L_x_5432:
        /* <DEDUP_REMOVED lines=19> */
.L_x_5423:
[----:B------:R-:W-:Y:S05]  /*18370*/  BSYNC B1 ;  /* 0x0000000000017941 */ /* 0x000fea0003800000 */
.L_x_5422:
        /* <DEDUP_REMOVED lines=48> */
.L_x_5440:
        /* <DEDUP_REMOVED lines=139> */
.L_x_5439:
        /* <DEDUP_REMOVED lines=77> */
.L_x_5441:
[----:B------:R-:W-:-:S04]  /*19400*/  ISETP.NE.U32.AND P2, PT, R16, RZ, PT ;  /* 0x000000ff1000720c */ /* 0x000fc80003f45070 */
[----:B------:R-:W-:-:S13]  /*19410*/  ISETP.NE.OR.EX P0, PT, R23, RZ, P0, P2 ;  /* 0x000000ff1700720c */ /* 0x000fda0000705720 */
[----:B------:R-:W-:Y:S05]  /*19420*/  @!P0 BRA `(.L_x_5437) ;  /* 0x0000000000b48947 */ /* 0x000fea0003800000 */
.L_x_5438:
        /* <DEDUP_REMOVED lines=45> */
.L_x_5437:
        /* <DEDUP_REMOVED lines=47> */
.L_x_5436:
        /* <DEDUP_REMOVED lines=16> */
.L_x_5443:
        /* <DEDUP_REMOVED lines=27> */
.L_x_5442:
[----:B------:R-:W-:Y:S05]  /*19ca0*/  @!P0 BRA `(.L_x_5444) ;  /* 0x00000000007c8947 */ /* 0x000fea0003800000 */
[----:B------:R-:W-:Y:S01]  /*19cb0*/  BSSY B2, `(.L_x_5444) ;  /* 0x000001e000027945 */ /* 0x000fe20003800000 */
[----:B------:R-:W-:Y:S02]  /*19cc0*/  IMAD.MOV.U32 R35, RZ, RZ, R27 ;  /* 0x000000ffff237224 */ /* 0x000fe400078e001b */
[----:B------:R-:W-:Y:S02]  /*19cd0*/  IMAD.MOV.U32 R32, RZ, RZ, R22 ;  /* 0x000000ffff207224 */ /* 0x000fe400078e0016 */
[----:B------:R-:W-:-:S07]  /*19ce0*/  IMAD.MOV.U32 R33, RZ, RZ, R23 ;  /* 0x000000ffff217224 */ /* 0x000fce00078e0017 */
.L_x_5445:
        /* <DEDUP_REMOVED lines=27> */
.L_x_5444:
        /* <DEDUP_REMOVED lines=19> */
.L_x_5435:
[----:B------:R-:W-:Y:S05]  /*19fd0*/  BSYNC B1 ;  /* 0x0000000000017941 */ /* 0x000fea0003800000 */
.L_x_5434:
        /* <DEDUP_REMOVED lines=49> */
.L_x_5452:
        /* <DEDUP_REMOVED lines=141> */
.L_x_5451:
        /* <DEDUP_REMOVED lines=79> */
.L_x_5453:
[----:B------:R-:W-:-:S04]  /*1b0b0*/  ISETP.NE.U32.AND P2, PT, R42, RZ, PT ;  /* 0x000000ff2a00720c */ /* 0x000fc80003f45070 */
[----:B------:R-:W-:-:S13]  /*1b0c0*/  ISETP.NE.OR.EX P0, PT, R43, RZ, P0, P2 ;  /* 0x000000ff2b00720c */ /* 0x000fda0000705720 */
[----:B------:R-:W-:Y:S05]  /*1b0d0*/  @!P0 BRA `(.L_x_5449) ;  /* 0x0000000000b48947 */ /* 0x000fea0003800000 */
.L_x_5450:
        /* <DEDUP_REMOVED lines=45> */
.L_x_5449:
        /* <DEDUP_REMOVED lines=47> */
.L_x_5448:
        /* <DEDUP_REMOVED lines=16> */
.L_x_5455:
        /* <DEDUP_REMOVED lines=27> */
.L_x_5454:
[----:B------:R-:W-:Y:S05]  /*1b950*/  @!P0 BRA `(.L_x_5456) ;  /* 0x0000000000808947 */ /* 0x000fea0003800000 */
[----:B------:R-:W-:Y:S01]  /*1b960*/  BSSY B2, `(.L_x_5456) ;  /* 0x000001f000027945 */ /* 0x000fe20003800000 */
[----:B------:R-:W-:Y:S01]  /*1b970*/  IMAD.U32 R31, RZ, RZ, UR10 ;  /* 0x0000000aff1f7e24 */ /* 0x000fe2000f8e00ff */
[----:B------:R-:W-:Y:S01]  /*1b980*/  MOV R32, UR11 ;  /* 0x0000000b00207c02 */ /* 0x000fe20008000f00 */
[----:B------:R-:W-:Y:S02]  /*1b990*/  IMAD.U32 R23, RZ, RZ, UR10 ;  /* 0x0000000aff177e24 */ /* 0x000fe4000f8e00ff */
[----:B------:R-:W-:-:S07]  /*1b9a0*/  IMAD.U32 R21, RZ, RZ, UR11 ;  /* 0x0000000bff157e24 */ /* 0x000fce000f8e00ff */
.L_x_5457:
        /* <DEDUP_REMOVED lines=27> */
.L_x_5456:
        /* <DEDUP_REMOVED lines=19> */
.L_x_5447:
[----:B------:R-:W-:Y:S05]  /*1bc90*/  BSYNC B1 ;  /* 0x0000000000017941 */ /* 0x000fea0003800000 */
.L_x_5446:
        /* <DEDUP_REMOVED lines=48> */
.L_x_5464:
        /* <DEDUP_REMOVED lines=142> */
.L_x_5463:
        /* <DEDUP_REMOVED lines=79> */
.L_x_5465:
[----:B------:R-:W-:-:S04]  /*1cd70*/  ISETP.NE.U32.AND P2, PT, R39, RZ, PT ;  /* 0x000000ff2700720c */ /* 0x000fc80003f45070 */
[----:B------:R-:W-:-:S13]  /*1cd80*/  ISETP.NE.OR.EX P0, PT, R38, RZ, P0, P2 ;  /* 0x000000ff2600720c */ /* 0x000fda0000705720 */
[----:B------:R-:W-:Y:S05]  /*1cd90*/  @!P0 BRA `(.L_x_5461) ;  /* 0x0000000000b48947 */ /* 0x000fea0003800000 */
.L_x_5462:
        /* <DEDUP_REMOVED lines=45> */
.L_x_5461:
        /* <DEDUP_REMOVED lines=48> */
.L_x_5460:
        /* <DEDUP_REMOVED lines=16> */
.L_x_5467:
        /* <DEDUP_REMOVED lines=27> */
.L_x_5466:
[----:B------:R-:W-:Y:S05]  /*1d620*/  @!P0 BRA `(.L_x_5468) ;  /* 0x0000000000808947 */ /* 0x000fea0003800000 */
[----:B------:R-:W-:Y:S01]  /*1d630*/  BSSY B2, `(.L_x_5468) ;  /* 0x000001f000027945 */ /* 0x000fe20003800000 */
[----:B------:R-:W-:Y:S01]  /*1d640*/  IMAD.U32 R29, RZ, RZ, UR10 ;  /* 0x0000000aff1d7e24 */ /* 0x000fe2000f8e00ff */
[----:B------:R-:W-:Y:S01]  /*1d650*/  MOV R19, UR11 ;  /* 0x0000000b00137c02 */ /* 0x000fe20008000f00 */
[----:B------:R-:W-:Y:S02]  /*1d660*/  IMAD.U32 R30, RZ, RZ, UR11 ;  /* 0x0000000bff1e7e24 */ /* 0x000fe4000f8e00ff */
[----:B------:R-:W-:-:S07]  /*1d670*/  IMAD.U32 R21, RZ, RZ, UR10 ;  /* 0x0000000aff157e24 */ /* 0x000fce000f8e00ff */
.L_x_5469:
        /* <DEDUP_REMOVED lines=27> */
.L_x_5468:
        /* <DEDUP_REMOVED lines=19> */
.L_x_5459:
[----:B------:R-:W-:Y:S05]  /*1d960*/  BSYNC B1 ;  /* 0x0000000000017941 */ /* 0x000fea0003800000 */
.L_x_5458:
        /* <DEDUP_REMOVED lines=48> */
.L_x_5476:
        /* <DEDUP_REMOVED lines=142> */
.L_x_5475:
        /* <DEDUP_REMOVED lines=77> */
.L_x_5477:
[----:B------:R-:W-:-:S04]  /*1ea20*/  ISETP.NE.U32.AND P2, PT, R38, RZ, PT ;  /* 0x000000ff2600720c */ /* 0x000fc80003f45070 */
[----:B------:R-:W-:-:S13]  /*1ea30*/  ISETP.NE.OR.EX P0, PT, R42, RZ, P0, P2 ;  /* 0x000000ff2a00720c */ /* 0x000fda0000705720 */
[----:B------:R-:W-:Y:S05]  /*1ea40*/  @!P0 BRA `(.L_x_5473) ;  /* 0x0000000000b08947 */ /* 0x000fea0003800000 */
.L_x_5474:
        /* <DEDUP_REMOVED lines=44> */
.L_x_5473:
        /* <DEDUP_REMOVED lines=48> */
.L_x_5472:
        /* <DEDUP_REMOVED lines=16> */
.L_x_5479:
        /* <DEDUP_REMOVED lines=27> */
.L_x_5478:
[----:B------:R-:W-:Y:S05]  /*1f2c0*/  @!P0 BRA `(.L_x_5480) ;  /* 0x0000000000808947 */ /* 0x000fea0003800000 */
[----:B------:R-:W-:Y:S01]  /*1f2d0*/  BSSY B2, `(.L_x_5480) ;  /* 0x000001f000027945 */ /* 0x000fe20003800000 */
[----:B------:R-:W-:Y:S01]  /*1f2e0*/  IMAD.U32 R27, RZ, RZ, UR10 ;  /* 0x0000000aff1b7e24 */ /* 0x000fe2000f8e00ff */
[----:B------:R-:W-:Y:S01]  /*1f2f0*/  MOV R19, UR10 ;  /* 0x0000000a00137c02 */ /* 0x000fe20008000f00 */
[----:B------:R-:W-:Y:S02]  /*1f300*/  IMAD.U32 R28, RZ, RZ, UR11 ;  /* 0x0000000bff1c7e24 */ /* 0x000fe4000f8e00ff */
[----:B------:R-:W-:-:S07]  /*1f310*/  IMAD.U32 R17, RZ, RZ, UR11 ;  /* 0x0000000bff117e24 */ /* 0x000fce000f8e00ff */
.L_x_5481:
        /* <DEDUP_REMOVED lines=27> */
.L_x_5480:
        /* <DEDUP_REMOVED lines=19> */
.L_x_5471:
[----:B------:R-:W-:Y:S05]  /*1f600*/  BSYNC B1 ;  /* 0x0000000000017941 */ /* 0x000fea0003800000 */
.L_x_5470:
        /* <DEDUP_REMOVED lines=48> */
.L_x_5488:
        /* <DEDUP_REMOVED lines=141> */
.L_x_5487:
        /* <DEDUP_REMOVED lines=77> */
.L_x_5489:
[----:B------:R-:W-:-:S04]  /*206b0*/  ISETP.NE.U32.AND P2, PT, R38, RZ, PT ;  /* 0x000000ff2600720c */ /* 0x000fc80003f45070 */
[----:B------:R-:W-:-:S13]  /*206c0*/  ISETP.NE.OR.EX P0, PT, R41, RZ, P0, P2 ;  /* 0x000000ff2900720c */ /* 0x000fda0000705720 */
[----:B------:R-:W-:Y:S05]  /*206d0*/  @!P0 BRA `(.L_x_5485) ;  /* 0x0000000000ac8947 */ /* 0x000fea0003800000 */
.L_x_5486:
        /* <DEDUP_REMOVED lines=43> */
.L_x_5485:
        /* <DEDUP_REMOVED lines=48> */
.L_x_5484:
        /* <DEDUP_REMOVED lines=16> */
.L_x_5491:
        /* <DEDUP_REMOVED lines=27> */
.L_x_5490:
[----:B------:R-:W-:Y:S05]  /*20f40*/  @!P0 BRA `(.L_x_5492) ;  /* 0x0000000000808947 */ /* 0x000fea0003800000 */
[----:B------:R-:W-:Y:S01]  /*20f50*/  BSSY B2, `(.L_x_5492) ;  /* 0x000001f000027945 */ /* 0x000fe20003800000 */
[----:B------:R-:W-:Y:S01]  /*20f60*/  IMAD.U32 R25, RZ, RZ, UR10 ;  /* 0x0000000aff197e24 */ /* 0x000fe2000f8e00ff */
[----:B------:R-:W-:Y:S01]  /*20f70*/  MOV R15, UR11 ;  /* 0x0000000b000f7c02 */ /* 0x000fe20008000f00 */
[----:B------:R-:W-:Y:S02]  /*20f80*/  IMAD.U32 R26, RZ, RZ, UR11 ;  /* 0x0000000bff1a7e24 */ /* 0x000fe4000f8e00ff */
[----:B------:R-:W-:-:S07]  /*20f90*/  IMAD.U32 R17, RZ, RZ, UR10 ;  /* 0x0000000aff117e24 */ /* 0x000fce000f8e00ff */
.L_x_5493:
        /* <DEDUP_REMOVED lines=27> */
.L_x_5492:
        /* <DEDUP_REMOVED lines=19> */
.L_x_5483:
[----:B------:R-:W-:Y:S05]  /*21280*/  BSYNC B1 ;  /* 0x0000000000017941 */ /* 0x000fea0003800000 */
.L_x_5482:
        /* <DEDUP_REMOVED lines=47> */
.L_x_5498:
        /* <DEDUP_REMOVED lines=144> */
.L_x_5497:
        /* <DEDUP_REMOVED lines=79> */
.L_x_5499:
[----:B------:R-:W-:-:S04]  /*22370*/  ISETP.NE.U32.AND P2, PT, R8, RZ, PT ;  /* 0x000000ff0800720c */ /* 0x000fc80003f45070 */
[----:B------:R-:W-:-:S13]  /*22380*/  ISETP.NE.OR.EX P0, PT, R40, RZ, P0, P2 ;  /* 0x000000ff2800720c */ /* 0x000fda0000705720 */
[----:B------:R-:W-:Y:S05]  /*22390*/  @!P0 BRA `(.L_x_5495) ;  /* 0x0000000000b48947 */ /* 0x000fea0003800000 */
.L_x_5496:
        /* <DEDUP_REMOVED lines=45> */
.L_x_5495:
        /* <DEDUP_REMOVED lines=48> */
.L_x_5494:
        /* <DEDUP_REMOVED lines=16> */
.L_x_5501:
        /* <DEDUP_REMOVED lines=27> */
.L_x_5500:
[----:B------:R-:W-:Y:S05]  /*22c20*/  @!P0 BRA `(.L_x_5502) ;  /* 0x0000000000808947 */ /* 0x000fea0003800000 */
[----:B------:R-:W-:Y:S01]  /*22c30*/  BSSY B1, `(.L_x_5502) ;  /* 0x000001f000017945 */ /* 0x000fe20003800000 */
[----:B------:R-:W-:Y:S01]  /*22c40*/  IMAD.U32 R21, RZ, RZ, UR10 ;  /* 0x0000000aff157e24 */ /* 0x000fe2000f8e00ff */
[----:B------:R-:W-:Y:S01]  /*22c50*/  MOV R11, UR11 ;  /* 0x0000000b000b7c02 */ /* 0x000fe20008000f00 */
[----:B------:R-:W-:Y:S02]  /*22c60*/  IMAD.U32 R23, RZ, RZ, UR11 ;  /* 0x0000000bff177e24 */ /* 0x000fe4000f8e00ff */
[----:B------:R-:W-:-:S07]  /*22c70*/  IMAD.U32 R15, RZ, RZ, UR10 ;  /* 0x0000000aff0f7e24 */ /* 0x000fce000f8e00ff */
.L_x_5503:
        /* <DEDUP_REMOVED lines=27> */
.L_x_5502:
        /* <DEDUP_REMOVED lines=19> */
.L_x_5405:
[----:B------:R-:W-:Y:S05]  /*22f60*/  BSYNC B0 ;  /* 0x0000000000007941 */ /* 0x000fea0003800000 */
.L_x_5361:
        /* <DEDUP_REMOVED lines=23> */
.L_x_5506:
[----:B------:R-:W-:-:S13]  /*230e0*/  ISETP.GE.AND P0, PT, R7, R2, PT ;  /* 0x000000020700720c */ /* 0x000fda0003f06270 */
[----:B------:R-:W-:Y:S05]  /*230f0*/  @P0 BRA `(.L_x_5508) ;  /* 0x0000000000300947 */ /* 0x000fea0003800000 */
[----:B0-----:R-:W0:Y:S01]  /*23100*/  LDC.64 R4, c[0x0][0x270] ;  /* 0x00009c00ff047b82 */ /* 0x001e220000000a00 */
[----:B------:R-:W-:Y:S02]  /*23110*/  IMAD.IADD R3, R0, 0x1, R7 ;  /* 0x0000000100037824 */ /* 0x000fe400078e0207 */
[----:B------:R-:W-:Y:S02]  /*23120*/  VIADD R7, R7, 0x80 ;  /* 0x0000008007077836 */ /* 0x000fe40000000000 */
[----:B0-----:R-:W-:-:S05]  /*23130*/  IMAD.WIDE.U32 R4, R3, 0x8, R4 ;  /* 0x0000000803047825 */ /* 0x001fca00078e0004 */
[----:B------:R1:W-:Y:S02]  /*23140*/  STG.E.64 desc[UR6][R4.64], RZ ;  /* 0x000000ff04007986 */ /* 0x0003e4000c101b06 */
.L_x_5507:
[----:B------:R-:W-:-:S13]  /*23150*/  ISETP.GE.AND P0, PT, R7, R2, PT ;  /* 0x000000020700720c */ /* 0x000fda0003f06270 */
[----:B------:R-:W-:Y:S05]  /*23160*/  @P0 BRA `(.L_x_5509) ;  /* 0x0000000000340947 */ /* 0x000fea0003800000 */
[----:B01----:R-:W0:Y:S01]  /*23170*/  LDC.64 R4, c[0x0][0x270] ;  /* 0x00009c00ff047b82 */ /* 0x003e220000000a00 */
[----:B------:R-:W-:Y:S02]  /*23180*/  IMAD.IADD R3, R0, 0x1, R7 ;  /* 0x0000000100037824 */ /* 0x000fe400078e0207 */
[----:B------:R-:W-:Y:S02]  /*23190*/  VIADD R7, R7, 0x80 ;  /* 0x0000008007077836 */ /* 0x000fe40000000000 */
[----:B0-----:R-:W-:-:S05]  /*231a0*/  IMAD.WIDE.U32 R4, R3, 0x8, R4 ;  /* 0x0000000803047825 */ /* 0x001fca00078e0004 */
[----:B------:R1:W-:Y:S02]  /*231b0*/  STG.E.64 desc[UR6][R4.64], RZ ;  /* 0x000000ff04007986 */ /* 0x0003e4000c101b06 */
.L_x_5508:
        /* <DEDUP_REMOVED lines=8> */
.L_x_5509:
[----:B------:R-:W-:Y:S05]  /*23240*/  BSYNC B1 ;  /* 0x0000000000017941 */ /* 0x000fea0003800000 */
.L_x_5505:
[----:B------:R-:W-:-:S13]  /*23250*/  ISETP.GE.AND P0, PT, R7, R2, PT ;  /* 0x000000020700720c */ /* 0x000fda0003f06270 */
[----:B012---:R-:W0:Y:S01]  /*23260*/  @!P0 LDC.64 R4, c[0x0][0x270] ;  /* 0x00009c00ff048b82 */ /* 0x007e220000000a00 */
[----:B------:R-:W-:Y:S02]  /*23270*/  @!P0 IMAD.IADD R3, R0, 0x1, R7 ;  /* 0x0000000100038824 */ /* 0x000fe400078e0207 */
[----:B------:R-:W-:Y:S02]  /*23280*/  @!P0 VIADD R7, R7, 0x80 ;  /* 0x0000008007078836 */ /* 0x000fe40000000000 */
[----:B0-----:R-:W-:-:S05]  /*23290*/  @!P0 IMAD.WIDE.U32 R4, R3, 0x8, R4 ;  /* 0x0000000803048825 */ /* 0x001fca00078e0004 */
[----:B------:R2:W-:Y:S02]  /*232a0*/  @!P0 STG.E.64 desc[UR6][R4.64], RZ ;  /* 0x000000ff04008986 */ /* 0x0005e4000c101b06 */
.L_x_5510:
[----:B------:R-:W-:Y:S05]  /*232b0*/  BSYNC B0 ;  /* 0x0000000000007941 */ /* 0x000fea0003800000 */
.L_x_5504:
        /* <DEDUP_REMOVED lines=8> */
.L_x_5511:
        /* <DEDUP_REMOVED lines=12> */
.L_x_18569:


//--------------------- .text._ZN2at6native29vectorized_elementwise_kernelILi8EZZNS0_73_GLOBAL__N__c8866d80_35_SparseBinaryOpIntersectionKernel_cu_f5210f67_363642_sparse_binary_op_intersection_kernel_implINS2_18CUDAKernelLauncherENS2_36CUDAValueSelectionIntersectionKernelINS2_9LhsProjOpEEElLl0EEEvRNS_6TensorERKS8_SB_RKSt6vectorIlSaIlEERKSt8optionalIS8_ESK_bbENKUlvE3_clEvEUllE_St5arrayIPcLm2EEEEviT0_T1_ --------------------------
	.section	.text._ZN2at6native29vectorized_elementwise_kernelILi8EZZNS0_73_GLOBAL__N__c8866d80_35_SparseBinaryOpIntersectionKernel_cu_f5210f67_363642_sparse_binary_op_intersection_kernel_implINS2_18CUDAKernelLauncherENS2_36CUDAValueSelectionIntersectionKernelINS2_9LhsProjOpEEElLl0EEEvRNS_6TensorERKS8_SB_RKSt6vectorIlSaIlEERKSt8optionalIS8_ESK_bbENKUlvE3_clEvEUllE_St5arrayIPcLm2EEEEviT0_T1_,"ax",@progbits
	.align	128
        .global         _ZN2at6native29vectorized_elementwise_kernelILi8EZZNS0_73_GLOBAL__N__c8866d80_35_SparseBinaryOpIntersectionKernel_cu_f5210f67_363642_sparse_binary_op_intersection_kernel_implINS2_18CUDAKernelLauncherENS2_36CUDAValueSelectionIntersectionKernelINS2_9LhsProjOpEEElLl0EEEvRNS_6TensorERKS8_SB_RKSt6vectorIlSaIlEERKSt8optionalIS8_ESK_bbENKUlvE3_clEvEUllE_St5arrayIPcLm2EEEEviT0_T1_
        .type           _ZN2at6native29vectorized_elementwise_kernelILi8EZZNS0_73_GLOBAL__N__c8866d80_35_SparseBinaryOpIntersectionKernel_cu_f5210f67_363642_sparse_binary_op_intersection_kernel_implINS2_18CUDAKernelLauncherENS2_36CUDAValueSelectionIntersectionKernelINS2_9LhsProjOpEEElLl0EEEvRNS_6TensorERKS8_SB_RKSt6vectorIlSaIlEERKSt8optionalIS8_ESK_bbENKUlvE3_clEvEUllE_St5arrayIPcLm2EEEEviT0_T1_,@function
        .size           _ZN2at6native29vectorized_elementwise_kernelILi8EZZNS0_73_GLOBAL__N__c8866d80_35_SparseBinaryOpIntersectionKernel_cu_f5210f67_363642_sparse_binary_op_intersection_kernel_implINS2_18CUDAKernelLauncherENS2_36CUDAValueSelectionIntersectionKernelINS2_9LhsProjOpEEElLl0EEEvRNS_6TensorERKS8_SB_RKSt6vectorIlSaIlEERKSt8optionalIS8_ESK_bbENKUlvE3_clEvEUllE_St5arrayIPcLm2EEEEviT0_T1_,(.L_x_18570 - _ZN2at6native29vectorized_elementwise_kernelILi8EZZNS0_73_GLOBAL__N__c8866d80_35_SparseBinaryOpIntersectionKernel_cu_f5210f67_363642_sparse_binary_op_intersection_kernel_implINS2_18CUDAKernelLauncherENS2_36CUDAValueSelectionIntersectionKernelINS2_9LhsProjOpEEElLl0EEEvRNS_6TensorERKS8_SB_RKSt6vectorIlSaIlEERKSt8optionalIS8_ESK_bbENKUlvE3_clEvEUllE_St5arrayIPcLm2EEEEviT0_T1_)
        .other          _ZN2at6native29vectorized_elementwise_kernelILi8EZZNS0_73_GLOBAL__N__c8866d80_35_SparseBinaryOpIntersectionKernel_cu_f5210f67_363642_sparse_binary_op_intersection_kernel_implINS2_18CUDAKernelLauncherENS2_36CUDAValueSelectionIntersectionKernelINS2_9LhsProjOpEEElLl0EEEvRNS_6TensorERKS8_SB_RKSt6vectorIlSaIlEERKSt8optionalIS8_ESK_bbENKUlvE3_clEvEUllE_St5arrayIPcLm2EEEEviT0_T1_,@"STO_CUDA_ENTRY STV_DEFAULT"
_ZN2at6native29vectorized_elementwise_kernelILi8EZZNS0_73_GLOBAL__N__c8866d80_35_SparseBinaryOpIntersectionKernel_cu_f5210f67_363642_sparse_binary_op_intersection_kernel_implINS2_18CUDAKernelLauncherENS2_36CUDAValueSelectionIntersectionKernelINS2_9LhsProjOpEEElLl0EEEvRNS_6TensorERKS8_SB_RKSt6vectorIlSaIlEERKSt8optionalIS8_ESK_bbENKUlvE3_clEvEUllE_St5arrayIPcLm2EEEEviT0_T1_:
.text._ZN2at6native29vectorized_elementwise_kernelILi8EZZNS0_73_GLOBAL__N__c8866d80_35_SparseBinaryOpIntersectionKernel_cu_f5210f67_363642_sparse_binary_op_intersection_kernel_implINS2_18CUDAKernelLauncherENS2_36CUDAValueSelectionIntersectionKernelINS2_9LhsProjOpEEElLl0EEEvRNS_6TensorERKS8_SB_RKSt6vectorIlSaIlEERKSt8optionalIS8_ESK_bbENKUlvE3_clEvEUllE_St5arrayIPcLm2EEEEviT0_T1_:
        /* <DEDUP_REMOVED lines=105> */
.L_x_5514:
[----:B------:R-:W-:Y:S01]  /*0690*/  BSSY B0, `(.L_x_5516) ;  /* 0x0000021000007945 */ /* 0x000fe20003800000 */
[----:B------:R-:W-:Y:S02]  /*06a0*/  IMAD.U32 R37, RZ, RZ, UR14 ;  /* 0x0000000eff257e24 */ /* 0x000fe4000f8e00ff */
[----:B------:R-:W-:Y:S02]  /*06b0*/  IMAD.U32 R36, RZ, RZ, UR15 ;  /* 0x0000000fff247e24 */ /* 0x000fe4000f8e00ff */
[----:B------:R-:W-:Y:S02]  /*06c0*/  IMAD.U32 R35, RZ, RZ, UR14 ;  /* 0x0000000eff237e24 */ /* 0x000fe4000f8e00ff */
[----:B------:R-:W-:Y:S02]  /*06d0*/  IMAD.U32 R34, RZ, RZ, UR15 ;  /* 0x0000000fff227e24 */ /* 0x000fe4000f8e00ff */
[----:B------:R-:W-:Y:S02]  /*06e0*/  IMAD.MOV.U32 R31, RZ, RZ, R32 ;  /* 0x000000ffff1f7224 */ /* 0x000fe400078e0020 */
[----:B------:R-:W-:-:S07]  /*06f0*/  IMAD.MOV.U32 R30, RZ, RZ, R33 ;  /* 0x000000ffff1e7224 */ /* 0x000fce00078e0021 */
.L_x_5517:
        /* <DEDUP_REMOVED lines=27> */
.L_x_5516:
        /* <DEDUP_REMOVED lines=8> */
.L_x_5519:
        /* <DEDUP_REMOVED lines=27> */
.L_x_5518:
        /* <DEDUP_REMOVED lines=28> */
.L_x_5521:
        /* <DEDUP_REMOVED lines=27> */
.L_x_5520:
[----:B------:R-:W-:Y:S01]  /*0e50*/  BSSY B0, `(.L_x_5522) ;  /* 0x0000021000007945 */ /* 0x000fe20003800000 */
[----:B------:R-:W-:Y:S01]  /*0e60*/  IMAD.MOV.U32 R34, RZ, RZ, R32 ;  /* 0x000000ffff227224 */ /* 0x000fe200078e0020 */
[----:B------:R-:W-:Y:S01]  /*0e70*/  MOV R31, UR8 ;  /* 0x00000008001f7c02 */ /* 0x000fe20008000f00 */
[----:B------:R-:W-:Y:S02]  /*0e80*/  IMAD.MOV.U32 R35, RZ, RZ, R33 ;  /* 0x000000ffff237224 */ /* 0x000fe400078e0021 */
[----:B------:R-:W-:Y:S02]  /*0e90*/  IMAD.U32 R30, RZ, RZ, UR9 ;  /* 0x00000009ff1e7e24 */ /* 0x000fe4000f8e00ff */
[----:B------:R-:W-:Y:S02]  /*0ea0*/  IMAD.U32 R28, RZ, RZ, UR8 ;  /* 0x00000008ff1c7e24 */ /* 0x000fe4000f8e00ff */
[----:B------:R-:W-:-:S07]  /*0eb0*/  IMAD.U32 R29, RZ, RZ, UR9 ;  /* 0x00000009ff1d7e24 */ /* 0x000fce000f8e00ff */
.L_x_5523:
        /* <DEDUP_REMOVED lines=27> */
.L_x_5522:
        /* <DEDUP_REMOVED lines=23> */
.L_x_5525:
        /* <DEDUP_REMOVED lines=27> */
.L_x_5524:
[----:B------:R-:W-:Y:S01]  /*1390*/  BSSY B0, `(.L_x_5526) ;  /* 0x0000021000007945 */ /* 0x000fe20003800000 */
[----:B------:R-:W-:Y:S01]  /*13a0*/  IMAD.MOV.U32 R38, RZ, RZ, R32 ;  /* 0x000000ffff267224 */ /* 0x000fe200078e0020 */
[----:B------:R-:W-:Y:S01]  /*13b0*/  MOV R35, R33 ;  /* 0x0000002100237202 */ /* 0x000fe20000000f00 */
[----:B------:R-:W-:Y:S02]  /*13c0*/  IMAD.U32 R34, RZ, RZ, UR8 ;  /* 0x00000008ff227e24 */ /* 0x000fe4000f8e00ff */
[----:B------:R-:W-:Y:S02]  /*13d0*/  IMAD.U32 R36, RZ, RZ, UR9 ;  /* 0x00000009ff247e24 */ /* 0x000fe4000f8e00ff */
[----:B------:R-:W-:Y:S02]  /*13e0*/  IMAD.U32 R30, RZ, RZ, UR8 ;  /* 0x00000008ff1e7e24 */ /* 0x000fe4000f8e00ff */
[----:B------:R-:W-:-:S07]  /*13f0*/  IMAD.U32 R24, RZ, RZ, UR9 ;  /* 0x00000009ff187e24 */ /* 0x000fce000f8e00ff */
.L_x_5527:
        /* <DEDUP_REMOVED lines=27> */
.L_x_5526:
        /* <DEDUP_REMOVED lines=28> */
.L_x_5529:
        /* <DEDUP_REMOVED lines=27> */
.L_x_5528:
[----:B------:R-:W-:Y:S01]  /*1920*/  BSSY B0, `(.L_x_5530) ;  /* 0x0000021000007945 */ /* 0x000fe20003800000 */
[----:B------:R-:W-:Y:S01]  /*1930*/  MOV R34, R32 ;  /* 0x0000002000227202 */ /* 0x000fe20000000f00 */
[----:B------:R-:W-:Y:S02]  /*1940*/  IMAD.MOV.U32 R35, RZ, RZ, R33 ;  /* 0x000000ffff237224 */ /* 0x000fe400078e0021 */
[----:B------:R-:W-:Y:S02]  /*1950*/  IMAD.U32 R30, RZ, RZ, UR8 ;  /* 0x00000008ff1e7e24 */ /* 0x000fe4000f8e00ff */
[----:B------:R-:W-:Y:S02]  /*1960*/  IMAD.U32 R31, RZ, RZ, UR9 ;  /* 0x00000009ff1f7e24 */ /* 0x000fe4000f8e00ff */
[----:B------:R-:W-:Y:S02]  /*1970*/  IMAD.U32 R29, RZ, RZ, UR8 ;  /* 0x00000008ff1d7e24 */ /* 0x000fe4000f8e00ff */
[----:B------:R-:W-:-:S07]  /*1980*/  IMAD.U32 R9, RZ, RZ, UR9 ;  /* 0x00000009ff097e24 */ /* 0x000fce000f8e00ff */
.L_x_5531:
        /* <DEDUP_REMOVED lines=27> */
.L_x_5530:
        /* <DEDUP_REMOVED lines=26> */
.L_x_5533:
        /* <DEDUP_REMOVED lines=27> */
.L_x_5532:
[----:B------:R-:W-:Y:S01]  /*1e90*/  BSSY B0, `(.L_x_5534) ;  /* 0x0000021000007945 */ /* 0x000fe20003800000 */
[----:B------:R-:W-:Y:S02]  /*1ea0*/  IMAD.MOV.U32 R31, RZ, RZ, R32 ;  /* 0x000000ffff1f7224 */ /* 0x000fe400078e0020 */
[----:B------:R-:W-:Y:S02]  /*1eb0*/  IMAD.MOV.U32 R30, RZ, RZ, R33 ;  /* 0x000000ffff1e7224 */ /* 0x000fe400078e0021 */
[----:B------:R-:W-:Y:S02]  /*1ec0*/  IMAD.U32 R27, RZ, RZ, UR8 ;  /* 0x00000008ff1b7e24 */ /* 0x000fe4000f8e00ff */
[----:B------:R-:W-:Y:S02]  /*1ed0*/  IMAD.U32 R29, RZ, RZ, UR9 ;  /* 0x00000009ff1d7e24 */ /* 0x000fe4000f8e00ff */
[----:B------:R-:W-:Y:S02]  /*1ee0*/  IMAD.U32 R25, RZ, RZ, UR8 ;  /* 0x00000008ff197e24 */ /* 0x000fe4000f8e00ff */
[----:B------:R-:W-:-:S07]  /*1ef0*/  IMAD.U32 R9, RZ, RZ, UR9 ;  /* 0x00000009ff097e24 */ /* 0x000fce000f8e00ff */
.L_x_5535:
        /* <DEDUP_REMOVED lines=27> */
.L_x_5534:
        /* <DEDUP_REMOVED lines=26> */
.L_x_5537:
        /* <DEDUP_REMOVED lines=27> */
.L_x_5536:
[----:B------:R-:W-:Y:S01]  /*2400*/  BSSY B0, `(.L_x_5538) ;  /* 0x0000021000007945 */ /* 0x000fe20003800000 */
[----:B------:R-:W-:Y:S01]  /*2410*/  IMAD.MOV.U32 R29, RZ, RZ, R32 ;  /* 0x000000ffff1d7224 */ /* 0x000fe200078e0020 */
[----:B------:R-:W-:Y:S01]  /*2420*/  MOV R27, UR9 ;  /* 0x00000009001b7c02 */ /* 0x000fe20008000f00 */
[----:B------:R-:W-:Y:S02]  /*2430*/  IMAD.MOV.U32 R28, RZ, RZ, R33 ;  /* 0x000000ffff1c7224 */ /* 0x000fe400078e0021 */
[----:B------:R-:W-:Y:S02]  /*2440*/  IMAD.U32 R24, RZ, RZ, UR8 ;  /* 0x00000008ff187e24 */ /* 0x000fe4000f8e00ff */
[----:B------:R-:W-:Y:S02]  /*2450*/  IMAD.U32 R26, RZ, RZ, UR9 ;  /* 0x00000009ff1a7e24 */ /* 0x000fe4000f8e00ff */
[----:B------:R-:W-:-:S07]  /*2460*/  IMAD.U32 R25, RZ, RZ, UR8 ;  /* 0x00000008ff197e24 */ /* 0x000fce000f8e00ff */
.L_x_5539:
        /* <DEDUP_REMOVED lines=27> */
.L_x_5538:
        /* <DEDUP_REMOVED lines=26> */
.L_x_5541:
        /* <DEDUP_REMOVED lines=27> */
.L_x_5540:
[----:B------:R-:W-:Y:S01]  /*2970*/  BSSY B0, `(.L_x_5542) ;  /* 0x0000021000007945 */ /* 0x000fe20003800000 */
[----:B------:R-:W-:Y:S01]  /*2980*/  IMAD.MOV.U32 R27, RZ, RZ, R32 ;  /* 0x000000ffff1b7224 */ /* 0x000fe200078e0020 */
[----:B------:R-:W-:Y:S01]  /*2990*/  MOV R23, UR8 ;  /* 0x0000000800177c02 */ /* 0x000fe20008000f00 */
[----:B------:R-:W-:Y:S02]  /*29a0*/  IMAD.MOV.U32 R26, RZ, RZ, R33 ;  /* 0x000000ffff1a7224 */ /* 0x000fe400078e0021 */
[----:B------:R-:W-:Y:S02]  /*29b0*/  IMAD.U32 R22, RZ, RZ, UR8 ;  /* 0x00000008ff167e24 */ /* 0x000fe4000f8e00ff */
[----:B------:R-:W-:Y:S02]  /*29c0*/  IMAD.U32 R24, RZ, RZ, UR9 ;  /* 0x00000009ff187e24 */ /* 0x000fe4000f8e00ff */
[----:B------:R-:W-:-:S07]  /*29d0*/  IMAD.U32 R25, RZ, RZ, UR9 ;  /* 0x00000009ff197e24 */ /* 0x000fce000f8e00ff */
.L_x_5543:
        /* <DEDUP_REMOVED lines=27> */
.L_x_5542:
        /* <DEDUP_REMOVED lines=26> */
.L_x_5545:
        /* <DEDUP_REMOVED lines=27> */
.L_x_5544:
[----:B------:R-:W-:Y:S01]  /*2ee0*/  BSSY B0, `(.L_x_5546) ;  /* 0x000001d000007945 */ /* 0x000fe20003800000 */
[----:B------:R-:W-:Y:S02]  /*2ef0*/  IMAD.U32 R19, RZ, RZ, UR8 ;  /* 0x00000008ff137e24 */ /* 0x000fe4000f8e00ff */
[----:B------:R-:W-:-:S07]  /*2f00*/  IMAD.U32 R22, RZ, RZ, UR9 ;  /* 0x00000009ff167e24 */ /* 0x000fce000f8e00ff */
.L_x_5547:
        /* <DEDUP_REMOVED lines=27> */
.L_x_5546:
        /* <DEDUP_REMOVED lines=15> */
.L_x_5513:
        /* <DEDUP_REMOVED lines=45> */
.L_x_5552:
        /* <DEDUP_REMOVED lines=140> */
.L_x_5551:
        /* <DEDUP_REMOVED lines=79> */
.L_x_5553:
[----:B------:R-:W-:-:S04]  /*4230*/  ISETP.NE.U32.AND P2, PT, R2, RZ, PT ;  /* 0x000000ff0200720c */ /* 0x000fc80003f45070 */
[----:B------:R-:W-:-:S13]  /*4240*/  ISETP.NE.OR.EX P0, PT, R3, RZ, P0, P2 ;  /* 0x000000ff0300720c */ /* 0x000fda0000705720 */
[----:B------:R-:W-:Y:S05]  /*4250*/  @!P0 BRA `(.L_x_5549) ;  /* 0x0000000000b08947 */ /* 0x000fea0003800000 */
.L_x_5550:
        /* <DEDUP_REMOVED lines=44> */
.L_x_5549:
        /* <DEDUP_REMOVED lines=50> */
.L_x_5548:
        /* <DEDUP_REMOVED lines=21> */
.L_x_5555:
        /* <DEDUP_REMOVED lines=27> */
.L_x_5554:
        /* <DEDUP_REMOVED lines=9> */
.L_x_5557:
        /* <DEDUP_REMOVED lines=27> */
.L_x_5556:
        /* <DEDUP_REMOVED lines=54> */
.L_x_5562:
        /* <DEDUP_REMOVED lines=142> */
.L_x_5561:
        /* <DEDUP_REMOVED lines=79> */
.L_x_5563:
[----:B------:R-:W-:-:S04]  /*5eb0*/  ISETP.NE.U32.AND P3, PT, R41, RZ, PT ;  /* 0x000000ff2900720c */ /* 0x000fc80003f65070 */
[----:B------:R-:W-:-:S13]  /*5ec0*/  ISETP.NE.OR.EX P0, PT, R40, RZ, P0, P3 ;  /* 0x000000ff2800720c */ /* 0x000fda0000705730 */
[----:B------:R-:W-:Y:S05]  /*5ed0*/  @!P0 BRA `(.L_x_5559) ;  /* 0x0000000000b48947 */ /* 0x000fea0003800000 */
.L_x_5560:
        /* <DEDUP_REMOVED lines=45> */
.L_x_5559:
        /* <DEDUP_REMOVED lines=51> */
.L_x_5558:
        /* <DEDUP_REMOVED lines=15> */
.L_x_5565:
        /* <DEDUP_REMOVED lines=27> */
.L_x_5564:
        /* <DEDUP_REMOVED lines=8> */
.L_x_5567:
        /* <DEDUP_REMOVED lines=27> */
.L_x_5566:
        /* <DEDUP_REMOVED lines=54> */
.L_x_5572:
        /* <DEDUP_REMOVED lines=142> */
.L_x_5571:
        /* <DEDUP_REMOVED lines=79> */
.L_x_5573:
[----:B------:R-:W-:-:S04]  /*7ae0*/  ISETP.NE.U32.AND P3, PT, R41, RZ, PT ;  /* 0x000000ff2900720c */ /* 0x000fc80003f65070 */
[----:B------:R-:W-:-:S13]  /*7af0*/  ISETP.NE.OR.EX P0, PT, R40, RZ, P0, P3 ;  /* 0x000000ff2800720c */ /* 0x000fda0000705730 */
[----:B------:R-:W-:Y:S05]  /*7b00*/  @!P0 BRA `(.L_x_5569) ;  /* 0x0000000000b48947 */ /* 0x000fea0003800000 */
.L_x_5570:
        /* <DEDUP_REMOVED lines=45> */
.L_x_5569:
        /* <DEDUP_REMOVED lines=52> */
.L_x_5568:
        /* <DEDUP_REMOVED lines=15> */
.L_x_5575:
        /* <DEDUP_REMOVED lines=27> */
.L_x_5574:
        /* <DEDUP_REMOVED lines=8> */
.L_x_5577:
        /* <DEDUP_REMOVED lines=27> */
.L_x_5576:
        /* <DEDUP_REMOVED lines=50> */
.L_x_5582:
        /* <DEDUP_REMOVED lines=141> */
.L_x_5581:
        /* <DEDUP_REMOVED lines=79> */
.L_x_5583:
[----:B------:R-:W-:-:S04]  /*96d0*/  ISETP.NE.U32.AND P3, PT, R7, RZ, PT ;  /* 0x000000ff0700720c */ /* 0x000fc80003f65070 */
[----:B------:R-:W-:-:S13]  /*96e0*/  ISETP.NE.OR.EX P0, PT, R6, RZ, P0, P3 ;  /* 0x000000ff0600720c */ /* 0x000fda0000705730 */
[----:B------:R-:W-:Y:S05]  /*96f0*/  @!P0 BRA `(.L_x_5579) ;  /* 0x0000000000b48947 */ /* 0x000fea0003800000 */
.L_x_5580:
        /* <DEDUP_REMOVED lines=45> */
.L_x_5579:
        /* <DEDUP_REMOVED lines=51> */
.L_x_5578:
        /* <DEDUP_REMOVED lines=15> */
.L_x_5585:
        /* <DEDUP_REMOVED lines=27> */
.L_x_5584:
        /* <DEDUP_REMOVED lines=8> */
.L_x_5587:
        /* <DEDUP_REMOVED lines=27> */
.L_x_5586:
        /* <DEDUP_REMOVED lines=51> */
.L_x_5592:
        /* <DEDUP_REMOVED lines=139> */
.L_x_5591:
        /* <DEDUP_REMOVED lines=79> */
.L_x_5593:
[----:B------:R-:W-:-:S04]  /*b2a0*/  ISETP.NE.U32.AND P3, PT, R40, RZ, PT ;  /* 0x000000ff2800720c */ /* 0x000fc80003f65070 */
[----:B------:R-:W-:-:S13]  /*b2b0*/  ISETP.NE.OR.EX P0, PT, R42, RZ, P0, P3 ;  /* 0x000000ff2a00720c */ /* 0x000fda0000705730 */
[----:B------:R-:W-:Y:S05]  /*b2c0*/  @!P0 BRA `(.L_x_5589) ;  /* 0x0000000000b48947 */ /* 0x000fea0003800000 */
.L_x_5590:
        /* <DEDUP_REMOVED lines=45> */
.L_x_5589:
        /* <DEDUP_REMOVED lines=51> */
.L_x_5588:
        /* <DEDUP_REMOVED lines=14> */
.L_x_5595:
        /* <DEDUP_REMOVED lines=27> */
.L_x_5594:
        /* <DEDUP_REMOVED lines=8> */
.L_x_5597:
        /* <DEDUP_REMOVED lines=27> */
.L_x_5596:
        /* <DEDUP_REMOVED lines=51> */
.L_x_5602:
        /* <DEDUP_REMOVED lines=141> */
.L_x_5601:
        /* <DEDUP_REMOVED lines=79> */
.L_x_5603:
[----:B------:R-:W-:-:S04]  /*ce80*/  ISETP.NE.U32.AND P3, PT, R7, RZ, PT ;  /* 0x000000ff0700720c */ /* 0x000fc80003f65070 */
[----:B------:R-:W-:-:S13]  /*ce90*/  ISETP.NE.OR.EX P0, PT, R6, RZ, P0, P3 ;  /* 0x000000ff0600720c */ /* 0x000fda0000705730 */
[----:B------:R-:W-:Y:S05]  /*cea0*/  @!P0 BRA `(.L_x_5599) ;  /* 0x0000000000b48947 */ /* 0x000fea0003800000 */
.L_x_5600:
        /* <DEDUP_REMOVED lines=45> */
.L_x_5599:
        /* <DEDUP_REMOVED lines=51> */
.L_x_5598:
        /* <DEDUP_REMOVED lines=14> */
.L_x_5605:
        /* <DEDUP_REMOVED lines=27> */
.L_x_5604:
        /* <DEDUP_REMOVED lines=8> */
.L_x_5607:
        /* <DEDUP_REMOVED lines=27> */
.L_x_5606:
        /* <DEDUP_REMOVED lines=51> */
.L_x_5612:
        /* <DEDUP_REMOVED lines=146> */
.L_x_5611:
        /* <DEDUP_REMOVED lines=79> */
.L_x_5613:
[----:B------:R-:W-:-:S04]  /*eab0*/  ISETP.NE.U32.AND P3, PT, R6, RZ, PT ;  /* 0x000000ff0600720c */ /* 0x000fc80003f65070 */
[----:B------:R-:W-:-:S13]  /*eac0*/  ISETP.NE.OR.EX P0, PT, R40, RZ, P0, P3 ;  /* 0x000000ff2800720c */ /* 0x000fda0000705730 */
[----:B------:R-:W-:Y:S05]  /*ead0*/  @!P0 BRA `(.L_x_5609) ;  /* 0x0000000000b48947 */ /* 0x000fea0003800000 */
.L_x_5610:
        /* <DEDUP_REMOVED lines=45> */
.L_x_5609:
        /* <DEDUP_REMOVED lines=50> */
.L_x_5608:
        /* <DEDUP_REMOVED lines=14> */
.L_x_5615:
        /* <DEDUP_REMOVED lines=27> */
.L_x_5614:
        /* <DEDUP_REMOVED lines=8> */
.L_x_5617:
        /* <DEDUP_REMOVED lines=27> */
.L_x_5616:
        /* <DEDUP_REMOVED lines=51> */
.L_x_5622:
        /* <DEDUP_REMOVED lines=139> */
.L_x_5621:
        /* <DEDUP_REMOVED lines=77> */
.L_x_5623:
[----:B------:R-:W-:-:S04]  /*10640*/  ISETP.NE.U32.AND P1, PT, R6, RZ, PT ;  /* 0x000000ff0600720c */ /* 0x000fc80003f25070 */
[----:B------:R-:W-:-:S13]  /*10650*/  ISETP.NE.OR.EX P0, PT, R40, RZ, P0, P1 ;  /* 0x000000ff2800720c */ /* 0x000fda0000705710 */
[----:B------:R-:W-:Y:S05]  /*10660*/  @!P0 BRA `(.L_x_5619) ;  /* 0x0000000000ac8947 */ /* 0x000fea0003800000 */
.L_x_5620:
        /* <DEDUP_REMOVED lines=43> */
.L_x_5619:
        /* <DEDUP_REMOVED lines=50> */
.L_x_5618:
        /* <DEDUP_REMOVED lines=14> */
.L_x_5625:
        /* <DEDUP_REMOVED lines=27> */
.L_x_5624:
[----:B------:R-:W-:Y:S05]  /*10ed0*/  @!P2 BRA `(.L_x_5626) ;  /* 0x000000000078a947 */ /* 0x000fea0003800000 */
[----:B------:R-:W-:Y:S01]  /*10ee0*/  BSSY B0, `(.L_x_5626) ;  /* 0x000001d000007945 */ /* 0x000fe20003800000 */
[----:B------:R-:W-:Y:S02]  /*10ef0*/  IMAD.U32 R11, RZ, RZ, UR16 ;  /* 0x00000010ff0b7e24 */ /* 0x000fe4000f8e00ff */
[----:B------:R-:W-:-:S07]  /*10f00*/  IMAD.U32 R9, RZ, RZ, UR17 ;  /* 0x00000011ff097e24 */ /* 0x000fce000f8e00ff */
.L_x_5627:
        /* <DEDUP_REMOVED lines=27> */
.L_x_5626:
        /* <DEDUP_REMOVED lines=14> */
.L_x_5515:
        /* <DEDUP_REMOVED lines=9> */
.L_x_5512:
        /* <DEDUP_REMOVED lines=90> */
.L_x_5633:
        /* <DEDUP_REMOVED lines=27> */
.L_x_5632:
        /* <DEDUP_REMOVED lines=9> */
.L_x_5635:
        /* <DEDUP_REMOVED lines=27> */
.L_x_5634:
        /* <DEDUP_REMOVED lines=17> */
.L_x_5631:
[----:B------:R-:W-:Y:S05]  /*11cd0*/  BSYNC B1 ;  /* 0x0000000000017941 */ /* 0x000fea0003800000 */
.L_x_5630:
        /* <DEDUP_REMOVED lines=26> */
.L_x_5639:
        /* <DEDUP_REMOVED lines=27> */
.L_x_5638:
[----:B------:R-:W-:Y:S02]  /*12030*/  ULDC UR8, c[0x0][0x248] ;  /* 0x0000920000087ab9 */ /* 0x000fe40000000800 */
[----:B------:R-:W-:Y:S01]  /*12040*/  IMAD.U32 R32, RZ, RZ, UR8 ;  /* 0x00000008ff207e24 */ /* 0x000fe2000f8e00ff */
[----:B------:R-:W-:Y:S06]  /*12050*/  @!P0 BRA `(.L_x_5640) ;  /* 0x00000000007c8947 */ /* 0x000fec0003800000 */
[----:B------:R-:W-:Y:S01]  /*12060*/  BSSY B2, `(.L_x_5640) ;  /* 0x000001e000027945 */ /* 0x000fe20003800000 */
[----:B------:R-:W-:Y:S02]  /*12070*/  IMAD.MOV.U32 R34, RZ, RZ, R33 ;  /* 0x000000ffff227224 */ /* 0x000fe400078e0021 */
[----:B------:R-:W-:Y:S02]  /*12080*/  IMAD.U32 R35, RZ, RZ, UR8 ;  /* 0x00000008ff237e24 */ /* 0x000fe4000f8e00ff */
[----:B------:R-:W-:-:S07]  /*12090*/  IMAD.U32 R32, RZ, RZ, UR8 ;  /* 0x00000008ff207e24 */ /* 0x000fce000f8e00ff */
.L_x_5641:
        /* <DEDUP_REMOVED lines=27> */
.L_x_5640:
        /* <DEDUP_REMOVED lines=17> */
.L_x_5637:
[----:B------:R-:W-:Y:S05]  /*12360*/  BSYNC B1 ;  /* 0x0000000000017941 */ /* 0x000fea0003800000 */
.L_x_5636:
        /* <DEDUP_REMOVED lines=26> */
.L_x_5645:
        /* <DEDUP_REMOVED lines=27> */
.L_x_5644:
[----:B------:R-:W-:Y:S01]  /*126c0*/  IMAD.U32 R33, RZ, RZ, UR13 ;  /* 0x0000000dff217e24 */ /* 0x000fe2000f8e00ff */
[----:B------:R-:W-:Y:S06]  /*126d0*/  @!P0 BRA `(.L_x_5646) ;  /* 0x0000000000808947 */ /* 0x000fec0003800000 */
[----:B------:R-:W-:Y:S01]  /*126e0*/  BSSY B2, `(.L_x_5646) ;  /* 0x000001f000027945 */ /* 0x000fe20003800000 */
[----:B------:R-:W-:Y:S01]  /*126f0*/  IMAD.U32 R35, RZ, RZ, UR12 ;  /* 0x0000000cff237e24 */ /* 0x000fe2000f8e00ff */
[----:B------:R-:W-:Y:S01]  /*12700*/  MOV R33, UR13 ;  /* 0x0000000d00217c02 */ /* 0x000fe20008000f00 */
[----:B------:R-:W-:Y:S02]  /*12710*/  IMAD.U32 R34, RZ, RZ, UR13 ;  /* 0x0000000dff227e24 */ /* 0x000fe4000f8e00ff */
[----:B------:R-:W-:-:S07]  /*12720*/  IMAD.U32 R30, RZ, RZ, UR12 ;  /* 0x0000000cff1e7e24 */ /* 0x000fce000f8e00ff */
.L_x_5647:
        /* <DEDUP_REMOVED lines=27> */
.L_x_5646:
        /* <DEDUP_REMOVED lines=17> */
.L_x_5643:
[----:B------:R-:W-:Y:S05]  /*129f0*/  BSYNC B1 ;  /* 0x0000000000017941 */ /* 0x000fea0003800000 */
.L_x_5642:
        /* <DEDUP_REMOVED lines=25> */
.L_x_5651:
        /* <DEDUP_REMOVED lines=27> */
.L_x_5650:
[----:B------:R-:W-:Y:S05]  /*12d40*/  @!P0 BRA `(.L_x_5652) ;  /* 0x0000000000808947 */ /* 0x000fea0003800000 */
[----:B------:R-:W-:Y:S01]  /*12d50*/  BSSY B2, `(.L_x_5652) ;  /* 0x000001f000027945 */ /* 0x000fe20003800000 */
[----:B------:R-:W-:Y:S01]  /*12d60*/  IMAD.U32 R37, RZ, RZ, UR12 ;  /* 0x0000000cff257e24 */ /* 0x000fe2000f8e00ff */
[----:B------:R-:W-:Y:S01]  /*12d70*/  MOV R29, UR12 ;  /* 0x0000000c001d7c02 */ /* 0x000fe20008000f00 */
[----:B------:R-:W-:Y:S02]  /*12d80*/  IMAD.U32 R38, RZ, RZ, UR13 ;  /* 0x0000000dff267e24 */ /* 0x000fe4000f8e00ff */
[----:B------:R-:W-:-:S07]  /*12d90*/  IMAD.U32 R27, RZ, RZ, UR13 ;  /* 0x0000000dff1b7e24 */ /* 0x000fce000f8e00ff */
.L_x_5653:
        /* <DEDUP_REMOVED lines=27> */
.L_x_5652:
        /* <DEDUP_REMOVED lines=17> */
.L_x_5649:
[----:B------:R-:W-:Y:S05]  /*13060*/  BSYNC B1 ;  /* 0x0000000000017941 */ /* 0x000fea0003800000 */
.L_x_5648:
        /* <DEDUP_REMOVED lines=25> */
.L_x_5657:
        /* <DEDUP_REMOVED lines=27> */
.L_x_5656:
[----:B------:R-:W-:Y:S05]  /*133b0*/  @!P0 BRA `(.L_x_5658) ;  /* 0x0000000000808947 */ /* 0x000fea0003800000 */
[----:B------:R-:W-:Y:S01]  /*133c0*/  BSSY B2, `(.L_x_5658) ;  /* 0x000001f000027945 */ /* 0x000fe20003800000 */
[----:B------:R-:W-:Y:S01]  /*133d0*/  IMAD.U32 R37, RZ, RZ, UR12 ;  /* 0x0000000cff257e24 */ /* 0x000fe2000f8e00ff */
[----:B------:R-:W-:Y:S01]  /*133e0*/  MOV R36, UR13 ;  /* 0x0000000d00247c02 */ /* 0x000fe20008000f00 */
[----:B------:R-:W-:Y:S02]  /*133f0*/  IMAD.U32 R27, RZ, RZ, UR12 ;  /* 0x0000000cff1b7e24 */ /* 0x000fe4000f8e00ff */
[----:B------:R-:W-:-:S07]  /*13400*/  IMAD.U32 R20, RZ, RZ, UR13 ;  /* 0x0000000dff147e24 */ /* 0x000fce000f8e00ff */
.L_x_5659:
        /* <DEDUP_REMOVED lines=27> */
.L_x_5658:
        /* <DEDUP_REMOVED lines=17> */
.L_x_5655:
[----:B------:R-:W-:Y:S05]  /*136d0*/  BSYNC B1 ;  /* 0x0000000000017941 */ /* 0x000fea0003800000 */
.L_x_5654:
        /* <DEDUP_REMOVED lines=25> */
.L_x_5663:
        /* <DEDUP_REMOVED lines=27> */
.L_x_5662:
[----:B------:R-:W-:Y:S05]  /*13a20*/  @!P0 BRA `(.L_x_5664) ;  /* 0x0000000000808947 */ /* 0x000fea0003800000 */
[----:B------:R-:W-:Y:S01]  /*13a30*/  BSSY B2, `(.L_x_5664) ;  /* 0x000001f000027945 */ /* 0x000fe20003800000 */
[----:B------:R-:W-:Y:S01]  /*13a40*/  MOV R35, UR12 ;  /* 0x0000000c00237c02 */ /* 0x000fe20008000f00 */
[----:B------:R-:W-:Y:S02]  /*13a50*/  IMAD.U32 R32, RZ, RZ, UR13 ;  /* 0x0000000dff207e24 */ /* 0x000fe4000f8e00ff */
[----:B------:R-:W-:Y:S02]  /*13a60*/  IMAD.U32 R25, RZ, RZ, UR12 ;  /* 0x0000000cff197e24 */ /* 0x000fe4000f8e00ff */
[----:B------:R-:W-:-:S07]  /*13a70*/  IMAD.U32 R20, RZ, RZ, UR13 ;  /* 0x0000000dff147e24 */ /* 0x000fce000f8e00ff */
.L_x_5665:
        /* <DEDUP_REMOVED lines=27> */
.L_x_5664:
        /* <DEDUP_REMOVED lines=17> */
.L_x_5661:
[----:B------:R-:W-:Y:S05]  /*13d40*/  BSYNC B1 ;  /* 0x0000000000017941 */ /* 0x000fea0003800000 */
.L_x_5660:
        /* <DEDUP_REMOVED lines=25> */
.L_x_5669:
        /* <DEDUP_REMOVED lines=27> */
.L_x_5668:
[----:B------:R-:W-:Y:S05]  /*14090*/  @!P0 BRA `(.L_x_5670) ;  /* 0x0000000000808947 */ /* 0x000fea0003800000 */
[----:B------:R-:W-:Y:S01]  /*140a0*/  BSSY B2, `(.L_x_5670) ;  /* 0x000001f000027945 */ /* 0x000fe20003800000 */
[----:B------:R-:W-:Y:S02]  /*140b0*/  IMAD.U32 R33, RZ, RZ, UR12 ;  /* 0x0000000cff217e24 */ /* 0x000fe4000f8e00ff */
[----:B------:R-:W-:Y:S02]  /*140c0*/  IMAD.U32 R30, RZ, RZ, UR13 ;  /* 0x0000000dff1e7e24 */ /* 0x000fe4000f8e00ff */
[----:B------:R-:W-:Y:S02]  /*140d0*/  IMAD.U32 R23, RZ, RZ, UR12 ;  /* 0x0000000cff177e24 */ /* 0x000fe4000f8e00ff */
[----:B------:R-:W-:-:S07]  /*140e0*/  IMAD.U32 R20, RZ, RZ, UR13 ;  /* 0x0000000dff147e24 */ /* 0x000fce000f8e00ff */
.L_x_5671:
        /* <DEDUP_REMOVED lines=27> */
.L_x_5670:
        /* <DEDUP_REMOVED lines=17> */
.L_x_5667:
[----:B------:R-:W-:Y:S05]  /*143b0*/  BSYNC B1 ;  /* 0x0000000000017941 */ /* 0x000fea0003800000 */
.L_x_5666:
        /* <DEDUP_REMOVED lines=24> */
.L_x_5674:
        /* <DEDUP_REMOVED lines=27> */
.L_x_5673:
[----:B------:R-:W-:Y:S05]  /*146f0*/  @!P0 BRA `(.L_x_5675) ;  /* 0x0000000000788947 */ /* 0x000fea0003800000 */
[----:B------:R-:W-:Y:S01]  /*14700*/  BSSY B1, `(.L_x_5675) ;  /* 0x000001d000017945 */ /* 0x000fe20003800000 */
[----:B------:R-:W-:Y:S02]  /*14710*/  IMAD.U32 R17, RZ, RZ, UR12 ;  /* 0x0000000cff117e24 */ /* 0x000fe4000f8e00ff */
[----:B------:R-:W-:-:S07]  /*14720*/  IMAD.U32 R13, RZ, RZ, UR13 ;  /* 0x0000000dff0d7e24 */ /* 0x000fce000f8e00ff */
.L_x_5676:
        /* <DEDUP_REMOVED lines=27> */
.L_x_5675:
        /* <DEDUP_REMOVED lines=18> */
.L_x_5629:
        /* <DEDUP_REMOVED lines=47> */
.L_x_5683:
        /* <DEDUP_REMOVED lines=141> */
.L_x_5682:
        /* <DEDUP_REMOVED lines=79> */
.L_x_5684:
[----:B------:R-:W-:-:S04]  /*15ab0*/  ISETP.NE.U32.AND P2, PT, R3, RZ, PT ;  /* 0x000000ff0300720c */ /* 0x000fc80003f45070 */
[----:B------:R-:W-:-:S13]  /*15ac0*/  ISETP.NE.OR.EX P0, PT, R19, RZ, P0, P2 ;  /* 0x000000ff1300720c */ /* 0x000fda0000705720 */
[----:B------:R-:W-:Y:S05]  /*15ad0*/  @!P0 BRA `(.L_x_5680) ;  /* 0x0000000000b48947 */ /* 0x000fea0003800000 */
.L_x_5681:
        /* <DEDUP_REMOVED lines=45> */
.L_x_5680:
        /* <DEDUP_REMOVED lines=54> */
.L_x_5679:
        /* <DEDUP_REMOVED lines=16> */
.L_x_5686:
        /* <DEDUP_REMOVED lines=27> */
.L_x_5685:
[----:B------:R-:W-:Y:S05]  /*163c0*/  @!P0 BRA `(.L_x_5687) ;  /* 0x0000000000788947 */ /* 0x000fea0003800000 */
[----:B------:R-:W-:Y:S01]  /*163d0*/  BSSY B2, `(.L_x_5687) ;  /* 0x000001d000027945 */ /* 0x000fe20003800000 */
[----:B------:R-:W-:Y:S01]  /*163e0*/  MOV R29, R23 ;  /* 0x00000017001d7202 */ /* 0x000fe20000000f00 */
[----:B------:R-:W-:-:S07]  /*163f0*/  IMAD.MOV.U32 R30, RZ, RZ, R26 ;  /* 0x000000ffff1e7224 */ /* 0x000fce00078e001a */
.L_x_5688:
        /* <DEDUP_REMOVED lines=27> */
.L_x_5687:
        /* <DEDUP_REMOVED lines=19> */
.L_x_5678:
[----:B------:R-:W-:Y:S05]  /*166e0*/  BSYNC B1 ;  /* 0x0000000000017941 */ /* 0x000fea0003800000 */
.L_x_5677:
        /* <DEDUP_REMOVED lines=48> */
.L_x_5695:
        /* <DEDUP_REMOVED lines=139> */
.L_x_5694:
        /* <DEDUP_REMOVED lines=78> */
.L_x_5696:
[----:B------:R-:W-:-:S04]  /*17780*/  ISETP.NE.U32.AND P2, PT, R42, RZ, PT ;  /* 0x000000ff2a00720c */ /* 0x000fc80003f45070 */
[----:B------:R-:W-:-:S13]  /*17790*/  ISETP.NE.OR.EX P0, PT, R43, RZ, P0, P2 ;  /* 0x000000ff2b00720c */ /* 0x000fda0000705720 */
[----:B------:R-:W-:Y:S05]  /*177a0*/  @!P0 BRA `(.L_x_5692) ;  /* 0x0000000000ac8947 */ /* 0x000fea0003800000 */
.L_x_5693:
        /* <DEDUP_REMOVED lines=43> */
.L_x_5692:
        /* <DEDUP_REMOVED lines=52> */
.L_x_5691:
        /* <DEDUP_REMOVED lines=16> */
.L_x_5698:
        /* <DEDUP_REMOVED lines=27> */
.L_x_5697:
[----:B------:R-:W-:Y:S05]  /*18050*/  @!P0 BRA `(.L_x_5699) ;  /* 0x0000000000788947 */ /* 0x000fea0003800000 */
[----:B------:R-:W-:Y:S01]  /*18060*/  BSSY B2, `(.L_x_5699) ;  /* 0x000001d000027945 */ /* 0x000fe20003800000 */
[----:B------:R-:W-:Y:S02]  /*18070*/  IMAD.MOV.U32 R28, RZ, RZ, R23 ;  /* 0x000000ffff1c7224 */ /* 0x000fe400078e0017 */
[----:B------:R-:W-:-:S07]  /*18080*/  IMAD.MOV.U32 R29, RZ, RZ, R22 ;  /* 0x000000ffff1d7224 */ /* 0x000fce00078e0016 */
.L_x_5700:
        /* <DEDUP_REMOVED lines=27> */
.L_x_5699:
        /* <DEDUP_REMOVED lines=19> */
.L_x_5690:
[----:B------:R-:W-:Y:S05]  /*18370*/  BSYNC B1 ;  /* 0x0000000000017941 */ /* 0x000fea0003800000 */
.L_x_5689:
        /* <DEDUP_REMOVED lines=48> */
.L_x_5707:
        /* <DEDUP_REMOVED lines=139> */
.L_x_5706:
        /* <DEDUP_REMOVED lines=77> */
.L_x_5708:
[----:B------:R-:W-:-:S04]  /*19400*/  ISETP.NE.U32.AND P2, PT, R16, RZ, PT ;  /* 0x000000ff1000720c */ /* 0x000fc80003f45070 */
[----:B------:R-:W-:-:S13]  /*19410*/  ISETP.NE.OR.EX P0, PT, R23, RZ, P0, P2 ;  /* 0x000000ff1700720c */ /* 0x000fda0000705720 */
[----:B------:R-:W-:Y:S05]  /*19420*/  @!P0 BRA `(.L_x_5704) ;  /* 0x0000000000b48947 */ /* 0x000fea0003800000 */
.L_x_5705:
        /* <DEDUP_REMOVED lines=45> */
.L_x_5704:
        /* <DEDUP_REMOVED lines=47> */
.L_x_5703:
        /* <DEDUP_REMOVED lines=16> */
.L_x_5710:
        /* <DEDUP_REMOVED lines=27> */
.L_x_5709:
[----:B------:R-:W-:Y:S05]  /*19ca0*/  @!P0 BRA `(.L_x_5711) ;  /* 0x00000000007c8947 */ /* 0x000fea0003800000 */
[----:B------:R-:W-:Y:S01]  /*19cb0*/  BSSY B2, `(.L_x_5711) ;  /* 0x000001e000027945 */ /* 0x000fe20003800000 */
[----:B------:R-:W-:Y:S02]  /*19cc0*/  IMAD.MOV.U32 R35, RZ, RZ, R27 ;  /* 0x000000ffff237224 */ /* 0x000fe400078e001b */
[----:B------:R-:W-:Y:S02]  /*19cd0*/  IMAD.MOV.U32 R32, RZ, RZ, R22 ;  /* 0x000000ffff207224 */ /* 0x000fe400078e0016 */
[----:B------:R-:W-:-:S07]  /*19ce0*/  IMAD.MOV.U32 R33, RZ, RZ, R23 ;  /* 0x000000ffff217224 */ /* 0x000fce00078e0017 */
.L_x_5712:
        /* <DEDUP_REMOVED lines=27> */
.L_x_5711:
        /* <DEDUP_REMOVED lines=19> */
.L_x_5702:
[----:B------:R-:W-:Y:S05]  /*19fd0*/  BSYNC B1 ;  /* 0x0000000000017941 */ /* 0x000fea0003800000 */
.L_x_5701:
        /* <DEDUP_REMOVED lines=49> */
.L_x_5719:
        /* <DEDUP_REMOVED lines=141> */
.L_x_5718:
        /* <DEDUP_REMOVED lines=79> */
.L_x_5720:
[----:B------:R-:W-:-:S04]  /*1b0b0*/  ISETP.NE.U32.AND P2, PT, R42, RZ, PT ;  /* 0x000000ff2a00720c */ /* 0x000fc80003f45070 */
[----:B------:R-:W-:-:S13]  /*1b0c0*/  ISETP.NE.OR.EX P0, PT, R43, RZ, P0, P2 ;  /* 0x000000ff2b00720c */ /* 0x000fda0000705720 */
[----:B------:R-:W-:Y:S05]  /*1b0d0*/  @!P0 BRA `(.L_x_5716) ;  /* 0x0000000000b48947 */ /* 0x000fea0003800000 */
.L_x_5717:
        /* <DEDUP_REMOVED lines=45> */
.L_x_5716:
        /* <DEDUP_REMOVED lines=47> */
.L_x_5715:
        /* <DEDUP_REMOVED lines=16> */
.L_x_5722:
        /* <DEDUP_REMOVED lines=27> */
.L_x_5721:
[----:B------:R-:W-:Y:S05]  /*1b950*/  @!P0 BRA `(.L_x_5723) ;  /* 0x0000000000808947 */ /* 0x000fea0003800000 */
[----:B------:R-:W-:Y:S01]  /*1b960*/  BSSY B2, `(.L_x_5723) ;  /* 0x000001f000027945 */ /* 0x000fe20003800000 */
[----:B------:R-:W-:Y:S01]  /*1b970*/  IMAD.U32 R31, RZ, RZ, UR10 ;  /* 0x0000000aff1f7e24 */ /* 0x000fe2000f8e00ff */
[----:B------:R-:W-:Y:S01]  /*1b980*/  MOV R32, UR11 ;  /* 0x0000000b00207c02 */ /* 0x000fe20008000f00 */
[----:B------:R-:W-:Y:S02]  /*1b990*/  IMAD.U32 R23, RZ, RZ, UR10 ;  /* 0x0000000aff177e24 */ /* 0x000fe4000f8e00ff */
[----:B------:R-:W-:-:S07]  /*1b9a0*/  IMAD.U32 R21, RZ, RZ, UR11 ;  /* 0x0000000bff157e24 */ /* 0x000fce000f8e00ff */
.L_x_5724:
        /* <DEDUP_REMOVED lines=27> */
.L_x_5723:
        /* <DEDUP_REMOVED lines=19> */
.L_x_5714:
[----:B------:R-:W-:Y:S05]  /*1bc90*/  BSYNC B1 ;  /* 0x0000000000017941 */ /* 0x000fea0003800000 */
.L_x_5713:
        /* <DEDUP_REMOVED lines=48> */
.L_x_5731:
        /* <DEDUP_REMOVED lines=142> */
.L_x_5730:
        /* <DEDUP_REMOVED lines=79> */
.L_x_5732:
[----:B------:R-:W-:-:S04]  /*1cd70*/  ISETP.NE.U32.AND P2, PT, R39, RZ, PT ;  /* 0x000000ff2700720c */ /* 0x000fc80003f45070 */
[----:B------:R-:W-:-:S13]  /*1cd80*/  ISETP.NE.OR.EX P0, PT, R38, RZ, P0, P2 ;  /* 0x000000ff2600720c */ /* 0x000fda0000705720 */
[----:B------:R-:W-:Y:S05]  /*1cd90*/  @!P0 BRA `(.L_x_5728) ;  /* 0x0000000000b48947 */ /* 0x000fea0003800000 */
.L_x_5729:
        /* <DEDUP_REMOVED lines=45> */
.L_x_5728:
        /* <DEDUP_REMOVED lines=48> */
.L_x_5727:
        /* <DEDUP_REMOVED lines=16> */
.L_x_5734:
        /* <DEDUP_REMOVED lines=27> */
.L_x_5733:
[----:B------:R-:W-:Y:S05]  /*1d620*/  @!P0 BRA `(.L_x_5735) ;  /* 0x0000000000808947 */ /* 0x000fea0003800000 */
[----:B------:R-:W-:Y:S01]  /*1d630*/  BSSY B2, `(.L_x_5735) ;  /* 0x000001f000027945 */ /* 0x000fe20003800000 */
[----:B------:R-:W-:Y:S01]  /*1d640*/  IMAD.U32 R29, RZ, RZ, UR10 ;  /* 0x0000000aff1d7e24 */ /* 0x000fe2000f8e00ff */
[----:B------:R-:W-:Y:S01]  /*1d650*/  MOV R19, UR11 ;  /* 0x0000000b00137c02 */ /* 0x000fe20008000f00 */
[----:B------:R-:W-:Y:S02]  /*1d660*/  IMAD.U32 R30, RZ, RZ, UR11 ;  /* 0x0000000bff1e7e24 */ /* 0x000fe4000f8e00ff */
[----:B------:R-:W-:-:S07]  /*1d670*/  IMAD.U32 R21, RZ, RZ, UR10 ;  /* 0x0000000aff157e24 */ /* 0x000fce000f8e00ff */
.L_x_5736:
        /* <DEDUP_REMOVED lines=27> */
.L_x_5735:
        /* <DEDUP_REMOVED lines=19> */
.L_x_5726:
[----:B------:R-:W-:Y:S05]  /*1d960*/  BSYNC B1 ;  /* 0x0000000000017941 */ /* 0x000fea0003800000 */
.L_x_5725:
        /* <DEDUP_REMOVED lines=48> */
.L_x_5743:
        /* <DEDUP_REMOVED lines=142> */
.L_x_5742:
        /* <DEDUP_REMOVED lines=77> */
.L_x_5744:
[----:B------:R-:W-:-:S04]  /*1ea20*/  ISETP.NE.U32.AND P2, PT, R38, RZ, PT ;  /* 0x000000ff2600720c */ /* 0x000fc80003f45070 */
[----:B------:R-:W-:-:S13]  /*1ea30*/  ISETP.NE.OR.EX P0, PT, R42, RZ, P0, P2 ;  /* 0x000000ff2a00720c */ /* 0x000fda0000705720 */
[----:B------:R-:W-:Y:S05]  /*1ea40*/  @!P0 BRA `(.L_x_5740) ;  /* 0x0000000000b08947 */ /* 0x000fea0003800000 */
.L_x_5741:
        /* <DEDUP_REMOVED lines=44> */
.L_x_5740:
        /* <DEDUP_REMOVED lines=48> */
.L_x_5739:
        /* <DEDUP_REMOVED lines=16> */
.L_x_5746:
        /* <DEDUP_REMOVED lines=27> */
.L_x_5745:
[----:B------:R-:W-:Y:S05]  /*1f2c0*/  @!P0 BRA `(.L_x_5747) ;  /* 0x0000000000808947 */ /* 0x000fea0003800000 */
[----:B------:R-:W-:Y:S01]  /*1f2d0*/  BSSY B2, `(.L_x_5747) ;  /* 0x000001f000027945 */ /* 0x000fe20003800000 */
[----:B------:R-:W-:Y:S01]  /*1f2e0*/  IMAD.U32 R27, RZ, RZ, UR10 ;  /* 0x0000000aff1b7e24 */ /* 0x000fe2000f8e00ff */
[----:B------:R-:W-:Y:S01]  /*1f2f0*/  MOV R19, UR10 ;  /* 0x0000000a00137c02 */ /* 0x000fe20008000f00 */
[----:B------:R-:W-:Y:S02]  /*1f300*/  IMAD.U32 R28, RZ, RZ, UR11 ;  /* 0x0000000bff1c7e24 */ /* 0x000fe4000f8e00ff */
[----:B------:R-:W-:-:S07]  /*1f310*/  IMAD.U32 R17, RZ, RZ, UR11 ;  /* 0x0000000bff117e24 */ /* 0x000fce000f8e00ff */
.L_x_5748:
        /* <DEDUP_REMOVED lines=27> */
.L_x_5747:
        /* <DEDUP_REMOVED lines=19> */
.L_x_5738:
[----:B------:R-:W-:Y:S05]  /*1f600*/  BSYNC B1 ;  /* 0x0000000000017941 */ /* 0x000fea0003800000 */
.L_x_5737:
        /* <DEDUP_REMOVED lines=48> */
.L_x_5755:
        /* <DEDUP_REMOVED lines=141> */
.L_x_5754:
        /* <DEDUP_REMOVED lines=77> */
.L_x_5756:
[----:B------:R-:W-:-:S04]  /*206b0*/  ISETP.NE.U32.AND P2, PT, R38, RZ, PT ;  /* 0x000000ff2600720c */ /* 0x000fc80003f45070 */
[----:B------:R-:W-:-:S13]  /*206c0*/  ISETP.NE.OR.EX P0, PT, R41, RZ, P0, P2 ;  /* 0x000000ff2900720c */ /* 0x000fda0000705720 */
[----:B------:R-:W-:Y:S05]  /*206d0*/  @!P0 BRA `(.L_x_5752) ;  /* 0x0000000000ac8947 */ /* 0x000fea0003800000 */
.L_x_5753:
        /* <DEDUP_REMOVED lines=43> */
.L_x_5752:
        /* <DEDUP_REMOVED lines=48> */
.L_x_5751:
        /* <DEDUP_REMOVED lines=16> */
.L_x_5758:
        /* <DEDUP_REMOVED lines=27> */
.L_x_5757:
[----:B------:R-:W-:Y:S05]  /*20f40*/  @!P0 BRA `(.L_x_5759) ;  /* 0x0000000000808947 */ /* 0x000fea0003800000 */
[----:B------:R-:W-:Y:S01]  /*20f50*/  BSSY B2, `(.L_x_5759) ;  /* 0x000001f000027945 */ /* 0x000fe20003800000 */
[----:B------:R-:W-:Y:S01]  /*20f60*/  IMAD.U32 R25, RZ, RZ, UR10 ;  /* 0x0000000aff197e24 */ /* 0x000fe2000f8e00ff */
[----:B------:R-:W-:Y:S01]  /*20f70*/  MOV R15, UR11 ;  /* 0x0000000b000f7c02 */ /* 0x000fe20008000f00 */
[----:B------:R-:W-:Y:S02]  /*20f80*/  IMAD.U32 R26, RZ, RZ, UR11 ;  /* 0x0000000bff1a7e24 */ /* 0x000fe4000f8e00ff */
[----:B------:R-:W-:-:S07]  /*20f90*/  IMAD.U32 R17, RZ, RZ, UR10 ;  /* 0x0000000aff117e24 */ /* 0x000fce000f8e00ff */
.L_x_5760:
        /* <DEDUP_REMOVED lines=27> */
.L_x_5759:
        /* <DEDUP_REMOVED lines=19> */
.L_x_5750:
[----:B------:R-:W-:Y:S05]  /*21280*/  BSYNC B1 ;  /* 0x0000000000017941 */ /* 0x000fea0003800000 */
.L_x_5749:
        /* <DEDUP_REMOVED lines=47> */
.L_x_5765:
        /* <DEDUP_REMOVED lines=144> */
.L_x_5764:
        /* <DEDUP_REMOVED lines=79> */
.L_x_5766:
[----:B------:R-:W-:-:S04]  /*22370*/  ISETP.NE.U32.AND P2, PT, R8, RZ, PT ;  /* 0x000000ff0800720c */ /* 0x000fc80003f45070 */
[----:B------:R-:W-:-:S13]  /*22380*/  ISETP.NE.OR.EX P0, PT, R40, RZ, P0, P2 ;  /* 0x000000ff2800720c */ /* 0x000fda0000705720 */
[----:B------:R-:W-:Y:S05]  /*22390*/  @!P0 BRA `(.L_x_5762) ;  /* 0x0000000000b48947 */ /* 0x000fea0003800000 */
.L_x_5763:
        /* <DEDUP_REMOVED lines=45> */
.L_x_5762:
        /* <DEDUP_REMOVED lines=48> */
.L_x_5761:
        /* <DEDUP_REMOVED lines=16> */
.L_x_5768:
        /* <DEDUP_REMOVED lines=27> */
.L_x_5767:
[----:B------:R-:W-:Y:S05]  /*22c20*/  @!P0 BRA `(.L_x_5769) ;  /* 0x0000000000808947 */ /* 0x000fea0003800000 */
[----:B------:R-:W-:Y:S01]  /*22c30*/  BSSY B1, `(.L_x_5769) ;  /* 0x000001f000017945 */ /* 0x000fe20003800000 */
[----:B------:R-:W-:Y:S01]  /*22c40*/  IMAD.U32 R21, RZ, RZ, UR10 ;  /* 0x0000000aff157e24 */ /* 0x000fe2000f8e00ff */
[----:B------:R-:W-:Y:S01]  /*22c50*/  MOV R11, UR11 ;  /* 0x0000000b000b7c02 */ /* 0x000fe20008000f00 */
[----:B------:R-:W-:Y:S02]  /*22c60*/  IMAD.U32 R23, RZ, RZ, UR11 ;  /* 0x0000000bff177e24 */ /* 0x000fe4000f8e00ff */
[----:B------:R-:W-:-:S07]  /*22c70*/  IMAD.U32 R15, RZ, RZ, UR10 ;  /* 0x0000000aff0f7e24 */ /* 0x000fce000f8e00ff */
.L_x_5770:
        /* <DEDUP_REMOVED lines=27> */
.L_x_5769:
        /* <DEDUP_REMOVED lines=19> */
.L_x_5672:
[----:B------:R-:W-:Y:S05]  /*22f60*/  BSYNC B0 ;  /* 0x0000000000007941 */ /* 0x000fea0003800000 */
.L_x_5628:
        /* <DEDUP_REMOVED lines=23> */
.L_x_5773:
[----:B------:R-:W-:-:S13]  /*230e0*/  ISETP.GE.AND P0, PT, R7, R2, PT ;  /* 0x000000020700720c */ /* 0x000fda0003f06270 */
[----:B------:R-:W-:Y:S05]  /*230f0*/  @P0 BRA `(.L_x_5775) ;  /* 0x0000000000300947 */ /* 0x000fea0003800000 */
[----:B0-----:R-:W0:Y:S01]  /*23100*/  LDC.64 R4, c[0x0][0x270] ;  /* 0x00009c00ff047b82 */ /* 0x001e220000000a00 */
[----:B------:R-:W-:Y:S02]  /*23110*/  IMAD.IADD R3, R0, 0x1, R7 ;  /* 0x0000000100037824 */ /* 0x000fe400078e0207 */
[----:B------:R-:W-:Y:S02]  /*23120*/  VIADD R7, R7, 0x80 ;  /* 0x0000008007077836 */ /* 0x000fe40000000000 */
[----:B0-----:R-:W-:-:S05]  /*23130*/  IMAD.WIDE.U32 R4, R3, 0x8, R4 ;  /* 0x0000000803047825 */ /* 0x001fca00078e0004 */
[----:B------:R1:W-:Y:S02]  /*23140*/  STG.E.64 desc[UR6][R4.64], RZ ;  /* 0x000000ff04007986 */ /* 0x0003e4000c101b06 */
.L_x_5774:
[----:B------:R-:W-:-:S13]  /*23150*/  ISETP.GE.AND P0, PT, R7, R2, PT ;  /* 0x000000020700720c */ /* 0x000fda0003f06270 */
[----:B------:R-:W-:Y:S05]  /*23160*/  @P0 BRA `(.L_x_5776) ;  /* 0x0000000000340947 */ /* 0x000fea0003800000 */
[----:B01----:R-:W0:Y:S01]  /*23170*/  LDC.64 R4, c[0x0][0x270] ;  /* 0x00009c00ff047b82 */ /* 0x003e220000000a00 */
[----:B------:R-:W-:Y:S02]  /*23180*/  IMAD.IADD R3, R0, 0x1, R7 ;  /* 0x0000000100037824 */ /* 0x000fe400078e0207 */
[----:B------:R-:W-:Y:S02]  /*23190*/  VIADD R7, R7, 0x80 ;  /* 0x0000008007077836 */ /* 0x000fe40000000000 */
[----:B0-----:R-:W-:-:S05]  /*231a0*/  IMAD.WIDE.U32 R4, R3, 0x8, R4 ;  /* 0x0000000803047825 */ /* 0x001fca00078e0004 */
[----:B------:R1:W-:Y:S02]  /*231b0*/  STG.E.64 desc[UR6][R4.64], RZ ;  /* 0x000000ff04007986 */ /* 0x0003e4000c101b06 */
.L_x_5775:
        /* <DEDUP_REMOVED lines=8> */
.L_x_5776:
[----:B------:R-:W-:Y:S05]  /*23240*/  BSYNC B1 ;  /* 0x0000000000017941 */ /* 0x000fea0003800000 */
.L_x_5772:
[----:B------:R-:W-:-:S13]  /*23250*/  ISETP.GE.AND P0, PT, R7, R2, PT ;  /* 0x000000020700720c */ /* 0x000fda0003f06270 */
[----:B012---:R-:W0:Y:S01]  /*23260*/  @!P0 LDC.64 R4, c[0x0][0x270] ;  /* 0x00009c00ff048b82 */ /* 0x007e220000000a00 */
[----:B------:R-:W-:Y:S02]  /*23270*/  @!P0 IMAD.IADD R3, R0, 0x1, R7 ;  /* 0x0000000100038824 */ /* 0x000fe400078e0207 */
[----:B------:R-:W-:Y:S02]  /*23280*/  @!P0 VIADD R7, R7, 0x80 ;  /* 0x0000008007078836 */ /* 0x000fe40000000000 */
[----:B0-----:R-:W-:-:S05]  /*23290*/  @!P0 IMAD.WIDE.U32 R4, R3, 0x8, R4 ;  /* 0x0000000803048825 */ /* 0x001fca00078e0004 */
[----:B------:R2:W-:Y:S02]  /*232a0*/  @!P0 STG.E.64 desc[UR6][R4.64], RZ ;  /* 0x000000ff04008986 */ /* 0x0005e4000c101b06 */
.L_x_5777:
[----:B------:R-:W-:Y:S05]  /*232b0*/  BSYNC B0 ;  /* 0x0000000000007941 */ /* 0x000fea0003800000 */
.L_x_5771:
        /* <DEDUP_REMOVED lines=8> */
.L_x_5778:
        /* <DEDUP_REMOVED lines=12> */
.L_x_18570:


//--------------------- .text._ZN2at6native18elementwise_kernelILi128ELi4EZNS0_15gpu_kernel_implIZZNS0_73_GLOBAL__N__c8866d80_35_SparseBinaryOpIntersectionKernel_cu_f5210f67_363642_sparse_binary_op_intersection_kernel_implINS3_18CUDAKernelLauncherENS3_36CUDAValueSelectionIntersectionKernelINS3_9LhsProjOpEEElLl0EEEvRNS_6TensorERKS9_SC_RKSt6vectorIlSaIlEERKSt8optionalIS9_ESL_bbENKUlvE1_clEvEUllE_EEvRNS_18TensorIteratorBaseERKT_EUliE_EEviT1_ --------------------------
	.section	.text._ZN2at6native18elementwise_kernelILi128ELi4EZNS0_15gpu_kernel_implIZZNS0_73_GLOBAL__N__c8866d80_35_SparseBinaryOpIntersectionKernel_cu_f5210f67_363642_sparse_binary_op_intersection_kernel_implINS3_18CUDAKernelLauncherENS3_36CUDAValueSelectionIntersectionKernelINS3_9LhsProjOpEEElLl0EEEvRNS_6TensorERKS9_SC_RKSt6vectorIlSaIlEERKSt8optionalIS9_ESL_bbENKUlvE1_clEvEUllE_EEvRNS_18TensorIteratorBaseERKT_EUliE_EEviT1_,"ax",@progbits
	.align	128
        .global         _ZN2at6native18elementwise_kernelILi128ELi4EZNS0_15gpu_kernel_implIZZNS0_73_GLOBAL__N__c8866d80_35_SparseBinaryOpIntersectionKernel_cu_f5210f67_363642_sparse_binary_op_intersection_kernel_implINS3_18CUDAKernelLauncherENS3_36CUDAValueSelectionIntersectionKernelINS3_9LhsProjOpEEElLl0EEEvRNS_6TensorERKS9_SC_RKSt6vectorIlSaIlEERKSt8optionalIS9_ESL_bbENKUlvE1_clEvEUllE_EEvRNS_18TensorIteratorBaseERKT_EUliE_EEviT1_
        .type           _ZN2at6native18elementwise_kernelILi128ELi4EZNS0_15gpu_kernel_implIZZNS0_73_GLOBAL__N__c8866d80_35_SparseBinaryOpIntersectionKernel_cu_f5210f67_363642_sparse_binary_op_intersection_kernel_implINS3_18CUDAKernelLauncherENS3_36CUDAValueSelectionIntersectionKernelINS3_9LhsProjOpEEElLl0EEEvRNS_6TensorERKS9_SC_RKSt6vectorIlSaIlEERKSt8optionalIS9_ESL_bbENKUlvE1_clEvEUllE_EEvRNS_18TensorIteratorBaseERKT_EUliE_EEviT1_,@function
        .size           _ZN2at6native18elementwise_kernelILi128ELi4EZNS0_15gpu_kernel_implIZZNS0_73_GLOBAL__N__c8866d80_35_SparseBinaryOpIntersectionKernel_cu_f5210f67_363642_sparse_binary_op_intersection_kernel_implINS3_18CUDAKernelLauncherENS3_36CUDAValueSelectionIntersectionKernelINS3_9LhsProjOpEEElLl0EEEvRNS_6TensorERKS9_SC_RKSt6vectorIlSaIlEERKSt8optionalIS9_ESL_bbENKUlvE1_clEvEUllE_EEvRNS_18TensorIteratorBaseERKT_EUliE_EEviT1_,(.L_x_18571 - _ZN2at6native18elementwise_kernelILi128ELi4EZNS0_15gpu_kernel_implIZZNS0_73_GLOBAL__N__c8866d80_35_SparseBinaryOpIntersectionKernel_cu_f5210f67_363642_sparse_binary_op_intersection_kernel_implINS3_18CUDAKernelLauncherENS3_36CUDAValueSelectionIntersectionKernelINS3_9LhsProjOpEEElLl0EEEvRNS_6TensorERKS9_SC_RKSt6vectorIlSaIlEERKSt8optionalIS9_ESL_bbENKUlvE1_clEvEUllE_EEvRNS_18TensorIteratorBaseERKT_EUliE_EEviT1_)
        .other          _ZN2at6native18elementwise_kernelILi128ELi4EZNS0_15gpu_kernel_implIZZNS0_73_GLOBAL__N__c8866d80_35_SparseBinaryOpIntersectionKernel_cu_f5210f67_363642_sparse_binary_op_intersection_kernel_implINS3_18CUDAKernelLauncherENS3_36CUDAValueSelectionIntersectionKernelINS3_9LhsProjOpEEElLl0EEEvRNS_6TensorERKS9_SC_RKSt6vectorIlSaIlEERKSt8optionalIS9_ESL_bbENKUlvE1_clEvEUllE_EEvRNS_18TensorIteratorBaseERKT_EUliE_EEviT1_,@"STO_CUDA_ENTRY STV_DEFAULT"
_ZN2at6native18elementwise_kernelILi128ELi4EZNS0_15gpu_kernel_implIZZNS0_73_GLOBAL__N__c8866d80_35_SparseBinaryOpIntersectionKernel_cu_f5210f67_363642_sparse_binary_op_intersection_kernel_implINS3_18CUDAKernelLauncherENS3_36CUDAValueSelectionIntersectionKernelINS3_9LhsProjOpEEElLl0EEEvRNS_6TensorERKS9_SC_RKSt6vectorIlSaIlEERKSt8optionalIS9_ESL_bbENKUlvE1_clEvEUllE_EEvRNS_18TensorIteratorBaseERKT_EUliE_EEviT1_:
.text._ZN2at6native18elementwise_kernelILi128ELi4EZNS0_15gpu_kernel_implIZZNS0_73_GLOBAL__N__c8866d80_35_SparseBinaryOpIntersectionKernel_cu_f5210f67_363642_sparse_binary_op_intersection_kernel_implINS3_18CUDAKernelLauncherENS3_36CUDAValueSelectionIntersectionKernelINS3_9LhsProjOpEEElLl0EEEvRNS_6TensorERKS9_SC_RKSt6vectorIlSaIlEERKSt8optionalIS9_ESL_bbENKUlvE1_clEvEUllE_EEvRNS_18TensorIteratorBaseERKT_EUliE_EEviT1_:
        /* <DEDUP_REMOVED lines=312> */
.L_x_5781:
        /* <DEDUP_REMOVED lines=21> */
.L_x_5785:
[----:B------:R0:W5:Y:S01]  /*14d0*/  LDG.E.U8 R2, desc[UR36][R4.64] ;  /* 0x0000002404027981 */ /* 0x000162000c1e1100 */
[----:B------:R-:W-:Y:S01]  /*14e0*/  IMAD.MOV.U32 R3, RZ, RZ, RZ ;  /* 0x000000ffff037224 */ /* 0x000fe200078e00ff */
[----:B------:R-:W-:Y:S06]  /*14f0*/  BRA `(.L_x_5787) ;  /* 0x0000000c00487947 */ /* 0x000fec0003800000 */
.L_x_5784:
        /* <DEDUP_REMOVED lines=8> */
.L_x_5789:
[----:B------:R-:W2:Y:S02]  /*1580*/  LDG.E R2, desc[UR36][R4.64] ;  /* 0x0000002404027981 */ /* 0x000ea4000c1e1900 */
[----:B--2---:R-:W-:Y:S01]  /*1590*/  SHF.R.S32.HI R3, RZ, 0x1f, R2 ;  /* 0x0000001fff037819 */ /* 0x004fe20000011402 */
[----:B------:R-:W-:Y:S06]  /*15a0*/  BRA `(.L_x_5787) ;  /* 0x0000000c001c7947 */ /* 0x000fec0003800000 */
.L_x_5788:
[----:B------:R-:W2:Y:S02]  /*15b0*/  LDG.E.S16 R2, desc[UR36][R4.64] ;  /* 0x0000002404027981 */ /* 0x000ea4000c1e1700 */
[----:B--2---:R-:W-:Y:S01]  /*15c0*/  SHF.R.S32.HI R3, RZ, 0x1f, R2 ;  /* 0x0000001fff037819 */ /* 0x004fe20000011402 */
[----:B------:R-:W-:Y:S06]  /*15d0*/  BRA `(.L_x_5787) ;  /* 0x0000000c00107947 */ /* 0x000fec0003800000 */
.L_x_5783:
        /* <DEDUP_REMOVED lines=9> */
.L_x_5791:
[----:B------:R-:W2:Y:S02]  /*1670*/  LDG.E.U16 R4, desc[UR36][R4.64] ;  /* 0x0000002404047981 */ /* 0x000ea4000c1e1500 */
[----:B--2---:R-:W-:-:S06]  /*1680*/  HADD2.F32 R2, -RZ, R4.H0_H0 ;  /* 0x20000004ff027230 */ /* 0x004fcc0000004100 */
[----:B------:R-:W0:Y:S01]  /*1690*/  F2I.S64.TRUNC R2, R2 ;  /* 0x0000000200027311 */ /* 0x000e22000020d900 */
[----:B------:R-:W-:Y:S05]  /*16a0*/  BRA `(.L_x_5787) ;  /* 0x0000000800dc7947 */ /* 0x000fea0003800000 */
.L_x_5790:
        /* <DEDUP_REMOVED lines=9> */
.L_x_5793:
[----:B------:R-:W2:Y:S02]  /*1740*/  LDG.E.U16 R4, desc[UR36][R4.64] ;  /* 0x0000002404047981 */ /* 0x000ea4000c1e1500 */
[----:B--2---:R-:W-:-:S06]  /*1750*/  HADD2.F32 R2, -RZ, R4.H0_H0 ;  /* 0x20000004ff027230 */ /* 0x004fcc0000004100 */
[----:B------:R-:W0:Y:S01]  /*1760*/  F2I.S64.TRUNC R2, R2 ;  /* 0x0000000200027311 */ /* 0x000e22000020d900 */
[----:B------:R-:W-:Y:S05]  /*1770*/  BRA `(.L_x_5787) ;  /* 0x0000000800a87947 */ /* 0x000fea0003800000 */
.L_x_5792:
[----:B------:R-:W2:Y:S02]  /*1780*/  LDG.E.64 R2, desc[UR36][R4.64] ;  /* 0x0000002404027981 */ /* 0x000ea4000c1e1b00 */
[----:B--2---:R-:W0:Y:S01]  /*1790*/  F2I.S64.F64.TRUNC R2, R2 ;  /* 0x0000000200027311 */ /* 0x004e22000030d900 */
[----:B------:R-:W-:Y:S05]  /*17a0*/  BRA `(.L_x_5787) ;  /* 0x00000008009c7947 */ /* 0x000fea0003800000 */
.L_x_5782:
        /* <DEDUP_REMOVED lines=13> */
.L_x_5796:
[----:B------:R-:W2:Y:S02]  /*1880*/  LDG.E.64 R2, desc[UR36][R4.64] ;  /* 0x0000002404027981 */ /* 0x000ea4000c1e1b00 */
[----:B--2---:R-:W0:Y:S01]  /*1890*/  F2I.S64.F64.TRUNC R2, R2 ;  /* 0x0000000200027311 */ /* 0x004e22000030d900 */
[----:B------:R-:W-:Y:S05]  /*18a0*/  BRA `(.L_x_5787) ;  /* 0x00000008005c7947 */ /* 0x000fea0003800000 */
.L_x_5795:
        /* <DEDUP_REMOVED lines=27> */
.L_x_5798:
[----:B------:R-:W2:Y:S02]  /*1a60*/  LDG.E.U8 R3, desc[UR36][R4.64] ;  /* 0x0000002404037981 */ /* 0x000ea4000c1e1100 */
[----:B--2---:R-:W-:-:S05]  /*1a70*/  IMAD.SHL.U32 R0, R3, 0x2000000, RZ ;  /* 0x0200000003007824 */ /* 0x004fca00078e00ff */
[----:B------:R-:W-:-:S13]  /*1a80*/  ISETP.GE.U32.AND P0, PT, R0, 0x8000000, PT ;  /* 0x080000000000780c */ /* 0x000fda0003f06070 */
[C---:B------:R-:W-:Y:S02]  /*1a90*/  @!P0 IMAD.SHL.U32 R0, R3.reuse, 0x100, RZ ;  /* 0x0000010003008824 */ /* 0x040fe400078e00ff */
        /* <DEDUP_REMOVED lines=10> */
.L_x_5797:
[----:B------:R-:W2:Y:S02]  /*1b40*/  LDG.E.U16 R2, desc[UR36][R4.64] ;  /* 0x0000002404027981 */ /* 0x000ea4000c1e1500 */
[----:B--2---:R-:W-:-:S06]  /*1b50*/  IMAD.U32 R2, R2, 0x10000, RZ ;  /* 0x0001000002027824 */ /* 0x004fcc00078e00ff */
[----:B------:R-:W0:Y:S01]  /*1b60*/  F2I.S64.TRUNC R2, R2 ;  /* 0x0000000200027311 */ /* 0x000e22000020d900 */
[----:B------:R-:W-:Y:S05]  /*1b70*/  BRA `(.L_x_5787) ;  /* 0x0000000400a87947 */ /* 0x000fea0003800000 */
.L_x_5794:
        /* <DEDUP_REMOVED lines=11> */
.L_x_5801:
        /* <DEDUP_REMOVED lines=21> */
.L_x_5805:
[----:B------:R-:W-:Y:S05]  /*1d80*/  BSYNC B1 ;  /* 0x0000000000017941 */ /* 0x000fea0003800000 */
.L_x_5804:
[----:B------:R-:W-:Y:S01]  /*1d90*/  IMAD.SHL.U32 R2, R2, 0x100000, RZ ;  /* 0x0010000002027824 */ /* 0x000fe200078e00ff */
[----:B------:R-:W-:-:S04]  /*1da0*/  LEA R3, R0, 0x3b800000, 0x17 ;  /* 0x3b80000000037811 */ /* 0x000fc800078eb8ff */
[----:B------:R-:W-:-:S07]  /*1db0*/  LOP3.LUT R2, R3, R2, R4, 0xfe, !PT ;  /* 0x0000000203027212 */ /* 0x000fce00078efe04 */
.L_x_5803:
[----:B------:R-:W-:Y:S05]  /*1dc0*/  BSYNC B0 ;  /* 0x0000000000007941 */ /* 0x000fea0003800000 */
.L_x_5802:
[----:B------:R-:W1:Y:S01]  /*1dd0*/  F2I.S64.TRUNC R2, R2 ;  /* 0x0000000200027311 */ /* 0x000e62000020d900 */
[----:B------:R-:W-:Y:S05]  /*1de0*/  BRA `(.L_x_5787) ;  /* 0x00000004000c7947 */ /* 0x000fea0003800000 */
.L_x_5800:
        /* <DEDUP_REMOVED lines=21> */
.L_x_5809:
[----:B------:R-:W-:Y:S05]  /*1f40*/  BSYNC B1 ;  /* 0x0000000000017941 */ /* 0x000fea0003800000 */
.L_x_5808:
[----:B------:R-:W-:Y:S01]  /*1f50*/  IMAD.SHL.U32 R2, R2, 0x200000, RZ ;  /* 0x0020000002027824 */ /* 0x000fe200078e00ff */
[----:B------:R-:W-:-:S04]  /*1f60*/  LEA R3, R0, 0x37800000, 0x17 ;  /* 0x3780000000037811 */ /* 0x000fc800078eb8ff */
[----:B------:R-:W-:-:S07]  /*1f70*/  LOP3.LUT R2, R3, R2, R4, 0xfe, !PT ;  /* 0x0000000203027212 */ /* 0x000fce00078efe04 */
.L_x_5807:
[----:B------:R-:W-:Y:S05]  /*1f80*/  BSYNC B0 ;  /* 0x0000000000007941 */ /* 0x000fea0003800000 */
.L_x_5806:
[----:B------:R-:W2:Y:S01]  /*1f90*/  F2I.S64.TRUNC R2, R2 ;  /* 0x0000000200027311 */ /* 0x000ea2000020d900 */
[----:B------:R-:W-:Y:S05]  /*1fa0*/  BRA `(.L_x_5787) ;  /* 0x00000000009c7947 */ /* 0x000fea0003800000 */
.L_x_5799:
        /* <DEDUP_REMOVED lines=14> */
.L_x_5813:
[----:B------:R-:W-:Y:S05]  /*2090*/  BSYNC B0 ;  /* 0x0000000000007941 */ /* 0x000fea0003800000 */
.L_x_5812:
[----:B------:R-:W4:Y:S01]  /*20a0*/  F2I.S64.TRUNC R2, R2 ;  /* 0x0000000200027311 */ /* 0x000f22000020d900 */
[----:B------:R-:W-:Y:S05]  /*20b0*/  BRA `(.L_x_5787) ;  /* 0x0000000000587947 */ /* 0x000fea0003800000 */
.L_x_5786:
        /* <DEDUP_REMOVED lines=16> */
.L_x_5814:
[----:B------:R-:W-:Y:S01]  /*21c0*/  CS2R R2, SRZ ;  /* 0x0000000000027805 */ /* 0x000fe2000001ff00 */
[----:B------:R-:W-:Y:S06]  /*21d0*/  BRA `(.L_x_5787) ;  /* 0x0000000000107947 */ /* 0x000fec0003800000 */
.L_x_5811:
[----:B------:R0:W5:Y:S01]  /*21e0*/  LDG.E.64 R2, desc[UR36][R4.64] ;  /* 0x0000002404027981 */ /* 0x000162000c1e1b00 */
[----:B------:R-:W-:Y:S05]  /*21f0*/  BRA `(.L_x_5787) ;  /* 0x0000000000087947 */ /* 0x000fea0003800000 */
.L_x_5810:
[----:B------:R3:W5:Y:S01]  /*2200*/  LDG.E R2, desc[UR36][R4.64] ;  /* 0x0000002404027981 */ /* 0x000762000c1e1900 */
[----:B------:R-:W-:-:S07]  /*2210*/  IMAD.MOV.U32 R3, RZ, RZ, RZ ;  /* 0x000000ffff037224 */ /* 0x000fce00078e00ff */
.L_x_5787:
[----:B------:R-:W3:Y:S01]  /*2220*/  LDC.64 R10, c[0x0][0x420] ;  /* 0x00010800ff0a7b82 */ /* 0x000ee20000000a00 */
[----:B------:R-:W-:Y:S02]  /*2230*/  CS2R R36, SRZ ;  /* 0x0000000000247805 */ /* 0x000fe4000001ff00 */
[----:B---3--:R-:W-:-:S04]  /*2240*/  ISETP.NE.U32.AND P0, PT, R10, RZ, PT ;  /* 0x000000ff0a00720c */ /* 0x008fc80003f05070 */
[----:B------:R-:W-:-:S13]  /*2250*/  ISETP.NE.AND.EX P0, PT, R11, RZ, PT, P0 ;  /* 0x000000ff0b00720c */ /* 0x000fda0003f05300 */
[----:B------:R-:W-:Y:S05]  /*2260*/  @!P0 BRA `(.L_x_5815) ;  /* 0x0000000400ec8947 */ /* 0x000fea0003800000 */
[----:B------:R-:W3:Y:S01]  /*2270*/  LDC.64 R6, c[0x0][0x430] ;  /* 0x00010c00ff067b82 */ /* 0x000ee20000000a00 */
[----:B------:R-:W-:Y:S02]  /*2280*/  ULDC.64 UR4, c[0x0][0x428] ;  /* 0x00010a0000047ab9 */ /* 0x000fe40000000a00 */
[----:B012-45:R-:W-:Y:S02]  /*2290*/  IMAD R3, R3, UR4, RZ ;  /* 0x0000000403037c24 */ /* 0x037fe4000f8e02ff */
[----:B------:R-:W-:-:S04]  /*22a0*/  IMAD.WIDE.U32 R8, R2, UR4, RZ ;  /* 0x0000000402087c25 */ /* 0x000fc8000f8e00ff */
[----:B------:R-:W-:Y:S01]  /*22b0*/  IMAD R5, R2, UR5, R3 ;  /* 0x0000000502057c24 */ /* 0x000fe2000f8e0203 */
[----:B---3--:R-:W-:-:S04]  /*22c0*/  ISETP.GE.U32.AND P0, PT, R6, 0x1, PT ;  /* 0x000000010600780c */ /* 0x008fc80003f06070 */
[----:B------:R-:W-:-:S13]  /*22d0*/  ISETP.GE.AND.EX P0, PT, R7, RZ, PT, P0 ;  /* 0x000000ff0700720c */ /* 0x000fda0003f06300 */
[----:B------:R-:W-:Y:S05]  /*22e0*/  @!P0 BRA `(.L_x_5815) ;  /* 0x0000000400cc8947 */ /* 0x000fea0003800000 */
[C---:B------:R-:W-:Y:S01]  /*22f0*/  ISETP.GT.U32.AND P0, PT, R6.reuse, 0x1, PT ;  /* 0x000000010600780c */ /* 0x040fe20003f04070 */
[----:B------:R-:W-:Y:S01]  /*2300*/  IMAD.MOV.U32 R43, RZ, RZ, RZ ;  /* 0x000000ffff2b7224 */ /* 0x000fe200078e00ff */
[----:B------:R-:W-:Y:S01]  /*2310*/  IADD3 R5, R9, R5, RZ ;  /* 0x0000000509057210 */ /* 0x000fe20007ffe0ff */
[----:B------:R-:W-:Y:S01]  /*2320*/  IMAD.MOV.U32 R41, RZ, RZ, RZ ;  /* 0x000000ffff297224 */ /* 0x000fe200078e00ff */
[C---:B------:R-:W-:Y:S02]  /*2330*/  ISETP.GT.AND.EX P0, PT, R7.reuse, RZ, PT, P0 ;  /* 0x000000ff0700720c */ /* 0x040fe40003f04300 */
[----:B------:R-:W-:Y:S02]  /*2340*/  CS2R R36, SRZ ;  /* 0x0000000000247805 */ /* 0x000fe4000001ff00 */
[----:B------:R-:W-:Y:S02]  /*2350*/  SEL R3, R6, 0x1, P0 ;  /* 0x0000000106037807 */ /* 0x000fe40000000000 */
[----:B------:R-:W-:-:S02]  /*2360*/  SEL R0, R7, RZ, P0 ;  /* 0x000000ff07007207 */ /* 0x000fc40000000000 */
[C---:B------:R-:W-:Y:S01]  /*2370*/  IADD3 R2, P2, R3.reuse, -0x1, RZ ;  /* 0xffffffff03027810 */ /* 0x040fe20007f5e0ff */
[----:B------:R-:W0:Y:S01]  /*2380*/  LDC.64 R6, c[0x0][0x440] ;  /* 0x00011000ff067b82 */ /* 0x000e220000000a00 */
[----:B------:R-:W-:Y:S02]  /*2390*/  LOP3.LUT R18, R3, 0x3, RZ, 0xc0, !PT ;  /* 0x0000000303127812 */ /* 0x000fe400078ec0ff */
[----:B------:R-:W-:Y:S02]  /*23a0*/  ISETP.GE.U32.AND P1, PT, R2, 0x3, PT ;  /* 0x000000030200780c */ /* 0x000fe40003f26070 */
[----:B------:R-:W-:Y:S02]  /*23b0*/  IADD3.X R2, R0, -0x1, RZ, P2, !PT ;  /* 0xffffffff00027810 */ /* 0x000fe400017fe4ff */
[----:B------:R-:W-:Y:S02]  /*23c0*/  ISETP.NE.U32.AND P0, PT, R18, RZ, PT ;  /* 0x000000ff1200720c */ /* 0x000fe40003f05070 */
[----:B------:R-:W-:-:S02]  /*23d0*/  ISETP.GE.U32.AND.EX P1, PT, R2, RZ, PT, P1 ;  /* 0x000000ff0200720c */ /* 0x000fc40003f26110 */
[----:B------:R-:W-:-:S11]  /*23e0*/  ISETP.NE.AND.EX P0, PT, RZ, RZ, PT, P0 ;  /* 0x000000ffff00720c */ /* 0x000fd60003f05300 */
[----:B------:R-:W-:Y:S05]  /*23f0*/  @!P1 BRA `(.L_x_5816) ;  /* 0x0000000000e49947 */ /* 0x000fea0003800000 */
[----:B------:R-:W-:Y:S01]  /*2400*/  IADD3 R38, P1, R18, -R3, RZ ;  /* 0x8000000312267210 */ /* 0x000fe20007f3e0ff */
[----:B0-----:R-:W-:Y:S01]  /*2410*/  IMAD.WIDE.U32 R2, R6, 0x8, RZ ;  /* 0x0000000806027825 */ /* 0x001fe200078e00ff */
[C---:B------:R-:W-:Y:S01]  /*2420*/  LEA R27, P2, R8.reuse, R10, 0x3 ;  /* 0x0000000a081b7211 */ /* 0x040fe200078418ff */
[----:B------:R-:W-:Y:S01]  /*2430*/  ULDC.64 UR4, c[0x0][0x438] ;  /* 0x00010e0000047ab9 */ /* 0x000fe20000000a00 */
[----:B------:R-:W-:Y:S01]  /*2440*/  BSSY B0, `(.L_x_5816) ;  /* 0x0000034000007945 */ /* 0x000fe20003800000 */
[----:B------:R-:W-:Y:S01]  /*2450*/  IMAD.SHL.U32 R39, R7, 0x8, RZ ;  /* 0x0000000807277824 */ /* 0x000fe200078e00ff */
[----:B------:R-:W-:Y:S01]  /*2460*/  LEA.HI.X R28, R8, R11, R5, 0x3, P2 ;  /* 0x0000000b081c7211 */ /* 0x000fe200010f1c05 */
[----:B------:R-:W-:Y:S02]  /*2470*/  IMAD.U32 R12, RZ, RZ, UR4 ;  /* 0x00000004ff0c7e24 */ /* 0x000fe4000f8e00ff */
[----:B------:R-:W-:Y:S02]  /*2480*/  IMAD.U32 R13, RZ, RZ, UR5 ;  /* 0x00000005ff0d7e24 */ /* 0x000fe4000f8e00ff */
[----:B------:R-:W-:-:S02]  /*2490*/  IMAD.MOV.U32 R43, RZ, RZ, RZ ;  /* 0x000000ffff2b7224 */ /* 0x000fc400078e00ff */
[----:B------:R-:W-:Y:S02]  /*24a0*/  IMAD.MOV.U32 R41, RZ, RZ, RZ ;  /* 0x000000ffff297224 */ /* 0x000fe400078e00ff */
[----:B------:R-:W-:Y:S02]  /*24b0*/  IMAD.X R0, RZ, RZ, ~R0, P1 ;  /* 0x000000ffff007224 */ /* 0x000fe400008e0e00 */
[----:B------:R-:W-:-:S07]  /*24c0*/  IMAD.IADD R39, R3, 0x1, R39 ;  /* 0x0000000103277824 */ /* 0x000fce00078e0227 */
.L_x_5817:
[----:B------:R-:W-:Y:S02]  /*24d0*/  IMAD.MOV.U32 R14, RZ, RZ, R27 ;  /* 0x000000ffff0e7224 */ /* 0x000fe400078e001b */
[----:B------:R-:W-:Y:S01]  /*24e0*/  IMAD.MOV.U32 R15, RZ, RZ, R28 ;  /* 0x000000ffff0f7224 */ /* 0x000fe200078e001c */
[-C--:B------:R-:W-:Y:S01]  /*24f0*/  IADD3 R26, P1, R27, R2.reuse, RZ ;  /* 0x000000021b1a7210 */ /* 0x080fe20007f3e0ff */
[----:B------:R-:W2:Y:S04]  /*2500*/  LDG.E.64 R20, desc[UR36][R12.64] ;  /* 0x000000240c147981 */ /* 0x000ea8000c1e1b00 */
[----:B------:R-:W2:Y:S01]  /*2510*/  LDG.E.64 R14, desc[UR36][R14.64] ;  /* 0x000000240e0e7981 */ /* 0x000ea2000c1e1b00 */
[----:B------:R-:W-:Y:S01]  /*2520*/  IMAD.X R27, R28, 0x1, R39, P1 ;  /* 0x000000011c1b7824 */ /* 0x000fe200008e0627 */
[----:B------:R-:W-:-:S02]  /*2530*/  IADD3 R44, P1, R26, R2, RZ ;  /* 0x000000021a2c7210 */ /* 0x000fc40007f3e0ff */
[----:B------:R-:W3:Y:S04]  /*2540*/  LDG.E.64 R22, desc[UR36][R12.64+0x8] ;  /* 0x000008240c167981 */ /* 0x000ee8000c1e1b00 */
[----:B------:R-:W3:Y:S01]  /*2550*/  LDG.E.64 R24, desc[UR36][R26.64] ;  /* 0x000000241a187981 */ /* 0x000ee2000c1e1b00 */
[--C-:B------:R-:W-:Y:S01]  /*2560*/  IMAD.X R45, R27, 0x1, R39.reuse, P1 ;  /* 0x000000011b2d7824 */ /* 0x100fe200008e0627 */
[----:B------:R-:W-:Y:S02]  /*2570*/  IADD3 R28, P1, R44, R2, RZ ;  /* 0x000000022c1c7210 */ /* 0x000fe40007f3e0ff */
[----:B------:R-:W4:Y:S04]  /*2580*/  LDG.E.64 R32, desc[UR36][R12.64+0x18] ;  /* 0x000018240c207981 */ /* 0x000f28000c1e1b00 */
[----:B------:R-:W5:Y:S01]  /*2590*/  LDG.E.64 R30, desc[UR36][R44.64] ;  /* 0x000000242c1e7981 */ /* 0x000f62000c1e1b00 */
[----:B------:R-:W-:-:S03]  /*25a0*/  IMAD.X R29, R45, 0x1, R39, P1 ;  /* 0x000000012d1d7824 */ /* 0x000fc600008e0627 */
[----:B------:R0:W5:Y:S04]  /*25b0*/  LDG.E.64 R26, desc[UR36][R12.64+0x10] ;  /* 0x000010240c1a7981 */ /* 0x000168000c1e1b00 */
[----:B------:R-:W4:Y:S01]  /*25c0*/  LDG.E.64 R34, desc[UR36][R28.64] ;  /* 0x000000241c227981 */ /* 0x000f22000c1e1b00 */
[----:B------:R-:W-:-:S05]  /*25d0*/  IADD3 R43, P1, R43, 0x4, RZ ;  /* 0x000000042b2b7810 */ /* 0x000fca0007f3e0ff */
[----:B------:R-:W-:Y:S01]  /*25e0*/  IMAD.X R41, RZ, RZ, R41, P1 ;  /* 0x000000ffff297224 */ /* 0x000fe200008e0629 */
[----:B0-----:R-:W-:-:S05]  /*25f0*/  IADD3 R12, P3, R12, 0x20, RZ ;  /* 0x000000200c0c7810 */ /* 0x001fca0007f7e0ff */
[----:B------:R-:W-:Y:S02]  /*2600*/  IMAD.X R13, RZ, RZ, R13, P3 ;  /* 0x000000ffff0d7224 */ /* 0x000fe400018e060d */
[-C--:B--2---:R-:W-:Y:S02]  /*2610*/  IMAD R15, R15, R20.reuse, RZ ;  /* 0x000000140f0f7224 */ /* 0x084fe400078e02ff */
[----:B------:R-:W-:-:S04]  /*2620*/  IMAD.WIDE.U32 R36, R14, R20, R36 ;  /* 0x000000140e247225 */ /* 0x000fc800078e0024 */
[----:B------:R-:W-:Y:S01]  /*2630*/  IMAD R15, R14, R21, R15 ;  /* 0x000000150e0f7224 */ /* 0x000fe200078e020f */
[----:B------:R-:W-:-:S03]  /*2640*/  IADD3 R20, P2, R43, R38, RZ ;  /* 0x000000262b147210 */ /* 0x000fc60007f5e0ff */
[----:B------:R-:W-:Y:S02]  /*2650*/  IMAD.IADD R37, R37, 0x1, R15 ;  /* 0x0000000125257824 */ /* 0x000fe400078e020f */
[-C--:B---3--:R-:W-:Y:S01]  /*2660*/  IMAD R15, R25, R22.reuse, RZ ;  /* 0x00000016190f7224 */ /* 0x088fe200078e02ff */
[----:B------:R-:W-:Y:S01]  /*2670*/  ISETP.NE.U32.AND P1, PT, R20, RZ, PT ;  /* 0x000000ff1400720c */ /* 0x000fe20003f25070 */
[----:B------:R-:W-:Y:S02]  /*2680*/  IMAD.X R20, R41, 0x1, R0, P2 ;  /* 0x0000000129147824 */ /* 0x000fe400010e0600 */
[C---:B------:R-:W-:Y:S02]  /*2690*/  IMAD R21, R24.reuse, R23, R15 ;  /* 0x0000001718157224 */ /* 0x040fe400078e020f */
[----:B------:R-:W-:Y:S01]  /*26a0*/  IMAD.WIDE.U32 R14, R24, R22, R36 ;  /* 0x00000016180e7225 */ /* 0x000fe200078e0024 */
[----:B------:R-:W-:-:S03]  /*26b0*/  ISETP.NE.AND.EX P1, PT, R20, RZ, PT, P1 ;  /* 0x000000ff1400720c */ /* 0x000fc60003f25310 */
[----:B------:R-:W-:Y:S02]  /*26c0*/  IMAD.IADD R15, R15, 0x1, R21 ;  /* 0x000000010f0f7824 */ /* 0x000fe400078e0215 */
[-C--:B-----5:R-:W-:Y:S02]  /*26d0*/  IMAD R21, R31, R26.reuse, RZ ;  /* 0x0000001a1f157224 */ /* 0x0a0fe400078e02ff */
[----:B------:R-:W-:-:S04]  /*26e0*/  IMAD.WIDE.U32 R14, R30, R26, R14 ;  /* 0x0000001a1e0e7225 */ /* 0x000fc800078e000e */
[----:B------:R-:W-:Y:S02]  /*26f0*/  IMAD R21, R30, R27, R21 ;  /* 0x0000001b1e157224 */ /* 0x000fe400078e0215 */
[----:B----4-:R-:W-:Y:S02]  /*2700*/  IMAD R23, R35, R32, RZ ;  /* 0x0000002023177224 */ /* 0x010fe400078e02ff */
[----:B------:R-:W-:Y:S01]  /*2710*/  IMAD.IADD R15, R15, 0x1, R21 ;  /* 0x000000010f0f7824 */ /* 0x000fe200078e0215 */
[----:B------:R-:W-:Y:S01]  /*2720*/  IADD3 R27, P2, R28, R2, RZ ;  /* 0x000000021c1b7210 */ /* 0x000fe20007f5e0ff */
[C---:B------:R-:W-:Y:S02]  /*2730*/  IMAD R23, R34.reuse, R33, R23 ;  /* 0x0000002122177224 */ /* 0x040fe400078e0217 */
[----:B------:R-:W-:-:S04]  /*2740*/  IMAD.WIDE.U32 R36, R34, R32, R14 ;  /* 0x0000002022247225 */ /* 0x000fc800078e000e */
[----:B------:R-:W-:Y:S02]  /*2750*/  IMAD.IADD R37, R37, 0x1, R23 ;  /* 0x0000000125257824 */ /* 0x000fe400078e0217 */
[----:B------:R-:W-:Y:S01]  /*2760*/  IMAD.X R28, R29, 0x1, R39, P2 ;  /* 0x000000011d1c7824 */ /* 0x000fe200010e0627 */
[----:B------:R-:W-:Y:S06]  /*2770*/  @P1 BRA `(.L_x_5817) ;  /* 0xfffffffc00541947 */ /* 0x000fec000383ffff */
[----:B------:R-:W-:Y:S05]  /*2780*/  BSYNC B0 ;  /* 0x0000000000007941 */ /* 0x000fea0003800000 */
.L_x_5816:
[----:B------:R-:W-:Y:S05]  /*2790*/  @!P0 BRA `(.L_x_5815) ;  /* 0x0000000000a08947 */ /* 0x000fea0003800000 */
[-C--:B0-----:R-:W-:Y:S01]  /*27a0*/  IMAD R0, R41, R6.reuse, RZ ;  /* 0x0000000629007224 */ /* 0x081fe200078e02ff */
[----:B------:R-:W-:Y:S01]  /*27b0*/  ULDC.64 UR4, c[0x0][0x438] ;  /* 0x00010e0000047ab9 */ /* 0x000fe20000000a00 */
[----:B------:R-:W-:Y:S01]  /*27c0*/  IMAD.MOV.U32 R4, RZ, RZ, R8 ;  /* 0x000000ffff047224 */ /* 0x000fe200078e0008 */
[C---:B------:R-:W-:Y:S01]  /*27d0*/  LEA R2, P0, R43.reuse, UR4, 0x3 ;  /* 0x000000042b027c11 */ /* 0x040fe2000f8018ff */
[C---:B------:R-:W-:Y:S02]  /*27e0*/  IMAD R3, R43.reuse, R7, R0 ;  /* 0x000000072b037224 */ /* 0x040fe400078e0200 */
[----:B------:R-:W-:-:S04]  /*27f0*/  IMAD.WIDE.U32 R4, R43, R6, R4 ;  /* 0x000000062b047225 */ /* 0x000fc800078e0004 */
[----:B------:R-:W-:Y:S01]  /*2800*/  IMAD.IADD R0, R5, 0x1, R3 ;  /* 0x0000000105007824 */ /* 0x000fe200078e0203 */
[C---:B------:R-:W-:Y:S02]  /*2810*/  LEA R10, P1, R4.reuse, R10, 0x3 ;  /* 0x0000000a040a7211 */ /* 0x040fe400078218ff */
[----:B------:R-:W-:Y:S02]  /*2820*/  LEA.HI.X R3, R43, UR5, R41, 0x3, P0 ;  /* 0x000000052b037c11 */ /* 0x000fe400080f1c29 */
[----:B------:R-:W-:-:S03]  /*2830*/  LEA.HI.X R11, R4, R11, R0, 0x3, P1 ;  /* 0x0000000b040b7211 */ /* 0x000fc600008f1c00 */
        /* <DEDUP_REMOVED lines=12> */
[----:B------:R-:W-:Y:S01]  /*2900*/  ISETP.NE.AND.EX P0, PT, RZ, RZ, PT, P0 ;  /* 0x000000ffff00720c */ /* 0x000fe20003f05300 */
[----:B------:R-:W2:Y:S01]  /*2910*/  LDG.E.64 R6, desc[UR36][R2.64+0x8] ;  /* 0x0000082402067981 */ /* 0x000ea2000c1e1b00 */
[----:B------:R-:W-:-:S05]  /*2920*/  IADD3 R12, P1, R9, R10, RZ ;  /* 0x0000000a090c7210 */ /* 0x000fca0007f3e0ff */
[----:B------:R-:W-:-:S05]  /*2930*/  IMAD.X R13, R15, 0x1, R11, P1 ;  /* 0x000000010f0d7824 */ /* 0x000fca00008e060b */
[----:B------:R-:W2:Y:S01]  /*2940*/  LDG.E.64 R4, desc[UR36][R12.64] ;  /* 0x000000240c047981 */ /* 0x000ea2000c1e1b00 */
[----:B------:R-:W-:-:S03]  /*2950*/  @P0 IADD3 R8, P1, R12, R9, RZ ;  /* 0x000000090c080210 */ /* 0x000fc60007f3e0ff */
[----:B------:R-:W3:Y:S02]  /*2960*/  @P0 LDG.E.64 R10, desc[UR36][R2.64+0x10] ;  /* 0x00001024020a0981 */ /* 0x000ee4000c1e1b00 */
[----:B------:R-:W-:-:S06]  /*2970*/  @P0 IMAD.X R9, R13, 0x1, R15, P1 ;  /* 0x000000010d090824 */ /* 0x000fcc00008e060f */
        /* <DEDUP_REMOVED lines=8> */
[----:B------:R-:W-:Y:S01]  /*2a00*/  @P0 IMAD.MOV.U32 R36, RZ, RZ, R10 ;  /* 0x000000ffff240224 */ /* 0x000fe200078e000a */
[----:B------:R-:W-:-:S07]  /*2a10*/  @P0 IADD3 R37, R11, R7, RZ ;  /* 0x000000070b250210 */ /* 0x000fce0007ffe0ff */
.L_x_5815:
[----:B012-45:R-:W0:Y:S02]  /*2a20*/  LDC.U8 R2, c[0x0][0x450] ;  /* 0x00011400ff027b82 */ /* 0x037e240000000000 */
        /* <DEDUP_REMOVED lines=11> */
[----:B------:R0:W-:Y:S01]  /*2ae0*/  STG.E.U8 desc[UR36][R16.64], R36 ;  /* 0x0000002410007986 */ /* 0x0001e2000c101124 */
[----:B------:R-:W-:Y:S05]  /*2af0*/  BRA `(.L_x_5823) ;  /* 0x0000000c00547947 */ /* 0x000fea0003800000 */
.L_x_5821:
[----:B------:R0:W-:Y:S01]  /*2b00*/  STG.E.U8 desc[UR36][R16.64], R36 ;  /* 0x0000002410007986 */ /* 0x0001e2000c101124 */
[----:B------:R-:W-:Y:S05]  /*2b10*/  BRA `(.L_x_5823) ;  /* 0x0000000c004c7947 */ /* 0x000fea0003800000 */
.L_x_5820:
[----:B------:R-:W-:-:S13]  /*2b20*/  ISETP.NE.AND P0, PT, R0, 0x2, PT ;  /* 0x000000020000780c */ /* 0x000fda0003f05270 */
[----:B------:R-:W-:Y:S05]  /*2b30*/  @!P0 BRA `(.L_x_5824) ;  /* 0x0000000000208947 */ /* 0x000fea0003800000 */
[----:B------:R-:W-:-:S13]  /*2b40*/  ISETP.NE.AND P0, PT, R0, 0x3, PT ;  /* 0x000000030000780c */ /* 0x000fda0003f05270 */
[----:B------:R-:W-:Y:S05]  /*2b50*/  @!P0 BRA `(.L_x_5825) ;  /* 0x0000000000108947 */ /* 0x000fea0003800000 */
[----:B------:R-:W-:-:S13]  /*2b60*/  ISETP.NE.AND P0, PT, R0, 0x4, PT ;  /* 0x000000040000780c */ /* 0x000fda0003f05270 */
[----:B------:R-:W-:Y:S05]  /*2b70*/  @P0 BRA `(.L_x_5822) ;  /* 0x0000000800e40947 */ /* 0x000fea0003800000 */
[----:B------:R0:W-:Y:S01]  /*2b80*/  STG.E.64 desc[UR36][R16.64], R36 ;  /* 0x0000002410007986 */ /* 0x0001e2000c101b24 */
[----:B------:R-:W-:Y:S05]  /*2b90*/  BRA `(.L_x_5823) ;  /* 0x0000000c002c7947 */ /* 0x000fea0003800000 */
.L_x_5825:
[----:B------:R0:W-:Y:S01]  /*2ba0*/  STG.E desc[UR36][R16.64], R36 ;  /* 0x0000002410007986 */ /* 0x0001e2000c101924 */
[----:B------:R-:W-:Y:S05]  /*2bb0*/  BRA `(.L_x_5823) ;  /* 0x0000000c00247947 */ /* 0x000fea0003800000 */
.L_x_5824:
[----:B------:R0:W-:Y:S01]  /*2bc0*/  STG.E.U16 desc[UR36][R16.64], R36 ;  /* 0x0000002410007986 */ /* 0x0001e2000c101524 */
[----:B------:R-:W-:Y:S05]  /*2bd0*/  BRA `(.L_x_5823) ;  /* 0x0000000c001c7947 */ /* 0x000fea0003800000 */
.L_x_5819:
[----:B------:R-:W-:-:S13]  /*2be0*/  ISETP.GT.AND P0, PT, R0, 0x6, PT ;  /* 0x000000060000780c */ /* 0x000fda0003f04270 */
[----:B------:R-:W-:Y:S05]  /*2bf0*/  @P0 BRA `(.L_x_5826) ;  /* 0x00000000002c0947 */ /* 0x000fea0003800000 */
[----:B------:R-:W-:-:S13]  /*2c00*/  ISETP.NE.AND P0, PT, R0, 0x5, PT ;  /* 0x000000050000780c */ /* 0x000fda0003f05270 */
[----:B------:R-:W-:Y:S05]  /*2c10*/  @!P0 BRA `(.L_x_5827) ;  /* 0x0000000000148947 */ /* 0x000fea0003800000 */
[----:B------:R-:W-:-:S13]  /*2c20*/  ISETP.NE.AND P0, PT, R0, 0x6, PT ;  /* 0x000000060000780c */ /* 0x000fda0003f05270 */
[----:B------:R-:W-:Y:S05]  /*2c30*/  @P0 BRA `(.L_x_5822) ;  /* 0x0000000800b40947 */ /* 0x000fea0003800000 */
[----:B------:R-:W0:Y:S02]  /*2c40*/  I2F.S64 R37, R36 ;  /* 0x0000002400257312 */ /* 0x000e240000301400 */
[----:B0-----:R0:W-:Y:S01]  /*2c50*/  STG.E desc[UR36][R16.64], R37 ;  /* 0x0000002510007986 */ /* 0x0011e2000c101924 */
[----:B------:R-:W-:Y:S05]  /*2c60*/  BRA `(.L_x_5823) ;  /* 0x0000000800f87947 */ /* 0x000fea0003800000 */
.L_x_5827:
[----:B------:R-:W0:Y:S02]  /*2c70*/  I2F.S64 R0, R36 ;  /* 0x0000002400007312 */ /* 0x000e240000301400 */
[----:B0-----:R-:W-:-:S05]  /*2c80*/  F2FP.F16.F32.PACK_AB R0, RZ, R0 ;  /* 0x00000000ff00723e */ /* 0x001fca00000000ff */
[----:B------:R0:W-:Y:S01]  /*2c90*/  STG.E.U16 desc[UR36][R16.64], R0 ;  /* 0x0000000010007986 */ /* 0x0001e2000c101524 */
[----:B------:R-:W-:Y:S05]  /*2ca0*/  BRA `(.L_x_5823) ;  /* 0x0000000800e87947 */ /* 0x000fea0003800000 */
.L_x_5826:
[----:B------:R-:W-:-:S13]  /*2cb0*/  ISETP.NE.AND P0, PT, R0, 0x7, PT ;  /* 0x000000070000780c */ /* 0x000fda0003f05270 */
[----:B------:R-:W-:Y:S05]  /*2cc0*/  @!P0 BRA `(.L_x_5828) ;  /* 0x0000000000348947 */ /* 0x000fea0003800000 */
[----:B------:R-:W-:-:S13]  /*2cd0*/  ISETP.NE.AND P0, PT, R0, 0x8, PT ;  /* 0x000000080000780c */ /* 0x000fda0003f05270 */
[----:B------:R-:W-:Y:S05]  /*2ce0*/  @!P0 BRA `(.L_x_5829) ;  /* 0x0000000000188947 */ /* 0x000fea0003800000 */
[----:B------:R-:W-:-:S13]  /*2cf0*/  ISETP.NE.AND P0, PT, R0, 0x9, PT ;  /* 0x000000090000780c */ /* 0x000fda0003f05270 */
[----:B------:R-:W-:Y:S05]  /*2d00*/  @P0 BRA `(.L_x_5822) ;  /* 0x0000000800800947 */ /* 0x000fea0003800000 */
[----:B------:R-:W0:Y:S01]  /*2d10*/  I2F.S64 R2, R36 ;  /* 0x0000002400027312 */ /* 0x000e220000301400 */
[----:B------:R-:W-:-:S05]  /*2d20*/  IMAD.MOV.U32 R3, RZ, RZ, RZ ;  /* 0x000000ffff037224 */ /* 0x000fca00078e00ff */
[----:B0-----:R0:W-:Y:S01]  /*2d30*/  STG.E.64 desc[UR36][R16.64], R2 ;  /* 0x0000000210007986 */ /* 0x0011e2000c101b24 */
[----:B------:R-:W-:Y:S05]  /*2d40*/  BRA `(.L_x_5823) ;  /* 0x0000000800c07947 */ /* 0x000fea0003800000 */
.L_x_5829:
[----:B------:R-:W0:Y:S02]  /*2d50*/  I2F.S64 R36, R36 ;  /* 0x0000002400247312 */ /* 0x000e240000301400 */
[----:B0-----:R-:W-:-:S04]  /*2d60*/  F2FP.F16.F32.PACK_AB R3, RZ, R36 ;  /* 0x00000024ff03723e */ /* 0x001fc800000000ff */
[----:B------:R-:W-:-:S05]  /*2d70*/  PRMT R3, R3, 0x5410, RZ ;  /* 0x0000541003037816 */ /* 0x000fca00000000ff */
[----:B------:R0:W-:Y:S01]  /*2d80*/  STG.E desc[UR36][R16.64], R3 ;  /* 0x0000000310007986 */ /* 0x0001e2000c101924 */
[----:B------:R-:W-:Y:S05]  /*2d90*/  BRA `(.L_x_5823) ;  /* 0x0000000800ac7947 */ /* 0x000fea0003800000 */
.L_x_5828:
[----:B------:R-:W0:Y:S02]  /*2da0*/  I2F.F64.S64 R2, R36 ;  /* 0x0000002400027312 */ /* 0x000e240000301c00 */
[----:B0-----:R0:W-:Y:S01]  /*2db0*/  STG.E.64 desc[UR36][R16.64], R2 ;  /* 0x0000000210007986 */ /* 0x0011e2000c101b24 */
[----:B------:R-:W-:Y:S05]  /*2dc0*/  BRA `(.L_x_5823) ;  /* 0x0000000800a07947 */ /* 0x000fea0003800000 */
.L_x_5818:
        /* <DEDUP_REMOVED lines=8> */
[----:B------:R-:W-:-:S04]  /*2e50*/  ISETP.NE.U32.AND P0, PT, R36, RZ, PT ;  /* 0x000000ff2400720c */ /* 0x000fc80003f05070 */
[----:B------:R-:W-:-:S04]  /*2e60*/  ISETP.NE.AND.EX P0, PT, R37, RZ, PT, P0 ;  /* 0x000000ff2500720c */ /* 0x000fc80003f05300 */
[----:B------:R-:W-:-:S05]  /*2e70*/  SEL R3, RZ, 0x1, !P0 ;  /* 0x00000001ff037807 */ /* 0x000fca0004000000 */
[----:B------:R4:W-:Y:S01]  /*2e80*/  STG.E.U8 desc[UR36][R16.64], R3 ;  /* 0x0000000310007986 */ /* 0x0009e2000c101124 */
[----:B------:R-:W-:Y:S05]  /*2e90*/  BRA `(.L_x_5823) ;  /* 0x00000008006c7947 */ /* 0x000fea0003800000 */
.L_x_5832:
[----:B------:R-:W0:Y:S01]  /*2ea0*/  I2F.F64.S64 R36, R36 ;  /* 0x0000002400247312 */ /* 0x000e220000301c00 */
[----:B------:R-:W-:-:S05]  /*2eb0*/  CS2R R38, SRZ ;  /* 0x0000000000267805 */ /* 0x000fca000001ff00 */
[----:B0-----:R3:W-:Y:S01]  /*2ec0*/  STG.E.128 desc[UR36][R16.64], R36 ;  /* 0x0000002410007986 */ /* 0x0017e2000c101d24 */
[----:B------:R-:W-:Y:S05]  /*2ed0*/  BRA `(.L_x_5823) ;  /* 0x00000008005c7947 */ /* 0x000fea0003800000 */
.L_x_5831:
[----:B------:R-:W-:-:S13]  /*2ee0*/  ISETP.NE.AND P0, PT, R0, 0xf, PT ;  /* 0x0000000f0000780c */ /* 0x000fda0003f05270 */
[----:B------:R-:W-:Y:S05]  /*2ef0*/  @!P0 BRA `(.L_x_5833) ;  /* 0x0000000000b48947 */ /* 0x000fea0003800000 */
[----:B------:R-:W-:-:S13]  /*2f00*/  ISETP.NE.AND P0, PT, R0, 0x17, PT ;  /* 0x000000170000780c */ /* 0x000fda0003f05270 */
[----:B------:R-:W-:Y:S05]  /*2f10*/  @!P0 BRA `(.L_x_5834) ;  /* 0x0000000000548947 */ /* 0x000fea0003800000 */
[----:B------:R-:W-:-:S13]  /*2f20*/  ISETP.NE.AND P0, PT, R0, 0x18, PT ;  /* 0x000000180000780c */ /* 0x000fda0003f05270 */
[----:B------:R-:W-:Y:S05]  /*2f30*/  @P0 BRA `(.L_x_5822) ;  /* 0x0000000400f40947 */ /* 0x000fea0003800000 */
[----:B------:R-:W0:Y:S01]  /*2f40*/  I2F.S64 R37, R36 ;  /* 0x0000002400257312 */ /* 0x000e220000301400 */
[----:B------:R-:W-:Y:S01]  /*2f50*/  BSSY B0, `(.L_x_5835) ;  /* 0x000000e000007945 */ /* 0x000fe20003800000 */
[C---:B0-----:R-:W-:Y:S02]  /*2f60*/  LOP3.LUT R2, R37.reuse, 0x7fffffff, RZ, 0xc0, !PT ;  /* 0x7fffffff25027812 */ /* 0x041fe400078ec0ff */
[----:B------:R-:W-:Y:S02]  /*2f70*/  LOP3.LUT R0, R37, 0x80000000, RZ, 0xc0, !PT ;  /* 0x8000000025007812 */ /* 0x000fe400078ec0ff */
[----:B------:R-:W-:Y:S02]  /*2f80*/  ISETP.GT.U32.AND P0, PT, R2, 0x43efffff, PT ;  /* 0x43efffff0200780c */ /* 0x000fe40003f04070 */
[----:B------:R-:W-:Y:S01]  /*2f90*/  SHF.R.U32.HI R3, RZ, 0x18, R0 ;  /* 0x00000018ff037819 */ /* 0x000fe20000011600 */
[----:B------:R-:W-:-:S10]  /*2fa0*/  IMAD.MOV.U32 R0, RZ, RZ, 0x7f ;  /* 0x0000007fff007424 */ /* 0x000fd400078e00ff */
[----:B------:R-:W-:Y:S05]  /*2fb0*/  @P0 BRA `(.L_x_5836) ;  /* 0x00000000001c0947 */ /* 0x000fea0003800000 */
[----:B------:R-:W-:-:S13]  /*2fc0*/  ISETP.GE.U32.AND P0, PT, R2, 0x3c800000, PT ;  /* 0x3c8000000200780c */ /* 0x000fda0003f06070 */
[----:B------:R-:W-:Y:S01]  /*2fd0*/  @P0 SHF.R.U32.HI R0, RZ, 0x14, R37 ;  /* 0x00000014ff000819 */ /* 0x000fe20000011625 */
[----:B------:R-:W-:-:S03]  /*2fe0*/  @!P0 FADD.FTZ R2, R2, 16384 ;  /* 0x4680000002028421 */ /* 0x000fc60000010000 */
[----:B------:R-:W-:-:S04]  /*2ff0*/  @P0 LOP3.LUT R0, R0, 0x1, RZ, 0xc0, !PT ;  /* 0x0000000100000812 */ /* 0x000fc800078ec0ff */
[----:B------:R-:W-:-:S04]  /*3000*/  @P0 IADD3 R0, R37, 0x407ffff, R0 ;  /* 0x0407ffff25000810 */ /* 0x000fc80007ffe000 */
[----:B------:R-:W-:Y:S01]  /*3010*/  @P0 SHF.R.U32.HI R0, RZ, 0x14, R0 ;  /* 0x00000014ff000819 */ /* 0x000fe20000011600 */
[----:B------:R-:W-:-:S07]  /*3020*/  @!P0 VIADD R0, R2, 0xb9800000 ;  /* 0xb980000002008836 */ /* 0x000fce0000000000 */
.L_x_5836:
[----:B------:R-:W-:Y:S05]  /*3030*/  BSYNC B0 ;  /* 0x0000000000007941 */ /* 0x000fea0003800000 */
.L_x_5835:
[----:B------:R-:W-:-:S05]  /*3040*/  LOP3.LUT R3, R0, R3, RZ, 0xfc, !PT ;  /* 0x0000000300037212 */ /* 0x000fca00078efcff */
[----:B------:R0:W-:Y:S01]  /*3050*/  STG.E.U8 desc[UR36][R16.64], R3 ;  /* 0x0000000310007986 */ /* 0x0001e2000c101124 */
[----:B------:R-:W-:Y:S05]  /*3060*/  BRA `(.L_x_5823) ;  /* 0x0000000400f87947 */ /* 0x000fea0003800000 */
.L_x_5834:
[----:B------:R-:W0:Y:S01]  /*3070*/  I2F.S64 R37, R36 ;  /* 0x0000002400257312 */ /* 0x000e220000301400 */
[----:B------:R-:W-:Y:S01]  /*3080*/  BSSY B0, `(.L_x_5837) ;  /* 0x000000f000007945 */ /* 0x000fe20003800000 */
[----:B0-----:R-:W-:-:S04]  /*3090*/  LOP3.LUT R2, R37, 0x7fffffff, RZ, 0xc0, !PT ;  /* 0x7fffffff25027812 */ /* 0x001fc800078ec0ff */
[----:B------:R-:W-:-:S13]  /*30a0*/  ISETP.GT.U32.AND P0, PT, R2, 0x477fffff, PT ;  /* 0x477fffff0200780c */ /* 0x000fda0003f04070 */
[----:B------:R-:W-:Y:S05]  /*30b0*/  @P0 BRA `(.L_x_5838) ;  /* 0x0000000000200947 */ /* 0x000fea0003800000 */
[----:B------:R-:W-:-:S13]  /*30c0*/  ISETP.GE.U32.AND P0, PT, R2, 0x38800000, PT ;  /* 0x388000000200780c */ /* 0x000fda0003f06070 */
[----:B------:R-:W-:Y:S01]  /*30d0*/  @P0 SHF.R.U32.HI R0, RZ, 0x15, R37 ;  /* 0x00000015ff000819 */ /* 0x000fe20000011625 */
[----:B------:R-:W-:-:S03]  /*30e0*/  @!P0 FADD.FTZ R2, R2, 128 ;  /* 0x4300000002028421 */ /* 0x000fc60000010000 */
[----:B------:R-:W-:-:S04]  /*30f0*/  @P0 LOP3.LUT R0, R0, 0x1, RZ, 0xc0, !PT ;  /* 0x0000000100000812 */ /* 0x000fc800078ec0ff */
[----:B------:R-:W-:-:S04]  /*3100*/  @P0 IADD3 R0, R37, 0x80fffff, R0 ;  /* 0x080fffff25000810 */ /* 0x000fc80007ffe000 */
[----:B------:R-:W-:Y:S01]  /*3110*/  @P0 SHF.R.U32.HI R0, RZ, 0x15, R0 ;  /* 0x00000015ff000819 */ /* 0x000fe20000011600 */
[----:B------:R-:W-:Y:S01]  /*3120*/  @!P0 VIADD R0, R2, 0xbd000000 ;  /* 0xbd00000002008836 */ /* 0x000fe20000000000 */
[----:B------:R-:W-:Y:S06]  /*3130*/  BRA `(.L_x_5839) ;  /* 0x00000000000c7947 */ /* 0x000fec0003800000 */
.L_x_5838:
[----:B------:R-:W-:Y:S01]  /*3140*/  IMAD.MOV.U32 R0, RZ, RZ, 0x7f ;  /* 0x0000007fff007424 */ /* 0x000fe200078e00ff */
[----:B------:R-:W-:-:S04]  /*3150*/  ISETP.GT.U32.AND P0, PT, R2, 0x7f800000, PT ;  /* 0x7f8000000200780c */ /* 0x000fc80003f04070 */
[----:B------:R-:W-:-:S09]  /*3160*/  SEL R0, R0, 0x7c, P0 ;  /* 0x0000007c00007807 */ /* 0x000fd20000000000 */
.L_x_5839:
[----:B------:R-:W-:Y:S05]  /*3170*/  BSYNC B0 ;  /* 0x0000000000007941 */ /* 0x000fea0003800000 */
.L_x_5837:
[----:B------:R-:W-:-:S04]  /*3180*/  LOP3.LUT R2, R37, 0x80000000, RZ, 0xc0, !PT ;  /* 0x8000000025027812 */ /* 0x000fc800078ec0ff */
[----:B------:R-:W-:-:S04]  /*3190*/  SHF.R.U32.HI R3, RZ, 0x18, R2 ;  /* 0x00000018ff037819 */ /* 0x000fc80000011602 */
[----:B------:R-:W-:-:S05]  /*31a0*/  LOP3.LUT R3, R0, R3, RZ, 0xfc, !PT ;  /* 0x0000000300037212 */ /* 0x000fca00078efcff */
[----:B------:R1:W-:Y:S01]  /*31b0*/  STG.E.U8 desc[UR36][R16.64], R3 ;  /* 0x0000000310007986 */ /* 0x0003e2000c101124 */
[----:B------:R-:W-:Y:S05]  /*31c0*/  BRA `(.L_x_5823) ;  /* 0x0000000400a07947 */ /* 0x000fea0003800000 */
.L_x_5833:
[----:B------:R-:W0:Y:S02]  /*31d0*/  I2F.S64 R0, R36 ;  /* 0x0000002400007312 */ /* 0x000e240000301400 */
[----:B0-----:R-:W-:-:S05]  /*31e0*/  F2FP.BF16.F32.PACK_AB R0, RZ, R0 ;  /* 0x00000000ff00723e */ /* 0x001fca00000010ff */
[----:B------:R2:W-:Y:S01]  /*31f0*/  STG.E.U16 desc[UR36][R16.64], R0 ;  /* 0x0000000010007986 */ /* 0x0005e2000c101524 */
[----:B------:R-:W-:Y:S05]  /*3200*/  BRA `(.L_x_5823) ;  /* 0x0000000400907947 */ /* 0x000fea0003800000 */
.L_x_5830:
        /* <DEDUP_REMOVED lines=8> */
[----:B------:R0:W-:Y:S01]  /*3290*/  STG.E.U16 desc[UR36][R16.64], R36 ;  /* 0x0000002410007986 */ /* 0x0001e2000c101524 */
[----:B------:R-:W-:Y:S05]  /*32a0*/  BRA `(.L_x_5823) ;  /* 0x0000000400687947 */ /* 0x000fea0003800000 */
.L_x_5842:
[----:B------:R-:W0:Y:S01]  /*32b0*/  I2F.S64 R37, R36 ;  /* 0x0000002400257312 */ /* 0x000e220000301400 */
[----:B------:R-:W-:Y:S01]  /*32c0*/  BSSY B0, `(.L_x_5843) ;  /* 0x0000014000007945 */ /* 0x000fe20003800000 */
[----:B------:R-:W-:Y:S01]  /*32d0*/  IMAD.MOV.U32 R8, RZ, RZ, 0x80 ;  /* 0x00000080ff087424 */ /* 0x000fe200078e00ff */
[----:B0-----:R-:W-:-:S04]  /*32e0*/  LOP3.LUT R2, R37, 0x7fffffff, RZ, 0xc0, !PT ;  /* 0x7fffffff25027812 */ /* 0x001fc800078ec0ff */
[----:B------:R-:W-:-:S13]  /*32f0*/  ISETP.GT.U32.AND P0, PT, R2, 0x437fffff, PT ;  /* 0x437fffff0200780c */ /* 0x000fda0003f04070 */
[----:B------:R-:W-:Y:S05]  /*3300*/  @P0 BRA `(.L_x_5844) ;  /* 0x00000000003c0947 */ /* 0x000fea0003800000 */
[----:B------:R-:W-:-:S13]  /*3310*/  ISETP.GE.U32.AND P0, PT, R2, 0x3c000000, PT ;  /* 0x3c0000000200780c */ /* 0x000fda0003f06070 */
[----:B------:R-:W-:-:S04]  /*3320*/  @P0 SHF.R.U32.HI R0, RZ, 0x14, R37 ;  /* 0x00000014ff000819 */ /* 0x000fc80000011625 */
[----:B------:R-:W-:-:S04]  /*3330*/  @P0 LOP3.LUT R0, R0, 0x1, RZ, 0xc0, !PT ;  /* 0x0000000100000812 */ /* 0x000fc800078ec0ff */
[----:B------:R-:W-:-:S04]  /*3340*/  @P0 IADD3 R0, R37, 0x487ffff, R0 ;  /* 0x0487ffff25000810 */ /* 0x000fc80007ffe000 */
[----:B------:R-:W-:-:S04]  /*3350*/  @P0 SHF.R.U32.HI R0, RZ, 0x14, R0 ;  /* 0x00000014ff000819 */ /* 0x000fc80000011600 */
[----:B------:R-:W-:Y:S01]  /*3360*/  @P0 LOP3.LUT R0, R0, 0xff, RZ, 0xc0, !PT ;  /* 0x000000ff00000812 */ /* 0x000fe200078ec0ff */
[----:B------:R-:W-:Y:S06]  /*3370*/  @P0 BRA `(.L_x_5845) ;  /* 0x0000000000100947 */ /* 0x000fec0003800000 */
[----:B------:R-:W-:Y:S01]  /*3380*/  FADD.FTZ R0, R2, 8192 ;  /* 0x4600000002007421 */ /* 0x000fe20000010000 */
[----:B------:R-:W-:-:S04]  /*3390*/  PRMT R8, RZ, 0x7610, R8 ;  /* 0x00007610ff087816 */ /* 0x000fc80000000008 */
[----:B------:R-:W-:-:S13]  /*33a0*/  LOP3.LUT P0, R0, R0, 0xff, RZ, 0xc0, !PT ;  /* 0x000000ff00007812 */ /* 0x000fda000780c0ff */
[----:B------:R-:W-:Y:S05]  /*33b0*/  @!P0 BRA `(.L_x_5844) ;  /* 0x0000000000108947 */ /* 0x000fea0003800000 */
.L_x_5845:
[----:B------:R-:W-:-:S04]  /*33c0*/  LOP3.LUT R2, R37, 0x80000000, RZ, 0xc0, !PT ;  /* 0x8000000025027812 */ /* 0x000fc800078ec0ff */
[----:B------:R-:W-:-:S04]  /*33d0*/  SHF.R.U32.HI R3, RZ, 0x18, R2 ;  /* 0x00000018ff037819 */ /* 0x000fc80000011602 */
[----:B------:R-:W-:-:S04]  /*33e0*/  LOP3.LUT R0, R0, R3, RZ, 0xfc, !PT ;  /* 0x0000000300007212 */ /* 0x000fc800078efcff */
[----:B------:R-:W-:-:S07]  /*33f0*/  PRMT R8, R0, 0x7610, R8 ;  /* 0x0000761000087816 */ /* 0x000fce0000000008 */
.L_x_5844:
[----:B------:R-:W-:Y:S05]  /*3400*/  BSYNC B0 ;  /* 0x0000000000007941 */ /* 0x000fea0003800000 */
.L_x_5843:
[----:B------:R0:W-:Y:S01]  /*3410*/  STG.E.U8 desc[UR36][R16.64], R8 ;  /* 0x0000000810007986 */ /* 0x0001e2000c101124 */
[----:B------:R-:W-:Y:S05]  /*3420*/  BRA `(.L_x_5823) ;  /* 0x0000000400087947 */ /* 0x000fea0003800000 */
.L_x_5841:
        /* <DEDUP_REMOVED lines=17> */
.L_x_5848:
[----:B------:R-:W-:-:S04]  /*3540*/  LOP3.LUT R2, R37, 0x80000000, RZ, 0xc0, !PT ;  /* 0x8000000025027812 */ /* 0x000fc800078ec0ff */
[----:B------:R-:W-:-:S04]  /*3550*/  SHF.R.U32.HI R3, RZ, 0x18, R2 ;  /* 0x00000018ff037819 */ /* 0x000fc80000011602 */
[----:B------:R-:W-:-:S04]  /*3560*/  LOP3.LUT R0, R0, R3, RZ, 0xfc, !PT ;  /* 0x0000000300007212 */ /* 0x000fc800078efcff */
[----:B------:R-:W-:-:S07]  /*3570*/  PRMT R8, R0, 0x7610, R8 ;  /* 0x0000761000087816 */ /* 0x000fce0000000008 */
.L_x_5847:
[----:B------:R-:W-:Y:S05]  /*3580*/  BSYNC B0 ;  /* 0x0000000000007941 */ /* 0x000fea0003800000 */
.L_x_5846:
[----:B------:R0:W-:Y:S01]  /*3590*/  STG.E.U8 desc[UR36][R16.64], R8 ;  /* 0x0000000810007986 */ /* 0x0001e2000c101124 */
[----:B------:R-:W-:Y:S05]  /*35a0*/  BRA `(.L_x_5823) ;  /* 0x0000000000a87947 */ /* 0x000fea0003800000 */
.L_x_5840:
[----:B------:R-:W-:-:S13]  /*35b0*/  ISETP.NE.AND P0, PT, R0, 0x1c, PT ;  /* 0x0000001c0000780c */ /* 0x000fda0003f05270 */
[----:B------:R-:W-:Y:S05]  /*35c0*/  @!P0 BRA `(.L_x_5849) ;  /* 0x00000000009c8947 */ /* 0x000fea0003800000 */
[----:B------:R-:W-:-:S13]  /*35d0*/  ISETP.NE.AND P0, PT, R0, 0x1d, PT ;  /* 0x0000001d0000780c */ /* 0x000fda0003f05270 */
[----:B------:R-:W-:Y:S05]  /*35e0*/  @!P0 BRA `(.L_x_5850) ;  /* 0x00000000008c8947 */ /* 0x000fea0003800000 */
[----:B------:R-:W-:-:S13]  /*35f0*/  ISETP.NE.AND P0, PT, R0, 0x2c, PT ;  /* 0x0000002c0000780c */ /* 0x000fda0003f05270 */
[----:B------:R-:W-:Y:S05]  /*3600*/  @P0 BRA `(.L_x_5822) ;  /* 0x0000000000400947 */ /* 0x000fea0003800000 */
[----:B------:R-:W0:Y:S02]  /*3610*/  I2F.S64 R36, R36 ;  /* 0x0000002400247312 */ /* 0x000e240000301400 */
[----:B0-----:R-:W-:-:S04]  /*3620*/  SHF.R.U32.HI R2, RZ, 0x17, R36 ;  /* 0x00000017ff027819 */ /* 0x001fc80000011624 */
[----:B------:R-:W-:-:S04]  /*3630*/  LOP3.LUT R3, R2, 0xff, RZ, 0xc0, !PT ;  /* 0x000000ff02037812 */ /* 0x000fc800078ec0ff */
[----:B------:R-:W-:-:S13]  /*3640*/  ISETP.NE.AND P2, PT, R3, 0xff, PT ;  /* 0x000000ff0300780c */ /* 0x000fda0003f45270 */
[--C-:B------:R-:W-:Y:S02]  /*3650*/  @P2 SHF.R.U32.HI R0, RZ, 0x16, R36.reuse ;  /* 0x00000016ff002819 */ /* 0x100fe40000011624 */
[----:B------:R-:W-:Y:S01]  /*3660*/  @P2 LOP3.LUT P0, RZ, R3, 0x3fffff, R36, 0xf8, !PT ;  /* 0x003fffff03ff2812 */ /* 0x000fe2000780f824 */
[----:B------:R-:W-:Y:S01]  /*3670*/  IMAD.MOV.U32 R3, RZ, RZ, 0xff ;  /* 0x000000ffff037424 */ /* 0x000fe200078e00ff */
[----:B------:R-:W-:-:S04]  /*3680*/  @P2 LOP3.LUT R0, R0, 0x1, RZ, 0xc0, !PT ;  /* 0x0000000100002812 */ /* 0x000fc800078ec0ff */
[----:B------:R-:W-:Y:S01]  /*3690*/  @P2 ISETP.EQ.U32.AND P1, PT, R0, 0x1, P0 ;  /* 0x000000010000280c */ /* 0x000fe20000722070 */
[----:B------:R-:W-:Y:S01]  /*36a0*/  @P2 VIADD R0, R2, 0x1 ;  /* 0x0000000102002836 */ /* 0x000fe20000000000 */
[----:B------:R-:W-:Y:S02]  /*36b0*/  PLOP3.LUT P0, PT, PT, PT, PT, 0x80, 0x0 ;  /* 0x000000000000781c */ /* 0x000fe40003f0f070 */
[----:B------:R-:W-:-:S13]  /*36c0*/  @P2 PLOP3.LUT P0, PT, P1, PT, PT, 0x80, 0x0 ;  /* 0x000000000000281c */ /* 0x000fda0000f0f070 */
[----:B------:R-:W-:-:S04]  /*36d0*/  @!P0 IMAD.MOV R0, RZ, RZ, R2 ;  /* 0x000000ffff008224 */ /* 0x000fc800078e0202 */
[----:B------:R-:W-:-:S05]  /*36e0*/  @P2 IMAD.MOV.U32 R3, RZ, RZ, R0 ;  /* 0x000000ffff032224 */ /* 0x000fca00078e0000 */
[----:B------:R0:W-:Y:S01]  /*36f0*/  STG.E.U8 desc[UR36][R16.64], R3 ;  /* 0x0000000310007986 */ /* 0x0001e2000c101124 */
[----:B------:R-:W-:Y:S05]  /*3700*/  BRA `(.L_x_5823) ;  /* 0x0000000000507947 */ /* 0x000fea0003800000 */
.L_x_5822:
        /* <DEDUP_REMOVED lines=16> */
.L_x_5851:
[----:B------:R-:W-:Y:S05]  /*3810*/  BRA `(.L_x_5823) ;  /* 0x00000000000c7947 */ /* 0x000fea0003800000 */
.L_x_5850:
[----:B------:R0:W-:Y:S01]  /*3820*/  STG.E.64 desc[UR36][R16.64], R36 ;  /* 0x0000002410007986 */ /* 0x0001e2000c101b24 */
[----:B------:R-:W-:Y:S05]  /*3830*/  BRA `(.L_x_5823) ;  /* 0x0000000000047947 */ /* 0x000fea0003800000 */
.L_x_5849:
[----:B------:R0:W-:Y:S02]  /*3840*/  STG.E desc[UR36][R16.64], R36 ;  /* 0x0000002410007986 */ /* 0x0001e4000c101924 */
.L_x_5823:
[----:B------:R-:W-:-:S07]  /*3850*/  VIADD R19, R19, 0x80 ;  /* 0x0000008013137836 */ /* 0x000fce0000000000 */
.L_x_5780:
[----:B------:R-:W-:Y:S05]  /*3860*/  BSYNC B6 ;  /* 0x0000000000067941 */ /* 0x000fea0003800000 */
.L_x_5779:
[----:B------:R-:W-:Y:S01]  /*3870*/  ULDC UR4, c[0x0][0x210] ;  /* 0x0000840000047ab9 */ /* 0x000fe20000000800 */
[----:B------:R-:W-:Y:S01]  /*3880*/  BSSY B6, `(.L_x_5852) ;  /* 0x0000380000067945 */ /* 0x000fe20003800000 */
[----:B------:R-:W-:-:S13]  /*3890*/  ISETP.GE.AND P0, PT, R19, UR4, PT ;  /* 0x0000000413007c0c */ /* 0x000fda000bf06270 */
[----:B------:R-:W-:Y:S05]  /*38a0*/  @P0 BRA `(.L_x_5853) ;  /* 0x0000003400f40947 */ /* 0x000fea0003800000 */
[----:B------:R-:W5:Y:S01]  /*38b0*/  LDC R6, c[0x0][0x218] ;  /* 0x00008600ff067b82 */ /* 0x000f620000000800 */
[----:B0-2---:R-:W-:Y:S02]  /*38c0*/  IMAD.MOV.U32 R0, RZ, RZ, RZ ;  /* 0x000000ffff007224 */ /* 0x005fe400078e00ff */
[----:B-1-34-:R-:W-:Y:S01]  /*38d0*/  IMAD.MOV.U32 R16, RZ, RZ, RZ ;  /* 0x000000ffff107224 */ /* 0x01afe200078e00ff */
        /* <DEDUP_REMOVED lines=300> */
.L_x_5854:
        /* <DEDUP_REMOVED lines=21> */
.L_x_5858:
[----:B------:R0:W5:Y:S01]  /*4cf0*/  LDG.E.U8 R2, desc[UR36][R4.64] ;  /* 0x0000002404027981 */ /* 0x000162000c1e1100 */
[----:B------:R-:W-:Y:S01]  /*4d00*/  IMAD.MOV.U32 R3, RZ, RZ, RZ ;  /* 0x000000ffff037224 */ /* 0x000fe200078e00ff */
[----:B------:R-:W-:Y:S06]  /*4d10*/  BRA `(.L_x_5860) ;  /* 0x0000000c00487947 */ /* 0x000fec0003800000 */
.L_x_5857:
        /* <DEDUP_REMOVED lines=8> */
.L_x_5862:
[----:B------:R-:W2:Y:S02]  /*4da0*/  LDG.E R2, desc[UR36][R4.64] ;  /* 0x0000002404027981 */ /* 0x000ea4000c1e1900 */
[----:B--2---:R-:W-:Y:S01]  /*4db0*/  SHF.R.S32.HI R3, RZ, 0x1f, R2 ;  /* 0x0000001fff037819 */ /* 0x004fe20000011402 */
[----:B------:R-:W-:Y:S06]  /*4dc0*/  BRA `(.L_x_5860) ;  /* 0x0000000c001c7947 */ /* 0x000fec0003800000 */
.L_x_5861:
[----:B------:R-:W2:Y:S02]  /*4dd0*/  LDG.E.S16 R2, desc[UR36][R4.64] ;  /* 0x0000002404027981 */ /* 0x000ea4000c1e1700 */
[----:B--2---:R-:W-:Y:S01]  /*4de0*/  SHF.R.S32.HI R3, RZ, 0x1f, R2 ;  /* 0x0000001fff037819 */ /* 0x004fe20000011402 */
[----:B------:R-:W-:Y:S06]  /*4df0*/  BRA `(.L_x_5860) ;  /* 0x0000000c00107947 */ /* 0x000fec0003800000 */
.L_x_5856:
[----:B------:R-:W-:-:S13]  /*4e00*/  ISETP.GT.AND P0, PT, R2, 0x6, PT ;  /* 0x000000060200780c */ /* 0x000fda0003f04270 */
[----:B------:R-:W-:Y:S05]  /*4e10*/  @P0 BRA `(.L_x_5863) ;  /* 0x00000000002c0947 */ /* 0x000fea0003800000 */
[----:B------:R-:W-:-:S13]  /*4e20*/  ISETP.NE.AND P0, PT, R2, 0x5, PT ;  /* 0x000000050200780c */ /* 0x000fda0003f05270 */
[----:B------:R-:W-:Y:S05]  /*4e30*/  @!P0 BRA `(.L_x_5864) ;  /* 0x0000000000148947 */ /* 0x000fea0003800000 */
[----:B------:R-:W-:-:S13]  /*4e40*/  ISETP.NE.AND P0, PT, R2, 0x6, PT ;  /* 0x000000060200780c */ /* 0x000fda0003f05270 */
[----:B------:R-:W-:Y:S05]  /*4e50*/  @P0 BRA `(.L_x_5859) ;  /* 0x0000000800a00947 */ /* 0x000fea0003800000 */
[----:B------:R-:W2:Y:S02]  /*4e60*/  LDG.E R2, desc[UR36][R4.64] ;  /* 0x0000002404027981 */ /* 0x000ea4000c1e1900 */
[----:B--2---:R-:W1:Y:S01]  /*4e70*/  F2I.S64.TRUNC R2, R2 ;  /* 0x0000000200027311 */ /* 0x004e62000020d900 */
[----:B------:R-:W-:Y:S05]  /*4e80*/  BRA `(.L_x_5860) ;  /* 0x0000000800ec7947 */ /* 0x000fea0003800000 */
.L_x_5864:
[----:B------:R-:W2:Y:S02]  /*4e90*/  LDG.E.U16 R4, desc[UR36][R4.64] ;  /* 0x0000002404047981 */ /* 0x000ea4000c1e1500 */
[----:B--2---:R-:W-:-:S06]  /*4ea0*/  HADD2.F32 R2, -RZ, R4.H0_H0 ;  /* 0x20000004ff027230 */ /* 0x004fcc0000004100 */
[----:B------:R-:W0:Y:S01]  /*4eb0*/  F2I.S64.TRUNC R2, R2 ;  /* 0x0000000200027311 */ /* 0x000e22000020d900 */
[----:B------:R-:W-:Y:S05]  /*4ec0*/  BRA `(.L_x_5860) ;  /* 0x0000000800dc7947 */ /* 0x000fea0003800000 */
.L_x_5863:
[----:B------:R-:W-:-:S13]  /*4ed0*/  ISETP.NE.AND P0, PT, R2, 0x7, PT ;  /* 0x000000070200780c */ /* 0x000fda0003f05270 */
[----:B------:R-:W-:Y:S05]  /*4ee0*/  @!P0 BRA `(.L_x_5865) ;  /* 0x00000000002c8947 */ /* 0x000fea0003800000 */
[----:B------:R-:W-:-:S13]  /*4ef0*/  ISETP.NE.AND P0, PT, R2, 0x8, PT ;  /* 0x000000080200780c */ /* 0x000fda0003f05270 */
[----:B------:R-:W-:Y:S05]  /*4f00*/  @!P0 BRA `(.L_x_5866) ;  /* 0x0000000000148947 */ /* 0x000fea0003800000 */
[----:B------:R-:W-:-:S13]  /*4f10*/  ISETP.NE.AND P0, PT, R2, 0x9, PT ;  /* 0x000000090200780c */ /* 0x000fda0003f05270 */
[----:B------:R-:W-:Y:S05]  /*4f20*/  @P0 BRA `(.L_x_5859) ;  /* 0x00000008006c0947 */ /* 0x000fea0003800000 */
[----:B------:R-:W2:Y:S02]  /*4f30*/  LDG.E R2, desc[UR36][R4.64] ;  /* 0x0000002404027981 */ /* 0x000ea4000c1e1900 */
[----:B--2---:R-:W3:Y:S01]  /*4f40*/  F2I.S64.TRUNC R2, R2 ;  /* 0x0000000200027311 */ /* 0x004ee2000020d900 */
[----:B------:R-:W-:Y:S05]  /*4f50*/  BRA `(.L_x_5860) ;  /* 0x0000000800b87947 */ /* 0x000fea0003800000 */
.L_x_5866:
[----:B------:R-:W2:Y:S02]  /*4f60*/  LDG.E.U16 R4, desc[UR36][R4.64] ;  /* 0x0000002404047981 */ /* 0x000ea4000c1e1500 */
[----:B--2---:R-:W-:-:S06]  /*4f70*/  HADD2.F32 R2, -RZ, R4.H0_H0 ;  /* 0x20000004ff027230 */ /* 0x004fcc0000004100 */
[----:B------:R-:W2:Y:S01]  /*4f80*/  F2I.S64.TRUNC R2, R2 ;  /* 0x0000000200027311 */ /* 0x000ea2000020d900 */
[----:B------:R-:W-:Y:S05]  /*4f90*/  BRA `(.L_x_5860) ;  /* 0x0000000800a87947 */ /* 0x000fea0003800000 */
.L_x_5865:
[----:B------:R-:W2:Y:S02]  /*4fa0*/  LDG.E.64 R2, desc[UR36][R4.64] ;  /* 0x0000002404027981 */ /* 0x000ea4000c1e1b00 */
[----:B--2---:R-:W4:Y:S01]  /*4fb0*/  F2I.S64.F64.TRUNC R2, R2 ;  /* 0x0000000200027311 */ /* 0x004f22000030d900 */
[----:B------:R-:W-:Y:S05]  /*4fc0*/  BRA `(.L_x_5860) ;  /* 0x00000008009c7947 */ /* 0x000fea0003800000 */
.L_x_5855:
        /* <DEDUP_REMOVED lines=13> */
.L_x_5869:
[----:B------:R-:W2:Y:S02]  /*50a0*/  LDG.E.64 R2, desc[UR36][R4.64] ;  /* 0x0000002404027981 */ /* 0x000ea4000c1e1b00 */
[----:B--2---:R-:W0:Y:S01]  /*50b0*/  F2I.S64.F64.TRUNC R2, R2 ;  /* 0x0000000200027311 */ /* 0x004e22000030d900 */
[----:B------:R-:W-:Y:S05]  /*50c0*/  BRA `(.L_x_5860) ;  /* 0x00000008005c7947 */ /* 0x000fea0003800000 */
.L_x_5868:
        /* <DEDUP_REMOVED lines=27> */
.L_x_5871:
        /* <DEDUP_REMOVED lines=14> */
.L_x_5870:
[----:B------:R-:W2:Y:S02]  /*5360*/  LDG.E.U16 R2, desc[UR36][R4.64] ;  /* 0x0000002404027981 */ /* 0x000ea4000c1e1500 */
[----:B--2---:R-:W-:-:S06]  /*5370*/  IMAD.U32 R2, R2, 0x10000, RZ ;  /* 0x0001000002027824 */ /* 0x004fcc00078e00ff */
[----:B------:R-:W0:Y:S01]  /*5380*/  F2I.S64.TRUNC R2, R2 ;  /* 0x0000000200027311 */ /* 0x000e22000020d900 */
[----:B------:R-:W-:Y:S05]  /*5390*/  BRA `(.L_x_5860) ;  /* 0x0000000400a87947 */ /* 0x000fea0003800000 */
.L_x_5867:
        /* <DEDUP_REMOVED lines=11> */
.L_x_5874:
[----:B------:R-:W2:Y:S01]  /*5450*/  LDG.E.U8 R4, desc[UR36][R4.64] ;  /* 0x0000002404047981 */ /* 0x000ea2000c1e1100 */
[----:B------:R-:W-:Y:S01]  /*5460*/  BSSY B0, `(.L_x_5875) ;  /* 0x0000018000007945 */ /* 0x000fe20003800000 */
[----:B------:R-:W-:Y:S01]  /*5470*/  HFMA2.MMA R2, -RZ, RZ, 0, 0 ;  /* 0x00000000ff027435 */ /* 0x000fe200000001ff */
        /* <DEDUP_REMOVED lines=18> */
.L_x_5878:
[----:B------:R-:W-:Y:S05]  /*55a0*/  BSYNC B1 ;  /* 0x0000000000017941 */ /* 0x000fea0003800000 */
.L_x_5877:
[----:B------:R-:W-:Y:S01]  /*55b0*/  IMAD.SHL.U32 R2, R2, 0x100000, RZ ;  /* 0x0010000002027824 */ /* 0x000fe200078e00ff */
[----:B------:R-:W-:-:S04]  /*55c0*/  LEA R3, R0, 0x3b800000, 0x17 ;  /* 0x3b80000000037811 */ /* 0x000fc800078eb8ff */
[----:B------:R-:W-:-:S07]  /*55d0*/  LOP3.LUT R2, R3, R2, R4, 0xfe, !PT ;  /* 0x0000000203027212 */ /* 0x000fce00078efe04 */
.L_x_5876:
[----:B------:R-:W-:Y:S05]  /*55e0*/  BSYNC B0 ;  /* 0x0000000000007941 */ /* 0x000fea0003800000 */
.L_x_5875:
[----:B------:R-:W0:Y:S01]  /*55f0*/  F2I.S64.TRUNC R2, R2 ;  /* 0x0000000200027311 */ /* 0x000e22000020d900 */
[----:B------:R-:W-:Y:S05]  /*5600*/  BRA `(.L_x_5860) ;  /* 0x00000004000c7947 */ /* 0x000fea0003800000 */
.L_x_5873:
        /* <DEDUP_REMOVED lines=21> */
.L_x_5882:
[----:B------:R-:W-:Y:S05]  /*5760*/  BSYNC B1 ;  /* 0x0000000000017941 */ /* 0x000fea0003800000 */
.L_x_5881:
[----:B------:R-:W-:Y:S01]  /*5770*/  IMAD.SHL.U32 R2, R2, 0x200000, RZ ;  /* 0x0020000002027824 */ /* 0x000fe200078e00ff */
[----:B------:R-:W-:-:S04]  /*5780*/  LEA R3, R0, 0x37800000, 0x17 ;  /* 0x3780000000037811 */ /* 0x000fc800078eb8ff */
[----:B------:R-:W-:-:S07]  /*5790*/  LOP3.LUT R2, R3, R2, R4, 0xfe, !PT ;  /* 0x0000000203027212 */ /* 0x000fce00078efe04 */
.L_x_5880:
[----:B------:R-:W-:Y:S05]  /*57a0*/  BSYNC B0 ;  /* 0x0000000000007941 */ /* 0x000fea0003800000 */
.L_x_5879:
[----:B------:R-:W0:Y:S01]  /*57b0*/  F2I.S64.TRUNC R2, R2 ;  /* 0x0000000200027311 */ /* 0x000e22000020d900 */
[----:B------:R-:W-:Y:S05]  /*57c0*/  BRA `(.L_x_5860) ;  /* 0x00000000009c7947 */ /* 0x000fea0003800000 */
.L_x_5872:
        /* <DEDUP_REMOVED lines=14> */
.L_x_5886:
[----:B------:R-:W-:Y:S05]  /*58b0*/  BSYNC B0 ;  /* 0x0000000000007941 */ /* 0x000fea0003800000 */
.L_x_5885:
[----:B------:R-:W0:Y:S01]  /*58c0*/  F2I.S64.TRUNC R2, R2 ;  /* 0x0000000200027311 */ /* 0x000e22000020d900 */
[----:B------:R-:W-:Y:S05]  /*58d0*/  BRA `(.L_x_5860) ;  /* 0x0000000000587947 */ /* 0x000fea0003800000 */
.L_x_5859:
        /* <DEDUP_REMOVED lines=16> */
.L_x_5887:
[----:B------:R-:W-:Y:S01]  /*59e0*/  CS2R R2, SRZ ;  /* 0x0000000000027805 */ /* 0x000fe2000001ff00 */
[----:B------:R-:W-:Y:S06]  /*59f0*/  BRA `(.L_x_5860) ;  /* 0x0000000000107947 */ /* 0x000fec0003800000 */
.L_x_5884:
[----:B------:R0:W5:Y:S01]  /*5a00*/  LDG.E.64 R2, desc[UR36][R4.64] ;  /* 0x0000002404027981 */ /* 0x000162000c1e1b00 */
[----:B------:R-:W-:Y:S05]  /*5a10*/  BRA `(.L_x_5860) ;  /* 0x0000000000087947 */ /* 0x000fea0003800000 */
.L_x_5883:
[----:B------:R0:W5:Y:S01]  /*5a20*/  LDG.E R2, desc[UR36][R4.64] ;  /* 0x0000002404027981 */ /* 0x000162000c1e1900 */
[----:B------:R-:W-:-:S07]  /*5a30*/  IMAD.MOV.U32 R3, RZ, RZ, RZ ;  /* 0x000000ffff037224 */ /* 0x000fce00078e00ff */
.L_x_5860:
[----:B------:R-:W0:Y:S01]  /*5a40*/  LDC.64 R10, c[0x0][0x420] ;  /* 0x00010800ff0a7b82 */ /* 0x000e220000000a00 */
[----:B------:R-:W-:Y:S02]  /*5a50*/  CS2R R36, SRZ ;  /* 0x0000000000247805 */ /* 0x000fe4000001ff00 */
[----:B0-----:R-:W-:-:S04]  /*5a60*/  ISETP.NE.U32.AND P0, PT, R10, RZ, PT ;  /* 0x000000ff0a00720c */ /* 0x001fc80003f05070 */
[----:B------:R-:W-:-:S13]  /*5a70*/  ISETP.NE.AND.EX P0, PT, R11, RZ, PT, P0 ;  /* 0x000000ff0b00720c */ /* 0x000fda0003f05300 */
[----:B------:R-:W-:Y:S05]  /*5a80*/  @!P0 BRA `(.L_x_5888) ;  /* 0x0000000400ec8947 */ /* 0x000fea0003800000 */
[----:B------:R-:W0:Y:S01]  /*5a90*/  LDC.64 R4, c[0x0][0x430] ;  /* 0x00010c00ff047b82 */ /* 0x000e220000000a00 */
[----:B------:R-:W-:Y:S02]  /*5aa0*/  ULDC.64 UR4, c[0x0][0x428] ;  /* 0x00010a0000047ab9 */ /* 0x000fe40000000a00 */
[----:B-12345:R-:W-:Y:S02]  /*5ab0*/  IMAD R3, R3, UR4, RZ ;  /* 0x0000000403037c24 */ /* 0x03efe4000f8e02ff */
[----:B------:R-:W-:-:S04]  /*5ac0*/  IMAD.WIDE.U32 R8, R2, UR4, RZ ;  /* 0x0000000402087c25 */ /* 0x000fc8000f8e00ff */
[----:B------:R-:W-:Y:S01]  /*5ad0*/  IMAD R3, R2, UR5, R3 ;  /* 0x0000000502037c24 */ /* 0x000fe2000f8e0203 */
[----:B0-----:R-:W-:-:S04]  /*5ae0*/  ISETP.GE.U32.AND P0, PT, R4, 0x1, PT ;  /* 0x000000010400780c */ /* 0x001fc80003f06070 */
[----:B------:R-:W-:-:S13]  /*5af0*/  ISETP.GE.AND.EX P0, PT, R5, RZ, PT, P0 ;  /* 0x000000ff0500720c */ /* 0x000fda0003f06300 */
[----:B------:R-:W-:Y:S05]  /*5b00*/  @!P0 BRA `(.L_x_5888) ;  /* 0x0000000400cc8947 */ /* 0x000fea0003800000 */
[----:B------:R-:W-:Y:S01]  /*5b10*/  ISETP.GT.U32.AND P0, PT, R4, 0x1, PT ;  /* 0x000000010400780c */ /* 0x000fe20003f04070 */
[----:B------:R-:W0:Y:S01]  /*5b20*/  LDC.64 R6, c[0x0][0x440] ;  /* 0x00011000ff067b82 */ /* 0x000e220000000a00 */
[----:B------:R-:W-:Y:S01]  /*5b30*/  IMAD.MOV.U32 R43, RZ, RZ, RZ ;  /* 0x000000ffff2b7224 */ /* 0x000fe200078e00ff */
[----:B------:R-:W-:Y:S02]  /*5b40*/  CS2R R36, SRZ ;  /* 0x0000000000247805 */ /* 0x000fe4000001ff00 */
[----:B------:R-:W-:Y:S01]  /*5b50*/  ISETP.GT.AND.EX P0, PT, R5, RZ, PT, P0 ;  /* 0x000000ff0500720c */ /* 0x000fe20003f04300 */
[----:B------:R-:W-:-:S03]  /*5b60*/  IMAD.MOV.U32 R41, RZ, RZ, RZ ;  /* 0x000000ffff297224 */ /* 0x000fc600078e00ff */
[----:B------:R-:W-:Y:S02]  /*5b70*/  SEL R13, R4, 0x1, P0 ;  /* 0x00000001040d7807 */ /* 0x000fe40000000000 */
[----:B------:R-:W-:Y:S01]  /*5b80*/  SEL R0, R5, RZ, P0 ;  /* 0x000000ff05007207 */ /* 0x000fe20000000000 */
[----:B------:R-:W-:Y:S01]  /*5b90*/  IMAD.IADD R5, R9, 0x1, R3 ;  /* 0x0000000109057824 */ /* 0x000fe200078e0203 */
[C---:B------:R-:W-:Y:S02]  /*5ba0*/  IADD3 R2, P1, R13.reuse, -0x1, RZ ;  /* 0xffffffff0d027810 */ /* 0x040fe40007f3e0ff */
[----:B------:R-:W-:Y:S02]  /*5bb0*/  LOP3.LUT R18, R13, 0x3, RZ, 0xc0, !PT ;  /* 0x000000030d127812 */ /* 0x000fe400078ec0ff */
[----:B------:R-:W-:Y:S02]  /*5bc0*/  ISETP.GE.U32.AND P0, PT, R2, 0x3, PT ;  /* 0x000000030200780c */ /* 0x000fe40003f06070 */
[----:B------:R-:W-:-:S02]  /*5bd0*/  IADD3.X R2, R0, -0x1, RZ, P1, !PT ;  /* 0xffffffff00027810 */ /* 0x000fc40000ffe4ff */
[----:B------:R-:W-:Y:S02]  /*5be0*/  ISETP.NE.U32.AND P2, PT, R18, RZ, PT ;  /* 0x000000ff1200720c */ /* 0x000fe40003f45070 */
[----:B------:R-:W-:Y:S02]  /*5bf0*/  ISETP.GE.U32.AND.EX P1, PT, R2, RZ, PT, P0 ;  /* 0x000000ff0200720c */ /* 0x000fe40003f26100 */
[----:B------:R-:W-:-:S11]  /*5c00*/  ISETP.NE.AND.EX P0, PT, RZ, RZ, PT, P2 ;  /* 0x000000ffff00720c */ /* 0x000fd60003f05320 */
[----:B------:R-:W-:Y:S05]  /*5c10*/  @!P1 BRA `(.L_x_5889) ;  /* 0x0000000000e49947 */ /* 0x000fea0003800000 */
[----:B------:R-:W-:Y:S01]  /*5c20*/  IADD3 R38, P2, R18, -R13, RZ ;  /* 0x8000000d12267210 */ /* 0x000fe20007f5e0ff */
[----:B0-----:R-:W-:Y:S01]  /*5c30*/  IMAD.WIDE.U32 R2, R6, 0x8, RZ ;  /* 0x0000000806027825 */ /* 0x001fe200078e00ff */
[C---:B------:R-:W-:Y:S01]  /*5c40*/  LEA R27, P1, R8.reuse, R10, 0x3 ;  /* 0x0000000a081b7211 */ /* 0x040fe200078218ff */
[----:B------:R-:W-:Y:S01]  /*5c50*/  ULDC.64 UR4, c[0x0][0x438] ;  /* 0x00010e0000047ab9 */ /* 0x000fe20000000a00 */
[----:B------:R-:W-:Y:S01]  /*5c60*/  HFMA2.MMA R41, -RZ, RZ, 0, 0 ;  /* 0x00000000ff297435 */ /* 0x000fe200000001ff */
[----:B------:R-:W-:Y:S01]  /*5c70*/  IMAD.SHL.U32 R39, R7, 0x8, RZ ;  /* 0x0000000807277824 */ /* 0x000fe200078e00ff */
[----:B------:R-:W-:Y:S01]  /*5c80*/  BSSY B0, `(.L_x_5889) ;  /* 0x0000032000007945 */ /* 0x000fe20003800000 */
[----:B------:R-:W-:Y:S01]  /*5c90*/  IMAD.U32 R12, RZ, RZ, UR4 ;  /* 0x00000004ff0c7e24 */ /* 0x000fe2000f8e00ff */
[----:B------:R-:W-:Y:S01]  /*5ca0*/  LEA.HI.X R28, R8, R11, R5, 0x3, P1 ;  /* 0x0000000b081c7211 */ /* 0x000fe200008f1c05 */
[----:B------:R-:W-:Y:S02]  /*5cb0*/  IMAD.U32 R13, RZ, RZ, UR5 ;  /* 0x00000005ff0d7e24 */ /* 0x000fe4000f8e00ff */
[----:B------:R-:W-:-:S02]  /*5cc0*/  IMAD.MOV.U32 R43, RZ, RZ, RZ ;  /* 0x000000ffff2b7224 */ /* 0x000fc400078e00ff */
[----:B------:R-:W-:Y:S02]  /*5cd0*/  IMAD.X R0, RZ, RZ, ~R0, P2 ;  /* 0x000000ffff007224 */ /* 0x000fe400010e0e00 */
[----:B------:R-:W-:-:S07]  /*5ce0*/  IMAD.IADD R39, R3, 0x1, R39 ;  /* 0x0000000103277824 */ /* 0x000fce00078e0227 */
.L_x_5890:
        /* <DEDUP_REMOVED lines=44> */
.L_x_5889:
        /* <DEDUP_REMOVED lines=26> */
[----:B------:R-:W-:-:S06]  /*6150*/  IMAD.X R13, R11, 0x1, R9, P1 ;  /* 0x000000010b0d7824 */ /* 0x000fcc00008e0609 */
        /* <DEDUP_REMOVED lines=14> */
.L_x_5888:
[----:B-12345:R-:W1:Y:S02]  /*6240*/  LDC.U8 R2, c[0x0][0x450] ;  /* 0x00011400ff027b82 */ /* 0x03ee640000000000 */
[----:B-1----:R-:W-:-:S04]  /*6250*/  PRMT R0, R2, 0x9910, RZ ;  /* 0x0000991002007816 */ /* 0x002fc800000000ff */
        /* <DEDUP_REMOVED lines=12> */
.L_x_5894:
[----:B------:R1:W-:Y:S01]  /*6320*/  STG.E.U8 desc[UR36][R16.64], R36 ;  /* 0x0000002410007986 */ /* 0x0003e2000c101124 */
[----:B------:R-:W-:Y:S05]  /*6330*/  BRA `(.L_x_5896) ;  /* 0x0000000c004c7947 */ /* 0x000fea0003800000 */
.L_x_5893:
        /* <DEDUP_REMOVED lines=8> */
.L_x_5898:
[----:B------:R1:W-:Y:S01]  /*63c0*/  STG.E desc[UR36][R16.64], R36 ;  /* 0x0000002410007986 */ /* 0x0003e2000c101924 */
[----:B------:R-:W-:Y:S05]  /*63d0*/  BRA `(.L_x_5896) ;  /* 0x0000000c00247947 */ /* 0x000fea0003800000 */
.L_x_5897:
[----:B------:R1:W-:Y:S01]  /*63e0*/  STG.E.U16 desc[UR36][R16.64], R36 ;  /* 0x0000002410007986 */ /* 0x0003e2000c101524 */
[----:B------:R-:W-:Y:S05]  /*63f0*/  BRA `(.L_x_5896) ;  /* 0x0000000c001c7947 */ /* 0x000fea0003800000 */
.L_x_5892:
[----:B------:R-:W-:-:S13]  /*6400*/  ISETP.GT.AND P0, PT, R0, 0x6, PT ;  /* 0x000000060000780c */ /* 0x000fda0003f04270 */
[----:B------:R-:W-:Y:S05]  /*6410*/  @P0 BRA `(.L_x_5899) ;  /* 0x00000000002c0947 */ /* 0x000fea0003800000 */
[----:B------:R-:W-:-:S13]  /*6420*/  ISETP.NE.AND P0, PT, R0, 0x5, PT ;  /* 0x000000050000780c */ /* 0x000fda0003f05270 */
[----:B------:R-:W-:Y:S05]  /*6430*/  @!P0 BRA `(.L_x_5900) ;  /* 0x0000000000148947 */ /* 0x000fea0003800000 */
[----:B------:R-:W-:-:S13]  /*6440*/  ISETP.NE.AND P0, PT, R0, 0x6, PT ;  /* 0x000000060000780c */ /* 0x000fda0003f05270 */
[----:B------:R-:W-:Y:S05]  /*6450*/  @P0 BRA `(.L_x_5895) ;  /* 0x0000000800b40947 */ /* 0x000fea0003800000 */
[----:B------:R-:W1:Y:S02]  /*6460*/  I2F.S64 R37, R36 ;  /* 0x0000002400257312 */ /* 0x000e640000301400 */
[----:B-1----:R1:W-:Y:S01]  /*6470*/  STG.E desc[UR36][R16.64], R37 ;  /* 0x0000002510007986 */ /* 0x0023e2000c101924 */
[----:B------:R-:W-:Y:S05]  /*6480*/  BRA `(.L_x_5896) ;  /* 0x0000000800f87947 */ /* 0x000fea0003800000 */
.L_x_5900:
[----:B------:R-:W1:Y:S02]  /*6490*/  I2F.S64 R0, R36 ;  /* 0x0000002400007312 */ /* 0x000e640000301400 */
[----:B-1----:R-:W-:-:S05]  /*64a0*/  F2FP.F16.F32.PACK_AB R0, RZ, R0 ;  /* 0x00000000ff00723e */ /* 0x002fca00000000ff */
[----:B------:R1:W-:Y:S01]  /*64b0*/  STG.E.U16 desc[UR36][R16.64], R0 ;  /* 0x0000000010007986 */ /* 0x0003e2000c101524 */
[----:B------:R-:W-:Y:S05]  /*64c0*/  BRA `(.L_x_5896) ;  /* 0x0000000800e87947 */ /* 0x000fea0003800000 */
.L_x_5899:
[----:B------:R-:W-:-:S13]  /*64d0*/  ISETP.NE.AND P0, PT, R0, 0x7, PT ;  /* 0x000000070000780c */ /* 0x000fda0003f05270 */
[----:B------:R-:W-:Y:S05]  /*64e0*/  @!P0 BRA `(.L_x_5901) ;  /* 0x0000000000348947 */ /* 0x000fea0003800000 */
[----:B------:R-:W-:-:S13]  /*64f0*/  ISETP.NE.AND P0, PT, R0, 0x8, PT ;  /* 0x000000080000780c */ /* 0x000fda0003f05270 */
[----:B------:R-:W-:Y:S05]  /*6500*/  @!P0 BRA `(.L_x_5902) ;  /* 0x0000000000188947 */ /* 0x000fea0003800000 */
[----:B------:R-:W-:-:S13]  /*6510*/  ISETP.NE.AND P0, PT, R0, 0x9, PT ;  /* 0x000000090000780c */ /* 0x000fda0003f05270 */
[----:B------:R-:W-:Y:S05]  /*6520*/  @P0 BRA `(.L_x_5895) ;  /* 0x0000000800800947 */ /* 0x000fea0003800000 */
[----:B------:R-:W1:Y:S01]  /*6530*/  I2F.S64 R2, R36 ;  /* 0x0000002400027312 */ /* 0x000e620000301400 */
[----:B------:R-:W-:-:S05]  /*6540*/  IMAD.MOV.U32 R3, RZ, RZ, RZ ;  /* 0x000000ffff037224 */ /* 0x000fca00078e00ff */
[----:B-1----:R1:W-:Y:S01]  /*6550*/  STG.E.64 desc[UR36][R16.64], R2 ;  /* 0x0000000210007986 */ /* 0x0023e2000c101b24 */
[----:B------:R-:W-:Y:S05]  /*6560*/  BRA `(.L_x_5896) ;  /* 0x0000000800c07947 */ /* 0x000fea0003800000 */
.L_x_5902:
[----:B------:R-:W1:Y:S02]  /*6570*/  I2F.S64 R36, R36 ;  /* 0x0000002400247312 */ /* 0x000e640000301400 */
[----:B-1----:R-:W-:-:S04]  /*6580*/  F2FP.F16.F32.PACK_AB R3, RZ, R36 ;  /* 0x00000024ff03723e */ /* 0x002fc800000000ff */
[----:B------:R-:W-:-:S05]  /*6590*/  PRMT R3, R3, 0x5410, RZ ;  /* 0x0000541003037816 */ /* 0x000fca00000000ff */
[----:B------:R1:W-:Y:S01]  /*65a0*/  STG.E desc[UR36][R16.64], R3 ;  /* 0x0000000310007986 */ /* 0x0003e2000c101924 */
[----:B------:R-:W-:Y:S05]  /*65b0*/  BRA `(.L_x_5896) ;  /* 0x0000000800ac7947 */ /* 0x000fea0003800000 */
.L_x_5901:
[----:B------:R-:W1:Y:S02]  /*65c0*/  I2F.F64.S64 R2, R36 ;  /* 0x0000002400027312 */ /* 0x000e640000301c00 */
[----:B-1----:R1:W-:Y:S01]  /*65d0*/  STG.E.64 desc[UR36][R16.64], R2 ;  /* 0x0000000210007986 */ /* 0x0023e2000c101b24 */
[----:B------:R-:W-:Y:S05]  /*65e0*/  BRA `(.L_x_5896) ;  /* 0x0000000800a07947 */ /* 0x000fea0003800000 */
.L_x_5891:
        /* <DEDUP_REMOVED lines=13> */
.L_x_5905:
[----:B------:R-:W1:Y:S01]  /*66c0*/  I2F.F64.S64 R36, R36 ;  /* 0x0000002400247312 */ /* 0x000e620000301c00 */
[----:B------:R-:W-:-:S05]  /*66d0*/  CS2R R38, SRZ ;  /* 0x0000000000267805 */ /* 0x000fca000001ff00 */
[----:B-1----:R1:W-:Y:S01]  /*66e0*/  STG.E.128 desc[UR36][R16.64], R36 ;  /* 0x0000002410007986 */ /* 0x0023e2000c101d24 */
[----:B------:R-:W-:Y:S05]  /*66f0*/  BRA `(.L_x_5896) ;  /* 0x00000008005c7947 */ /* 0x000fea0003800000 */
.L_x_5904:
[----:B------:R-:W-:-:S13]  /*6700*/  ISETP.NE.AND P0, PT, R0, 0xf, PT ;  /* 0x0000000f0000780c */ /* 0x000fda0003f05270 */
[----:B------:R-:W-:Y:S05]  /*6710*/  @!P0 BRA `(.L_x_5906) ;  /* 0x0000000000b48947 */ /* 0x000fea0003800000 */
[----:B------:R-:W-:-:S13]  /*6720*/  ISETP.NE.AND P0, PT, R0, 0x17, PT ;  /* 0x000000170000780c */ /* 0x000fda0003f05270 */
[----:B------:R-:W-:Y:S05]  /*6730*/  @!P0 BRA `(.L_x_5907) ;  /* 0x0000000000548947 */ /* 0x000fea0003800000 */
[----:B------:R-:W-:-:S13]  /*6740*/  ISETP.NE.AND P0, PT, R0, 0x18, PT ;  /* 0x000000180000780c */ /* 0x000fda0003f05270 */
[----:B------:R-:W-:Y:S05]  /*6750*/  @P0 BRA `(.L_x_5895) ;  /* 0x0000000400f40947 */ /* 0x000fea0003800000 */
[----:B------:R-:W1:Y:S01]  /*6760*/  I2F.S64 R37, R36 ;  /* 0x0000002400257312 */ /* 0x000e620000301400 */
[----:B------:R-:W-:Y:S01]  /*6770*/  BSSY B0, `(.L_x_5908) ;  /* 0x000000e000007945 */ /* 0x000fe20003800000 */
[C---:B-1----:R-:W-:Y:S02]  /*6780*/  LOP3.LUT R2, R37.reuse, 0x7fffffff, RZ, 0xc0, !PT ;  /* 0x7fffffff25027812 */ /* 0x042fe400078ec0ff */
        /* <DEDUP_REMOVED lines=12> */
.L_x_5909:
[----:B------:R-:W-:Y:S05]  /*6850*/  BSYNC B0 ;  /* 0x0000000000007941 */ /* 0x000fea0003800000 */
.L_x_5908:
[----:B------:R-:W-:-:S05]  /*6860*/  LOP3.LUT R3, R0, R3, RZ, 0xfc, !PT ;  /* 0x0000000300037212 */ /* 0x000fca00078efcff */
[----:B------:R1:W-:Y:S01]  /*6870*/  STG.E.U8 desc[UR36][R16.64], R3 ;  /* 0x0000000310007986 */ /* 0x0003e2000c101124 */
[----:B------:R-:W-:Y:S05]  /*6880*/  BRA `(.L_x_5896) ;  /* 0x0000000400f87947 */ /* 0x000fea0003800000 */
.L_x_5907:
[----:B------:R-:W1:Y:S01]  /*6890*/  I2F.S64 R37, R36 ;  /* 0x0000002400257312 */ /* 0x000e620000301400 */
[----:B------:R-:W-:Y:S01]  /*68a0*/  BSSY B0, `(.L_x_5910) ;  /* 0x000000f000007945 */ /* 0x000fe20003800000 */
[----:B-1----:R-:W-:-:S04]  /*68b0*/  LOP3.LUT R2, R37, 0x7fffffff, RZ, 0xc0, !PT ;  /* 0x7fffffff25027812 */ /* 0x002fc800078ec0ff */
        /* <DEDUP_REMOVED lines=10> */
.L_x_5911:
[----:B------:R-:W-:Y:S01]  /*6960*/  IMAD.MOV.U32 R0, RZ, RZ, 0x7f ;  /* 0x0000007fff007424 */ /* 0x000fe200078e00ff */
[----:B------:R-:W-:-:S04]  /*6970*/  ISETP.GT.U32.AND P0, PT, R2, 0x7f800000, PT ;  /* 0x7f8000000200780c */ /* 0x000fc80003f04070 */
[----:B------:R-:W-:-:S09]  /*6980*/  SEL R0, R0, 0x7c, P0 ;  /* 0x0000007c00007807 */ /* 0x000fd20000000000 */
.L_x_5912:
[----:B------:R-:W-:Y:S05]  /*6990*/  BSYNC B0 ;  /* 0x0000000000007941 */ /* 0x000fea0003800000 */
.L_x_5910:
[----:B------:R-:W-:-:S04]  /*69a0*/  LOP3.LUT R2, R37, 0x80000000, RZ, 0xc0, !PT ;  /* 0x8000000025027812 */ /* 0x000fc800078ec0ff */
[----:B------:R-:W-:-:S04]  /*69b0*/  SHF.R.U32.HI R3, RZ, 0x18, R2 ;  /* 0x00000018ff037819 */ /* 0x000fc80000011602 */
[----:B------:R-:W-:-:S05]  /*69c0*/  LOP3.LUT R3, R0, R3, RZ, 0xfc, !PT ;  /* 0x0000000300037212 */ /* 0x000fca00078efcff */
[----:B------:R1:W-:Y:S01]  /*69d0*/  STG.E.U8 desc[UR36][R16.64], R3 ;  /* 0x0000000310007986 */ /* 0x0003e2000c101124 */
[----:B------:R-:W-:Y:S05]  /*69e0*/  BRA `(.L_x_5896) ;  /* 0x0000000400a07947 */ /* 0x000fea0003800000 */
.L_x_5906:
[----:B------:R-:W1:Y:S02]  /*69f0*/  I2F.S64 R0, R36 ;  /* 0x0000002400007312 */ /* 0x000e640000301400 */
[----:B-1----:R-:W-:-:S05]  /*6a00*/  F2FP.BF16.F32.PACK_AB R0, RZ, R0 ;  /* 0x00000000ff00723e */ /* 0x002fca00000010ff */
[----:B------:R1:W-:Y:S01]  /*6a10*/  STG.E.U16 desc[UR36][R16.64], R0 ;  /* 0x0000000010007986 */ /* 0x0003e2000c101524 */
[----:B------:R-:W-:Y:S05]  /*6a20*/  BRA `(.L_x_5896) ;  /* 0x0000000400907947 */ /* 0x000fea0003800000 */
.L_x_5903:
        /* <DEDUP_REMOVED lines=10> */
.L_x_5915:
[----:B------:R-:W1:Y:S01]  /*6ad0*/  I2F.S64 R37, R36 ;  /* 0x0000002400257312 */ /* 0x000e620000301400 */
[----:B------:R-:W-:Y:S01]  /*6ae0*/  BSSY B0, `(.L_x_5916) ;  /* 0x0000014000007945 */ /* 0x000fe20003800000 */
[----:B------:R-:W-:Y:S02]  /*6af0*/  MOV R8, 0x80 ;  /* 0x0000008000087802 */ /* 0x000fe40000000f00 */
[----:B-1----:R-:W-:-:S04]  /*6b00*/  LOP3.LUT R2, R37, 0x7fffffff, RZ, 0xc0, !PT ;  /* 0x7fffffff25027812 */ /* 0x002fc800078ec0ff */
        /* <DEDUP_REMOVED lines=13> */
.L_x_5918:
[----:B------:R-:W-:-:S04]  /*6be0*/  LOP3.LUT R2, R37, 0x80000000, RZ, 0xc0, !PT ;  /* 0x8000000025027812 */ /* 0x000fc800078ec0ff */
[----:B------:R-:W-:-:S04]  /*6bf0*/  SHF.R.U32.HI R3, RZ, 0x18, R2 ;  /* 0x00000018ff037819 */ /* 0x000fc80000011602 */
[----:B------:R-:W-:-:S04]  /*6c00*/  LOP3.LUT R0, R0, R3, RZ, 0xfc, !PT ;  /* 0x0000000300007212 */ /* 0x000fc800078efcff */
[----:B------:R-:W-:-:S07]  /*6c10*/  PRMT R8, R0, 0x7610, R8 ;  /* 0x0000761000087816 */ /* 0x000fce0000000008 */
.L_x_5917:
[----:B------:R-:W-:Y:S05]  /*6c20*/  BSYNC B0 ;  /* 0x0000000000007941 */ /* 0x000fea0003800000 */
.L_x_5916:
[----:B------:R4:W-:Y:S01]  /*6c30*/  STG.E.U8 desc[UR36][R16.64], R8 ;  /* 0x0000000810007986 */ /* 0x0009e2000c101124 */
[----:B------:R-:W-:Y:S05]  /*6c40*/  BRA `(.L_x_5896) ;  /* 0x0000000400087947 */ /* 0x000fea0003800000 */
.L_x_5914:
[----:B------:R-:W1:Y:S01]  /*6c50*/  I2F.S64 R37, R36 ;  /* 0x0000002400257312 */ /* 0x000e620000301400 */
[----:B------:R-:W-:Y:S01]  /*6c60*/  BSSY B0, `(.L_x_5919) ;  /* 0x0000014000007945 */ /* 0x000fe20003800000 */
[----:B------:R-:W-:Y:S01]  /*6c70*/  IMAD.MOV.U32 R8, RZ, RZ, 0x80 ;  /* 0x00000080ff087424 */ /* 0x000fe200078e00ff */
        /* <DEDUP_REMOVED lines=14> */
.L_x_5921:
[----:B------:R-:W-:-:S04]  /*6d60*/  LOP3.LUT R2, R37, 0x80000000, RZ, 0xc0, !PT ;  /* 0x8000000025027812 */ /* 0x000fc800078ec0ff */
[----:B------:R-:W-:-:S04]  /*6d70*/  SHF.R.U32.HI R3, RZ, 0x18, R2 ;  /* 0x00000018ff037819 */ /* 0x000fc80000011602 */
[----:B------:R-:W-:-:S04]  /*6d80*/  LOP3.LUT R0, R0, R3, RZ, 0xfc, !PT ;  /* 0x0000000300007212 */ /* 0x000fc800078efcff */
[----:B------:R-:W-:-:S07]  /*6d90*/  PRMT R8, R0, 0x7610, R8 ;  /* 0x0000761000087816 */ /* 0x000fce0000000008 */
.L_x_5920:
[----:B------:R-:W-:Y:S05]  /*6da0*/  BSYNC B0 ;  /* 0x0000000000007941 */ /* 0x000fea0003800000 */
.L_x_5919:
[----:B------:R1:W-:Y:S01]  /*6db0*/  STG.E.U8 desc[UR36][R16.64], R8 ;  /* 0x0000000810007986 */ /* 0x0003e2000c101124 */
[----:B------:R-:W-:Y:S05]  /*6dc0*/  BRA `(.L_x_5896) ;  /* 0x0000000000a87947 */ /* 0x000fea0003800000 */
.L_x_5913:
[----:B------:R-:W-:-:S13]  /*6dd0*/  ISETP.NE.AND P0, PT, R0, 0x1c, PT ;  /* 0x0000001c0000780c */ /* 0x000fda0003f05270 */
[----:B------:R-:W-:Y:S05]  /*6de0*/  @!P0 BRA `(.L_x_5922) ;  /* 0x00000000009c8947 */ /* 0x000fea0003800000 */
[----:B------:R-:W-:-:S13]  /*6df0*/  ISETP.NE.AND P0, PT, R0, 0x1d, PT ;  /* 0x0000001d0000780c */ /* 0x000fda0003f05270 */
[----:B------:R-:W-:Y:S05]  /*6e00*/  @!P0 BRA `(.L_x_5923) ;  /* 0x00000000008c8947 */ /* 0x000fea0003800000 */
[----:B------:R-:W-:-:S13]  /*6e10*/  ISETP.NE.AND P0, PT, R0, 0x2c, PT ;  /* 0x0000002c0000780c */ /* 0x000fda0003f05270 */
[----:B------:R-:W-:Y:S05]  /*6e20*/  @P0 BRA `(.L_x_5895) ;  /* 0x0000000000400947 */ /* 0x000fea0003800000 */
[----:B------:R-:W1:Y:S02]  /*6e30*/  I2F.S64 R36, R36 ;  /* 0x0000002400247312 */ /* 0x000e640000301400 */
[----:B-1----:R-:W-:-:S04]  /*6e40*/  SHF.R.U32.HI R2, RZ, 0x17, R36 ;  /* 0x00000017ff027819 */ /* 0x002fc80000011624 */
        /* <DEDUP_REMOVED lines=14> */
.L_x_5895:
[----:B------:R-:W-:Y:S01]  /*6f30*/  MOV R0, 0x100 ;  /* 0x0000010000007802 */ /* 0x000fe20000000f00 */
[----:B------:R-:W-:Y:S01]  /*6f40*/  ULDC.64 UR4, c[0x4][0xf0] ;  /* 0x01003c0000047ab9 */ /* 0x000fe20000000a00 */
[----:B------:R-:W-:Y:S01]  /*6f50*/  ULDC.64 UR6, c[0x4][0x8] ;  /* 0x0100020000067ab9 */ /* 0x000fe20000000a00 */
[----:B------:R-:W-:Y:S01]  /*6f60*/  IMAD.U32 R4, RZ, RZ, UR4 ;  /* 0x00000004ff047e24 */ /* 0x000fe2000f8e00ff */
[----:B------:R1:W2:Y:S01]  /*6f70*/  LDC.64 R2, c[0x4][R0] ;  /* 0x0100000000027b82 */ /* 0x0002a20000000a00 */
[----:B------:R-:W-:Y:S01]  /*6f80*/  IMAD.U32 R5, RZ, RZ, UR5 ;  /* 0x00000005ff057e24 */ /* 0x000fe2000f8e00ff */
[----:B------:R-:W-:Y:S01]  /*6f90*/  ULDC.64 UR4, c[0x4][0xf8] ;  /* 0x01003e0000047ab9 */ /* 0x000fe20000000a00 */
[----:B------:R-:W-:Y:S02]  /*6fa0*/  IMAD.U32 R10, RZ, RZ, UR6 ;  /* 0x00000006ff0a7e24 */ /* 0x000fe4000f8e00ff */
[----:B0-----:R-:W-:Y:S02]  /*6fb0*/  IMAD.U32 R6, RZ, RZ, UR4 ;  /* 0x00000004ff067e24 */ /* 0x001fe4000f8e00ff */
[----:B------:R-:W-:-:S02]  /*6fc0*/  IMAD.U32 R7, RZ, RZ, UR5 ;  /* 0x00000005ff077e24 */ /* 0x000fc4000f8e00ff */
[----:B------:R-:W-:Y:S02]  /*6fd0*/  IMAD.U32 R11, RZ, RZ, UR7 ;  /* 0x00000007ff0b7e24 */ /* 0x000fe4000f8e00ff */
[----:B------:R-:W-:Y:S02]  /*6fe0*/  IMAD.MOV.U32 R8, RZ, RZ, 0x65 ;  /* 0x00000065ff087424 */ /* 0x000fe400078e00ff */
[----:B------:R-:W-:Y:S02]  /*6ff0*/  IMAD.MOV.U32 R12, RZ, RZ, 0x1 ;  /* 0x00000001ff0c7424 */ /* 0x000fe400078e00ff */
[----:B-1----:R-:W-:-:S07]  /*7000*/  IMAD.MOV.U32 R13, RZ, RZ, RZ ;  /* 0x000000ffff0d7224 */ /* 0x002fce00078e00ff */
[----:B------:R-:W-:-:S07]  /*7010*/  LEPC R20, `(.L_x_5924) ;  /* 0x000000001014794e */ /* 0x000fce0000000000 */
[----:B--2---:R-:W-:Y:S05]  /*7020*/  CALL.ABS.NOINC R2 ;  /* 0x0000000002007343 */ /* 0x004fea0003c00000 */
.L_x_5924:
[----:B------:R-:W-:Y:S05]  /*7030*/  BRA `(.L_x_5896) ;  /* 0x00000000000c7947 */ /* 0x000fea0003800000 */
.L_x_5923:
[----:B------:R3:W-:Y:S01]  /*7040*/  STG.E.64 desc[UR36][R16.64], R36 ;  /* 0x0000002410007986 */ /* 0x0007e2000c101b24 */
[----:B------:R-:W-:Y:S05]  /*7050*/  BRA `(.L_x_5896) ;  /* 0x0000000000047947 */ /* 0x000fea0003800000 */
.L_x_5922:
[----:B------:R1:W-:Y:S02]  /*7060*/  STG.E desc[UR36][R16.64], R36 ;  /* 0x0000002410007986 */ /* 0x0003e4000c101924 */
.L_x_5896:
[----:B------:R-:W-:-:S07]  /*7070*/  VIADD R19, R19, 0x80 ;  /* 0x0000008013137836 */ /* 0x000fce0000000000 */
.L_x_5853:
[----:B------:R-:W-:Y:S05]  /*7080*/  BSYNC B6 ;  /* 0x0000000000067941 */ /* 0x000fea0003800000 */
.L_x_5852:
[----:B------:R-:W-:Y:S01]  /*7090*/  ULDC UR4, c[0x0][0x210] ;  /* 0x0000840000047ab9 */ /* 0x000fe20000000800 */
[----:B------:R-:W-:Y:S01]  /*70a0*/  BSSY B6, `(.L_x_5925) ;  /* 0x0000380000067945 */ /* 0x000fe20003800000 */
[----:B------:R-:W-:-:S13]  /*70b0*/  ISETP.GE.AND P0, PT, R19, UR4, PT ;  /* 0x0000000413007c0c */ /* 0x000fda000bf06270 */
[----:B------:R-:W-:Y:S05]  /*70c0*/  @P0 BRA `(.L_x_5926) ;  /* 0x0000003400f40947 */ /* 0x000fea0003800000 */
[----:B0-----:R-:W0:Y:S01]  /*70d0*/  LDC R6, c[0x0][0x218] ;  /* 0x00008600ff067b82 */ /* 0x001e220000000800 */
[----:B-12---:R-:W-:Y:S02]  /*70e0*/  IMAD.MOV.U32 R0, RZ, RZ, RZ ;  /* 0x000000ffff007224 */ /* 0x006fe400078e00ff */
[----:B---34-:R-:W-:Y:S01]  /*70f0*/  IMAD.MOV.U32 R16, RZ, RZ, RZ ;  /* 0x000000ffff107224 */ /* 0x018fe200078e00ff */
        /* <DEDUP_REMOVED lines=300> */
.L_x_5927:
        /* <DEDUP_REMOVED lines=21> */
.L_x_5931:
[----:B------:R0:W5:Y:S01]  /*8510*/  LDG.E.U8 R2, desc[UR36][R4.64] ;  /* 0x0000002404027981 */ /* 0x000162000c1e1100 */
[----:B------:R-:W-:Y:S01]  /*8520*/  IMAD.MOV.U32 R3, RZ, RZ, RZ ;  /* 0x000000ffff037224 */ /* 0x000fe200078e00ff */
[----:B------:R-:W-:Y:S06]  /*8530*/  BRA `(.L_x_5933) ;  /* 0x0000000c00487947 */ /* 0x000fec0003800000 */
.L_x_5930:
        /* <DEDUP_REMOVED lines=8> */
.L_x_5935:
[----:B------:R-:W2:Y:S02]  /*85c0*/  LDG.E R2, desc[UR36][R4.64] ;  /* 0x0000002404027981 */ /* 0x000ea4000c1e1900 */
[----:B--2---:R-:W-:Y:S01]  /*85d0*/  SHF.R.S32.HI R3, RZ, 0x1f, R2 ;  /* 0x0000001fff037819 */ /* 0x004fe20000011402 */
[----:B------:R-:W-:Y:S06]  /*85e0*/  BRA `(.L_x_5933) ;  /* 0x0000000c001c7947 */ /* 0x000fec0003800000 */
.L_x_5934:
[----:B------:R-:W2:Y:S02]  /*85f0*/  LDG.E.S16 R2, desc[UR36][R4.64] ;  /* 0x0000002404027981 */ /* 0x000ea4000c1e1700 */
[----:B--2---:R-:W-:Y:S01]  /*8600*/  SHF.R.S32.HI R3, RZ, 0x1f, R2 ;  /* 0x0000001fff037819 */ /* 0x004fe20000011402 */
[----:B------:R-:W-:Y:S06]  /*8610*/  BRA `(.L_x_5933) ;  /* 0x0000000c00107947 */ /* 0x000fec0003800000 */
.L_x_5929:
        /* <DEDUP_REMOVED lines=9> */
.L_x_5937:
[----:B------:R-:W2:Y:S02]  /*86b0*/  LDG.E.U16 R4, desc[UR36][R4.64] ;  /* 0x0000002404047981 */ /* 0x000ea4000c1e1500 */
[----:B--2---:R-:W-:-:S06]  /*86c0*/  HADD2.F32 R2, -RZ, R4.H0_H0 ;  /* 0x20000004ff027230 */ /* 0x004fcc0000004100 */
[----:B------:R-:W0:Y:S01]  /*86d0*/  F2I.S64.TRUNC R2, R2 ;  /* 0x0000000200027311 */ /* 0x000e22000020d900 */
[----:B------:R-:W-:Y:S05]  /*86e0*/  BRA `(.L_x_5933) ;  /* 0x0000000800dc7947 */ /* 0x000fea0003800000 */
.L_x_5936:
        /* <DEDUP_REMOVED lines=9> */
.L_x_5939:
[----:B------:R-:W2:Y:S02]  /*8780*/  LDG.E.U16 R4, desc[UR36][R4.64] ;  /* 0x0000002404047981 */ /* 0x000ea4000c1e1500 */
[----:B--2---:R-:W-:-:S06]  /*8790*/  HADD2.F32 R2, -RZ, R4.H0_H0 ;  /* 0x20000004ff027230 */ /* 0x004fcc0000004100 */
[----:B------:R-:W0:Y:S01]  /*87a0*/  F2I.S64.TRUNC R2, R2 ;  /* 0x0000000200027311 */ /* 0x000e22000020d900 */
[----:B------:R-:W-:Y:S05]  /*87b0*/  BRA `(.L_x_5933) ;  /* 0x0000000800a87947 */ /* 0x000fea0003800000 */
.L_x_5938:
[----:B------:R-:W2:Y:S02]  /*87c0*/  LDG.E.64 R2, desc[UR36][R4.64] ;  /* 0x0000002404027981 */ /* 0x000ea4000c1e1b00 */
[----:B--2---:R-:W0:Y:S01]  /*87d0*/  F2I.S64.F64.TRUNC R2, R2 ;  /* 0x0000000200027311 */ /* 0x004e22000030d900 */
[----:B------:R-:W-:Y:S05]  /*87e0*/  BRA `(.L_x_5933) ;  /* 0x00000008009c7947 */ /* 0x000fea0003800000 */
.L_x_5928:
        /* <DEDUP_REMOVED lines=13> */
.L_x_5942:
[----:B------:R-:W2:Y:S02]  /*88c0*/  LDG.E.64 R2, desc[UR36][R4.64] ;  /* 0x0000002404027981 */ /* 0x000ea4000c1e1b00 */
[----:B--2---:R-:W0:Y:S01]  /*88d0*/  F2I.S64.F64.TRUNC R2, R2 ;  /* 0x0000000200027311 */ /* 0x004e22000030d900 */
[----:B------:R-:W-:Y:S05]  /*88e0*/  BRA `(.L_x_5933) ;  /* 0x00000008005c7947 */ /* 0x000fea0003800000 */
.L_x_5941:
        /* <DEDUP_REMOVED lines=25> */
[----:B------:R-:W3:Y:S01]  /*8a80*/  F2I.S64.TRUNC R2, R3 ;  /* 0x0000000300027311 */ /* 0x000ee2000020d900 */
[----:B------:R-:W-:Y:S05]  /*8a90*/  BRA `(.L_x_5933) ;  /* 0x0000000400f07947 */ /* 0x000fea0003800000 */
.L_x_5944:
        /* <DEDUP_REMOVED lines=12> */
[----:B------:R-:W2:Y:S01]  /*8b60*/  F2I.S64.TRUNC R2, R2 ;  /* 0x0000000200027311 */ /* 0x000ea2000020d900 */
[----:B------:R-:W-:Y:S05]  /*8b70*/  BRA `(.L_x_5933) ;  /* 0x0000000400b87947 */ /* 0x000fea0003800000 */
.L_x_5943:
[----:B------:R-:W2:Y:S02]  /*8b80*/  LDG.E.U16 R2, desc[UR36][R4.64] ;  /* 0x0000002404027981 */ /* 0x000ea4000c1e1500 */
[----:B--2---:R-:W-:-:S06]  /*8b90*/  IMAD.U32 R2, R2, 0x10000, RZ ;  /* 0x0001000002027824 */ /* 0x004fcc00078e00ff */
[----:B------:R-:W1:Y:S01]  /*8ba0*/  F2I.S64.TRUNC R2, R2 ;  /* 0x0000000200027311 */ /* 0x000e62000020d900 */
[----:B------:R-:W-:Y:S05]  /*8bb0*/  BRA `(.L_x_5933) ;  /* 0x0000000400a87947 */ /* 0x000fea0003800000 */
.L_x_5940:
        /* <DEDUP_REMOVED lines=11> */
.L_x_5947:
        /* <DEDUP_REMOVED lines=21> */
.L_x_5951:
[----:B------:R-:W-:Y:S05]  /*8dc0*/  BSYNC B1 ;  /* 0x0000000000017941 */ /* 0x000fea0003800000 */
.L_x_5950:
[----:B------:R-:W-:Y:S01]  /*8dd0*/  IMAD.SHL.U32 R2, R2, 0x100000, RZ ;  /* 0x0010000002027824 */ /* 0x000fe200078e00ff */
[----:B------:R-:W-:-:S04]  /*8de0*/  LEA R3, R0, 0x3b800000, 0x17 ;  /* 0x3b80000000037811 */ /* 0x000fc800078eb8ff */
[----:B------:R-:W-:-:S07]  /*8df0*/  LOP3.LUT R2, R3, R2, R4, 0xfe, !PT ;  /* 0x0000000203027212 */ /* 0x000fce00078efe04 */
.L_x_5949:
[----:B------:R-:W-:Y:S05]  /*8e00*/  BSYNC B0 ;  /* 0x0000000000007941 */ /* 0x000fea0003800000 */
.L_x_5948:
[----:B------:R-:W4:Y:S01]  /*8e10*/  F2I.S64.TRUNC R2, R2 ;  /* 0x0000000200027311 */ /* 0x000f22000020d900 */
[----:B------:R-:W-:Y:S05]  /*8e20*/  BRA `(.L_x_5933) ;  /* 0x00000004000c7947 */ /* 0x000fea0003800000 */
.L_x_5946:
        /* <DEDUP_REMOVED lines=21> */
.L_x_5955:
[----:B------:R-:W-:Y:S05]  /*8f80*/  BSYNC B1 ;  /* 0x0000000000017941 */ /* 0x000fea0003800000 */
.L_x_5954:
[----:B------:R-:W-:Y:S01]  /*8f90*/  IMAD.SHL.U32 R2, R2, 0x200000, RZ ;  /* 0x0020000002027824 */ /* 0x000fe200078e00ff */
[----:B------:R-:W-:-:S04]  /*8fa0*/  LEA R3, R0, 0x37800000, 0x17 ;  /* 0x3780000000037811 */ /* 0x000fc800078eb8ff */
[----:B------:R-:W-:-:S07]  /*8fb0*/  LOP3.LUT R2, R3, R2, R4, 0xfe, !PT ;  /* 0x0000000203027212 */ /* 0x000fce00078efe04 */
.L_x_5953:
[----:B------:R-:W-:Y:S05]  /*8fc0*/  BSYNC B0 ;  /* 0x0000000000007941 */ /* 0x000fea0003800000 */
.L_x_5952:
[----:B------:R-:W0:Y:S01]  /*8fd0*/  F2I.S64.TRUNC R2, R2 ;  /* 0x0000000200027311 */ /* 0x000e22000020d900 */
[----:B------:R-:W-:Y:S05]  /*8fe0*/  BRA `(.L_x_5933) ;  /* 0x00000000009c7947 */ /* 0x000fea0003800000 */
.L_x_5945:
        /* <DEDUP_REMOVED lines=14> */
.L_x_5959:
[----:B------:R-:W-:Y:S05]  /*90d0*/  BSYNC B0 ;  /* 0x0000000000007941 */ /* 0x000fea0003800000 */
.L_x_5958:
[----:B------:R-:W0:Y:S01]  /*90e0*/  F2I.S64.TRUNC R2, R2 ;  /* 0x0000000200027311 */ /* 0x000e22000020d900 */
[----:B------:R-:W-:Y:S05]  /*90f0*/  BRA `(.L_x_5933) ;  /* 0x0000000000587947 */ /* 0x000fea0003800000 */
.L_x_5932:
        /* <DEDUP_REMOVED lines=16> */
.L_x_5960:
[----:B------:R-:W-:Y:S01]  /*9200*/  CS2R R2, SRZ ;  /* 0x0000000000027805 */ /* 0x000fe2000001ff00 */
[----:B------:R-:W-:Y:S06]  /*9210*/  BRA `(.L_x_5933) ;  /* 0x0000000000107947 */ /* 0x000fec0003800000 */
.L_x_5957:
[----:B------:R0:W5:Y:S01]  /*9220*/  LDG.E.64 R2, desc[UR36][R4.64] ;  /* 0x0000002404027981 */ /* 0x000162000c1e1b00 */
[----:B------:R-:W-:Y:S05]  /*9230*/  BRA `(.L_x_5933) ;  /* 0x0000000000087947 */ /* 0x000fea0003800000 */
.L_x_5956:
[----:B------:R0:W5:Y:S01]  /*9240*/  LDG.E R2, desc[UR36][R4.64] ;  /* 0x0000002404027981 */ /* 0x000162000c1e1900 */
[----:B------:R-:W-:-:S07]  /*9250*/  IMAD.MOV.U32 R3, RZ, RZ, RZ ;  /* 0x000000ffff037224 */ /* 0x000fce00078e00ff */
.L_x_5933:
        /* <DEDUP_REMOVED lines=43> */
.L_x_5963:
        /* <DEDUP_REMOVED lines=9> */
[----:B------:R-:W-:Y:S01]  /*95a0*/  IMAD.X R45, R27, 0x1, R39, P1 ;  /* 0x000000011b2d7824 */ /* 0x000fe200008e0627 */
[----:B------:R-:W-:Y:S02]  /*95b0*/  IADD3 R28, P1, R44, R2, RZ ;  /* 0x000000022c1c7210 */ /* 0x000fe40007f3e0ff */
[----:B------:R-:W4:Y:S04]  /*95c0*/  LDG.E.64 R32, desc[UR36][R12.64+0x18] ;  /* 0x000018240c207981 */ /* 0x000f28000c1e1b00 */
[----:B------:R-:W5:Y:S01]  /*95d0*/  LDG.E.64 R30, desc[UR36][R44.64] ;  /* 0x000000242c1e7981 */ /* 0x000f62000c1e1b00 */
[----:B------:R-:W-:-:S03]  /*95e0*/  IADD3.X R29, R45, R39, RZ, P1, !PT ;  /* 0x000000272d1d7210 */ /* 0x000fc60000ffe4ff */
        /* <DEDUP_REMOVED lines=30> */
.L_x_5962:
        /* <DEDUP_REMOVED lines=41> */
.L_x_5961:
        /* <DEDUP_REMOVED lines=14> */
.L_x_5967:
[----:B------:R1:W-:Y:S01]  /*9b40*/  STG.E.U8 desc[UR36][R16.64], R36 ;  /* 0x0000002410007986 */ /* 0x0003e2000c101124 */
[----:B------:R-:W-:Y:S05]  /*9b50*/  BRA `(.L_x_5969) ;  /* 0x0000000c004c7947 */ /* 0x000fea0003800000 */
.L_x_5966:
        /* <DEDUP_REMOVED lines=8> */
.L_x_5971:
[----:B------:R4:W-:Y:S01]  /*9be0*/  STG.E desc[UR36][R16.64], R36 ;  /* 0x0000002410007986 */ /* 0x0009e2000c101924 */
[----:B------:R-:W-:Y:S05]  /*9bf0*/  BRA `(.L_x_5969) ;  /* 0x0000000c00247947 */ /* 0x000fea0003800000 */
.L_x_5970:
[----:B------:R3:W-:Y:S01]  /*9c00*/  STG.E.U16 desc[UR36][R16.64], R36 ;  /* 0x0000002410007986 */ /* 0x0007e2000c101524 */
[----:B------:R-:W-:Y:S05]  /*9c10*/  BRA `(.L_x_5969) ;  /* 0x0000000c001c7947 */ /* 0x000fea0003800000 */
.L_x_5965:
        /* <DEDUP_REMOVED lines=9> */
.L_x_5973:
[----:B------:R-:W1:Y:S02]  /*9cb0*/  I2F.S64 R0, R36 ;  /* 0x0000002400007312 */ /* 0x000e640000301400 */
[----:B-1----:R-:W-:-:S05]  /*9cc0*/  F2FP.F16.F32.PACK_AB R0, RZ, R0 ;  /* 0x00000000ff00723e */ /* 0x002fca00000000ff */
[----:B------:R1:W-:Y:S01]  /*9cd0*/  STG.E.U16 desc[UR36][R16.64], R0 ;  /* 0x0000000010007986 */ /* 0x0003e2000c101524 */
[----:B------:R-:W-:Y:S05]  /*9ce0*/  BRA `(.L_x_5969) ;  /* 0x0000000800e87947 */ /* 0x000fea0003800000 */
.L_x_5972:
        /* <DEDUP_REMOVED lines=10> */
.L_x_5975:
[----:B------:R-:W1:Y:S02]  /*9d90*/  I2F.S64 R36, R36 ;  /* 0x0000002400247312 */ /* 0x000e640000301400 */
[----:B-1----:R-:W-:-:S04]  /*9da0*/  F2FP.F16.F32.PACK_AB R3, RZ, R36 ;  /* 0x00000024ff03723e */ /* 0x002fc800000000ff */
[----:B------:R-:W-:-:S05]  /*9db0*/  PRMT R3, R3, 0x5410, RZ ;  /* 0x0000541003037816 */ /* 0x000fca00000000ff */
[----:B------:R1:W-:Y:S01]  /*9dc0*/  STG.E desc[UR36][R16.64], R3 ;  /* 0x0000000310007986 */ /* 0x0003e2000c101924 */
[----:B------:R-:W-:Y:S05]  /*9dd0*/  BRA `(.L_x_5969) ;  /* 0x0000000800ac7947 */ /* 0x000fea0003800000 */
.L_x_5974:
[----:B------:R-:W1:Y:S02]  /*9de0*/  I2F.F64.S64 R2, R36 ;  /* 0x0000002400027312 */ /* 0x000e640000301c00 */
[----:B-1----:R1:W-:Y:S01]  /*9df0*/  STG.E.64 desc[UR36][R16.64], R2 ;  /* 0x0000000210007986 */ /* 0x0023e2000c101b24 */
[----:B------:R-:W-:Y:S05]  /*9e00*/  BRA `(.L_x_5969) ;  /* 0x0000000800a07947 */ /* 0x000fea0003800000 */
.L_x_5964:
        /* <DEDUP_REMOVED lines=13> */
.L_x_5978:
[----:B------:R-:W1:Y:S01]  /*9ee0*/  I2F.F64.S64 R36, R36 ;  /* 0x0000002400247312 */ /* 0x000e620000301c00 */
[----:B------:R-:W-:-:S05]  /*9ef0*/  CS2R R38, SRZ ;  /* 0x0000000000267805 */ /* 0x000fca000001ff00 */
[----:B-1----:R1:W-:Y:S01]  /*9f00*/  STG.E.128 desc[UR36][R16.64], R36 ;  /* 0x0000002410007986 */ /* 0x0023e2000c101d24 */
[----:B------:R-:W-:Y:S05]  /*9f10*/  BRA `(.L_x_5969) ;  /* 0x00000008005c7947 */ /* 0x000fea0003800000 */
.L_x_5977:
        /* <DEDUP_REMOVED lines=21> */
.L_x_5982:
[----:B------:R-:W-:Y:S05]  /*a070*/  BSYNC B0 ;  /* 0x0000000000007941 */ /* 0x000fea0003800000 */
.L_x_5981:
[----:B------:R-:W-:-:S05]  /*a080*/  LOP3.LUT R3, R0, R3, RZ, 0xfc, !PT ;  /* 0x0000000300037212 */ /* 0x000fca00078efcff */
[----:B------:R1:W-:Y:S01]  /*a090*/  STG.E.U8 desc[UR36][R16.64], R3 ;  /* 0x0000000310007986 */ /* 0x0003e2000c101124 */
[----:B------:R-:W-:Y:S05]  /*a0a0*/  BRA `(.L_x_5969) ;  /* 0x0000000400f87947 */ /* 0x000fea0003800000 */
.L_x_5980:
        /* <DEDUP_REMOVED lines=13> */
.L_x_5984:
[----:B------:R-:W-:Y:S01]  /*a180*/  IMAD.MOV.U32 R0, RZ, RZ, 0x7f ;  /* 0x0000007fff007424 */ /* 0x000fe200078e00ff */
[----:B------:R-:W-:-:S04]  /*a190*/  ISETP.GT.U32.AND P0, PT, R2, 0x7f800000, PT ;  /* 0x7f8000000200780c */ /* 0x000fc80003f04070 */
[----:B------:R-:W-:-:S09]  /*a1a0*/  SEL R0, R0, 0x7c, P0 ;  /* 0x0000007c00007807 */ /* 0x000fd20000000000 */
.L_x_5985:
[----:B------:R-:W-:Y:S05]  /*a1b0*/  BSYNC B0 ;  /* 0x0000000000007941 */ /* 0x000fea0003800000 */
.L_x_5983:
[----:B------:R-:W-:-:S04]  /*a1c0*/  LOP3.LUT R2, R37, 0x80000000, RZ, 0xc0, !PT ;  /* 0x8000000025027812 */ /* 0x000fc800078ec0ff */
[----:B------:R-:W-:-:S04]  /*a1d0*/  SHF.R.U32.HI R3, RZ, 0x18, R2 ;  /* 0x00000018ff037819 */ /* 0x000fc80000011602 */
[----:B------:R-:W-:-:S05]  /*a1e0*/  LOP3.LUT R3, R0, R3, RZ, 0xfc, !PT ;  /* 0x0000000300037212 */ /* 0x000fca00078efcff */
[----:B------:R1:W-:Y:S01]  /*a1f0*/  STG.E.U8 desc[UR36][R16.64], R3 ;  /* 0x0000000310007986 */ /* 0x0003e2000c101124 */
[----:B------:R-:W-:Y:S05]  /*a200*/  BRA `(.L_x_5969) ;  /* 0x0000000400a07947 */ /* 0x000fea0003800000 */
.L_x_5979:
[----:B------:R-:W1:Y:S02]  /*a210*/  I2F.S64 R0, R36 ;  /* 0x0000002400007312 */ /* 0x000e640000301400 */
[----:B-1----:R-:W-:-:S05]  /*a220*/  F2FP.BF16.F32.PACK_AB R0, RZ, R0 ;  /* 0x00000000ff00723e */ /* 0x002fca00000010ff */
[----:B------:R1:W-:Y:S01]  /*a230*/  STG.E.U16 desc[UR36][R16.64], R0 ;  /* 0x0000000010007986 */ /* 0x0003e2000c101524 */
[----:B------:R-:W-:Y:S05]  /*a240*/  BRA `(.L_x_5969) ;  /* 0x0000000400907947 */ /* 0x000fea0003800000 */
.L_x_5976:
        /* <DEDUP_REMOVED lines=10> */
.L_x_5988:
        /* <DEDUP_REMOVED lines=17> */
.L_x_5991:
[----:B------:R-:W-:-:S04]  /*a400*/  LOP3.LUT R2, R37, 0x80000000, RZ, 0xc0, !PT ;  /* 0x8000000025027812 */ /* 0x000fc800078ec0ff */
[----:B------:R-:W-:-:S04]  /*a410*/  SHF.R.U32.HI R3, RZ, 0x18, R2 ;  /* 0x00000018ff037819 */ /* 0x000fc80000011602 */
[----:B------:R-:W-:-:S04]  /*a420*/  LOP3.LUT R0, R0, R3, RZ, 0xfc, !PT ;  /* 0x0000000300007212 */ /* 0x000fc800078efcff */
[----:B------:R-:W-:-:S07]  /*a430*/  PRMT R8, R0, 0x7610, R8 ;  /* 0x0000761000087816 */ /* 0x000fce0000000008 */
.L_x_5990:
[----:B------:R-:W-:Y:S05]  /*a440*/  BSYNC B0 ;  /* 0x0000000000007941 */ /* 0x000fea0003800000 */
.L_x_5989:
[----:B------:R1:W-:Y:S01]  /*a450*/  STG.E.U8 desc[UR36][R16.64], R8 ;  /* 0x0000000810007986 */ /* 0x0003e2000c101124 */
[----:B------:R-:W-:Y:S05]  /*a460*/  BRA `(.L_x_5969) ;  /* 0x0000000400087947 */ /* 0x000fea0003800000 */
.L_x_5987:
        /* <DEDUP_REMOVED lines=17> */
.L_x_5994:
[----:B------:R-:W-:-:S04]  /*a580*/  LOP3.LUT R2, R37, 0x80000000, RZ, 0xc0, !PT ;  /* 0x8000000025027812 */ /* 0x000fc800078ec0ff */
[----:B------:R-:W-:-:S04]  /*a590*/  SHF.R.U32.HI R3, RZ, 0x18, R2 ;  /* 0x00000018ff037819 */ /* 0x000fc80000011602 */
[----:B------:R-:W-:-:S04]  /*a5a0*/  LOP3.LUT R0, R0, R3, RZ, 0xfc, !PT ;  /* 0x0000000300007212 */ /* 0x000fc800078efcff */
[----:B------:R-:W-:-:S07]  /*a5b0*/  PRMT R8, R0, 0x7610, R8 ;  /* 0x0000761000087816 */ /* 0x000fce0000000008 */
.L_x_5993:
[----:B------:R-:W-:Y:S05]  /*a5c0*/  BSYNC B0 ;  /* 0x0000000000007941 */ /* 0x000fea0003800000 */
.L_x_5992:
[----:B------:R1:W-:Y:S01]  /*a5d0*/  STG.E.U8 desc[UR36][R16.64], R8 ;  /* 0x0000000810007986 */ /* 0x0003e2000c101124 */
[----:B------:R-:W-:Y:S05]  /*a5e0*/  BRA `(.L_x_5969) ;  /* 0x0000000000a87947 */ /* 0x000fea0003800000 */
.L_x_5986:
        /* <DEDUP_REMOVED lines=22> */
.L_x_5968:
[----:B------:R-:W-:Y:S01]  /*a750*/  MOV R0, 0x100 ;  /* 0x0000010000007802 */ /* 0x000fe20000000f00 */
[----:B------:R-:W-:Y:S01]  /*a760*/  ULDC.64 UR4, c[0x4][0xf0] ;  /* 0x01003c0000047ab9 */ /* 0x000fe20000000a00 */
[----:B------:R-:W-:Y:S01]  /*a770*/  ULDC.64 UR6, c[0x4][0x8] ;  /* 0x0100020000067ab9 */ /* 0x000fe20000000a00 */
[----:B------:R-:W-:Y:S01]  /*a780*/  IMAD.U32 R4, RZ, RZ, UR4 ;  /* 0x00000004ff047e24 */ /* 0x000fe2000f8e00ff */
[----:B------:R1:W2:Y:S01]  /*a790*/  LDC.64 R2, c[0x4][R0] ;  /* 0x0100000000027b82 */ /* 0x0002a20000000a00 */
[----:B------:R-:W-:Y:S01]  /*a7a0*/  MOV R5, UR5 ;  /* 0x0000000500057c02 */ /* 0x000fe20008000f00 */
        /* <DEDUP_REMOVED lines=10> */
.L_x_5997:
[----:B------:R-:W-:Y:S05]  /*a850*/  BRA `(.L_x_5969) ;  /* 0x00000000000c7947 */ /* 0x000fea0003800000 */
.L_x_5996:
[----:B------:R1:W-:Y:S01]  /*a860*/  STG.E.64 desc[UR36][R16.64], R36 ;  /* 0x0000002410007986 */ /* 0x0003e2000c101b24 */
[----:B------:R-:W-:Y:S05]  /*a870*/  BRA `(.L_x_5969) ;  /* 0x0000000000047947 */ /* 0x000fea0003800000 */
.L_x_5995:
[----:B------:R1:W-:Y:S02]  /*a880*/  STG.E desc[UR36][R16.64], R36 ;  /* 0x0000002410007986 */ /* 0x0003e4000c101924 */
.L_x_5969:
[----:B------:R-:W-:-:S07]  /*a890*/  VIADD R19, R19, 0x80 ;  /* 0x0000008013137836 */ /* 0x000fce0000000000 */
.L_x_5926:
[----:B------:R-:W-:Y:S05]  /*a8a0*/  BSYNC B6 ;  /* 0x0000000000067941 */ /* 0x000fea0003800000 */
.L_x_5925:
[----:B------:R-:W-:Y:S02]  /*a8b0*/  ULDC UR4, c[0x0][0x210] ;  /* 0x0000840000047ab9 */ /* 0x000fe40000000800 */
[----:B------:R-:W-:-:S13]  /*a8c0*/  ISETP.GE.AND P0, PT, R19, UR4, PT ;  /* 0x0000000413007c0c */ /* 0x000fda000bf06270 */
[----:B------:R-:W-:Y:S05]  /*a8d0*/  @P0 EXIT ;  /* 0x000000000000094d */ /* 0x000fea0003800000 */
        /* <DEDUP_REMOVED lines=303> */
.L_x_5998:
        /* <DEDUP_REMOVED lines=21> */
.L_x_6002:
[----:B------:R0:W5:Y:S01]  /*bd20*/  LDG.E.U8 R2, desc[UR36][R4.64] ;  /* 0x0000002404027981 */ /* 0x000162000c1e1100 */
[----:B------:R-:W-:Y:S01]  /*bd30*/  IMAD.MOV.U32 R3, RZ, RZ, RZ ;  /* 0x000000ffff037224 */ /* 0x000fe200078e00ff */
[----:B------:R-:W-:Y:S06]  /*bd40*/  BRA `(.L_x_6004) ;  /* 0x0000000c00487947 */ /* 0x000fec0003800000 */
.L_x_6001:
        /* <DEDUP_REMOVED lines=8> */
.L_x_6006:
[----:B------:R-:W2:Y:S02]  /*bdd0*/  LDG.E R2, desc[UR36][R4.64] ;  /* 0x0000002404027981 */ /* 0x000ea4000c1e1900 */
[----:B--2---:R-:W-:Y:S01]  /*bde0*/  SHF.R.S32.HI R3, RZ, 0x1f, R2 ;  /* 0x0000001fff037819 */ /* 0x004fe20000011402 */
[----:B------:R-:W-:Y:S06]  /*bdf0*/  BRA `(.L_x_6004) ;  /* 0x0000000c001c7947 */ /* 0x000fec0003800000 */
.L_x_6005:
[----:B------:R-:W2:Y:S02]  /*be00*/  LDG.E.S16 R2, desc[UR36][R4.64] ;  /* 0x0000002404027981 */ /* 0x000ea4000c1e1700 */
[----:B--2---:R-:W-:Y:S01]  /*be10*/  SHF.R.S32.HI R3, RZ, 0x1f, R2 ;  /* 0x0000001fff037819 */ /* 0x004fe20000011402 */
[----:B------:R-:W-:Y:S06]  /*be20*/  BRA `(.L_x_6004) ;  /* 0x0000000c00107947 */ /* 0x000fec0003800000 */
.L_x_6000:
        /* <DEDUP_REMOVED lines=9> */
.L_x_6008:
[----:B------:R-:W2:Y:S02]  /*bec0*/  LDG.E.U16 R4, desc[UR36][R4.64] ;  /* 0x0000002404047981 */ /* 0x000ea4000c1e1500 */
[----:B--2---:R-:W-:-:S06]  /*bed0*/  HADD2.F32 R2, -RZ, R4.H0_H0 ;  /* 0x20000004ff027230 */ /* 0x004fcc0000004100 */
[----:B------:R-:W1:Y:S01]  /*bee0*/  F2I.S64.TRUNC R2, R2 ;  /* 0x0000000200027311 */ /* 0x000e62000020d900 */
[----:B------:R-:W-:Y:S05]  /*bef0*/  BRA `(.L_x_6004) ;  /* 0x0000000800dc7947 */ /* 0x000fea0003800000 */
.L_x_6007:
        /* <DEDUP_REMOVED lines=9> */
.L_x_6010:
[----:B------:R-:W2:Y:S02]  /*bf90*/  LDG.E.U16 R4, desc[UR36][R4.64] ;  /* 0x0000002404047981 */ /* 0x000ea4000c1e1500 */
[----:B--2---:R-:W-:-:S06]  /*bfa0*/  HADD2.F32 R2, -RZ, R4.H0_H0 ;  /* 0x20000004ff027230 */ /* 0x004fcc0000004100 */
[----:B------:R-:W4:Y:S01]  /*bfb0*/  F2I.S64.TRUNC R2, R2 ;  /* 0x0000000200027311 */ /* 0x000f22000020d900 */
[----:B------:R-:W-:Y:S05]  /*bfc0*/  BRA `(.L_x_6004) ;  /* 0x0000000800a87947 */ /* 0x000fea0003800000 */
.L_x_6009:
[----:B------:R-:W2:Y:S02]  /*bfd0*/  LDG.E.64 R2, desc[UR36][R4.64] ;  /* 0x0000002404027981 */ /* 0x000ea4000c1e1b00 */
[----:B--2---:R-:W2:Y:S01]  /*bfe0*/  F2I.S64.F64.TRUNC R2, R2 ;  /* 0x0000000200027311 */ /* 0x004ea2000030d900 */
[----:B------:R-:W-:Y:S05]  /*bff0*/  BRA `(.L_x_6004) ;  /* 0x00000008009c7947 */ /* 0x000fea0003800000 */
.L_x_5999:
        /* <DEDUP_REMOVED lines=13> */
.L_x_6013:
[----:B------:R-:W2:Y:S02]  /*c0d0*/  LDG.E.64 R2, desc[UR36][R4.64] ;  /* 0x0000002404027981 */ /* 0x000ea4000c1e1b00 */
[----:B--2---:R-:W0:Y:S01]  /*c0e0*/  F2I.S64.F64.TRUNC R2, R2 ;  /* 0x0000000200027311 */ /* 0x004e22000030d900 */
[----:B------:R-:W-:Y:S05]  /*c0f0*/  BRA `(.L_x_6004) ;  /* 0x00000008005c7947 */ /* 0x000fea0003800000 */
.L_x_6012:
        /* <DEDUP_REMOVED lines=27> */
.L_x_6015:
        /* <DEDUP_REMOVED lines=14> */
.L_x_6014:
[----:B------:R-:W2:Y:S02]  /*c390*/  LDG.E.U16 R2, desc[UR36][R4.64] ;  /* 0x0000002404027981 */ /* 0x000ea4000c1e1500 */
[----:B--2---:R-:W-:-:S06]  /*c3a0*/  IMAD.U32 R2, R2, 0x10000, RZ ;  /* 0x0001000002027824 */ /* 0x004fcc00078e00ff */
[----:B------:R-:W0:Y:S01]  /*c3b0*/  F2I.S64.TRUNC R2, R2 ;  /* 0x0000000200027311 */ /* 0x000e22000020d900 */
[----:B------:R-:W-:Y:S05]  /*c3c0*/  BRA `(.L_x_6004) ;  /* 0x0000000400a87947 */ /* 0x000fea0003800000 */
.L_x_6011:
        /* <DEDUP_REMOVED lines=11> */
.L_x_6018:
        /* <DEDUP_REMOVED lines=21> */
.L_x_6022:
[----:B------:R-:W-:Y:S05]  /*c5d0*/  BSYNC B1 ;  /* 0x0000000000017941 */ /* 0x000fea0003800000 */
.L_x_6021:
[----:B------:R-:W-:Y:S01]  /*c5e0*/  IMAD.SHL.U32 R2, R2, 0x100000, RZ ;  /* 0x0010000002027824 */ /* 0x000fe200078e00ff */
[----:B------:R-:W-:-:S04]  /*c5f0*/  LEA R3, R0, 0x3b800000, 0x17 ;  /* 0x3b80000000037811 */ /* 0x000fc800078eb8ff */
[----:B------:R-:W-:-:S07]  /*c600*/  LOP3.LUT R2, R3, R2, R4, 0xfe, !PT ;  /* 0x0000000203027212 */ /* 0x000fce00078efe04 */
.L_x_6020:
[----:B------:R-:W-:Y:S05]  /*c610*/  BSYNC B0 ;  /* 0x0000000000007941 */ /* 0x000fea0003800000 */
.L_x_6019:
[----:B------:R-:W0:Y:S01]  /*c620*/  F2I.S64.TRUNC R2, R2 ;  /* 0x0000000200027311 */ /* 0x000e22000020d900 */
[----:B------:R-:W-:Y:S05]  /*c630*/  BRA `(.L_x_6004) ;  /* 0x00000004000c7947 */ /* 0x000fea0003800000 */
.L_x_6017:
        /* <DEDUP_REMOVED lines=21> */
.L_x_6026:
[----:B------:R-:W-:Y:S05]  /*c790*/  BSYNC B1 ;  /* 0x0000000000017941 */ /* 0x000fea0003800000 */
.L_x_6025:
[----:B------:R-:W-:Y:S01]  /*c7a0*/  IMAD.SHL.U32 R2, R2, 0x200000, RZ ;  /* 0x0020000002027824 */ /* 0x000fe200078e00ff */
[----:B------:R-:W-:-:S04]  /*c7b0*/  LEA R3, R0, 0x37800000, 0x17 ;  /* 0x3780000000037811 */ /* 0x000fc800078eb8ff */
[----:B------:R-:W-:-:S07]  /*c7c0*/  LOP3.LUT R2, R3, R2, R4, 0xfe, !PT ;  /* 0x0000000203027212 */ /* 0x000fce00078efe04 */
.L_x_6024:
[----:B------:R-:W-:Y:S05]  /*c7d0*/  BSYNC B0 ;  /* 0x0000000000007941 */ /* 0x000fea0003800000 */
.L_x_6023:
[----:B------:R-:W0:Y:S01]  /*c7e0*/  F2I.S64.TRUNC R2, R2 ;  /* 0x0000000200027311 */ /* 0x000e22000020d900 */
[----:B------:R-:W-:Y:S05]  /*c7f0*/  BRA `(.L_x_6004) ;  /* 0x00000000009c7947 */ /* 0x000fea0003800000 */
.L_x_6016:
        /* <DEDUP_REMOVED lines=14> */
.L_x_6030:
[----:B------:R-:W-:Y:S05]  /*c8e0*/  BSYNC B0 ;  /* 0x0000000000007941 */ /* 0x000fea0003800000 */
.L_x_6029:
[----:B------:R-:W0:Y:S01]  /*c8f0*/  F2I.S64.TRUNC R2, R2 ;  /* 0x0000000200027311 */ /* 0x000e22000020d900 */
[----:B------:R-:W-:Y:S05]  /*c900*/  BRA `(.L_x_6004) ;  /* 0x0000000000587947 */ /* 0x000fea0003800000 */
.L_x_6003:
[----:B------:R-:W-:Y:S01]  /*c910*/  MOV R0, 0x100 ;  /* 0x0000010000007802 */ /* 0x000fe20000000f00 */
[----:B------:R-:W-:Y:S01]  /*c920*/  ULDC.64 UR4, c[0x4][0xf0] ;  /* 0x01003c0000047ab9 */ /* 0x000fe20000000a00 */
[----:B------:R-:W-:Y:S01]  /*c930*/  ULDC.64 UR6, c[0x4][0x0] ;  /* 0x0100000000067ab9 */ /* 0x000fe20000000a00 */
[----:B------:R-:W-:Y:S01]  /*c940*/  IMAD.U32 R4, RZ, RZ, UR4 ;  /* 0x00000004ff047e24 */ /* 0x000fe2000f8e00ff */
[----:B------:R0:W1:Y:S01]  /*c950*/  LDC.64 R2, c[0x4][R0] ;  /* 0x0100000000027b82 */ /* 0x0000620000000a00 */
[----:B------:R-:W-:Y:S01]  /*c960*/  MOV R5, UR5 ;  /* 0x0000000500057c02 */ /* 0x000fe20008000f00 */
        /* <DEDUP_REMOVED lines=10> */
.L_x_6031:
[----:B------:R-:W-:Y:S01]  /*ca10*/  CS2R R2, SRZ ;  /* 0x0000000000027805 */ /* 0x000fe2000001ff00 */
[----:B------:R-:W-:Y:S06]  /*ca20*/  BRA `(.L_x_6004) ;  /* 0x0000000000107947 */ /* 0x000fec0003800000 */
.L_x_6028:
[----:B------:R0:W5:Y:S01]  /*ca30*/  LDG.E.64 R2, desc[UR36][R4.64] ;  /* 0x0000002404027981 */ /* 0x000162000c1e1b00 */
[----:B------:R-:W-:Y:S05]  /*ca40*/  BRA `(.L_x_6004) ;  /* 0x0000000000087947 */ /* 0x000fea0003800000 */
.L_x_6027:
[----:B------:R0:W5:Y:S01]  /*ca50*/  LDG.E R2, desc[UR36][R4.64] ;  /* 0x0000002404027981 */ /* 0x000162000c1e1900 */
[----:B------:R-:W-:-:S07]  /*ca60*/  IMAD.MOV.U32 R3, RZ, RZ, RZ ;  /* 0x000000ffff037224 */ /* 0x000fce00078e00ff */
.L_x_6004:
        /* <DEDUP_REMOVED lines=15> */
[----:B------:R-:W-:Y:S02]  /*cb60*/  CS2R R36, SRZ ;  /* 0x0000000000247805 */ /* 0x000fe4000001ff00 */
[----:B------:R-:W-:Y:S02]  /*cb70*/  CS2R R34, SRZ ;  /* 0x0000000000227805 */ /* 0x000fe4000001ff00 */
[----:B------:R-:W-:-:S04]  /*cb80*/  ISETP.GT.AND.EX P0, PT, R5, RZ, PT, P0 ;  /* 0x000000ff0500720c */ /* 0x000fc80003f04300 */
        /* <DEDUP_REMOVED lines=17> */
[----:B------:R-:W-:Y:S01]  /*cca0*/  CS2R R36, SRZ ;  /* 0x0000000000247805 */ /* 0x000fe2000001ff00 */
[----:B------:R-:W-:Y:S01]  /*ccb0*/  IMAD.U32 R12, RZ, RZ, UR4 ;  /* 0x00000004ff0c7e24 */ /* 0x000fe2000f8e00ff */
[----:B------:R-:W-:Y:S01]  /*ccc0*/  LEA.HI.X R26, R8, R11, R5, 0x3, P1 ;  /* 0x0000000b081a7211 */ /* 0x000fe200008f1c05 */
[----:B------:R-:W-:Y:S02]  /*ccd0*/  IMAD.U32 R13, RZ, RZ, UR5 ;  /* 0x00000005ff0d7e24 */ /* 0x000fe4000f8e00ff */
[----:B------:R-:W-:-:S02]  /*cce0*/  IMAD.X R39, RZ, RZ, ~R39, P2 ;  /* 0x000000ffff277224 */ /* 0x000fc400010e0e27 */
[----:B------:R-:W-:-:S07]  /*ccf0*/  IMAD.IADD R41, R3, 0x1, R41 ;  /* 0x0000000103297824 */ /* 0x000fce00078e0229 */
.L_x_6034:
        /* <DEDUP_REMOVED lines=12> */
[----:B------:R-:W4:Y:S01]  /*cdc0*/  LDG.E.64 R28, desc[UR36][R42.64] ;  /* 0x000000242a1c7981 */ /* 0x000f22000c1e1b00 */
[----:B------:R-:W-:-:S03]  /*cdd0*/  IMAD.X R27, R43, 0x1, R41, P1 ;  /* 0x000000012b1b7824 */ /* 0x000fc600008e0629 */
[----:B------:R0:W5:Y:S04]  /*cde0*/  LDG.E.64 R30, desc[UR36][R12.64+0x18] ;  /* 0x000018240c1e7981 */ /* 0x000168000c1e1b00 */
[----:B------:R-:W5:Y:S01]  /*cdf0*/  LDG.E.64 R32, desc[UR36][R26.64] ;  /* 0x000000241a207981 */ /* 0x000f62000c1e1b00 */
        /* <DEDUP_REMOVED lines=9> */
[----:B---3--:R-:W-:Y:S01]  /*ce90*/  IMAD R15, R23, R20, RZ ;  /* 0x00000014170f7224 */ /* 0x008fe200078e02ff */
[----:B------:R-:W-:-:S03]  /*cea0*/  ISETP.NE.U32.AND P1, PT, R14, RZ, PT ;  /* 0x000000ff0e00720c */ /* 0x000fc60003f25070 */
[C---:B------:R-:W-:Y:S02]  /*ceb0*/  IMAD R15, R22.reuse, R21, R15 ;  /* 0x00000015160f7224 */ /* 0x040fe400078e020f */
[----:B------:R-:W-:-:S04]  /*cec0*/  IMAD.WIDE.U32 R20, R22, R20, R34 ;  /* 0x0000001416147225 */ /* 0x000fc800078e0022 */
[----:B------:R-:W-:Y:S02]  /*ced0*/  IMAD.X R14, R36, 0x1, R39, P2 ;  /* 0x00000001240e7824 */ /* 0x000fe400010e0627 */
[----:B------:R-:W-:Y:S02]  /*cee0*/  IMAD.IADD R21, R21, 0x1, R15 ;  /* 0x0000000115157824 */ /* 0x000fe400078e020f */
[----:B----4-:R-:W-:Y:S01]  /*cef0*/  IMAD R15, R29, R24, RZ ;  /* 0x000000181d0f7224 */ /* 0x010fe200078e02ff */
[----:B------:R-:W-:-:S03]  /*cf00*/  ISETP.NE.AND.EX P1, PT, R14, RZ, PT, P1 ;  /* 0x000000ff0e00720c */ /* 0x000fc60003f25310 */
[C---:B------:R-:W-:Y:S02]  /*cf10*/  IMAD R15, R28.reuse, R25, R15 ;  /* 0x000000191c0f7224 */ /* 0x040fe400078e020f */
[----:B------:R-:W-:Y:S01]  /*cf20*/  IMAD.WIDE.U32 R24, R28, R24, R20 ;  /* 0x000000181c187225 */ /* 0x000fe200078e0014 */
[----:B------:R-:W-:-:S03]  /*cf30*/  IADD3 R45, P2, R26, R2, RZ ;  /* 0x000000021a2d7210 */ /* 0x000fc60007f5e0ff */
[-C--:B-----5:R-:W-:Y:S02]  /*cf40*/  IMAD R19, R33, R30.reuse, RZ ;  /* 0x0000001e21137224 */ /* 0x0a0fe400078e02ff */
[----:B------:R-:W-:Y:S02]  /*cf50*/  IMAD.IADD R25, R25, 0x1, R15 ;  /* 0x0000000119197824 */ /* 0x000fe400078e020f */
[C---:B------:R-:W-:Y:S02]  /*cf60*/  IMAD R19, R32.reuse, R31, R19 ;  /* 0x0000001f20137224 */ /* 0x040fe400078e0213 */
[----:B------:R-:W-:-:S04]  /*cf70*/  IMAD.WIDE.U32 R34, R32, R30, R24 ;  /* 0x0000001e20227225 */ /* 0x000fc800078e0018 */
[----:B------:R-:W-:Y:S02]  /*cf80*/  IMAD.IADD R35, R35, 0x1, R19 ;  /* 0x0000000123237824 */ /* 0x000fe400078e0213 */
[----:B------:R-:W-:Y:S01]  /*cf90*/  IMAD.X R26, R27, 0x1, R41, P2 ;  /* 0x000000011b1a7824 */ /* 0x000fe200010e0629 */
[----:B------:R-:W-:Y:S06]  /*cfa0*/  @P1 BRA `(.L_x_6034) ;  /* 0xfffffffc00541947 */ /* 0x000fec000383ffff */
[----:B------:R-:W-:Y:S05]  /*cfb0*/  BSYNC B0 ;  /* 0x0000000000007941 */ /* 0x000fea0003800000 */
.L_x_6033:
[----:B------:R-:W-:Y:S05]  /*cfc0*/  @!P0 BRA `(.L_x_6032) ;  /* 0x0000000000a08947 */ /* 0x000fea0003800000 */
[-C--:B0-----:R-:W-:Y:S01]  /*cfd0*/  IMAD R2, R36, R6.reuse, RZ ;  /* 0x0000000624027224 */ /* 0x081fe200078e02ff */
[----:B------:R-:W-:Y:S01]  /*cfe0*/  ULDC.64 UR4, c[0x0][0x438] ;  /* 0x00010e0000047ab9 */ /* 0x000fe20000000a00 */
[----:B------:R-:W-:Y:S02]  /*cff0*/  IMAD.MOV.U32 R4, RZ, RZ, R8 ;  /* 0x000000ffff047224 */ /* 0x000fe400078e0008 */
[C---:B------:R-:W-:Y:S01]  /*d000*/  IMAD R3, R37.reuse, R7, R2 ;  /* 0x0000000725037224 */ /* 0x040fe200078e0202 */
[C---:B------:R-:W-:Y:S01]  /*d010*/  LEA R2, P0, R37.reuse, UR4, 0x3 ;  /* 0x0000000425027c11 */ /* 0x040fe2000f8018ff */
[----:B------:R-:W-:-:S03]  /*d020*/  IMAD.WIDE.U32 R4, R37, R6, R4 ;  /* 0x0000000625047225 */ /* 0x000fc600078e0004 */
[C---:B------:R-:W-:Y:S02]  /*d030*/  LEA R10, P1, R4.reuse, R10, 0x3 ;  /* 0x0000000a040a7211 */ /* 0x040fe400078218ff */
[----:B------:R-:W-:Y:S02]  /*d040*/  IADD3 R5, R5, R3, RZ ;  /* 0x0000000305057210 */ /* 0x000fe40007ffe0ff */
        /* <DEDUP_REMOVED lines=32> */
.L_x_6032:
        /* <DEDUP_REMOVED lines=12> */
[----:B------:R-:W-:Y:S01]  /*d310*/  STG.E.U8 desc[UR36][R16.64], R34 ;  /* 0x0000002210007986 */ /* 0x000fe2000c101124 */
[----:B------:R-:W-:Y:S05]  /*d320*/  EXIT ;  /* 0x000000000000794d */ /* 0x000fea0003800000 */
.L_x_6038:
[----:B------:R-:W-:Y:S01]  /*d330*/  STG.E.U8 desc[UR36][R16.64], R34 ;  /* 0x0000002210007986 */ /* 0x000fe2000c101124 */
[----:B------:R-:W-:Y:S05]  /*d340*/  EXIT ;  /* 0x000000000000794d */ /* 0x000fea0003800000 */
.L_x_6037:
[----:B------:R-:W-:-:S13]  /*d350*/  ISETP.NE.AND P0, PT, R0, 0x2, PT ;  /* 0x000000020000780c */ /* 0x000fda0003f05270 */
[----:B------:R-:W-:Y:S05]  /*d360*/  @!P0 BRA `(.L_x_6040) ;  /* 0x0000000000208947 */ /* 0x000fea0003800000 */
[----:B------:R-:W-:-:S13]  /*d370*/  ISETP.NE.AND P0, PT, R0, 0x3, PT ;  /* 0x000000030000780c */ /* 0x000fda0003f05270 */
[----:B------:R-:W-:Y:S05]  /*d380*/  @!P0 BRA `(.L_x_6041) ;  /* 0x0000000000108947 */ /* 0x000fea0003800000 */
[----:B------:R-:W-:-:S13]  /*d390*/  ISETP.NE.AND P0, PT, R0, 0x4, PT ;  /* 0x000000040000780c */ /* 0x000fda0003f05270 */
[----:B------:R-:W-:Y:S05]  /*d3a0*/  @P0 BRA `(.L_x_6039) ;  /* 0x0000000800e40947 */ /* 0x000fea0003800000 */
[----:B------:R-:W-:Y:S01]  /*d3b0*/  STG.E.64 desc[UR36][R16.64], R34 ;  /* 0x0000002210007986 */ /* 0x000fe2000c101b24 */
[----:B------:R-:W-:Y:S05]  /*d3c0*/  EXIT ;  /* 0x000000000000794d */ /* 0x000fea0003800000 */
.L_x_6041:
[----:B------:R-:W-:Y:S01]  /*d3d0*/  STG.E desc[UR36][R16.64], R34 ;  /* 0x0000002210007986 */ /* 0x000fe2000c101924 */
[----:B------:R-:W-:Y:S05]  /*d3e0*/  EXIT ;  /* 0x000000000000794d */ /* 0x000fea0003800000 */
.L_x_6040:
[----:B------:R-:W-:Y:S01]  /*d3f0*/  STG.E.U16 desc[UR36][R16.64], R34 ;  /* 0x0000002210007986 */ /* 0x000fe2000c101524 */
[----:B------:R-:W-:Y:S05]  /*d400*/  EXIT ;  /* 0x000000000000794d */ /* 0x000fea0003800000 */
.L_x_6036:
[----:B------:R-:W-:-:S13]  /*d410*/  ISETP.GT.AND P0, PT, R0, 0x6, PT ;  /* 0x000000060000780c */ /* 0x000fda0003f04270 */
[----:B------:R-:W-:Y:S05]  /*d420*/  @P0 BRA `(.L_x_6042) ;  /* 0x00000000002c0947 */ /* 0x000fea0003800000 */
[----:B------:R-:W-:-:S13]  /*d430*/  ISETP.NE.AND P0, PT, R0, 0x5, PT ;  /* 0x000000050000780c */ /* 0x000fda0003f05270 */
[----:B------:R-:W-:Y:S05]  /*d440*/  @!P0 BRA `(.L_x_6043) ;  /* 0x0000000000148947 */ /* 0x000fea0003800000 */
[----:B------:R-:W-:-:S13]  /*d450*/  ISETP.NE.AND P0, PT, R0, 0x6, PT ;  /* 0x000000060000780c */ /* 0x000fda0003f05270 */
[----:B------:R-:W-:Y:S05]  /*d460*/  @P0 BRA `(.L_x_6039) ;  /* 0x0000000800b40947 */ /* 0x000fea0003800000 */
[----:B------:R-:W1:Y:S02]  /*d470*/  I2F.S64 R35, R34 ;  /* 0x0000002200237312 */ /* 0x000e640000301400 */
[----:B-1----:R-:W-:Y:S01]  /*d480*/  STG.E desc[UR36][R16.64], R35 ;  /* 0x0000002310007986 */ /* 0x002fe2000c101924 */
[----:B------:R-:W-:Y:S05]  /*d490*/  EXIT ;  /* 0x000000000000794d */ /* 0x000fea0003800000 */
.L_x_6043:
[----:B------:R-:W1:Y:S02]  /*d4a0*/  I2F.S64 R0, R34 ;  /* 0x0000002200007312 */ /* 0x000e640000301400 */
[----:B-1----:R-:W-:-:S05]  /*d4b0*/  F2FP.F16.F32.PACK_AB R0, RZ, R0 ;  /* 0x00000000ff00723e */ /* 0x002fca00000000ff */
[----:B------:R-:W-:Y:S01]  /*d4c0*/  STG.E.U16 desc[UR36][R16.64], R0 ;  /* 0x0000000010007986 */ /* 0x000fe2000c101524 */
[----:B------:R-:W-:Y:S05]  /*d4d0*/  EXIT ;  /* 0x000000000000794d */ /* 0x000fea0003800000 */
.L_x_6042:
        /* <DEDUP_REMOVED lines=8> */
[----:B-1----:R-:W-:Y:S01]  /*d560*/  STG.E.64 desc[UR36][R16.64], R2 ;  /* 0x0000000210007986 */ /* 0x002fe2000c101b24 */
[----:B------:R-:W-:Y:S05]  /*d570*/  EXIT ;  /* 0x000000000000794d */ /* 0x000fea0003800000 */
.L_x_6045:
[----:B------:R-:W1:Y:S02]  /*d580*/  I2F.S64 R34, R34 ;  /* 0x0000002200227312 */ /* 0x000e640000301400 */
[----:B-1----:R-:W-:-:S04]  /*d590*/  F2FP.F16.F32.PACK_AB R3, RZ, R34 ;  /* 0x00000022ff03723e */ /* 0x002fc800000000ff */
[----:B------:R-:W-:-:S05]  /*d5a0*/  PRMT R3, R3, 0x5410, RZ ;  /* 0x0000541003037816 */ /* 0x000fca00000000ff */
[----:B------:R-:W-:Y:S01]  /*d5b0*/  STG.E desc[UR36][R16.64], R3 ;  /* 0x0000000310007986 */ /* 0x000fe2000c101924 */
[----:B------:R-:W-:Y:S05]  /*d5c0*/  EXIT ;  /* 0x000000000000794d */ /* 0x000fea0003800000 */
.L_x_6044:
[----:B------:R-:W1:Y:S02]  /*d5d0*/  I2F.F64.S64 R2, R34 ;  /* 0x0000002200027312 */ /* 0x000e640000301c00 */
[----:B-1----:R-:W-:Y:S01]  /*d5e0*/  STG.E.64 desc[UR36][R16.64], R2 ;  /* 0x0000000210007986 */ /* 0x002fe2000c101b24 */
[----:B------:R-:W-:Y:S05]  /*d5f0*/  EXIT ;  /* 0x000000000000794d */ /* 0x000fea0003800000 */
.L_x_6035:
        /* <DEDUP_REMOVED lines=11> */
[----:B------:R-:W-:Y:S01]  /*d6b0*/  STG.E.U8 desc[UR36][R16.64], R3 ;  /* 0x0000000310007986 */ /* 0x000fe2000c101124 */
[----:B------:R-:W-:Y:S05]  /*d6c0*/  EXIT ;  /* 0x000000000000794d */ /* 0x000fea0003800000 */
.L_x_6048:
[----:B------:R-:W1:Y:S01]  /*d6d0*/  I2F.F64.S64 R4, R34 ;  /* 0x0000002200047312 */ /* 0x000e620000301c00 */
[----:B0-----:R-:W-:-:S05]  /*d6e0*/  CS2R R6, SRZ ;  /* 0x0000000000067805 */ /* 0x001fca000001ff00 */
[----:B-1----:R-:W-:Y:S01]  /*d6f0*/  STG.E.128 desc[UR36][R16.64], R4 ;  /* 0x0000000410007986 */ /* 0x002fe2000c101d24 */
[----:B------:R-:W-:Y:S05]  /*d700*/  EXIT ;  /* 0x000000000000794d */ /* 0x000fea0003800000 */
.L_x_6047:
        /* <DEDUP_REMOVED lines=21> */
.L_x_6052:
[----:B------:R-:W-:Y:S05]  /*d860*/  BSYNC B0 ;  /* 0x0000000000007941 */ /* 0x000fea0003800000 */
.L_x_6051:
[----:B------:R-:W-:-:S05]  /*d870*/  LOP3.LUT R3, R0, R3, RZ, 0xfc, !PT ;  /* 0x0000000300037212 */ /* 0x000fca00078efcff */
[----:B------:R-:W-:Y:S01]  /*d880*/  STG.E.U8 desc[UR36][R16.64], R3 ;  /* 0x0000000310007986 */ /* 0x000fe2000c101124 */
[----:B------:R-:W-:Y:S05]  /*d890*/  EXIT ;  /* 0x000000000000794d */ /* 0x000fea0003800000 */
.L_x_6050:
        /* <DEDUP_REMOVED lines=13> */
.L_x_6054:
[----:B------:R-:W-:Y:S01]  /*d970*/  IMAD.MOV.U32 R0, RZ, RZ, 0x7f ;  /* 0x0000007fff007424 */ /* 0x000fe200078e00ff */
[----:B------:R-:W-:-:S04]  /*d980*/  ISETP.GT.U32.AND P0, PT, R2, 0x7f800000, PT ;  /* 0x7f8000000200780c */ /* 0x000fc80003f04070 */
[----:B------:R-:W-:-:S09]  /*d990*/  SEL R0, R0, 0x7c, P0 ;  /* 0x0000007c00007807 */ /* 0x000fd20000000000 */
.L_x_6055:
[----:B------:R-:W-:Y:S05]  /*d9a0*/  BSYNC B0 ;  /* 0x0000000000007941 */ /* 0x000fea0003800000 */
.L_x_6053:
[----:B------:R-:W-:-:S04]  /*d9b0*/  LOP3.LUT R2, R35, 0x80000000, RZ, 0xc0, !PT ;  /* 0x8000000023027812 */ /* 0x000fc800078ec0ff */
[----:B------:R-:W-:-:S04]  /*d9c0*/  SHF.R.U32.HI R3, RZ, 0x18, R2 ;  /* 0x00000018ff037819 */ /* 0x000fc80000011602 */
[----:B------:R-:W-:-:S05]  /*d9d0*/  LOP3.LUT R3, R0, R3, RZ, 0xfc, !PT ;  /* 0x0000000300037212 */ /* 0x000fca00078efcff */
[----:B------:R-:W-:Y:S01]  /*d9e0*/  STG.E.U8 desc[UR36][R16.64], R3 ;  /* 0x0000000310007986 */ /* 0x000fe2000c101124 */
[----:B------:R-:W-:Y:S05]  /*d9f0*/  EXIT ;  /* 0x000000000000794d */ /* 0x000fea0003800000 */
.L_x_6049:
[----:B------:R-:W1:Y:S02]  /*da00*/  I2F.S64 R0, R34 ;  /* 0x0000002200007312 */ /* 0x000e640000301400 */
[----:B-1----:R-:W-:-:S05]  /*da10*/  F2FP.BF16.F32.PACK_AB R0, RZ, R0 ;  /* 0x00000000ff00723e */ /* 0x002fca00000010ff */
[----:B------:R-:W-:Y:S01]  /*da20*/  STG.E.U16 desc[UR36][R16.64], R0 ;  /* 0x0000000010007986 */ /* 0x000fe2000c101524 */
[----:B------:R-:W-:Y:S05]  /*da30*/  EXIT ;  /* 0x000000000000794d */ /* 0x000fea0003800000 */
.L_x_6046:
        /* <DEDUP_REMOVED lines=8> */
[----:B------:R-:W-:Y:S01]  /*dac0*/  STG.E.U16 desc[UR36][R16.64], R34 ;  /* 0x0000002210007986 */ /* 0x000fe2000c101524 */
[----:B------:R-:W-:Y:S05]  /*dad0*/  EXIT ;  /* 0x000000000000794d */ /* 0x000fea0003800000 */
.L_x_6058:
        /* <DEDUP_REMOVED lines=17> */
.L_x_6061:
[----:B------:R-:W-:-:S04]  /*dbf0*/  LOP3.LUT R2, R35, 0x80000000, RZ, 0xc0, !PT ;  /* 0x8000000023027812 */ /* 0x000fc800078ec0ff */
[----:B------:R-:W-:-:S04]  /*dc00*/  SHF.R.U32.HI R3, RZ, 0x18, R2 ;  /* 0x00000018ff037819 */ /* 0x000fc80000011602 */
[----:B------:R-:W-:-:S04]  /*dc10*/  LOP3.LUT R0, R0, R3, RZ, 0xfc, !PT ;  /* 0x0000000300007212 */ /* 0x000fc800078efcff */
[----:B------:R-:W-:-:S07]  /*dc20*/  PRMT R8, R0, 0x7610, R8 ;  /* 0x0000761000087816 */ /* 0x000fce0000000008 */
.L_x_6060:
[----:B------:R-:W-:Y:S05]  /*dc30*/  BSYNC B0 ;  /* 0x0000000000007941 */ /* 0x000fea0003800000 */
.L_x_6059:
[----:B------:R-:W-:Y:S01]  /*dc40*/  STG.E.U8 desc[UR36][R16.64], R8 ;  /* 0x0000000810007986 */ /* 0x000fe2000c101124 */
[----:B------:R-:W-:Y:S05]  /*dc50*/  EXIT ;  /* 0x000000000000794d */ /* 0x000fea0003800000 */
.L_x_6057:
        /* <DEDUP_REMOVED lines=17> */
.L_x_6064:
[----:B------:R-:W-:-:S04]  /*dd70*/  LOP3.LUT R2, R35, 0x80000000, RZ, 0xc0, !PT ;  /* 0x8000000023027812 */ /* 0x000fc800078ec0ff */
[----:B------:R-:W-:-:S04]  /*dd80*/  SHF.R.U32.HI R3, RZ, 0x18, R2 ;  /* 0x00000018ff037819 */ /* 0x000fc80000011602 */
[----:B------:R-:W-:-:S04]  /*dd90*/  LOP3.LUT R0, R0, R3, RZ, 0xfc, !PT ;  /* 0x0000000300007212 */ /* 0x000fc800078efcff */
[----:B------:R-:W-:-:S07]  /*dda0*/  PRMT R8, R0, 0x7610, R8 ;  /* 0x0000761000087816 */ /* 0x000fce0000000008 */
.L_x_6063:
[----:B------:R-:W-:Y:S05]  /*ddb0*/  BSYNC B0 ;  /* 0x0000000000007941 */ /* 0x000fea0003800000 */
.L_x_6062:
[----:B------:R-:W-:Y:S01]  /*ddc0*/  STG.E.U8 desc[UR36][R16.64], R8 ;  /* 0x0000000810007986 */ /* 0x000fe2000c101124 */
[----:B------:R-:W-:Y:S05]  /*ddd0*/  EXIT ;  /* 0x000000000000794d */ /* 0x000fea0003800000 */
.L_x_6056:
        /* <DEDUP_REMOVED lines=20> */
[----:B------:R-:W-:Y:S01]  /*df20*/  STG.E.U8 desc[UR36][R16.64], R3 ;  /* 0x0000000310007986 */ /* 0x000fe2000c101124 */
[----:B------:R-:W-:Y:S05]  /*df30*/  EXIT ;  /* 0x000000000000794d */ /* 0x000fea0003800000 */
.L_x_6039:
        /* <DEDUP_REMOVED lines=16> */
.L_x_6067:
[----:B------:R-:W-:Y:S05]  /*e040*/  EXIT ;  /* 0x000000000000794d */ /* 0x000fea0003800000 */
.L_x_6066:
[----:B------:R-:W-:Y:S01]  /*e050*/  STG.E.64 desc[UR36][R16.64], R34 ;  /* 0x0000002210007986 */ /* 0x000fe2000c101b24 */
[----:B------:R-:W-:Y:S05]  /*e060*/  EXIT ;  /* 0x000000000000794d */ /* 0x000fea0003800000 */
.L_x_6065:
[----:B------:R-:W-:Y:S01]  /*e070*/  STG.E desc[UR36][R16.64], R34 ;  /* 0x0000002210007986 */ /* 0x000fe2000c101924 */
[----:B------:R-:W-:Y:S05]  /*e080*/  EXIT ;  /* 0x000000000000794d */ /* 0x000fea0003800000 */
.L_x_6068:
        /* <DEDUP_REMOVED lines=15> */
.L_x_18571:


//--------------------- .text._ZN2at6native27unrolled_elementwise_kernelIZZNS0_73_GLOBAL__N__c8866d80_35_SparseBinaryOpIntersectionKernel_cu_f5210f67_363642_sparse_binary_op_intersection_kernel_implINS2_18CUDAKernelLauncherENS2_36CUDAValueSelectionIntersectionKernelINS2_9LhsProjOpEEElLl0EEEvRNS_6TensorERKS8_SB_RKSt6vectorIlSaIlEERKSt8optionalIS8_ESK_bbENKUlvE1_clEvEUllE_St5arrayIPcLm2EELi4E23TrivialOffsetCalculatorILi1EjESR_NS0_6memory12LoadWithCastILi1EEENSS_13StoreWithCastILi1EEEEEviT_T0_T2_T3_T4_T5_ --------------------------
	.section	.text._ZN2at6native27unrolled_elementwise_kernelIZZNS0_73_GLOBAL__N__c8866d80_35_SparseBinaryOpIntersectionKernel_cu_f5210f67_363642_sparse_binary_op_intersection_kernel_implINS2_18CUDAKernelLauncherENS2_36CUDAValueSelectionIntersectionKernelINS2_9LhsProjOpEEElLl0EEEvRNS_6TensorERKS8_SB_RKSt6vectorIlSaIlEERKSt8optionalIS8_ESK_bbENKUlvE1_clEvEUllE_St5arrayIPcLm2EELi4E23TrivialOffsetCalculatorILi1EjESR_NS0_6memory12LoadWithCastILi1EEENSS_13StoreWithCastILi1EEEEEviT_T0_T2_T3_T4_T5_,"ax",@progbits
	.align	128
        .global         _ZN2at6native27unrolled_elementwise_kernelIZZNS0_73_GLOBAL__N__c8866d80_35_SparseBinaryOpIntersectionKernel_cu_f5210f67_363642_sparse_binary_op_intersection_kernel_implINS2_18CUDAKernelLauncherENS2_36CUDAValueSelectionIntersectionKernelINS2_9LhsProjOpEEElLl0EEEvRNS_6TensorERKS8_SB_RKSt6vectorIlSaIlEERKSt8optionalIS8_ESK_bbENKUlvE1_clEvEUllE_St5arrayIPcLm2EELi4E23TrivialOffsetCalculatorILi1EjESR_NS0_6memory12LoadWithCastILi1EEENSS_13StoreWithCastILi1EEEEEviT_T0_T2_T3_T4_T5_
        .type           _ZN2at6native27unrolled_elementwise_kernelIZZNS0_73_GLOBAL__N__c8866d80_35_SparseBinaryOpIntersectionKernel_cu_f5210f67_363642_sparse_binary_op_intersection_kernel_implINS2_18CUDAKernelLauncherENS2_36CUDAValueSelectionIntersectionKernelINS2_9LhsProjOpEEElLl0EEEvRNS_6TensorERKS8_SB_RKSt6vectorIlSaIlEERKSt8optionalIS8_ESK_bbENKUlvE1_clEvEUllE_St5arrayIPcLm2EELi4E23TrivialOffsetCalculatorILi1EjESR_NS0_6memory12LoadWithCastILi1EEENSS_13StoreWithCastILi1EEEEEviT_T0_T2_T3_T4_T5_,@function
        .size           _ZN2at6native27unrolled_elementwise_kernelIZZNS0_73_GLOBAL__N__c8866d80_35_SparseBinaryOpIntersectionKernel_cu_f5210f67_363642_sparse_binary_op_intersection_kernel_implINS2_18CUDAKernelLauncherENS2_36CUDAValueSelectionIntersectionKernelINS2_9LhsProjOpEEElLl0EEEvRNS_6TensorERKS8_SB_RKSt6vectorIlSaIlEERKSt8optionalIS8_ESK_bbENKUlvE1_clEvEUllE_St5arrayIPcLm2EELi4E23TrivialOffsetCalculatorILi1EjESR_NS0_6memory12LoadWithCastILi1EEENSS_13StoreWithCastILi1EEEEEviT_T0_T2_T3_T4_T5_,(.L_x_18572 - _ZN2at6native27unrolled_elementwise_kernelIZZNS0_73_GLOBAL__N__c8866d80_35_SparseBinaryOpIntersectionKernel_cu_f5210f67_363642_sparse_binary_op_intersection_kernel_implINS2_18CUDAKernelLauncherENS2_36CUDAValueSelectionIntersectionKernelINS2_9LhsProjOpEEElLl0EEEvRNS_6TensorERKS8_SB_RKSt6vectorIlSaIlEERKSt8optionalIS8_ESK_bbENKUlvE1_clEvEUllE_St5arrayIPcLm2EELi4E23TrivialOffsetCalculatorILi1EjESR_NS0_6memory12LoadWithCastILi1EEENSS_13StoreWithCastILi1EEEEEviT_T0_T2_T3_T4_T5_)
        .other          _ZN2at6native27unrolled_elementwise_kernelIZZNS0_73_GLOBAL__N__c8866d80_35_SparseBinaryOpIntersectionKernel_cu_f5210f67_363642_sparse_binary_op_intersection_kernel_implINS2_18CUDAKernelLauncherENS2_36CUDAValueSelectionIntersectionKernelINS2_9LhsProjOpEEElLl0EEEvRNS_6TensorERKS8_SB_RKSt6vectorIlSaIlEERKSt8optionalIS8_ESK_bbENKUlvE1_clEvEUllE_St5arrayIPcLm2EELi4E23TrivialOffsetCalculatorILi1EjESR_NS0_6memory12LoadWithCastILi1EEENSS_13StoreWithCastILi1EEEEEviT_T0_T2_T3_T4_T5_,@"STO_CUDA_ENTRY STV_DEFAULT"
_ZN2at6native27unrolled_elementwise_kernelIZZNS0_73_GLOBAL__N__c8866d80_35_SparseBinaryOpIntersectionKernel_cu_f5210f67_363642_sparse_binary_op_intersection_kernel_implINS2_18CUDAKernelLauncherENS2_36CUDAValueSelectionIntersectionKernelINS2_9LhsProjOpEEElLl0EEEvRNS_6TensorERKS8_SB_RKSt6vectorIlSaIlEERKSt8optionalIS8_ESK_bbENKUlvE1_clEvEUllE_St5arrayIPcLm2EELi4E23TrivialOffsetCalculatorILi1EjESR_NS0_6memory12LoadWithCastILi1EEENSS_13StoreWithCastILi1EEEEEviT_T0_T2_T3_T4_T5_:
.text._ZN2at6native27unrolled_elementwise_kernelIZZNS0_73_GLOBAL__N__c8866d80_35_SparseBinaryOpIntersectionKernel_cu_f5210f67_363642_sparse_binary_op_intersection_kernel_implINS2_18CUDAKernelLauncherENS2_36CUDAValueSelectionIntersectionKernelINS2_9LhsProjOpEEElLl0EEEvRNS_6TensorERKS8_SB_RKSt6vectorIlSaIlEERKSt8optionalIS8_ESK_bbENKUlvE1_clEvEUllE_St5arrayIPcLm2EELi4E23TrivialOffsetCalculatorILi1EjESR_NS0_6memory12LoadWithCastILi1EEENSS_13StoreWithCastILi1EEEEEviT_T0_T2_T3_T4_T5_:
        /* <DEDUP_REMOVED lines=32> */
.L_x_6074:
[----:B------:R1:W5:Y:S01]  /*0200*/  LDG.E.U8 R22, desc[UR36][R4.64] ;  /* 0x0000002404167981 */ /* 0x000362000c1e1100 */
[----:B------:R-:W-:Y:S01]  /*0210*/  IMAD.MOV.U32 R23, RZ, RZ, RZ ;  /* 0x000000ffff177224 */ /* 0x000fe200078e00ff */
[----:B------:R-:W-:Y:S06]  /*0220*/  BRA `(.L_x_6076) ;  /* 0x0000000c004c7947 */ /* 0x000fec0003800000 */
.L_x_6073:
        /* <DEDUP_REMOVED lines=8> */
.L_x_6078:
[----:B------:R-:W2:Y:S02]  /*02b0*/  LDG.E R22, desc[UR36][R4.64] ;  /* 0x0000002404167981 */ /* 0x000ea4000c1e1900 */
[----:B--2---:R-:W-:Y:S01]  /*02c0*/  SHF.R.S32.HI R23, RZ, 0x1f, R22 ;  /* 0x0000001fff177819 */ /* 0x004fe20000011416 */
[----:B------:R-:W-:Y:S06]  /*02d0*/  BRA `(.L_x_6076) ;  /* 0x0000000c00207947 */ /* 0x000fec0003800000 */
.L_x_6077:
[----:B------:R-:W2:Y:S02]  /*02e0*/  LDG.E.S16 R22, desc[UR36][R4.64] ;  /* 0x0000002404167981 */ /* 0x000ea4000c1e1700 */
[----:B--2---:R-:W-:Y:S01]  /*02f0*/  SHF.R.S32.HI R23, RZ, 0x1f, R22 ;  /* 0x0000001fff177819 */ /* 0x004fe20000011416 */
[----:B------:R-:W-:Y:S06]  /*0300*/  BRA `(.L_x_6076) ;  /* 0x0000000c00147947 */ /* 0x000fec0003800000 */
.L_x_6072:
        /* <DEDUP_REMOVED lines=9> */
.L_x_6080:
[----:B------:R-:W2:Y:S02]  /*03a0*/  LDG.E.U16 R4, desc[UR36][R4.64] ;  /* 0x0000002404047981 */ /* 0x000ea4000c1e1500 */
[----:B--2---:R-:W-:-:S06]  /*03b0*/  HADD2.F32 R22, -RZ, R4.H0_H0 ;  /* 0x20000004ff167230 */ /* 0x004fcc0000004100 */
[----:B------:R-:W0:Y:S01]  /*03c0*/  F2I.S64.TRUNC R22, R22 ;  /* 0x0000001600167311 */ /* 0x000e22000020d900 */
[----:B------:R-:W-:Y:S05]  /*03d0*/  BRA `(.L_x_6076) ;  /* 0x0000000800e07947 */ /* 0x000fea0003800000 */
.L_x_6079:
        /* <DEDUP_REMOVED lines=9> */
.L_x_6082:
[----:B------:R-:W2:Y:S02]  /*0470*/  LDG.E.U16 R4, desc[UR36][R4.64] ;  /* 0x0000002404047981 */ /* 0x000ea4000c1e1500 */
[----:B--2---:R-:W-:-:S06]  /*0480*/  HADD2.F32 R22, -RZ, R4.H0_H0 ;  /* 0x20000004ff167230 */ /* 0x004fcc0000004100 */
[----:B------:R-:W4:Y:S01]  /*0490*/  F2I.S64.TRUNC R22, R22 ;  /* 0x0000001600167311 */ /* 0x000f22000020d900 */
[----:B------:R-:W-:Y:S05]  /*04a0*/  BRA `(.L_x_6076) ;  /* 0x0000000800ac7947 */ /* 0x000fea0003800000 */
.L_x_6081:
[----:B------:R-:W2:Y:S02]  /*04b0*/  LDG.E.64 R4, desc[UR36][R4.64] ;  /* 0x0000002404047981 */ /* 0x000ea4000c1e1b00 */
[----:B--2---:R2:W3:Y:S01]  /*04c0*/  F2I.S64.F64.TRUNC R22, R4 ;  /* 0x0000000400167311 */ /* 0x0044e2000030d900 */
[----:B------:R-:W-:Y:S05]  /*04d0*/  BRA `(.L_x_6076) ;  /* 0x0000000800a07947 */ /* 0x000fea0003800000 */
.L_x_6071:
        /* <DEDUP_REMOVED lines=13> */
.L_x_6085:
[----:B------:R-:W2:Y:S02]  /*05b0*/  LDG.E.64 R4, desc[UR36][R4.64] ;  /* 0x0000002404047981 */ /* 0x000ea4000c1e1b00 */
[----:B--2---:R0:W1:Y:S01]  /*05c0*/  F2I.S64.F64.TRUNC R22, R4 ;  /* 0x0000000400167311 */ /* 0x004062000030d900 */
[----:B------:R-:W-:Y:S05]  /*05d0*/  BRA `(.L_x_6076) ;  /* 0x0000000800607947 */ /* 0x000fea0003800000 */
.L_x_6084:
        /* <DEDUP_REMOVED lines=27> */
.L_x_6087:
        /* <DEDUP_REMOVED lines=15> */
.L_x_6086:
[----:B------:R-:W2:Y:S02]  /*0880*/  LDG.E.U16 R22, desc[UR36][R4.64] ;  /* 0x0000002404167981 */ /* 0x000ea4000c1e1500 */
[----:B--2---:R-:W-:-:S06]  /*0890*/  IMAD.U32 R22, R22, 0x10000, RZ ;  /* 0x0001000016167824 */ /* 0x004fcc00078e00ff */
[----:B------:R-:W0:Y:S01]  /*08a0*/  F2I.S64.TRUNC R22, R22 ;  /* 0x0000001600167311 */ /* 0x000e22000020d900 */
[----:B------:R-:W-:Y:S05]  /*08b0*/  BRA `(.L_x_6076) ;  /* 0x0000000400a87947 */ /* 0x000fea0003800000 */
.L_x_6083:
        /* <DEDUP_REMOVED lines=11> */
.L_x_6090:
        /* <DEDUP_REMOVED lines=21> */
.L_x_6094:
[----:B------:R-:W-:Y:S05]  /*0ac0*/  BSYNC B1 ;  /* 0x0000000000017941 */ /* 0x000fea0003800000 */
.L_x_6093:
[----:B------:R-:W-:Y:S01]  /*0ad0*/  IMAD.SHL.U32 R3, R3, 0x100000, RZ ;  /* 0x0010000003037824 */ /* 0x000fe200078e00ff */
[----:B------:R-:W-:-:S04]  /*0ae0*/  LEA R5, R0, 0x3b800000, 0x17 ;  /* 0x3b80000000057811 */ /* 0x000fc800078eb8ff */
[----:B------:R-:W-:-:S07]  /*0af0*/  LOP3.LUT R22, R5, R3, R22, 0xfe, !PT ;  /* 0x0000000305167212 */ /* 0x000fce00078efe16 */
.L_x_6092:
[----:B------:R-:W-:Y:S05]  /*0b00*/  BSYNC B0 ;  /* 0x0000000000007941 */ /* 0x000fea0003800000 */
.L_x_6091:
[----:B------:R-:W0:Y:S01]  /*0b10*/  F2I.S64.TRUNC R22, R22 ;  /* 0x0000001600167311 */ /* 0x000e22000020d900 */
[----:B------:R-:W-:Y:S05]  /*0b20*/  BRA `(.L_x_6076) ;  /* 0x00000004000c7947 */ /* 0x000fea0003800000 */
.L_x_6089:
        /* <DEDUP_REMOVED lines=21> */
.L_x_6098:
[----:B------:R-:W-:Y:S05]  /*0c80*/  BSYNC B1 ;  /* 0x0000000000017941 */ /* 0x000fea0003800000 */
.L_x_6097:
[----:B------:R-:W-:Y:S01]  /*0c90*/  IMAD.SHL.U32 R3, R3, 0x200000, RZ ;  /* 0x0020000003037824 */ /* 0x000fe200078e00ff */
[----:B------:R-:W-:-:S04]  /*0ca0*/  LEA R5, R0, 0x37800000, 0x17 ;  /* 0x3780000000057811 */ /* 0x000fc800078eb8ff */
[----:B------:R-:W-:-:S07]  /*0cb0*/  LOP3.LUT R22, R5, R3, R22, 0xfe, !PT ;  /* 0x0000000305167212 */ /* 0x000fce00078efe16 */
.L_x_6096:
[----:B------:R-:W-:Y:S05]  /*0cc0*/  BSYNC B0 ;  /* 0x0000000000007941 */ /* 0x000fea0003800000 */
.L_x_6095:
[----:B------:R-:W0:Y:S01]  /*0cd0*/  F2I.S64.TRUNC R22, R22 ;  /* 0x0000001600167311 */ /* 0x000e22000020d900 */
[----:B------:R-:W-:Y:S05]  /*0ce0*/  BRA `(.L_x_6076) ;  /* 0x00000000009c7947 */ /* 0x000fea0003800000 */
.L_x_6088:
        /* <DEDUP_REMOVED lines=14> */
.L_x_6102:
[----:B------:R-:W-:Y:S05]  /*0dd0*/  BSYNC B0 ;  /* 0x0000000000007941 */ /* 0x000fea0003800000 */
.L_x_6101:
[----:B------:R-:W0:Y:S01]  /*0de0*/  F2I.S64.TRUNC R22, R22 ;  /* 0x0000001600167311 */ /* 0x000e22000020d900 */
[----:B------:R-:W-:Y:S05]  /*0df0*/  BRA `(.L_x_6076) ;  /* 0x0000000000587947 */ /* 0x000fea0003800000 */
.L_x_6075:
        /* <DEDUP_REMOVED lines=16> */
.L_x_6103:
[----:B------:R-:W-:Y:S01]  /*0f00*/  CS2R R22, SRZ ;  /* 0x0000000000167805 */ /* 0x000fe2000001ff00 */
[----:B------:R-:W-:Y:S06]  /*0f10*/  BRA `(.L_x_6076) ;  /* 0x0000000000107947 */ /* 0x000fec0003800000 */
.L_x_6100:
[----:B------:R0:W5:Y:S01]  /*0f20*/  LDG.E.64 R22, desc[UR36][R4.64] ;  /* 0x0000002404167981 */ /* 0x000162000c1e1b00 */
[----:B------:R-:W-:Y:S05]  /*0f30*/  BRA `(.L_x_6076) ;  /* 0x0000000000087947 */ /* 0x000fea0003800000 */
.L_x_6099:
[----:B------:R0:W5:Y:S01]  /*0f40*/  LDG.E R22, desc[UR36][R4.64] ;  /* 0x0000002404167981 */ /* 0x000162000c1e1900 */
[----:B------:R-:W-:-:S07]  /*0f50*/  IMAD.MOV.U32 R23, RZ, RZ, RZ ;  /* 0x000000ffff177224 */ /* 0x000fce00078e00ff */
.L_x_6076:
[----:B------:R-:W2:Y:S02]  /*0f60*/  S2R R27, SR_TID.X ;  /* 0x00000000001b7919 */ /* 0x000ea40000002100 */
[----:B--2---:R-:W-:-:S07]  /*0f70*/  VIADD R27, R27, 0x80 ;  /* 0x000000801b1b7836 */ /* 0x004fce0000000000 */
.L_x_6070:
[----:B------:R-:W-:Y:S05]  /*0f80*/  BSYNC B6 ;  /* 0x0000000000067941 */ /* 0x000fea0003800000 */
.L_x_6069:
        /* <DEDUP_REMOVED lines=24> */
.L_x_6109:
[----:B------:R0:W5:Y:S01]  /*1110*/  LDG.E.U8 R24, desc[UR36][R4.64] ;  /* 0x0000002404187981 */ /* 0x000162000c1e1100 */
[----:B------:R-:W-:Y:S01]  /*1120*/  IMAD.MOV.U32 R25, RZ, RZ, RZ ;  /* 0x000000ffff197224 */ /* 0x000fe200078e00ff */
[----:B------:R-:W-:Y:S06]  /*1130*/  BRA `(.L_x_6111) ;  /* 0x0000000c00487947 */ /* 0x000fec0003800000 */
.L_x_6108:
        /* <DEDUP_REMOVED lines=8> */
.L_x_6113:
[----:B------:R-:W2:Y:S02]  /*11c0*/  LDG.E R24, desc[UR36][R4.64] ;  /* 0x0000002404187981 */ /* 0x000ea4000c1e1900 */
[----:B--2---:R-:W-:Y:S01]  /*11d0*/  SHF.R.S32.HI R25, RZ, 0x1f, R24 ;  /* 0x0000001fff197819 */ /* 0x004fe20000011418 */
[----:B------:R-:W-:Y:S06]  /*11e0*/  BRA `(.L_x_6111) ;  /* 0x0000000c001c7947 */ /* 0x000fec0003800000 */
.L_x_6112:
[----:B------:R-:W2:Y:S02]  /*11f0*/  LDG.E.S16 R24, desc[UR36][R4.64] ;  /* 0x0000002404187981 */ /* 0x000ea4000c1e1700 */
[----:B--2---:R-:W-:Y:S01]  /*1200*/  SHF.R.S32.HI R25, RZ, 0x1f, R24 ;  /* 0x0000001fff197819 */ /* 0x004fe20000011418 */
[----:B------:R-:W-:Y:S06]  /*1210*/  BRA `(.L_x_6111) ;  /* 0x0000000c00107947 */ /* 0x000fec0003800000 */
.L_x_6107:
        /* <DEDUP_REMOVED lines=9> */
.L_x_6115:
[----:B------:R-:W2:Y:S02]  /*12b0*/  LDG.E.U16 R4, desc[UR36][R4.64] ;  /* 0x0000002404047981 */ /* 0x000ea4000c1e1500 */
[----:B--2---:R-:W-:-:S06]  /*12c0*/  HADD2.F32 R24, -RZ, R4.H0_H0 ;  /* 0x20000004ff187230 */ /* 0x004fcc0000004100 */
[----:B------:R-:W0:Y:S01]  /*12d0*/  F2I.S64.TRUNC R24, R24 ;  /* 0x0000001800187311 */ /* 0x000e22000020d900 */
[----:B------:R-:W-:Y:S05]  /*12e0*/  BRA `(.L_x_6111) ;  /* 0x0000000800dc7947 */ /* 0x000fea0003800000 */
.L_x_6114:
        /* <DEDUP_REMOVED lines=9> */
.L_x_6117:
[----:B------:R-:W2:Y:S02]  /*1380*/  LDG.E.U16 R4, desc[UR36][R4.64] ;  /* 0x0000002404047981 */ /* 0x000ea4000c1e1500 */
[----:B--2---:R-:W-:-:S06]  /*1390*/  HADD2.F32 R24, -RZ, R4.H0_H0 ;  /* 0x20000004ff187230 */ /* 0x004fcc0000004100 */
[----:B------:R-:W0:Y:S01]  /*13a0*/  F2I.S64.TRUNC R24, R24 ;  /* 0x0000001800187311 */ /* 0x000e22000020d900 */
[----:B------:R-:W-:Y:S05]  /*13b0*/  BRA `(.L_x_6111) ;  /* 0x0000000800a87947 */ /* 0x000fea0003800000 */
.L_x_6116:
[----:B------:R-:W2:Y:S02]  /*13c0*/  LDG.E.64 R4, desc[UR36][R4.64] ;  /* 0x0000002404047981 */ /* 0x000ea4000c1e1b00 */
[----:B--2---:R0:W1:Y:S01]  /*13d0*/  F2I.S64.F64.TRUNC R24, R4 ;  /* 0x0000000400187311 */ /* 0x004062000030d900 */
[----:B------:R-:W-:Y:S05]  /*13e0*/  BRA `(.L_x_6111) ;  /* 0x00000008009c7947 */ /* 0x000fea0003800000 */
.L_x_6106:
        /* <DEDUP_REMOVED lines=13> */
.L_x_6120:
[----:B------:R-:W2:Y:S02]  /*14c0*/  LDG.E.64 R4, desc[UR36][R4.64] ;  /* 0x0000002404047981 */ /* 0x000ea4000c1e1b00 */
[----:B--2---:R0:W1:Y:S01]  /*14d0*/  F2I.S64.F64.TRUNC R24, R4 ;  /* 0x0000000400187311 */ /* 0x004062000030d900 */
[----:B------:R-:W-:Y:S05]  /*14e0*/  BRA `(.L_x_6111) ;  /* 0x00000008005c7947 */ /* 0x000fea0003800000 */
.L_x_6119:
        /* <DEDUP_REMOVED lines=27> */
.L_x_6122:
        /* <DEDUP_REMOVED lines=14> */
.L_x_6121:
[----:B------:R-:W2:Y:S02]  /*1780*/  LDG.E.U16 R24, desc[UR36][R4.64] ;  /* 0x0000002404187981 */ /* 0x000ea4000c1e1500 */
[----:B--2---:R-:W-:-:S06]  /*1790*/  IMAD.U32 R24, R24, 0x10000, RZ ;  /* 0x0001000018187824 */ /* 0x004fcc00078e00ff */
[----:B------:R-:W0:Y:S01]  /*17a0*/  F2I.S64.TRUNC R24, R24 ;  /* 0x0000001800187311 */ /* 0x000e22000020d900 */
[----:B------:R-:W-:Y:S05]  /*17b0*/  BRA `(.L_x_6111) ;  /* 0x0000000400a87947 */ /* 0x000fea0003800000 */
.L_x_6118:
        /* <DEDUP_REMOVED lines=11> */
.L_x_6125:
        /* <DEDUP_REMOVED lines=21> */
.L_x_6129:
[----:B------:R-:W-:Y:S05]  /*19c0*/  BSYNC B1 ;  /* 0x0000000000017941 */ /* 0x000fea0003800000 */
.L_x_6128:
[----:B------:R-:W-:Y:S01]  /*19d0*/  IMAD.SHL.U32 R3, R3, 0x100000, RZ ;  /* 0x0010000003037824 */ /* 0x000fe200078e00ff */
[----:B------:R-:W-:-:S04]  /*19e0*/  LEA R5, R0, 0x3b800000, 0x17 ;  /* 0x3b80000000057811 */ /* 0x000fc800078eb8ff */
[----:B------:R-:W-:-:S07]  /*19f0*/  LOP3.LUT R24, R5, R3, R24, 0xfe, !PT ;  /* 0x0000000305187212 */ /* 0x000fce00078efe18 */
.L_x_6127:
[----:B------:R-:W-:Y:S05]  /*1a00*/  BSYNC B0 ;  /* 0x0000000000007941 */ /* 0x000fea0003800000 */
.L_x_6126:
[----:B------:R-:W0:Y:S01]  /*1a10*/  F2I.S64.TRUNC R24, R24 ;  /* 0x0000001800187311 */ /* 0x000e22000020d900 */
[----:B------:R-:W-:Y:S05]  /*1a20*/  BRA `(.L_x_6111) ;  /* 0x00000004000c7947 */ /* 0x000fea0003800000 */
.L_x_6124:
        /* <DEDUP_REMOVED lines=21> */
.L_x_6133:
[----:B------:R-:W-:Y:S05]  /*1b80*/  BSYNC B1 ;  /* 0x0000000000017941 */ /* 0x000fea0003800000 */
.L_x_6132:
[----:B------:R-:W-:Y:S01]  /*1b90*/  IMAD.SHL.U32 R3, R3, 0x200000, RZ ;  /* 0x0020000003037824 */ /* 0x000fe200078e00ff */
[----:B------:R-:W-:-:S04]  /*1ba0*/  LEA R5, R0, 0x37800000, 0x17 ;  /* 0x3780000000057811 */ /* 0x000fc800078eb8ff */
[----:B------:R-:W-:-:S07]  /*1bb0*/  LOP3.LUT R24, R5, R3, R24, 0xfe, !PT ;  /* 0x0000000305187212 */ /* 0x000fce00078efe18 */
.L_x_6131:
[----:B------:R-:W-:Y:S05]  /*1bc0*/  BSYNC B0 ;  /* 0x0000000000007941 */ /* 0x000fea0003800000 */
.L_x_6130:
[----:B------:R-:W0:Y:S01]  /*1bd0*/  F2I.S64.TRUNC R24, R24 ;  /* 0x0000001800187311 */ /* 0x000e22000020d900 */
[----:B------:R-:W-:Y:S05]  /*1be0*/  BRA `(.L_x_6111) ;  /* 0x00000000009c7947 */ /* 0x000fea0003800000 */
.L_x_6123:
        /* <DEDUP_REMOVED lines=14> */
.L_x_6137:
[----:B------:R-:W-:Y:S05]  /*1cd0*/  BSYNC B0 ;  /* 0x0000000000007941 */ /* 0x000fea0003800000 */
.L_x_6136:
[----:B------:R-:W0:Y:S01]  /*1ce0*/  F2I.S64.TRUNC R24, R24 ;  /* 0x0000001800187311 */ /* 0x000e22000020d900 */
[----:B------:R-:W-:Y:S05]  /*1cf0*/  BRA `(.L_x_6111) ;  /* 0x0000000000587947 */ /* 0x000fea0003800000 */
.L_x_6110:
        /* <DEDUP_REMOVED lines=16> */
.L_x_6138:
[----:B------:R-:W-:Y:S01]  /*1e00*/  CS2R R24, SRZ ;  /* 0x0000000000187805 */ /* 0x000fe2000001ff00 */
[----:B------:R-:W-:Y:S06]  /*1e10*/  BRA `(.L_x_6111) ;  /* 0x0000000000107947 */ /* 0x000fec0003800000 */
.L_x_6135:
[----:B------:R0:W5:Y:S01]  /*1e20*/  LDG.E.64 R24, desc[UR36][R4.64] ;  /* 0x0000002404187981 */ /* 0x000162000c1e1b00 */
[----:B------:R-:W-:Y:S05]  /*1e30*/  BRA `(.L_x_6111) ;  /* 0x0000000000087947 */ /* 0x000fea0003800000 */
.L_x_6134:
[----:B------:R0:W5:Y:S01]  /*1e40*/  LDG.E R24, desc[UR36][R4.64] ;  /* 0x0000002404187981 */ /* 0x000162000c1e1900 */
[----:B------:R-:W-:-:S07]  /*1e50*/  IMAD.MOV.U32 R25, RZ, RZ, RZ ;  /* 0x000000ffff197224 */ /* 0x000fce00078e00ff */
.L_x_6111:
[----:B------:R-:W-:-:S07]  /*1e60*/  VIADD R27, R27, 0x80 ;  /* 0x000000801b1b7836 */ /* 0x000fce0000000000 */
.L_x_6105:
[----:B------:R-:W-:Y:S05]  /*1e70*/  BSYNC B6 ;  /* 0x0000000000067941 */ /* 0x000fea0003800000 */
.L_x_6104:
        /* <DEDUP_REMOVED lines=26> */
.L_x_6144:
[----:B------:R0:W5:Y:S01]  /*2020*/  LDG.E.U8 R16, desc[UR36][R4.64] ;  /* 0x0000002404107981 */ /* 0x000162000c1e1100 */
[----:B------:R-:W-:Y:S01]  /*2030*/  IMAD.MOV.U32 R17, RZ, RZ, RZ ;  /* 0x000000ffff117224 */ /* 0x000fe200078e00ff */
[----:B------:R-:W-:Y:S06]  /*2040*/  BRA `(.L_x_6146) ;  /* 0x0000000c00487947 */ /* 0x000fec0003800000 */
.L_x_6143:
        /* <DEDUP_REMOVED lines=8> */
.L_x_6148:
[----:B------:R-:W2:Y:S02]  /*20d0*/  LDG.E R16, desc[UR36][R4.64] ;  /* 0x0000002404107981 */ /* 0x000ea4000c1e1900 */
[----:B--2---:R-:W-:Y:S01]  /*20e0*/  SHF.R.S32.HI R17, RZ, 0x1f, R16 ;  /* 0x0000001fff117819 */ /* 0x004fe20000011410 */
[----:B------:R-:W-:Y:S06]  /*20f0*/  BRA `(.L_x_6146) ;  /* 0x0000000c001c7947 */ /* 0x000fec0003800000 */
.L_x_6147:
[----:B------:R-:W2:Y:S02]  /*2100*/  LDG.E.S16 R16, desc[UR36][R4.64] ;  /* 0x0000002404107981 */ /* 0x000ea4000c1e1700 */
[----:B--2---:R-:W-:Y:S01]  /*2110*/  SHF.R.S32.HI R17, RZ, 0x1f, R16 ;  /* 0x0000001fff117819 */ /* 0x004fe20000011410 */
[----:B------:R-:W-:Y:S06]  /*2120*/  BRA `(.L_x_6146) ;  /* 0x0000000c00107947 */ /* 0x000fec0003800000 */
.L_x_6142:
        /* <DEDUP_REMOVED lines=9> */
.L_x_6150:
[----:B------:R-:W2:Y:S02]  /*21c0*/  LDG.E.U16 R4, desc[UR36][R4.64] ;  /* 0x0000002404047981 */ /* 0x000ea4000c1e1500 */
[----:B--2---:R-:W-:-:S06]  /*21d0*/  HADD2.F32 R16, -RZ, R4.H0_H0 ;  /* 0x20000004ff107230 */ /* 0x004fcc0000004100 */
[----:B------:R-:W0:Y:S01]  /*21e0*/  F2I.S64.TRUNC R16, R16 ;  /* 0x0000001000107311 */ /* 0x000e22000020d900 */
[----:B------:R-:W-:Y:S05]  /*21f0*/  BRA `(.L_x_6146) ;  /* 0x0000000800dc7947 */ /* 0x000fea0003800000 */
.L_x_6149:
        /* <DEDUP_REMOVED lines=9> */
.L_x_6152:
[----:B------:R-:W2:Y:S02]  /*2290*/  LDG.E.U16 R4, desc[UR36][R4.64] ;  /* 0x0000002404047981 */ /* 0x000ea4000c1e1500 */
[----:B--2---:R-:W-:-:S06]  /*22a0*/  HADD2.F32 R16, -RZ, R4.H0_H0 ;  /* 0x20000004ff107230 */ /* 0x004fcc0000004100 */
[----:B------:R-:W0:Y:S01]  /*22b0*/  F2I.S64.TRUNC R16, R16 ;  /* 0x0000001000107311 */ /* 0x000e22000020d900 */
[----:B------:R-:W-:Y:S05]  /*22c0*/  BRA `(.L_x_6146) ;  /* 0x0000000800a87947 */ /* 0x000fea0003800000 */
.L_x_6151:
[----:B------:R-:W2:Y:S02]  /*22d0*/  LDG.E.64 R4, desc[UR36][R4.64] ;  /* 0x0000002404047981 */ /* 0x000ea4000c1e1b00 */
[----:B--2---:R0:W1:Y:S01]  /*22e0*/  F2I.S64.F64.TRUNC R16, R4 ;  /* 0x0000000400107311 */ /* 0x004062000030d900 */
[----:B------:R-:W-:Y:S05]  /*22f0*/  BRA `(.L_x_6146) ;  /* 0x00000008009c7947 */ /* 0x000fea0003800000 */
.L_x_6141:
        /* <DEDUP_REMOVED lines=13> */
.L_x_6155:
[----:B------:R-:W2:Y:S02]  /*23d0*/  LDG.E.64 R4, desc[UR36][R4.64] ;  /* 0x0000002404047981 */ /* 0x000ea4000c1e1b00 */
[----:B--2---:R0:W1:Y:S01]  /*23e0*/  F2I.S64.F64.TRUNC R16, R4 ;  /* 0x0000000400107311 */ /* 0x004062000030d900 */
[----:B------:R-:W-:Y:S05]  /*23f0*/  BRA `(.L_x_6146) ;  /* 0x00000008005c7947 */ /* 0x000fea0003800000 */
.L_x_6154:
        /* <DEDUP_REMOVED lines=27> */
.L_x_6157:
        /* <DEDUP_REMOVED lines=14> */
.L_x_6156:
[----:B------:R-:W2:Y:S02]  /*2690*/  LDG.E.U16 R16, desc[UR36][R4.64] ;  /* 0x0000002404107981 */ /* 0x000ea4000c1e1500 */
[----:B--2---:R-:W-:-:S06]  /*26a0*/  IMAD.U32 R16, R16, 0x10000, RZ ;  /* 0x0001000010107824 */ /* 0x004fcc00078e00ff */
[----:B------:R-:W0:Y:S01]  /*26b0*/  F2I.S64.TRUNC R16, R16 ;  /* 0x0000001000107311 */ /* 0x000e22000020d900 */
[----:B------:R-:W-:Y:S05]  /*26c0*/  BRA `(.L_x_6146) ;  /* 0x0000000400a87947 */ /* 0x000fea0003800000 */
.L_x_6153:
        /* <DEDUP_REMOVED lines=11> */
.L_x_6160:
        /* <DEDUP_REMOVED lines=21> */
.L_x_6164:
[----:B------:R-:W-:Y:S05]  /*28d0*/  BSYNC B1 ;  /* 0x0000000000017941 */ /* 0x000fea0003800000 */
.L_x_6163:
[----:B------:R-:W-:Y:S01]  /*28e0*/  IMAD.SHL.U32 R3, R3, 0x100000, RZ ;  /* 0x0010000003037824 */ /* 0x000fe200078e00ff */
[----:B------:R-:W-:-:S04]  /*28f0*/  LEA R5, R0, 0x3b800000, 0x17 ;  /* 0x3b80000000057811 */ /* 0x000fc800078eb8ff */
[----:B------:R-:W-:-:S07]  /*2900*/  LOP3.LUT R16, R5, R3, R16, 0xfe, !PT ;  /* 0x0000000305107212 */ /* 0x000fce00078efe10 */
.L_x_6162:
[----:B------:R-:W-:Y:S05]  /*2910*/  BSYNC B0 ;  /* 0x0000000000007941 */ /* 0x000fea0003800000 */
.L_x_6161:
[----:B------:R-:W1:Y:S01]  /*2920*/  F2I.S64.TRUNC R16, R16 ;  /* 0x0000001000107311 */ /* 0x000e62000020d900 */
[----:B------:R-:W-:Y:S05]  /*2930*/  BRA `(.L_x_6146) ;  /* 0x00000004000c7947 */ /* 0x000fea0003800000 */
.L_x_6159:
        /* <DEDUP_REMOVED lines=21> */
.L_x_6168:
[----:B------:R-:W-:Y:S05]  /*2a90*/  BSYNC B1 ;  /* 0x0000000000017941 */ /* 0x000fea0003800000 */
.L_x_6167:
[----:B------:R-:W-:Y:S01]  /*2aa0*/  IMAD.SHL.U32 R3, R3, 0x200000, RZ ;  /* 0x0020000003037824 */ /* 0x000fe200078e00ff */
[----:B------:R-:W-:-:S04]  /*2ab0*/  LEA R5, R0, 0x37800000, 0x17 ;  /* 0x3780000000057811 */ /* 0x000fc800078eb8ff */
[----:B------:R-:W-:-:S07]  /*2ac0*/  LOP3.LUT R16, R5, R3, R16, 0xfe, !PT ;  /* 0x0000000305107212 */ /* 0x000fce00078efe10 */
.L_x_6166:
[----:B------:R-:W-:Y:S05]  /*2ad0*/  BSYNC B0 ;  /* 0x0000000000007941 */ /* 0x000fea0003800000 */
.L_x_6165:
[----:B------:R-:W2:Y:S01]  /*2ae0*/  F2I.S64.TRUNC R16, R16 ;  /* 0x0000001000107311 */ /* 0x000ea2000020d900 */
[----:B------:R-:W-:Y:S05]  /*2af0*/  BRA `(.L_x_6146) ;  /* 0x00000000009c7947 */ /* 0x000fea0003800000 */
.L_x_6158:
        /* <DEDUP_REMOVED lines=14> */
.L_x_6172:
[----:B------:R-:W-:Y:S05]  /*2be0*/  BSYNC B0 ;  /* 0x0000000000007941 */ /* 0x000fea0003800000 */
.L_x_6171:
[----:B------:R-:W0:Y:S01]  /*2bf0*/  F2I.S64.TRUNC R16, R16 ;  /* 0x0000001000107311 */ /* 0x000e22000020d900 */
[----:B------:R-:W-:Y:S05]  /*2c00*/  BRA `(.L_x_6146) ;  /* 0x0000000000587947 */ /* 0x000fea0003800000 */
.L_x_6145:
        /* <DEDUP_REMOVED lines=16> */
.L_x_6173:
[----:B------:R-:W-:Y:S01]  /*2d10*/  CS2R R16, SRZ ;  /* 0x0000000000107805 */ /* 0x000fe2000001ff00 */
[----:B------:R-:W-:Y:S06]  /*2d20*/  BRA `(.L_x_6146) ;  /* 0x0000000000107947 */ /* 0x000fec0003800000 */
.L_x_6170:
[----:B------:R0:W5:Y:S01]  /*2d30*/  LDG.E.64 R16, desc[UR36][R4.64] ;  /* 0x0000002404107981 */ /* 0x000162000c1e1b00 */
[----:B------:R-:W-:Y:S05]  /*2d40*/  BRA `(.L_x_6146) ;  /* 0x0000000000087947 */ /* 0x000fea0003800000 */
.L_x_6169:
[----:B------:R0:W5:Y:S01]  /*2d50*/  LDG.E R16, desc[UR36][R4.64] ;  /* 0x0000002404107981 */ /* 0x000162000c1e1900 */
[----:B------:R-:W-:-:S07]  /*2d60*/  IMAD.MOV.U32 R17, RZ, RZ, RZ ;  /* 0x000000ffff117224 */ /* 0x000fce00078e00ff */
.L_x_6146:
[----:B------:R-:W-:-:S07]  /*2d70*/  VIADD R27, R27, 0x80 ;  /* 0x000000801b1b7836 */ /* 0x000fce0000000000 */
.L_x_6140:
[----:B------:R-:W-:Y:S05]  /*2d80*/  BSYNC B6 ;  /* 0x0000000000067941 */ /* 0x000fea0003800000 */
.L_x_6139:
[----:B------:R-:W-:Y:S01]  /*2d90*/  ISETP.GE.AND P0, PT, R27, R26, PT ;  /* 0x0000001a1b00720c */ /* 0x000fe20003f06270 */
[----:B------:R-:W-:-:S12]  /*2da0*/  BSSY B6, `(.L_x_6174) ;  /* 0x00000ea000067945 */ /* 0x000fd80003800000 */
[----:B------:R-:W-:Y:S05]  /*2db0*/  @P0 BRA `(.L_x_6175) ;  /* 0x0000000c00a00947 */ /* 0x000fea0003800000 */
[----:B01----:R-:W0:Y:S01]  /*2dc0*/  LDC.64 R4, c[0x0][0x250] ;  /* 0x00009400ff047b82 */ /* 0x003e220000000a00 */
[----:B--2---:R-:W-:Y:S01]  /*2dd0*/  PRMT R0, R28, 0x9910, RZ ;  /* 0x000099101c007816 */ /* 0x004fe200000000ff */
        /* <DEDUP_REMOVED lines=18> */
.L_x_6179:
[----:B------:R0:W5:Y:S01]  /*2f00*/  LDG.E.U8 R18, desc[UR36][R4.64] ;  /* 0x0000002404127981 */ /* 0x000162000c1e1100 */
[----:B------:R-:W-:Y:S01]  /*2f10*/  IMAD.MOV.U32 R19, RZ, RZ, RZ ;  /* 0x000000ffff137224 */ /* 0x000fe200078e00ff */
[----:B------:R-:W-:Y:S06]  /*2f20*/  BRA `(.L_x_6175) ;  /* 0x0000000c00447947 */ /* 0x000fec0003800000 */
.L_x_6178:
        /* <DEDUP_REMOVED lines=8> */
.L_x_6182:
[----:B------:R-:W2:Y:S02]  /*2fb0*/  LDG.E R18, desc[UR36][R4.64] ;  /* 0x0000002404127981 */ /* 0x000ea4000c1e1900 */
[----:B--2---:R-:W-:Y:S01]  /*2fc0*/  SHF.R.S32.HI R19, RZ, 0x1f, R18 ;  /* 0x0000001fff137819 */ /* 0x004fe20000011412 */
[----:B------:R-:W-:Y:S06]  /*2fd0*/  BRA `(.L_x_6175) ;  /* 0x0000000c00187947 */ /* 0x000fec0003800000 */
.L_x_6181:
[----:B------:R-:W2:Y:S02]  /*2fe0*/  LDG.E.S16 R18, desc[UR36][R4.64] ;  /* 0x0000002404127981 */ /* 0x000ea4000c1e1700 */
[----:B--2---:R-:W-:Y:S01]  /*2ff0*/  SHF.R.S32.HI R19, RZ, 0x1f, R18 ;  /* 0x0000001fff137819 */ /* 0x004fe20000011412 */
[----:B------:R-:W-:Y:S06]  /*3000*/  BRA `(.L_x_6175) ;  /* 0x0000000c000c7947 */ /* 0x000fec0003800000 */
.L_x_6177:
        /* <DEDUP_REMOVED lines=9> */
.L_x_6184:
[----:B------:R-:W2:Y:S02]  /*30a0*/  LDG.E.U16 R4, desc[UR36][R4.64] ;  /* 0x0000002404047981 */ /* 0x000ea4000c1e1500 */
[----:B--2---:R-:W-:-:S06]  /*30b0*/  HADD2.F32 R18, -RZ, R4.H0_H0 ;  /* 0x20000004ff127230 */ /* 0x004fcc0000004100 */
[----:B------:R-:W0:Y:S01]  /*30c0*/  F2I.S64.TRUNC R18, R18 ;  /* 0x0000001200127311 */ /* 0x000e22000020d900 */
[----:B------:R-:W-:Y:S05]  /*30d0*/  BRA `(.L_x_6175) ;  /* 0x0000000800d87947 */ /* 0x000fea0003800000 */
.L_x_6183:
        /* <DEDUP_REMOVED lines=9> */
.L_x_6186:
[----:B------:R-:W2:Y:S02]  /*3170*/  LDG.E.U16 R4, desc[UR36][R4.64] ;  /* 0x0000002404047981 */ /* 0x000ea4000c1e1500 */
[----:B--2---:R-:W-:-:S06]  /*3180*/  HADD2.F32 R18, -RZ, R4.H0_H0 ;  /* 0x20000004ff127230 */ /* 0x004fcc0000004100 */
[----:B------:R-:W0:Y:S01]  /*3190*/  F2I.S64.TRUNC R18, R18 ;  /* 0x0000001200127311 */ /* 0x000e22000020d900 */
[----:B------:R-:W-:Y:S05]  /*31a0*/  BRA `(.L_x_6175) ;  /* 0x0000000800a47947 */ /* 0x000fea0003800000 */
.L_x_6185:
[----:B------:R-:W2:Y:S02]  /*31b0*/  LDG.E.64 R4, desc[UR36][R4.64] ;  /* 0x0000002404047981 */ /* 0x000ea4000c1e1b00 */
[----:B--2---:R0:W1:Y:S01]  /*31c0*/  F2I.S64.F64.TRUNC R18, R4 ;  /* 0x0000000400127311 */ /* 0x004062000030d900 */
[----:B------:R-:W-:Y:S05]  /*31d0*/  BRA `(.L_x_6175) ;  /* 0x0000000800987947 */ /* 0x000fea0003800000 */
.L_x_6176:
        /* <DEDUP_REMOVED lines=13> */
.L_x_6189:
[----:B------:R-:W2:Y:S02]  /*32b0*/  LDG.E.64 R4, desc[UR36][R4.64] ;  /* 0x0000002404047981 */ /* 0x000ea4000c1e1b00 */
[----:B--2---:R0:W1:Y:S01]  /*32c0*/  F2I.S64.F64.TRUNC R18, R4 ;  /* 0x0000000400127311 */ /* 0x004062000030d900 */
[----:B------:R-:W-:Y:S05]  /*32d0*/  BRA `(.L_x_6175) ;  /* 0x0000000800587947 */ /* 0x000fea0003800000 */
.L_x_6188:
        /* <DEDUP_REMOVED lines=27> */
.L_x_6191:
        /* <DEDUP_REMOVED lines=14> */
.L_x_6190:
[----:B------:R-:W2:Y:S02]  /*3570*/  LDG.E.U16 R18, desc[UR36][R4.64] ;  /* 0x0000002404127981 */ /* 0x000ea4000c1e1500 */
[----:B--2---:R-:W-:-:S06]  /*3580*/  IMAD.U32 R18, R18, 0x10000, RZ ;  /* 0x0001000012127824 */ /* 0x004fcc00078e00ff */
[----:B------:R-:W0:Y:S01]  /*3590*/  F2I.S64.TRUNC R18, R18 ;  /* 0x0000001200127311 */ /* 0x000e22000020d900 */
[----:B------:R-:W-:Y:S05]  /*35a0*/  BRA `(.L_x_6175) ;  /* 0x0000000400a47947 */ /* 0x000fea0003800000 */
.L_x_6187:
        /* <DEDUP_REMOVED lines=11> */
.L_x_6194:
        /* <DEDUP_REMOVED lines=21> */
.L_x_6198:
[----:B------:R-:W-:Y:S05]  /*37b0*/  BSYNC B1 ;  /* 0x0000000000017941 */ /* 0x000fea0003800000 */
.L_x_6197:
[----:B------:R-:W-:Y:S01]  /*37c0*/  IMAD.SHL.U32 R3, R3, 0x100000, RZ ;  /* 0x0010000003037824 */ /* 0x000fe200078e00ff */
[----:B------:R-:W-:-:S04]  /*37d0*/  LEA R5, R0, 0x3b800000, 0x17 ;  /* 0x3b80000000057811 */ /* 0x000fc800078eb8ff */
[----:B------:R-:W-:-:S07]  /*37e0*/  LOP3.LUT R18, R5, R3, R18, 0xfe, !PT ;  /* 0x0000000305127212 */ /* 0x000fce00078efe12 */
.L_x_6196:
[----:B------:R-:W-:Y:S05]  /*37f0*/  BSYNC B0 ;  /* 0x0000000000007941 */ /* 0x000fea0003800000 */
.L_x_6195:
[----:B------:R-:W0:Y:S01]  /*3800*/  F2I.S64.TRUNC R18, R18 ;  /* 0x0000001200127311 */ /* 0x000e22000020d900 */
[----:B------:R-:W-:Y:S05]  /*3810*/  BRA `(.L_x_6175) ;  /* 0x0000000400087947 */ /* 0x000fea0003800000 */
.L_x_6193:
        /* <DEDUP_REMOVED lines=21> */
.L_x_6202:
[----:B------:R-:W-:Y:S05]  /*3970*/  BSYNC B1 ;  /* 0x0000000000017941 */ /* 0x000fea0003800000 */
.L_x_6201:
[----:B------:R-:W-:Y:S01]  /*3980*/  IMAD.SHL.U32 R3, R3, 0x200000, RZ ;  /* 0x0020000003037824 */ /* 0x000fe200078e00ff */
[----:B------:R-:W-:-:S04]  /*3990*/  LEA R5, R0, 0x37800000, 0x17 ;  /* 0x3780000000057811 */ /* 0x000fc800078eb8ff */
[----:B------:R-:W-:-:S07]  /*39a0*/  LOP3.LUT R18, R5, R3, R18, 0xfe, !PT ;  /* 0x0000000305127212 */ /* 0x000fce00078efe12 */
.L_x_6200:
[----:B------:R-:W-:Y:S05]  /*39b0*/  BSYNC B0 ;  /* 0x0000000000007941 */ /* 0x000fea0003800000 */
.L_x_6199:
[----:B------:R-:W0:Y:S01]  /*39c0*/  F2I.S64.TRUNC R18, R18 ;  /* 0x0000001200127311 */ /* 0x000e22000020d900 */
[----:B------:R-:W-:Y:S05]  /*39d0*/  BRA `(.L_x_6175) ;  /* 0x0000000000987947 */ /* 0x000fea0003800000 */
.L_x_6192:
        /* <DEDUP_REMOVED lines=14> */
.L_x_6206:
[----:B------:R-:W-:Y:S05]  /*3ac0*/  BSYNC B0 ;  /* 0x0000000000007941 */ /* 0x000fea0003800000 */
.L_x_6205:
[----:B------:R-:W0:Y:S01]  /*3ad0*/  F2I.S64.TRUNC R18, R18 ;  /* 0x0000001200127311 */ /* 0x000e22000020d900 */
[----:B------:R-:W-:Y:S05]  /*3ae0*/  BRA `(.L_x_6175) ;  /* 0x0000000000547947 */ /* 0x000fea0003800000 */
.L_x_6180:
        /* <DEDUP_REMOVED lines=16> */
.L_x_6207:
[----:B------:R-:W-:Y:S05]  /*3bf0*/  BRA `(.L_x_6175) ;  /* 0x0000000000107947 */ /* 0x000fea0003800000 */
.L_x_6204:
[----:B------:R0:W5:Y:S01]  /*3c00*/  LDG.E.64 R18, desc[UR36][R4.64] ;  /* 0x0000002404127981 */ /* 0x000162000c1e1b00 */
[----:B------:R-:W-:Y:S05]  /*3c10*/  BRA `(.L_x_6175) ;  /* 0x0000000000087947 */ /* 0x000fea0003800000 */
.L_x_6203:
[----:B------:R0:W5:Y:S01]  /*3c20*/  LDG.E R18, desc[UR36][R4.64] ;  /* 0x0000002404127981 */ /* 0x000162000c1e1900 */
[----:B------:R-:W-:-:S07]  /*3c30*/  IMAD.MOV.U32 R19, RZ, RZ, RZ ;  /* 0x000000ffff137224 */ /* 0x000fce00078e00ff */
.L_x_6175:
[----:B------:R-:W-:Y:S05]  /*3c40*/  BSYNC B6 ;  /* 0x0000000000067941 */ /* 0x000fea0003800000 */
.L_x_6174:
[----:B------:R-:W3:Y:S01]  /*3c50*/  LDC.64 R10, c[0x0][0x218] ;  /* 0x00008600ff0a7b82 */ /* 0x000ee20000000a00 */
[----:B0-----:R-:W-:Y:S02]  /*3c60*/  CS2R R6, SRZ ;  /* 0x0000000000067805 */ /* 0x001fe4000001ff00 */
[----:B------:R-:W-:Y:S02]  /*3c70*/  CS2R R8, SRZ ;  /* 0x0000000000087805 */ /* 0x000fe4000001ff00 */
[----:B-1----:R-:W-:Y:S01]  /*3c80*/  CS2R R4, SRZ ;  /* 0x0000000000047805 */ /* 0x002fe2000001ff00 */
[----:B--2---:R-:W-:Y:S02]  /*3c90*/  IMAD.MOV.U32 R0, RZ, RZ, RZ ;  /* 0x000000ffff007224 */ /* 0x004fe400078e00ff */
[----:B------:R-:W-:Y:S01]  /*3ca0*/  IMAD.MOV.U32 R3, RZ, RZ, RZ ;  /* 0x000000ffff037224 */ /* 0x000fe200078e00ff */
[----:B------:R-:W0:Y:S01]  /*3cb0*/  LDC.64 R12, c[0x0][0x228] ;  /* 0x00008a00ff0c7b82 */ /* 0x000e220000000a00 */
[----:B---3--:R-:W-:-:S04]  /*3cc0*/  ISETP.NE.U32.AND P0, PT, R10, RZ, PT ;  /* 0x000000ff0a00720c */ /* 0x008fc80003f05070 */
[----:B------:R-:W-:Y:S02]  /*3cd0*/  ISETP.NE.AND.EX P0, PT, R11, RZ, PT, P0 ;  /* 0x000000ff0b00720c */ /* 0x000fe40003f05300 */
[----:B0-----:R-:W-:-:S04]  /*3ce0*/  ISETP.GE.U32.AND P1, PT, R12, 0x1, PT ;  /* 0x000000010c00780c */ /* 0x001fc80003f26070 */
[----:B------:R-:W-:-:S04]  /*3cf0*/  ISETP.GE.AND.EX P1, PT, R13, RZ, PT, P1 ;  /* 0x000000ff0d00720c */ /* 0x000fc80003f26310 */
[----:B------:R-:W-:-:S13]  /*3d00*/  PLOP3.LUT P0, PT, P0, P1, PT, 0x2a, 0x0 ;  /* 0x000000000000781c */ /* 0x000fda0000702572 */
[----:B------:R-:W-:Y:S05]  /*3d10*/  @P0 BRA `(.L_x_6208) ;  /* 0x0000005800800947 */ /* 0x000fea0003800000 */
[----:B------:R-:W0:Y:S01]  /*3d20*/  S2R R15, SR_TID.X ;  /* 0x00000000000f7919 */ /* 0x000e220000002100 */
[----:B------:R-:W-:Y:S01]  /*3d30*/  IADD3 R20, P0, R12, -0x1, RZ ;  /* 0xffffffff0c147810 */ /* 0x000fe20007f1e0ff */
[----:B------:R-:W-:Y:S03]  /*3d40*/  BSSY B1, `(.L_x_6209) ;  /* 0x0000171000017945 */ /* 0x000fe60003800000 */
[----:B------:R-:W-:Y:S02]  /*3d50*/  IADD3.X R21, R13, -0x1, RZ, P0, !PT ;  /* 0xffffffff0d157810 */ /* 0x000fe400007fe4ff */
[----:B0-----:R-:W-:-:S13]  /*3d60*/  ISETP.GE.AND P1, PT, R15, R26, PT ;  /* 0x0000001a0f00720c */ /* 0x001fda0003f26270 */
[----:B------:R-:W-:Y:S05]  /*3d70*/  @P1 BRA `(.L_x_6210) ;  /* 0x0000001400b41947 */ /* 0x000fea0003800000 */
[----:B------:R-:W0:Y:S01]  /*3d80*/  LDC.64 R14, c[0x0][0x238] ;  /* 0x00008e00ff0e7b82 */ /* 0x000e220000000a00 */
[----:B------:R-:W-:Y:S01]  /*3d90*/  ISETP.GE.U32.AND P0, PT, R20, 0x3, PT ;  /* 0x000000031400780c */ /* 0x000fe20003f06070 */
[----:B------:R-:W-:Y:S01]  /*3da0*/  ULDC.64 UR4, c[0x0][0x220] ;  /* 0x0000880000047ab9 */ /* 0x000fe20000000a00 */
[----:B------:R-:W-:Y:S02]  /*3db0*/  IMAD.MOV.U32 R42, RZ, RZ, RZ ;  /* 0x000000ffff2a7224 */ /* 0x000fe400078e00ff */
[----:B------:R-:W-:Y:S01]  /*3dc0*/  ISETP.GE.U32.AND.EX P0, PT, R21, RZ, PT, P0 ;  /* 0x000000ff1500720c */ /* 0x000fe20003f06100 */
[----:B----45:R-:W-:Y:S01]  /*3dd0*/  IMAD R3, R23, UR4, RZ ;  /* 0x0000000417037c24 */ /* 0x030fe2000f8e02ff */
[----:B------:R-:W-:Y:S01]  /*3de0*/  LOP3.LUT R21, R12, 0x3, RZ, 0xc0, !PT ;  /* 0x000000030c157812 */ /* 0x000fe200078ec0ff */
[----:B------:R-:W-:Y:S02]  /*3df0*/  IMAD.MOV.U32 R41, RZ, RZ, RZ ;  /* 0x000000ffff297224 */ /* 0x000fe400078e00ff */
[----:B------:R-:W-:-:S02]  /*3e00*/  IMAD R31, R22, UR5, R3 ;  /* 0x00000005161f7c24 */ /* 0x000fc4000f8e0203 */
[----:B------:R-:W-:-:S04]  /*3e10*/  IMAD.WIDE.U32 R22, R22, UR4, RZ ;  /* 0x0000000416167c25 */ /* 0x000fc8000f8e00ff */
[----:B------:R-:W-:Y:S02]  /*3e20*/  IMAD.MOV.U32 R0, RZ, RZ, RZ ;  /* 0x000000ffff007224 */ /* 0x000fe400078e00ff */
[----:B------:R-:W-:Y:S02]  /*3e30*/  IMAD.MOV.U32 R3, RZ, RZ, RZ ;  /* 0x000000ffff037224 */ /* 0x000fe400078e00ff */
[----:B------:R-:W-:Y:S01]  /*3e40*/  IMAD.IADD R27, R23, 0x1, R31 ;  /* 0x00000001171b7824 */ /* 0x000fe200078e021f */
[----:B------:R-:W-:Y:S06]  /*3e50*/  @!P0 BRA `(.L_x_6211) ;  /* 0x0000001000a08947 */ /* 0x000fec0003800000 */
[----:B------:R-:W-:Y:S01]  /*3e60*/  IADD3 R40, P0, -R21, R12, RZ ;  /* 0x0000000c15287210 */ /* 0x000fe20007f1e1ff */
[----:B0-----:R-:W-:Y:S01]  /*3e70*/  IMAD.SHL.U32 R43, R15, 0x8, RZ ;  /* 0x000000080f2b7824 */ /* 0x001fe200078e00ff */
[----:B------:R-:W-:Y:S01]  /*3e80*/  LEA R34, P1, R22, R10, 0x3 ;  /* 0x0000000a16227211 */ /* 0x000fe200078218ff */
[----:B------:R-:W-:Y:S01]  /*3e90*/  IMAD.IADD R15, R31, 0x1, R23 ;  /* 0x000000011f0f7824 */ /* 0x000fe200078e0217 */
[----:B------:R-:W-:Y:S01]  /*3ea0*/  IADD3.X R13, R13, -0x1, RZ, P0, !PT ;  /* 0xffffffff0d0d7810 */ /* 0x000fe200007fe4ff */
[----:B------:R-:W-:Y:S01]  /*3eb0*/  IMAD.WIDE.U32 R28, R14, 0x8, RZ ;  /* 0x000000080e1c7825 */ /* 0x000fe200078e00ff */
[----:B------:R-:W-:Y:S01]  /*3ec0*/  ISETP.GT.U32.AND P0, PT, R40, RZ, PT ;  /* 0x000000ff2800720c */ /* 0x000fe20003f04070 */
[----:B------:R-:W-:Y:S01]  /*3ed0*/  BSSY B0, `(.L_x_6211) ;  /* 0x0000120000007945 */ /* 0x000fe20003800000 */
[----:B------:R-:W-:Y:S01]  /*3ee0*/  LEA.HI.X R15, R22, R11, R15, 0x3, P1 ;  /* 0x0000000b160f7211 */ /* 0x000fe200008f1c0f */
        /* <DEDUP_REMOVED lines=11> */
.L_x_6214:
[----:B------:R-:W-:Y:S01]  /*3fa0*/  ULDC.64 UR4, c[0x0][0x230] ;  /* 0x00008c0000047ab9 */ /* 0x000fe20000000a00 */
[----:B------:R-:W-:Y:S01]  /*3fb0*/  IMAD.MOV.U32 R14, RZ, RZ, R34 ;  /* 0x000000ffff0e7224 */ /* 0x000fe200078e0022 */
[----:B------:R-:W-:-:S04]  /*3fc0*/  LEA R30, P1, R42, UR4, 0x3 ;  /* 0x000000042a1e7c11 */ /* 0x000fc8000f8218ff */
[----:B------:R-:W-:Y:S01]  /*3fd0*/  LEA.HI.X R31, R42, UR5, R41, 0x3, P1 ;  /* 0x000000052a1f7c11 */ /* 0x000fe200088f1c29 */
[----:B------:R-:W2:Y:S04]  /*3fe0*/  LDG.E.64 R32, desc[UR36][R14.64] ;  /* 0x000000240e207981 */ /* 0x000ea8000c1e1b00 */
[----:B------:R-:W2:Y:S01]  /*3ff0*/  LDG.E.64 R20, desc[UR36][R30.64] ;  /* 0x000000241e147981 */ /* 0x000ea2000c1e1b00 */
[----:B------:R-:W-:-:S05]  /*4000*/  IADD3 R34, P1, R34, R28, RZ ;  /* 0x0000001c22227210 */ /* 0x000fca0007f3e0ff */
[----:B------:R-:W-:Y:S02]  /*4010*/  IMAD.X R35, R15, 0x1, R43, P1 ;  /* 0x000000010f237824 */ /* 0x000fe400008e062b */
[----:B------:R-:W3:Y:S04]  /*4020*/  LDG.E.64 R14, desc[UR36][R30.64+0x8] ;  /* 0x000008241e0e7981 */ /* 0x000ee8000c1e1b00 */
[----:B------:R0:W3:Y:S01]  /*4030*/  LDG.E.64 R36, desc[UR36][R34.64] ;  /* 0x0000002422247981 */ /* 0x0000e2000c1e1b00 */
[----:B------:R-:W-:Y:S01]  /*4040*/  IADD3 R38, P1, R34, R28, RZ ;  /* 0x0000001c22267210 */ /* 0x000fe20007f3e0ff */
[----:B------:R-:W-:Y:S02]  /*4050*/  IMAD.MOV.U32 R44, RZ, RZ, R0 ;  /* 0x000000ffff2c7224 */ /* 0x000fe400078e0000 */
[----:B------:R-:W-:-:S02]  /*4060*/  IMAD.MOV.U32 R45, RZ, RZ, R3 ;  /* 0x000000ffff2d7224 */ /* 0x000fc400078e0003 */
[----:B------:R-:W-:Y:S01]  /*4070*/  IMAD.X R39, R35, 0x1, R43, P1 ;  /* 0x0000000123277824 */ /* 0x000fe200008e062b */
[----:B0-----:R-:W-:-:S05]  /*4080*/  IADD3 R34, P1, R38, R28, RZ ;  /* 0x0000001c26227210 */ /* 0x001fca0007f3e0ff */
[----:B------:R-:W-:Y:S02]  /*4090*/  IMAD.X R35, R39, 0x1, R43, P1 ;  /* 0x0000000127237824 */ /* 0x000fe400008e062b */
[-C--:B--2---:R-:W-:Y:S02]  /*40a0*/  IMAD R33, R33, R20.reuse, RZ ;  /* 0x0000001421217224 */ /* 0x084fe400078e02ff */
[----:B------:R-:W-:-:S04]  /*40b0*/  IMAD.WIDE.U32 R44, R32, R20, R44 ;  /* 0x00000014202c7225 */ /* 0x000fc800078e002c */
[----:B------:R-:W-:Y:S02]  /*40c0*/  IMAD R3, R32, R21, R33 ;  /* 0x0000001520037224 */ /* 0x000fe400078e0221 */
[----:B------:R0:W2:Y:S04]  /*40d0*/  LDG.E.64 R32, desc[UR36][R38.64] ;  /* 0x0000002426207981 */ /* 0x0000a8000c1e1b00 */
[----:B------:R-:W2:Y:S01]  /*40e0*/  LDG.E.64 R20, desc[UR36][R30.64+0x10] ;  /* 0x000010241e147981 */ /* 0x000ea2000c1e1b00 */
[----:B------:R-:W-:Y:S02]  /*40f0*/  IMAD.IADD R45, R45, 0x1, R3 ;  /* 0x000000012d2d7824 */ /* 0x000fe400078e0203 */
[----:B---3--:R-:W-:-:S04]  /*4100*/  IMAD R3, R37, R14, RZ ;  /* 0x0000000e25037224 */ /* 0x008fc800078e02ff */
[C---:B------:R-:W-:Y:S02]  /*4110*/  IMAD R3, R36.reuse, R15, R3 ;  /* 0x0000000f24037224 */ /* 0x040fe400078e0203 */
[----:B------:R-:W-:Y:S02]  /*4120*/  IMAD.WIDE.U32 R14, R36, R14, R44 ;  /* 0x0000000e240e7225 */ /* 0x000fe400078e002c */
[----:B------:R1:W3:Y:S04]  /*4130*/  LDG.E.64 R44, desc[UR36][R34.64] ;  /* 0x00000024222c7981 */ /* 0x0002e8000c1e1b00 */
[----:B------:R-:W3:Y:S01]  /*4140*/  LDG.E.64 R36, desc[UR36][R30.64+0x18] ;  /* 0x000018241e247981 */ /* 0x000ee2000c1e1b00 */
[----:B0-----:R-:W-:Y:S01]  /*4150*/  IADD3 R38, P1, R34, R28, RZ ;  /* 0x0000001c22267210 */ /* 0x001fe20007f3e0ff */
[----:B------:R-:W-:-:S04]  /*4160*/  IMAD.IADD R15, R15, 0x1, R3 ;  /* 0x000000010f0f7824 */ /* 0x000fc800078e0203 */
[----:B------:R-:W-:Y:S01]  /*4170*/  IMAD.X R39, R35, 0x1, R43, P1 ;  /* 0x0000000123277824 */ /* 0x000fe200008e062b */
[----:B-1----:R-:W-:-:S05]  /*4180*/  IADD3 R34, P1, R38, R28, RZ ;  /* 0x0000001c26227210 */ /* 0x002fca0007f3e0ff */
[----:B------:R-:W-:Y:S02]  /*4190*/  IMAD.X R35, R39, 0x1, R43, P1 ;  /* 0x0000000127237824 */ /* 0x000fe400008e062b */
[-C--:B--2---:R-:W-:Y:S02]  /*41a0*/  IMAD R3, R33, R20.reuse, RZ ;  /* 0x0000001421037224 */ /* 0x084fe400078e02ff */
[----:B------:R-:W-:-:S04]  /*41b0*/  IMAD.WIDE.U32 R14, R32, R20, R14 ;  /* 0x00000014200e7225 */ /* 0x000fc800078e000e */
[----:B------:R-:W-:Y:S02]  /*41c0*/  IMAD R3, R32, R21, R3 ;  /* 0x0000001520037224 */ /* 0x000fe400078e0203 */
[----:B------:R0:W2:Y:S04]  /*41d0*/  LDG.E.64 R32, desc[UR36][R38.64] ;  /* 0x0000002426207981 */ /* 0x0000a8000c1e1b00 */
[----:B------:R-:W2:Y:S01]  /*41e0*/  LDG.E.64 R20, desc[UR36][R30.64+0x20] ;  /* 0x000020241e147981 */ /* 0x000ea2000c1e1b00 */
[----:B------:R-:W-:Y:S02]  /*41f0*/  IMAD.IADD R15, R15, 0x1, R3 ;  /* 0x000000010f0f7824 */ /* 0x000fe400078e0203 */
[-C--:B---3--:R-:W-:Y:S02]  /*4200*/  IMAD R3, R45, R36.reuse, RZ ;  /* 0x000000242d037224 */ /* 0x088fe400078e02ff */
[----:B------:R-:W-:-:S04]  /*4210*/  IMAD.WIDE.U32 R14, R44, R36, R14 ;  /* 0x000000242c0e7225 */ /* 0x000fc800078e000e */
[----:B------:R-:W-:Y:S02]  /*4220*/  IMAD R3, R44, R37, R3 ;  /* 0x000000252c037224 */ /* 0x000fe400078e0203 */
        /* <DEDUP_REMOVED lines=42> */
[----:B------:R-:W2:Y:S04]  /*44d0*/  LDG.E.64 R32, desc[UR36][R38.64] ;  /* 0x0000002426207981 */ /* 0x000ea8000c1e1b00 */
[----:B------:R-:W2:Y:S01]  /*44e0*/  LDG.E.64 R20, desc[UR36][R30.64+0x50] ;  /* 0x000050241e147981 */ /* 0x000ea2000c1e1b00 */
[----:B------:R-:W-:Y:S02]  /*44f0*/  IMAD.IADD R15, R15, 0x1, R3 ;  /* 0x000000010f0f7824 */ /* 0x000fe400078e0203 */
[-C--:B---3--:R-:W-:Y:S02]  /*4500*/  IMAD R3, R45, R36.reuse, RZ ;  /* 0x000000242d037224 */ /* 0x088fe400078e02ff */
[----:B------:R-:W-:-:S04]  /*4510*/  IMAD.WIDE.U32 R14, R44, R36, R14 ;  /* 0x000000242c0e7225 */ /* 0x000fc800078e000e */
[----:B------:R-:W-:Y:S02]  /*4520*/  IMAD R3, R44, R37, R3 ;  /* 0x000000252c037224 */ /* 0x000fe400078e0203 */
[----:B------:R-:W3:Y:S04]  /*4530*/  LDG.E.64 R44, desc[UR36][R34.64] ;  /* 0x00000024222c7981 */ /* 0x000ee8000c1e1b00 */
[----:B------:R-:W3:Y:S01]  /*4540*/  LDG.E.64 R36, desc[UR36][R30.64+0x58] ;  /* 0x000058241e247981 */ /* 0x000ee2000c1e1b00 */
[----:B------:R-:W-:Y:S02]  /*4550*/  IMAD.IADD R15, R15, 0x1, R3 ;  /* 0x000000010f0f7824 */ /* 0x000fe400078e0203 */
[-C--:B--2---:R-:W-:Y:S02]  /*4560*/  IMAD R3, R33, R20.reuse, RZ ;  /* 0x0000001421037224 */ /* 0x084fe400078e02ff */
[----:B------:R-:W-:Y:S01]  /*4570*/  IMAD.WIDE.U32 R14, R32, R20, R14 ;  /* 0x00000014200e7225 */ /* 0x000fe200078e000e */
[----:B------:R-:W-:-:S03]  /*4580*/  IADD3 R20, P1, R34, R28, RZ ;  /* 0x0000001c22147210 */ /* 0x000fc60007f3e0ff */
[----:B------:R-:W-:Y:S02]  /*4590*/  IMAD R3, R32, R21, R3 ;  /* 0x0000001520037224 */ /* 0x000fe400078e0203 */
[----:B------:R-:W-:Y:S01]  /*45a0*/  IMAD.X R21, R35, 0x1, R43, P1 ;  /* 0x0000000123157824 */ /* 0x000fe200008e062b */
[----:B------:R-:W-:Y:S01]  /*45b0*/  IADD3 R32, P1, R20, R28, RZ ;  /* 0x0000001c14207210 */ /* 0x000fe20007f3e0ff */
[----:B------:R-:W2:Y:S01]  /*45c0*/  LDG.E.64 R34, desc[UR36][R30.64+0x60] ;  /* 0x000060241e227981 */ /* 0x000ea2000c1e1b00 */
[----:B------:R-:W-:-:S03]  /*45d0*/  IMAD.IADD R15, R15, 0x1, R3 ;  /* 0x000000010f0f7824 */ /* 0x000fc600078e0203 */
[----:B------:R-:W-:Y:S02]  /*45e0*/  IMAD.X R33, R21, 0x1, R43, P1 ;  /* 0x0000000115217824 */ /* 0x000fe400008e062b */
[----:B------:R-:W2:Y:S01]  /*45f0*/  LDG.E.64 R20, desc[UR36][R20.64] ;  /* 0x0000002414147981 */ /* 0x000ea2000c1e1b00 */
[-C--:B---3--:R-:W-:Y:S02]  /*4600*/  IMAD R3, R45, R36.reuse, RZ ;  /* 0x000000242d037224 */ /* 0x088fe400078e02ff */
[C---:B------:R-:W-:Y:S01]  /*4610*/  IMAD.WIDE.U32 R14, R44.reuse, R36, R14 ;  /* 0x000000242c0e7225 */ /* 0x040fe200078e000e */
[----:B------:R-:W3:Y:S03]  /*4620*/  LDG.E.64 R38, desc[UR36][R32.64] ;  /* 0x0000002420267981 */ /* 0x000ee6000c1e1b00 */
[----:B------:R-:W-:Y:S02]  /*4630*/  IMAD R3, R44, R37, R3 ;  /* 0x000000252c037224 */ /* 0x000fe400078e0203 */
[----:B------:R-:W3:Y:S02]  /*4640*/  LDG.E.64 R36, desc[UR36][R30.64+0x68] ;  /* 0x000068241e247981 */ /* 0x000ee4000c1e1b00 */
[----:B------:R-:W-:-:S02]  /*4650*/  IMAD.IADD R15, R15, 0x1, R3 ;  /* 0x000000010f0f7824 */ /* 0x000fc400078e0203 */
        /* <DEDUP_REMOVED lines=22> */
[----:B--2---:R-:W-:-:S04]  /*47c0*/  IMAD R3, R35, R32, RZ ;  /* 0x0000002023037224 */ /* 0x004fc800078e02ff */
[C---:B------:R-:W-:Y:S02]  /*47d0*/  IMAD R3, R34.reuse, R33, R3 ;  /* 0x0000002122037224 */ /* 0x040fe400078e0203 */
[----:B------:R-:W-:Y:S01]  /*47e0*/  IMAD.WIDE.U32 R32, R34, R32, R36 ;  /* 0x0000002022207225 */ /* 0x000fe200078e0024 */
[----:B------:R-:W-:-:S03]  /*47f0*/  IADD3 R34, P2, R14, R28, RZ ;  /* 0x0000001c0e227210 */ /* 0x000fc60007f5e0ff */
[-C--:B---3--:R-:W-:Y:S02]  /*4800*/  IMAD R35, R45, R38.reuse, RZ ;  /* 0x000000262d237224 */ /* 0x088fe400078e02ff */
[----:B------:R-:W-:Y:S02]  /*4810*/  IMAD.IADD R21, R33, 0x1, R3 ;  /* 0x0000000121157824 */ /* 0x000fe400078e0203 */
[----:B------:R-:W-:Y:S02]  /*4820*/  IMAD.MOV.U32 R20, RZ, RZ, R32 ;  /* 0x000000ffff147224 */ /* 0x000fe400078e0020 */
[C---:B------:R-:W-:Y:S02]  /*4830*/  IMAD R35, R44.reuse, R39, R35 ;  /* 0x000000272c237224 */ /* 0x040fe400078e0223 */
[----:B------:R-:W-:-:S04]  /*4840*/  IMAD.WIDE.U32 R20, R44, R38, R20 ;  /* 0x000000262c147225 */ /* 0x000fc800078e0014 */
[----:B------:R-:W-:Y:S02]  /*4850*/  IMAD.IADD R3, R21, 0x1, R35 ;  /* 0x0000000115037824 */ /* 0x000fe400078e0223 */
[----:B------:R-:W-:Y:S02]  /*4860*/  IMAD.MOV.U32 R0, RZ, RZ, R20 ;  /* 0x000000ffff007224 */ /* 0x000fe400078e0014 */
[----:B------:R-:W-:Y:S01]  /*4870*/  IMAD.X R15, R15, 0x1, R43, P2 ;  /* 0x000000010f0f7824 */ /* 0x000fe200010e062b */
[----:B------:R-:W-:Y:S06]  /*4880*/  @P1 BRA `(.L_x_6214) ;  /* 0xfffffff400c41947 */ /* 0x000fec000383ffff */
[----:B------:R-:W-:Y:S05]  /*4890*/  BSYNC B2 ;  /* 0x0000000000027941 */ /* 0x000fea0003800000 */
.L_x_6213:
        /* <DEDUP_REMOVED lines=8> */
[----:B------:R-:W2:Y:S04]  /*4920*/  LDG.E.64 R32, desc[UR36][R34.64] ;  /* 0x0000002422207981 */ /* 0x000ea8000c1e1b00 */
[----:B------:R-:W2:Y:S01]  /*4930*/  LDG.E.64 R20, desc[UR36][R30.64] ;  /* 0x000000241e147981 */ /* 0x000ea2000c1e1b00 */
[----:B------:R-:W-:-:S05]  /*4940*/  IADD3 R14, P0, R34, R28, RZ ;  /* 0x0000001c220e7210 */ /* 0x000fca0007f1e0ff */
[----:B------:R-:W-:Y:S01]  /*4950*/  IMAD.X R15, R15, 0x1, R43, P0 ;  /* 0x000000010f0f7824 */ /* 0x000fe200000e062b */
[----:B------:R-:W3:Y:S04]  /*4960*/  LDG.E.64 R34, desc[UR36][R30.64+0x8] ;  /* 0x000008241e227981 */ /* 0x000ee8000c1e1b00 */
[----:B------:R0:W3:Y:S01]  /*4970*/  LDG.E.64 R36, desc[UR36][R14.64] ;  /* 0x000000240e247981 */ /* 0x0000e2000c1e1b00 */
[-C--:B------:R-:W-:Y:S01]  /*4980*/  IADD3 R38, P0, R14, R28.reuse, RZ ;  /* 0x0000001c0e267210 */ /* 0x080fe20007f1e0ff */
[----:B------:R-:W-:Y:S02]  /*4990*/  IMAD.MOV.U32 R44, RZ, RZ, R0 ;  /* 0x000000ffff2c7224 */ /* 0x000fe400078e0000 */
[----:B------:R-:W-:Y:S02]  /*49a0*/  IMAD.MOV.U32 R45, RZ, RZ, R3 ;  /* 0x000000ffff2d7224 */ /* 0x000fe400078e0003 */
[----:B------:R-:W-:Y:S01]  /*49b0*/  IMAD.X R39, R15, 0x1, R43, P0 ;  /* 0x000000010f277824 */ /* 0x000fe200000e062b */
[----:B0-----:R-:W-:-:S05]  /*49c0*/  IADD3 R14, P0, R38, R28, RZ ;  /* 0x0000001c260e7210 */ /* 0x001fca0007f1e0ff */
[----:B------:R-:W-:Y:S02]  /*49d0*/  IMAD.X R15, R39, 0x1, R43, P0 ;  /* 0x00000001270f7824 */ /* 0x000fe400000e062b */
[-C--:B--2---:R-:W-:Y:S02]  /*49e0*/  IMAD R33, R33, R20.reuse, RZ ;  /* 0x0000001421217224 */ /* 0x084fe400078e02ff */
[----:B------:R-:W-:-:S04]  /*49f0*/  IMAD.WIDE.U32 R44, R32, R20, R44 ;  /* 0x00000014202c7225 */ /* 0x000fc800078e002c */
[----:B------:R-:W-:Y:S02]  /*4a00*/  IMAD R3, R32, R21, R33 ;  /* 0x0000001520037224 */ /* 0x000fe400078e0221 */
[----:B------:R-:W2:Y:S04]  /*4a10*/  LDG.E.64 R32, desc[UR36][R38.64] ;  /* 0x0000002426207981 */ /* 0x000ea8000c1e1b00 */
[----:B------:R-:W2:Y:S01]  /*4a20*/  LDG.E.64 R20, desc[UR36][R30.64+0x10] ;  /* 0x000010241e147981 */ /* 0x000ea2000c1e1b00 */
[----:B------:R-:W-:Y:S02]  /*4a30*/  IMAD.IADD R45, R45, 0x1, R3 ;  /* 0x000000012d2d7824 */ /* 0x000fe400078e0203 */
[----:B---3--:R-:W-:-:S04]  /*4a40*/  IMAD R3, R37, R34, RZ ;  /* 0x0000002225037224 */ /* 0x008fc800078e02ff */
[C---:B------:R-:W-:Y:S02]  /*4a50*/  IMAD R3, R36.reuse, R35, R3 ;  /* 0x0000002324037224 */ /* 0x040fe400078e0203 */
[----:B------:R-:W-:Y:S02]  /*4a60*/  IMAD.WIDE.U32 R34, R36, R34, R44 ;  /* 0x0000002224227225 */ /* 0x000fe400078e002c */
[----:B------:R-:W3:Y:S04]  /*4a70*/  LDG.E.64 R44, desc[UR36][R14.64] ;  /* 0x000000240e2c7981 */ /* 0x000ee8000c1e1b00 */
[----:B------:R-:W3:Y:S01]  /*4a80*/  LDG.E.64 R36, desc[UR36][R30.64+0x18] ;  /* 0x000018241e247981 */ /* 0x000ee2000c1e1b00 */
[----:B------:R-:W-:Y:S02]  /*4a90*/  IMAD.IADD R35, R35, 0x1, R3 ;  /* 0x0000000123237824 */ /* 0x000fe400078e0203 */
[----:B--2---:R-:W-:-:S04]  /*4aa0*/  IMAD R3, R33, R20, RZ ;  /* 0x0000001421037224 */ /* 0x004fc800078e02ff */
[C---:B------:R-:W-:Y:S02]  /*4ab0*/  IMAD R3, R32.reuse, R21, R3 ;  /* 0x0000001520037224 */ /* 0x040fe400078e0203 */
[----:B------:R-:W-:Y:S01]  /*4ac0*/  IMAD.WIDE.U32 R20, R32, R20, R34 ;  /* 0x0000001420147225 */ /* 0x000fe200078e0022 */
[----:B------:R-:W-:-:S05]  /*4ad0*/  IADD3 R32, P0, R14, R28, RZ ;  /* 0x0000001c0e207210 */ /* 0x000fca0007f1e0ff */
[--C-:B------:R-:W-:Y:S01]  /*4ae0*/  IMAD.X R33, R15, 0x1, R43.reuse, P0 ;  /* 0x000000010f217824 */ /* 0x100fe200000e062b */
[----:B------:R-:W-:Y:S01]  /*4af0*/  IADD3 R34, P0, R32, R28, RZ ;  /* 0x0000001c20227210 */ /* 0x000fe20007f1e0ff */
[----:B------:R-:W2:Y:S04]  /*4b00*/  LDG.E.64 R14, desc[UR36][R30.64+0x20] ;  /* 0x000020241e0e7981 */ /* 0x000ea8000c1e1b00 */
[----:B------:R-:W-:Y:S02]  /*4b10*/  IMAD.X R35, R33, 0x1, R43, P0 ;  /* 0x0000000121237824 */ /* 0x000fe400000e062b */
[----:B------:R-:W2:Y:S01]  /*4b20*/  LDG.E.64 R32, desc[UR36][R32.64] ;  /* 0x0000002420207981 */ /* 0x000ea2000c1e1b00 */
[----:B------:R-:W-:Y:S02]  /*4b30*/  IMAD.IADD R21, R21, 0x1, R3 ;  /* 0x0000000115157824 */ /* 0x000fe400078e0203 */
[-C--:B---3--:R-:W-:Y:S01]  /*4b40*/  IMAD R3, R45, R36.reuse, RZ ;  /* 0x000000242d037224 */ /* 0x088fe200078e02ff */
[----:B------:R-:W3:Y:S01]  /*4b50*/  LDG.E.64 R38, desc[UR36][R34.64] ;  /* 0x0000002422267981 */ /* 0x000ee2000c1e1b00 */
[----:B------:R-:W-:-:S04]  /*4b60*/  IMAD.WIDE.U32 R20, R44, R36, R20 ;  /* 0x000000242c147225 */ /* 0x000fc800078e0014 */
[----:B------:R-:W-:Y:S02]  /*4b70*/  IMAD R3, R44, R37, R3 ;  /* 0x000000252c037224 */ /* 0x000fe400078e0203 */
[----:B------:R-:W3:Y:S02]  /*4b80*/  LDG.E.64 R36, desc[UR36][R30.64+0x28] ;  /* 0x000028241e247981 */ /* 0x000ee4000c1e1b00 */
[----:B------:R-:W-:Y:S02]  /*4b90*/  IMAD.IADD R21, R21, 0x1, R3 ;  /* 0x0000000115157824 */ /* 0x000fe400078e0203 */
        /* <DEDUP_REMOVED lines=9> */
[----:B------:R-:W-:Y:S01]  /*4c30*/  IADD3 R14, P0, R20, R28, RZ ;  /* 0x0000001c140e7210 */ /* 0x000fe20007f1e0ff */
[----:B------:R-:W2:Y:S04]  /*4c40*/  LDG.E.64 R32, desc[UR36][R30.64+0x30] ;  /* 0x000030241e207981 */ /* 0x000ea8000c1e1b00 */
[----:B------:R-:W2:Y:S01]  /*4c50*/  LDG.E.64 R34, desc[UR36][R20.64] ;  /* 0x0000002414227981 */ /* 0x000ea2000c1e1b00 */
[----:B------:R-:W-:-:S03]  /*4c60*/  IMAD.X R15, R21, 0x1, R43, P0 ;  /* 0x00000001150f7824 */ /* 0x000fc600000e062b */
[----:B------:R-:W3:Y:S04]  /*4c70*/  LDG.E.64 R38, desc[UR36][R30.64+0x38] ;  /* 0x000038241e267981 */ /* 0x000ee8000c1e1b00 */
[----:B------:R-:W3:Y:S01]  /*4c80*/  LDG.E.64 R44, desc[UR36][R14.64] ;  /* 0x000000240e2c7981 */ /* 0x000ee2000c1e1b00 */
[----:B------:R-:W-:Y:S01]  /*4c90*/  IMAD.IADD R37, R37, 0x1, R3 ;  /* 0x0000000125257824 */ /* 0x000fe200078e0203 */
[----:B------:R-:W-:Y:S02]  /*4ca0*/  IADD3 R42, P2, R42, 0x8, RZ ;  /* 0x000000082a2a7810 */ /* 0x000fe40007f5e0ff */
[----:B------:R-:W-:Y:S02]  /*4cb0*/  IADD3 R40, P3, R40, -0x8, RZ ;  /* 0xfffffff828287810 */ /* 0x000fe40007f7e0ff */
[----:B------:R-:W-:Y:S01]  /*4cc0*/  PLOP3.LUT P0, PT, PT, PT, PT, 0x8, 0x0 ;  /* 0x000000000000781c */ /* 0x000fe20003f0e170 */
[----:B------:R-:W-:Y:S01]  /*4cd0*/  IMAD.X R41, RZ, RZ, R41, P2 ;  /* 0x000000ffff297224 */ /* 0x000fe200010e0629 */
[----:B------:R-:W-:Y:S01]  /*4ce0*/  IADD3.X R13, R13, -0x1, RZ, P3, !PT ;  /* 0xffffffff0d0d7810 */ /* 0x000fe20001ffe4ff */
[----:B--2---:R-:W-:-:S04]  /*4cf0*/  IMAD R3, R35, R32, RZ ;  /* 0x0000002023037224 */ /* 0x004fc800078e02ff */
[C---:B------:R-:W-:Y:S02]  /*4d00*/  IMAD R3, R34.reuse, R33, R3 ;  /* 0x0000002122037224 */ /* 0x040fe400078e0203 */
[----:B------:R-:W-:Y:S01]  /*4d10*/  IMAD.WIDE.U32 R32, R34, R32, R36 ;  /* 0x0000002022207225 */ /* 0x000fe200078e0024 */
[----:B------:R-:W-:-:S03]  /*4d20*/  IADD3 R34, P1, R14, R28, RZ ;  /* 0x0000001c0e227210 */ /* 0x000fc60007f3e0ff */
[-C--:B---3--:R-:W-:Y:S02]  /*4d30*/  IMAD R35, R45, R38.reuse, RZ ;  /* 0x000000262d237224 */ /* 0x088fe400078e02ff */
[----:B------:R-:W-:Y:S02]  /*4d40*/  IMAD.IADD R33, R33, 0x1, R3 ;  /* 0x0000000121217824 */ /* 0x000fe400078e0203 */
[C---:B------:R-:W-:Y:S02]  /*4d50*/  IMAD R35, R44.reuse, R39, R35 ;  /* 0x000000272c237224 */ /* 0x040fe400078e0223 */
[----:B------:R-:W-:-:S04]  /*4d60*/  IMAD.WIDE.U32 R32, R44, R38, R32 ;  /* 0x000000262c207225 */ /* 0x000fc800078e0020 */
[----:B------:R-:W-:Y:S02]  /*4d70*/  IMAD.IADD R3, R33, 0x1, R35 ;  /* 0x0000000121037824 */ /* 0x000fe400078e0223 */
[----:B------:R-:W-:Y:S02]  /*4d80*/  IMAD.MOV.U32 R0, RZ, RZ, R32 ;  /* 0x000000ffff007224 */ /* 0x000fe400078e0020 */
[----:B------:R-:W-:-:S07]  /*4d90*/  IMAD.X R15, R15, 0x1, R43, P1 ;  /* 0x000000010f0f7824 */ /* 0x000fce00008e062b */
.L_x_6216:
[----:B------:R-:W-:Y:S05]  /*4da0*/  BSYNC B2 ;  /* 0x0000000000027941 */ /* 0x000fea0003800000 */
.L_x_6215:
[----:B------:R-:W-:-:S04]  /*4db0*/  ISETP.NE.U32.AND P1, PT, R40, RZ, PT ;  /* 0x000000ff2800720c */ /* 0x000fc80003f25070 */
[----:B------:R-:W-:-:S13]  /*4dc0*/  ISETP.NE.OR.EX P0, PT, R13, RZ, P0, P1 ;  /* 0x000000ff0d00720c */ /* 0x000fda0000705710 */
[----:B------:R-:W-:Y:S05]  /*4dd0*/  @!P0 BRA `(.L_x_6217) ;  /* 0x0000000000bc8947 */ /* 0x000fea0003800000 */
.L_x_6212:
[----:B------:R-:W-:Y:S01]  /*4de0*/  ULDC.64 UR4, c[0x0][0x230] ;  /* 0x00008c0000047ab9 */ /* 0x000fe20000000a00 */
[----:B------:R-:W-:Y:S01]  /*4df0*/  IMAD.MOV.U32 R35, RZ, RZ, R15 ;  /* 0x000000ffff237224 */ /* 0x000fe200078e000f */
[----:B------:R-:W-:-:S04]  /*4e00*/  LEA R20, P0, R42, UR4, 0x3 ;  /* 0x000000042a147c11 */ /* 0x000fc8000f8018ff */
[----:B------:R-:W-:Y:S01]  /*4e10*/  LEA.HI.X R21, R42, UR5, R41, 0x3, P0 ;  /* 0x000000052a157c11 */ /* 0x000fe200080f1c29 */
[----:B------:R-:W2:Y:S01]  /*4e20*/  LDG.E.64 R36, desc[UR36][R34.64] ;  /* 0x0000002422247981 */ /* 0x000ea2000c1e1b00 */
[----:B------:R-:W-:-:S03]  /*4e30*/  IADD3 R14, P0, R34, R28, RZ ;  /* 0x0000001c220e7210 */ /* 0x000fc60007f1e0ff */
[----:B------:R-:W2:Y:S02]  /*4e40*/  LDG.E.64 R30, desc[UR36][R20.64] ;  /* 0x00000024141e7981 */ /* 0x000ea4000c1e1b00 */
[----:B------:R-:W-:Y:S02]  /*4e50*/  IMAD.X R15, R15, 0x1, R43, P0 ;  /* 0x000000010f0f7824 */ /* 0x000fe400000e062b */
[----:B------:R-:W3:Y:S04]  /*4e60*/  LDG.E.64 R34, desc[UR36][R20.64+0x8] ;  /* 0x0000082414227981 */ /* 0x000ee8000c1e1b00 */
[----:B------:R-:W3:Y:S01]  /*4e70*/  LDG.E.64 R32, desc[UR36][R14.64] ;  /* 0x000000240e207981 */ /* 0x000ee2000c1e1b00 */
[----:B------:R-:W-:Y:S02]  /*4e80*/  IMAD.MOV.U32 R38, RZ, RZ, R0 ;  /* 0x000000ffff267224 */ /* 0x000fe400078e0000 */
[----:B------:R-:W-:-:S02]  /*4e90*/  IMAD.MOV.U32 R39, RZ, RZ, R3 ;  /* 0x000000ffff277224 */ /* 0x000fc400078e0003 */
[-C--:B--2---:R-:W-:Y:S02]  /*4ea0*/  IMAD R37, R37, R30.reuse, RZ ;  /* 0x0000001e25257224 */ /* 0x084fe400078e02ff */
[----:B------:R-:W-:Y:S01]  /*4eb0*/  IMAD.WIDE.U32 R38, R36, R30, R38 ;  /* 0x0000001e24267225 */ /* 0x000fe200078e0026 */
[----:B------:R-:W-:-:S03]  /*4ec0*/  IADD3 R30, P0, R14, R28, RZ ;  /* 0x0000001c0e1e7210 */ /* 0x000fc60007f1e0ff */
[----:B------:R-:W-:Y:S02]  /*4ed0*/  IMAD R37, R36, R31, R37 ;  /* 0x0000001f24257224 */ /* 0x000fe400078e0225 */
[----:B------:R-:W-:Y:S02]  /*4ee0*/  IMAD.X R31, R15, 0x1, R43, P0 ;  /* 0x000000010f1f7824 */ /* 0x000fe400000e062b */
[----:B---3--:R-:W-:Y:S02]  /*4ef0*/  IMAD R3, R33, R34, RZ ;  /* 0x0000002221037224 */ /* 0x008fe400078e02ff */
[----:B------:R-:W-:Y:S01]  /*4f00*/  IMAD.IADD R39, R39, 0x1, R37 ;  /* 0x0000000127277824 */ /* 0x000fe200078e0225 */
[----:B------:R-:W-:Y:S01]  /*4f10*/  IADD3 R14, P0, R30, R28, RZ ;  /* 0x0000001c1e0e7210 */ /* 0x000fe20007f1e0ff */
[C---:B------:R-:W-:Y:S01]  /*4f20*/  IMAD R3, R32.reuse, R35, R3 ;  /* 0x0000002320037224 */ /* 0x040fe200078e0203 */
[----:B------:R-:W2:Y:S01]  /*4f30*/  LDG.E.64 R36, desc[UR36][R30.64] ;  /* 0x000000241e247981 */ /* 0x000ea2000c1e1b00 */
[----:B------:R-:W-:-:S03]  /*4f40*/  IMAD.WIDE.U32 R32, R32, R34, R38 ;  /* 0x0000002220207225 */ /* 0x000fc600078e0026 */
[----:B------:R-:W2:Y:S01]  /*4f50*/  LDG.E.64 R34, desc[UR36][R20.64+0x10] ;  /* 0x0000102414227981 */ /* 0x000ea2000c1e1b00 */
[----:B------:R-:W-:-:S03]  /*4f60*/  IMAD.X R15, R31, 0x1, R43, P0 ;  /* 0x000000011f0f7824 */ /* 0x000fc600000e062b */
        /* <DEDUP_REMOVED lines=9> */
[-C--:B--2---:R-:W-:Y:S02]  /*5000*/  IMAD R3, R37, R34.reuse, RZ ;  /* 0x0000002225037224 */ /* 0x084fe400078e02ff */
[----:B------:R-:W-:-:S04]  /*5010*/  IMAD.WIDE.U32 R32, R36, R34, R32 ;  /* 0x0000002224207225 */ /* 0x000fc800078e0020 */
[----:B------:R-:W-:Y:S02]  /*5020*/  IMAD R3, R36, R35, R3 ;  /* 0x0000002324037224 */ /* 0x000fe400078e0203 */
[----:B---3--:R-:W-:Y:S02]  /*5030*/  IMAD R31, R45, R38, RZ ;  /* 0x000000262d1f7224 */ /* 0x008fe400078e02ff */
[----:B------:R-:W-:Y:S02]  /*5040*/  IMAD.IADD R21, R33, 0x1, R3 ;  /* 0x0000000121157824 */ /* 0x000fe400078e0203 */
[----:B------:R-:W-:Y:S01]  /*5050*/  IMAD.MOV.U32 R20, RZ, RZ, R32 ;  /* 0x000000ffff147224 */ /* 0x000fe200078e0020 */
[----:B------:R-:W-:Y:S01]  /*5060*/  IADD3 R34, P2, R14, R28, RZ ;  /* 0x0000001c0e227210 */ /* 0x000fe20007f5e0ff */
[C---:B------:R-:W-:Y:S02]  /*5070*/  IMAD R31, R44.reuse, R39, R31 ;  /* 0x000000272c1f7224 */ /* 0x040fe400078e021f */
[----:B------:R-:W-:-:S04]  /*5080*/  IMAD.WIDE.U32 R20, R44, R38, R20 ;  /* 0x000000262c147225 */ /* 0x000fc800078e0014 */
[----:B------:R-:W-:Y:S02]  /*5090*/  IMAD.IADD R3, R21, 0x1, R31 ;  /* 0x0000000115037824 */ /* 0x000fe400078e021f */
[----:B------:R-:W-:Y:S02]  /*50a0*/  IMAD.MOV.U32 R0, RZ, RZ, R20 ;  /* 0x000000ffff007224 */ /* 0x000fe400078e0014 */
[----:B------:R-:W-:Y:S01]  /*50b0*/  IMAD.X R15, R15, 0x1, R43, P2 ;  /* 0x000000010f0f7824 */ /* 0x000fe200010e062b */
[----:B------:R-:W-:Y:S06]  /*50c0*/  @P0 BRA `(.L_x_6212) ;  /* 0xfffffffc00440947 */ /* 0x000fec000383ffff */
.L_x_6217:
[----:B------:R-:W-:Y:S05]  /*50d0*/  BSYNC B0 ;  /* 0x0000000000007941 */ /* 0x000fea0003800000 */
.L_x_6211:
[----:B------:R-:W-:-:S04]  /*50e0*/  LOP3.LUT R34, R12, 0x3, RZ, 0xc0, !PT ;  /* 0x000000030c227812 */ /* 0x000fc800078ec0ff */
[----:B------:R-:W-:-:S04]  /*50f0*/  ISETP.NE.U32.AND P0, PT, R34, RZ, PT ;  /* 0x000000ff2200720c */ /* 0x000fc80003f05070 */
[----:B------:R-:W-:-:S13]  /*5100*/  ISETP.NE.AND.EX P0, PT, RZ, RZ, PT, P0 ;  /* 0x000000ffff00720c */ /* 0x000fda0003f05300 */
[----:B------:R-:W-:Y:S05]  /*5110*/  @!P0 BRA `(.L_x_6210) ;  /* 0x0000000000cc8947 */ /* 0x000fea0003800000 */
[----:B------:R-:W1:Y:S01]  /*5120*/  LDC.64 R20, c[0x0][0x238] ;  /* 0x00008e00ff147b82 */ /* 0x000e620000000a00 */
[----:B------:R-:W-:Y:S01]  /*5130*/  IMAD.MOV.U32 R26, RZ, RZ, R22 ;  /* 0x000000ffff1a7224 */ /* 0x000fe200078e0016 */
[----:B------:R-:W-:Y:S02]  /*5140*/  ULDC.64 UR4, c[0x0][0x230] ;  /* 0x00008c0000047ab9 */ /* 0x000fe40000000a00 */
[----:B0-----:R-:W-:-:S04]  /*5150*/  LEA R14, P0, R42, UR4, 0x3 ;  /* 0x000000042a0e7c11 */ /* 0x001fc8000f8018ff */
[C---:B------:R-:W-:Y:S01]  /*5160*/  LEA.HI.X R15, R42.reuse, UR5, R41, 0x3, P0 ;  /* 0x000000052a0f7c11 */ /* 0x040fe200080f1c29 */
[-C--:B-1----:R-:W-:Y:S02]  /*5170*/  IMAD R13, R41, R20.reuse, RZ ;  /* 0x00000014290d7224 */ /* 0x082fe400078e02ff */
[----:B------:R-:W-:-:S04]  /*5180*/  IMAD.WIDE.U32 R30, R42, R20, R26 ;  /* 0x000000142a1e7225 */ /* 0x000fc800078e001a */
[----:B------:R-:W-:Y:S01]  /*5190*/  IMAD R13, R42, R21, R13 ;  /* 0x000000152a0d7224 */ /* 0x000fe200078e020d */
[----:B------:R-:W-:-:S03]  /*51a0*/  LEA R28, P1, R30, R10, 0x3 ;  /* 0x0000000a1e1c7211 */ /* 0x000fc600078218ff */
[----:B------:R-:W-:-:S05]  /*51b0*/  IMAD.IADD R29, R31, 0x1, R13 ;  /* 0x000000011f1d7824 */ /* 0x000fca00078e020d */
[----:B------:R-:W-:Y:S02]  /*51c0*/  LEA.HI.X R29, R30, R11, R29, 0x3, P1 ;  /* 0x0000000b1e1d7211 */ /* 0x000fe400008f1c1d */
[----:B------:R-:W2:Y:S04]  /*51d0*/  LDG.E.64 R30, desc[UR36][R14.64] ;  /* 0x000000240e1e7981 */ /* 0x000ea8000c1e1b00 */
[----:B------:R-:W2:Y:S01]  /*51e0*/  LDG.E.64 R28, desc[UR36][R28.64] ;  /* 0x000000241c1c7981 */ /* 0x000ea2000c1e1b00 */
[----:B------:R-:W-:Y:S01]  /*51f0*/  ISETP.NE.U32.AND P0, PT, R34, 0x1, PT ;  /* 0x000000012200780c */ /* 0x000fe20003f05070 */
[----:B------:R-:W-:Y:S02]  /*5200*/  IMAD.MOV.U32 R32, RZ, RZ, R0 ;  /* 0x000000ffff207224 */ /* 0x000fe400078e0000 */
[----:B------:R-:W-:Y:S01]  /*5210*/  IMAD.MOV.U32 R33, RZ, RZ, R3 ;  /* 0x000000ffff217224 */ /* 0x000fe200078e0003 */
[----:B------:R-:W-:Y:S01]  /*5220*/  ISETP.NE.AND.EX P0, PT, RZ, RZ, PT, P0 ;  /* 0x000000ffff00720c */ /* 0x000fe20003f05300 */
[----:B--2---:R-:W-:-:S02]  /*5230*/  IMAD R35, R29, R30, RZ ;  /* 0x0000001e1d237224 */ /* 0x004fc400078e02ff */
[----:B------:R-:W-:-:S04]  /*5240*/  IMAD.WIDE.U32 R32, R28, R30, R32 ;  /* 0x0000001e1c207225 */ /* 0x000fc800078e0020 */
[----:B------:R-:W-:Y:S02]  /*5250*/  IMAD R35, R28, R31, R35 ;  /* 0x0000001f1c237224 */ /* 0x000fe400078e0223 */
[----:B------:R-:W-:Y:S02]  /*5260*/  IMAD.MOV.U32 R0, RZ, RZ, R32 ;  /* 0x000000ffff007224 */ /* 0x000fe400078e0020 */
        /* <DEDUP_REMOVED lines=8> */
[----:B------:R-:W-:-:S04]  /*52f0*/  LEA R30, P1, R22, R10, 0x3 ;  /* 0x0000000a161e7211 */ /* 0x000fc800078218ff */
[----:B------:R-:W-:Y:S02]  /*5300*/  LEA.HI.X R31, R22, R11, R13, 0x3, P1 ;  /* 0x0000000b161f7211 */ /* 0x000fe400008f1c0d */
[----:B------:R-:W2:Y:S01]  /*5310*/  LDG.E.64 R22, desc[UR36][R14.64+0x8] ;  /* 0x000008240e167981 */ /* 0x000ea2000c1e1b00 */
[----:B------:R-:W-:-:S03]  /*5320*/  @P0 LEA R28, P1, R20, R30, 0x3 ;  /* 0x0000001e141c0211 */ /* 0x000fc600078218ff */
[----:B------:R-:W2:Y:S01]  /*5330*/  LDG.E.64 R26, desc[UR36][R30.64] ;  /* 0x000000241e1a7981 */ /* 0x000ea2000c1e1b00 */
[----:B------:R-:W-:-:S03]  /*5340*/  @P0 LEA.HI.X R29, R20, R31, R21, 0x3, P1 ;  /* 0x0000001f141d0211 */ /* 0x000fc600008f1c15 */
[----:B------:R-:W3:Y:S04]  /*5350*/  @P0 LDG.E.64 R20, desc[UR36][R14.64+0x10] ;  /* 0x000010240e140981 */ /* 0x000ee8000c1e1b00 */
[----:B------:R-:W3:Y:S01]  /*5360*/  @P0 LDG.E.64 R28, desc[UR36][R28.64] ;  /* 0x000000241c1c0981 */ /* 0x000ee2000c1e1b00 */
[----:B------:R-:W-:Y:S02]  /*5370*/  IMAD.MOV.U32 R32, RZ, RZ, R0 ;  /* 0x000000ffff207224 */ /* 0x000fe400078e0000 */
[----:B------:R-:W-:Y:S02]  /*5380*/  IMAD.MOV.U32 R33, RZ, RZ, R3 ;  /* 0x000000ffff217224 */ /* 0x000fe400078e0003 */
[-C--:B--2---:R-:W-:Y:S02]  /*5390*/  IMAD R13, R27, R22.reuse, RZ ;  /* 0x000000161b0d7224 */ /* 0x084fe400078e02ff */
[----:B------:R-:W-:-:S04]  /*53a0*/  IMAD.WIDE.U32 R32, R26, R22, R32 ;  /* 0x000000161a207225 */ /* 0x000fc800078e0020 */
[----:B------:R-:W-:Y:S02]  /*53b0*/  IMAD R13, R26, R23, R13 ;  /* 0x000000171a0d7224 */ /* 0x000fe400078e020d */
[----:B------:R-:W-:Y:S02]  /*53c0*/  IMAD.MOV.U32 R0, RZ, RZ, R32 ;  /* 0x000000ffff007224 */ /* 0x000fe400078e0020 */
[----:B------:R-:W-:Y:S02]  /*53d0*/  IMAD.IADD R3, R33, 0x1, R13 ;  /* 0x0000000121037824 */ /* 0x000fe400078e020d */
[----:B---3--:R-:W-:Y:S02]  /*53e0*/  @P0 IMAD R23, R29, R20, RZ ;  /* 0x000000141d170224 */ /* 0x008fe400078e02ff */
[----:B------:R-:W-:Y:S02]  /*53f0*/  @P0 IMAD.MOV.U32 R14, RZ, RZ, R0 ;  /* 0x000000ffff0e0224 */ /* 0x000fe400078e0000 */
[----:B------:R-:W-:-:S02]  /*5400*/  @P0 IMAD.MOV.U32 R15, RZ, RZ, R3 ;  /* 0x000000ffff0f0224 */ /* 0x000fc400078e0003 */
[C---:B------:R-:W-:Y:S02]  /*5410*/  @P0 IMAD R23, R28.reuse, R21, R23 ;  /* 0x000000151c170224 */ /* 0x040fe400078e0217 */
[----:B------:R-:W-:-:S04]  /*5420*/  @P0 IMAD.WIDE.U32 R20, R28, R20, R14 ;  /* 0x000000141c140225 */ /* 0x000fc800078e000e */
[----:B------:R-:W-:Y:S02]  /*5430*/  @P0 IMAD.IADD R3, R21, 0x1, R23 ;  /* 0x0000000115030824 */ /* 0x000fe400078e0217 */
[----:B------:R-:W-:-:S07]  /*5440*/  @P0 IMAD.MOV.U32 R0, RZ, RZ, R20 ;  /* 0x000000ffff000224 */ /* 0x000fce00078e0014 */
.L_x_6210:
[----:B------:R-:W-:Y:S05]  /*5450*/  BSYNC B1 ;  /* 0x0000000000017941 */ /* 0x000fea0003800000 */
.L_x_6209:
[----:B0-----:R-:W0:Y:S01]  /*5460*/  S2R R14, SR_TID.X ;  /* 0x00000000000e7919 */ /* 0x001e220000002100 */
[----:B------:R-:W1:Y:S01]  /*5470*/  LDC R13, c[0x0][0x210] ;  /* 0x00008400ff0d7b82 */ /* 0x000e620000000800 */
[----:B------:R-:W-:Y:S01]  /*5480*/  BSSY B1, `(.L_x_6218) ;  /* 0x0000167000017945 */ /* 0x000fe20003800000 */
[----:B-1----:R-:W-:Y:S02]  /*5490*/  IMAD R15, R2, -0x200, R13 ;  /* 0xfffffe00020f7824 */ /* 0x002fe400078e020d */
[----:B0-----:R-:W-:-:S05]  /*54a0*/  VIADD R14, R14, 0x80 ;  /* 0x000000800e0e7836 */ /* 0x001fca0000000000 */
[----:B------:R-:W-:-:S13]  /*54b0*/  ISETP.GE.AND P0, PT, R14, R15, PT ;  /* 0x0000000f0e00720c */ /* 0x000fda0003f06270 */
[----:B------:R-:W-:Y:S05]  /*54c0*/  @P0 BRA `(.L_x_6219) ;  /* 0x0000001400880947 */ /* 0x000fea0003800000 */
[----:B------:R-:W0:Y:S01]  /*54d0*/  LDC R40, c[0x0][0x22c] ;  /* 0x00008b00ff287b82 */ /* 0x000e220000000800 */
[C---:B------:R-:W-:Y:S01]  /*54e0*/  IADD3 R4, P1, R12.reuse, -0x1, RZ ;  /* 0xffffffff0c047810 */ /* 0x040fe20007f3e0ff */
[----:B------:R-:W-:Y:S01]  /*54f0*/  ULDC.64 UR4, c[0x0][0x220] ;  /* 0x0000880000047ab9 */ /* 0x000fe20000000a00 */
[----:B----45:R-:W-:Y:S01]  /*5500*/  LOP3.LUT R23, R12, 0x3, RZ, 0xc0, !PT ;  /* 0x000000030c177812 */ /* 0x030fe200078ec0ff */
[----:B------:R-:W-:Y:S01]  /*5510*/  IMAD R5, R25, UR4, RZ ;  /* 0x0000000419057c24 */ /* 0x000fe2000f8e02ff */
[----:B------:R-:W-:Y:S01]  /*5520*/  ISETP.GE.U32.AND P0, PT, R4, 0x3, PT ;  /* 0x000000030400780c */ /* 0x000fe20003f06070 */
[----:B------:R-:W-:Y:S02]  /*5530*/  IMAD.MOV.U32 R42, RZ, RZ, RZ ;  /* 0x000000ffff2a7224 */ /* 0x000fe400078e00ff */
[----:B------:R-:W1:Y:S01]  /*5540*/  LDC.64 R14, c[0x0][0x238] ;  /* 0x00008e00ff0e7b82 */ /* 0x000e620000000a00 */
[C---:B------:R-:W-:Y:S02]  /*5550*/  IMAD R21, R24.reuse, UR5, R5 ;  /* 0x0000000518157c24 */ /* 0x040fe4000f8e0205 */
[----:B------:R-:W-:-:S04]  /*5560*/  IMAD.WIDE.U32 R24, R24, UR4, RZ ;  /* 0x0000000418187c25 */ /* 0x000fc8000f8e00ff */
[----:B------:R-:W-:Y:S02]  /*5570*/  IMAD.MOV.U32 R39, RZ, RZ, RZ ;  /* 0x000000ffff277224 */ /* 0x000fe400078e00ff */
[----:B------:R-:W-:Y:S01]  /*5580*/  IMAD.IADD R27, R25, 0x1, R21 ;  /* 0x00000001191b7824 */ /* 0x000fe200078e0215 */
[----:B0-----:R-:W-:-:S04]  /*5590*/  IADD3.X R4, R40, -0x1, RZ, P1, !PT ;  /* 0xffffffff28047810 */ /* 0x001fc80000ffe4ff */
[----:B------:R-:W-:Y:S02]  /*55a0*/  ISETP.GE.U32.AND.EX P0, PT, R4, RZ, PT, P0 ;  /* 0x000000ff0400720c */ /* 0x000fe40003f06100 */
[----:B------:R-:W-:-:S11]  /*55b0*/  CS2R R4, SRZ ;  /* 0x0000000000047805 */ /* 0x000fd6000001ff00 */
[----:B-1----:R-:W-:Y:S05]  /*55c0*/  @!P0 BRA `(.L_x_6220) ;  /* 0x0000001000908947 */ /* 0x002fea0003800000 */
[----:B------:R-:W-:Y:S01]  /*55d0*/  IADD3 R38, P0, -R23, R12, RZ ;  /* 0x0000000c17267210 */ /* 0x000fe20007f1e1ff */
[----:B------:R-:W-:Y:S01]  /*55e0*/  IMAD.IADD R21, R21, 0x1, R25 ;  /* 0x0000000115157824 */ /* 0x000fe200078e0219 */
[----:B------:R-:W-:Y:S01]  /*55f0*/  LEA R32, P1, R24, R10, 0x3 ;  /* 0x0000000a18207211 */ /* 0x000fe200078218ff */
[----:B------:R-:W-:Y:S01]  /*5600*/  BSSY B0, `(.L_x_6220) ;  /* 0x0000120000007945 */ /* 0x000fe20003800000 */
[----:B------:R-:W-:Y:S01]  /*5610*/  IADD3.X R40, R40, -0x1, RZ, P0, !PT ;  /* 0xffffffff28287810 */ /* 0x000fe200007fe4ff */
[----:B------:R-:W-:Y:S01]  /*5620*/  IMAD.MOV.U32 R42, RZ, RZ, RZ ;  /* 0x000000ffff2a7224 */ /* 0x000fe200078e00ff */
[----:B------:R-:W-:Y:S01]  /*5630*/  ISETP.GT.U32.AND P0, PT, R38, RZ, PT ;  /* 0x000000ff2600720c */ /* 0x000fe20003f04070 */
[----:B------:R-:W-:Y:S01]  /*5640*/  IMAD.MOV.U32 R39, RZ, RZ, RZ ;  /* 0x000000ffff277224 */ /* 0x000fe200078e00ff */
[----:B------:R-:W-:Y:S01]  /*5650*/  LEA.HI.X R21, R24, R11, R21, 0x3, P1 ;  /* 0x0000000b18157211 */ /* 0x000fe200008f1c15 */
[----:B------:R-:W-:Y:S01]  /*5660*/  IMAD.WIDE.U32 R28, R14, 0x8, RZ ;  /* 0x000000080e1c7825 */ /* 0x000fe200078e00ff */
[----:B------:R-:W-:-:S13]  /*5670*/  ISETP.GT.AND.EX P0, PT, R40, RZ, PT, P0 ;  /* 0x000000ff2800720c */ /* 0x000fda0003f04300 */
[----:B------:R-:W-:Y:S05]  /*5680*/  @!P0 BRA `(.L_x_6221) ;  /* 0x0000000c00a48947 */ /* 0x000fea0003800000 */
[----:B------:R-:W-:Y:S02]  /*5690*/  ISETP.GT.U32.AND P1, PT, R38, 0xc, PT ;  /* 0x0000000c2600780c */ /* 0x000fe40003f24070 */
[----:B------:R-:W-:Y:S02]  /*56a0*/  PLOP3.LUT P0, PT, PT, PT, PT, 0x80, 0x0 ;  /* 0x000000000000781c */ /* 0x000fe40003f0f070 */
[----:B------:R-:W-:-:S13]  /*56b0*/  ISETP.GT.AND.EX P1, PT, R40, RZ, PT, P1 ;  /* 0x000000ff2800720c */ /* 0x000fda0003f24310 */
[----:B------:R-:W-:Y:S05]  /*56c0*/  @!P1 BRA `(.L_x_6222) ;  /* 0x0000000800449947 */ /* 0x000fea0003800000 */
[----:B------:R-:W-:Y:S01]  /*56d0*/  BSSY B2, `(.L_x_6222) ;  /* 0x0000090000027945 */ /* 0x000fe20003800000 */
[----:B------:R-:W-:-:S13]  /*56e0*/  PLOP3.LUT P0, PT, PT, PT, PT, 0x8, 0x0 ;  /* 0x000000000000781c */ /* 0x000fda0003f0e170 */
.L_x_6223:
[----:B------:R-:W-:Y:S01]  /*56f0*/  ULDC.64 UR4, c[0x0][0x230] ;  /* 0x00008c0000047ab9 */ /* 0x000fe20000000a00 */
[----:B------:R-:W-:Y:S01]  /*5700*/  IMAD.SHL.U32 R41, R15, 0x8, RZ ;  /* 0x000000080f297824 */ /* 0x000fe200078e00ff */
[C---:B------:R-:W-:Y:S01]  /*5710*/  LEA R30, P1, R42.reuse, UR4, 0x3 ;  /* 0x000000042a1e7c11 */ /* 0x040fe2000f8218ff */
[----:B------:R-:W-:Y:S02]  /*5720*/  IMAD.MOV.U32 R33, RZ, RZ, R21 ;  /* 0x000000ffff217224 */ /* 0x000fe400078e0015 */
[----:B------:R-:W-:Y:S01]  /*5730*/  IMAD.IADD R41, R29, 0x1, R41 ;  /* 0x000000011d297824 */ /* 0x000fe200078e0229 */
[----:B------:R-:W-:Y:S02]  /*5740*/  LEA.HI.X R31, R42, UR5, R39, 0x3, P1 ;  /* 0x000000052a1f7c11 */ /* 0x000fe400088f1c27 */
[----:B------:R-:W-:Y:S02]  /*5750*/  IADD3 R20, P1, R32, R28, RZ ;  /* 0x0000001c20147210 */ /* 0x000fe40007f3e0ff */
        /* <DEDUP_REMOVED lines=20> */
[----:B------:R-:W-:Y:S01]  /*58a0*/  IMAD.IADD R35, R35, 0x1, R33 ;  /* 0x0000000123237824 */ /* 0x000fe200078e0221 */
[----:B------:R-:W-:Y:S01]  /*58b0*/  IADD3 R32, P1, R4, R28, RZ ;  /* 0x0000001c04207210 */ /* 0x000fe20007f3e0ff */
[----:B--2---:R-:W-:-:S04]  /*58c0*/  IMAD R33, R37, R20, RZ ;  /* 0x0000001425217224 */ /* 0x004fc800078e02ff */
[C---:B------:R-:W-:Y:S02]  /*58d0*/  IMAD R33, R36.reuse, R21, R33 ;  /* 0x0000001524217224 */ /* 0x040fe400078e0221 */
[----:B------:R-:W-:-:S04]  /*58e0*/  IMAD.WIDE.U32 R20, R36, R20, R34 ;  /* 0x0000001424147225 */ /* 0x000fc800078e0022 */
[----:B----4-:R-:W-:Y:S02]  /*58f0*/  IMAD R35, R23, R44, RZ ;  /* 0x0000002c17237224 */ /* 0x010fe400078e02ff */
        /* <DEDUP_REMOVED lines=84> */
[----:B------:R-:W2:Y:S01]  /*5e40*/  LDG.E.64 R34, desc[UR36][R30.64+0x70] ;  /* 0x000070241e227981 */ /* 0x000ea2000c1e1b00 */
[----:B------:R-:W-:-:S03]  /*5e50*/  IMAD.X R5, R23, 0x1, R41, P1 ;  /* 0x0000000117057824 */ /* 0x000fc600008e0629 */
[----:B------:R-:W2:Y:S01]  /*5e60*/  LDG.E.64 R36, desc[UR36][R22.64] ;  /* 0x0000002416247981 */ /* 0x000ea2000c1e1b00 */
[----:B------:R-:W-:-:S03]  /*5e70*/  IMAD.WIDE.U32 R20, R32, R44, R20 ;  /* 0x0000002c20147225 */ /* 0x000fc600078e0014 */
[----:B------:R-:W3:Y:S04]  /*5e80*/  LDG.E.64 R44, desc[UR36][R30.64+0x78] ;  /* 0x000078241e2c7981 */ /* 0x000ee8000c1e1b00 */
[----:B------:R-:W3:Y:S01]  /*5e90*/  LDG.E.64 R22, desc[UR36][R4.64] ;  /* 0x0000002404167981 */ /* 0x000ee2000c1e1b00 */
[----:B------:R-:W-:Y:S01]  /*5ea0*/  IADD3 R38, P1, R38, -0x10, RZ ;  /* 0xfffffff026267810 */ /* 0x000fe20007f3e0ff */
[----:B------:R-:W-:-:S03]  /*5eb0*/  IMAD.IADD R21, R21, 0x1, R33 ;  /* 0x0000000115157824 */ /* 0x000fc600078e0221 */
[----:B------:R-:W-:Y:S02]  /*5ec0*/  IADD3.X R40, R40, -0x1, RZ, P1, !PT ;  /* 0xffffffff28287810 */ /* 0x000fe40000ffe4ff */
[----:B------:R-:W-:-:S04]  /*5ed0*/  ISETP.GT.U32.AND P1, PT, R38, 0xc, PT ;  /* 0x0000000c2600780c */ /* 0x000fc80003f24070 */
[----:B------:R-:W-:Y:S02]  /*5ee0*/  ISETP.GT.AND.EX P1, PT, R40, RZ, PT, P1 ;  /* 0x000000ff2800720c */ /* 0x000fe40003f24310 */
[----:B------:R-:W-:Y:S02]  /*5ef0*/  IADD3 R32, P2, R4, R28, RZ ;  /* 0x0000001c04207210 */ /* 0x000fe40007f5e0ff */
        /* <DEDUP_REMOVED lines=9> */
[----:B------:R-:W-:Y:S02]  /*5f90*/  IMAD.X R21, R5, 0x1, R41, P2 ;  /* 0x0000000105157824 */ /* 0x000fe400010e0629 */
[----:B------:R-:W-:Y:S02]  /*5fa0*/  IMAD.IADD R5, R23, 0x1, R31 ;  /* 0x0000000117057824 */ /* 0x000fe400078e021f */
[----:B------:R-:W-:Y:S01]  /*5fb0*/  IMAD.MOV.U32 R4, RZ, RZ, R22 ;  /* 0x000000ffff047224 */ /* 0x000fe200078e0016 */
[----:B------:R-:W-:Y:S06]  /*5fc0*/  @P1 BRA `(.L_x_6223) ;  /* 0xfffffff400c81947 */ /* 0x000fec000383ffff */
[----:B------:R-:W-:Y:S05]  /*5fd0*/  BSYNC B2 ;  /* 0x0000000000027941 */ /* 0x000fea0003800000 */
.L_x_6222:
[----:B------:R-:W-:Y:S01]  /*5fe0*/  ISETP.GT.U32.AND P1, PT, R38, 0x4, PT ;  /* 0x000000042600780c */ /* 0x000fe20003f24070 */
[----:B------:R-:W-:Y:S03]  /*5ff0*/  BSSY B2, `(.L_x_6224) ;  /* 0x000004f000027945 */ /* 0x000fe60003800000 */
[----:B------:R-:W-:-:S13]  /*6000*/  ISETP.GT.AND.EX P1, PT, R40, RZ, PT, P1 ;  /* 0x000000ff2800720c */ /* 0x000fda0003f24310 */
[----:B------:R-:W-:Y:S05]  /*6010*/  @!P1 BRA `(.L_x_6225) ;  /* 0x0000000400309947 */ /* 0x000fea0003800000 */
        /* <DEDUP_REMOVED lines=59> */
[----:B------:R-:W-:Y:S01]  /*63d0*/  IMAD.IADD R21, R21, 0x1, R33 ;  /* 0x0000000115157824 */ /* 0x000fe200078e0221 */
[----:B------:R-:W-:Y:S02]  /*63e0*/  IADD3 R32, P1, R4, R28, RZ ;  /* 0x0000001c04207210 */ /* 0x000fe40007f3e0ff */
[----:B------:R-:W-:Y:S02]  /*63f0*/  IADD3 R42, P2, R42, 0x8, RZ ;  /* 0x000000082a2a7810 */ /* 0x000fe40007f5e0ff */
[----:B------:R-:W-:-:S02]  /*6400*/  IADD3 R38, P3, R38, -0x8, RZ ;  /* 0xfffffff826267810 */ /* 0x000fc40007f7e0ff */
        /* <DEDUP_REMOVED lines=12> */
[----:B------:R-:W-:-:S07]  /*64d0*/  IMAD.MOV.U32 R4, RZ, RZ, R22 ;  /* 0x000000ffff047224 */ /* 0x000fce00078e0016 */
.L_x_6225:
[----:B------:R-:W-:Y:S05]  /*64e0*/  BSYNC B2 ;  /* 0x0000000000027941 */ /* 0x000fea0003800000 */
.L_x_6224:
[----:B------:R-:W-:-:S04]  /*64f0*/  ISETP.NE.U32.AND P1, PT, R38, RZ, PT ;  /* 0x000000ff2600720c */ /* 0x000fc80003f25070 */
[----:B------:R-:W-:-:S13]  /*6500*/  ISETP.NE.OR.EX P0, PT, R40, RZ, P0, P1 ;  /* 0x000000ff2800720c */ /* 0x000fda0000705710 */
[----:B------:R-:W-:Y:S05]  /*6510*/  @!P0 BRA `(.L_x_6226) ;  /* 0x0000000000b88947 */ /* 0x000fea0003800000 */
.L_x_6221:
[----:B------:R-:W-:Y:S01]  /*6520*/  ULDC.64 UR4, c[0x0][0x230] ;  /* 0x00008c0000047ab9 */ /* 0x000fe20000000a00 */
[----:B------:R-:W-:Y:S01]  /*6530*/  IMAD.SHL.U32 R41, R15, 0x8, RZ ;  /* 0x000000080f297824 */ /* 0x000fe200078e00ff */
[C---:B------:R-:W-:Y:S01]  /*6540*/  LEA R22, P0, R42.reuse, UR4, 0x3 ;  /* 0x000000042a167c11 */ /* 0x040fe2000f8018ff */
[----:B------:R-:W-:Y:S02]  /*6550*/  IMAD.MOV.U32 R33, RZ, RZ, R21 ;  /* 0x000000ffff217224 */ /* 0x000fe400078e0015 */
[----:B------:R-:W-:Y:S01]  /*6560*/  IMAD.IADD R41, R29, 0x1, R41 ;  /* 0x000000011d297824 */ /* 0x000fe200078e0229 */
[----:B------:R-:W-:Y:S02]  /*6570*/  LEA.HI.X R23, R42, UR5, R39, 0x3, P0 ;  /* 0x000000052a177c11 */ /* 0x000fe400080f1c27 */
[----:B------:R-:W-:Y:S01]  /*6580*/  IADD3 R20, P0, R32, R28, RZ ;  /* 0x0000001c20147210 */ /* 0x000fe20007f1e0ff */
[----:B------:R-:W2:Y:S04]  /*6590*/  LDG.E.64 R36, desc[UR36][R32.64] ;  /* 0x0000002420247981 */ /* 0x000ea8000c1e1b00 */
[----:B------:R-:W2:Y:S01]  /*65a0*/  LDG.E.64 R34, desc[UR36][R22.64] ;  /* 0x0000002416227981 */ /* 0x000ea2000c1e1b00 */
[----:B------:R-:W-:-:S03]  /*65b0*/  IMAD.X R21, R21, 0x1, R41, P0 ;  /* 0x0000000115157824 */ /* 0x000fc600000e0629 */
[----:B------:R-:W3:Y:S04]  /*65c0*/  LDG.E.64 R44, desc[UR36][R22.64+0x18] ;  /* 0x00001824162c7981 */ /* 0x000ee8000c1e1b00 */
[----:B------:R-:W4:Y:S04]  /*65d0*/  LDG.E.64 R30, desc[UR36][R20.64] ;  /* 0x00000024141e7981 */ /* 0x000f28000c1e1b00 */
[----:B------:R-:W4:Y:S01]  /*65e0*/  LDG.E.64 R32, desc[UR36][R22.64+0x8] ;  /* 0x0000082416207981 */ /* 0x000f22000c1e1b00 */
[-C--:B--2---:R-:W-:Y:S02]  /*65f0*/  IMAD R37, R37, R34.reuse, RZ ;  /* 0x0000002225257224 */ /* 0x084fe400078e02ff */
[----:B------:R-:W-:Y:S01]  /*6600*/  IMAD.WIDE.U32 R4, R36, R34, R4 ;  /* 0x0000002224047225 */ /* 0x000fe200078e0004 */
[----:B------:R-:W-:-:S03]  /*6610*/  IADD3 R34, P0, R20, R28, RZ ;  /* 0x0000001c14227210 */ /* 0x000fc60007f1e0ff */
[----:B------:R-:W-:Y:S02]  /*6620*/  IMAD R37, R36, R35, R37 ;  /* 0x0000002324257224 */ /* 0x000fe400078e0225 */
[----:B------:R-:W-:Y:S02]  /*6630*/  IMAD.X R35, R21, 0x1, R41, P0 ;  /* 0x0000000115237824 */ /* 0x000fe400000e0629 */
[----:B------:R-:W-:Y:S01]  /*6640*/  IMAD.IADD R5, R5, 0x1, R37 ;  /* 0x0000000105057824 */ /* 0x000fe200078e0225 */
[----:B------:R-:W2:Y:S01]  /*6650*/  LDG.E.64 R20, desc[UR36][R22.64+0x10] ;  /* 0x0000102416147981 */ /* 0x000ea2000c1e1b00 */
[----:B----4-:R-:W-:-:S03]  /*6660*/  IMAD R31, R31, R32, RZ ;  /* 0x000000201f1f7224 */ /* 0x010fc600078e02ff */
[----:B------:R-:W2:Y:S01]  /*6670*/  LDG.E.64 R36, desc[UR36][R34.64] ;  /* 0x0000002422247981 */ /* 0x000ea2000c1e1b00 */
[C---:B------:R-:W-:Y:S02]  /*6680*/  IMAD R33, R30.reuse, R33, R31 ;  /* 0x000000211e217224 */ /* 0x040fe400078e021f */
[----:B------:R-:W-:Y:S01]  /*6690*/  IMAD.WIDE.U32 R30, R30, R32, R4 ;  /* 0x000000201e1e7225 */ /* 0x000fe200078e0004 */
[----:B------:R-:W-:-:S05]  /*66a0*/  IADD3 R4, P0, R34, R28, RZ ;  /* 0x0000001c22047210 */ /* 0x000fca0007f1e0ff */
[----:B------:R-:W-:-:S05]  /*66b0*/  IMAD.X R5, R35, 0x1, R41, P0 ;  /* 0x0000000123057824 */ /* 0x000fca00000e0629 */
[----:B------:R-:W3:Y:S01]  /*66c0*/  LDG.E.64 R34, desc[UR36][R4.64] ;  /* 0x0000002404227981 */ /* 0x000ee2000c1e1b00 */
[----:B------:R-:W-:Y:S01]  /*66d0*/  IADD3 R38, P0, R38, -0x4, RZ ;  /* 0xfffffffc26267810 */ /* 0x000fe20007f1e0ff */
[----:B------:R-:W-:-:S03]  /*66e0*/  IMAD.IADD R31, R31, 0x1, R33 ;  /* 0x000000011f1f7824 */ /* 0x000fc600078e0221 */
[----:B------:R-:W-:Y:S02]  /*66f0*/  IADD3.X R40, R40, -0x1, RZ, P0, !PT ;  /* 0xffffffff28287810 */ /* 0x000fe400007fe4ff */
[----:B------:R-:W-:-:S04]  /*6700*/  ISETP.NE.U32.AND P0, PT, R38, RZ, PT ;  /* 0x000000ff2600720c */ /* 0x000fc80003f05070 */
[----:B------:R-:W-:Y:S02]  /*6710*/  ISETP.NE.AND.EX P0, PT, R40, RZ, PT, P0 ;  /* 0x000000ff2800720c */ /* 0x000fe40003f05300 */
[----:B------:R-:W-:Y:S02]  /*6720*/  IADD3 R32, P2, R4, R28, RZ ;  /* 0x0000001c04207210 */ /* 0x000fe40007f5e0ff */
[----:B------:R-:W-:-:S05]  /*6730*/  IADD3 R42, P1, R42, 0x4, RZ ;  /* 0x000000042a2a7810 */ /* 0x000fca0007f3e0ff */
[----:B------:R-:W-:Y:S02]  /*6740*/  IMAD.X R39, RZ, RZ, R39, P1 ;  /* 0x000000ffff277224 */ /* 0x000fe400008e0627 */
[----:B--2---:R-:W-:-:S04]  /*6750*/  IMAD R33, R37, R20, RZ ;  /* 0x0000001425217224 */ /* 0x004fc800078e02ff */
[C---:B------:R-:W-:Y:S02]  /*6760*/  IMAD R33, R36.reuse, R21, R33 ;  /* 0x0000001524217224 */ /* 0x040fe400078e0221 */
[----:B------:R-:W-:-:S04]  /*6770*/  IMAD.WIDE.U32 R20, R36, R20, R30 ;  /* 0x0000001424147225 */ /* 0x000fc800078e001e */
[----:B------:R-:W-:Y:S02]  /*6780*/  IMAD.IADD R21, R21, 0x1, R33 ;  /* 0x0000000115157824 */ /* 0x000fe400078e0221 */
[----:B---3--:R-:W-:-:S04]  /*6790*/  IMAD R31, R35, R44, RZ ;  /* 0x0000002c231f7224 */ /* 0x008fc800078e02ff */
[C---:B------:R-:W-:Y:S02]  /*67a0*/  IMAD R31, R34.reuse, R45, R31 ;  /* 0x0000002d221f7224 */ /* 0x040fe400078e021f */
[----:B------:R-:W-:-:S04]  /*67b0*/  IMAD.WIDE.U32 R34, R34, R44, R20 ;  /* 0x0000002c22227225 */ /* 0x000fc800078e0014 */
[----:B------:R-:W-:Y:S02]  /*67c0*/  IMAD.X R21, R5, 0x1, R41, P2 ;  /* 0x0000000105157824 */ /* 0x000fe400010e0629 */
[----:B------:R-:W-:Y:S02]  /*67d0*/  IMAD.IADD R5, R35, 0x1, R31 ;  /* 0x0000000123057824 */ /* 0x000fe400078e021f */
[----:B------:R-:W-:Y:S01]  /*67e0*/  IMAD.MOV.U32 R4, RZ, RZ, R34 ;  /* 0x000000ffff047224 */ /* 0x000fe200078e0022 */
[----:B------:R-:W-:Y:S06]  /*67f0*/  @P0 BRA `(.L_x_6221) ;  /* 0xfffffffc00480947 */ /* 0x000fec000383ffff */
.L_x_6226:
[----:B------:R-:W-:Y:S05]  /*6800*/  BSYNC B0 ;  /* 0x0000000000007941 */ /* 0x000fea0003800000 */
.L_x_6220:
[----:B------:R-:W-:-:S04]  /*6810*/  LOP3.LUT R30, R12, 0x3, RZ, 0xc0, !PT ;  /* 0x000000030c1e7812 */ /* 0x000fc800078ec0ff */
[----:B------:R-:W-:-:S04]  /*6820*/  ISETP.NE.U32.AND P0, PT, R30, RZ, PT ;  /* 0x000000ff1e00720c */ /* 0x000fc80003f05070 */
[----:B------:R-:W-:-:S13]  /*6830*/  ISETP.NE.AND.EX P0, PT, RZ, RZ, PT, P0 ;  /* 0x000000ffff00720c */ /* 0x000fda0003f05300 */
[----:B------:R-:W-:Y:S05]  /*6840*/  @!P0 BRA `(.L_x_6219) ;  /* 0x0000000000a88947 */ /* 0x000fea0003800000 */
[-C--:B------:R-:W-:Y:S01]  /*6850*/  IMAD R31, R39, R14.reuse, RZ ;  /* 0x0000000e271f7224 */ /* 0x080fe200078e02ff */
[----:B------:R-:W-:Y:S01]  /*6860*/  ULDC.64 UR4, c[0x0][0x230] ;  /* 0x00008c0000047ab9 */ /* 0x000fe20000000a00 */
[----:B------:R-:W-:Y:S01]  /*6870*/  IMAD.MOV.U32 R26, RZ, RZ, R24 ;  /* 0x000000ffff1a7224 */ /* 0x000fe200078e0018 */
[C---:B------:R-:W-:Y:S01]  /*6880*/  LEA R20, P0, R42.reuse, UR4, 0x3 ;  /* 0x000000042a147c11 */ /* 0x040fe2000f8018ff */
[C---:B------:R-:W-:Y:S02]  /*6890*/  IMAD R31, R42.reuse, R15, R31 ;  /* 0x0000000f2a1f7224 */ /* 0x040fe400078e021f */
[C---:B------:R-:W-:Y:S01]  /*68a0*/  IMAD.WIDE.U32 R28, R42.reuse, R14, R26 ;  /* 0x0000000e2a1c7225 */ /* 0x040fe200078e001a */
[----:B------:R-:W-:-:S03]  /*68b0*/  LEA.HI.X R21, R42, UR5, R39, 0x3, P0 ;  /* 0x000000052a157c11 */ /* 0x000fc600080f1c27 */
[----:B------:R-:W-:Y:S01]  /*68c0*/  IMAD.IADD R23, R29, 0x1, R31 ;  /* 0x000000011d177824 */ /* 0x000fe200078e021f */
[----:B------:R-:W-:-:S04]  /*68d0*/  LEA R22, P1, R28, R10, 0x3 ;  /* 0x0000000a1c167211 */ /* 0x000fc800078218ff */
[----:B------:R-:W-:Y:S02]  /*68e0*/  LEA.HI.X R23, R28, R11, R23, 0x3, P1 ;  /* 0x0000000b1c177211 */ /* 0x000fe400008f1c17 */
        /* <DEDUP_REMOVED lines=11> */
[----:B------:R-:W-:Y:S01]  /*69a0*/  IMAD.WIDE.U32 R42, R42, R14, UR4 ;  /* 0x000000042a2a7e25 */ /* 0x000fe2000f8e000e */
[----:B------:R-:W2:Y:S02]  /*69b0*/  LDG.E.64 R22, desc[UR36][R20.64+0x8] ;  /* 0x0000082414167981 */ /* 0x000ea4000c1e1b00 */
[----:B------:R-:W-:Y:S02]  /*69c0*/  ISETP.NE.AND.EX P0, PT, RZ, RZ, PT, P0 ;  /* 0x000000ffff00720c */ /* 0x000fe40003f05300 */
[----:B------:R-:W-:-:S04]  /*69d0*/  IADD3 R24, P1, R24, R42, RZ ;  /* 0x0000002a18187210 */ /* 0x000fc80007f3e0ff */
[----:B------:R-:W-:Y:S02]  /*69e0*/  IADD3.X R26, R27, R31, R43, P1, !PT ;  /* 0x0000001f1b1a7210 */ /* 0x000fe40000ffe42b */
[----:B------:R-:W-:-:S04]  /*69f0*/  LEA R28, P1, R24, R10, 0x3 ;  /* 0x0000000a181c7211 */ /* 0x000fc800078218ff */
[----:B------:R-:W-:Y:S02]  /*6a00*/  LEA.HI.X R29, R24, R11, R26, 0x3, P1 ;  /* 0x0000000b181d7211 */ /* 0x000fe400008f1c1a */
        /* <DEDUP_REMOVED lines=14> */
.L_x_6219:
[----:B------:R-:W-:Y:S05]  /*6af0*/  BSYNC B1 ;  /* 0x0000000000017941 */ /* 0x000fea0003800000 */
.L_x_6218:
[----:B------:R-:W0:Y:S01]  /*6b00*/  S2R R36, SR_TID.X ;  /* 0x0000000000247919 */ /* 0x000e220000002100 */
[----:B------:R-:W-:Y:S01]  /*6b10*/  IMAD R15, R2, -0x200, R13 ;  /* 0xfffffe00020f7824 */ /* 0x000fe200078e020d */
[----:B------:R-:W-:Y:S01]  /*6b20*/  BSSY B1, `(.L_x_6227) ;  /* 0x0000162000017945 */ /* 0x000fe20003800000 */
        /* <DEDUP_REMOVED lines=22> */
[----:B------:R-:W-:Y:S01]  /*6c90*/  IMAD.WIDE.U32 R22, R14, 0x8, RZ ;  /* 0x000000080e167825 */ /* 0x000fe200078e00ff */
[----:B------:R-:W-:Y:S01]  /*6ca0*/  IADD3.X R40, R40, -0x1, RZ, P0, !PT ;  /* 0xffffffff28287810 */ /* 0x000fe200007fe4ff */
[----:B------:R-:W-:Y:S01]  /*6cb0*/  BSSY B0, `(.L_x_6229) ;  /* 0x000011a000007945 */ /* 0x000fe20003800000 */
[----:B------:R-:W-:Y:S01]  /*6cc0*/  ISETP.GT.U32.AND P0, PT, R38, RZ, PT ;  /* 0x000000ff2600720c */ /* 0x000fe20003f04070 */
[----:B------:R-:W-:Y:S01]  /*6cd0*/  IMAD.SHL.U32 R37, R15, 0x8, RZ ;  /* 0x000000080f257824 */ /* 0x000fe200078e00ff */
        /* <DEDUP_REMOVED lines=12> */
.L_x_6232:
[----:B------:R-:W-:Y:S01]  /*6da0*/  ULDC.64 UR4, c[0x0][0x230] ;  /* 0x00008c0000047ab9 */ /* 0x000fe20000000a00 */
[----:B------:R-:W-:Y:S01]  /*6db0*/  IMAD.MOV.U32 R24, RZ, RZ, R33 ;  /* 0x000000ffff187224 */ /* 0x000fe200078e0021 */
[----:B------:R-:W-:Y:S01]  /*6dc0*/  LEA R26, P1, R42, UR4, 0x3 ;  /* 0x000000042a1a7c11 */ /* 0x000fe2000f8218ff */
[----:B------:R-:W-:-:S03]  /*6dd0*/  IMAD.MOV.U32 R25, RZ, RZ, R32 ;  /* 0x000000ffff197224 */ /* 0x000fc600078e0020 */
[----:B------:R-:W-:Y:S02]  /*6de0*/  LEA.HI.X R27, R42, UR5, R39, 0x3, P1 ;  /* 0x000000052a1b7c11 */ /* 0x000fe400088f1c27 */
[----:B------:R-:W2:Y:S04]  /*6df0*/  LDG.E.64 R28, desc[UR36][R24.64] ;  /* 0x00000024181c7981 */ /* 0x000ea8000c1e1b00 */
[----:B------:R-:W2:Y:S01]  /*6e00*/  LDG.E.64 R24, desc[UR36][R26.64] ;  /* 0x000000241a187981 */ /* 0x000ea2000c1e1b00 */
[----:B------:R-:W-:-:S05]  /*6e10*/  IADD3 R30, P1, R33, R22, RZ ;  /* 0x00000016211e7210 */ /* 0x000fca0007f3e0ff */
[----:B------:R-:W-:Y:S02]  /*6e20*/  IMAD.X R31, R32, 0x1, R37, P1 ;  /* 0x00000001201f7824 */ /* 0x000fe400008e0625 */
[----:B------:R-:W3:Y:S04]  /*6e30*/  LDG.E.64 R32, desc[UR36][R26.64+0x8] ;  /* 0x000008241a207981 */ /* 0x000ee8000c1e1b00 */
[----:B------:R0:W3:Y:S01]  /*6e40*/  LDG.E.64 R34, desc[UR36][R30.64] ;  /* 0x000000241e227981 */ /* 0x0000e2000c1e1b00 */
[----:B------:R-:W-:-:S05]  /*6e50*/  IADD3 R44, P1, R30, R22, RZ ;  /* 0x000000161e2c7210 */ /* 0x000fca0007f3e0ff */
        /* <DEDUP_REMOVED lines=8> */
[-C--:B---3--:R-:W-:Y:S02]  /*6ee0*/  IMAD R35, R35, R32.reuse, RZ ;  /* 0x0000002023237224 */ /* 0x088fe400078e02ff */
[----:B------:R-:W-:Y:S02]  /*6ef0*/  IMAD.IADD R9, R9, 0x1, R41 ;  /* 0x0000000109097824 */ /* 0x000fe400078e0229 */
[C---:B------:R-:W-:Y:S01]  /*6f00*/  IMAD R33, R34.reuse, R33, R35 ;  /* 0x0000002122217224 */ /* 0x040fe200078e0223 */
[----:B------:R-:W3:Y:S01]  /*6f10*/  LDG.E.64 R44, desc[UR36][R30.64] ;  /* 0x000000241e2c7981 */ /* 0x000ee2000c1e1b00 */
[----:B------:R-:W-:-:S03]  /*6f20*/  IMAD.WIDE.U32 R8, R34, R32, R8 ;  /* 0x0000002022087225 */ /* 0x000fc600078e0008 */
[----:B------:R-:W3:Y:S01]  /*6f30*/  LDG.E.64 R34, desc[UR36][R26.64+0x18] ;  /* 0x000018241a227981 */ /* 0x000ee2000c1e1b00 */
[----:B------:R-:W-:Y:S01]  /*6f40*/  IADD3 R32, P1, R30, R22, RZ ;  /* 0x000000161e207210 */ /* 0x000fe20007f3e0ff */
[----:B------:R-:W-:-:S04]  /*6f50*/  IMAD.IADD R9, R9, 0x1, R33 ;  /* 0x0000000109097824 */ /* 0x000fc800078e0221 */
[----:B------:R-:W-:-:S05]  /*6f60*/  IMAD.X R33, R31, 0x1, R37, P1 ;  /* 0x000000011f217824 */ /* 0x000fca00008e0625 */
[----:B------:R-:W4:Y:S01]  /*6f70*/  LDG.E.64 R30, desc[UR36][R32.64] ;  /* 0x00000024201e7981 */ /* 0x000f22000c1e1b00 */
[-C--:B--2---:R-:W-:Y:S02]  /*6f80*/  IMAD R29, R29, R24.reuse, RZ ;  /* 0x000000181d1d7224 */ /* 0x084fe400078e02ff */
[----:B------:R-:W-:-:S04]  /*6f90*/  IMAD.WIDE.U32 R8, R28, R24, R8 ;  /* 0x000000181c087225 */ /* 0x000fc800078e0008 */
[----:B------:R-:W-:Y:S02]  /*6fa0*/  IMAD R25, R28, R25, R29 ;  /* 0x000000191c197224 */ /* 0x000fe400078e021d */
[----:B------:R-:W4:Y:S01]  /*6fb0*/  LDG.E.64 R28, desc[UR36][R26.64+0x20] ;  /* 0x000020241a1c7981 */ /* 0x000f22000c1e1b00 */
[----:B------:R-:W-:Y:S01]  /*6fc0*/  IADD3 R24, P1, R32, R22, RZ ;  /* 0x0000001620187210 */ /* 0x000fe20007f3e0ff */
[----:B------:R-:W-:Y:S02]  /*6fd0*/  IMAD.IADD R9, R9, 0x1, R25 ;  /* 0x0000000109097824 */ /* 0x000fe400078e0219 */
[----:B---3--:R-:W-:Y:S02]  /*6fe0*/  IMAD R41, R45, R34, RZ ;  /* 0x000000222d297224 */ /* 0x008fe400078e02ff */
[----:B------:R-:W-:Y:S02]  /*6ff0*/  IMAD.X R25, R33, 0x1, R37, P1 ;  /* 0x0000000121197824 */ /* 0x000fe400008e0625 */
[----:B------:R-:W-:-:S02]  /*7000*/  IMAD R35, R44, R35, R41 ;  /* 0x000000232c237224 */ /* 0x000fc400078e0229 */
[----:B------:R-:W-:Y:S01]  /*7010*/  IMAD.WIDE.U32 R8, R44, R34, R8 ;  /* 0x000000222c087225 */ /* 0x000fe200078e0008 */
[----:B------:R-:W2:Y:S04]  /*7020*/  LDG.E.64 R32, desc[UR36][R24.64] ;  /* 0x0000002418207981 */ /* 0x000ea8000c1e1b00 */
[----:B------:R-:W2:Y:S01]  /*7030*/  LDG.E.64 R44, desc[UR36][R26.64+0x28] ;  /* 0x000028241a2c7981 */ /* 0x000ea2000c1e1b00 */
[----:B------:R-:W-:Y:S01]  /*7040*/  IADD3 R34, P1, R24, R22, RZ ;  /* 0x0000001618227210 */ /* 0x000fe20007f3e0ff */
[----:B------:R-:W-:-:S04]  /*7050*/  IMAD.IADD R9, R9, 0x1, R35 ;  /* 0x0000000109097824 */ /* 0x000fc800078e0223 */
[----:B------:R-:W-:-:S05]  /*7060*/  IMAD.X R35, R25, 0x1, R37, P1 ;  /* 0x0000000119237824 */ /* 0x000fca00008e0625 */
[----:B------:R-:W3:Y:S01]  /*7070*/  LDG.E.64 R24, desc[UR36][R34.64] ;  /* 0x0000002422187981 */ /* 0x000ee2000c1e1b00 */
[-C--:B----4-:R-:W-:Y:S02]  /*7080*/  IMAD R31, R31, R28.reuse, RZ ;  /* 0x0000001c1f1f7224 */ /* 0x090fe400078e02ff */
[----:B------:R-:W-:-:S04]  /*7090*/  IMAD.WIDE.U32 R8, R30, R28, R8 ;  /* 0x0000001c1e087225 */ /* 0x000fc800078e0008 */
[----:B------:R-:W-:Y:S02]  /*70a0*/  IMAD R29, R30, R29, R31 ;  /* 0x0000001d1e1d7224 */ /* 0x000fe400078e021f */
[----:B------:R-:W3:Y:S01]  /*70b0*/  LDG.E.64 R30, desc[UR36][R26.64+0x30] ;  /* 0x000030241a1e7981 */ /* 0x000ee2000c1e1b00 */
[----:B------:R-:W-:Y:S01]  /*70c0*/  IADD3 R28, P1, R34, R22, RZ ;  /* 0x00000016221c7210 */ /* 0x000fe20007f3e0ff */
[----:B------:R-:W-:-:S04]  /*70d0*/  IMAD.IADD R9, R9, 0x1, R29 ;  /* 0x0000000109097824 */ /* 0x000fc800078e021d */
[----:B------:R-:W-:Y:S02]  /*70e0*/  IMAD.X R29, R35, 0x1, R37, P1 ;  /* 0x00000001231d7824 */ /* 0x000fe400008e0625 */
[-C--:B--2---:R-:W-:Y:S02]  /*70f0*/  IMAD R33, R33, R44.reuse, RZ ;  /* 0x0000002c21217224 */ /* 0x084fe400078e02ff */
[C---:B------:R-:W-:Y:S01]  /*7100*/  IMAD.WIDE.U32 R8, R32.reuse, R44, R8 ;  /* 0x0000002c20087225 */ /* 0x040fe200078e0008 */
[----:B------:R-:W2:Y:S03]  /*7110*/  LDG.E.64 R34, desc[UR36][R28.64] ;  /* 0x000000241c227981 */ /* 0x000ea6000c1e1b00 */
[----:B------:R-:W-:Y:S02]  /*7120*/  IMAD R33, R32, R45, R33 ;  /* 0x0000002d20217224 */ /* 0x000fe400078e0221 */
[----:B------:R-:W2:Y:S01]  /*7130*/  LDG.E.64 R44, desc[UR36][R26.64+0x38] ;  /* 0x000038241a2c7981 */ /* 0x000ea2000c1e1b00 */
[----:B------:R-:W-:Y:S01]  /*7140*/  IADD3 R32, P1, R28, R22, RZ ;  /* 0x000000161c207210 */ /* 0x000fe20007f3e0ff */
[----:B------:R-:W-:-:S04]  /*7150*/  IMAD.IADD R9, R9, 0x1, R33 ;  /* 0x0000000109097824 */ /* 0x000fc800078e0221 */
[----:B------:R-:W-:-:S05]  /*7160*/  IMAD.X R33, R29, 0x1, R37, P1 ;  /* 0x000000011d217824 */ /* 0x000fca00008e0625 */
[----:B------:R-:W4:Y:S01]  /*7170*/  LDG.E.64 R28, desc[UR36][R32.64] ;  /* 0x00000024201c7981 */ /* 0x000f22000c1e1b00 */
[-C--:B---3--:R-:W-:Y:S02]  /*7180*/  IMAD R25, R25, R30.reuse, RZ ;  /* 0x0000001e19197224 */ /* 0x088fe400078e02ff */
[----:B------:R-:W-:-:S04]  /*7190*/  IMAD.WIDE.U32 R8, R24, R30, R8 ;  /* 0x0000001e18087225 */ /* 0x000fc800078e0008 */
[----:B------:R-:W-:Y:S02]  /*71a0*/  IMAD R25, R24, R31, R25 ;  /* 0x0000001f18197224 */ /* 0x000fe400078e0219 */
[----:B------:R-:W4:Y:S01]  /*71b0*/  LDG.E.64 R30, desc[UR36][R26.64+0x40] ;  /* 0x000040241a1e7981 */ /* 0x000f22000c1e1b00 */
        /* <DEDUP_REMOVED lines=23> */
[----:B------:R-:W2:Y:S02]  /*7330*/  LDG.E.64 R44, desc[UR36][R26.64+0x58] ;  /* 0x000058241a2c7981 */ /* 0x000ea4000c1e1b00 */
[----:B------:R-:W-:-:S02]  /*7340*/  IMAD.IADD R9, R9, 0x1, R33 ;  /* 0x0000000109097824 */ /* 0x000fc400078e0221 */
[-C--:B---3--:R-:W-:Y:S02]  /*7350*/  IMAD R25, R25, R30.reuse, RZ ;  /* 0x0000001e19197224 */ /* 0x088fe400078e02ff */
[----:B------:R-:W-:-:S04]  /*7360*/  IMAD.WIDE.U32 R8, R24, R30, R8 ;  /* 0x0000001e18087225 */ /* 0x000fc800078e0008 */
[----:B------:R-:W-:Y:S01]  /*7370*/  IMAD R25, R24, R31, R25 ;  /* 0x0000001f18197224 */ /* 0x000fe200078e0219 */
[----:B------:R-:W-:-:S03]  /*7380*/  IADD3 R24, P1, R28, R22, RZ ;  /* 0x000000161c187210 */ /* 0x000fc60007f3e0ff */
[----:B------:R-:W-:Y:S02]  /*7390*/  IMAD.IADD R9, R9, 0x1, R25 ;  /* 0x0000000109097824 */ /* 0x000fe400078e0219 */
[--C-:B------:R-:W-:Y:S01]  /*73a0*/  IMAD.X R25, R29, 0x1, R37.reuse, P1 ;  /* 0x000000011d197824 */ /* 0x100fe200008e0625 */
[----:B------:R-:W-:Y:S01]  /*73b0*/  IADD3 R30, P1, R24, R22, RZ ;  /* 0x00000016181e7210 */ /* 0x000fe20007f3e0ff */
[----:B------:R-:W3:Y:S04]  /*73c0*/  LDG.E.64 R28, desc[UR36][R26.64+0x60] ;  /* 0x000060241a1c7981 */ /* 0x000ee8000c1e1b00 */
[----:B------:R-:W-:Y:S02]  /*73d0*/  IMAD.X R31, R25, 0x1, R37, P1 ;  /* 0x00000001191f7824 */ /* 0x000fe400008e0625 */
[----:B------:R-:W3:Y:S01]  /*73e0*/  LDG.E.64 R24, desc[UR36][R24.64] ;  /* 0x0000002418187981 */ /* 0x000ee2000c1e1b00 */
[----:B--2---:R-:W-:-:S02]  /*73f0*/  IMAD R33, R35, R44, RZ ;  /* 0x0000002c23217224 */ /* 0x004fc400078e02ff */
[----:B------:R-:W-:-:S04]  /*7400*/  IMAD.WIDE.U32 R8, R34, R44, R8 ;  /* 0x0000002c22087225 */ /* 0x000fc800078e0008 */
[----:B------:R-:W-:Y:S02]  /*7410*/  IMAD R33, R34, R45, R33 ;  /* 0x0000002d22217224 */ /* 0x000fe400078e0221 */
[----:B------:R-:W2:Y:S04]  /*7420*/  LDG.E.64 R44, desc[UR36][R30.64] ;  /* 0x000000241e2c7981 */ /* 0x000ea8000c1e1b00 */
[----:B------:R-:W2:Y:S01]  /*7430*/  LDG.E.64 R34, desc[UR36][R26.64+0x68] ;  /* 0x000068241a227981 */ /* 0x000ea2000c1e1b00 */
[----:B------:R-:W-:Y:S02]  /*7440*/  IMAD.IADD R9, R9, 0x1, R33 ;  /* 0x0000000109097824 */ /* 0x000fe400078e0221 */
[-C--:B---3--:R-:W-:Y:S02]  /*7450*/  IMAD R33, R25, R28.reuse, RZ ;  /* 0x0000001c19217224 */ /* 0x088fe400078e02ff */
[----:B------:R-:W-:-:S04]  /*7460*/  IMAD.WIDE.U32 R8, R24, R28, R8 ;  /* 0x0000001c18087225 */ /* 0x000fc800078e0008 */
[----:B------:R-:W-:Y:S01]  /*7470*/  IMAD R29, R24, R29, R33 ;  /* 0x0000001d181d7224 */ /* 0x000fe200078e0221 */
[----:B------:R-:W-:-:S03]  /*7480*/  IADD3 R24, P1, R30, R22, RZ ;  /* 0x000000161e187210 */ /* 0x000fc60007f3e0ff */
[----:B------:R-:W-:Y:S02]  /*7490*/  IMAD.IADD R9, R9, 0x1, R29 ;  /* 0x0000000109097824 */ /* 0x000fe400078e021d */
[----:B------:R-:W-:Y:S02]  /*74a0*/  IMAD.X R25, R31, 0x1, R37, P1 ;  /* 0x000000011f197824 */ /* 0x000fe400008e0625 */
[----:B--2---:R-:W-:Y:S01]  /*74b0*/  IMAD R33, R45, R34, RZ ;  /* 0x000000222d217224 */ /* 0x004fe200078e02ff */
[----:B------:R-:W-:Y:S01]  /*74c0*/  IADD3 R28, P1, R24, R22, RZ ;  /* 0x00000016181c7210 */ /* 0x000fe20007f3e0ff */
[----:B------:R-:W-:-:S04]  /*74d0*/  IMAD.WIDE.U32 R8, R44, R34, R8 ;  /* 0x000000222c087225 */ /* 0x000fc800078e0008 */
[----:B------:R-:W-:Y:S02]  /*74e0*/  IMAD R31, R44, R35, R33 ;  /* 0x000000232c1f7224 */ /* 0x000fe400078e0221 */
[----:B------:R-:W2:Y:S01]  /*74f0*/  LDG.E.64 R32, desc[UR36][R26.64+0x70] ;  /* 0x000070241a207981 */ /* 0x000ea2000c1e1b00 */
[----:B------:R-:W-:-:S03]  /*7500*/  IMAD.X R29, R25, 0x1, R37, P1 ;  /* 0x00000001191d7824 */ /* 0x000fc600008e0625 */
[----:B------:R-:W2:Y:S04]  /*7510*/  LDG.E.64 R34, desc[UR36][R24.64] ;  /* 0x0000002418227981 */ /* 0x000ea8000c1e1b00 */
        /* <DEDUP_REMOVED lines=17> */
[----:B------:R-:W-:Y:S02]  /*7630*/  IMAD.IADD R9, R9, 0x1, R25 ;  /* 0x0000000109097824 */ /* 0x000fe400078e0219 */
[----:B------:R-:W-:Y:S01]  /*7640*/  IMAD.X R32, R29, 0x1, R37, P2 ;  /* 0x000000011d207824 */ /* 0x000fe200010e0625 */
[----:B------:R-:W-:Y:S06]  /*7650*/  @P1 BRA `(.L_x_6232) ;  /* 0xfffffff400d01947 */ /* 0x000fec000383ffff */
[----:B------:R-:W-:Y:S05]  /*7660*/  BSYNC B2 ;  /* 0x0000000000027941 */ /* 0x000fea0003800000 */
.L_x_6231:
        /* <DEDUP_REMOVED lines=30> */
[----:B------:R-:W-:Y:S02]  /*7850*/  IMAD.IADD R9, R9, 0x1, R33 ;  /* 0x0000000109097824 */ /* 0x000fe400078e0221 */
[-C--:B--2---:R-:W-:Y:S02]  /*7860*/  IMAD R31, R31, R26.reuse, RZ ;  /* 0x0000001a1f1f7224 */ /* 0x084fe400078e02ff */
[----:B------:R-:W-:Y:S01]  /*7870*/  IMAD.WIDE.U32 R8, R30, R26, R8 ;  /* 0x0000001a1e087225 */ /* 0x000fe200078e0008 */
[----:B------:R-:W-:-:S03]  /*7880*/  IADD3 R26, P0, R24, R22, RZ ;  /* 0x00000016181a7210 */ /* 0x000fc60007f1e0ff */
[----:B------:R-:W-:-:S04]  /*7890*/  IMAD R27, R30, R27, R31 ;  /* 0x0000001b1e1b7224 */ /* 0x000fc800078e021f */
[----:B------:R-:W-:Y:S02]  /*78a0*/  IMAD.IADD R9, R9, 0x1, R27 ;  /* 0x0000000109097824 */ /* 0x000fe400078e021b */
[--C-:B------:R-:W-:Y:S01]  /*78b0*/  IMAD.X R27, R25, 0x1, R37.reuse, P0 ;  /* 0x00000001191b7824 */ /* 0x100fe200000e0625 */
[----:B------:R-:W-:Y:S01]  /*78c0*/  IADD3 R30, P0, R26, R22, RZ ;  /* 0x000000161a1e7210 */ /* 0x000fe20007f1e0ff */
[----:B------:R-:W2:Y:S04]  /*78d0*/  LDG.E.64 R24, desc[UR36][R28.64+0x20] ;  /* 0x000020241c187981 */ /* 0x000ea8000c1e1b00 */
[----:B------:R-:W-:Y:S02]  /*78e0*/  IMAD.X R31, R27, 0x1, R37, P0 ;  /* 0x000000011b1f7824 */ /* 0x000fe400000e0625 */
[----:B------:R-:W2:Y:S01]  /*78f0*/  LDG.E.64 R26, desc[UR36][R26.64] ;  /* 0x000000241a1a7981 */ /* 0x000ea2000c1e1b00 */
[----:B---3--:R-:W-:-:S02]  /*7900*/  IMAD R33, R45, R34, RZ ;  /* 0x000000222d217224 */ /* 0x008fc400078e02ff */
        /* <DEDUP_REMOVED lines=9> */
[----:B------:R-:W2:Y:S02]  /*79a0*/  LDG.E.64 R32, desc[UR36][R28.64+0x30] ;  /* 0x000030241c207981 */ /* 0x000ea4000c1e1b00 */
[----:B------:R-:W-:Y:S02]  /*79b0*/  IMAD.IADD R9, R9, 0x1, R25 ;  /* 0x0000000109097824 */ /* 0x000fe400078e0219 */
[----:B------:R-:W-:Y:S01]  /*79c0*/  IMAD.X R25, R31, 0x1, R37, P0 ;  /* 0x000000011f197824 */ /* 0x000fe200000e0625 */
[----:B------:R-:W-:Y:S01]  /*79d0*/  IADD3 R26, P0, R24, R22, RZ ;  /* 0x00000016181a7210 */ /* 0x000fe20007f1e0ff */
[-C--:B---3--:R-:W-:Y:S02]  /*79e0*/  IMAD R27, R45, R34.reuse, RZ ;  /* 0x000000222d1b7224 */ /* 0x088fe400078e02ff */
[----:B------:R-:W-:-:S04]  /*79f0*/  IMAD.WIDE.U32 R8, R44, R34, R8 ;  /* 0x000000222c087225 */ /* 0x000fc800078e0008 */
[----:B------:R-:W-:Y:S02]  /*7a00*/  IMAD R31, R44, R35, R27 ;  /* 0x000000232c1f7224 */ /* 0x000fe400078e021b */
        /* <DEDUP_REMOVED lines=10> */
[----:B--2---:R-:W-:-:S02]  /*7ab0*/  IMAD R31, R35, R32, RZ ;  /* 0x00000020231f7224 */ /* 0x004fc400078e02ff */
[----:B------:R-:W-:-:S04]  /*7ac0*/  IMAD.WIDE.U32 R8, R34, R32, R8 ;  /* 0x0000002022087225 */ /* 0x000fc800078e0008 */
[----:B------:R-:W-:Y:S02]  /*7ad0*/  IMAD R31, R34, R33, R31 ;  /* 0x00000021221f7224 */ /* 0x000fe400078e021f */
[----:B---3--:R-:W-:Y:S02]  /*7ae0*/  IMAD R33, R25, R44, RZ ;  /* 0x0000002c19217224 */ /* 0x008fe400078e02ff */
[----:B------:R-:W-:Y:S02]  /*7af0*/  IMAD.IADD R9, R9, 0x1, R31 ;  /* 0x0000000109097824 */ /* 0x000fe400078e021f */
[----:B------:R-:W-:Y:S01]  /*7b00*/  IMAD R25, R24, R45, R33 ;  /* 0x0000002d18197224 */ /* 0x000fe200078e0221 */
[----:B------:R-:W-:Y:S01]  /*7b10*/  IADD3 R33, P1, R26, R22, RZ ;  /* 0x000000161a217210 */ /* 0x000fe20007f3e0ff */
[----:B------:R-:W-:-:S04]  /*7b20*/  IMAD.WIDE.U32 R8, R24, R44, R8 ;  /* 0x0000002c18087225 */ /* 0x000fc800078e0008 */
[----:B------:R-:W-:Y:S02]  /*7b30*/  IMAD.IADD R9, R9, 0x1, R25 ;  /* 0x0000000109097824 */ /* 0x000fe400078e0219 */
[----:B------:R-:W-:-:S07]  /*7b40*/  IMAD.X R32, R27, 0x1, R37, P1 ;  /* 0x000000011b207824 */ /* 0x000fce00008e0625 */
.L_x_6234:
[----:B------:R-:W-:Y:S05]  /*7b50*/  BSYNC B2 ;  /* 0x0000000000027941 */ /* 0x000fea0003800000 */
.L_x_6233:
[----:B------:R-:W-:-:S04]  /*7b60*/  ISETP.NE.U32.AND P1, PT, R38, RZ, PT ;  /* 0x000000ff2600720c */ /* 0x000fc80003f25070 */
[----:B------:R-:W-:-:S13]  /*7b70*/  ISETP.NE.OR.EX P0, PT, R40, RZ, P0, P1 ;  /* 0x000000ff2800720c */ /* 0x000fda0000705710 */
[----:B------:R-:W-:Y:S05]  /*7b80*/  @!P0 BRA `(.L_x_6235) ;  /* 0x0000000000b08947 */ /* 0x000fea0003800000 */
.L_x_6230:
        /* <DEDUP_REMOVED lines=16> */
[----:B---3--:R-:W-:Y:S02]  /*7c90*/  IMAD R31, R33, R34, RZ ;  /* 0x00000022211f7224 */ /* 0x008fe400078e02ff */
[----:B------:R-:W-:Y:S02]  /*7ca0*/  IMAD.IADD R9, R9, 0x1, R29 ;  /* 0x0000000109097824 */ /* 0x000fe400078e021d */
[----:B------:R-:W-:Y:S01]  /*7cb0*/  IMAD.X R29, R27, 0x1, R37, P0 ;  /* 0x000000011b1d7824 */ /* 0x000fe200000e0625 */
[----:B------:R-:W-:Y:S01]  /*7cc0*/  IADD3 R26, P0, R28, R22, RZ ;  /* 0x000000161c1a7210 */ /* 0x000fe20007f1e0ff */
[C---:B------:R-:W-:Y:S02]  /*7cd0*/  IMAD R31, R32.reuse, R35, R31 ;  /* 0x00000023201f7224 */ /* 0x040fe400078e021f */
[----:B------:R-:W-:-:S02]  /*7ce0*/  IMAD.WIDE.U32 R8, R32, R34, R8 ;  /* 0x0000002220087225 */ /* 0x000fc400078e0008 */
        /* <DEDUP_REMOVED lines=22> */
.L_x_6235:
[----:B------:R-:W-:Y:S05]  /*7e50*/  BSYNC B0 ;  /* 0x0000000000007941 */ /* 0x000fea0003800000 */
.L_x_6229:
        /* <DEDUP_REMOVED lines=46> */
.L_x_6228:
[----:B------:R-:W-:Y:S05]  /*8140*/  BSYNC B1 ;  /* 0x0000000000017941 */ /* 0x000fea0003800000 */
.L_x_6227:
[----:B------:R-:W-:Y:S01]  /*8150*/  IMAD R13, R2, -0x200, R13 ;  /* 0xfffffe00020d7824 */ /* 0x000fe200078e020d */
[----:B------:R-:W-:Y:S01]  /*8160*/  BSSY B1, `(.L_x_6208) ;  /* 0x000015b000017945 */ /* 0x000fe20003800000 */
[----:B------:R-:W-:-:S05]  /*8170*/  VIADD R36, R36, 0x180 ;  /* 0x0000018024247836 */ /* 0x000fca0000000000 */
[----:B------:R-:W-:-:S13]  /*8180*/  ISETP.GE.AND P0, PT, R36, R13, PT ;  /* 0x0000000d2400720c */ /* 0x000fda0003f06270 */
[----:B------:R-:W-:Y:S05]  /*8190*/  @P0 BRA `(.L_x_6236) ;  /* 0x00000014005c0947 */ /* 0x000fea0003800000 */
[----:B------:R-:W0:Y:S01]  /*81a0*/  LDC R44, c[0x0][0x22c] ;  /* 0x00008b00ff2c7b82 */ /* 0x000e220000000800 */
[C---:B------:R-:W-:Y:S02]  /*81b0*/  IADD3 R6, P1, R12.reuse, -0x1, RZ ;  /* 0xffffffff0c067810 */ /* 0x040fe40007f3e0ff */
[----:B------:R-:W-:Y:S02]  /*81c0*/  CS2R R40, SRZ ;  /* 0x0000000000287805 */ /* 0x000fe4000001ff00 */
[----:B------:R-:W-:Y:S02]  /*81d0*/  LOP3.LUT R43, R12, 0x3, RZ, 0xc0, !PT ;  /* 0x000000030c2b7812 */ /* 0x000fe400078ec0ff */
[----:B------:R-:W-:Y:S01]  /*81e0*/  ISETP.GE.U32.AND P0, PT, R6, 0x3, PT ;  /* 0x000000030600780c */ /* 0x000fe20003f06070 */
[----:B------:R-:W1:Y:S01]  /*81f0*/  LDC.64 R14, c[0x0][0x238] ;  /* 0x00008e00ff0e7b82 */ /* 0x000e620000000a00 */
[----:B0-----:R-:W-:-:S04]  /*8200*/  IADD3.X R6, R44, -0x1, RZ, P1, !PT ;  /* 0xffffffff2c067810 */ /* 0x001fc80000ffe4ff */
[----:B------:R-:W-:Y:S02]  /*8210*/  ISETP.GE.U32.AND.EX P0, PT, R6, RZ, PT, P0 ;  /* 0x000000ff0600720c */ /* 0x000fe40003f06100 */
[----:B------:R-:W-:-:S11]  /*8220*/  CS2R R6, SRZ ;  /* 0x0000000000067805 */ /* 0x000fd6000001ff00 */
[----:B-1----:R-:W-:Y:S05]  /*8230*/  @!P0 BRA `(.L_x_6237) ;  /* 0x0000001000788947 */ /* 0x002fea0003800000 */
[----:B------:R-:W-:Y:S01]  /*8240*/  IADD3 R42, P0, -R43, R12, RZ ;  /* 0x0000000c2b2a7210 */ /* 0x000fe20007f1e1ff */
[----:B------:R-:W-:Y:S01]  /*8250*/  ULDC.64 UR4, c[0x0][0x220] ;  /* 0x0000880000047ab9 */ /* 0x000fe20000000a00 */
[----:B------:R-:W-:Y:S01]  /*8260*/  IMAD.SHL.U32 R45, R15, 0x8, RZ ;  /* 0x000000080f2d7824 */ /* 0x000fe200078e00ff */
[----:B------:R-:W-:Y:S01]  /*8270*/  BSSY B0, `(.L_x_6237) ;  /* 0x000011a000007945 */ /* 0x000fe20003800000 */
[----:B------:R-:W-:Y:S01]  /*8280*/  IADD3.X R44, R44, -0x1, RZ, P0, !PT ;  /* 0xffffffff2c2c7810 */ /* 0x000fe200007fe4ff */
[----:B-----5:R-:W-:Y:S01]  /*8290*/  IMAD R17, R19, UR4, RZ ;  /* 0x0000000413117c24 */ /* 0x020fe2000f8e02ff */
[----:B------:R-:W-:Y:S01]  /*82a0*/  ISETP.GT.U32.AND P0, PT, R42, RZ, PT ;  /* 0x000000ff2a00720c */ /* 0x000fe20003f04070 */
[----:B------:R-:W-:Y:S01]  /*82b0*/  IMAD.WIDE.U32 R12, R18, UR4, RZ ;  /* 0x00000004120c7c25 */ /* 0x000fe2000f8e00ff */
[----:B------:R-:W-:Y:S02]  /*82c0*/  CS2R R40, SRZ ;  /* 0x0000000000287805 */ /* 0x000fe4000001ff00 */
[----:B------:R-:W-:Y:S01]  /*82d0*/  ISETP.GT.AND.EX P0, PT, R44, RZ, PT, P0 ;  /* 0x000000ff2c00720c */ /* 0x000fe20003f04300 */
[----:B------:R-:W-:Y:S01]  /*82e0*/  IMAD R17, R18, UR5, R17 ;  /* 0x0000000512117c24 */ /* 0x000fe2000f8e0211 */
[----:B----4-:R-:W-:-:S03]  /*82f0*/  LEA R22, P1, R12, R10, 0x3 ;  /* 0x0000000a0c167211 */ /* 0x010fc600078218ff */
[----:B------:R-:W-:Y:S02]  /*8300*/  IMAD.IADD R23, R13, 0x1, R17 ;  /* 0x000000010d177824 */ /* 0x000fe400078e0211 */
[----:B------:R-:W-:-:S03]  /*8310*/  IMAD.WIDE.U32 R16, R14, 0x8, RZ ;  /* 0x000000080e107825 */ /* 0x000fc600078e00ff */
[----:B------:R-:W-:Y:S01]  /*8320*/  LEA.HI.X R23, R12, R11, R23, 0x3, P1 ;  /* 0x0000000b0c177211 */ /* 0x000fe200008f1c17 */
        /* <DEDUP_REMOVED lines=8> */
.L_x_6240:
[----:B------:R-:W-:Y:S01]  /*83b0*/  ULDC.64 UR4, c[0x0][0x230] ;  /* 0x00008c0000047ab9 */ /* 0x000fe20000000a00 */
[----:B------:R0:W2:Y:S01]  /*83c0*/  LDG.E.64 R32, desc[UR36][R22.64] ;  /* 0x0000002416207981 */ /* 0x0000a2000c1e1b00 */
[----:B------:R-:W-:-:S04]  /*83d0*/  LEA R28, P1, R40, UR4, 0x3 ;  /* 0x00000004281c7c11 */ /* 0x000fc8000f8218ff */
[----:B------:R-:W-:-:S05]  /*83e0*/  LEA.HI.X R29, R40, UR5, R41, 0x3, P1 ;  /* 0x00000005281d7c11 */ /* 0x000fca00088f1c29 */
[----:B------:R-:W2:Y:S01]  /*83f0*/  LDG.E.64 R30, desc[UR36][R28.64] ;  /* 0x000000241c1e7981 */ /* 0x000ea2000c1e1b00 */
[----:B------:R-:W-:-:S03]  /*8400*/  IADD3 R36, P1, R22, R16, RZ ;  /* 0x0000001016247210 */ /* 0x000fc60007f3e0ff */
[----:B------:R-:W3:Y:S02]  /*8410*/  LDG.E.64 R24, desc[UR36][R28.64+0x8] ;  /* 0x000008241c187981 */ /* 0x000ee4000c1e1b00 */
[--C-:B------:R-:W-:Y:S01]  /*8420*/  IMAD.X R37, R23, 0x1, R45.reuse, P1 ;  /* 0x0000000117257824 */ /* 0x100fe200008e062d */
[----:B------:R-:W-:Y:S01]  /*8430*/  IADD3 R34, P1, R36, R16, RZ ;  /* 0x0000001024227210 */ /* 0x000fe20007f3e0ff */
[----:B------:R-:W4:Y:S04]  /*8440*/  LDG.E.64 R20, desc[UR36][R28.64+0x10] ;  /* 0x000010241c147981 */ /* 0x000f28000c1e1b00 */
[----:B------:R-:W3:Y:S01]  /*8450*/  LDG.E.64 R26, desc[UR36][R36.64] ;  /* 0x00000024241a7981 */ /* 0x000ee2000c1e1b00 */
[----:B------:R-:W-:-:S05]  /*8460*/  IMAD.X R35, R37, 0x1, R45, P1 ;  /* 0x0000000125237824 */ /* 0x000fca00008e062d */
[----:B------:R1:W4:Y:S01]  /*8470*/  LDG.E.64 R12, desc[UR36][R34.64] ;  /* 0x00000024220c7981 */ /* 0x000322000c1e1b00 */
[----:B0-----:R-:W-:-:S05]  /*8480*/  IADD3 R22, P1, R34, R16, RZ ;  /* 0x0000001022167210 */ /* 0x001fca0007f3e0ff */
        /* <DEDUP_REMOVED lines=9> */
[-C--:B---3--:R-:W-:Y:S01]  /*8520*/  IMAD R27, R27, R24.reuse, RZ ;  /* 0x000000181b1b7224 */ /* 0x088fe200078e02ff */
[----:B------:R-:W3:Y:S01]  /*8530*/  LDG.E.64 R36, desc[UR36][R34.64] ;  /* 0x0000002422247981 */ /* 0x000ee2000c1e1b00 */
[----:B------:R-:W-:-:S04]  /*8540*/  IMAD.WIDE.U32 R6, R26, R24, R6 ;  /* 0x000000181a067225 */ /* 0x000fc800078e0006 */
[----:B------:R-:W-:Y:S02]  /*8550*/  IMAD R27, R26, R25, R27 ;  /* 0x000000191a1b7224 */ /* 0x000fe400078e021b */
[----:B------:R-:W3:Y:S01]  /*8560*/  LDG.E.64 R24, desc[UR36][R28.64+0x20] ;  /* 0x000020241c187981 */ /* 0x000ee2000c1e1b00 */
[----:B0-----:R-:W-:Y:S01]  /*8570*/  IADD3 R22, P1, R34, R16, RZ ;  /* 0x0000001022167210 */ /* 0x001fe20007f3e0ff */
[----:B----4-:R-:W-:Y:S02]  /*8580*/  IMAD R13, R13, R20, RZ ;  /* 0x000000140d0d7224 */ /* 0x010fe400078e02ff */
[----:B------:R-:W-:Y:S02]  /*8590*/  IMAD.IADD R7, R7, 0x1, R27 ;  /* 0x0000000107077824 */ /* 0x000fe400078e021b */
[----:B------:R-:W-:Y:S02]  /*85a0*/  IMAD.X R23, R35, 0x1, R45, P1 ;  /* 0x0000000123177824 */ /* 0x000fe400008e062d */
[----:B------:R-:W-:-:S02]  /*85b0*/  IMAD R21, R12, R21, R13 ;  /* 0x000000150c157224 */ /* 0x000fc400078e020d */
[----:B------:R-:W-:Y:S01]  /*85c0*/  IMAD.WIDE.U32 R6, R12, R20, R6 ;  /* 0x000000140c067225 */ /* 0x000fe200078e0006 */
[----:B------:R0:W4:Y:S04]  /*85d0*/  LDG.E.64 R26, desc[UR36][R22.64] ;  /* 0x00000024161a7981 */ /* 0x000128000c1e1b00 */
[----:B------:R-:W4:Y:S01]  /*85e0*/  LDG.E.64 R12, desc[UR36][R28.64+0x28] ;  /* 0x000028241c0c7981 */ /* 0x000f22000c1e1b00 */
[----:B------:R-:W-:Y:S01]  /*85f0*/  IADD3 R20, P1, R22, R16, RZ ;  /* 0x0000001016147210 */ /* 0x000fe20007f3e0ff */
[----:B------:R-:W-:-:S04]  /*8600*/  IMAD.IADD R7, R7, 0x1, R21 ;  /* 0x0000000107077824 */ /* 0x000fc800078e0215 */
[----:B------:R-:W-:Y:S01]  /*8610*/  IMAD.X R21, R23, 0x1, R45, P1 ;  /* 0x0000000117157824 */ /* 0x000fe200008e062d */
[----:B0-----:R-:W-:-:S04]  /*8620*/  IADD3 R22, P1, R20, R16, RZ ;  /* 0x0000001014167210 */ /* 0x001fc80007f3e0ff */
[----:B------:R0:W5:Y:S01]  /*8630*/  LDG.E.64 R34, desc[UR36][R20.64] ;  /* 0x0000002414227981 */ /* 0x000162000c1e1b00 */
[----:B------:R-:W-:Y:S01]  /*8640*/  IMAD.X R23, R21, 0x1, R45, P1 ;  /* 0x0000000115177824 */ /* 0x000fe200008e062d */
[----:B0-----:R-:W-:-:S05]  /*8650*/  IADD3 R20, P1, R22, R16, RZ ;  /* 0x0000001016147210 */ /* 0x001fca0007f3e0ff */
[----:B------:R-:W-:Y:S02]  /*8660*/  IMAD.X R21, R23, 0x1, R45, P1 ;  /* 0x0000000117157824 */ /* 0x000fe400008e062d */
[-C--:B--2---:R-:W-:Y:S02]  /*8670*/  IMAD R33, R33, R30.reuse, RZ ;  /* 0x0000001e21217224 */ /* 0x084fe400078e02ff */
[----:B------:R-:W-:-:S04]  /*8680*/  IMAD.WIDE.U32 R6, R32, R30, R6 ;  /* 0x0000001e20067225 */ /* 0x000fc800078e0006 */
[----:B------:R-:W-:Y:S02]  /*8690*/  IMAD R33, R32, R31, R33 ;  /* 0x0000001f20217224 */ /* 0x000fe400078e0221 */
[----:B------:R-:W5:Y:S02]  /*86a0*/  LDG.E.64 R30, desc[UR36][R28.64+0x30] ;  /* 0x000030241c1e7981 */ /* 0x000f64000c1e1b00 */
[----:B------:R-:W-:Y:S02]  /*86b0*/  IMAD.IADD R7, R7, 0x1, R33 ;  /* 0x0000000107077824 */ /* 0x000fe400078e0221 */
[-C--:B---3--:R-:W-:Y:S02]  /*86c0*/  IMAD R33, R37, R24.reuse, RZ ;  /* 0x0000001825217224 */ /* 0x088fe400078e02ff */
[----:B------:R-:W-:-:S04]  /*86d0*/  IMAD.WIDE.U32 R6, R36, R24, R6 ;  /* 0x0000001824067225 */ /* 0x000fc800078e0006 */
[----:B------:R-:W-:Y:S02]  /*86e0*/  IMAD R33, R36, R25, R33 ;  /* 0x0000001924217224 */ /* 0x000fe400078e0221 */
[----:B------:R0:W2:Y:S04]  /*86f0*/  LDG.E.64 R36, desc[UR36][R22.64] ;  /* 0x0000002416247981 */ /* 0x0000a8000c1e1b00 */
[----:B------:R-:W2:Y:S01]  /*8700*/  LDG.E.64 R24, desc[UR36][R28.64+0x38] ;  /* 0x000038241c187981 */ /* 0x000ea2000c1e1b00 */
[----:B------:R-:W-:Y:S02]  /*8710*/  IMAD.IADD R7, R7, 0x1, R33 ;  /* 0x0000000107077824 */ /* 0x000fe400078e0221 */
[-C--:B----4-:R-:W-:Y:S02]  /*8720*/  IMAD R27, R27, R12.reuse, RZ ;  /* 0x0000000c1b1b7224 */ /* 0x090fe400078e02ff */
[----:B------:R-:W-:-:S02]  /*8730*/  IMAD.WIDE.U32 R32, R26, R12, R6 ;  /* 0x0000000c1a207225 */ /* 0x000fc400078e0006 */
[----:B------:R-:W3:Y:S02]  /*8740*/  LDG.E.64 R6, desc[UR36][R28.64+0x40] ;  /* 0x000040241c067981 */ /* 0x000ee4000c1e1b00 */
[----:B------:R-:W-:Y:S02]  /*8750*/  IMAD R27, R26, R13, R27 ;  /* 0x0000000d1a1b7224 */ /* 0x000fe400078e021b */
[----:B------:R-:W3:Y:S01]  /*8760*/  LDG.E.64 R12, desc[UR36][R20.64] ;  /* 0x00000024140c7981 */ /* 0x000ee2000c1e1b00 */
[----:B0-----:R-:W-:Y:S01]  /*8770*/  IADD3 R22, P1, R20, R16, RZ ;  /* 0x0000001014167210 */ /* 0x001fe20007f3e0ff */
[----:B------:R-:W-:Y:S02]  /*8780*/  IMAD.IADD R27, R33, 0x1, R27 ;  /* 0x00000001211b7824 */ /* 0x000fe400078e021b */
[----:B------:R-:W-:Y:S02]  /*8790*/  IMAD.MOV.U32 R26, RZ, RZ, R32 ;  /* 0x000000ffff1a7224 */ /* 0x000fe400078e0020 */
[----:B-----5:R-:W-:-:S04]  /*87a0*/  IMAD R23, R35, R30, RZ ;  /* 0x0000001e23177224 */ /* 0x020fc800078e02ff */
[----:B------:R-:W-:Y:S02]  /*87b0*/  IMAD R33, R34, R31, R23 ;  /* 0x0000001f22217224 */ /* 0x000fe400078e0217 */
[----:B------:R-:W-:Y:S01]  /*87c0*/  IMAD.X R23, R21, 0x1, R45, P1 ;  /* 0x0000000115177824 */ /* 0x000fe200008e062d */
[----:B------:R-:W-:Y:S01]  /*87d0*/  IADD3 R32, P1, R22, R16, RZ ;  /* 0x0000001016207210 */ /* 0x000fe20007f3e0ff */
[----:B------:R-:W-:Y:S01]  /*87e0*/  IMAD.WIDE.U32 R30, R34, R30, R26 ;  /* 0x0000001e221e7225 */ /* 0x000fe200078e001a */
[----:B------:R-:W4:Y:S04]  /*87f0*/  LDG.E.64 R20, desc[UR36][R28.64+0x48] ;  /* 0x000048241c147981 */ /* 0x000f28000c1e1b00 */
[----:B------:R0:W4:Y:S01]  /*8800*/  LDG.E.64 R26, desc[UR36][R22.64] ;  /* 0x00000024161a7981 */ /* 0x000122000c1e1b00 */
[----:B------:R-:W-:-:S02]  /*8810*/  IMAD.IADD R31, R31, 0x1, R33 ;  /* 0x000000011f1f7824 */ /* 0x000fc400078e0221 */
[-C--:B--2---:R-:W-:Y:S02]  /*8820*/  IMAD R35, R37, R24.reuse, RZ ;  /* 0x0000001825237224 */ /* 0x084fe400078e02ff */
[----:B------:R-:W-:Y:S02]  /*8830*/  IMAD.X R33, R23, 0x1, R45, P1 ;  /* 0x0000000117217824 */ /* 0x000fe400008e062d */
[C---:B------:R-:W-:Y:S02]  /*8840*/  IMAD R35, R36.reuse, R25, R35 ;  /* 0x0000001924237224 */ /* 0x040fe400078e0223 */
[----:B------:R-:W-:Y:S02]  /*8850*/  IMAD.WIDE.U32 R24, R36, R24, R30 ;  /* 0x0000001824187225 */ /* 0x000fe400078e001e */
[----:B------:R-:W2:Y:S01]  /*8860*/  LDG.E.64 R36, desc[UR36][R32.64] ;  /* 0x0000002420247981 */ /* 0x000ea2000c1e1b00 */
[----:B0-----:R-:W-:-:S03]  /*8870*/  IADD3 R22, P1, R32, R16, RZ ;  /* 0x0000001020167210 */ /* 0x001fc60007f3e0ff */
[----:B------:R-:W2:Y:S01]  /*8880*/  LDG.E.64 R30, desc[UR36][R28.64+0x50] ;  /* 0x000050241c1e7981 */ /* 0x000ea2000c1e1b00 */
[-C--:B---3--:R-:W-:Y:S02]  /*8890*/  IMAD R13, R13, R6.reuse, RZ ;  /* 0x000000060d0d7224 */ /* 0x088fe400078e02ff */
[----:B------:R-:W-:Y:S02]  /*88a0*/  IMAD.IADD R25, R25, 0x1, R35 ;  /* 0x0000000119197824 */ /* 0x000fe400078e0223 */
[----:B------:R-:W-:Y:S02]  /*88b0*/  IMAD.X R23, R33, 0x1, R45, P1 ;  /* 0x0000000121177824 */ /* 0x000fe400008e062d */
[C---:B------:R-:W-:Y:S02]  /*88c0*/  IMAD R34, R12.reuse, R7, R13 ;  /* 0x000000070c227224 */ /* 0x040fe400078e020d */
[----:B------:R-:W-:Y:S02]  /*88d0*/  IMAD.WIDE.U32 R24, R12, R6, R24 ;  /* 0x000000060c187225 */ /* 0x000fe400078e0018 */
[----:B------:R-:W3:Y:S04]  /*88e0*/  LDG.E.64 R12, desc[UR36][R22.64] ;  /* 0x00000024160c7981 */ /* 0x000ee8000c1e1b00 */
[----:B------:R-:W3:Y:S01]  /*88f0*/  LDG.E.64 R6, desc[UR36][R28.64+0x58] ;  /* 0x000058241c067981 */ /* 0x000ee2000c1e1b00 */
[----:B------:R-:W-:Y:S01]  /*8900*/  IMAD.IADD R25, R25, 0x1, R34 ;  /* 0x0000000119197824 */ /* 0x000fe200078e0222 */
[----:B------:R-:W-:-:S05]  /*8910*/  IADD3 R38, P1, R22, R16, RZ ;  /* 0x0000001016267210 */ /* 0x000fca0007f3e0ff */
[--C-:B------:R-:W-:Y:S01]  /*8920*/  IMAD.X R39, R23, 0x1, R45.reuse, P1 ;  /* 0x0000000117277824 */ /* 0x100fe200008e062d */
[----:B------:R-:W-:Y:S01]  /*8930*/  IADD3 R34, P1, R38, R16, RZ ;  /* 0x0000001026227210 */ /* 0x000fe20007f3e0ff */
[----:B------:R-:W5:Y:S04]  /*8940*/  LDG.E.64 R22, desc[UR36][R28.64+0x68] ;  /* 0x000068241c167981 */ /* 0x000f68000c1e1b00 */
[----:B------:R-:W-:Y:S02]  /*8950*/  IMAD.X R35, R39, 0x1, R45, P1 ;  /* 0x0000000127237824 */ /* 0x000fe400008e062d */
[----:B----4-:R-:W-:-:S04]  /*8960*/  IMAD R27, R27, R20, RZ ;  /* 0x000000141b1b7224 */ /* 0x010fc800078e02ff */
[C---:B------:R-:W-:Y:S02]  /*8970*/  IMAD R27, R26.reuse, R21, R27 ;  /* 0x000000151a1b7224 */ /* 0x040fe400078e021b */
[----:B------:R-:W-:-:S04]  /*8980*/  IMAD.WIDE.U32 R20, R26, R20, R24 ;  /* 0x000000141a147225 */ /* 0x000fc800078e0018 */
[----:B------:R-:W-:Y:S02]  /*8990*/  IMAD.IADD R21, R21, 0x1, R27 ;  /* 0x0000000115157824 */ /* 0x000fe400078e021b */
[----:B------:R-:W4:Y:S01]  /*89a0*/  LDG.E.64 R26, desc[UR36][R28.64+0x60] ;  /* 0x000060241c1a7981 */ /* 0x000f22000c1e1b00 */
[-C--:B--2---:R-:W-:Y:S02]  /*89b0*/  IMAD R25, R37, R30.reuse, RZ ;  /* 0x0000001e25197224 */ /* 0x084fe400078e02ff */
[----:B------:R-:W-:-:S04]  /*89c0*/  IMAD.WIDE.U32 R32, R36, R30, R20 ;  /* 0x0000001e24207225 */ /* 0x000fc800078e0014 */
[----:B------:R-:W-:Y:S02]  /*89d0*/  IMAD R25, R36, R31, R25 ;  /* 0x0000001f24197224 */ /* 0x000fe400078e0219 */
[----:B------:R-:W4:Y:S01]  /*89e0*/  LDG.E.64 R30, desc[UR36][R38.64] ;  /* 0x00000024261e7981 */ /* 0x000f22000c1e1b00 */
[----:B------:R-:W-:Y:S01]  /*89f0*/  IADD3 R20, P1, R34, R16, RZ ;  /* 0x0000001022147210 */ /* 0x000fe20007f3e0ff */
[----:B------:R-:W-:Y:S02]  /*8a00*/  IMAD.IADD R33, R33, 0x1, R25 ;  /* 0x0000000121217824 */ /* 0x000fe400078e0219 */
[----:B------:R0:W5:Y:S01]  /*8a10*/  LDG.E.64 R24, desc[UR36][R34.64] ;  /* 0x0000002422187981 */ /* 0x000162000c1e1b00 */
[----:B---3--:R-:W-:Y:S02]  /*8a20*/  IMAD R13, R13, R6, RZ ;  /* 0x000000060d0d7224 */ /* 0x008fe400078e02ff */
[----:B------:R-:W-:Y:S01]  /*8a30*/  IMAD.X R21, R35, 0x1, R45, P1 ;  /* 0x0000000123157824 */ /* 0x000fe200008e062d */
[----:B------:R-:W2:Y:S01]  /*8a40*/  LDG.E.64 R38, desc[UR36][R28.64+0x78] ;  /* 0x000078241c267981 */ /* 0x000ea2000c1e1b00 */
[----:B0-----:R-:W-:-:S03]  /*8a50*/  IMAD R35, R12, R7, R13 ;  /* 0x000000070c237224 */ /* 0x001fc600078e020d */
[----:B------:R-:W3:Y:S01]  /*8a60*/  LDG.E.64 R36, desc[UR36][R20.64] ;  /* 0x0000002414247981 */ /* 0x000ee2000c1e1b00 */
[----:B------:R-:W-:Y:S01]  /*8a70*/  IMAD.WIDE.U32 R6, R12, R6, R32 ;  /* 0x000000060c067225 */ /* 0x000fe200078e0020 */
[----:B------:R-:W-:Y:S02]  /*8a80*/  IADD3 R12, P1, R20, R16, RZ ;  /* 0x00000010140c7210 */ /* 0x000fe40007f3e0ff */
[----:B------:R-:W3:Y:S03]  /*8a90*/  LDG.E.64 R32, desc[UR36][R28.64+0x70] ;  /* 0x000070241c207981 */ /* 0x000ee6000c1e1b00 */
[----:B------:R-:W-:-:S05]  /*8aa0*/  IMAD.X R13, R21, 0x1, R45, P1 ;  /* 0x00000001150d7824 */ /* 0x000fca00008e062d */
[----:B------:R-:W2:Y:S01]  /*8ab0*/  LDG.E.64 R20, desc[UR36][R12.64] ;  /* 0x000000240c147981 */ /* 0x000ea2000c1e1b00 */
[----:B------:R-:W-:Y:S01]  /*8ac0*/  IMAD.IADD R7, R7, 0x1, R35 ;  /* 0x0000000107077824 */ /* 0x000fe200078e0223 */
[----:B------:R-:W-:-:S04]  /*8ad0*/  IADD3 R42, P1, R42, -0x10, RZ ;  /* 0xfffffff02a2a7810 */ /* 0x000fc80007f3e0ff */
[----:B------:R-:W-:Y:S02]  /*8ae0*/  IADD3.X R44, R44, -0x1, RZ, P1, !PT ;  /* 0xffffffff2c2c7810 */ /* 0x000fe40000ffe4ff */
[----:B------:R-:W-:-:S04]  /*8af0*/  ISETP.GT.U32.AND P1, PT, R42, 0xc, PT ;  /* 0x0000000c2a00780c */ /* 0x000fc80003f24070 */
[----:B------:R-:W-:Y:S02]  /*8b00*/  ISETP.GT.AND.EX P1, PT, R44, RZ, PT, P1 ;  /* 0x000000ff2c00720c */ /* 0x000fe40003f24310 */
[----:B------:R-:W-:-:S05]  /*8b10*/  IADD3 R40, P3, R40, 0x10, RZ ;  /* 0x0000001028287810 */ /* 0x000fca0007f7e0ff */
        /* <DEDUP_REMOVED lines=8> */
[----:B------:R-:W-:Y:S02]  /*8ba0*/  IMAD.IADD R7, R7, 0x1, R25 ;  /* 0x0000000107077824 */ /* 0x000fe400078e0219 */
[-C--:B---3--:R-:W-:Y:S02]  /*8bb0*/  IMAD R23, R37, R32.reuse, RZ ;  /* 0x0000002025177224 */ /* 0x088fe400078e02ff */
[----:B------:R-:W-:-:S04]  /*8bc0*/  IMAD.WIDE.U32 R6, R36, R32, R6 ;  /* 0x0000002024067225 */ /* 0x000fc800078e0006 */
[----:B------:R-:W-:Y:S02]  /*8bd0*/  IMAD R23, R36, R33, R23 ;  /* 0x0000002124177224 */ /* 0x000fe400078e0217 */
[----:B--2---:R-:W-:Y:S02]  /*8be0*/  IMAD R21, R21, R38, RZ ;  /* 0x0000002615157224 */ /* 0x004fe400078e02ff */
        /* <DEDUP_REMOVED lines=8> */
.L_x_6239:
[----:B------:R-:W-:Y:S01]  /*8c70*/  ISETP.GT.U32.AND P1, PT, R42, 0x4, PT ;  /* 0x000000042a00780c */ /* 0x000fe20003f24070 */
[----:B------:R-:W-:Y:S03]  /*8c80*/  BSSY B2, `(.L_x_6241) ;  /* 0x000004b000027945 */ /* 0x000fe60003800000 */
[----:B------:R-:W-:-:S13]  /*8c90*/  ISETP.GT.AND.EX P1, PT, R44, RZ, PT, P1 ;  /* 0x000000ff2c00720c */ /* 0x000fda0003f24310 */
[----:B------:R-:W-:Y:S05]  /*8ca0*/  @!P1 BRA `(.L_x_6242) ;  /* 0x0000000400209947 */ /* 0x000fea0003800000 */
        /* <DEDUP_REMOVED lines=14> */
[----:B------:R-:W-:Y:S02]  /*8d90*/  IMAD.X R23, R37, 0x1, R45, P0 ;  /* 0x0000000125177824 */ /* 0x000fe400000e062d */
[-C--:B--2---:R-:W-:Y:S02]  /*8da0*/  IMAD R35, R35, R20.reuse, RZ ;  /* 0x0000001423237224 */ /* 0x084fe400078e02ff */
[C---:B------:R-:W-:Y:S02]  /*8db0*/  IMAD.WIDE.U32 R32, R34.reuse, R20, R6 ;  /* 0x0000001422207225 */ /* 0x040fe400078e0006 */
[----:B------:R-:W2:Y:S02]  /*8dc0*/  LDG.E.64 R6, desc[UR36][R12.64+0x18] ;  /* 0x000018240c067981 */ /* 0x000ea4000c1e1b00 */
[----:B------:R-:W-:Y:S02]  /*8dd0*/  IMAD R35, R34, R21, R35 ;  /* 0x0000001522237224 */ /* 0x000fe400078e0223 */
[----:B------:R0:W2:Y:S02]  /*8de0*/  LDG.E.64 R20, desc[UR36][R22.64] ;  /* 0x0000002416147981 */ /* 0x0000a4000c1e1b00 */
[----:B------:R-:W-:-:S02]  /*8df0*/  IMAD.IADD R33, R33, 0x1, R35 ;  /* 0x0000000121217824 */ /* 0x000fc400078e0223 */
        /* <DEDUP_REMOVED lines=24> */
[----:B------:R-:W0:Y:S04]  /*8f80*/  LDG.E.64 R24, desc[UR36][R12.64+0x30] ;  /* 0x000030240c187981 */ /* 0x000e28000c1e1b00 */
[----:B------:R-:W-:-:S05]  /*8f90*/  IMAD.X R21, R23, 0x1, R45, P0 ;  /* 0x0000000117157824 */ /* 0x000fca00000e062d */
        /* <DEDUP_REMOVED lines=10> */
[----:B------:R-:W-:Y:S02]  /*9040*/  IADD3 R40, P2, R40, 0x8, RZ ;  /* 0x0000000828287810 */ /* 0x000fe40007f5e0ff */
[----:B------:R-:W-:Y:S02]  /*9050*/  IADD3 R42, P3, R42, -0x8, RZ ;  /* 0xfffffff82a2a7810 */ /* 0x000fe40007f7e0ff */
[----:B------:R-:W-:Y:S01]  /*9060*/  PLOP3.LUT P0, PT, PT, PT, PT, 0x8, 0x0 ;  /* 0x000000000000781c */ /* 0x000fe20003f0e170 */
[----:B------:R-:W-:Y:S01]  /*9070*/  IMAD.X R41, RZ, RZ, R41, P2 ;  /* 0x000000ffff297224 */ /* 0x000fe200010e0629 */
[----:B------:R-:W-:Y:S01]  /*9080*/  IADD3.X R44, R44, -0x1, RZ, P3, !PT ;  /* 0xffffffff2c2c7810 */ /* 0x000fe20001ffe4ff */
        /* <DEDUP_REMOVED lines=8> */
[----:B------:R-:W-:Y:S02]  /*9110*/  IMAD.IADD R7, R7, 0x1, R23 ;  /* 0x0000000107077824 */ /* 0x000fe400078e0217 */
[----:B------:R-:W-:-:S08]  /*9120*/  IMAD.X R23, R21, 0x1, R45, P1 ;  /* 0x0000000115177824 */ /* 0x000fd000008e062d */
.L_x_6242:
[----:B------:R-:W-:Y:S05]  /*9130*/  BSYNC B2 ;  /* 0x0000000000027941 */ /* 0x000fea0003800000 */
.L_x_6241:
[----:B------:R-:W-:-:S04]  /*9140*/  ISETP.NE.U32.AND P1, PT, R42, RZ, PT ;  /* 0x000000ff2a00720c */ /* 0x000fc80003f25070 */
[----:B------:R-:W-:-:S13]  /*9150*/  ISETP.NE.OR.EX P0, PT, R44, RZ, P0, P1 ;  /* 0x000000ff2c00720c */ /* 0x000fda0000705710 */
[----:B------:R-:W-:Y:S05]  /*9160*/  @!P0 BRA `(.L_x_6243) ;  /* 0x0000000000a88947 */ /* 0x000fea0003800000 */
.L_x_6238:
[----:B------:R-:W-:Y:S01]  /*9170*/  ULDC.64 UR4, c[0x0][0x230] ;  /* 0x00008c0000047ab9 */ /* 0x000fe20000000a00 */
[----:B------:R-:W2:Y:S01]  /*9180*/  LDG.E.64 R28, desc[UR36][R22.64] ;  /* 0x00000024161c7981 */ /* 0x000ea2000c1e1b00 */
[----:B------:R-:W-:-:S04]  /*9190*/  LEA R32, P0, R40, UR4, 0x3 ;  /* 0x0000000428207c11 */ /* 0x000fc8000f8018ff */
[----:B------:R-:W-:Y:S02]  /*91a0*/  LEA.HI.X R33, R40, UR5, R41, 0x3, P0 ;  /* 0x0000000528217c11 */ /* 0x000fe400080f1c29 */
        /* <DEDUP_REMOVED lines=8> */
[----:B------:R-:W4:Y:S03]  /*9230*/  LDG.E.64 R22, desc[UR36][R32.64+0x10] ;  /* 0x0000102420167981 */ /* 0x000f26000c1e1b00 */
[----:B------:R-:W-:Y:S01]  /*9240*/  IMAD.X R13, R35, 0x1, R45, P0 ;  /* 0x00000001230d7824 */ /* 0x000fe200000e062d */
[----:B------:R-:W5:Y:S04]  /*9250*/  LDG.E.64 R36, desc[UR36][R32.64+0x18] ;  /* 0x0000182420247981 */ /* 0x000f68000c1e1b00 */
[----:B------:R-:W4:Y:S04]  /*9260*/  LDG.E.64 R20, desc[UR36][R34.64] ;  /* 0x0000002422147981 */ /* 0x000f28000c1e1b00 */
        /* <DEDUP_REMOVED lines=26> */
.L_x_6243:
[----:B------:R-:W-:Y:S05]  /*9410*/  BSYNC B0 ;  /* 0x0000000000007941 */ /* 0x000fea0003800000 */
.L_x_6237:
[----:B------:R-:W-:-:S04]  /*9420*/  ISETP.NE.U32.AND P0, PT, R43, RZ, PT ;  /* 0x000000ff2b00720c */ /* 0x000fc80003f05070 */
[----:B------:R-:W-:-:S13]  /*9430*/  ISETP.NE.AND.EX P0, PT, RZ, RZ, PT, P0 ;  /* 0x000000ffff00720c */ /* 0x000fda0003f05300 */
[----:B------:R-:W-:Y:S05]  /*9440*/  @!P0 BRA `(.L_x_6236) ;  /* 0x0000000000b08947 */ /* 0x000fea0003800000 */
[----:B------:R-:W-:Y:S01]  /*9450*/  ULDC.64 UR4, c[0x0][0x220] ;  /* 0x0000880000047ab9 */ /* 0x000fe20000000a00 */
[----:B------:R-:W-:Y:S02]  /*9460*/  IMAD R12, R41, R14, RZ ;  /* 0x0000000e290c7224 */ /* 0x000fe400078e02ff */
[----:B-----5:R-:W-:Y:S02]  /*9470*/  IMAD R13, R19, UR4, RZ ;  /* 0x00000004130d7c24 */ /* 0x020fe4000f8e02ff */
[----:B------:R-:W-:-:S04]  /*9480*/  IMAD.WIDE.U32 R16, R18, UR4, RZ ;  /* 0x0000000412107c25 */ /* 0x000fc8000f8e00ff */
[----:B------:R-:W-:Y:S01]  /*9490*/  IMAD R13, R18, UR5, R13 ;  /* 0x00000005120d7c24 */ /* 0x000fe2000f8e020d */
[----:B------:R-:W-:-:S03]  /*94a0*/  ULDC.64 UR4, c[0x0][0x230] ;  /* 0x00008c0000047ab9 */ /* 0x000fc60000000a00 */
[----:B------:R-:W-:Y:S02]  /*94b0*/  IMAD.IADD R17, R13, 0x1, R17 ;  /* 0x000000010d117824 */ /* 0x000fe400078e0211 */
[C---:B------:R-:W-:Y:S01]  /*94c0*/  IMAD R13, R40.reuse, R15, R12 ;  /* 0x0000000f280d7224 */ /* 0x040fe200078e020c */
[C---:B------:R-:W-:Y:S01]  /*94d0*/  LEA R12, P0, R40.reuse, UR4, 0x3 ;  /* 0x00000004280c7c11 */ /* 0x040fe2000f8018ff */
[----:B------:R-:W-:-:S04]  /*94e0*/  IMAD.WIDE.U32 R16, R40, R14, R16 ;  /* 0x0000000e28107225 */ /* 0x000fc800078e0010 */
[----:B------:R-:W-:Y:S01]  /*94f0*/  IMAD.IADD R17, R17, 0x1, R13 ;  /* 0x0000000111117824 */ /* 0x000fe200078e020d */
[----:B------:R-:W-:Y:S02]  /*9500*/  LEA R10, P1, R16, R10, 0x3 ;  /* 0x0000000a100a7211 */ /* 0x000fe400078218ff */
        /* <DEDUP_REMOVED lines=32> */
.L_x_6236:
[----:B------:R-:W-:Y:S05]  /*9710*/  BSYNC B1 ;  /* 0x0000000000017941 */ /* 0x000fea0003800000 */
.L_x_6208:
[----:B-----5:R-:W0:Y:S01]  /*9720*/  S2R R25, SR_TID.X ;  /* 0x0000000000197919 */ /* 0x020e220000002100 */
[----:B------:R-:W1:Y:S01]  /*9730*/  LDC R11, c[0x0][0x210] ;  /* 0x00008400ff0b7b82 */ /* 0x000e620000000800 */
[----:B------:R-:W-:Y:S01]  /*9740*/  BSSY B6, `(.L_x_6244) ;  /* 0x00000f5000067945 */ /* 0x000fe20003800000 */
[----:B------:R-:W-:Y:S02]  /*9750*/  IMAD.MOV.U32 R16, RZ, RZ, R6 ;  /* 0x000000ffff107224 */ /* 0x000fe400078e0006 */
[----:B------:R-:W-:Y:S02]  /*9760*/  IMAD.MOV.U32 R17, RZ, RZ, R7 ;  /* 0x000000ffff117224 */ /* 0x000fe400078e0007 */
[----:B------:R-:W-:Y:S02]  /*9770*/  IMAD.MOV.U32 R18, RZ, RZ, R8 ;  /* 0x000000ffff127224 */ /* 0x000fe400078e0008 */
[----:B------:R-:W2:Y:S01]  /*9780*/  LDC.U8 R26, c[0x0][0x264] ;  /* 0x00009900ff1a7b82 */ /* 0x000ea20000000000 */
[----:B------:R-:W-:-:S02]  /*9790*/  IMAD.MOV.U32 R19, RZ, RZ, R9 ;  /* 0x000000ffff137224 */ /* 0x000fc400078e0009 */
[----:B----4-:R-:W-:Y:S02]  /*97a0*/  IMAD.MOV.U32 R22, RZ, RZ, R4 ;  /* 0x000000ffff167224 */ /* 0x010fe400078e0004 */
[----:B------:R-:W-:Y:S02]  /*97b0*/  IMAD.MOV.U32 R23, RZ, RZ, R5 ;  /* 0x000000ffff177224 */ /* 0x000fe400078e0005 */
[----:B------:R-:W-:Y:S02]  /*97c0*/  IMAD.MOV.U32 R6, RZ, RZ, R0 ;  /* 0x000000ffff067224 */ /* 0x000fe400078e0000 */
[----:B------:R-:W-:Y:S02]  /*97d0*/  IMAD.MOV.U32 R7, RZ, RZ, R3 ;  /* 0x000000ffff077224 */ /* 0x000fe400078e0003 */
[----:B-1----:R-:W-:-:S05]  /*97e0*/  IMAD R24, R2, -0x200, R11 ;  /* 0xfffffe0002187824 */ /* 0x002fca00078e020b */
[----:B0-----:R-:W-:-:S13]  /*97f0*/  ISETP.GE.AND P0, PT, R25, R24, PT ;  /* 0x000000181900720c */ /* 0x001fda0003f06270 */
[----:B--2---:R-:W-:Y:S05]  /*9800*/  @P0 BRA `(.L_x_6245) ;  /* 0x0000000c00a00947 */ /* 0x004fea0003800000 */
[----:B------:R-:W0:Y:S01]  /*9810*/  LDC.64 R4, c[0x0][0x248] ;  /* 0x00009200ff047b82 */ /* 0x000e220000000a00 */
        /* <DEDUP_REMOVED lines=19> */
.L_x_6249:
[----:B------:R0:W-:Y:S01]  /*9950*/  STG.E.U8 desc[UR36][R4.64], R6 ;  /* 0x0000000604007986 */ /* 0x0001e2000c101124 */
[----:B------:R-:W-:Y:S05]  /*9960*/  BRA `(.L_x_6251) ;  /* 0x0000000c00447947 */ /* 0x000fea0003800000 */
.L_x_6248:
        /* <DEDUP_REMOVED lines=8> */
.L_x_6253:
[----:B------:R0:W-:Y:S01]  /*99f0*/  STG.E desc[UR36][R4.64], R6 ;  /* 0x0000000604007986 */ /* 0x0001e2000c101924 */
[----:B------:R-:W-:Y:S05]  /*9a00*/  BRA `(.L_x_6251) ;  /* 0x0000000c001c7947 */ /* 0x000fea0003800000 */
.L_x_6252:
[----:B------:R0:W-:Y:S01]  /*9a10*/  STG.E.U16 desc[UR36][R4.64], R6 ;  /* 0x0000000604007986 */ /* 0x0001e2000c101524 */
[----:B------:R-:W-:Y:S05]  /*9a20*/  BRA `(.L_x_6251) ;  /* 0x0000000c00147947 */ /* 0x000fea0003800000 */
.L_x_6247:
        /* <DEDUP_REMOVED lines=9> */
.L_x_6255:
[----:B------:R-:W0:Y:S02]  /*9ac0*/  I2F.S64 R0, R6 ;  /* 0x0000000600007312 */ /* 0x000e240000301400 */
[----:B0-----:R-:W-:-:S05]  /*9ad0*/  F2FP.F16.F32.PACK_AB R0, RZ, R0 ;  /* 0x00000000ff00723e */ /* 0x001fca00000000ff */
[----:B------:R0:W-:Y:S01]  /*9ae0*/  STG.E.U16 desc[UR36][R4.64], R0 ;  /* 0x0000000004007986 */ /* 0x0001e2000c101524 */
[----:B------:R-:W-:Y:S05]  /*9af0*/  BRA `(.L_x_6251) ;  /* 0x0000000800e07947 */ /* 0x000fea0003800000 */
.L_x_6254:
        /* <DEDUP_REMOVED lines=10> */
.L_x_6257:
[----:B------:R-:W0:Y:S02]  /*9ba0*/  I2F.S64 R6, R6 ;  /* 0x0000000600067312 */ /* 0x000e240000301400 */
[----:B0-----:R-:W-:-:S04]  /*9bb0*/  F2FP.F16.F32.PACK_AB R3, RZ, R6 ;  /* 0x00000006ff03723e */ /* 0x001fc800000000ff */
[----:B------:R-:W-:-:S05]  /*9bc0*/  PRMT R3, R3, 0x5410, RZ ;  /* 0x0000541003037816 */ /* 0x000fca00000000ff */
[----:B------:R0:W-:Y:S01]  /*9bd0*/  STG.E desc[UR36][R4.64], R3 ;  /* 0x0000000304007986 */ /* 0x0001e2000c101924 */
[----:B------:R-:W-:Y:S05]  /*9be0*/  BRA `(.L_x_6251) ;  /* 0x0000000800a47947 */ /* 0x000fea0003800000 */
.L_x_6256:
[----:B------:R-:W0:Y:S02]  /*9bf0*/  I2F.F64.S64 R6, R6 ;  /* 0x0000000600067312 */ /* 0x000e240000301c00 */
[----:B0-----:R0:W-:Y:S01]  /*9c00*/  STG.E.64 desc[UR36][R4.64], R6 ;  /* 0x0000000604007986 */ /* 0x0011e2000c101b24 */
[----:B------:R-:W-:Y:S05]  /*9c10*/  BRA `(.L_x_6251) ;  /* 0x0000000800987947 */ /* 0x000fea0003800000 */
.L_x_6246:
        /* <DEDUP_REMOVED lines=13> */
.L_x_6260:
[----:B------:R-:W0:Y:S01]  /*9cf0*/  I2F.F64.S64 R8, R6 ;  /* 0x0000000600087312 */ /* 0x000e220000301c00 */
[----:B------:R-:W-:-:S05]  /*9d00*/  CS2R R10, SRZ ;  /* 0x00000000000a7805 */ /* 0x000fca000001ff00 */
[----:B0-----:R0:W-:Y:S01]  /*9d10*/  STG.E.128 desc[UR36][R4.64], R8 ;  /* 0x0000000804007986 */ /* 0x0011e2000c101d24 */
[----:B------:R-:W-:Y:S05]  /*9d20*/  BRA `(.L_x_6251) ;  /* 0x0000000800547947 */ /* 0x000fea0003800000 */
.L_x_6259:
        /* <DEDUP_REMOVED lines=21> */
.L_x_6264:
[----:B------:R-:W-:Y:S05]  /*9e80*/  BSYNC B0 ;  /* 0x0000000000007941 */ /* 0x000fea0003800000 */
.L_x_6263:
[----:B------:R-:W-:-:S05]  /*9e90*/  LOP3.LUT R9, R0, R9, RZ, 0xfc, !PT ;  /* 0x0000000900097212 */ /* 0x000fca00078efcff */
[----:B------:R0:W-:Y:S01]  /*9ea0*/  STG.E.U8 desc[UR36][R4.64], R9 ;  /* 0x0000000904007986 */ /* 0x0001e2000c101124 */
[----:B------:R-:W-:Y:S05]  /*9eb0*/  BRA `(.L_x_6251) ;  /* 0x0000000400f07947 */ /* 0x000fea0003800000 */
.L_x_6262:
        /* <DEDUP_REMOVED lines=13> */
.L_x_6266:
[----:B------:R-:W-:Y:S01]  /*9f90*/  IMAD.MOV.U32 R0, RZ, RZ, 0x7f ;  /* 0x0000007fff007424 */ /* 0x000fe200078e00ff */
[----:B------:R-:W-:-:S04]  /*9fa0*/  ISETP.GT.U32.AND P0, PT, R3, 0x7f800000, PT ;  /* 0x7f8000000300780c */ /* 0x000fc80003f04070 */
[----:B------:R-:W-:-:S09]  /*9fb0*/  SEL R0, R0, 0x7c, P0 ;  /* 0x0000007c00007807 */ /* 0x000fd20000000000 */
.L_x_6267:
[----:B------:R-:W-:Y:S05]  /*9fc0*/  BSYNC B0 ;  /* 0x0000000000007941 */ /* 0x000fea0003800000 */
.L_x_6265:
[----:B------:R-:W-:-:S04]  /*9fd0*/  LOP3.LUT R3, R7, 0x80000000, RZ, 0xc0, !PT ;  /* 0x8000000007037812 */ /* 0x000fc800078ec0ff */
[----:B------:R-:W-:-:S04]  /*9fe0*/  SHF.R.U32.HI R3, RZ, 0x18, R3 ;  /* 0x00000018ff037819 */ /* 0x000fc80000011603 */
[----:B------:R-:W-:-:S05]  /*9ff0*/  LOP3.LUT R3, R0, R3, RZ, 0xfc, !PT ;  /* 0x0000000300037212 */ /* 0x000fca00078efcff */
[----:B------:R0:W-:Y:S01]  /*a000*/  STG.E.U8 desc[UR36][R4.64], R3 ;  /* 0x0000000304007986 */ /* 0x0001e2000c101124 */
[----:B------:R-:W-:Y:S05]  /*a010*/  BRA `(.L_x_6251) ;  /* 0x0000000400987947 */ /* 0x000fea0003800000 */
.L_x_6261:
[----:B------:R-:W0:Y:S02]  /*a020*/  I2F.S64 R0, R6 ;  /* 0x0000000600007312 */ /* 0x000e240000301400 */
[----:B0-----:R-:W-:-:S05]  /*a030*/  F2FP.BF16.F32.PACK_AB R0, RZ, R0 ;  /* 0x00000000ff00723e */ /* 0x001fca00000010ff */
[----:B------:R0:W-:Y:S01]  /*a040*/  STG.E.U16 desc[UR36][R4.64], R0 ;  /* 0x0000000004007986 */ /* 0x0001e2000c101524 */
[----:B------:R-:W-:Y:S05]  /*a050*/  BRA `(.L_x_6251) ;  /* 0x0000000400887947 */ /* 0x000fea0003800000 */
.L_x_6258:
        /* <DEDUP_REMOVED lines=10> */
.L_x_6270:
        /* <DEDUP_REMOVED lines=13> */
[----:B------:R-:W-:-:S05]  /*a1d0*/  FADD.FTZ R0, R8, 8192 ;  /* 0x4600000008007421 */ /* 0x000fca0000010000 */
[----:B------:R-:W-:Y:S02]  /*a1e0*/  LOP3.LUT P0, R3, R0, 0xff, RZ, 0xc0, !PT ;  /* 0x000000ff00037812 */ /* 0x000fe4000780c0ff */
[----:B------:R-:W-:-:S11]  /*a1f0*/  PRMT R0, RZ, 0x7610, R0 ;  /* 0x00007610ff007816 */ /* 0x000fd60000000000 */
[----:B------:R-:W-:Y:S05]  /*a200*/  @!P0 BRA `(.L_x_6272) ;  /* 0x00000000000c8947 */ /* 0x000fea0003800000 */
.L_x_6273:
[----:B------:R-:W-:-:S04]  /*a210*/  LOP3.LUT R0, R7, 0x80000000, RZ, 0xc0, !PT ;  /* 0x8000000007007812 */ /* 0x000fc800078ec0ff */
[----:B------:R-:W-:-:S04]  /*a220*/  SHF.R.U32.HI R0, RZ, 0x18, R0 ;  /* 0x00000018ff007819 */ /* 0x000fc80000011600 */
[----:B------:R-:W-:-:S07]  /*a230*/  LOP3.LUT R0, R3, R0, RZ, 0xfc, !PT ;  /* 0x0000000003007212 */ /* 0x000fce00078efcff */
.L_x_6272:
[----:B------:R-:W-:Y:S05]  /*a240*/  BSYNC B0 ;  /* 0x0000000000007941 */ /* 0x000fea0003800000 */
.L_x_6271:
[----:B------:R4:W-:Y:S01]  /*a250*/  STG.E.U8 desc[UR36][R4.64], R0 ;  /* 0x0000000004007986 */ /* 0x0009e2000c101124 */
[----:B------:R-:W-:Y:S05]  /*a260*/  BRA `(.L_x_6251) ;  /* 0x0000000400047947 */ /* 0x000fea0003800000 */
.L_x_6269:
        /* <DEDUP_REMOVED lines=17> */
.L_x_6276:
[----:B------:R-:W-:-:S04]  /*a380*/  LOP3.LUT R0, R7, 0x80000000, RZ, 0xc0, !PT ;  /* 0x8000000007007812 */ /* 0x000fc800078ec0ff */
[----:B------:R-:W-:-:S04]  /*a390*/  SHF.R.U32.HI R0, RZ, 0x18, R0 ;  /* 0x00000018ff007819 */ /* 0x000fc80000011600 */
[----:B------:R-:W-:-:S07]  /*a3a0*/  LOP3.LUT R0, R3, R0, RZ, 0xfc, !PT ;  /* 0x0000000003007212 */ /* 0x000fce00078efcff */
.L_x_6275:
[----:B------:R-:W-:Y:S05]  /*a3b0*/  BSYNC B0 ;  /* 0x0000000000007941 */ /* 0x000fea0003800000 */
.L_x_6274:
[----:B------:R3:W-:Y:S01]  /*a3c0*/  STG.E.U8 desc[UR36][R4.64], R0 ;  /* 0x0000000004007986 */ /* 0x0007e2000c101124 */
[----:B------:R-:W-:Y:S05]  /*a3d0*/  BRA `(.L_x_6251) ;  /* 0x0000000000a87947 */ /* 0x000fea0003800000 */
.L_x_6268:
        /* <DEDUP_REMOVED lines=22> */
.L_x_6250:
        /* <DEDUP_REMOVED lines=16> */
.L_x_6279:
[----:B------:R-:W-:Y:S05]  /*a640*/  BRA `(.L_x_6251) ;  /* 0x00000000000c7947 */ /* 0x000fea0003800000 */
.L_x_6278:
[----:B------:R2:W-:Y:S01]  /*a650*/  STG.E.64 desc[UR36][R4.64], R6 ;  /* 0x0000000604007986 */ /* 0x0005e2000c101b24 */
[----:B------:R-:W-:Y:S05]  /*a660*/  BRA `(.L_x_6251) ;  /* 0x0000000000047947 */ /* 0x000fea0003800000 */
.L_x_6277:
[----:B------:R0:W-:Y:S02]  /*a670*/  STG.E desc[UR36][R4.64], R6 ;  /* 0x0000000604007986 */ /* 0x0001e4000c101924 */
.L_x_6251:
[----:B------:R-:W-:-:S07]  /*a680*/  VIADD R25, R25, 0x80 ;  /* 0x0000008019197836 */ /* 0x000fce0000000000 */
.L_x_6245:
[----:B------:R-:W-:Y:S05]  /*a690*/  BSYNC B6 ;  /* 0x0000000000067941 */ /* 0x000fea0003800000 */
.L_x_6244:
[----:B------:R-:W-:Y:S01]  /*a6a0*/  ISETP.GE.AND P0, PT, R25, R24, PT ;  /* 0x000000181900720c */ /* 0x000fe20003f06270 */
[----:B------:R-:W-:-:S12]  /*a6b0*/  BSSY B6, `(.L_x_6280) ;  /* 0x00001d4000067945 */ /* 0x000fd80003800000 */
[----:B------:R-:W-:Y:S05]  /*a6c0*/  @P0 BRA `(.L_x_6281) ;  /* 0x0000001c00480947 */ /* 0x000fea0003800000 */
[----:B01234-:R-:W0:Y:S01]  /*a6d0*/  LDC.64 R4, c[0x0][0x248] ;  /* 0x00009200ff047b82 */ /* 0x01fe220000000a00 */
        /* <DEDUP_REMOVED lines=19> */
.L_x_6285:
[----:B------:R0:W-:Y:S01]  /*a810*/  STG.E.U8 desc[UR36][R4.64], R22 ;  /* 0x0000001604007986 */ /* 0x0001e2000c101124 */
[----:B------:R-:W-:Y:S05]  /*a820*/  BRA `(.L_x_6287) ;  /* 0x0000000c00447947 */ /* 0x000fea0003800000 */
.L_x_6284:
        /* <DEDUP_REMOVED lines=8> */
.L_x_6289:
[----:B------:R0:W-:Y:S01]  /*a8b0*/  STG.E desc[UR36][R4.64], R22 ;  /* 0x0000001604007986 */ /* 0x0001e2000c101924 */
[----:B------:R-:W-:Y:S05]  /*a8c0*/  BRA `(.L_x_6287) ;  /* 0x0000000c001c7947 */ /* 0x000fea0003800000 */
.L_x_6288:
[----:B------:R0:W-:Y:S01]  /*a8d0*/  STG.E.U16 desc[UR36][R4.64], R22 ;  /* 0x0000001604007986 */ /* 0x0001e2000c101524 */
[----:B------:R-:W-:Y:S05]  /*a8e0*/  BRA `(.L_x_6287) ;  /* 0x0000000c00147947 */ /* 0x000fea0003800000 */
.L_x_6283:
        /* <DEDUP_REMOVED lines=9> */
.L_x_6291:
[----:B------:R-:W0:Y:S02]  /*a980*/  I2F.S64 R0, R22 ;  /* 0x0000001600007312 */ /* 0x000e240000301400 */
[----:B0-----:R-:W-:-:S05]  /*a990*/  F2FP.F16.F32.PACK_AB R0, RZ, R0 ;  /* 0x00000000ff00723e */ /* 0x001fca00000000ff */
[----:B------:R0:W-:Y:S01]  /*a9a0*/  STG.E.U16 desc[UR36][R4.64], R0 ;  /* 0x0000000004007986 */ /* 0x0001e2000c101524 */
[----:B------:R-:W-:Y:S05]  /*a9b0*/  BRA `(.L_x_6287) ;  /* 0x0000000800e07947 */ /* 0x000fea0003800000 */
.L_x_6290:
        /* <DEDUP_REMOVED lines=10> */
.L_x_6293:
[----:B------:R-:W0:Y:S02]  /*aa60*/  I2F.S64 R22, R22 ;  /* 0x0000001600167312 */ /* 0x000e240000301400 */
[----:B0-----:R-:W-:-:S04]  /*aa70*/  F2FP.F16.F32.PACK_AB R3, RZ, R22 ;  /* 0x00000016ff03723e */ /* 0x001fc800000000ff */
[----:B------:R-:W-:-:S05]  /*aa80*/  PRMT R3, R3, 0x5410, RZ ;  /* 0x0000541003037816 */ /* 0x000fca00000000ff */
[----:B------:R0:W-:Y:S01]  /*aa90*/  STG.E desc[UR36][R4.64], R3 ;  /* 0x0000000304007986 */ /* 0x0001e2000c101924 */
[----:B------:R-:W-:Y:S05]  /*aaa0*/  BRA `(.L_x_6287) ;  /* 0x0000000800a47947 */ /* 0x000fea0003800000 */
.L_x_6292:
[----:B------:R-:W0:Y:S02]  /*aab0*/  I2F.F64.S64 R22, R22 ;  /* 0x0000001600167312 */ /* 0x000e240000301c00 */
[----:B0-----:R0:W-:Y:S01]  /*aac0*/  STG.E.64 desc[UR36][R4.64], R22 ;  /* 0x0000001604007986 */ /* 0x0011e2000c101b24 */
[----:B------:R-:W-:Y:S05]  /*aad0*/  BRA `(.L_x_6287) ;  /* 0x0000000800987947 */ /* 0x000fea0003800000 */
.L_x_6282:
        /* <DEDUP_REMOVED lines=13> */
.L_x_6296:
[----:B------:R-:W0:Y:S01]  /*abb0*/  I2F.F64.S64 R8, R22 ;  /* 0x0000001600087312 */ /* 0x000e220000301c00 */
[----:B------:R-:W-:-:S05]  /*abc0*/  CS2R R10, SRZ ;  /* 0x00000000000a7805 */ /* 0x000fca000001ff00 */
[----:B0-----:R0:W-:Y:S01]  /*abd0*/  STG.E.128 desc[UR36][R4.64], R8 ;  /* 0x0000000804007986 */ /* 0x0011e2000c101d24 */
[----:B------:R-:W-:Y:S05]  /*abe0*/  BRA `(.L_x_6287) ;  /* 0x0000000800547947 */ /* 0x000fea0003800000 */
.L_x_6295:
        /* <DEDUP_REMOVED lines=21> */
.L_x_6300:
[----:B------:R-:W-:Y:S05]  /*ad40*/  BSYNC B0 ;  /* 0x0000000000007941 */ /* 0x000fea0003800000 */
.L_x_6299:
[----:B------:R-:W-:-:S05]  /*ad50*/  LOP3.LUT R7, R0, R7, RZ, 0xfc, !PT ;  /* 0x0000000700077212 */ /* 0x000fca00078efcff */
[----:B------:R0:W-:Y:S01]  /*ad60*/  STG.E.U8 desc[UR36][R4.64], R7 ;  /* 0x0000000704007986 */ /* 0x0001e2000c101124 */
[----:B------:R-:W-:Y:S05]  /*ad70*/  BRA `(.L_x_6287) ;  /* 0x0000000400f07947 */ /* 0x000fea0003800000 */
.L_x_6298:
        /* <DEDUP_REMOVED lines=13> */
.L_x_6302:
[----:B------:R-:W-:Y:S01]  /*ae50*/  IMAD.MOV.U32 R0, RZ, RZ, 0x7f ;  /* 0x0000007fff007424 */ /* 0x000fe200078e00ff */
[----:B------:R-:W-:-:S04]  /*ae60*/  ISETP.GT.U32.AND P0, PT, R3, 0x7f800000, PT ;  /* 0x7f8000000300780c */ /* 0x000fc80003f04070 */
[----:B------:R-:W-:-:S09]  /*ae70*/  SEL R0, R0, 0x7c, P0 ;  /* 0x0000007c00007807 */ /* 0x000fd20000000000 */
.L_x_6303:
[----:B------:R-:W-:Y:S05]  /*ae80*/  BSYNC B0 ;  /* 0x0000000000007941 */ /* 0x000fea0003800000 */
.L_x_6301:
[----:B------:R-:W-:-:S04]  /*ae90*/  LOP3.LUT R3, R23, 0x80000000, RZ, 0xc0, !PT ;  /* 0x8000000017037812 */ /* 0x000fc800078ec0ff */
[----:B------:R-:W-:-:S04]  /*aea0*/  SHF.R.U32.HI R3, RZ, 0x18, R3 ;  /* 0x00000018ff037819 */ /* 0x000fc80000011603 */
[----:B------:R-:W-:-:S05]  /*aeb0*/  LOP3.LUT R3, R0, R3, RZ, 0xfc, !PT ;  /* 0x0000000300037212 */ /* 0x000fca00078efcff */
[----:B------:R0:W-:Y:S01]  /*aec0*/  STG.E.U8 desc[UR36][R4.64], R3 ;  /* 0x0000000304007986 */ /* 0x0001e2000c101124 */
[----:B------:R-:W-:Y:S05]  /*aed0*/  BRA `(.L_x_6287) ;  /* 0x0000000400987947 */ /* 0x000fea0003800000 */
.L_x_6297:
[----:B------:R-:W0:Y:S02]  /*aee0*/  I2F.S64 R0, R22 ;  /* 0x0000001600007312 */ /* 0x000e240000301400 */
[----:B0-----:R-:W-:-:S05]  /*aef0*/  F2FP.BF16.F32.PACK_AB R0, RZ, R0 ;  /* 0x00000000ff00723e */ /* 0x001fca00000010ff */
[----:B------:R0:W-:Y:S01]  /*af00*/  STG.E.U16 desc[UR36][R4.64], R0 ;  /* 0x0000000004007986 */ /* 0x0001e2000c101524 */
[----:B------:R-:W-:Y:S05]  /*af10*/  BRA `(.L_x_6287) ;  /* 0x0000000400887947 */ /* 0x000fea0003800000 */
.L_x_6294:
        /* <DEDUP_REMOVED lines=10> */
.L_x_6306:
        /* <DEDUP_REMOVED lines=17> */
.L_x_6309:
[----:B------:R-:W-:-:S04]  /*b0d0*/  LOP3.LUT R0, R23, 0x80000000, RZ, 0xc0, !PT ;  /* 0x8000000017007812 */ /* 0x000fc800078ec0ff */
[----:B------:R-:W-:-:S04]  /*b0e0*/  SHF.R.U32.HI R0, RZ, 0x18, R0 ;  /* 0x00000018ff007819 */ /* 0x000fc80000011600 */
[----:B------:R-:W-:-:S07]  /*b0f0*/  LOP3.LUT R0, R3, R0, RZ, 0xfc, !PT ;  /* 0x0000000003007212 */ /* 0x000fce00078efcff */
.L_x_6308:
[----:B------:R-:W-:Y:S05]  /*b100*/  BSYNC B0 ;  /* 0x0000000000007941 */ /* 0x000fea0003800000 */
.L_x_6307:
[----:B------:R3:W-:Y:S01]  /*b110*/  STG.E.U8 desc[UR36][R4.64], R0 ;  /* 0x0000000004007986 */ /* 0x0007e2000c101124 */
[----:B------:R-:W-:Y:S05]  /*b120*/  BRA `(.L_x_6287) ;  /* 0x0000000400047947 */ /* 0x000fea0003800000 */
.L_x_6305:
        /* <DEDUP_REMOVED lines=17> */
.L_x_6312:
[----:B------:R-:W-:-:S04]  /*b240*/  LOP3.LUT R0, R23, 0x80000000, RZ, 0xc0, !PT ;  /* 0x8000000017007812 */ /* 0x000fc800078ec0ff */
[----:B------:R-:W-:-:S04]  /*b250*/  SHF.R.U32.HI R0, RZ, 0x18, R0 ;  /* 0x00000018ff007819 */ /* 0x000fc80000011600 */
[----:B------:R-:W-:-:S07]  /*b260*/  LOP3.LUT R0, R3, R0, RZ, 0xfc, !PT ;  /* 0x0000000003007212 */ /* 0x000fce00078efcff */
.L_x_6311:
[----:B------:R-:W-:Y:S05]  /*b270*/  BSYNC B0 ;  /* 0x0000000000007941 */ /* 0x000fea0003800000 */
.L_x_6310:
[----:B------:R0:W-:Y:S01]  /*b280*/  STG.E.U8 desc[UR36][R4.64], R0 ;  /* 0x0000000004007986 */ /* 0x0001e2000c101124 */
[----:B------:R-:W-:Y:S05]  /*b290*/  BRA `(.L_x_6287) ;  /* 0x0000000000a87947 */ /* 0x000fea0003800000 */
.L_x_6304:
        /* <DEDUP_REMOVED lines=22> */
.L_x_6286:
        /* <DEDUP_REMOVED lines=16> */
.L_x_6315:
[----:B------:R-:W-:Y:S05]  /*b500*/  BRA `(.L_x_6287) ;  /* 0x00000000000c7947 */ /* 0x000fea0003800000 */
.L_x_6314:
[----:B------:R2:W-:Y:S01]  /*b510*/  STG.E.64 desc[UR36][R4.64], R22 ;  /* 0x0000001604007986 */ /* 0x0005e2000c101b24 */
[----:B------:R-:W-:Y:S05]  /*b520*/  BRA `(.L_x_6287) ;  /* 0x0000000000047947 */ /* 0x000fea0003800000 */
.L_x_6313:
[----:B------:R0:W-:Y:S02]  /*b530*/  STG.E desc[UR36][R4.64], R22 ;  /* 0x0000001604007986 */ /* 0x0001e4000c101924 */
.L_x_6287:
[----:B------:R-:W-:-:S05]  /*b540*/  VIADD R25, R25, 0x80 ;  /* 0x0000008019197836 */ /* 0x000fca0000000000 */
[----:B------:R-:W-:-:S13]  /*b550*/  ISETP.GE.AND P0, PT, R25, R24, PT ;  /* 0x000000181900720c */ /* 0x000fda0003f06270 */
        /* <DEDUP_REMOVED lines=21> */
.L_x_6319:
[----:B------:R0:W-:Y:S01]  /*b6b0*/  STG.E.U8 desc[UR36][R4.64], R18 ;  /* 0x0000001204007986 */ /* 0x0001e2000c101124 */
[----:B------:R-:W-:Y:S05]  /*b6c0*/  BRA `(.L_x_6321) ;  /* 0x0000000c00447947 */ /* 0x000fea0003800000 */
.L_x_6318:
        /* <DEDUP_REMOVED lines=8> */
.L_x_6323:
[----:B------:R0:W-:Y:S01]  /*b750*/  STG.E desc[UR36][R4.64], R18 ;  /* 0x0000001204007986 */ /* 0x0001e2000c101924 */
[----:B------:R-:W-:Y:S05]  /*b760*/  BRA `(.L_x_6321) ;  /* 0x0000000c001c7947 */ /* 0x000fea0003800000 */
.L_x_6322:
[----:B------:R0:W-:Y:S01]  /*b770*/  STG.E.U16 desc[UR36][R4.64], R18 ;  /* 0x0000001204007986 */ /* 0x0001e2000c101524 */
[----:B------:R-:W-:Y:S05]  /*b780*/  BRA `(.L_x_6321) ;  /* 0x0000000c00147947 */ /* 0x000fea0003800000 */
.L_x_6317:
        /* <DEDUP_REMOVED lines=9> */
.L_x_6325:
[----:B------:R-:W0:Y:S02]  /*b820*/  I2F.S64 R0, R18 ;  /* 0x0000001200007312 */ /* 0x000e240000301400 */
[----:B0-----:R-:W-:-:S05]  /*b830*/  F2FP.F16.F32.PACK_AB R0, RZ, R0 ;  /* 0x00000000ff00723e */ /* 0x001fca00000000ff */
[----:B------:R1:W-:Y:S01]  /*b840*/  STG.E.U16 desc[UR36][R4.64], R0 ;  /* 0x0000000004007986 */ /* 0x0003e2000c101524 */
[----:B------:R-:W-:Y:S05]  /*b850*/  BRA `(.L_x_6321) ;  /* 0x0000000800e07947 */ /* 0x000fea0003800000 */
.L_x_6324:
        /* <DEDUP_REMOVED lines=10> */
.L_x_6327:
[----:B------:R-:W0:Y:S02]  /*b900*/  I2F.S64 R18, R18 ;  /* 0x0000001200127312 */ /* 0x000e240000301400 */
[----:B0-----:R-:W-:-:S04]  /*b910*/  F2FP.F16.F32.PACK_AB R3, RZ, R18 ;  /* 0x00000012ff03723e */ /* 0x001fc800000000ff */
[----:B------:R-:W-:-:S05]  /*b920*/  PRMT R3, R3, 0x5410, RZ ;  /* 0x0000541003037816 */ /* 0x000fca00000000ff */
[----:B------:R4:W-:Y:S01]  /*b930*/  STG.E desc[UR36][R4.64], R3 ;  /* 0x0000000304007986 */ /* 0x0009e2000c101924 */
[----:B------:R-:W-:Y:S05]  /*b940*/  BRA `(.L_x_6321) ;  /* 0x0000000800a47947 */ /* 0x000fea0003800000 */
.L_x_6326:
[----:B------:R-:W0:Y:S02]  /*b950*/  I2F.F64.S64 R18, R18 ;  /* 0x0000001200127312 */ /* 0x000e240000301c00 */
[----:B0-----:R2:W-:Y:S01]  /*b960*/  STG.E.64 desc[UR36][R4.64], R18 ;  /* 0x0000001204007986 */ /* 0x0015e2000c101b24 */
[----:B------:R-:W-:Y:S05]  /*b970*/  BRA `(.L_x_6321) ;  /* 0x0000000800987947 */ /* 0x000fea0003800000 */
.L_x_6316:
        /* <DEDUP_REMOVED lines=13> */
.L_x_6330:
[----:B------:R-:W0:Y:S01]  /*ba50*/  I2F.F64.S64 R8, R18 ;  /* 0x0000001200087312 */ /* 0x000e220000301c00 */
[----:B------:R-:W-:-:S05]  /*ba60*/  CS2R R10, SRZ ;  /* 0x00000000000a7805 */ /* 0x000fca000001ff00 */
[----:B0-----:R0:W-:Y:S01]  /*ba70*/  STG.E.128 desc[UR36][R4.64], R8 ;  /* 0x0000000804007986 */ /* 0x0011e2000c101d24 */
[----:B------:R-:W-:Y:S05]  /*ba80*/  BRA `(.L_x_6321) ;  /* 0x0000000800547947 */ /* 0x000fea0003800000 */
.L_x_6329:
        /* <DEDUP_REMOVED lines=21> */
.L_x_6334:
[----:B------:R-:W-:Y:S05]  /*bbe0*/  BSYNC B0 ;  /* 0x0000000000007941 */ /* 0x000fea0003800000 */
.L_x_6333:
[----:B------:R-:W-:-:S05]  /*bbf0*/  LOP3.LUT R7, R0, R7, RZ, 0xfc, !PT ;  /* 0x0000000700077212 */ /* 0x000fca00078efcff */
[----:B------:R0:W-:Y:S01]  /*bc00*/  STG.E.U8 desc[UR36][R4.64], R7 ;  /* 0x0000000704007986 */ /* 0x0001e2000c101124 */
[----:B------:R-:W-:Y:S05]  /*bc10*/  BRA `(.L_x_6321) ;  /* 0x0000000400f07947 */ /* 0x000fea0003800000 */
.L_x_6332:
        /* <DEDUP_REMOVED lines=13> */
.L_x_6336:
[----:B------:R-:W-:Y:S01]  /*bcf0*/  IMAD.MOV.U32 R0, RZ, RZ, 0x7f ;  /* 0x0000007fff007424 */ /* 0x000fe200078e00ff */
[----:B------:R-:W-:-:S04]  /*bd00*/  ISETP.GT.U32.AND P0, PT, R3, 0x7f800000, PT ;  /* 0x7f8000000300780c */ /* 0x000fc80003f04070 */
[----:B------:R-:W-:-:S09]  /*bd10*/  SEL R0, R0, 0x7c, P0 ;  /* 0x0000007c00007807 */ /* 0x000fd20000000000 */
.L_x_6337:
[----:B------:R-:W-:Y:S05]  /*bd20*/  BSYNC B0 ;  /* 0x0000000000007941 */ /* 0x000fea0003800000 */
.L_x_6335:
[----:B------:R-:W-:-:S04]  /*bd30*/  LOP3.LUT R3, R19, 0x80000000, RZ, 0xc0, !PT ;  /* 0x8000000013037812 */ /* 0x000fc800078ec0ff */
[----:B------:R-:W-:-:S04]  /*bd40*/  SHF.R.U32.HI R3, RZ, 0x18, R3 ;  /* 0x00000018ff037819 */ /* 0x000fc80000011603 */
[----:B------:R-:W-:-:S05]  /*bd50*/  LOP3.LUT R3, R0, R3, RZ, 0xfc, !PT ;  /* 0x0000000300037212 */ /* 0x000fca00078efcff */
[----:B------:R0:W-:Y:S01]  /*bd60*/  STG.E.U8 desc[UR36][R4.64], R3 ;  /* 0x0000000304007986 */ /* 0x0001e2000c101124 */
[----:B------:R-:W-:Y:S05]  /*bd70*/  BRA `(.L_x_6321) ;  /* 0x0000000400987947 */ /* 0x000fea0003800000 */
.L_x_6331:
[----:B------:R-:W0:Y:S02]  /*bd80*/  I2F.S64 R0, R18 ;  /* 0x0000001200007312 */ /* 0x000e240000301400 */
[----:B0-----:R-:W-:-:S05]  /*bd90*/  F2FP.BF16.F32.PACK_AB R0, RZ, R0 ;  /* 0x00000000ff00723e */ /* 0x001fca00000010ff */
[----:B------:R0:W-:Y:S01]  /*bda0*/  STG.E.U16 desc[UR36][R4.64], R0 ;  /* 0x0000000004007986 */ /* 0x0001e2000c101524 */
[----:B------:R-:W-:Y:S05]  /*bdb0*/  BRA `(.L_x_6321) ;  /* 0x0000000400887947 */ /* 0x000fea0003800000 */
.L_x_6328:
        /* <DEDUP_REMOVED lines=10> */
.L_x_6340:
        /* <DEDUP_REMOVED lines=17> */
.L_x_6343:
[----:B------:R-:W-:-:S04]  /*bf70*/  LOP3.LUT R0, R19, 0x80000000, RZ, 0xc0, !PT ;  /* 0x8000000013007812 */ /* 0x000fc800078ec0ff */
[----:B------:R-:W-:-:S04]  /*bf80*/  SHF.R.U32.HI R0, RZ, 0x18, R0 ;  /* 0x00000018ff007819 */ /* 0x000fc80000011600 */
[----:B------:R-:W-:-:S07]  /*bf90*/  LOP3.LUT R0, R3, R0, RZ, 0xfc, !PT ;  /* 0x0000000003007212 */ /* 0x000fce00078efcff */
.L_x_6342:
[----:B------:R-:W-:Y:S05]  /*bfa0*/  BSYNC B0 ;  /* 0x0000000000007941 */ /* 0x000fea0003800000 */
.L_x_6341:
[----:B------:R0:W-:Y:S01]  /*bfb0*/  STG.E.U8 desc[UR36][R4.64], R0 ;  /* 0x0000000004007986 */ /* 0x0001e2000c101124 */
[----:B------:R-:W-:Y:S05]  /*bfc0*/  BRA `(.L_x_6321) ;  /* 0x0000000400047947 */ /* 0x000fea0003800000 */
.L_x_6339:
        /* <DEDUP_REMOVED lines=17> */
.L_x_6346:
[----:B------:R-:W-:-:S04]  /*c0e0*/  LOP3.LUT R0, R19, 0x80000000, RZ, 0xc0, !PT ;  /* 0x8000000013007812 */ /* 0x000fc800078ec0ff */
[----:B------:R-:W-:-:S04]  /*c0f0*/  SHF.R.U32.HI R0, RZ, 0x18, R0 ;  /* 0x00000018ff007819 */ /* 0x000fc80000011600 */
[----:B------:R-:W-:-:S07]  /*c100*/  LOP3.LUT R0, R3, R0, RZ, 0xfc, !PT ;  /* 0x0000000003007212 */ /* 0x000fce00078efcff */
.L_x_6345:
[----:B------:R-:W-:Y:S05]  /*c110*/  BSYNC B0 ;  /* 0x0000000000007941 */ /* 0x000fea0003800000 */
.L_x_6344:
[----:B------:R0:W-:Y:S01]  /*c120*/  STG.E.U8 desc[UR36][R4.64], R0 ;  /* 0x0000000004007986 */ /* 0x0001e2000c101124 */
[----:B------:R-:W-:Y:S05]  /*c130*/  BRA `(.L_x_6321) ;  /* 0x0000000000a87947 */ /* 0x000fea0003800000 */
.L_x_6338:
        /* <DEDUP_REMOVED lines=22> */
.L_x_6320:
        /* <DEDUP_REMOVED lines=16> */
.L_x_6349:
[----:B------:R-:W-:Y:S05]  /*c3a0*/  BRA `(.L_x_6321) ;  /* 0x00000000000c7947 */ /* 0x000fea0003800000 */
.L_x_6348:
[----:B------:R0:W-:Y:S01]  /*c3b0*/  STG.E.64 desc[UR36][R4.64], R18 ;  /* 0x0000001204007986 */ /* 0x0001e2000c101b24 */
[----:B------:R-:W-:Y:S05]  /*c3c0*/  BRA `(.L_x_6321) ;  /* 0x0000000000047947 */ /* 0x000fea0003800000 */
.L_x_6347:
[----:B------:R0:W-:Y:S02]  /*c3d0*/  STG.E desc[UR36][R4.64], R18 ;  /* 0x0000001204007986 */ /* 0x0001e4000c101924 */
.L_x_6321:
[----:B------:R-:W-:-:S07]  /*c3e0*/  VIADD R25, R25, 0x80 ;  /* 0x0000008019197836 */ /* 0x000fce0000000000 */
.L_x_6281:
[----:B------:R-:W-:Y:S05]  /*c3f0*/  BSYNC B6 ;  /* 0x0000000000067941 */ /* 0x000fea0003800000 */
.L_x_6280:
[----:B------:R-:W-:-:S13]  /*c400*/  ISETP.GE.AND P0, PT, R25, R24, PT ;  /* 0x000000181900720c */ /* 0x000fda0003f06270 */
[----:B------:R-:W-:Y:S05]  /*c410*/  @P0 EXIT ;  /* 0x000000000000094d */ /* 0x000fea0003800000 */
[----:B01234-:R-:W0:Y:S01]  /*c420*/  LDC.64 R4, c[0x0][0x248] ;  /* 0x00009200ff047b82 */ /* 0x01fe220000000a00 */
        /* <DEDUP_REMOVED lines=18> */
.L_x_6353:
[----:B------:R-:W-:Y:S01]  /*c550*/  STG.E.U8 desc[UR36][R2.64], R16 ;  /* 0x0000001002007986 */ /* 0x000fe2000c101124 */
[----:B------:R-:W-:Y:S05]  /*c560*/  EXIT ;  /* 0x000000000000794d */ /* 0x000fea0003800000 */
.L_x_6352:
        /* <DEDUP_REMOVED lines=8> */
.L_x_6356:
[----:B------:R-:W-:Y:S01]  /*c5f0*/  STG.E desc[UR36][R2.64], R16 ;  /* 0x0000001002007986 */ /* 0x000fe2000c101924 */
[----:B------:R-:W-:Y:S05]  /*c600*/  EXIT ;  /* 0x000000000000794d */ /* 0x000fea0003800000 */
.L_x_6355:
[----:B------:R-:W-:Y:S01]  /*c610*/  STG.E.U16 desc[UR36][R2.64], R16 ;  /* 0x0000001002007986 */ /* 0x000fe2000c101524 */
[----:B------:R-:W-:Y:S05]  /*c620*/  EXIT ;  /* 0x000000000000794d */ /* 0x000fea0003800000 */
.L_x_6351:
[----:B------:R-:W-:-:S13]  /*c630*/  ISETP.GT.AND P0, PT, R0, 0x6, PT ;  /* 0x000000060000780c */ /* 0x000fda0003f04270 */
[----:B------:R-:W-:Y:S05]  /*c640*/  @P0 BRA `(.L_x_6357) ;  /* 0x00000000002c0947 */ /* 0x000fea0003800000 */
[----:B------:R-:W-:-:S13]  /*c650*/  ISETP.NE.AND P0, PT, R0, 0x5, PT ;  /* 0x000000050000780c */ /* 0x000fda0003f05270 */
[----:B------:R-:W-:Y:S05]  /*c660*/  @!P0 BRA `(.L_x_6358) ;  /* 0x0000000000148947 */ /* 0x000fea0003800000 */
[----:B------:R-:W-:-:S13]  /*c670*/  ISETP.NE.AND P0, PT, R0, 0x6, PT ;  /* 0x000000060000780c */ /* 0x000fda0003f05270 */
[----:B------:R-:W-:Y:S05]  /*c680*/  @P0 BRA `(.L_x_6354) ;  /* 0x0000000800b40947 */ /* 0x000fea0003800000 */
[----:B------:R-:W0:Y:S02]  /*c690*/  I2F.S64 R17, R16 ;  /* 0x0000001000117312 */ /* 0x000e240000301400 */
[----:B0-----:R-:W-:Y:S01]  /*c6a0*/  STG.E desc[UR36][R2.64], R17 ;  /* 0x0000001102007986 */ /* 0x001fe2000c101924 */
[----:B------:R-:W-:Y:S05]  /*c6b0*/  EXIT ;  /* 0x000000000000794d */ /* 0x000fea0003800000 */
.L_x_6358:
[----:B------:R-:W0:Y:S02]  /*c6c0*/  I2F.S64 R0, R16 ;  /* 0x0000001000007312 */ /* 0x000e240000301400 */
[----:B0-----:R-:W-:-:S05]  /*c6d0*/  F2FP.F16.F32.PACK_AB R0, RZ, R0 ;  /* 0x00000000ff00723e */ /* 0x001fca00000000ff */
[----:B------:R-:W-:Y:S01]  /*c6e0*/  STG.E.U16 desc[UR36][R2.64], R0 ;  /* 0x0000000002007986 */ /* 0x000fe2000c101524 */
[----:B------:R-:W-:Y:S05]  /*c6f0*/  EXIT ;  /* 0x000000000000794d */ /* 0x000fea0003800000 */
.L_x_6357:
        /* <DEDUP_REMOVED lines=8> */
[----:B0-----:R-:W-:Y:S01]  /*c780*/  STG.E.64 desc[UR36][R2.64], R4 ;  /* 0x0000000402007986 */ /* 0x001fe2000c101b24 */
[----:B------:R-:W-:Y:S05]  /*c790*/  EXIT ;  /* 0x000000000000794d */ /* 0x000fea0003800000 */
.L_x_6360:
[----:B------:R-:W0:Y:S02]  /*c7a0*/  I2F.S64 R16, R16 ;  /* 0x0000001000107312 */ /* 0x000e240000301400 */
[----:B0-----:R-:W-:-:S04]  /*c7b0*/  F2FP.F16.F32.PACK_AB R5, RZ, R16 ;  /* 0x00000010ff05723e */ /* 0x001fc800000000ff */
[----:B------:R-:W-:-:S05]  /*c7c0*/  PRMT R5, R5, 0x5410, RZ ;  /* 0x0000541005057816 */ /* 0x000fca00000000ff */
[----:B------:R-:W-:Y:S01]  /*c7d0*/  STG.E desc[UR36][R2.64], R5 ;  /* 0x0000000502007986 */ /* 0x000fe2000c101924 */
[----:B------:R-:W-:Y:S05]  /*c7e0*/  EXIT ;  /* 0x000000000000794d */ /* 0x000fea0003800000 */
.L_x_6359:
[----:B------:R-:W0:Y:S02]  /*c7f0*/  I2F.F64.S64 R16, R16 ;  /* 0x0000001000107312 */ /* 0x000e240000301c00 */
[----:B0-----:R-:W-:Y:S01]  /*c800*/  STG.E.64 desc[UR36][R2.64], R16 ;  /* 0x0000001002007986 */ /* 0x001fe2000c101b24 */
[----:B------:R-:W-:Y:S05]  /*c810*/  EXIT ;  /* 0x000000000000794d */ /* 0x000fea0003800000 */
.L_x_6350:
        /* <DEDUP_REMOVED lines=13> */
.L_x_6363:
[----:B------:R-:W0:Y:S01]  /*c8f0*/  I2F.F64.S64 R16, R16 ;  /* 0x0000001000107312 */ /* 0x000e220000301c00 */
[----:B------:R-:W-:-:S05]  /*c900*/  CS2R R18, SRZ ;  /* 0x0000000000127805 */ /* 0x000fca000001ff00 */
[----:B0-----:R-:W-:Y:S01]  /*c910*/  STG.E.128 desc[UR36][R2.64], R16 ;  /* 0x0000001002007986 */ /* 0x001fe2000c101d24 */
[----:B------:R-:W-:Y:S05]  /*c920*/  EXIT ;  /* 0x000000000000794d */ /* 0x000fea0003800000 */
.L_x_6362:
        /* <DEDUP_REMOVED lines=21> */
.L_x_6367:
[----:B------:R-:W-:Y:S05]  /*ca80*/  BSYNC B0 ;  /* 0x0000000000007941 */ /* 0x000fea0003800000 */
.L_x_6366:
[----:B------:R-:W-:-:S05]  /*ca90*/  LOP3.LUT R5, R0, R5, RZ, 0xfc, !PT ;  /* 0x0000000500057212 */ /* 0x000fca00078efcff */
[----:B------:R-:W-:Y:S01]  /*caa0*/  STG.E.U8 desc[UR36][R2.64], R5 ;  /* 0x0000000502007986 */ /* 0x000fe2000c101124 */
[----:B------:R-:W-:Y:S05]  /*cab0*/  EXIT ;  /* 0x000000000000794d */ /* 0x000fea0003800000 */
.L_x_6365:
        /* <DEDUP_REMOVED lines=13> */
.L_x_6369:
[----:B------:R-:W-:Y:S01]  /*cb90*/  IMAD.MOV.U32 R0, RZ, RZ, 0x7f ;  /* 0x0000007fff007424 */ /* 0x000fe200078e00ff */
[----:B------:R-:W-:-:S04]  /*cba0*/  ISETP.GT.U32.AND P0, PT, R4, 0x7f800000, PT ;  /* 0x7f8000000400780c */ /* 0x000fc80003f04070 */
[----:B------:R-:W-:-:S09]  /*cbb0*/  SEL R0, R0, 0x7c, P0 ;  /* 0x0000007c00007807 */ /* 0x000fd20000000000 */
.L_x_6370:
[----:B------:R-:W-:Y:S05]  /*cbc0*/  BSYNC B0 ;  /* 0x0000000000007941 */ /* 0x000fea0003800000 */
.L_x_6368:
[----:B------:R-:W-:-:S04]  /*cbd0*/  LOP3.LUT R4, R17, 0x80000000, RZ, 0xc0, !PT ;  /* 0x8000000011047812 */ /* 0x000fc800078ec0ff */
[----:B------:R-:W-:-:S04]  /*cbe0*/  SHF.R.U32.HI R5, RZ, 0x18, R4 ;  /* 0x00000018ff057819 */ /* 0x000fc80000011604 */
[----:B------:R-:W-:-:S05]  /*cbf0*/  LOP3.LUT R5, R0, R5, RZ, 0xfc, !PT ;  /* 0x0000000500057212 */ /* 0x000fca00078efcff */
[----:B------:R-:W-:Y:S01]  /*cc00*/  STG.E.U8 desc[UR36][R2.64], R5 ;  /* 0x0000000502007986 */ /* 0x000fe2000c101124 */
[----:B------:R-:W-:Y:S05]  /*cc10*/  EXIT ;  /* 0x000000000000794d */ /* 0x000fea0003800000 */
.L_x_6364:
[----:B------:R-:W0:Y:S02]  /*cc20*/  I2F.S64 R0, R16 ;  /* 0x0000001000007312 */ /* 0x000e240000301400 */
[----:B0-----:R-:W-:-:S05]  /*cc30*/  F2FP.BF16.F32.PACK_AB R0, RZ, R0 ;  /* 0x00000000ff00723e */ /* 0x001fca00000010ff */
[----:B------:R-:W-:Y:S01]  /*cc40*/  STG.E.U16 desc[UR36][R2.64], R0 ;  /* 0x0000000002007986 */ /* 0x000fe2000c101524 */
[----:B------:R-:W-:Y:S05]  /*cc50*/  EXIT ;  /* 0x000000000000794d */ /* 0x000fea0003800000 */
.L_x_6361:
        /* <DEDUP_REMOVED lines=10> */
.L_x_6373:
        /* <DEDUP_REMOVED lines=17> */
.L_x_6376:
[----:B------:R-:W-:-:S04]  /*ce10*/  LOP3.LUT R0, R17, 0x80000000, RZ, 0xc0, !PT ;  /* 0x8000000011007812 */ /* 0x000fc800078ec0ff */
[----:B------:R-:W-:-:S04]  /*ce20*/  SHF.R.U32.HI R5, RZ, 0x18, R0 ;  /* 0x00000018ff057819 */ /* 0x000fc80000011600 */
[----:B------:R-:W-:-:S04]  /*ce30*/  LOP3.LUT R4, R4, R5, RZ, 0xfc, !PT ;  /* 0x0000000504047212 */ /* 0x000fc800078efcff */
[----:B------:R-:W-:-:S07]  /*ce40*/  PRMT R0, R4, 0x7610, R0 ;  /* 0x0000761004007816 */ /* 0x000fce0000000000 */
.L_x_6375:
[----:B------:R-:W-:Y:S05]  /*ce50*/  BSYNC B0 ;  /* 0x0000000000007941 */ /* 0x000fea0003800000 */
.L_x_6374:
[----:B------:R-:W-:Y:S01]  /*ce60*/  STG.E.U8 desc[UR36][R2.64], R0 ;  /* 0x0000000002007986 */ /* 0x000fe2000c101124 */
[----:B------:R-:W-:Y:S05]  /*ce70*/  EXIT ;  /* 0x000000000000794d */ /* 0x000fea0003800000 */
.L_x_6372:
        /* <DEDUP_REMOVED lines=17> */
.L_x_6379:
[----:B------:R-:W-:-:S04]  /*cf90*/  LOP3.LUT R0, R17, 0x80000000, RZ, 0xc0, !PT ;  /* 0x8000000011007812 */ /* 0x000fc800078ec0ff */
[----:B------:R-:W-:-:S04]  /*cfa0*/  SHF.R.U32.HI R5, RZ, 0x18, R0 ;  /* 0x00000018ff057819 */ /* 0x000fc80000011600 */
[----:B------:R-:W-:-:S04]  /*cfb0*/  LOP3.LUT R4, R4, R5, RZ, 0xfc, !PT ;  /* 0x0000000504047212 */ /* 0x000fc800078efcff */
[----:B------:R-:W-:-:S07]  /*cfc0*/  PRMT R0, R4, 0x7610, R0 ;  /* 0x0000761004007816 */ /* 0x000fce0000000000 */
.L_x_6378:
[----:B------:R-:W-:Y:S05]  /*cfd0*/  BSYNC B0 ;  /* 0x0000000000007941 */ /* 0x000fea0003800000 */
.L_x_6377:
[----:B------:R-:W-:Y:S01]  /*cfe0*/  STG.E.U8 desc[UR36][R2.64], R0 ;  /* 0x0000000002007986 */ /* 0x000fe2000c101124 */
[----:B------:R-:W-:Y:S05]  /*cff0*/  EXIT ;  /* 0x000000000000794d */ /* 0x000fea0003800000 */
.L_x_6371:
        /* <DEDUP_REMOVED lines=22> */
.L_x_6354:
        /* <DEDUP_REMOVED lines=16> */
.L_x_6382:
[----:B------:R-:W-:Y:S05]  /*d260*/  EXIT ;  /* 0x000000000000794d */ /* 0x000fea0003800000 */
.L_x_6381:
[----:B------:R-:W-:Y:S01]  /*d270*/  STG.E.64 desc[UR36][R2.64], R16 ;  /* 0x0000001002007986 */ /* 0x000fe2000c101b24 */
[----:B------:R-:W-:Y:S05]  /*d280*/  EXIT ;  /* 0x000000000000794d */ /* 0x000fea0003800000 */
.L_x_6380:
[----:B------:R-:W-:Y:S01]  /*d290*/  STG.E desc[UR36][R2.64], R16 ;  /* 0x0000001002007986 */ /* 0x000fe2000c101924 */
[----:B------:R-:W-:Y:S05]  /*d2a0*/  EXIT ;  /* 0x000000000000794d */ /* 0x000fea0003800000 */
.L_x_6383:
        /* <DEDUP_REMOVED lines=13> */
.L_x_18572:


//--------------------- .text._ZN2at6native18elementwise_kernelILi128ELi2EZNS0_22gpu_kernel_impl_nocastIZZNS0_73_GLOBAL__N__c8866d80_35_SparseBinaryOpIntersectionKernel_cu_f5210f67_363642_sparse_binary_op_intersection_kernel_implINS3_18CUDAKernelLauncherENS3_36CUDAValueSelectionIntersectionKernelINS3_9LhsProjOpEEElLl0EEEvRNS_6TensorERKS9_SC_RKSt6vectorIlSaIlEERKSt8optionalIS9_ESL_bbENKUlvE1_clEvEUllE_EEvRNS_18TensorIteratorBaseERKT_EUliE_EEviT1_ --------------------------
	.section	.text._ZN2at6native18elementwise_kernelILi128ELi2EZNS0_22gpu_kernel_impl_nocastIZZNS0_73_GLOBAL__N__c8866d80_35_SparseBinaryOpIntersectionKernel_cu_f5210f67_363642_sparse_binary_op_intersection_kernel_implINS3_18CUDAKernelLauncherENS3_36CUDAValueSelectionIntersectionKernelINS3_9LhsProjOpEEElLl0EEEvRNS_6TensorERKS9_SC_RKSt6vectorIlSaIlEERKSt8optionalIS9_ESL_bbENKUlvE1_clEvEUllE_EEvRNS_18TensorIteratorBaseERKT_EUliE_EEviT1_,"ax",@progbits
	.align	128
        .global         _ZN2at6native18elementwise_kernelILi128ELi2EZNS0_22gpu_kernel_impl_nocastIZZNS0_73_GLOBAL__N__c8866d80_35_SparseBinaryOpIntersectionKernel_cu_f5210f67_363642_sparse_binary_op_intersection_kernel_implINS3_18CUDAKernelLauncherENS3_36CUDAValueSelectionIntersectionKernelINS3_9LhsProjOpEEElLl0EEEvRNS_6TensorERKS9_SC_RKSt6vectorIlSaIlEERKSt8optionalIS9_ESL_bbENKUlvE1_clEvEUllE_EEvRNS_18TensorIteratorBaseERKT_EUliE_EEviT1_
        .type           _ZN2at6native18elementwise_kernelILi128ELi2EZNS0_22gpu_kernel_impl_nocastIZZNS0_73_GLOBAL__N__c8866d80_35_SparseBinaryOpIntersectionKernel_cu_f5210f67_363642_sparse_binary_op_intersection_kernel_implINS3_18CUDAKernelLauncherENS3_36CUDAValueSelectionIntersectionKernelINS3_9LhsProjOpEEElLl0EEEvRNS_6TensorERKS9_SC_RKSt6vectorIlSaIlEERKSt8optionalIS9_ESL_bbENKUlvE1_clEvEUllE_EEvRNS_18TensorIteratorBaseERKT_EUliE_EEviT1_,@function
        .size           _ZN2at6native18elementwise_kernelILi128ELi2EZNS0_22gpu_kernel_impl_nocastIZZNS0_73_GLOBAL__N__c8866d80_35_SparseBinaryOpIntersectionKernel_cu_f5210f67_363642_sparse_binary_op_intersection_kernel_implINS3_18CUDAKernelLauncherENS3_36CUDAValueSelectionIntersectionKernelINS3_9LhsProjOpEEElLl0EEEvRNS_6TensorERKS9_SC_RKSt6vectorIlSaIlEERKSt8optionalIS9_ESL_bbENKUlvE1_clEvEUllE_EEvRNS_18TensorIteratorBaseERKT_EUliE_EEviT1_,(.L_x_18573 - _ZN2at6native18elementwise_kernelILi128ELi2EZNS0_22gpu_kernel_impl_nocastIZZNS0_73_GLOBAL__N__c8866d80_35_SparseBinaryOpIntersectionKernel_cu_f5210f67_363642_sparse_binary_op_intersection_kernel_implINS3_18CUDAKernelLauncherENS3_36CUDAValueSelectionIntersectionKernelINS3_9LhsProjOpEEElLl0EEEvRNS_6TensorERKS9_SC_RKSt6vectorIlSaIlEERKSt8optionalIS9_ESL_bbENKUlvE1_clEvEUllE_EEvRNS_18TensorIteratorBaseERKT_EUliE_EEviT1_)
        .other          _ZN2at6native18elementwise_kernelILi128ELi2EZNS0_22gpu_kernel_impl_nocastIZZNS0_73_GLOBAL__N__c8866d80_35_SparseBinaryOpIntersectionKernel_cu_f5210f67_363642_sparse_binary_op_intersection_kernel_implINS3_18CUDAKernelLauncherENS3_36CUDAValueSelectionIntersectionKernelINS3_9LhsProjOpEEElLl0EEEvRNS_6TensorERKS9_SC_RKSt6vectorIlSaIlEERKSt8optionalIS9_ESL_bbENKUlvE1_clEvEUllE_EEvRNS_18TensorIteratorBaseERKT_EUliE_EEviT1_,@"STO_CUDA_ENTRY STV_DEFAULT"
_ZN2at6native18elementwise_kernelILi128ELi2EZNS0_22gpu_kernel_impl_nocastIZZNS0_73_GLOBAL__N__c8866d80_35_SparseBinaryOpIntersectionKernel_cu_f5210f67_363642_sparse_binary_op_intersection_kernel_implINS3_18CUDAKernelLauncherENS3_36CUDAValueSelectionIntersectionKernelINS3_9LhsProjOpEEElLl0EEEvRNS_6TensorERKS9_SC_RKSt6vectorIlSaIlEERKSt8optionalIS9_ESL_bbENKUlvE1_clEvEUllE_EEvRNS_18TensorIteratorBaseERKT_EUliE_EEviT1_:
.text._ZN2at6native18elementwise_kernelILi128ELi2EZNS0_22gpu_kernel_impl_nocastIZZNS0_73_GLOBAL__N__c8866d80_35_SparseBinaryOpIntersectionKernel_cu_f5210f67_363642_sparse_binary_op_intersection_kernel_implINS3_18CUDAKernelLauncherENS3_36CUDAValueSelectionIntersectionKernelINS3_9LhsProjOpEEElLl0EEEvRNS_6TensorERKS9_SC_RKSt6vectorIlSaIlEERKSt8optionalIS9_ESL_bbENKUlvE1_clEvEUllE_EEvRNS_18TensorIteratorBaseERKT_EUliE_EEviT1_:
[----:B------:R-:W-:Y:S01]  /*0000*/  LDC R1, c[0x0][0x28] ;  /* 0x00000a00ff017b82 */ /* 0x000fe20000000800 */
[----:B------:R-:W0:Y:S07]  /*0010*/  S2R R3, SR_CTAID.X ;  /* 0x0000000000037919 */ /* 0x000e2e0000002500 */
[----:B------:R-:W1:Y:S01]  /*0020*/  LDC.64 R8, c[0x0][0x430] ;  /* 0x00010c00ff087b82 */ /* 0x000e620000000a00 */
[----:B------:R-:W-:Y:S01]  /*0030*/  ULDC UR10, c[0x0][0x210] ;  /* 0x00008400000a7ab9 */ /* 0x000fe20000000800 */
[----:B------:R-:W-:Y:S01]  /*0040*/  ULDC.64 UR8, c[0x0][0x208] ;  /* 0x0000820000087ab9 */ /* 0x000fe20000000a00 */
[----:B------:R-:W0:Y:S01]  /*0050*/  S2R R0, SR_TID.X ;  /* 0x0000000000007919 */ /* 0x000e220000002100 */
[----:B------:R-:W-:Y:S01]  /*0060*/  BSSY B0, `(.L_x_6384) ;  /* 0x00001b9000007945 */ /* 0x000fe20003800000 */
[----:B-1----:R-:W-:-:S04]  /*0070*/  ISETP.GT.U32.AND P0, PT, R8, 0x1, PT ;  /* 0x000000010800780c */ /* 0x002fc80003f04070 */
[----:B------:R-:W-:-:S04]  /*0080*/  ISETP.GT.AND.EX P0, PT, R9, RZ, PT, P0 ;  /* 0x000000ff0900720c */ /* 0x000fc80003f04300 */
[----:B------:R-:W-:Y:S02]  /*0090*/  SEL R4, R9, RZ, P0 ;  /* 0x000000ff09047207 */ /* 0x000fe40000000000 */
[----:B0-----:R-:W-:Y:S02]  /*00a0*/  LEA R3, R3, R0, 0x8 ;  /* 0x0000000003037211 */ /* 0x001fe400078e40ff */
[----:B------:R-:W-:Y:S02]  /*00b0*/  SEL R0, R8, 0x1, P0 ;  /* 0x0000000108007807 */ /* 0x000fe40000000000 */
[----:B------:R-:W-:Y:S02]  /*00c0*/  ISETP.GE.AND P1, PT, R3, UR10, PT ;  /* 0x0000000a03007c0c */ /* 0x000fe4000bf26270 */
[----:B------:R-:W-:-:S04]  /*00d0*/  IADD3 R2, P2, R0, -0x1, RZ ;  /* 0xffffffff00027810 */ /* 0x000fc80007f5e0ff */
[----:B------:R-:W-:-:S07]  /*00e0*/  IADD3.X R5, R4, -0x1, RZ, P2, !PT ;  /* 0xffffffff04057810 */ /* 0x000fce00017fe4ff */
[----:B------:R-:W-:Y:S05]  /*00f0*/  @P1 BRA `(.L_x_6385) ;  /* 0x0000001800bc1947 */ /* 0x000fea0003800000 */
[----:B------:R-:W0:Y:S01]  /*0100*/  LDC R14, c[0x0][0x218] ;  /* 0x00008600ff0e7b82 */ /* 0x000e220000000800 */
[----:B------:R-:W-:Y:S02]  /*0110*/  CS2R R6, SRZ ;  /* 0x0000000000067805 */ /* 0x000fe4000001ff00 */
[----:B0-----:R-:W-:-:S13]  /*0120*/  ISETP.NE.AND P0, PT, R14, RZ, PT ;  /* 0x000000ff0e00720c */ /* 0x001fda0003f05270 */
[----:B------:R-:W-:Y:S05]  /*0130*/  @!P0 BRA `(.L_x_6386) ;  /* 0x0000001000ac8947 */ /* 0x000fea0003800000 */
[----:B------:R-:W-:Y:S01]  /*0140*/  HFMA2.MMA R6, -RZ, RZ, 0, 0 ;  /* 0x00000000ff067435 */ /* 0x000fe200000001ff */
[----:B------:R-:W-:Y:S01]  /*0150*/  IMAD.MOV.U32 R7, RZ, RZ, R3 ;  /* 0x000000ffff077224 */ /* 0x000fe200078e0003 */
[----:B------:R-:W-:Y:S01]  /*0160*/  ULDC.64 UR4, c[0x0][0x220] ;  /* 0x0000880000047ab9 */ /* 0x000fe20000000a00 */
[----:B------:R-:W-:-:S07]  /*0170*/  ISETP.NE.AND P0, PT, R14, 0x1, PT ;  /* 0x000000010e00780c */ /* 0x000fce0003f05270 */
        /* <DEDUP_REMOVED lines=295> */
.L_x_6386:
[----:B------:R-:W-:Y:S01]  /*13f0*/  ULDC.64 UR12, c[0x0][0x420] ;  /* 0x00010800000c7ab9 */ /* 0x000fe20000000a00 */
[----:B------:R-:W-:Y:S02]  /*1400*/  CS2R R38, SRZ ;  /* 0x0000000000267805 */ /* 0x000fe4000001ff00 */
[----:B------:R-:W-:-:S04]  /*1410*/  ISETP.NE.U32.AND P0, PT, RZ, UR12, PT ;  /* 0x0000000cff007c0c */ /* 0x000fc8000bf05070 */
[----:B------:R-:W-:-:S13]  /*1420*/  ISETP.NE.AND.EX P0, PT, RZ, UR13, PT, P0 ;  /* 0x0000000dff007c0c */ /* 0x000fda000bf05300 */
[----:B------:R-:W-:Y:S05]  /*1430*/  @!P0 BRA `(.L_x_6387) ;  /* 0x0000000400d88947 */ /* 0x000fea0003800000 */
[----:B------:R-:W-:-:S04]  /*1440*/  ISETP.GE.U32.AND P0, PT, R8, 0x1, PT ;  /* 0x000000010800780c */ /* 0x000fc80003f06070 */
[----:B------:R-:W-:-:S13]  /*1450*/  ISETP.GE.AND.EX P0, PT, R9, RZ, PT, P0 ;  /* 0x000000ff0900720c */ /* 0x000fda0003f06300 */
[----:B------:R-:W-:Y:S05]  /*1460*/  @!P0 BRA `(.L_x_6387) ;  /* 0x0000000400cc8947 */ /* 0x000fea0003800000 */
[----:B------:R-:W-:Y:S01]  /*1470*/  ULDC.64 UR4, c[0x0][0x418] ;  /* 0x0001060000047ab9 */ /* 0x000fe20000000a00 */
[----:B------:R-:W0:Y:S01]  /*1480*/  LDC.64 R12, c[0x0][0x440] ;  /* 0x00011000ff0c7b82 */ /* 0x000e220000000a00 */
[----:B------:R-:W-:-:S04]  /*1490*/  IADD3 R10, P0, R7, UR4, RZ ;  /* 0x00000004070a7c10 */ /* 0x000fc8000ff1e0ff */
[----:B------:R-:W-:Y:S01]  /*14a0*/  IADD3.X R11, RZ, UR5, RZ, P0, !PT ;  /* 0x00000005ff0b7c10 */ /* 0x000fe200087fe4ff */
[----:B------:R-:W-:-:S04]  /*14b0*/  ULDC.64 UR4, c[0x0][0x428] ;  /* 0x00010a0000047ab9 */ /* 0x000fc80000000a00 */
[----:B------:R-:W2:Y:S01]  /*14c0*/  LDG.E.64 R14, desc[UR8][R10.64] ;  /* 0x000000080a0e7981 */ /* 0x000ea2000c1e1b00 */
[----:B------:R-:W-:Y:S02]  /*14d0*/  ISETP.GE.U32.AND P1, PT, R2, 0x3, PT ;  /* 0x000000030200780c */ /* 0x000fe40003f26070 */
[----:B------:R-:W-:Y:S02]  /*14e0*/  CS2R R38, SRZ ;  /* 0x0000000000267805 */ /* 0x000fe4000001ff00 */
[----:B------:R-:W-:Y:S02]  /*14f0*/  LOP3.LUT R41, R0, 0x3, RZ, 0xc0, !PT ;  /* 0x0000000300297812 */ /* 0x000fe400078ec0ff */
[----:B------:R-:W-:Y:S02]  /*1500*/  ISETP.GE.U32.AND.EX P1, PT, R5, RZ, PT, P1 ;  /* 0x000000ff0500720c */ /* 0x000fe40003f26110 */
[----:B------:R-:W-:-:S04]  /*1510*/  ISETP.NE.U32.AND P0, PT, R41, RZ, PT ;  /* 0x000000ff2900720c */ /* 0x000fc80003f05070 */
[----:B------:R-:W-:Y:S01]  /*1520*/  ISETP.NE.AND.EX P0, PT, RZ, RZ, PT, P0 ;  /* 0x000000ffff00720c */ /* 0x000fe20003f05300 */
[----:B--2---:R-:W-:-:S04]  /*1530*/  IMAD R7, R15, UR4, RZ ;  /* 0x000000040f077c24 */ /* 0x004fc8000f8e02ff */
[C---:B------:R-:W-:Y:S01]  /*1540*/  IMAD R7, R14.reuse, UR5, R7 ;  /* 0x000000050e077c24 */ /* 0x040fe2000f8e0207 */
[----:B------:R-:W-:Y:S01]  /*1550*/  UMOV UR5, URZ ;  /* 0x0000003f00057c82 */ /* 0x000fe20008000000 */
[----:B------:R-:W-:Y:S01]  /*1560*/  IMAD.WIDE.U32 R14, R14, UR4, RZ ;  /* 0x000000040e0e7c25 */ /* 0x000fe2000f8e00ff */
[----:B------:R-:W-:-:S04]  /*1570*/  UMOV UR4, URZ ;  /* 0x0000003f00047c82 */ /* 0x000fc80008000000 */
[----:B------:R-:W-:Y:S01]  /*1580*/  IADD3 R17, R15, R7, RZ ;  /* 0x000000070f117210 */ /* 0x000fe20007ffe0ff */
[----:B0-----:R-:W-:Y:S06]  /*1590*/  @!P1 BRA `(.L_x_6388) ;  /* 0x0000000000d49947 */ /* 0x001fec0003800000 */
[----:B------:R-:W0:Y:S01]  /*15a0*/  LDC R23, c[0x0][0x43c] ;  /* 0x00010f00ff177b82 */ /* 0x000e220000000800 */
[----:B------:R-:W-:Y:S01]  /*15b0*/  IMAD.SHL.U32 R43, R13, 0x8, RZ ;  /* 0x000000080d2b7824 */ /* 0x000fe200078e00ff */
[----:B------:R-:W-:Y:S01]  /*15c0*/  IADD3 R40, P1, R41, -R0, RZ ;  /* 0x8000000029287210 */ /* 0x000fe20007f3e0ff */
[----:B------:R-:W-:Y:S01]  /*15d0*/  IMAD.WIDE.U32 R20, R12, 0x8, RZ ;  /* 0x000000080c147825 */ /* 0x000fe200078e00ff */
[C---:B------:R-:W-:Y:S01]  /*15e0*/  LEA R24, P2, R14.reuse, UR12, 0x3 ;  /* 0x0000000c0e187c11 */ /* 0x040fe2000f8418ff */
[----:B------:R-:W-:Y:S01]  /*15f0*/  ULDC UR4, c[0x0][0x438] ;  /* 0x00010e0000047ab9 */ /* 0x000fe20000000800 */
[----:B------:R-:W-:Y:S01]  /*1600*/  IADD3.X R7, RZ, ~R4, RZ, P1, !PT ;  /* 0x80000004ff077210 */ /* 0x000fe20000ffe4ff */
[----:B------:R-:W-:Y:S01]  /*1610*/  UMOV UR5, URZ ;  /* 0x0000003f00057c82 */ /* 0x000fe20008000000 */
[----:B------:R-:W-:Y:S02]  /*1620*/  IADD3 R43, R21, R43, RZ ;  /* 0x0000002b152b7210 */ /* 0x000fe40007ffe0ff */
[----:B------:R-:W-:-:S02]  /*1630*/  LEA.HI.X R25, R14, UR13, R17, 0x3, P2 ;  /* 0x0000000d0e197c11 */ /* 0x000fc400090f1c11 */
[----:B------:R-:W-:Y:S01]  /*1640*/  MOV R22, UR4 ;  /* 0x0000000400167c02 */ /* 0x000fe20008000f00 */
[----:B------:R-:W-:-:S06]  /*1650*/  UMOV UR4, URZ ;  /* 0x0000003f00047c82 */ /* 0x000fcc0008000000 */
.L_x_6389:
[-C--:B------:R-:W-:Y:S01]  /*1660*/  IADD3 R18, P1, R24, R20.reuse, RZ ;  /* 0x0000001418127210 */ /* 0x080fe20007f3e0ff */
[----:B------:R-:W2:Y:S04]  /*1670*/  LDG.E.64 R34, desc[UR8][R24.64] ;  /* 0x0000000818227981 */ /* 0x000ea8000c1e1b00 */
[----:B0-----:R-:W2:Y:S01]  /*1680*/  LDG.E.64 R36, desc[UR8][R22.64] ;  /* 0x0000000816247981 */ /* 0x001ea2000c1e1b00 */
[----:B------:R-:W-:Y:S01]  /*1690*/  IMAD.X R19, R25, 0x1, R43, P1 ;  /* 0x0000000119137824 */ /* 0x000fe200008e062b */
[----:B------:R-:W-:Y:S02]  /*16a0*/  IADD3 R44, P1, R18, R20, RZ ;  /* 0x00000014122c7210 */ /* 0x000fe40007f3e0ff */
[----:B------:R-:W3:Y:S04]  /*16b0*/  LDG.E.64 R32, desc[UR8][R22.64+0x8] ;  /* 0x0000080816207981 */ /* 0x000ee8000c1e1b00 */
[----:B------:R-:W3:Y:S01]  /*16c0*/  LDG.E.64 R30, desc[UR8][R18.64] ;  /* 0x00000008121e7981 */ /* 0x000ee2000c1e1b00 */
[----:B------:R-:W-:-:S03]  /*16d0*/  IADD3.X R45, R19, R43, RZ, P1, !PT ;  /* 0x0000002b132d7210 */ /* 0x000fc60000ffe4ff */
[----:B------:R-:W4:Y:S04]  /*16e0*/  LDG.E.64 R26, desc[UR8][R22.64+0x18] ;  /* 0x00001808161a7981 */ /* 0x000f28000c1e1b00 */
[----:B------:R-:W5:Y:S04]  /*16f0*/  LDG.E.64 R28, desc[UR8][R44.64] ;  /* 0x000000082c1c7981 */ /* 0x000f68000c1e1b00 */
[----:B------:R0:W5:Y:S01]  /*1700*/  LDG.E.64 R18, desc[UR8][R22.64+0x10] ;  /* 0x0000100816127981 */ /* 0x000162000c1e1b00 */
[----:B------:R-:W-:-:S04]  /*1710*/  IADD3 R10, P1, R44, R20, RZ ;  /* 0x000000142c0a7210 */ /* 0x000fc80007f3e0ff */
[----:B------:R-:W-:-:S05]  /*1720*/  IADD3.X R11, R45, R43, RZ, P1, !PT ;  /* 0x0000002b2d0b7210 */ /* 0x000fca0000ffe4ff */
[----:B------:R-:W4:Y:S01]  /*1730*/  LDG.E.64 R24, desc[UR8][R10.64] ;  /* 0x000000080a187981 */ /* 0x000f22000c1e1b00 */
[----:B------:R-:W-:-:S04]  /*1740*/  UIADD3 UR4, UP0, UR4, 0x4, URZ ;  /* 0x0000000404047890 */ /* 0x000fc8000ff1e03f */
[----:B------:R-:W-:Y:S01]  /*1750*/  UIADD3.X UR5, URZ, UR5, URZ, UP0, !UPT ;  /* 0x000000053f057290 */ /* 0x000fe200087fe43f */
[----:B0-----:R-:W-:-:S04]  /*1760*/  IADD3 R22, P3, R22, 0x20, RZ ;  /* 0x0000002016167810 */ /* 0x001fc80007f7e0ff */
[----:B------:R-:W-:Y:S01]  /*1770*/  IADD3.X R23, RZ, R23, RZ, P3, !PT ;  /* 0x00000017ff177210 */ /* 0x000fe20001ffe4ff */
[-C--:B--2---:R-:W-:Y:S02]  /*1780*/  IMAD R35, R35, R36.reuse, RZ ;  /* 0x0000002423237224 */ /* 0x084fe400078e02ff */
[----:B------:R-:W-:-:S04]  /*1790*/  IMAD.WIDE.U32 R38, R34, R36, R38 ;  /* 0x0000002422267225 */ /* 0x000fc800078e0026 */
[----:B------:R-:W-:Y:S02]  /*17a0*/  IMAD R35, R34, R37, R35 ;  /* 0x0000002522237224 */ /* 0x000fe400078e0223 */
[----:B---3--:R-:W-:-:S03]  /*17b0*/  IMAD R31, R31, R32, RZ ;  /* 0x000000201f1f7224 */ /* 0x008fc600078e02ff */
[----:B------:R-:W-:Y:S01]  /*17c0*/  IADD3 R39, R39, R35, RZ ;  /* 0x0000002327277210 */ /* 0x000fe20007ffe0ff */
[C---:B------:R-:W-:Y:S02]  /*17d0*/  IMAD R33, R30.reuse, R33, R31 ;  /* 0x000000211e217224 */ /* 0x040fe400078e021f */
[----:B------:R-:W-:Y:S01]  /*17e0*/  IMAD.WIDE.U32 R30, R30, R32, R38 ;  /* 0x000000201e1e7225 */ /* 0x000fe200078e0026 */
[----:B------:R-:W-:-:S03]  /*17f0*/  IADD3 R32, P2, R40, UR4, RZ ;  /* 0x0000000428207c10 */ /* 0x000fc6000ff5e0ff */
[-C--:B-----5:R-:W-:Y:S02]  /*1800*/  IMAD R29, R29, R18.reuse, RZ ;  /* 0x000000121d1d7224 */ /* 0x0a0fe400078e02ff */
[----:B------:R-:W-:Y:S02]  /*1810*/  IMAD.IADD R31, R31, 0x1, R33 ;  /* 0x000000011f1f7824 */ /* 0x000fe400078e0221 */
[----:B------:R-:W-:Y:S01]  /*1820*/  IMAD R29, R28, R19, R29 ;  /* 0x000000131c1d7224 */ /* 0x000fe200078e021d */
[----:B------:R-:W-:Y:S01]  /*1830*/  ISETP.NE.U32.AND P1, PT, R32, RZ, PT ;  /* 0x000000ff2000720c */ /* 0x000fe20003f25070 */
[----:B------:R-:W-:Y:S01]  /*1840*/  IMAD.WIDE.U32 R18, R28, R18, R30 ;  /* 0x000000121c127225 */ /* 0x000fe200078e001e */
[----:B------:R-:W-:-:S04]  /*1850*/  IADD3.X R28, R7, UR5, RZ, P2, !PT ;  /* 0x00000005071c7c10 */ /* 0x000fc800097fe4ff */
[----:B------:R-:W-:Y:S01]  /*1860*/  ISETP.NE.AND.EX P1, PT, R28, RZ, PT, P1 ;  /* 0x000000ff1c00720c */ /* 0x000fe20003f25310 */
[----:B----4-:R-:W-:Y:S01]  /*1870*/  IMAD R25, R25, R26, RZ ;  /* 0x0000001a19197224 */ /* 0x010fe200078e02ff */
[----:B------:R-:W-:-:S03]  /*1880*/  IADD3 R19, R19, R29, RZ ;  /* 0x0000001d13137210 */ /* 0x000fc60007ffe0ff */
[C---:B------:R-:W-:Y:S02]  /*1890*/  IMAD R25, R24.reuse, R27, R25 ;  /* 0x0000001b18197224 */ /* 0x040fe400078e0219 */
[----:B------:R-:W-:Y:S01]  /*18a0*/  IMAD.WIDE.U32 R38, R24, R26, R18 ;  /* 0x0000001a18267225 */ /* 0x000fe200078e0012 */
[----:B------:R-:W-:-:S04]  /*18b0*/  IADD3 R24, P2, R10, R20, RZ ;  /* 0x000000140a187210 */ /* 0x000fc80007f5e0ff */
[----:B------:R-:W-:Y:S01]  /*18c0*/  IADD3 R39, R39, R25, RZ ;  /* 0x0000001927277210 */ /* 0x000fe20007ffe0ff */
[----:B------:R-:W-:Y:S01]  /*18d0*/  IMAD.X R25, R11, 0x1, R43, P2 ;  /* 0x000000010b197824 */ /* 0x000fe200010e062b */
[----:B------:R-:W-:Y:S07]  /*18e0*/  @P1 BRA `(.L_x_6389) ;  /* 0xfffffffc005c1947 */ /* 0x000fee000383ffff */
.L_x_6388:
[----:B------:R-:W-:Y:S05]  /*18f0*/  @!P0 BRA `(.L_x_6387) ;  /* 0x0000000000a88947 */ /* 0x000fea0003800000 */
[----:B------:R-:W-:Y:S01]  /*1900*/  MOV R16, R14 ;  /* 0x0000000e00107202 */ /* 0x000fe20000000f00 */
[C---:B------:R-:W-:Y:S01]  /*1910*/  IMAD R10, R12.reuse, UR5, RZ ;  /* 0x000000050c0a7c24 */ /* 0x040fe2000f8e02ff */
[----:B------:R-:W-:Y:S02]  /*1920*/  ULDC.64 UR6, c[0x0][0x438] ;  /* 0x00010e0000067ab9 */ /* 0x000fe40000000a00 */
[----:B------:R-:W-:Y:S02]  /*1930*/  ULEA UR6, UP0, UR4, UR6, 0x3 ;  /* 0x0000000604067291 */ /* 0x000fe4000f80183f */
[----:B------:R-:W-:-:S04]  /*1940*/  IMAD.WIDE.U32 R16, R12, UR4, R16 ;  /* 0x000000040c107c25 */ /* 0x000fc8000f8e0010 */
[----:B------:R-:W-:Y:S01]  /*1950*/  IMAD R7, R13, UR4, R10 ;  /* 0x000000040d077c24 */ /* 0x000fe2000f8e020a */
[----:B------:R-:W-:Y:S01]  /*1960*/  ULEA.HI.X UR4, UR4, UR7, UR5, 0x3, UP0 ;  /* 0x0000000704047291 */ /* 0x000fe200080f1c05 */
[----:B------:R-:W-:Y:S02]  /*1970*/  LEA R14, P0, R16, UR12, 0x3 ;  /* 0x0000000c100e7c11 */ /* 0x000fe4000f8018ff */
[----:B------:R-:W-:Y:S02]  /*1980*/  MOV R10, UR6 ;  /* 0x00000006000a7c02 */ /* 0x000fe40008000f00 */
[----:B------:R-:W-:Y:S01]  /*1990*/  IADD3 R7, R17, R7, RZ ;  /* 0x0000000711077210 */ /* 0x000fe20007ffe0ff */
        /* <DEDUP_REMOVED lines=11> */
[----:B------:R-:W-:Y:S02]  /*1a50*/  ISETP.NE.U32.AND P0, PT, R41, 0x2, PT ;  /* 0x000000022900780c */ /* 0x000fe40003f05070 */
[C---:B------:R-:W-:Y:S02]  /*1a60*/  SHF.L.U32 R17, R12.reuse, 0x3, RZ ;  /* 0x000000030c117819 */ /* 0x040fe400000006ff */
[----:B------:R-:W-:Y:S02]  /*1a70*/  ISETP.NE.AND.EX P0, PT, RZ, RZ, PT, P0 ;  /* 0x000000ffff00720c */ /* 0x000fe40003f05300 */
[----:B------:R-:W-:Y:S02]  /*1a80*/  SHF.L.U64.HI R7, R12, 0x3, R13 ;  /* 0x000000030c077819 */ /* 0x000fe4000001020d */
[----:B------:R-:W-:-:S04]  /*1a90*/  IADD3 R20, P1, R17, R14, RZ ;  /* 0x0000000e11147210 */ /* 0x000fc80007f3e0ff */
[----:B------:R-:W-:Y:S02]  /*1aa0*/  IADD3.X R21, R7, R15, RZ, P1, !PT ;  /* 0x0000000f07157210 */ /* 0x000fe40000ffe4ff */
[----:B------:R-:W2:Y:S03]  /*1ab0*/  LDG.E.64 R14, desc[UR8][R10.64+0x8] ;  /* 0x000008080a0e7981 */ /* 0x000ea6000c1e1b00 */
[----:B------:R-:W-:Y:S01]  /*1ac0*/  @P0 IADD3 R16, P1, R20, R17, RZ ;  /* 0x0000001114100210 */ /* 0x000fe20007f3e0ff */
[----:B------:R-:W2:Y:S04]  /*1ad0*/  LDG.E.64 R12, desc[UR8][R20.64] ;  /* 0x00000008140c7981 */ /* 0x000ea8000c1e1b00 */
[----:B------:R-:W-:Y:S01]  /*1ae0*/  @P0 IMAD.X R17, R21, 0x1, R7, P1 ;  /* 0x0000000115110824 */ /* 0x000fe200008e0607 */
[----:B------:R-:W3:Y:S05]  /*1af0*/  @P0 LDG.E.64 R18, desc[UR8][R10.64+0x10] ;  /* 0x000010080a120981 */ /* 0x000eea000c1e1b00 */
[----:B------:R-:W3:Y:S01]  /*1b00*/  @P0 LDG.E.64 R16, desc[UR8][R16.64] ;  /* 0x0000000810100981 */ /* 0x000ee2000c1e1b00 */
[----:B--2---:R-:W-:-:S02]  /*1b10*/  IMAD R7, R13, R14, RZ ;  /* 0x0000000e0d077224 */ /* 0x004fc400078e02ff */
[----:B------:R-:W-:-:S04]  /*1b20*/  IMAD.WIDE.U32 R38, R12, R14, R38 ;  /* 0x0000000e0c267225 */ /* 0x000fc800078e0026 */
[----:B------:R-:W-:Y:S02]  /*1b30*/  IMAD R7, R12, R15, R7 ;  /* 0x0000000f0c077224 */ /* 0x000fe400078e0207 */
[----:B---3--:R-:W-:-:S03]  /*1b40*/  @P0 IMAD R13, R17, R18, RZ ;  /* 0x00000012110d0224 */ /* 0x008fc600078e02ff */
[----:B------:R-:W-:Y:S01]  /*1b50*/  IADD3 R39, R39, R7, RZ ;  /* 0x0000000727277210 */ /* 0x000fe20007ffe0ff */
[C---:B------:R-:W-:Y:S02]  /*1b60*/  @P0 IMAD R13, R16.reuse, R19, R13 ;  /* 0x00000013100d0224 */ /* 0x040fe400078e020d */
[----:B------:R-:W-:-:S05]  /*1b70*/  @P0 IMAD.WIDE.U32 R18, R16, R18, R38 ;  /* 0x0000001210120225 */ /* 0x000fca00078e0026 */
[----:B------:R-:W-:Y:S02]  /*1b80*/  @P0 IADD3 R39, R19, R13, RZ ;  /* 0x0000000d13270210 */ /* 0x000fe40007ffe0ff */
[----:B------:R-:W-:-:S07]  /*1b90*/  @P0 MOV R38, R18 ;  /* 0x0000001200260202 */ /* 0x000fce0000000f00 */
.L_x_6387:
[----:B------:R-:W-:Y:S01]  /*1ba0*/  ULDC.64 UR4, c[0x0][0x410] ;  /* 0x0001040000047ab9 */ /* 0x000fe20000000a00 */
[----:B------:R-:W-:Y:S02]  /*1bb0*/  IADD3 R3, R3, 0x80, RZ ;  /* 0x0000008003037810 */ /* 0x000fe40007ffe0ff */
[----:B------:R-:W-:-:S05]  /*1bc0*/  IADD3 R6, P0, R6, UR4, RZ ;  /* 0x0000000406067c10 */ /* 0x000fca000ff1e0ff */
[----:B------:R-:W-:-:S05]  /*1bd0*/  IMAD.X R7, RZ, RZ, UR5, P0 ;  /* 0x00000005ff077e24 */ /* 0x000fca00080e06ff */
[----:B------:R0:W-:Y:S03]  /*1be0*/  STG.E.64 desc[UR8][R6.64], R38 ;  /* 0x0000002606007986 */ /* 0x0001e6000c101b08 */
.L_x_6385:
[----:B------:R-:W-:Y:S05]  /*1bf0*/  BSYNC B0 ;  /* 0x0000000000007941 */ /* 0x000fea0003800000 */
.L_x_6384:
[----:B------:R-:W-:-:S13]  /*1c00*/  ISETP.GE.AND P0, PT, R3, UR10, PT ;  /* 0x0000000a03007c0c */ /* 0x000fda000bf06270 */
[----:B------:R-:W-:Y:S05]  /*1c10*/  @P0 EXIT ;  /* 0x000000000000094d */ /* 0x000fea0003800000 */
[----:B------:R-:W1:Y:S01]  /*1c20*/  LDC R14, c[0x0][0x218] ;  /* 0x00008600ff0e7b82 */ /* 0x000e620000000800 */
[----:B0-----:R-:W-:Y:S02]  /*1c30*/  CS2R R6, SRZ ;  /* 0x0000000000067805 */ /* 0x001fe4000001ff00 */
[----:B-1----:R-:W-:-:S13]  /*1c40*/  ISETP.NE.AND P0, PT, R14, RZ, PT ;  /* 0x000000ff0e00720c */ /* 0x002fda0003f05270 */
[----:B------:R-:W-:Y:S05]  /*1c50*/  @!P0 BRA `(.L_x_6390) ;  /* 0x0000001000ac8947 */ /* 0x000fea0003800000 */
[----:B------:R-:W-:Y:S01]  /*1c60*/  HFMA2.MMA R6, -RZ, RZ, 0, 0 ;  /* 0x00000000ff067435 */ /* 0x000fe200000001ff */
[----:B------:R-:W-:Y:S01]  /*1c70*/  MOV R7, R3 ;  /* 0x0000000300077202 */ /* 0x000fe20000000f00 */
[----:B------:R-:W-:Y:S01]  /*1c80*/  ULDC.64 UR4, c[0x0][0x220] ;  /* 0x0000880000047ab9 */ /* 0x000fe20000000a00 */
[----:B------:R-:W-:-:S07]  /*1c90*/  ISETP.NE.AND P0, PT, R14, 0x1, PT ;  /* 0x000000010e00780c */ /* 0x000fce0003f05270 */
        /* <DEDUP_REMOVED lines=286> */
[----:B------:R-:W-:-:S04]  /*2e80*/  ULDC.64 UR4, c[0x0][0x340] ;  /* 0x0000d00000047ab9 */ /* 0x000fc80000000a00 */
        /* <DEDUP_REMOVED lines=8> */
.L_x_6390:
[----:B------:R-:W-:Y:S01]  /*2f10*/  ULDC.64 UR10, c[0x0][0x420] ;  /* 0x00010800000a7ab9 */ /* 0x000fe20000000a00 */
[----:B------:R-:W-:Y:S01]  /*2f20*/  ULDC.64 UR4, c[0x0][0x410] ;  /* 0x0001040000047ab9 */ /* 0x000fe20000000a00 */
[----:B------:R-:W-:Y:S01]  /*2f30*/  ISETP.NE.U32.AND P0, PT, RZ, UR10, PT ;  /* 0x0000000aff007c0c */ /* 0x000fe2000bf05070 */
[----:B------:R-:W-:Y:S01]  /*2f40*/  ULDC.64 UR6, c[0x0][0x418] ;  /* 0x0001060000067ab9 */ /* 0x000fe20000000a00 */
[----:B------:R-:W-:Y:S02]  /*2f50*/  IADD3 R6, P1, R6, UR4, RZ ;  /* 0x0000000406067c10 */ /* 0x000fe4000ff3e0ff */
[----:B------:R-:W-:Y:S02]  /*2f60*/  CS2R R14, SRZ ;  /* 0x00000000000e7805 */ /* 0x000fe4000001ff00 */
[----:B------:R-:W-:Y:S02]  /*2f70*/  ISETP.NE.AND.EX P0, PT, RZ, UR11, PT, P0 ;  /* 0x0000000bff007c0c */ /* 0x000fe4000bf05300 */
[----:B------:R-:W-:-:S02]  /*2f80*/  IADD3 R10, P2, R7, UR6, RZ ;  /* 0x00000006070a7c10 */ /* 0x000fc4000ff5e0ff */
[----:B------:R-:W-:Y:S02]  /*2f90*/  IADD3.X R7, RZ, UR5, RZ, P1, !PT ;  /* 0x00000005ff077c10 */ /* 0x000fe40008ffe4ff */
[----:B------:R-:W-:-:S07]  /*2fa0*/  IADD3.X R11, RZ, UR7, RZ, P2, !PT ;  /* 0x00000007ff0b7c10 */ /* 0x000fce00097fe4ff */
[----:B------:R-:W-:Y:S05]  /*2fb0*/  @!P0 BRA `(.L_x_6391) ;  /* 0x0000000400cc8947 */ /* 0x000fea0003800000 */
[----:B------:R-:W-:-:S04]  /*2fc0*/  ISETP.GE.U32.AND P0, PT, R8, 0x1, PT ;  /* 0x000000010800780c */ /* 0x000fc80003f06070 */
[----:B------:R-:W-:-:S13]  /*2fd0*/  ISETP.GE.AND.EX P0, PT, R9, RZ, PT, P0 ;  /* 0x000000ff0900720c */ /* 0x000fda0003f06300 */
[----:B------:R-:W-:Y:S05]  /*2fe0*/  @!P0 BRA `(.L_x_6391) ;  /* 0x0000000400c08947 */ /* 0x000fea0003800000 */
[----:B------:R-:W2:Y:S01]  /*2ff0*/  LDG.E.64 R8, desc[UR8][R10.64] ;  /* 0x000000080a087981 */ /* 0x000ea2000c1e1b00 */
[----:B------:R-:W-:Y:S01]  /*3000*/  ISETP.GE.U32.AND P0, PT, R2, 0x3, PT ;  /* 0x000000030200780c */ /* 0x000fe20003f06070 */
[----:B------:R-:W-:Y:S01]  /*3010*/  ULDC.64 UR4, c[0x0][0x428] ;  /* 0x00010a0000047ab9 */ /* 0x000fe20000000a00 */
[----:B------:R-:W0:Y:S01]  /*3020*/  LDC.64 R2, c[0x0][0x440] ;  /* 0x00011000ff027b82 */ /* 0x000e220000000a00 */
[----:B------:R-:W-:Y:S02]  /*3030*/  LOP3.LUT R13, R0, 0x3, RZ, 0xc0, !PT ;  /* 0x00000003000d7812 */ /* 0x000fe400078ec0ff */
[----:B------:R-:W-:Y:S02]  /*3040*/  CS2R R14, SRZ ;  /* 0x00000000000e7805 */ /* 0x000fe4000001ff00 */
        /* <DEDUP_REMOVED lines=22> */
.L_x_6393:
        /* <DEDUP_REMOVED lines=8> */
[----:B------:R-:W4:Y:S01]  /*3230*/  LDG.E.64 R20, desc[UR8][R16.64+0x10] ;  /* 0x0000100810147981 */ /* 0x000f22000c1e1b00 */
[----:B------:R-:W-:-:S03]  /*3240*/  IADD3 R18, P1, R40, R10, RZ ;  /* 0x0000000a28127210 */ /* 0x000fc60007f3e0ff */
[----:B------:R-:W4:Y:S01]  /*3250*/  LDG.E.64 R26, desc[UR8][R40.64] ;  /* 0x00000008281a7981 */ /* 0x000f22000c1e1b00 */
[----:B------:R-:W-:-:S03]  /*3260*/  IADD3.X R19, R41, R37, RZ, P1, !PT ;  /* 0x0000002529137210 */ /* 0x000fc60000ffe4ff */
[----:B------:R0:W5:Y:S04]  /*3270*/  LDG.E.64 R24, desc[UR8][R16.64+0x18] ;  /* 0x0000180810187981 */ /* 0x000168000c1e1b00 */
[----:B------:R-:W5:Y:S01]  /*3280*/  LDG.E.64 R22, desc[UR8][R18.64] ;  /* 0x0000000812167981 */ /* 0x000f62000c1e1b00 */
        /* <DEDUP_REMOVED lines=12> */
[-C--:B----4-:R-:W-:Y:S01]  /*3350*/  IMAD R15, R27, R20.reuse, RZ ;  /* 0x000000141b0f7224 */ /* 0x090fe200078e02ff */
[----:B------:R-:W-:Y:S01]  /*3360*/  ISETP.NE.U32.AND P1, PT, R14, RZ, PT ;  /* 0x000000ff0e00720c */ /* 0x000fe20003f25070 */
[----:B------:R-:W-:Y:S01]  /*3370*/  IMAD.IADD R29, R29, 0x1, R31 ;  /* 0x000000011d1d7824 */ /* 0x000fe200078e021f */
[----:B------:R-:W-:Y:S01]  /*3380*/  IADD3.X R14, R12, UR5, RZ, P2, !PT ;  /* 0x000000050c0e7c10 */ /* 0x000fe200097fe4ff */
[C---:B------:R-:W-:Y:S02]  /*3390*/  IMAD R15, R26.reuse, R21, R15 ;  /* 0x000000151a0f7224 */ /* 0x040fe400078e020f */
[----:B------:R-:W-:Y:S01]  /*33a0*/  IMAD.WIDE.U32 R20, R26, R20, R28 ;  /* 0x000000141a147225 */ /* 0x000fe200078e001c */
[----:B------:R-:W-:-:S03]  /*33b0*/  ISETP.NE.AND.EX P1, PT, R14, RZ, PT, P1 ;  /* 0x000000ff0e00720c */ /* 0x000fc60003f25310 */
[----:B-----5:R-:W-:Y:S01]  /*33c0*/  IMAD R23, R23, R24, RZ ;  /* 0x0000001817177224 */ /* 0x020fe200078e02ff */
[----:B------:R-:W-:-:S03]  /*33d0*/  IADD3 R21, R21, R15, RZ ;  /* 0x0000000f15157210 */ /* 0x000fc60007ffe0ff */
[C---:B------:R-:W-:Y:S02]  /*33e0*/  IMAD R23, R22.reuse, R25, R23 ;  /* 0x0000001916177224 */ /* 0x040fe400078e0217 */
[----:B------:R-:W-:Y:S01]  /*33f0*/  IMAD.WIDE.U32 R14, R22, R24, R20 ;  /* 0x00000018160e7225 */ /* 0x000fe200078e0014 */
[----:B------:R-:W-:-:S04]  /*3400*/  IADD3 R22, P2, R18, R10, RZ ;  /* 0x0000000a12167210 */ /* 0x000fc80007f5e0ff */
[----:B------:R-:W-:Y:S01]  /*3410*/  IADD3 R15, R15, R23, RZ ;  /* 0x000000170f0f7210 */ /* 0x000fe20007ffe0ff */
[----:B------:R-:W-:Y:S01]  /*3420*/  IMAD.X R23, R19, 0x1, R37, P2 ;  /* 0x0000000113177824 */ /* 0x000fe200010e0625 */
[----:B------:R-:W-:Y:S07]  /*3430*/  @P1 BRA `(.L_x_6393) ;  /* 0xfffffffc005c1947 */ /* 0x000fee000383ffff */
.L_x_6392:
        /* <DEDUP_REMOVED lines=23> */
[----:B------:R-:W2:Y:S01]  /*35b0*/  LDG.E.64 R4, desc[UR8][R16.64+0x8] ;  /* 0x0000080810047981 */ /* 0x000ea2000c1e1b00 */
[C---:B------:R-:W-:Y:S02]  /*35c0*/  SHF.L.U32 R19, R2.reuse, 0x3, RZ ;  /* 0x0000000302137819 */ /* 0x040fe400000006ff */
[----:B------:R-:W-:Y:S02]  /*35d0*/  ISETP.NE.AND.EX P0, PT, RZ, RZ, PT, P0 ;  /* 0x000000ffff00720c */ /* 0x000fe40003f05300 */
[----:B------:R-:W-:Y:S02]  /*35e0*/  SHF.L.U64.HI R9, R2, 0x3, R3 ;  /* 0x0000000302097819 */ /* 0x000fe40000010203 */
[----:B------:R-:W-:-:S04]  /*35f0*/  IADD3 R12, P1, R10, R19, RZ ;  /* 0x000000130a0c7210 */ /* 0x000fc80007f3e0ff */
[----:B------:R-:W-:-:S05]  /*3600*/  IADD3.X R13, R11, R9, RZ, P1, !PT ;  /* 0x000000090b0d7210 */ /* 0x000fca0000ffe4ff */
        /* <DEDUP_REMOVED lines=14> */
.L_x_6391:
[----:B------:R-:W-:Y:S01]  /*36f0*/  STG.E.64 desc[UR8][R6.64], R14 ;  /* 0x0000000e06007986 */ /* 0x000fe2000c101b08 */
[----:B------:R-:W-:Y:S05]  /*3700*/  EXIT ;  /* 0x000000000000794d */ /* 0x000fea0003800000 */
.L_x_6394:
        /* <DEDUP_REMOVED lines=15> */
.L_x_18573:


//--------------------- .text._ZN2at6native27unrolled_elementwise_kernelIZZNS0_73_GLOBAL__N__c8866d80_35_SparseBinaryOpIntersectionKernel_cu_f5210f67_363642_sparse_binary_op_intersection_kernel_implINS2_18CUDAKernelLauncherENS2_36CUDAValueSelectionIntersectionKernelINS2_9LhsProjOpEEElLl0EEEvRNS_6TensorERKS8_SB_RKSt6vectorIlSaIlEERKSt8optionalIS8_ESK_bbENKUlvE1_clEvEUllE_St5arrayIPcLm2EELi4E23TrivialOffsetCalculatorILi1EjESR_NS0_6memory15LoadWithoutCastENSS_16StoreWithoutCastEEEviT_T0_T2_T3_T4_T5_ --------------------------
	.section	.text._ZN2at6native27unrolled_elementwise_kernelIZZNS0_73_GLOBAL__N__c8866d80_35_SparseBinaryOpIntersectionKernel_cu_f5210f67_363642_sparse_binary_op_intersection_kernel_implINS2_18CUDAKernelLauncherENS2_36CUDAValueSelectionIntersectionKernelINS2_9LhsProjOpEEElLl0EEEvRNS_6TensorERKS8_SB_RKSt6vectorIlSaIlEERKSt8optionalIS8_ESK_bbENKUlvE1_clEvEUllE_St5arrayIPcLm2EELi4E23TrivialOffsetCalculatorILi1EjESR_NS0_6memory15LoadWithoutCastENSS_16StoreWithoutCastEEEviT_T0_T2_T3_T4_T5_,"ax",@progbits
	.align	128
        .global         _ZN2at6native27unrolled_elementwise_kernelIZZNS0_73_GLOBAL__N__c8866d80_35_SparseBinaryOpIntersectionKernel_cu_f5210f67_363642_sparse_binary_op_intersection_kernel_implINS2_18CUDAKernelLauncherENS2_36CUDAValueSelectionIntersectionKernelINS2_9LhsProjOpEEElLl0EEEvRNS_6TensorERKS8_SB_RKSt6vectorIlSaIlEERKSt8optionalIS8_ESK_bbENKUlvE1_clEvEUllE_St5arrayIPcLm2EELi4E23TrivialOffsetCalculatorILi1EjESR_NS0_6memory15LoadWithoutCastENSS_16StoreWithoutCastEEEviT_T0_T2_T3_T4_T5_
        .type           _ZN2at6native27unrolled_elementwise_kernelIZZNS0_73_GLOBAL__N__c8866d80_35_SparseBinaryOpIntersectionKernel_cu_f5210f67_363642_sparse_binary_op_intersection_kernel_implINS2_18CUDAKernelLauncherENS2_36CUDAValueSelectionIntersectionKernelINS2_9LhsProjOpEEElLl0EEEvRNS_6TensorERKS8_SB_RKSt6vectorIlSaIlEERKSt8optionalIS8_ESK_bbENKUlvE1_clEvEUllE_St5arrayIPcLm2EELi4E23TrivialOffsetCalculatorILi1EjESR_NS0_6memory15LoadWithoutCastENSS_16StoreWithoutCastEEEviT_T0_T2_T3_T4_T5_,@function
        .size           _ZN2at6native27unrolled_elementwise_kernelIZZNS0_73_GLOBAL__N__c8866d80_35_SparseBinaryOpIntersectionKernel_cu_f5210f67_363642_sparse_binary_op_intersection_kernel_implINS2_18CUDAKernelLauncherENS2_36CUDAValueSelectionIntersectionKernelINS2_9LhsProjOpEEElLl0EEEvRNS_6TensorERKS8_SB_RKSt6vectorIlSaIlEERKSt8optionalIS8_ESK_bbENKUlvE1_clEvEUllE_St5arrayIPcLm2EELi4E23TrivialOffsetCalculatorILi1EjESR_NS0_6memory15LoadWithoutCastENSS_16StoreWithoutCastEEEviT_T0_T2_T3_T4_T5_,(.L_x_18574 - _ZN2at6native27unrolled_elementwise_kernelIZZNS0_73_GLOBAL__N__c8866d80_35_SparseBinaryOpIntersectionKernel_cu_f5210f67_363642_sparse_binary_op_intersection_kernel_implINS2_18CUDAKernelLauncherENS2_36CUDAValueSelectionIntersectionKernelINS2_9LhsProjOpEEElLl0EEEvRNS_6TensorERKS8_SB_RKSt6vectorIlSaIlEERKSt8optionalIS8_ESK_bbENKUlvE1_clEvEUllE_St5arrayIPcLm2EELi4E23TrivialOffsetCalculatorILi1EjESR_NS0_6memory15LoadWithoutCastENSS_16StoreWithoutCastEEEviT_T0_T2_T3_T4_T5_)
        .other          _ZN2at6native27unrolled_elementwise_kernelIZZNS0_73_GLOBAL__N__c8866d80_35_SparseBinaryOpIntersectionKernel_cu_f5210f67_363642_sparse_binary_op_intersection_kernel_implINS2_18CUDAKernelLauncherENS2_36CUDAValueSelectionIntersectionKernelINS2_9LhsProjOpEEElLl0EEEvRNS_6TensorERKS8_SB_RKSt6vectorIlSaIlEERKSt8optionalIS8_ESK_bbENKUlvE1_clEvEUllE_St5arrayIPcLm2EELi4E23TrivialOffsetCalculatorILi1EjESR_NS0_6memory15LoadWithoutCastENSS_16StoreWithoutCastEEEviT_T0_T2_T3_T4_T5_,@"STO_CUDA_ENTRY STV_DEFAULT"
_ZN2at6native27unrolled_elementwise_kernelIZZNS0_73_GLOBAL__N__c8866d80_35_SparseBinaryOpIntersectionKernel_cu_f5210f67_363642_sparse_binary_op_intersection_kernel_implINS2_18CUDAKernelLauncherENS2_36CUDAValueSelectionIntersectionKernelINS2_9LhsProjOpEEElLl0EEEvRNS_6TensorERKS8_SB_RKSt6vectorIlSaIlEERKSt8optionalIS8_ESK_bbENKUlvE1_clEvEUllE_St5arrayIPcLm2EELi4E23TrivialOffsetCalculatorILi1EjESR_NS0_6memory15LoadWithoutCastENSS_16StoreWithoutCastEEEviT_T0_T2_T3_T4_T5_:
.text._ZN2at6native27unrolled_elementwise_kernelIZZNS0_73_GLOBAL__N__c8866d80_35_SparseBinaryOpIntersectionKernel_cu_f5210f67_363642_sparse_binary_op_intersection_kernel_implINS2_18CUDAKernelLauncherENS2_36CUDAValueSelectionIntersectionKernelINS2_9LhsProjOpEEElLl0EEEvRNS_6TensorERKS8_SB_RKSt6vectorIlSaIlEERKSt8optionalIS8_ESK_bbENKUlvE1_clEvEUllE_St5arrayIPcLm2EELi4E23TrivialOffsetCalculatorILi1EjESR_NS0_6memory15LoadWithoutCastENSS_16StoreWithoutCastEEEviT_T0_T2_T3_T4_T5_:
[----:B------:R-:W-:Y:S01]  /*0000*/  LDC R1, c[0x0][0x28] ;  /* 0x00000a00ff017b82 */ /* 0x000fe20000000800 */
[----:B------:R-:W0:Y:S07]  /*0010*/  S2R R10, SR_TID.X ;  /* 0x00000000000a7919 */ /* 0x000e2e0000002100 */
[----:B------:R-:W1:Y:S01]  /*0020*/  S2UR UR14, SR_CTAID.X ;  /* 0x00000000000e79c3 */ /* 0x000e620000002500 */
[----:B------:R-:W-:Y:S01]  /*0030*/  ULDC UR4, c[0x0][0x210] ;  /* 0x0000840000047ab9 */ /* 0x000fe20000000800 */
[----:B------:R-:W-:Y:S01]  /*0040*/  ULDC.64 UR12, c[0x0][0x208] ;  /* 0x00008200000c7ab9 */ /* 0x000fe20000000a00 */
[----:B------:R-:W-:Y:S01]  /*0050*/  ULDC.64 UR16, c[0x0][0x218] ;  /* 0x0000860000107ab9 */ /* 0x000fe20000000a00 */
[----:B------:R-:W-:Y:S01]  /*0060*/  ULDC.64 UR18, c[0x0][0x228] ;  /* 0x00008a0000127ab9 */ /* 0x000fe20000000a00 */
[----:B------:R-:W-:Y:S01]  /*0070*/  CS2R R28, SRZ ;  /* 0x00000000001c7805 */ /* 0x000fe2000001ff00 */
[----:B-1----:R-:W-:-:S02]  /*0080*/  UIMAD UR4, UR14, -0x200, UR4 ;  /* 0xfffffe000e0478a4 */ /* 0x002fc4000f8e0204 */
[----:B------:R-:W-:Y:S01]  /*0090*/  MOV R13, UR14 ;  /* 0x0000000e000d7c02 */ /* 0x000fe20008000f00 */
[----:B------:R-:W-:Y:S01]  /*00a0*/  IMAD.U32 R17, RZ, RZ, UR14 ;  /* 0x0000000eff117e24 */ /* 0x000fe2000f8e00ff */
[----:B------:R-:W-:Y:S01]  /*00b0*/  MOV R11, UR14 ;  /* 0x0000000e000b7c02 */ /* 0x000fe20008000f00 */
[----:B------:R-:W-:Y:S01]  /*00c0*/  IMAD.U32 R15, RZ, RZ, UR14 ;  /* 0x0000000eff0f7e24 */ /* 0x000fe2000f8e00ff */
[----:B0-----:R-:W-:Y:S02]  /*00d0*/  ISETP.GE.AND P1, PT, R10, UR4, PT ;  /* 0x000000040a007c0c */ /* 0x001fe4000bf26270 */
[----:B------:R-:W-:-:S11]  /*00e0*/  MOV R0, R10 ;  /* 0x0000000a00007202 */ /* 0x000fd60000000f00 */
[----:B------:R-:W-:Y:S01]  /*00f0*/  @!P1 VIADD R10, R0, 0x80 ;  /* 0x00000080000a9836 */ /* 0x000fe20000000000 */
[----:B------:R-:W0:Y:S01]  /*0100*/  @!P1 LDC.64 R6, c[0x0][0x250] ;  /* 0x00009400ff069b82 */ /* 0x000e220000000a00 */
[----:B------:R-:W-:-:S03]  /*0110*/  @!P1 LEA R11, R11, R0, 0x9 ;  /* 0x000000000b0b9211 */ /* 0x000fc600078e48ff */
[----:B------:R-:W-:-:S13]  /*0120*/  ISETP.GE.AND P0, PT, R10, UR4, PT ;  /* 0x000000040a007c0c */ /* 0x000fda000bf06270 */
[----:B------:R-:W-:Y:S01]  /*0130*/  @!P0 IMAD R13, R13, 0x200, R10 ;  /* 0x000002000d0d8824 */ /* 0x000fe200078e020a */
[----:B------:R-:W-:Y:S01]  /*0140*/  @!P0 IADD3 R10, R10, 0x80, RZ ;  /* 0x000000800a0a8810 */ /* 0x000fe20007ffe0ff */
[----:B------:R-:W1:Y:S03]  /*0150*/  @!P0 LDC.64 R2, c[0x0][0x250] ;  /* 0x00009400ff028b82 */ /* 0x000e660000000a00 */
[----:B------:R-:W-:Y:S01]  /*0160*/  ISETP.GE.AND P3, PT, R10, UR4, PT ;  /* 0x000000040a007c0c */ /* 0x000fe2000bf66270 */
[----:B0-----:R-:W-:-:S12]  /*0170*/  @!P1 IMAD.WIDE.U32 R6, R11, 0x8, R6 ;  /* 0x000000080b069825 */ /* 0x001fd800078e0006 */
[----:B------:R-:W0:Y:S01]  /*0180*/  @!P3 LDC.64 R8, c[0x0][0x250] ;  /* 0x00009400ff08bb82 */ /* 0x000e220000000a00 */
[----:B------:R-:W-:Y:S01]  /*0190*/  @!P3 LEA R17, R17, R10, 0x9 ;  /* 0x0000000a1111b211 */ /* 0x000fe200078e48ff */
[----:B------:R-:W-:-:S05]  /*01a0*/  @!P3 VIADD R10, R10, 0x80 ;  /* 0x000000800a0ab836 */ /* 0x000fca0000000000 */
[----:B------:R-:W-:Y:S01]  /*01b0*/  ISETP.GE.AND P2, PT, R10, UR4, PT ;  /* 0x000000040a007c0c */ /* 0x000fe2000bf46270 */
[----:B-1----:R-:W-:Y:S01]  /*01c0*/  @!P0 IMAD.WIDE.U32 R2, R13, 0x8, R2 ;  /* 0x000000080d028825 */ /* 0x002fe200078e0002 */
[----:B------:R-:W-:-:S11]  /*01d0*/  UISETP.NE.U32.AND UP0, UPT, UR16, URZ, UPT ;  /* 0x0000003f1000728c */ /* 0x000fd6000bf05070 */
[----:B------:R-:W-:Y:S01]  /*01e0*/  @!P2 IMAD R15, R15, 0x200, R10 ;  /* 0x000002000f0fa824 */ /* 0x000fe200078e020a */
[----:B------:R-:W-:Y:S01]  /*01f0*/  CS2R R10, SRZ ;  /* 0x00000000000a7805 */ /* 0x000fe2000001ff00 */
[----:B------:R-:W1:Y:S01]  /*0200*/  @!P2 LDC.64 R4, c[0x0][0x250] ;  /* 0x00009400ff04ab82 */ /* 0x000e620000000a00 */
[----:B0-----:R-:W-:Y:S01]  /*0210*/  @!P3 IMAD.WIDE.U32 R12, R17, 0x8, R8 ;  /* 0x00000008110cb825 */ /* 0x001fe200078e0008 */
[----:B------:R-:W-:Y:S01]  /*0220*/  UISETP.GE.U32.AND UP1, UPT, UR18, 0x1, UPT ;  /* 0x000000011200788c */ /* 0x000fe2000bf26070 */
[----:B------:R0:W5:Y:S01]  /*0230*/  @!P0 LDG.E.64 R28, desc[UR12][R2.64] ;  /* 0x0000000c021c8981 */ /* 0x000162000c1e1b00 */
[----:B------:R-:W-:Y:S01]  /*0240*/  UISETP.NE.AND.EX UP0, UPT, UR17, URZ, UPT, UP0 ;  /* 0x0000003f1100728c */ /* 0x000fe2000bf05300 */
[----:B------:R-:W-:Y:S02]  /*0250*/  CS2R R8, SRZ ;  /* 0x0000000000087805 */ /* 0x000fe4000001ff00 */
[----:B------:R-:W5:Y:S01]  /*0260*/  @!P3 LDG.E.64 R10, desc[UR12][R12.64] ;  /* 0x0000000c0c0ab981 */ /* 0x000f62000c1e1b00 */
[----:B------:R-:W-:-:S04]  /*0270*/  UISETP.GE.AND.EX UP1, UPT, UR19, URZ, UPT, UP1 ;  /* 0x0000003f1300728c */ /* 0x000fc8000bf26310 */
[----:B------:R-:W-:-:S06]  /*0280*/  UPLOP3.LUT UP0, UPT, UP0, UP1, UPT, 0x2a, 0x0 ;  /* 0x000000000000789c */ /* 0x000fcc0000702572 */
[----:B------:R-:W-:Y:S01]  /*0290*/  PLOP3.LUT P0, PT, PT, PT, UP0, 0x80, 0x0 ;  /* 0x000000000000781c */ /* 0x000fe20003f0f008 */
[----:B-1----:R-:W-:Y:S01]  /*02a0*/  @!P2 IMAD.WIDE.U32 R4, R15, 0x8, R4 ;  /* 0x000000080f04a825 */ /* 0x002fe200078e0004 */
[----:B------:R-:W-:Y:S02]  /*02b0*/  CS2R R14, SRZ ;  /* 0x00000000000e7805 */ /* 0x000fe4000001ff00 */
[----:B0-----:R-:W-:Y:S02]  /*02c0*/  CS2R R2, SRZ ;  /* 0x0000000000027805 */ /* 0x001fe4000001ff00 */
[----:B------:R-:W-:Y:S01]  /*02d0*/  CS2R R24, SRZ ;  /* 0x0000000000187805 */ /* 0x000fe2000001ff00 */
[----:B------:R0:W5:Y:S04]  /*02e0*/  @!P2 LDG.E.64 R8, desc[UR12][R4.64] ;  /* 0x0000000c0408a981 */ /* 0x000168000c1e1b00 */
[----:B------:R1:W5:Y:S01]  /*02f0*/  @!P1 LDG.E.64 R14, desc[UR12][R6.64] ;  /* 0x0000000c060e9981 */ /* 0x000362000c1e1b00 */
[----:B0-----:R-:W-:-:S02]  /*0300*/  CS2R R4, SRZ ;  /* 0x0000000000047805 */ /* 0x001fc4000001ff00 */
[----:B-1----:R-:W-:Y:S01]  /*0310*/  CS2R R6, SRZ ;  /* 0x0000000000067805 */ /* 0x002fe2000001ff00 */
[----:B------:R-:W-:Y:S06]  /*0320*/  @P0 BRA `(.L_x_6395) ;  /* 0x0000005800f00947 */ /* 0x000fec0003800000 */
[----:B------:R-:W-:Y:S04]  /*0330*/  BSSY B0, `(.L_x_6396) ;  /* 0x0000168000007945 */ /* 0x000fe80003800000 */
[----:B------:R-:W-:Y:S05]  /*0340*/  @P1 BRA `(.L_x_6397) ;  /* 0x0000001400981947 */ /* 0x000fea0003800000 */
[----:B------:R-:W-:Y:S01]  /*0350*/  UMOV UR4, 0xffffffff ;  /* 0xffffffff00047882 */ /* 0x000fe20000000000 */
[----:B------:R-:W-:Y:S01]  /*0360*/  UMOV UR5, 0xffffffff ;  /* 0xffffffff00057882 */ /* 0x000fe20000000000 */
[----:B------:R-:W-:Y:S01]  /*0370*/  ULDC.64 UR10, c[0x0][0x238] ;  /* 0x00008e00000a7ab9 */ /* 0x000fe20000000a00 */
[----:B------:R-:W-:Y:S01]  /*0380*/  UIMAD.WIDE.U32 UR4, UR18, 0x1, UR4 ;  /* 0x00000001120478a5 */ /* 0x000fe2000f8e0004 */
[----:B------:R-:W-:-:S03]  /*0390*/  CS2R R24, SRZ ;  /* 0x0000000000187805 */ /* 0x000fc6000001ff00 */
[----:B------:R-:W-:Y:S02]  /*03a0*/  UIADD3 UR5, UR5, UR19, URZ ;  /* 0x0000001305057290 */ /* 0x000fe4000fffe03f */
[----:B------:R-:W-:-:S04]  /*03b0*/  UISETP.GE.U32.AND UP0, UPT, UR4, 0x3, UPT ;  /* 0x000000030400788c */ /* 0x000fc8000bf06070 */
[----:B------:R-:W-:-:S03]  /*03c0*/  UISETP.GE.U32.AND.EX UP0, UPT, UR5, URZ, UPT, UP0 ;  /* 0x0000003f0500728c */ /* 0x000fc6000bf06100 */
[----:B------:R-:W-:Y:S02]  /*03d0*/  ULDC.64 UR4, c[0x0][0x220] ;  /* 0x0000880000047ab9 */ /* 0x000fe40000000a00 */
[----:B-----5:R-:W-:Y:S01]  /*03e0*/  IMAD R15, R15, UR4, RZ ;  /* 0x000000040f0f7c24 */ /* 0x020fe2000f8e02ff */
[----:B------:R-:W-:Y:S01]  /*03f0*/  PLOP3.LUT P0, PT, PT, PT, UP0, 0x80, 0x0 ;  /* 0x000000000000781c */ /* 0x000fe20003f0f008 */
[----:B------:R-:W-:Y:S01]  /*0400*/  IMAD.WIDE.U32 R12, R14, UR4, RZ ;  /* 0x000000040e0c7c25 */ /* 0x000fe2000f8e00ff */
[----:B------:R-:W-:-:S03]  /*0410*/  UMOV UR4, URZ ;  /* 0x0000003f00047c82 */ /* 0x000fc60008000000 */
[----:B------:R-:W-:Y:S01]  /*0420*/  IMAD R23, R14, UR5, R15 ;  /* 0x000000050e177c24 */ /* 0x000fe2000f8e020f */
[----:B------:R-:W-:-:S04]  /*0430*/  UMOV UR5, URZ ;  /* 0x0000003f00057c82 */ /* 0x000fc80008000000 */
[----:B------:R-:W-:-:S03]  /*0440*/  IADD3 R15, R13, R23, RZ ;  /* 0x000000170d0f7210 */ /* 0x000fc60007ffe0ff */
[----:B------:R-:W-:Y:S05]  /*0450*/  @!P0 BRA `(.L_x_6398) ;  /* 0x0000001000888947 */ /* 0x000fea0003800000 */
[----:B------:R-:W-:Y:S01]  /*0460*/  ULOP3.LUT UR8, UR18, 0x3, URZ, 0xc0, !UPT ;  /* 0x0000000312087892 */ /* 0x000fe2000f8ec03f */
[C---:B------:R-:W-:Y:S01]  /*0470*/  LEA R22, P2, R12.reuse, UR16, 0x3 ;  /* 0x000000100c167c11 */ /* 0x040fe2000f8418ff */
[----:B------:R-:W-:Y:S01]  /*0480*/  UIMAD.WIDE.U32 UR6, UR10, 0x8, URZ ;  /* 0x000000080a0678a5 */ /* 0x000fe2000f8e003f */
[----:B------:R-:W-:Y:S01]  /*0490*/  IADD3 R23, R23, R13, RZ ;  /* 0x0000000d17177210 */ /* 0x000fe20007ffe0ff */
[----:B------:R-:W-:Y:S02]  /*04a0*/  UIADD3 UR8, UP0, -UR8, UR18, URZ ;  /* 0x0000001208087290 */ /* 0x000fe4000ff1e13f */
[----:B------:R-:W-:Y:S02]  /*04b0*/  USHF.L.U32 UR9, UR11, 0x3, URZ ;  /* 0x000000030b097899 */ /* 0x000fe4000800063f */
[----:B------:R-:W-:Y:S02]  /*04c0*/  UIADD3.X UR15, UR19, -0x1, URZ, UP0, !UPT ;  /* 0xffffffff130f7890 */ /* 0x000fe400087fe43f */
[----:B------:R-:W-:Y:S01]  /*04d0*/  ISETP.LT.U32.AND P0, PT, RZ, UR8, PT ;  /* 0x00000008ff007c0c */ /* 0x000fe2000bf01070 */
[----:B------:R-:W-:Y:S01]  /*04e0*/  ULDC UR5, c[0x0][0x21c] ;  /* 0x0000870000057ab9 */ /* 0x000fe20000000800 */
[----:B------:R-:W-:Y:S01]  /*04f0*/  UIADD3 UR9, UR7, UR9, URZ ;  /* 0x0000000907097290 */ /* 0x000fe2000fffe03f */
[----:B------:R-:W-:Y:S01]  /*0500*/  LEA.HI.X R23, R12, UR5, R23, 0x3, P2 ;  /* 0x000000050c177c11 */ /* 0x000fe200090f1c17 */
[----:B------:R-:W-:Y:S01]  /*0510*/  IMAD.U32 R16, RZ, RZ, UR15 ;  /* 0x0000000fff107e24 */ /* 0x000fe2000f8e00ff */
[----:B------:R-:W-:Y:S01]  /*0520*/  UMOV UR4, URZ ;  /* 0x0000003f00047c82 */ /* 0x000fe20008000000 */
[----:B------:R-:W-:Y:S01]  /*0530*/  UMOV UR5, URZ ;  /* 0x0000003f00057c82 */ /* 0x000fe20008000000 */
[----:B------:R-:W-:-:S02]  /*0540*/  ULDC.64 UR22, c[0x0][0x230] ;  /* 0x00008c0000167ab9 */ /* 0x000fc40000000a00 */
        /* <DEDUP_REMOVED lines=9> */
.L_x_6401:
[----:B------:R-:W-:Y:S01]  /*05e0*/  ULEA UR10, UP0, UR4, UR20, 0x3 ;  /* 0x00000014040a7291 */ /* 0x000fe2000f80183f */
[----:B------:R0:W2:Y:S03]  /*05f0*/  LDG.E.64.CONSTANT R20, desc[UR12][R22.64] ;  /* 0x0000000c16147981 */ /* 0x0000a6000c1e9b00 */
[----:B------:R-:W-:Y:S02]  /*0600*/  ULEA.HI.X UR11, UR4, UR21, UR5, 0x3, UP0 ;  /* 0x00000015040b7291 */ /* 0x000fe400080f1c05 */
[----:B------:R-:W-:-:S04]  /*0610*/  IMAD.U32 R18, RZ, RZ, UR10 ;  /* 0x0000000aff127e24 */ /* 0x000fc8000f8e00ff */
[----:B------:R-:W-:-:S05]  /*0620*/  MOV R19, UR11 ;  /* 0x0000000b00137c02 */ /* 0x000fca0008000f00 */
[----:B------:R-:W2:Y:S01]  /*0630*/  LDG.E.64 R16, desc[UR12][R18.64] ;  /* 0x0000000c12107981 */ /* 0x000ea2000c1e1b00 */
[----:B0-----:R-:W-:-:S04]  /*0640*/  IADD3 R22, P2, R22, UR6, RZ ;  /* 0x0000000616167c10 */ /* 0x001fc8000ff5e0ff */
[----:B------:R-:W-:-:S05]  /*0650*/  IADD3.X R23, R23, UR9, RZ, P2, !PT ;  /* 0x0000000917177c10 */ /* 0x000fca00097fe4ff */
[----:B------:R-:W3:Y:S01]  /*0660*/  LDG.E.64.CONSTANT R26, desc[UR12][R22.64] ;  /* 0x0000000c161a7981 */ /* 0x000ee2000c1e9b00 */
[-C--:B--2---:R-:W-:Y:S02]  /*0670*/  IMAD R21, R21, R16.reuse, RZ ;  /* 0x0000001015157224 */ /* 0x084fe400078e02ff */
[----:B------:R-:W-:-:S04]  /*0680*/  IMAD.WIDE.U32 R24, R20, R16, R24 ;  /* 0x0000001014187225 */ /* 0x000fc800078e0018 */
[----:B------:R-:W-:Y:S02]  /*0690*/  IMAD R21, R20, R17, R21 ;  /* 0x0000001114157224 */ /* 0x000fe400078e0215 */
[----:B------:R-:W3:Y:S02]  /*06a0*/  LDG.E.64 R16, desc[UR12][R18.64+0x8] ;  /* 0x0000080c12107981 */ /* 0x000ee4000c1e1b00 */
[----:B------:R-:W-:Y:S02]  /*06b0*/  IMAD.IADD R25, R25, 0x1, R21 ;  /* 0x0000000119197824 */ /* 0x000fe400078e0215 */
[-C--:B---3--:R-:W-:Y:S02]  /*06c0*/  IMAD R27, R27, R16.reuse, RZ ;  /* 0x000000101b1b7224 */ /* 0x088fe400078e02ff */
[----:B------:R-:W-:Y:S01]  /*06d0*/  IMAD.WIDE.U32 R20, R26, R16, R24 ;  /* 0x000000101a147225 */ /* 0x000fe200078e0018 */
[----:B------:R-:W-:Y:S01]  /*06e0*/  IADD3 R16, P2, R22, UR6, RZ ;  /* 0x0000000616107c10 */ /* 0x000fe2000ff5e0ff */
[----:B------:R-:W2:Y:S02]  /*06f0*/  LDG.E.64 R24, desc[UR12][R18.64+0x10] ;  /* 0x0000100c12187981 */ /* 0x000ea4000c1e1b00 */
[----:B------:R-:W-:Y:S01]  /*0700*/  IMAD R27, R26, R17, R27 ;  /* 0x000000111a1b7224 */ /* 0x000fe200078e021b */
[----:B------:R-:W-:-:S05]  /*0710*/  IADD3.X R17, R23, UR9, RZ, P2, !PT ;  /* 0x0000000917117c10 */ /* 0x000fca00097fe4ff */
[----:B------:R-:W2:Y:S01]  /*0720*/  LDG.E.64.CONSTANT R22, desc[UR12][R16.64] ;  /* 0x0000000c10167981 */ /* 0x000ea2000c1e9b00 */
[----:B------:R-:W-:Y:S01]  /*0730*/  IADD3 R21, R21, R27, RZ ;  /* 0x0000001b15157210 */ /* 0x000fe20007ffe0ff */
[-C--:B--2---:R-:W-:Y:S02]  /*0740*/  IMAD R27, R23, R24.reuse, RZ ;  /* 0x00000018171b7224 */ /* 0x084fe400078e02ff */
[----:B------:R-:W-:-:S04]  /*0750*/  IMAD.WIDE.U32 R20, R22, R24, R20 ;  /* 0x0000001816147225 */ /* 0x000fc800078e0014 */
[----:B------:R-:W-:Y:S01]  /*0760*/  IMAD R27, R22, R25, R27 ;  /* 0x00000019161b7224 */ /* 0x000fe200078e021b */
[----:B------:R-:W-:Y:S01]  /*0770*/  IADD3 R22, P2, R16, UR6, RZ ;  /* 0x0000000610167c10 */ /* 0x000fe2000ff5e0ff */
[----:B------:R-:W2:Y:S03]  /*0780*/  LDG.E.64 R24, desc[UR12][R18.64+0x18] ;  /* 0x0000180c12187981 */ /* 0x000ea6000c1e1b00 */
[----:B------:R-:W-:-:S05]  /*0790*/  IADD3.X R23, R17, UR9, RZ, P2, !PT ;  /* 0x0000000911177c10 */ /* 0x000fca00097fe4ff */
[----:B------:R-:W2:Y:S01]  /*07a0*/  LDG.E.64.CONSTANT R16, desc[UR12][R22.64] ;  /* 0x0000000c16107981 */ /* 0x000ea2000c1e9b00 */
[----:B------:R-:W-:Y:S02]  /*07b0*/  IMAD.IADD R21, R21, 0x1, R27 ;  /* 0x0000000115157824 */ /* 0x000fe400078e021b */
[-C--:B--2---:R-:W-:Y:S02]  /*07c0*/  IMAD R27, R17, R24.reuse, RZ ;  /* 0x00000018111b7224 */ /* 0x084fe400078e02ff */
[----:B------:R-:W-:-:S04]  /*07d0*/  IMAD.WIDE.U32 R20, R16, R24, R20 ;  /* 0x0000001810147225 */ /* 0x000fc800078e0014 */
[----:B------:R-:W-:Y:S01]  /*07e0*/  IMAD R27, R16, R25, R27 ;  /* 0x00000019101b7224 */ /* 0x000fe200078e021b */
[----:B------:R-:W-:Y:S01]  /*07f0*/  IADD3 R16, P2, R22, UR6, RZ ;  /* 0x0000000616107c10 */ /* 0x000fe2000ff5e0ff */
[----:B------:R-:W2:Y:S03]  /*0800*/  LDG.E.64 R24, desc[UR12][R18.64+0x20] ;  /* 0x0000200c12187981 */ /* 0x000ea6000c1e1b00 */
        /* <DEDUP_REMOVED lines=83> */
[----:B------:R-:W-:Y:S01]  /*0d40*/  IMAD.MOV.U32 R26, RZ, RZ, R20 ;  /* 0x000000ffff1a7224 */ /* 0x000fe200078e0014 */
[----:B------:R-:W-:Y:S01]  /*0d50*/  IADD3 R20, P2, R16, UR6, RZ ;  /* 0x0000000610147c10 */ /* 0x000fe2000ff5e0ff */
[----:B------:R-:W-:-:S04]  /*0d60*/  UIADD3 UR8, UP0, UR8, -0x10, URZ ;  /* 0xfffffff008087890 */ /* 0x000fc8000ff1e03f */
[----:B------:R-:W-:Y:S01]  /*0d70*/  UIADD3.X UR15, UR15, -0x1, URZ, UP0, !UPT ;  /* 0xffffffff0f0f7890 */ /* 0x000fe200087fe43f */
[----:B--2---:R-:W-:-:S04]  /*0d80*/  IMAD R21, R23, R24, RZ ;  /* 0x0000001817157224 */ /* 0x004fc800078e02ff */
[C---:B------:R-:W-:Y:S01]  /*0d90*/  IMAD R25, R22.reuse, R25, R21 ;  /* 0x0000001916197224 */ /* 0x040fe200078e0215 */
[----:B------:R-:W-:Y:S01]  /*0da0*/  IADD3.X R21, R17, UR9, RZ, P2, !PT ;  /* 0x0000000911157c10 */ /* 0x000fe200097fe4ff */
[----:B------:R-:W-:Y:S02]  /*0db0*/  IMAD.WIDE.U32 R26, R22, R24, R26 ;  /* 0x00000018161a7225 */ /* 0x000fe400078e001a */
[----:B------:R-:W2:Y:S04]  /*0dc0*/  LDG.E.64 R22, desc[UR12][R18.64+0x78] ;  /* 0x0000780c12167981 */ /* 0x000ea8000c1e1b00 */
[----:B------:R-:W2:Y:S01]  /*0dd0*/  LDG.E.64.CONSTANT R16, desc[UR12][R20.64] ;  /* 0x0000000c14107981 */ /* 0x000ea2000c1e9b00 */
[----:B------:R-:W-:-:S04]  /*0de0*/  UISETP.GT.U32.AND UP0, UPT, UR8, 0xc, UPT ;  /* 0x0000000c0800788c */ /* 0x000fc8000bf04070 */
[----:B------:R-:W-:Y:S01]  /*0df0*/  UISETP.GT.AND.EX UP0, UPT, UR15, URZ, UPT, UP0 ;  /* 0x0000003f0f00728c */ /* 0x000fe2000bf04300 */
[----:B------:R-:W-:-:S05]  /*0e00*/  IADD3 R27, R27, R25, RZ ;  /* 0x000000191b1b7210 */ /* 0x000fca0007ffe0ff */
[----:B------:R-:W-:Y:S01]  /*0e10*/  PLOP3.LUT P3, PT, PT, PT, UP0, 0x80, 0x0 ;  /* 0x000000000000781c */ /* 0x000fe20003f6f008 */
[----:B------:R-:W-:-:S04]  /*0e20*/  UIADD3 UR4, UP1, UR4, 0x10, URZ ;  /* 0x0000001004047890 */ /* 0x000fc8000ff3e03f */
[----:B------:R-:W-:Y:S01]  /*0e30*/  UIADD3.X UR5, URZ, UR5, URZ, UP1, !UPT ;  /* 0x000000053f057290 */ /* 0x000fe20008ffe43f */
[-C--:B--2---:R-:W-:Y:S02]  /*0e40*/  IMAD R17, R17, R22.reuse, RZ ;  /* 0x0000001611117224 */ /* 0x084fe400078e02ff */
[----:B------:R-:W-:Y:S01]  /*0e50*/  IMAD.WIDE.U32 R24, R16, R22, R26 ;  /* 0x0000001610187225 */ /* 0x000fe200078e001a */
[----:B------:R-:W-:-:S03]  /*0e60*/  IADD3 R22, P2, R20, UR6, RZ ;  /* 0x0000000614167c10 */ /* 0x000fc6000ff5e0ff */
[----:B------:R-:W-:Y:S01]  /*0e70*/  IMAD R17, R16, R23, R17 ;  /* 0x0000001710117224 */ /* 0x000fe200078e0211 */
[----:B------:R-:W-:-:S03]  /*0e80*/  IADD3.X R23, R21, UR9, RZ, P2, !PT ;  /* 0x0000000915177c10 */ /* 0x000fc600097fe4ff */
[----:B------:R-:W-:Y:S01]  /*0e90*/  IMAD.IADD R25, R25, 0x1, R17 ;  /* 0x0000000119197824 */ /* 0x000fe200078e0211 */
[----:B------:R-:W-:Y:S06]  /*0ea0*/  @P3 BRA `(.L_x_6401) ;  /* 0xfffffff400cc3947 */ /* 0x000fec000383ffff */
.L_x_6400:
[----:B------:R-:W-:-:S04]  /*0eb0*/  UISETP.GT.U32.AND UP0, UPT, UR8, 0x4, UPT ;  /* 0x000000040800788c */ /* 0x000fc8000bf04070 */
[----:B------:R-:W-:-:S06]  /*0ec0*/  UISETP.GT.AND.EX UP0, UPT, UR15, URZ, UPT, UP0 ;  /* 0x0000003f0f00728c */ /* 0x000fcc000bf04300 */
[----:B------:R-:W-:-:S13]  /*0ed0*/  PLOP3.LUT P2, PT, PT, PT, UP0, 0x80, 0x0 ;  /* 0x000000000000781c */ /* 0x000fda0003f4f008 */
[----:B------:R-:W-:Y:S05]  /*0ee0*/  @!P2 BRA `(.L_x_6402) ;  /* 0x00000004002ca947 */ /* 0x000fea0003800000 */
[----:B------:R-:W-:Y:S01]  /*0ef0*/  ULDC.64 UR10, c[0x0][0x230] ;  /* 0x00008c00000a7ab9 */ /* 0x000fe20000000a00 */
[----:B------:R0:W2:Y:S01]  /*0f00*/  LDG.E.64.CONSTANT R20, desc[UR12][R22.64] ;  /* 0x0000000c16147981 */ /* 0x0000a2000c1e9b00 */
[----:B------:R-:W-:-:S04]  /*0f10*/  ULEA UR10, UP0, UR4, UR10, 0x3 ;  /* 0x0000000a040a7291 */ /* 0x000fc8000f80183f */
[----:B------:R-:W-:Y:S02]  /*0f20*/  ULEA.HI.X UR11, UR4, UR11, UR5, 0x3, UP0 ;  /* 0x0000000b040b7291 */ /* 0x000fe400080f1c05 */
[----:B------:R-:W-:-:S04]  /*0f30*/  MOV R18, UR10 ;  /* 0x0000000a00127c02 */ /* 0x000fc80008000f00 */
[----:B------:R-:W-:-:S05]  /*0f40*/  IMAD.U32 R19, RZ, RZ, UR11 ;  /* 0x0000000bff137e24 */ /* 0x000fca000f8e00ff */
[----:B------:R-:W2:Y:S01]  /*0f50*/  LDG.E.64 R16, desc[UR12][R18.64] ;  /* 0x0000000c12107981 */ /* 0x000ea2000c1e1b00 */
[----:B0-----:R-:W-:-:S04]  /*0f60*/  IADD3 R22, P0, R22, UR6, RZ ;  /* 0x0000000616167c10 */ /* 0x001fc8000ff1e0ff */
[----:B------:R-:W-:-:S05]  /*0f70*/  IADD3.X R23, R23, UR9, RZ, P0, !PT ;  /* 0x0000000917177c10 */ /* 0x000fca00087fe4ff */
[----:B------:R-:W3:Y:S01]  /*0f80*/  LDG.E.64.CONSTANT R26, desc[UR12][R22.64] ;  /* 0x0000000c161a7981 */ /* 0x000ee2000c1e9b00 */
[-C--:B--2---:R-:W-:Y:S02]  /*0f90*/  IMAD R21, R21, R16.reuse, RZ ;  /* 0x0000001015157224 */ /* 0x084fe400078e02ff */
[----:B------:R-:W-:-:S04]  /*0fa0*/  IMAD.WIDE.U32 R24, R20, R16, R24 ;  /* 0x0000001014187225 */ /* 0x000fc800078e0018 */
[----:B------:R-:W-:Y:S02]  /*0fb0*/  IMAD R21, R20, R17, R21 ;  /* 0x0000001114157224 */ /* 0x000fe400078e0215 */
[----:B------:R-:W3:Y:S03]  /*0fc0*/  LDG.E.64 R16, desc[UR12][R18.64+0x8] ;  /* 0x0000080c12107981 */ /* 0x000ee6000c1e1b00 */
[----:B------:R-:W-:Y:S01]  /*0fd0*/  IADD3 R25, R25, R21, RZ ;  /* 0x0000001519197210 */ /* 0x000fe20007ffe0ff */
[-C--:B---3--:R-:W-:Y:S02]  /*0fe0*/  IMAD R27, R27, R16.reuse, RZ ;  /* 0x000000101b1b7224 */ /* 0x088fe400078e02ff */
[----:B------:R-:W-:Y:S01]  /*0ff0*/  IMAD.WIDE.U32 R20, R26, R16, R24 ;  /* 0x000000101a147225 */ /* 0x000fe200078e0018 */
[----:B------:R-:W-:Y:S02]  /*1000*/  IADD3 R16, P0, R22, UR6, RZ ;  /* 0x0000000616107c10 */ /* 0x000fe4000ff1e0ff */
[----:B------:R-:W2:Y:S01]  /*1010*/  LDG.E.64 R24, desc[UR12][R18.64+0x10] ;  /* 0x0000100c12187981 */ /* 0x000ea2000c1e1b00 */
[----:B------:R-:W-:Y:S01]  /*1020*/  IMAD R27, R26, R17, R27 ;  /* 0x000000111a1b7224 */ /* 0x000fe200078e021b */
        /* <DEDUP_REMOVED lines=34> */
[----:B------:R-:W-:Y:S01]  /*1250*/  IMAD.IADD R27, R21, 0x1, R27 ;  /* 0x00000001151b7824 */ /* 0x000fe200078e021b */
[----:B------:R-:W-:Y:S02]  /*1260*/  MOV R26, R20 ;  /* 0x00000014001a7202 */ /* 0x000fe40000000f00 */
[----:B------:R-:W-:Y:S01]  /*1270*/  IADD3 R20, P0, R16, UR6, RZ ;  /* 0x0000000610147c10 */ /* 0x000fe2000ff1e0ff */
[----:B--2---:R-:W-:-:S04]  /*1280*/  IMAD R21, R23, R24, RZ ;  /* 0x0000001817157224 */ /* 0x004fc800078e02ff */
[C---:B------:R-:W-:Y:S01]  /*1290*/  IMAD R25, R22.reuse, R25, R21 ;  /* 0x0000001916197224 */ /* 0x040fe200078e0215 */
[----:B------:R-:W-:Y:S01]  /*12a0*/  IADD3.X R21, R17, UR9, RZ, P0, !PT ;  /* 0x0000000911157c10 */ /* 0x000fe200087fe4ff */
[----:B------:R-:W-:Y:S02]  /*12b0*/  IMAD.WIDE.U32 R26, R22, R24, R26 ;  /* 0x00000018161a7225 */ /* 0x000fe400078e001a */
[----:B------:R-:W2:Y:S04]  /*12c0*/  LDG.E.64 R22, desc[UR12][R18.64+0x38] ;  /* 0x0000380c12167981 */ /* 0x000ea8000c1e1b00 */
[----:B------:R-:W2:Y:S01]  /*12d0*/  LDG.E.64.CONSTANT R16, desc[UR12][R20.64] ;  /* 0x0000000c14107981 */ /* 0x000ea2000c1e9b00 */
[----:B------:R-:W-:Y:S01]  /*12e0*/  IMAD.IADD R27, R27, 0x1, R25 ;  /* 0x000000011b1b7824 */ /* 0x000fe200078e0219 */
[----:B------:R-:W-:Y:S01]  /*12f0*/  UIADD3 UR8, UP1, UR8, -0x8, URZ ;  /* 0xfffffff808087890 */ /* 0x000fe2000ff3e03f */
[----:B------:R-:W-:Y:S01]  /*1300*/  PLOP3.LUT P0, PT, PT, PT, PT, 0x8, 0x0 ;  /* 0x000000000000781c */ /* 0x000fe20003f0e170 */
[----:B------:R-:W-:-:S02]  /*1310*/  UIADD3 UR4, UP0, UR4, 0x8, URZ ;  /* 0x0000000804047890 */ /* 0x000fc4000ff1e03f */
[----:B------:R-:W-:Y:S02]  /*1320*/  UIADD3.X UR15, UR15, -0x1, URZ, UP1, !UPT ;  /* 0xffffffff0f0f7890 */ /* 0x000fe40008ffe43f */
[----:B------:R-:W-:Y:S01]  /*1330*/  UIADD3.X UR5, URZ, UR5, URZ, UP0, !UPT ;  /* 0x000000053f057290 */ /* 0x000fe200087fe43f */
[-C--:B--2---:R-:W-:Y:S02]  /*1340*/  IMAD R17, R17, R22.reuse, RZ ;  /* 0x0000001611117224 */ /* 0x084fe400078e02ff */
[----:B------:R-:W-:Y:S01]  /*1350*/  IMAD.WIDE.U32 R24, R16, R22, R26 ;  /* 0x0000001610187225 */ /* 0x000fe200078e001a */
[----:B------:R-:W-:-:S03]  /*1360*/  IADD3 R22, P2, R20, UR6, RZ ;  /* 0x0000000614167c10 */ /* 0x000fc6000ff5e0ff */
[----:B------:R-:W-:Y:S01]  /*1370*/  IMAD R17, R16, R23, R17 ;  /* 0x0000001710117224 */ /* 0x000fe200078e0211 */
[----:B------:R-:W-:-:S04]  /*1380*/  IADD3.X R23, R21, UR9, RZ, P2, !PT ;  /* 0x0000000915177c10 */ /* 0x000fc800097fe4ff */
[----:B------:R-:W-:-:S07]  /*1390*/  IADD3 R25, R25, R17, RZ ;  /* 0x0000001119197210 */ /* 0x000fce0007ffe0ff */
.L_x_6402:
[----:B------:R-:W-:-:S04]  /*13a0*/  ISETP.NE.U32.AND P2, PT, RZ, UR8, PT ;  /* 0x00000008ff007c0c */ /* 0x000fc8000bf45070 */
[----:B------:R-:W-:-:S13]  /*13b0*/  ISETP.NE.OR.EX P0, PT, RZ, UR15, P0, P2 ;  /* 0x0000000fff007c0c */ /* 0x000fda0008705720 */
[----:B------:R-:W-:Y:S05]  /*13c0*/  @!P0 BRA `(.L_x_6398) ;  /* 0x0000000000ac8947 */ /* 0x000fea0003800000 */
.L_x_6399:
[----:B------:R-:W-:Y:S01]  /*13d0*/  ULEA UR10, UP0, UR4, UR22, 0x3 ;  /* 0x00000016040a7291 */ /* 0x000fe2000f80183f */
[----:B------:R-:W2:Y:S03]  /*13e0*/  LDG.E.64.CONSTANT R18, desc[UR12][R22.64] ;  /* 0x0000000c16127981 */ /* 0x000ea6000c1e9b00 */
[----:B------:R-:W-:Y:S02]  /*13f0*/  ULEA.HI.X UR11, UR4, UR23, UR5, 0x3, UP0 ;  /* 0x00000017040b7291 */ /* 0x000fe400080f1c05 */
[----:B------:R-:W-:-:S04]  /*1400*/  IMAD.U32 R16, RZ, RZ, UR10 ;  /* 0x0000000aff107e24 */ /* 0x000fc8000f8e00ff */
[----:B------:R-:W-:-:S05]  /*1410*/  MOV R17, UR11 ;  /* 0x0000000b00117c02 */ /* 0x000fca0008000f00 */
[----:B------:R-:W2:Y:S02]  /*1420*/  LDG.E.64 R20, desc[UR12][R16.64] ;  /* 0x0000000c10147981 */ /* 0x000ea4000c1e1b00 */
[----:B--2---:R-:W-:Y:S02]  /*1430*/  IMAD R19, R19, R20, RZ ;  /* 0x0000001413137224 */ /* 0x004fe400078e02ff */
[----:B------:R-:W-:-:S04]  /*1440*/  IMAD.WIDE.U32 R24, R20, R18, R24 ;  /* 0x0000001214187225 */ /* 0x000fc800078e0018 */
[----:B------:R-:W-:Y:S01]  /*1450*/  IMAD R27, R21, R18, R19 ;  /* 0x00000012151b7224 */ /* 0x000fe200078e0213 */
[----:B------:R-:W-:-:S04]  /*1460*/  IADD3 R18, P0, R22, UR6, RZ ;  /* 0x0000000616127c10 */ /* 0x000fc8000ff1e0ff */
[----:B------:R-:W-:Y:S02]  /*1470*/  IADD3.X R19, R23, UR9, RZ, P0, !PT ;  /* 0x0000000917137c10 */ /* 0x000fe400087fe4ff */
[----:B------:R-:W2:Y:S04]  /*1480*/  LDG.E.64 R22, desc[UR12][R16.64+0x8] ;  /* 0x0000080c10167981 */ /* 0x000ea8000c1e1b00 */
[----:B------:R-:W2:Y:S01]  /*1490*/  LDG.E.64.CONSTANT R20, desc[UR12][R18.64] ;  /* 0x0000000c12147981 */ /* 0x000ea2000c1e9b00 */
[----:B------:R-:W-:Y:S02]  /*14a0*/  IMAD.IADD R25, R25, 0x1, R27 ;  /* 0x0000000119197824 */ /* 0x000fe400078e021b */
[----:B--2---:R-:W-:Y:S02]  /*14b0*/  IMAD R27, R21, R22, RZ ;  /* 0x00000016151b7224 */ /* 0x004fe400078e02ff */
[----:B------:R-:W-:Y:S01]  /*14c0*/  IMAD.WIDE.U32 R24, R22, R20, R24 ;  /* 0x0000001416187225 */ /* 0x000fe200078e0018 */
[----:B------:R-:W-:-:S03]  /*14d0*/  IADD3 R22, P0, R18, UR6, RZ ;  /* 0x0000000612167c10 */ /* 0x000fc6000ff1e0ff */
[----:B------:R-:W-:Y:S01]  /*14e0*/  IMAD R27, R23, R20, R27 ;  /* 0x00000014171b7224 */ /* 0x000fe200078e021b */
[----:B------:R-:W-:Y:S02]  /*14f0*/  IADD3.X R23, R19, UR9, RZ, P0, !PT ;  /* 0x0000000913177c10 */ /* 0x000fe400087fe4ff */
[----:B------:R-:W2:Y:S04]  /*1500*/  LDG.E.64 R18, desc[UR12][R16.64+0x10] ;  /* 0x0000100c10127981 */ /* 0x000ea8000c1e1b00 */
[----:B------:R-:W2:Y:S01]  /*1510*/  LDG.E.64.CONSTANT R20, desc[UR12][R22.64] ;  /* 0x0000000c16147981 */ /* 0x000ea2000c1e9b00 */
[----:B------:R-:W-:-:S03]  /*1520*/  IADD3 R25, R25, R27, RZ ;  /* 0x0000001b19197210 */ /* 0x000fc60007ffe0ff */
[----:B------:R-:W3:Y:S01]  /*1530*/  LDG.E.64 R16, desc[UR12][R16.64+0x18] ;  /* 0x0000180c10107981 */ /* 0x000ee2000c1e1b00 */
[----:B--2---:R-:W-:Y:S02]  /*1540*/  IMAD R21, R21, R18, RZ ;  /* 0x0000001215157224 */ /* 0x004fe400078e02ff */
[----:B------:R-:W-:Y:S01]  /*1550*/  IMAD.WIDE.U32 R24, R18, R20, R24 ;  /* 0x0000001412187225 */ /* 0x000fe200078e0018 */
[----:B------:R-:W-:-:S03]  /*1560*/  IADD3 R18, P0, R22, UR6, RZ ;  /* 0x0000000616127c10 */ /* 0x000fc6000ff1e0ff */
[----:B------:R-:W-:Y:S01]  /*1570*/  IMAD R27, R19, R20, R21 ;  /* 0x00000014131b7224 */ /* 0x000fe200078e0215 */
[----:B------:R-:W-:-:S05]  /*1580*/  IADD3.X R19, R23, UR9, RZ, P0, !PT ;  /* 0x0000000917137c10 */ /* 0x000fca00087fe4ff */
[----:B------:R-:W3:Y:S01]  /*1590*/  LDG.E.64.CONSTANT R20, desc[UR12][R18.64] ;  /* 0x0000000c12147981 */ /* 0x000ee2000c1e9b00 */
[----:B------:R-:W-:-:S04]  /*15a0*/  UIADD3 UR8, UP0, UR8, -0x4, URZ ;  /* 0xfffffffc08087890 */ /* 0x000fc8000ff1e03f */
[----:B------:R-:W-:Y:S02]  /*15b0*/  UIADD3.X UR15, UR15, -0x1, URZ, UP0, !UPT ;  /* 0xffffffff0f0f7890 */ /* 0x000fe400087fe43f */
[----:B------:R-:W-:-:S04]  /*15c0*/  ISETP.NE.U32.AND P0, PT, RZ, UR8, PT ;  /* 0x00000008ff007c0c */ /* 0x000fc8000bf05070 */
[----:B------:R-:W-:Y:S01]  /*15d0*/  ISETP.NE.AND.EX P0, PT, RZ, UR15, PT, P0 ;  /* 0x0000000fff007c0c */ /* 0x000fe2000bf05300 */
[----:B------:R-:W-:Y:S01]  /*15e0*/  IMAD.IADD R25, R25, 0x1, R27 ;  /* 0x0000000119197824 */ /* 0x000fe200078e021b */
[----:B------:R-:W-:Y:S01]  /*15f0*/  UIADD3 UR4, UP0, UR4, 0x4, URZ ;  /* 0x0000000404047890 */ /* 0x000fe2000ff1e03f */
[----:B------:R-:W-:-:S03]  /*1600*/  IADD3 R22, P2, R18, UR6, RZ ;  /* 0x0000000612167c10 */ /* 0x000fc6000ff5e0ff */
[----:B------:R-:W-:Y:S01]  /*1610*/  UIADD3.X UR5, URZ, UR5, URZ, UP0, !UPT ;  /* 0x000000053f057290 */ /* 0x000fe200087fe43f */
[----:B------:R-:W-:Y:S01]  /*1620*/  IADD3.X R23, R19, UR9, RZ, P2, !PT ;  /* 0x0000000913177c10 */ /* 0x000fe200097fe4ff */
[----:B---3--:R-:W-:Y:S02]  /*1630*/  IMAD R21, R21, R16, RZ ;  /* 0x0000001015157224 */ /* 0x008fe400078e02ff */
[----:B------:R-:W-:-:S04]  /*1640*/  IMAD.WIDE.U32 R24, R16, R20, R24 ;  /* 0x0000001410187225 */ /* 0x000fc800078e0018 */
[----:B------:R-:W-:-:S05]  /*1650*/  IMAD R21, R17, R20, R21 ;  /* 0x0000001411157224 */ /* 0x000fca00078e0215 */
[----:B------:R-:W-:Y:S01]  /*1660*/  IADD3 R25, R25, R21, RZ ;  /* 0x0000001519197210 */ /* 0x000fe20007ffe0ff */
[----:B------:R-:W-:Y:S06]  /*1670*/  @P0 BRA `(.L_x_6399) ;  /* 0xfffffffc00540947 */ /* 0x000fec000383ffff */
.L_x_6398:
        /* <DEDUP_REMOVED lines=14> */
[----:B------:R-:W-:-:S04]  /*1760*/  LEA R20, P0, R18, UR8, 0x3 ;  /* 0x0000000812147c11 */ /* 0x000fc8000f8018ff */
[----:B------:R-:W-:-:S04]  /*1770*/  IADD3 R19, R19, R27, RZ ;  /* 0x0000001b13137210 */ /* 0x000fc80007ffe0ff */
[----:B------:R-:W-:Y:S01]  /*1780*/  LEA.HI.X R21, R18, UR9, R19, 0x3, P0 ;  /* 0x0000000912157c11 */ /* 0x000fe200080f1c13 */
[----:B------:R-:W-:Y:S01]  /*1790*/  IMAD.U32 R18, RZ, RZ, UR6 ;  /* 0x00000006ff127e24 */ /* 0x000fe2000f8e00ff */
[----:B------:R-:W-:-:S04]  /*17a0*/  MOV R19, UR5 ;  /* 0x0000000500137c02 */ /* 0x000fc80008000f00 */
[----:B------:R-:W2:Y:S04]  /*17b0*/  LDG.E.64.CONSTANT R20, desc[UR12][R20.64] ;  /* 0x0000000c14147981 */ /* 0x000ea8000c1e9b00 */
        /* <DEDUP_REMOVED lines=8> */
[----:B------:R-:W0:Y:S02]  /*1840*/  LDC.64 R20, c[0x0][0x238] ;  /* 0x00008e00ff147b82 */ /* 0x000e240000000a00 */
[----:B0-----:R-:W-:-:S03]  /*1850*/  IMAD.WIDE.U32 R20, R16, UR4, R20 ;  /* 0x0000000410147c25 */ /* 0x001fc6000f8e0014 */
[----:B------:R-:W-:-:S04]  /*1860*/  IADD3 R13, P0, R12, R20, RZ ;  /* 0x000000140c0d7210 */ /* 0x000fc80007f1e0ff */
[----:B------:R-:W-:Y:S02]  /*1870*/  IADD3.X R14, R15, R27, R21, P0, !PT ;  /* 0x0000001b0f0e7210 */ /* 0x000fe400007fe415 */
[----:B------:R-:W-:-:S04]  /*1880*/  LEA R12, P0, R13, UR8, 0x3 ;  /* 0x000000080d0c7c11 */ /* 0x000fc8000f8018ff */
[----:B------:R-:W-:Y:S02]  /*1890*/  LEA.HI.X R13, R13, UR9, R14, 0x3, P0 ;  /* 0x000000090d0d7c11 */ /* 0x000fe400080f1c0e */
[----:B------:R-:W2:Y:S04]  /*18a0*/  LDG.E.64 R14, desc[UR12][R18.64+0x8] ;  /* 0x0000080c120e7981 */ /* 0x000ea8000c1e1b00 */
[----:B------:R-:W2:Y:S01]  /*18b0*/  LDG.E.64.CONSTANT R20, desc[UR12][R12.64] ;  /* 0x0000000c0c147981 */ /* 0x000ea2000c1e9b00 */
[----:B------:R-:W-:-:S04]  /*18c0*/  ISETP.NE.U32.AND P0, PT, R26, 0x2, PT ;  /* 0x000000021a00780c */ /* 0x000fc80003f05070 */
[----:B------:R-:W-:Y:S01]  /*18d0*/  ISETP.NE.AND.EX P0, PT, RZ, RZ, PT, P0 ;  /* 0x000000ffff00720c */ /* 0x000fe20003f05300 */
[-C--:B--2---:R-:W-:Y:S02]  /*18e0*/  IMAD R21, R21, R14.reuse, RZ ;  /* 0x0000000e15157224 */ /* 0x084fe400078e02ff */
[----:B------:R-:W-:-:S10]  /*18f0*/  IMAD.WIDE.U32 R24, R20, R14, R24 ;  /* 0x0000000e14187225 */ /* 0x000fd400078e0018 */
[----:B------:R-:W-:Y:S01]  /*1900*/  @P0 LEA R14, P2, R16, R12, 0x3 ;  /* 0x0000000c100e0211 */ /* 0x000fe200078418ff */
[----:B------:R-:W-:-:S03]  /*1910*/  IMAD R21, R20, R15, R21 ;  /* 0x0000000f14157224 */ /* 0x000fc600078e0215 */
[----:B------:R-:W-:Y:S02]  /*1920*/  @P0 LEA.HI.X R15, R16, R13, R17, 0x3, P2 ;  /* 0x0000000d100f0211 */ /* 0x000fe400010f1c11 */
[----:B------:R-:W2:Y:S04]  /*1930*/  @P0 LDG.E.64 R16, desc[UR12][R18.64+0x10] ;  /* 0x0000100c12100981 */ /* 0x000ea8000c1e1b00 */
[----:B------:R-:W2:Y:S01]  /*1940*/  @P0 LDG.E.64.CONSTANT R14, desc[UR12][R14.64] ;  /* 0x0000000c0e0e0981 */ /* 0x000ea2000c1e9b00 */
[----:B------:R-:W-:Y:S01]  /*1950*/  IADD3 R25, R25, R21, RZ ;  /* 0x0000001519197210 */ /* 0x000fe20007ffe0ff */
[----:B--2---:R-:W-:-:S04]  /*1960*/  @P0 IMAD R13, R15, R16, RZ ;  /* 0x000000100f0d0224 */ /* 0x004fc800078e02ff */
[C---:B------:R-:W-:Y:S02]  /*1970*/  @P0 IMAD R13, R14.reuse, R17, R13 ;  /* 0x000000110e0d0224 */ /* 0x040fe400078e020d */
[----:B------:R-:W-:-:S04]  /*1980*/  @P0 IMAD.WIDE.U32 R16, R14, R16, R24 ;  /* 0x000000100e100225 */ /* 0x000fc800078e0018 */
[----:B------:R-:W-:Y:S01]  /*1990*/  @P0 IMAD.IADD R25, R17, 0x1, R13 ;  /* 0x0000000111190824 */ /* 0x000fe200078e020d */
[----:B------:R-:W-:-:S07]  /*19a0*/  @P0 MOV R24, R16 ;  /* 0x0000001000180202 */ /* 0x000fce0000000f00 */
.L_x_6397:
[----:B------:R-:W-:Y:S05]  /*19b0*/  BSYNC B0 ;  /* 0x0000000000007941 */ /* 0x000fea0003800000 */
.L_x_6396:
[----:B------:R-:W-:Y:S01]  /*19c0*/  ULDC UR16, c[0x0][0x210] ;  /* 0x0000840000107ab9 */ /* 0x000fe20000000800 */
[----:B------:R-:W-:Y:S01]  /*19d0*/  VIADD R12, R0, 0x80 ;  /* 0x00000080000c7836 */ /* 0x000fe20000000000 */
[----:B------:R-:W-:Y:S01]  /*19e0*/  UIMAD UR4, UR14, -0x200, UR16 ;  /* 0xfffffe000e0478a4 */ /* 0x000fe2000f8e0210 */
[----:B------:R-:W-:Y:S05]  /*19f0*/  BSSY B0, `(.L_x_6403) ;  /* 0x000016e000007945 */ /* 0x000fea0003800000 */
[----:B------:R-:W-:-:S13]  /*1a00*/  ISETP.GE.AND P0, PT, R12, UR4, PT ;  /* 0x000000040c007c0c */ /* 0x000fda000bf06270 */
[----:B------:R-:W-:Y:S05]  /*1a10*/  @P0 BRA `(.L_x_6404) ;  /* 0x0000001400ac0947 */ /* 0x000fea0003800000 */
[----:B------:R-:W-:Y:S01]  /*1a20*/  ULDC.64 UR18, c[0x0][0x228] ;  /* 0x00008a0000127ab9 */ /* 0x000fe20000000a00 */
[----:B------:R-:W-:Y:S01]  /*1a30*/  ULDC.64 UR6, c[0x0][0x220] ;  /* 0x0000880000067ab9 */ /* 0x000fe20000000a00 */
[----:B------:R-:W-:Y:S01]  /*1a40*/  UIADD3 UR4, UP0, UR18, -0x1, URZ ;  /* 0xffffffff12047890 */ /* 0x000fe2000ff1e03f */
[----:B-----5:R-:W-:Y:S01]  /*1a50*/  IMAD R7, R29, UR6, RZ ;  /* 0x000000061d077c24 */ /* 0x020fe2000f8e02ff */
[----:B------:R-:W-:Y:S01]  /*1a60*/  ULOP3.LUT UR8, UR18, 0x3, URZ, 0xc0, !UPT ;  /* 0x0000000312087892 */ /* 0x000fe2000f8ec03f */
[C---:B------:R-:W-:Y:S01]  /*1a70*/  IMAD.WIDE.U32 R12, R28.reuse, UR6, RZ ;  /* 0x000000061c0c7c25 */ /* 0x040fe2000f8e00ff */
[----:B------:R-:W-:Y:S02]  /*1a80*/  UIADD3.X UR5, UR19, -0x1, URZ, UP0, !UPT ;  /* 0xffffffff13057890 */ /* 0x000fe400087fe43f */
[----:B------:R-:W-:Y:S01]  /*1a90*/  UISETP.GE.U32.AND UP0, UPT, UR4, 0x3, UPT ;  /* 0x000000030400788c */ /* 0x000fe2000bf06070 */
[----:B------:R-:W-:Y:S01]  /*1aa0*/  IMAD R27, R28, UR7, R7 ;  /* 0x000000071c1b7c24 */ /* 0x000fe2000f8e0207 */
[----:B------:R-:W-:Y:S01]  /*1ab0*/  ULDC.64 UR10, c[0x0][0x238] ;  /* 0x00008e00000a7ab9 */ /* 0x000fe20000000a00 */
[----:B------:R-:W-:Y:S01]  /*1ac0*/  UMOV UR4, URZ ;  /* 0x0000003f00047c82 */ /* 0x000fe20008000000 */
[----:B------:R-:W-:Y:S01]  /*1ad0*/  UISETP.GE.U32.AND.EX UP0, UPT, UR5, URZ, UPT, UP0 ;  /* 0x0000003f0500728c */ /* 0x000fe2000bf06100 */
[----:B------:R-:W-:-:S02]  /*1ae0*/  CS2R R6, SRZ ;  /* 0x0000000000067805 */ /* 0x000fc4000001ff00 */
[----:B------:R-:W-:Y:S01]  /*1af0*/  IADD3 R19, R13, R27, RZ ;  /* 0x0000001b0d137210 */ /* 0x000fe20007ffe0ff */
[----:B------:R-:W-:Y:S02]  /*1b00*/  UMOV UR5, URZ ;  /* 0x0000003f00057c82 */ /* 0x000fe40008000000 */
[----:B------:R-:W-:-:S13]  /*1b10*/  PLOP3.LUT P0, PT, PT, PT, UP0, 0x80, 0x0 ;  /* 0x000000000000781c */ /* 0x000fda0003f0f008 */
[----:B------:R-:W-:Y:S05]  /*1b20*/  @!P0 BRA `(.L_x_6405) ;  /* 0x0000001000988947 */ /* 0x000fea0003800000 */
[----:B------:R-:W-:Y:S01]  /*1b30*/  UIADD3 UR8, UP0, -UR8, UR18, URZ ;  /* 0x0000001208087290 */ /* 0x000fe2000ff1e13f */
[----:B------:R-:W-:Y:S01]  /*1b40*/  IADD3 R27, R27, R13, RZ ;  /* 0x0000000d1b1b7210 */ /* 0x000fe20007ffe0ff */
        /* <DEDUP_REMOVED lines=21> */
.L_x_6408:
[----:B------:R-:W-:Y:S01]  /*1ca0*/  ULEA UR10, UP0, UR4, UR20, 0x3 ;  /* 0x00000014040a7291 */ /* 0x000fe2000f80183f */
[----:B------:R-:W-:Y:S01]  /*1cb0*/  IMAD.MOV.U32 R22, RZ, RZ, R26 ;  /* 0x000000ffff167224 */ /* 0x000fe200078e001a */
[----:B------:R-:W-:Y:S02]  /*1cc0*/  MOV R23, R27 ;  /* 0x0000001b00177202 */ /* 0x000fe40000000f00 */
[----:B------:R-:W-:Y:S02]  /*1cd0*/  ULEA.HI.X UR11, UR4, UR21, UR5, 0x3, UP0 ;  /* 0x00000015040b7291 */ /* 0x000fe400080f1c05 */
[----:B------:R-:W-:Y:S01]  /*1ce0*/  IMAD.U32 R16, RZ, RZ, UR10 ;  /* 0x0000000aff107e24 */ /* 0x000fe2000f8e00ff */
[----:B------:R-:W2:Y:S03]  /*1cf0*/  LDG.E.64.CONSTANT R20, desc[UR12][R22.64] ;  /* 0x0000000c16147981 */ /* 0x000ea6000c1e9b00 */
[----:B------:R-:W-:-:S05]  /*1d00*/  MOV R17, UR11 ;  /* 0x0000000b00117c02 */ /* 0x000fca0008000f00 */
[----:B------:R-:W2:Y:S01]  /*1d10*/  LDG.E.64 R14, desc[UR12][R16.64] ;  /* 0x0000000c100e7981 */ /* 0x000ea2000c1e1b00 */
[----:B------:R-:W-:-:S04]  /*1d20*/  IADD3 R26, P2, R26, UR6, RZ ;  /* 0x000000061a1a7c10 */ /* 0x000fc8000ff5e0ff */
[----:B------:R-:W-:Y:S01]  /*1d30*/  IADD3.X R27, R27, UR15, RZ, P2, !PT ;  /* 0x0000000f1b1b7c10 */ /* 0x000fe200097fe4ff */
[-C--:B--2---:R-:W-:Y:S02]  /*1d40*/  IMAD R21, R21, R14.reuse, RZ ;  /* 0x0000000e15157224 */ /* 0x084fe400078e02ff */
[----:B------:R-:W-:-:S04]  /*1d50*/  IMAD.WIDE.U32 R6, R20, R14, R6 ;  /* 0x0000000e14067225 */ /* 0x000fc800078e0006 */
[----:B------:R-:W-:Y:S02]  /*1d60*/  IMAD R29, R20, R15, R21 ;  /* 0x0000000f141d7224 */ /* 0x000fe400078e0215 */
[----:B------:R-:W2:Y:S04]  /*1d70*/  LDG.E.64.CONSTANT R20, desc[UR12][R26.64] ;  /* 0x0000000c1a147981 */ /* 0x000ea8000c1e9b00 */
[----:B------:R-:W2:Y:S01]  /*1d80*/  LDG.E.64 R14, desc[UR12][R16.64+0x8] ;  /* 0x0000080c100e7981 */ /* 0x000ea2000c1e1b00 */
[----:B------:R-:W-:Y:S01]  /*1d90*/  IADD3 R22, P2, R26, UR6, RZ ;  /* 0x000000061a167c10 */ /* 0x000fe2000ff5e0ff */
[----:B------:R-:W-:-:S03]  /*1da0*/  IMAD.IADD R7, R7, 0x1, R29 ;  /* 0x0000000107077824 */ /* 0x000fc600078e021d */
[----:B------:R-:W-:-:S05]  /*1db0*/  IADD3.X R23, R27, UR15, RZ, P2, !PT ;  /* 0x0000000f1b177c10 */ /* 0x000fca00097fe4ff */
[----:B------:R-:W3:Y:S01]  /*1dc0*/  LDG.E.64.CONSTANT R28, desc[UR12][R22.64] ;  /* 0x0000000c161c7981 */ /* 0x000ee2000c1e9b00 */
[-C--:B--2---:R-:W-:Y:S02]  /*1dd0*/  IMAD R21, R21, R14.reuse, RZ ;  /* 0x0000000e15157224 */ /* 0x084fe400078e02ff */
[----:B------:R-:W-:-:S04]  /*1de0*/  IMAD.WIDE.U32 R6, R20, R14, R6 ;  /* 0x0000000e14067225 */ /* 0x000fc800078e0006 */
[----:B------:R-:W-:Y:S02]  /*1df0*/  IMAD R15, R20, R15, R21 ;  /* 0x0000000f140f7224 */ /* 0x000fe400078e0215 */
[----:B------:R-:W3:Y:S01]  /*1e00*/  LDG.E.64 R20, desc[UR12][R16.64+0x10] ;  /* 0x0000100c10147981 */ /* 0x000ee2000c1e1b00 */
[----:B------:R-:W-:Y:S02]  /*1e10*/  IADD3 R14, P2, R22, UR6, RZ ;  /* 0x00000006160e7c10 */ /* 0x000fe4000ff5e0ff */
[----:B------:R-:W-:Y:S02]  /*1e20*/  IADD3 R7, R7, R15, RZ ;  /* 0x0000000f07077210 */ /* 0x000fe40007ffe0ff */
[----:B------:R-:W-:Y:S01]  /*1e30*/  IADD3.X R15, R23, UR15, RZ, P2, !PT ;  /* 0x0000000f170f7c10 */ /* 0x000fe200097fe4ff */
[-C--:B---3--:R-:W-:Y:S02]  /*1e40*/  IMAD R27, R29, R20.reuse, RZ ;  /* 0x000000141d1b7224 */ /* 0x088fe400078e02ff */
[----:B------:R-:W-:-:S04]  /*1e50*/  IMAD.WIDE.U32 R6, R28, R20, R6 ;  /* 0x000000141c067225 */ /* 0x000fc800078e0006 */
[----:B------:R-:W-:Y:S02]  /*1e60*/  IMAD R21, R28, R21, R27 ;  /* 0x000000151c157224 */ /* 0x000fe400078e021b */
[----:B------:R-:W2:Y:S04]  /*1e70*/  LDG.E.64.CONSTANT R28, desc[UR12][R14.64] ;  /* 0x0000000c0e1c7981 */ /* 0x000ea8000c1e9b00 */
[----:B------:R-:W2:Y:S01]  /*1e80*/  LDG.E.64 R26, desc[UR12][R16.64+0x18] ;  /* 0x0000180c101a7981 */ /* 0x000ea2000c1e1b00 */
[----:B------:R-:W-:Y:S01]  /*1e90*/  IADD3 R20, P2, R14, UR6, RZ ;  /* 0x000000060e147c10 */ /* 0x000fe2000ff5e0ff */
[----:B------:R-:W-:-:S03]  /*1ea0*/  IMAD.IADD R7, R7, 0x1, R21 ;  /* 0x0000000107077824 */ /* 0x000fc600078e0215 */
[----:B------:R-:W-:Y:S01]  /*1eb0*/  IADD3.X R21, R15, UR15, RZ, P2, !PT ;  /* 0x0000000f0f157c10 */ /* 0x000fe200097fe4ff */
[-C--:B--2---:R-:W-:Y:S02]  /*1ec0*/  IMAD R23, R29, R26.reuse, RZ ;  /* 0x0000001a1d177224 */ /* 0x084fe400078e02ff */
[----:B------:R-:W-:-:S04]  /*1ed0*/  IMAD.WIDE.U32 R6, R28, R26, R6 ;  /* 0x0000001a1c067225 */ /* 0x000fc800078e0006 */
[----:B------:R-:W-:Y:S02]  /*1ee0*/  IMAD R23, R28, R27, R23 ;  /* 0x0000001b1c177224 */ /* 0x000fe400078e0217 */
[----:B------:R-:W2:Y:S04]  /*1ef0*/  LDG.E.64.CONSTANT R28, desc[UR12][R20.64] ;  /* 0x0000000c141c7981 */ /* 0x000ea8000c1e9b00 */
[----:B------:R-:W2:Y:S01]  /*1f00*/  LDG.E.64 R26, desc[UR12][R16.64+0x20] ;  /* 0x0000200c101a7981 */ /* 0x000ea2000c1e1b00 */
[----:B------:R-:W-:Y:S02]  /*1f10*/  IADD3 R14, P2, R20, UR6, RZ ;  /* 0x00000006140e7c10 */ /* 0x000fe4000ff5e0ff */
[----:B------:R-:W-:Y:S02]  /*1f20*/  IADD3 R7, R7, R23, RZ ;  /* 0x0000001707077210 */ /* 0x000fe40007ffe0ff */
[----:B------:R-:W-:Y:S01]  /*1f30*/  IADD3.X R15, R21, UR15, RZ, P2, !PT ;  /* 0x0000000f150f7c10 */ /* 0x000fe200097fe4ff */
[----:B--2---:R-:W-:-:S02]  /*1f40*/  IMAD R23, R29, R26, RZ ;  /* 0x0000001a1d177224 */ /* 0x004fc400078e02ff */
        /* <DEDUP_REMOVED lines=71> */
[----:B--2---:R-:W-:-:S04]  /*23c0*/  IMAD R23, R29, R26, RZ ;  /* 0x0000001a1d177224 */ /* 0x004fc800078e02ff */
[C---:B------:R-:W-:Y:S02]  /*23d0*/  IMAD R22, R28.reuse, R27, R23 ;  /* 0x0000001b1c167224 */ /* 0x040fe400078e0217 */
[----:B------:R-:W-:Y:S02]  /*23e0*/  IMAD.WIDE.U32 R28, R28, R26, R6 ;  /* 0x0000001a1c1c7225 */ /* 0x000fe400078e0006 */
[----:B------:R-:W2:Y:S04]  /*23f0*/  LDG.E.64.CONSTANT R26, desc[UR12][R20.64] ;  /* 0x0000000c141a7981 */ /* 0x000ea8000c1e9b00 */
[----:B------:R-:W2:Y:S01]  /*2400*/  LDG.E.64 R6, desc[UR12][R16.64+0x70] ;  /* 0x0000700c10067981 */ /* 0x000ea2000c1e1b00 */
[----:B------:R-:W-:Y:S02]  /*2410*/  IADD3 R14, P2, R20, UR6, RZ ;  /* 0x00000006140e7c10 */ /* 0x000fe4000ff5e0ff */
[----:B------:R-:W-:Y:S01]  /*2420*/  IADD3 R23, R29, R22, RZ ;  /* 0x000000161d177210 */ /* 0x000fe20007ffe0ff */
[----:B------:R-:W-:Y:S01]  /*2430*/  IMAD.MOV.U32 R22, RZ, RZ, R28 ;  /* 0x000000ffff167224 */ /* 0x000fe200078e001c */
[----:B------:R-:W-:-:S05]  /*2440*/  IADD3.X R15, R21, UR15, RZ, P2, !PT ;  /* 0x0000000f150f7c10 */ /* 0x000fca00097fe4ff */
[----:B------:R-:W3:Y:S01]  /*2450*/  LDG.E.64.CONSTANT R28, desc[UR12][R14.64] ;  /* 0x0000000c0e1c7981 */ /* 0x000ee2000c1e9b00 */
[----:B------:R-:W-:Y:S01]  /*2460*/  UIADD3 UR8, UP0, UR8, -0x10, URZ ;  /* 0xfffffff008087890 */ /* 0x000fe2000ff1e03f */
[----:B--2---:R-:W-:-:S04]  /*2470*/  IMAD R27, R27, R6, RZ ;  /* 0x000000061b1b7224 */ /* 0x004fc800078e02ff */
[C---:B------:R-:W-:Y:S02]  /*2480*/  IMAD R27, R26.reuse, R7, R27 ;  /* 0x000000071a1b7224 */ /* 0x040fe400078e021b */
[----:B------:R-:W-:Y:S02]  /*2490*/  IMAD.WIDE.U32 R6, R26, R6, R22 ;  /* 0x000000061a067225 */ /* 0x000fe400078e0016 */
[----:B------:R-:W3:Y:S01]  /*24a0*/  LDG.E.64 R22, desc[UR12][R16.64+0x78] ;  /* 0x0000780c10167981 */ /* 0x000ee2000c1e1b00 */
[----:B------:R-:W-:Y:S02]  /*24b0*/  UIADD3.X UR9, UR9, -0x1, URZ, UP0, !UPT ;  /* 0xffffffff09097890 */ /* 0x000fe400087fe43f */
[----:B------:R-:W-:-:S04]  /*24c0*/  UISETP.GT.U32.AND UP0, UPT, UR8, 0xc, UPT ;  /* 0x0000000c0800788c */ /* 0x000fc8000bf04070 */
[----:B------:R-:W-:-:S06]  /*24d0*/  UISETP.GT.AND.EX UP0, UPT, UR9, URZ, UPT, UP0 ;  /* 0x0000003f0900728c */ /* 0x000fcc000bf04300 */
[----:B------:R-:W-:Y:S02]  /*24e0*/  PLOP3.LUT P3, PT, PT, PT, UP0, 0x80, 0x0 ;  /* 0x000000000000781c */ /* 0x000fe40003f6f008 */
[----:B------:R-:W-:Y:S01]  /*24f0*/  IADD3 R7, R7, R27, RZ ;  /* 0x0000001b07077210 */ /* 0x000fe20007ffe0ff */
[----:B------:R-:W-:Y:S01]  /*2500*/  UIADD3 UR4, UP1, UR4, 0x10, URZ ;  /* 0x0000001004047890 */ /* 0x000fe2000ff3e03f */
[----:B------:R-:W-:-:S03]  /*2510*/  IADD3 R26, P2, R14, UR6, RZ ;  /* 0x000000060e1a7c10 */ /* 0x000fc6000ff5e0ff */
[----:B------:R-:W-:Y:S01]  /*2520*/  UIADD3.X UR5, URZ, UR5, URZ, UP1, !UPT ;  /* 0x000000053f057290 */ /* 0x000fe20008ffe43f */
[----:B------:R-:W-:Y:S01]  /*2530*/  IADD3.X R27, R15, UR15, RZ, P2, !PT ;  /* 0x0000000f0f1b7c10 */ /* 0x000fe200097fe4ff */
[-C--:B---3--:R-:W-:Y:S02]  /*2540*/  IMAD R21, R29, R22.reuse, RZ ;  /* 0x000000161d157224 */ /* 0x088fe400078e02ff */
[----:B------:R-:W-:-:S04]  /*2550*/  IMAD.WIDE.U32 R6, R28, R22, R6 ;  /* 0x000000161c067225 */ /* 0x000fc800078e0006 */
[----:B------:R-:W-:-:S04]  /*2560*/  IMAD R21, R28, R23, R21 ;  /* 0x000000171c157224 */ /* 0x000fc800078e0215 */
[----:B------:R-:W-:Y:S01]  /*2570*/  IMAD.IADD R7, R7, 0x1, R21 ;  /* 0x0000000107077824 */ /* 0x000fe200078e0215 */
[----:B------:R-:W-:Y:S06]  /*2580*/  @P3 BRA `(.L_x_6408) ;  /* 0xfffffff400c43947 */ /* 0x000fec000383ffff */
.L_x_6407:
[----:B------:R-:W-:-:S04]  /*2590*/  UISETP.GT.U32.AND UP0, UPT, UR8, 0x4, UPT ;  /* 0x000000040800788c */ /* 0x000fc8000bf04070 */
[----:B------:R-:W-:-:S06]  /*25a0*/  UISETP.GT.AND.EX UP0, UPT, UR9, URZ, UPT, UP0 ;  /* 0x0000003f0900728c */ /* 0x000fcc000bf04300 */
[----:B------:R-:W-:-:S13]  /*25b0*/  PLOP3.LUT P2, PT, PT, PT, UP0, 0x80, 0x0 ;  /* 0x000000000000781c */ /* 0x000fda0003f4f008 */
[----:B------:R-:W-:Y:S05]  /*25c0*/  @!P2 BRA `(.L_x_6409) ;  /* 0x000000040034a947 */ /* 0x000fea0003800000 */
[----:B------:R-:W-:Y:S01]  /*25d0*/  ULDC.64 UR10, c[0x0][0x230] ;  /* 0x00008c00000a7ab9 */ /* 0x000fe20000000a00 */
[----:B------:R-:W-:Y:S01]  /*25e0*/  MOV R22, R26 ;  /* 0x0000001a00167202 */ /* 0x000fe20000000f00 */
[----:B------:R-:W-:Y:S01]  /*25f0*/  ULEA UR10, UP0, UR4, UR10, 0x3 ;  /* 0x0000000a040a7291 */ /* 0x000fe2000f80183f */
[----:B------:R-:W-:-:S03]  /*2600*/  IMAD.MOV.U32 R23, RZ, RZ, R27 ;  /* 0x000000ffff177224 */ /* 0x000fc600078e001b */
[----:B------:R-:W-:Y:S02]  /*2610*/  ULEA.HI.X UR11, UR4, UR11, UR5, 0x3, UP0 ;  /* 0x0000000b040b7291 */ /* 0x000fe400080f1c05 */
[----:B------:R-:W-:Y:S01]  /*2620*/  MOV R16, UR10 ;  /* 0x0000000a00107c02 */ /* 0x000fe20008000f00 */
[----:B------:R-:W2:Y:S03]  /*2630*/  LDG.E.64.CONSTANT R20, desc[UR12][R22.64] ;  /* 0x0000000c16147981 */ /* 0x000ea6000c1e9b00 */
[----:B------:R-:W-:-:S05]  /*2640*/  IMAD.U32 R17, RZ, RZ, UR11 ;  /* 0x0000000bff117e24 */ /* 0x000fca000f8e00ff */
        /* <DEDUP_REMOVED lines=10> */
[----:B------:R-:W-:-:S05]  /*26f0*/  IADD3.X R23, R27, UR15, RZ, P0, !PT ;  /* 0x0000000f1b177c10 */ /* 0x000fca00087fe4ff */
[----:B------:R-:W3:Y:S01]  /*2700*/  LDG.E.64.CONSTANT R28, desc[UR12][R22.64] ;  /* 0x0000000c161c7981 */ /* 0x000ee2000c1e9b00 */
[-C--:B--2---:R-:W-:Y:S02]  /*2710*/  IMAD R21, R21, R14.reuse, RZ ;  /* 0x0000000e15157224 */ /* 0x084fe400078e02ff */
[----:B------:R-:W-:-:S04]  /*2720*/  IMAD.WIDE.U32 R6, R20, R14, R6 ;  /* 0x0000000e14067225 */ /* 0x000fc800078e0006 */
[----:B------:R-:W-:Y:S02]  /*2730*/  IMAD R15, R20, R15, R21 ;  /* 0x0000000f140f7224 */ /* 0x000fe400078e0215 */
[----:B------:R-:W3:Y:S01]  /*2740*/  LDG.E.64 R20, desc[UR12][R16.64+0x10] ;  /* 0x0000100c10147981 */ /* 0x000ee2000c1e1b00 */
[----:B------:R-:W-:Y:S01]  /*2750*/  IADD3 R14, P0, R22, UR6, RZ ;  /* 0x00000006160e7c10 */ /* 0x000fe2000ff1e0ff */
[----:B------:R-:W-:-:S03]  /*2760*/  IMAD.IADD R7, R7, 0x1, R15 ;  /* 0x0000000107077824 */ /* 0x000fc600078e020f */
[----:B------:R-:W-:Y:S01]  /*2770*/  IADD3.X R15, R23, UR15, RZ, P0, !PT ;  /* 0x0000000f170f7c10 */ /* 0x000fe200087fe4ff */
[-C--:B---3--:R-:W-:Y:S02]  /*2780*/  IMAD R27, R29, R20.reuse, RZ ;  /* 0x000000141d1b7224 */ /* 0x088fe400078e02ff */
        /* <DEDUP_REMOVED lines=23> */
[----:B--2---:R-:W-:-:S04]  /*2900*/  IMAD R23, R29, R26, RZ ;  /* 0x0000001a1d177224 */ /* 0x004fc800078e02ff */
[C---:B------:R-:W-:Y:S02]  /*2910*/  IMAD R22, R28.reuse, R27, R23 ;  /* 0x0000001b1c167224 */ /* 0x040fe400078e0217 */
[----:B------:R-:W-:Y:S02]  /*2920*/  IMAD.WIDE.U32 R28, R28, R26, R6 ;  /* 0x0000001a1c1c7225 */ /* 0x000fe400078e0006 */
[----:B------:R-:W2:Y:S04]  /*2930*/  LDG.E.64.CONSTANT R26, desc[UR12][R20.64] ;  /* 0x0000000c141a7981 */ /* 0x000ea8000c1e9b00 */
[----:B------:R-:W2:Y:S01]  /*2940*/  LDG.E.64 R6, desc[UR12][R16.64+0x30] ;  /* 0x0000300c10067981 */ /* 0x000ea2000c1e1b00 */
[----:B------:R-:W-:Y:S01]  /*2950*/  IADD3 R14, P0, R20, UR6, RZ ;  /* 0x00000006140e7c10 */ /* 0x000fe2000ff1e0ff */
[----:B------:R-:W-:Y:S01]  /*2960*/  IMAD.IADD R23, R29, 0x1, R22 ;  /* 0x000000011d177824 */ /* 0x000fe200078e0216 */
[----:B------:R-:W-:-:S02]  /*2970*/  MOV R22, R28 ;  /* 0x0000001c00167202 */ /* 0x000fc40000000f00 */
[----:B------:R-:W-:-:S05]  /*2980*/  IADD3.X R15, R21, UR15, RZ, P0, !PT ;  /* 0x0000000f150f7c10 */ /* 0x000fca00087fe4ff */
[----:B------:R-:W3:Y:S01]  /*2990*/  LDG.E.64.CONSTANT R28, desc[UR12][R14.64] ;  /* 0x0000000c0e1c7981 */ /* 0x000ee2000c1e9b00 */
[----:B--2---:R-:W-:-:S04]  /*29a0*/  IMAD R27, R27, R6, RZ ;  /* 0x000000061b1b7224 */ /* 0x004fc800078e02ff */
[C---:B------:R-:W-:Y:S02]  /*29b0*/  IMAD R27, R26.reuse, R7, R27 ;  /* 0x000000071a1b7224 */ /* 0x040fe400078e021b */
[----:B------:R-:W-:Y:S02]  /*29c0*/  IMAD.WIDE.U32 R6, R26, R6, R22 ;  /* 0x000000061a067225 */ /* 0x000fe400078e0016 */
[----:B------:R-:W3:Y:S02]  /*29d0*/  LDG.E.64 R22, desc[UR12][R16.64+0x38] ;  /* 0x0000380c10167981 */ /* 0x000ee4000c1e1b00 */
[----:B------:R-:W-:Y:S01]  /*29e0*/  IMAD.IADD R7, R7, 0x1, R27 ;  /* 0x0000000107077824 */ /* 0x000fe200078e021b */
[----:B------:R-:W-:Y:S01]  /*29f0*/  IADD3 R26, P2, R14, UR6, RZ ;  /* 0x000000060e1a7c10 */ /* 0x000fe2000ff5e0ff */
[----:B------:R-:W-:Y:S01]  /*2a00*/  UIADD3 UR8, UP1, UR8, -0x8, URZ ;  /* 0xfffffff808087890 */ /* 0x000fe2000ff3e03f */
[----:B------:R-:W-:Y:S01]  /*2a10*/  PLOP3.LUT P0, PT, PT, PT, PT, 0x8, 0x0 ;  /* 0x000000000000781c */ /* 0x000fe20003f0e170 */
[----:B------:R-:W-:Y:S01]  /*2a20*/  UIADD3 UR4, UP0, UR4, 0x8, URZ ;  /* 0x0000000804047890 */ /* 0x000fe2000ff1e03f */
[----:B------:R-:W-:Y:S01]  /*2a30*/  IADD3.X R27, R15, UR15, RZ, P2, !PT ;  /* 0x0000000f0f1b7c10 */ /* 0x000fe200097fe4ff */
[----:B------:R-:W-:-:S02]  /*2a40*/  UIADD3.X UR9, UR9, -0x1, URZ, UP1, !UPT ;  /* 0xffffffff09097890 */ /* 0x000fc40008ffe43f */
[----:B------:R-:W-:Y:S01]  /*2a50*/  UIADD3.X UR5, URZ, UR5, URZ, UP0, !UPT ;  /* 0x000000053f057290 */ /* 0x000fe200087fe43f */
[-C--:B---3--:R-:W-:Y:S02]  /*2a60*/  IMAD R21, R29, R22.reuse, RZ ;  /* 0x000000161d157224 */ /* 0x088fe400078e02ff */
[----:B------:R-:W-:-:S04]  /*2a70*/  IMAD.WIDE.U32 R6, R28, R22, R6 ;  /* 0x000000161c067225 */ /* 0x000fc800078e0006 */
[----:B------:R-:W-:-:S05]  /*2a80*/  IMAD R21, R28, R23, R21 ;  /* 0x000000171c157224 */ /* 0x000fca00078e0215 */
[----:B------:R-:W-:-:S07]  /*2a90*/  IADD3 R7, R7, R21, RZ ;  /* 0x0000001507077210 */ /* 0x000fce0007ffe0ff */
.L_x_6409:
[----:B------:R-:W-:-:S04]  /*2aa0*/  ISETP.NE.U32.AND P2, PT, RZ, UR8, PT ;  /* 0x00000008ff007c0c */ /* 0x000fc8000bf45070 */
[----:B------:R-:W-:-:S13]  /*2ab0*/  ISETP.NE.OR.EX P0, PT, RZ, UR9, P0, P2 ;  /* 0x00000009ff007c0c */ /* 0x000fda0008705720 */
[----:B------:R-:W-:Y:S05]  /*2ac0*/  @!P0 BRA `(.L_x_6405) ;  /* 0x0000000000b08947 */ /* 0x000fea0003800000 */
.L_x_6406:
[----:B------:R-:W-:Y:S01]  /*2ad0*/  ULEA UR10, UP0, UR4, UR22, 0x3 ;  /* 0x00000016040a7291 */ /* 0x000fe2000f80183f */
[----:B------:R-:W2:Y:S03]  /*2ae0*/  LDG.E.64.CONSTANT R20, desc[UR12][R26.64] ;  /* 0x0000000c1a147981 */ /* 0x000ea6000c1e9b00 */
[----:B------:R-:W-:Y:S02]  /*2af0*/  ULEA.HI.X UR11, UR4, UR23, UR5, 0x3, UP0 ;  /* 0x00000017040b7291 */ /* 0x000fe400080f1c05 */
[----:B------:R-:W-:-:S04]  /*2b00*/  IMAD.U32 R16, RZ, RZ, UR10 ;  /* 0x0000000aff107e24 */ /* 0x000fc8000f8e00ff */
[----:B------:R-:W-:-:S05]  /*2b10*/  MOV R17, UR11 ;  /* 0x0000000b00117c02 */ /* 0x000fca0008000f00 */
[----:B------:R-:W2:Y:S01]  /*2b20*/  LDG.E.64 R22, desc[UR12][R16.64] ;  /* 0x0000000c10167981 */ /* 0x000ea2000c1e1b00 */
[----:B------:R-:W-:-:S04]  /*2b30*/  IADD3 R14, P0, R26, UR6, RZ ;  /* 0x000000061a0e7c10 */ /* 0x000fc8000ff1e0ff */
[----:B------:R-:W-:Y:S01]  /*2b40*/  IADD3.X R15, R27, UR15, RZ, P0, !PT ;  /* 0x0000000f1b0f7c10 */ /* 0x000fe200087fe4ff */
[----:B--2---:R-:W-:Y:S02]  /*2b50*/  IMAD R21, R21, R22, RZ ;  /* 0x0000001615157224 */ /* 0x004fe400078e02ff */
[----:B------:R-:W-:-:S04]  /*2b60*/  IMAD.WIDE.U32 R6, R22, R20, R6 ;  /* 0x0000001416067225 */ /* 0x000fc800078e0006 */
[----:B------:R-:W-:Y:S02]  /*2b70*/  IMAD R29, R23, R20, R21 ;  /* 0x00000014171d7224 */ /* 0x000fe400078e0215 */
[----:B------:R-:W2:Y:S04]  /*2b80*/  LDG.E.64.CONSTANT R20, desc[UR12][R14.64] ;  /* 0x0000000c0e147981 */ /* 0x000ea8000c1e9b00 */
[----:B------:R-:W2:Y:S01]  /*2b90*/  LDG.E.64 R22, desc[UR12][R16.64+0x8] ;  /* 0x0000080c10167981 */ /* 0x000ea2000c1e1b00 */
[----:B------:R-:W-:Y:S01]  /*2ba0*/  IADD3 R26, P0, R14, UR6, RZ ;  /* 0x000000060e1a7c10 */ /* 0x000fe2000ff1e0ff */
[----:B------:R-:W-:-:S03]  /*2bb0*/  IMAD.IADD R7, R7, 0x1, R29 ;  /* 0x0000000107077824 */ /* 0x000fc600078e021d */
[----:B------:R-:W-:Y:S01]  /*2bc0*/  IADD3.X R27, R15, UR15, RZ, P0, !PT ;  /* 0x0000000f0f1b7c10 */ /* 0x000fe200087fe4ff */
[----:B--2---:R-:W-:Y:S02]  /*2bd0*/  IMAD R21, R21, R22, RZ ;  /* 0x0000001615157224 */ /* 0x004fe400078e02ff */
[-C--:B------:R-:W-:Y:S02]  /*2be0*/  IMAD.WIDE.U32 R28, R22, R20.reuse, R6 ;  /* 0x00000014161c7225 */ /* 0x080fe400078e0006 */
[----:B------:R-:W2:Y:S02]  /*2bf0*/  LDG.E.64.CONSTANT R6, desc[UR12][R26.64] ;  /* 0x0000000c1a067981 */ /* 0x000ea4000c1e9b00 */
[----:B------:R-:W-:Y:S02]  /*2c00*/  IMAD R21, R23, R20, R21 ;  /* 0x0000001417157224 */ /* 0x000fe400078e0215 */
[----:B------:R-:W2:Y:S01]  /*2c10*/  LDG.E.64 R22, desc[UR12][R16.64+0x10] ;  /* 0x0000100c10167981 */ /* 0x000ea2000c1e1b00 */
[----:B------:R-:W-:-:S02]  /*2c20*/  IADD3 R14, P0, R26, UR6, RZ ;  /* 0x000000061a0e7c10 */ /* 0x000fc4000ff1e0ff */
[----:B------:R-:W-:Y:S02]  /*2c30*/  IADD3 R21, R29, R21, RZ ;  /* 0x000000151d157210 */ /* 0x000fe40007ffe0ff */
[----:B------:R-:W-:Y:S02]  /*2c40*/  MOV R20, R28 ;  /* 0x0000001c00147202 */ /* 0x000fe40000000f00 */
[----:B------:R-:W-:Y:S01]  /*2c50*/  IADD3.X R15, R27, UR15, RZ, P0, !PT ;  /* 0x0000000f1b0f7c10 */ /* 0x000fe200087fe4ff */
[----:B------:R-:W3:Y:S01]  /*2c60*/  LDG.E.64 R28, desc[UR12][R16.64+0x18] ;  /* 0x0000180c101c7981 */ /* 0x000ee2000c1e1b00 */
[----:B------:R-:W-:Y:S01]  /*2c70*/  UIADD3 UR8, UP0, UR8, -0x4, URZ ;  /* 0xfffffffc08087890 */ /* 0x000fe2000ff1e03f */
[----:B--2---:R-:W-:-:S04]  /*2c80*/  IMAD R7, R7, R22, RZ ;  /* 0x0000001607077224 */ /* 0x004fc800078e02ff */
[-C--:B------:R-:W-:Y:S02]  /*2c90*/  IMAD R23, R23, R6.reuse, R7 ;  /* 0x0000000617177224 */ /* 0x080fe400078e0207 */
[----:B------:R-:W-:Y:S02]  /*2ca0*/  IMAD.WIDE.U32 R6, R22, R6, R20 ;  /* 0x0000000616067225 */ /* 0x000fe400078e0014 */
[----:B------:R-:W3:Y:S01]  /*2cb0*/  LDG.E.64.CONSTANT R20, desc[UR12][R14.64] ;  /* 0x0000000c0e147981 */ /* 0x000ee2000c1e9b00 */
[----:B------:R-:W-:Y:S01]  /*2cc0*/  UIADD3.X UR9, UR9, -0x1, URZ, UP0, !UPT ;  /* 0xffffffff09097890 */ /* 0x000fe200087fe43f */
[----:B------:R-:W-:-:S05]  /*2cd0*/  ISETP.NE.U32.AND P0, PT, RZ, UR8, PT ;  /* 0x00000008ff007c0c */ /* 0x000fca000bf05070 */
        /* <DEDUP_REMOVED lines=11> */
.L_x_6405:
[----:B------:R-:W-:-:S06]  /*2d90*/  ULOP3.LUT UR18, UR18, 0x3, URZ, 0xc0, !UPT ;  /* 0x0000000312127892 */ /* 0x000fcc000f8ec03f */
[----:B------:R-:W-:-:S04]  /*2da0*/  ISETP.NE.U32.AND P0, PT, RZ, UR18, PT ;  /* 0x00000012ff007c0c */ /* 0x000fc8000bf05070 */
[----:B------:R-:W-:-:S13]  /*2db0*/  ISETP.NE.AND.EX P0, PT, RZ, RZ, PT, P0 ;  /* 0x000000ffff00720c */ /* 0x000fda0003f05300 */
[----:B------:R-:W-:Y:S05]  /*2dc0*/  @!P0 BRA `(.L_x_6404) ;  /* 0x0000000000c08947 */ /* 0x000fea0003800000 */
[----:B------:R-:W0:Y:S01]  /*2dd0*/  LDC.64 R14, c[0x0][0x238] ;  /* 0x00008e00ff0e7b82 */ /* 0x000e220000000a00 */
[----:B------:R-:W-:Y:S01]  /*2de0*/  MOV R18, R12 ;  /* 0x0000000c00127202 */ /* 0x000fe20000000f00 */
[----:B------:R-:W-:Y:S01]  /*2df0*/  ULDC.64 UR6, c[0x0][0x230] ;  /* 0x00008c0000067ab9 */ /* 0x000fe20000000a00 */
[----:B------:R-:W-:Y:S01]  /*2e00*/  ULDC.64 UR8, c[0x0][0x218] ;  /* 0x0000860000087ab9 */ /* 0x000fe20000000a00 */
[----:B------:R-:W-:Y:S01]  /*2e10*/  ULEA UR6, UP0, UR4, UR6, 0x3 ;  /* 0x0000000604067291 */ /* 0x000fe2000f80183f */
[----:B0-----:R-:W-:-:S03]  /*2e20*/  IMAD R16, R14, UR5, RZ ;  /* 0x000000050e107c24 */ /* 0x001fc6000f8e02ff */
[----:B------:R-:W-:Y:S02]  /*2e30*/  ULEA.HI.X UR5, UR4, UR7, UR5, 0x3, UP0 ;  /* 0x0000000704057291 */ /* 0x000fe400080f1c05 */
[----:B------:R-:W-:-:S04]  /*2e40*/  IMAD.WIDE.U32 R20, R14, UR4, R18 ;  /* 0x000000040e147c25 */ /* 0x000fc8000f8e0012 */
[----:B------:R-:W-:Y:S01]  /*2e50*/  IMAD R27, R15, UR4, R16 ;  /* 0x000000040f1b7c24 */ /* 0x000fe2000f8e0210 */
[----:B------:R-:W-:Y:S02]  /*2e60*/  LEA R28, P0, R20, UR8, 0x3 ;  /* 0x00000008141c7c11 */ /* 0x000fe4000f8018ff */
[----:B------:R-:W-:Y:S01]  /*2e70*/  MOV R16, UR6 ;  /* 0x0000000600107c02 */ /* 0x000fe20008000f00 */
[----:B------:R-:W-:Y:S01]  /*2e80*/  IMAD.IADD R21, R21, 0x1, R27 ;  /* 0x0000000115157824 */ /* 0x000fe200078e021b */
[----:B------:R-:W-:-:S04]  /*2e90*/  MOV R17, UR5 ;  /* 0x0000000500117c02 */ /* 0x000fc80008000f00 */
[----:B------:R-:W-:Y:S02]  /*2ea0*/  LEA.HI.X R29, R20, UR9, R21, 0x3, P0 ;  /* 0x00000009141d7c11 */ /* 0x000fe400080f1c15 */
[----:B------:R-:W2:Y:S04]  /*2eb0*/  LDG.E.64 R20, desc[UR12][R16.64] ;  /* 0x0000000c10147981 */ /* 0x000ea8000c1e1b00 */
[----:B------:R-:W2:Y:S01]  /*2ec0*/  LDG.E.64.CONSTANT R22, desc[UR12][R28.64] ;  /* 0x0000000c1c167981 */ /* 0x000ea2000c1e9b00 */
        /* <DEDUP_REMOVED lines=15> */
[C---:B------:R-:W-:Y:S01]  /*2fc0*/  LEA R18, P2, R12.reuse, UR8, 0x3 ;  /* 0x000000080c127c11 */ /* 0x040fe2000f8418ff */
[----:B------:R-:W2:Y:S03]  /*2fd0*/  LDG.E.64 R20, desc[UR12][R16.64+0x8] ;  /* 0x0000080c10147981 */ /* 0x000ea6000c1e1b00 */
[----:B------:R-:W-:Y:S02]  /*2fe0*/  LEA.HI.X R19, R12, UR9, R19, 0x3, P2 ;  /* 0x000000090c137c11 */ /* 0x000fe400090f1c13 */
[----:B------:R-:W-:-:S03]  /*2ff0*/  @P0 LEA R12, P2, R14, R18, 0x3 ;  /* 0x000000120e0c0211 */ /* 0x000fc600078418ff */
[----:B------:R-:W2:Y:S01]  /*3000*/  LDG.E.64.CONSTANT R22, desc[UR12][R18.64] ;  /* 0x0000000c12167981 */ /* 0x000ea2000c1e9b00 */
[----:B------:R-:W-:-:S03]  /*3010*/  @P0 LEA.HI.X R13, R14, R19, R15, 0x3, P2 ;  /* 0x000000130e0d0211 */ /* 0x000fc600010f1c0f */
[----:B------:R-:W3:Y:S04]  /*3020*/  @P0 LDG.E.64 R14, desc[UR12][R16.64+0x10] ;  /* 0x0000100c100e0981 */ /* 0x000ee8000c1e1b00 */
[----:B------:R-:W3:Y:S01]  /*3030*/  @P0 LDG.E.64.CONSTANT R12, desc[UR12][R12.64] ;  /* 0x0000000c0c0c0981 */ /* 0x000ee2000c1e9b00 */
[-C--:B--2---:R-:W-:Y:S02]  /*3040*/  IMAD R23, R23, R20.reuse, RZ ;  /* 0x0000001417177224 */ /* 0x084fe400078e02ff */
[----:B------:R-:W-:-:S04]  /*3050*/  IMAD.WIDE.U32 R6, R22, R20, R6 ;  /* 0x0000001416067225 */ /* 0x000fc800078e0006 */
[----:B------:R-:W-:Y:S02]  /*3060*/  IMAD R23, R22, R21, R23 ;  /* 0x0000001516177224 */ /* 0x000fe400078e0217 */
[----:B---3--:R-:W-:-:S03]  /*3070*/  @P0 IMAD R21, R13, R14, RZ ;  /* 0x0000000e0d150224 */ /* 0x008fc600078e02ff */
[----:B------:R-:W-:Y:S01]  /*3080*/  IADD3 R7, R7, R23, RZ ;  /* 0x0000001707077210 */ /* 0x000fe20007ffe0ff */
[C---:B------:R-:W-:Y:S02]  /*3090*/  @P0 IMAD R21, R12.reuse, R15, R21 ;  /* 0x0000000f0c150224 */ /* 0x040fe400078e0215 */
[----:B------:R-:W-:-:S04]  /*30a0*/  @P0 IMAD.WIDE.U32 R14, R12, R14, R6 ;  /* 0x0000000e0c0e0225 */ /* 0x000fc800078e0006 */
[----:B------:R-:W-:Y:S01]  /*30b0*/  @P0 IMAD.MOV.U32 R6, RZ, RZ, R14 ;  /* 0x000000ffff060224 */ /* 0x000fe200078e000e */
[----:B------:R-:W-:-:S07]  /*30c0*/  @P0 IADD3 R7, R15, R21, RZ ;  /* 0x000000150f070210 */ /* 0x000fce0007ffe0ff */
.L_x_6404:
[----:B------:R-:W-:Y:S05]  /*30d0*/  BSYNC B0 ;  /* 0x0000000000007941 */ /* 0x000fea0003800000 */
.L_x_6403:
[----:B------:R-:W-:Y:S01]  /*30e0*/  UIMAD UR16, UR14, -0x200, UR16 ;  /* 0xfffffe000e1078a4 */ /* 0x000fe2000f8e0210 */
[----:B------:R-:W-:Y:S01]  /*30f0*/  IADD3 R12, R0, 0x100, RZ ;  /* 0x00000100000c7810 */ /* 0x000fe20007ffe0ff */
[----:B------:R-:W-:Y:S04]  /*3100*/  BSSY B0, `(.L_x_6410) ;  /* 0x0000170000007945 */ /* 0x000fe80003800000 */
[----:B------:R-:W-:-:S13]  /*3110*/  ISETP.GE.AND P0, PT, R12, UR16, PT ;  /* 0x000000100c007c0c */ /* 0x000fda000bf06270 */
[----:B------:R-:W-:Y:S05]  /*3120*/  @P0 BRA `(.L_x_6411) ;  /* 0x0000001400b40947 */ /* 0x000fea0003800000 */
[----:B------:R-:W-:Y:S01]  /*3130*/  ULDC.64 UR18, c[0x0][0x228] ;  /* 0x00008a0000127ab9 */ /* 0x000fe20000000a00 */
[----:B------:R-:W-:Y:S01]  /*3140*/  ULDC.64 UR20, c[0x0][0x238] ;  /* 0x00008e0000147ab9 */ /* 0x000fe20000000a00 */
[----:B------:R-:W-:-:S04]  /*3150*/  UIADD3 UR4, UP0, UR18, -0x1, URZ ;  /* 0xffffffff12047890 */ /* 0x000fc8000ff1e03f */
[----:B------:R-:W-:Y:S02]  /*3160*/  UIADD3.X UR6, UR19, -0x1, URZ, UP0, !UPT ;  /* 0xffffffff13067890 */ /* 0x000fe400087fe43f */
[----:B------:R-:W-:-:S03]  /*3170*/  UISETP.GE.U32.AND UP0, UPT, UR4, 0x3, UPT ;  /* 0x000000030400788c */ /* 0x000fc6000bf06070 */
[----:B------:R-:W-:Y:S01]  /*3180*/  ULDC.64 UR4, c[0x0][0x220] ;  /* 0x0000880000047ab9 */ /* 0x000fe20000000a00 */
[----:B------:R-:W-:Y:S01]  /*3190*/  UISETP.GE.U32.AND.EX UP0, UPT, UR6, URZ, UPT, UP0 ;  /* 0x0000003f0600728c */ /* 0x000fe2000bf06100 */
[----:B-----5:R-:W-:Y:S01]  /*31a0*/  IMAD R5, R11, UR4, RZ ;  /* 0x000000040b057c24 */ /* 0x020fe2000f8e02ff */
[----:B------:R-:W-:Y:S01]  /*31b0*/  ULOP3.LUT UR6, UR18, 0x3, URZ, 0xc0, !UPT ;  /* 0x0000000312067892 */ /* 0x000fe2000f8ec03f */
[C---:B------:R-:W-:Y:S01]  /*31c0*/  IMAD.WIDE.U32 R12, R10.reuse, UR4, RZ ;  /* 0x000000040a0c7c25 */ /* 0x040fe2000f8e00ff */
[----:B------:R-:W-:Y:S02]  /*31d0*/  UMOV UR4, URZ ;  /* 0x0000003f00047c82 */ /* 0x000fe40008000000 */
[----:B------:R-:W-:Y:S01]  /*31e0*/  PLOP3.LUT P0, PT, PT, PT, UP0, 0x80, 0x0 ;  /* 0x000000000000781c */ /* 0x000fe20003f0f008 */
[----:B------:R-:W-:Y:S01]  /*31f0*/  IMAD R11, R10, UR5, R5 ;  /* 0x000000050a0b7c24 */ /* 0x000fe2000f8e0205 */
[----:B------:R-:W-:Y:S01]  /*3200*/  UMOV UR5, URZ ;  /* 0x0000003f00057c82 */ /* 0x000fe20008000000 */
[----:B------:R-:W-:-:S03]  /*3210*/  CS2R R4, SRZ ;  /* 0x0000000000047805 */ /* 0x000fc6000001ff00 */
[----:B------:R-:W-:-:S07]  /*3220*/  IADD3 R21, R13, R11, RZ ;  /* 0x0000000b0d157210 */ /* 0x000fce0007ffe0ff */
[----:B------:R-:W-:Y:S05]  /*3230*/  @!P0 BRA `(.L_x_6412) ;  /* 0x00000010008c8947 */ /* 0x000fea0003800000 */
[----:B------:R-:W-:Y:S01]  /*3240*/  UIADD3 UR6, UP0, -UR6, UR18, URZ ;  /* 0x0000001206067290 */ /* 0x000fe2000ff1e13f */
[----:B------:R-:W-:Y:S01]  /*3250*/  IADD3 R11, R11, R13, RZ ;  /* 0x0000000d0b0b7210 */ /* 0x000fe20007ffe0ff */
[----:B------:R-:W-:Y:S02]  /*3260*/  USHF.L.U32 UR4, UR21, 0x3, URZ ;  /* 0x0000000315047899 */ /* 0x000fe4000800063f */
[----:B------:R-:W-:Y:S02]  /*3270*/  UIADD3.X UR7, UR19, -0x1, URZ, UP0, !UPT ;  /* 0xffffffff13077890 */ /* 0x000fe400087fe43f */
[----:B------:R-:W-:Y:S01]  /*3280*/  ISETP.LT.U32.AND P0, PT, RZ, UR6, PT ;  /* 0x00000006ff007c0c */ /* 0x000fe2000bf01070 */
[----:B------:R-:W-:Y:S01]  /*3290*/  ULDC.64 UR8, c[0x0][0x218] ;  /* 0x0000860000087ab9 */ /* 0x000fe20000000a00 */
[----:B------:R-:W-:Y:S01]  /*32a0*/  UIMAD.WIDE.U32 UR22, UR20, 0x8, URZ ;  /* 0x00000008141678a5 */ /* 0x000fe2000f8e003f */
[C---:B------:R-:W-:Y:S01]  /*32b0*/  LEA R18, P2, R12.reuse, UR8, 0x3 ;  /* 0x000000080c127c11 */ /* 0x040fe2000f8418ff */
[----:B------:R-:W-:Y:S01]  /*32c0*/  IMAD.U32 R10, RZ, RZ, UR7 ;  /* 0x00000007ff0a7e24 */ /* 0x000fe2000f8e00ff */
[----:B------:R-:W-:Y:S01]  /*32d0*/  UMOV UR5, URZ ;  /* 0x0000003f00057c82 */ /* 0x000fe20008000000 */
[----:B------:R-:W-:Y:S01]  /*32e0*/  UIADD3 UR10, UR23, UR4, URZ ;  /* 0x00000004170a7290 */ /* 0x000fe2000fffe03f */
[----:B------:R-:W-:Y:S01]  /*32f0*/  LEA.HI.X R11, R12, UR9, R11, 0x3, P2 ;  /* 0x000000090c0b7c11 */ /* 0x000fe200090f1c0b */
[----:B------:R-:W-:Y:S01]  /*3300*/  ULDC.64 UR26, c[0x0][0x230] ;  /* 0x00008c00001a7ab9 */ /* 0x000fe20000000a00 */
[----:B------:R-:W-:Y:S01]  /*3310*/  ISETP.GT.AND.EX P0, PT, R10, RZ, PT, P0 ;  /* 0x000000ff0a00720c */ /* 0x000fe20003f04300 */
[----:B------:R-:W-:-:S12]  /*3320*/  UMOV UR4, URZ ;  /* 0x0000003f00047c82 */ /* 0x000fd80008000000 */
        /* <DEDUP_REMOVED lines=8> */
.L_x_6415:
[----:B------:R-:W-:Y:S01]  /*33b0*/  ULEA UR8, UP0, UR4, UR24, 0x3 ;  /* 0x0000001804087291 */ /* 0x000fe2000f80183f */
[----:B------:R-:W-:Y:S02]  /*33c0*/  MOV R19, R11 ;  /* 0x0000000b00137202 */ /* 0x000fe40000000f00 */
[----:B------:R-:W-:Y:S01]  /*33d0*/  IADD3 R10, P2, R18, UR22, RZ ;  /* 0x00000016120a7c10 */ /* 0x000fe2000ff5e0ff */
[----:B------:R-:W-:Y:S02]  /*33e0*/  ULEA.HI.X UR9, UR4, UR25, UR5, 0x3, UP0 ;  /* 0x0000001904097291 */ /* 0x000fe400080f1c05 */
[----:B------:R-:W-:Y:S01]  /*33f0*/  MOV R16, UR8 ;  /* 0x0000000800107c02 */ /* 0x000fe20008000f00 */
[----:B------:R-:W2:Y:S03]  /*3400*/  LDG.E.64.CONSTANT R18, desc[UR12][R18.64] ;  /* 0x0000000c12127981 */ /* 0x000ea6000c1e9b00 */
[----:B------:R-:W-:Y:S01]  /*3410*/  IMAD.U32 R17, RZ, RZ, UR9 ;  /* 0x00000009ff117e24 */ /* 0x000fe2000f8e00ff */
[----:B------:R-:W-:-:S04]  /*3420*/  IADD3.X R11, R11, UR10, RZ, P2, !PT ;  /* 0x0000000a0b0b7c10 */ /* 0x000fc800097fe4ff */
[----:B------:R-:W2:Y:S04]  /*3430*/  LDG.E.64 R14, desc[UR12][R16.64] ;  /* 0x0000000c100e7981 */ /* 0x000ea8000c1e1b00 */
[----:B------:R-:W3:Y:S04]  /*3440*/  LDG.E.64.CONSTANT R26, desc[UR12][R10.64] ;  /* 0x0000000c0a1a7981 */ /* 0x000ee8000c1e9b00 */
[----:B------:R-:W3:Y:S01]  /*3450*/  LDG.E.64 R22, desc[UR12][R16.64+0x8] ;  /* 0x0000080c10167981 */ /* 0x000ee2000c1e1b00 */
[-C--:B--2---:R-:W-:Y:S02]  /*3460*/  IMAD R19, R19, R14.reuse, RZ ;  /* 0x0000000e13137224 */ /* 0x084fe400078e02ff */
[----:B------:R-:W-:Y:S01]  /*3470*/  IMAD.WIDE.U32 R4, R18, R14, R4 ;  /* 0x0000000e12047225 */ /* 0x000fe200078e0004 */
[----:B------:R-:W-:-:S03]  /*3480*/  IADD3 R14, P2, R10, UR22, RZ ;  /* 0x000000160a0e7c10 */ /* 0x000fc6000ff5e0ff */
[----:B------:R-:W-:Y:S02]  /*3490*/  IMAD R15, R18, R15, R19 ;  /* 0x0000000f120f7224 */ /* 0x000fe400078e0213 */
[----:B---3--:R-:W-:-:S03]  /*34a0*/  IMAD R27, R27, R22, RZ ;  /* 0x000000161b1b7224 */ /* 0x008fc600078e02ff */
[----:B------:R-:W-:Y:S02]  /*34b0*/  IADD3 R5, R5, R15, RZ ;  /* 0x0000000f05057210 */ /* 0x000fe40007ffe0ff */
[----:B------:R-:W-:Y:S01]  /*34c0*/  IADD3.X R15, R11, UR10, RZ, P2, !PT ;  /* 0x0000000a0b0f7c10 */ /* 0x000fe200097fe4ff */
[C---:B------:R-:W-:Y:S01]  /*34d0*/  IMAD R18, R26.reuse, R23, R27 ;  /* 0x000000171a127224 */ /* 0x040fe200078e021b */
[----:B------:R-:W2:Y:S01]  /*34e0*/  LDG.E.64 R10, desc[UR12][R16.64+0x10] ;  /* 0x0000100c100a7981 */ /* 0x000ea2000c1e1b00 */
[----:B------:R-:W-:Y:S01]  /*34f0*/  IMAD.WIDE.U32 R22, R26, R22, R4 ;  /* 0x000000161a167225 */ /* 0x000fe200078e0004 */
[----:B------:R-:W-:Y:S02]  /*3500*/  IADD3 R4, P2, R14, UR22, RZ ;  /* 0x000000160e047c10 */ /* 0x000fe4000ff5e0ff */
[----:B------:R-:W2:Y:S02]  /*3510*/  LDG.E.64.CONSTANT R26, desc[UR12][R14.64] ;  /* 0x0000000c0e1a7981 */ /* 0x000ea4000c1e9b00 */
[----:B------:R-:W-:Y:S01]  /*3520*/  IADD3.X R5, R15, UR10, RZ, P2, !PT ;  /* 0x0000000a0f057c10 */ /* 0x000fe200097fe4ff */
[----:B------:R-:W-:-:S02]  /*3530*/  IMAD.IADD R23, R23, 0x1, R18 ;  /* 0x0000000117177824 */ /* 0x000fc400078e0212 */
[----:B------:R-:W3:Y:S04]  /*3540*/  LDG.E.64 R18, desc[UR12][R16.64+0x18] ;  /* 0x0000180c10127981 */ /* 0x000ee8000c1e1b00 */
[----:B------:R-:W3:Y:S01]  /*3550*/  LDG.E.64.CONSTANT R28, desc[UR12][R4.64] ;  /* 0x0000000c041c7981 */ /* 0x000ee2000c1e9b00 */
[-C--:B--2---:R-:W-:Y:S02]  /*3560*/  IMAD R27, R27, R10.reuse, RZ ;  /* 0x0000000a1b1b7224 */ /* 0x084fe400078e02ff */
[----:B------:R-:W-:Y:S01]  /*3570*/  IMAD.WIDE.U32 R22, R26, R10, R22 ;  /* 0x0000000a1a167225 */ /* 0x000fe200078e0016 */
[----:B------:R-:W-:-:S03]  /*3580*/  IADD3 R10, P2, R4, UR22, RZ ;  /* 0x00000016040a7c10 */ /* 0x000fc6000ff5e0ff */
[----:B------:R-:W-:Y:S02]  /*3590*/  IMAD R11, R26, R11, R27 ;  /* 0x0000000b1a0b7224 */ /* 0x000fe400078e021b */
[----:B---3--:R-:W-:-:S03]  /*35a0*/  IMAD R15, R29, R18, RZ ;  /* 0x000000121d0f7224 */ /* 0x008fc600078e02ff */
[----:B------:R-:W-:Y:S02]  /*35b0*/  IADD3 R23, R23, R11, RZ ;  /* 0x0000000b17177210 */ /* 0x000fe40007ffe0ff */
[----:B------:R-:W-:Y:S01]  /*35c0*/  IADD3.X R11, R5, UR10, RZ, P2, !PT ;  /* 0x0000000a050b7c10 */ /* 0x000fe200097fe4ff */
[----:B------:R-:W-:Y:S01]  /*35d0*/  IMAD R14, R28, R19, R15 ;  /* 0x000000131c0e7224 */ /* 0x000fe200078e020f */
[----:B------:R-:W-:Y:S01]  /*35e0*/  IADD3 R4, P2, R10, UR22, RZ ;  /* 0x000000160a047c10 */ /* 0x000fe2000ff5e0ff */
[----:B------:R-:W-:Y:S02]  /*35f0*/  IMAD.WIDE.U32 R18, R28, R18, R22 ;  /* 0x000000121c127225 */ /* 0x000fe400078e0016 */
[----:B------:R-:W2:Y:S01]  /*3600*/  LDG.E.64 R22, desc[UR12][R16.64+0x20] ;  /* 0x0000200c10167981 */ /* 0x000ea2000c1e1b00 */
[----:B------:R-:W-:-:S03]  /*3610*/  IADD3.X R5, R11, UR10, RZ, P2, !PT ;  /* 0x0000000a0b057c10 */ /* 0x000fc600097fe4ff */
[----:B------:R-:W2:Y:S01]  /*3620*/  LDG.E.64.CONSTANT R26, desc[UR12][R10.64] ;  /* 0x0000000c0a1a7981 */ /* 0x000ea2000c1e9b00 */
[----:B------:R-:W-:-:S03]  /*3630*/  IADD3 R19, R19, R14, RZ ;  /* 0x0000000e13137210 */ /* 0x000fc60007ffe0ff */
[----:B------:R-:W3:Y:S04]  /*3640*/  LDG.E.64.CONSTANT R28, desc[UR12][R4.64] ;  /* 0x0000000c041c7981 */ /* 0x000ee8000c1e9b00 */
[----:B------:R-:W3:Y:S01]  /*3650*/  LDG.E.64 R14, desc[UR12][R16.64+0x28] ;  /* 0x0000280c100e7981 */ /* 0x000ee2000c1e1b00 */
[-C--:B--2---:R-:W-:Y:S02]  /*3660*/  IMAD R27, R27, R22.reuse, RZ ;  /* 0x000000161b1b7224 */ /* 0x084fe400078e02ff */
[----:B------:R-:W-:Y:S01]  /*3670*/  IMAD.WIDE.U32 R18, R26, R22, R18 ;  /* 0x000000161a127225 */ /* 0x000fe200078e0012 */
[----:B------:R-:W-:-:S03]  /*3680*/  IADD3 R22, P2, R4, UR22, RZ ;  /* 0x0000001604167c10 */ /* 0x000fc6000ff5e0ff */
[----:B------:R-:W-:Y:S02]  /*3690*/  IMAD R23, R26, R23, R27 ;  /* 0x000000171a177224 */ /* 0x000fe400078e021b */
[-C--:B---3--:R-:W-:Y:S02]  /*36a0*/  IMAD R27, R29, R14.reuse, RZ ;  /* 0x0000000e1d1b7224 */ /* 0x088fe400078e02ff */
[----:B------:R-:W-:Y:S01]  /*36b0*/  IMAD.IADD R19, R19, 0x1, R23 ;  /* 0x0000000113137824 */ /* 0x000fe200078e0217 */
[----:B------:R-:W-:Y:S01]  /*36c0*/  IADD3.X R23, R5, UR10, RZ, P2, !PT ;  /* 0x0000000a05177c10 */ /* 0x000fe200097fe4ff */
[----:B------:R-:W-:Y:S01]  /*36d0*/  IMAD R10, R28, R15, R27 ;  /* 0x0000000f1c0a7224 */ /* 0x000fe200078e021b */
[----:B------:R-:W-:Y:S01]  /*36e0*/  IADD3 R4, P2, R22, UR22, RZ ;  /* 0x0000001616047c10 */ /* 0x000fe2000ff5e0ff */
[----:B------:R-:W-:Y:S02]  /*36f0*/  IMAD.WIDE.U32 R14, R28, R14, R18 ;  /* 0x0000000e1c0e7225 */ /* 0x000fe400078e0012 */
[----:B------:R-:W2:Y:S04]  /*3700*/  LDG.E.64 R18, desc[UR12][R16.64+0x30] ;  /* 0x0000300c10127981 */ /* 0x000ea8000c1e1b00 */
[----:B------:R-:W2:Y:S01]  /*3710*/  LDG.E.64.CONSTANT R26, desc[UR12][R22.64] ;  /* 0x0000000c161a7981 */ /* 0x000ea2000c1e9b00 */
[----:B------:R-:W-:-:S02]  /*3720*/  IADD3.X R5, R23, UR10, RZ, P2, !PT ;  /* 0x0000000a17057c10 */ /* 0x000fc400097fe4ff */
[----:B------:R-:W-:Y:S02]  /*3730*/  IADD3 R15, R15, R10, RZ ;  /* 0x0000000a0f0f7210 */ /* 0x000fe40007ffe0ff */
[----:B------:R-:W3:Y:S04]  /*3740*/  LDG.E.64 R10, desc[UR12][R16.64+0x38] ;  /* 0x0000380c100a7981 */ /* 0x000ee8000c1e1b00 */
[----:B------:R-:W3:Y:S04]  /*3750*/  LDG.E.64.CONSTANT R28, desc[UR12][R4.64] ;  /* 0x0000000c041c7981 */ /* 0x000ee8000c1e9b00 */
[----:B------:R-:W4:Y:S01]  /*3760*/  LDG.E.64 R22, desc[UR12][R16.64+0x40] ;  /* 0x0000400c10167981 */ /* 0x000f22000c1e1b00 */
[----:B--2---:R-:W-:-:S02]  /*3770*/  IMAD R27, R27, R18, RZ ;  /* 0x000000121b1b7224 */ /* 0x004fc400078e02ff */
[----:B------:R-:W-:Y:S01]  /*3780*/  IMAD.WIDE.U32 R14, R26, R18, R14 ;  /* 0x000000121a0e7225 */ /* 0x000fe200078e000e */
[----:B------:R-:W-:-:S03]  /*3790*/  IADD3 R18, P2, R4, UR22, RZ ;  /* 0x0000001604127c10 */ /* 0x000fc6000ff5e0ff */
[----:B------:R-:W-:Y:S02]  /*37a0*/  IMAD R19, R26, R19, R27 ;  /* 0x000000131a137224 */ /* 0x000fe400078e021b */
[----:B---3--:R-:W-:-:S03]  /*37b0*/  IMAD R27, R29, R10, RZ ;  /* 0x0000000a1d1b7224 */ /* 0x008fc600078e02ff */
[----:B------:R-:W-:Y:S02]  /*37c0*/  IADD3 R15, R15, R19, RZ ;  /* 0x000000130f0f7210 */ /* 0x000fe40007ffe0ff */
[----:B------:R-:W-:Y:S01]  /*37d0*/  IADD3.X R19, R5, UR10, RZ, P2, !PT ;  /* 0x0000000a05137c10 */ /* 0x000fe200097fe4ff */
[----:B------:R-:W-:Y:S01]  /*37e0*/  IMAD R11, R28, R11, R27 ;  /* 0x0000000b1c0b7224 */ /* 0x000fe200078e021b */
[----:B------:R-:W-:-:S03]  /*37f0*/  IADD3 R4, P2, R18, UR22, RZ ;  /* 0x0000001612047c10 */ /* 0x000fc6000ff5e0ff */
[----:B------:R-:W4:Y:S01]  /*3800*/  LDG.E.64.CONSTANT R26, desc[UR12][R18.64] ;  /* 0x0000000c121a7981 */ /* 0x000f22000c1e9b00 */
[----:B------:R-:W-:Y:S01]  /*3810*/  IMAD.WIDE.U32 R14, R28, R10, R14 ;  /* 0x0000000a1c0e7225 */ /* 0x000fe200078e000e */
[----:B------:R-:W-:-:S03]  /*3820*/  IADD3.X R5, R19, UR10, RZ, P2, !PT ;  /* 0x0000000a13057c10 */ /* 0x000fc600097fe4ff */
[----:B------:R-:W-:Y:S02]  /*3830*/  IMAD.IADD R15, R15, 0x1, R11 ;  /* 0x000000010f0f7824 */ /* 0x000fe400078e020b */
[----:B------:R-:W2:Y:S04]  /*3840*/  LDG.E.64.CONSTANT R28, desc[UR12][R4.64] ;  /* 0x0000000c041c7981 */ /* 0x000ea8000c1e9b00 */
[----:B------:R-:W2:Y:S04]  /*3850*/  LDG.E.64 R10, desc[UR12][R16.64+0x48] ;  /* 0x0000480c100a7981 */ /* 0x000ea8000c1e1b00 */
[----:B------:R-:W3:Y:S01]  /*3860*/  LDG.E.64 R18, desc[UR12][R16.64+0x50] ;  /* 0x0000500c10127981 */ /* 0x000ee2000c1e1b00 */
[----:B----4-:R-:W-:-:S02]  /*3870*/  IMAD R27, R27, R22, RZ ;  /* 0x000000161b1b7224 */ /* 0x010fc400078e02ff */
[----:B------:R-:W-:Y:S01]  /*3880*/  IMAD.WIDE.U32 R14, R26, R22, R14 ;  /* 0x000000161a0e7225 */ /* 0x000fe200078e000e */
[----:B------:R-:W-:-:S03]  /*3890*/  IADD3 R22, P2, R4, UR22, RZ ;  /* 0x0000001604167c10 */ /* 0x000fc6000ff5e0ff */
[----:B------:R-:W-:Y:S02]  /*38a0*/  IMAD R23, R26, R23, R27 ;  /* 0x000000171a177224 */ /* 0x000fe400078e021b */
[----:B--2---:R-:W-:-:S03]  /*38b0*/  IMAD R27, R29, R10, RZ ;  /* 0x0000000a1d1b7224 */ /* 0x004fc600078e02ff */
[----:B------:R-:W-:Y:S02]  /*38c0*/  IADD3 R15, R15, R23, RZ ;  /* 0x000000170f0f7210 */ /* 0x000fe40007ffe0ff */
[----:B------:R-:W-:Y:S01]  /*38d0*/  IADD3.X R23, R5, UR10, RZ, P2, !PT ;  /* 0x0000000a05177c10 */ /* 0x000fe200097fe4ff */
[----:B------:R-:W-:Y:S01]  /*38e0*/  IMAD R11, R28, R11, R27 ;  /* 0x0000000b1c0b7224 */ /* 0x000fe200078e021b */
[----:B------:R-:W-:Y:S01]  /*38f0*/  IADD3 R4, P2, R22, UR22, RZ ;  /* 0x0000001616047c10 */ /* 0x000fe2000ff5e0ff */
[----:B------:R-:W-:Y:S02]  /*3900*/  IMAD.WIDE.U32 R14, R28, R10, R14 ;  /* 0x0000000a1c0e7225 */ /* 0x000fe400078e000e */
[----:B------:R-:W3:Y:S01]  /*3910*/  LDG.E.64.CONSTANT R26, desc[UR12][R22.64] ;  /* 0x0000000c161a7981 */ /* 0x000ee2000c1e9b00 */
[----:B------:R-:W-:Y:S02]  /*3920*/  IADD3.X R5, R23, UR10, RZ, P2, !PT ;  /* 0x0000000a17057c10 */ /* 0x000fe400097fe4ff */
[----:B------:R-:W-:-:S02]  /*3930*/  IADD3 R15, R15, R11, RZ ;  /* 0x0000000b0f0f7210 */ /* 0x000fc40007ffe0ff */
[----:B------:R-:W2:Y:S04]  /*3940*/  LDG.E.64 R10, desc[UR12][R16.64+0x58] ;  /* 0x0000580c100a7981 */ /* 0x000ea8000c1e1b00 */
[----:B------:R-:W2:Y:S04]  /*3950*/  LDG.E.64.CONSTANT R28, desc[UR12][R4.64] ;  /* 0x0000000c041c7981 */ /* 0x000ea8000c1e9b00 */
[----:B------:R-:W4:Y:S01]  /*3960*/  LDG.E.64 R22, desc[UR12][R16.64+0x60] ;  /* 0x0000600c10167981 */ /* 0x000f22000c1e1b00 */
[-C--:B---3--:R-:W-:Y:S02]  /*3970*/  IMAD R27, R27, R18.reuse, RZ ;  /* 0x000000121b1b7224 */ /* 0x088fe400078e02ff */
[----:B------:R-:W-:Y:S01]  /*3980*/  IMAD.WIDE.U32 R14, R26, R18, R14 ;  /* 0x000000121a0e7225 */ /* 0x000fe200078e000e */
[----:B------:R-:W-:-:S03]  /*3990*/  IADD3 R18, P2, R4, UR22, RZ ;  /* 0x0000001604127c10 */ /* 0x000fc6000ff5e0ff */
[----:B------:R-:W-:Y:S02]  /*39a0*/  IMAD R19, R26, R19, R27 ;  /* 0x000000131a137224 */ /* 0x000fe400078e021b */
[----:B--2---:R-:W-:Y:S02]  /*39b0*/  IMAD R27, R29, R10, RZ ;  /* 0x0000000a1d1b7224 */ /* 0x004fe400078e02ff */
[----:B------:R-:W-:Y:S01]  /*39c0*/  IMAD.IADD R15, R15, 0x1, R19 ;  /* 0x000000010f0f7824 */ /* 0x000fe200078e0213 */
[----:B------:R-:W-:Y:S01]  /*39d0*/  IADD3.X R19, R5, UR10, RZ, P2, !PT ;  /* 0x0000000a05137c10 */ /* 0x000fe200097fe4ff */
[----:B------:R-:W-:Y:S01]  /*39e0*/  IMAD R11, R28, R11, R27 ;  /* 0x0000000b1c0b7224 */ /* 0x000fe200078e021b */
[----:B------:R-:W-:-:S03]  /*39f0*/  IADD3 R4, P2, R18, UR22, RZ ;  /* 0x0000001612047c10 */ /* 0x000fc6000ff5e0ff */
[----:B------:R-:W4:Y:S01]  /*3a00*/  LDG.E.64.CONSTANT R26, desc[UR12][R18.64] ;  /* 0x0000000c121a7981 */ /* 0x000f22000c1e9b00 */
[----:B------:R-:W-:Y:S01]  /*3a10*/  IMAD.WIDE.U32 R14, R28, R10, R14 ;  /* 0x0000000a1c0e7225 */ /* 0x000fe200078e000e */
[----:B------:R-:W-:-:S04]  /*3a20*/  IADD3.X R5, R19, UR10, RZ, P2, !PT ;  /* 0x0000000a13057c10 */ /* 0x000fc800097fe4ff */
[----:B------:R-:W-:Y:S01]  /*3a30*/  IADD3 R15, R15, R11, RZ ;  /* 0x0000000b0f0f7210 */ /* 0x000fe20007ffe0ff */
[----:B------:R-:W2:Y:S04]  /*3a40*/  LDG.E.64.CONSTANT R28, desc[UR12][R4.64] ;  /* 0x0000000c041c7981 */ /* 0x000ea8000c1e9b00 */
[----:B------:R-:W2:Y:S01]  /*3a50*/  LDG.E.64 R10, desc[UR12][R16.64+0x68] ;  /* 0x0000680c100a7981 */ /* 0x000ea2000c1e1b00 */
[-C--:B----4-:R-:W-:Y:S02]  /*3a60*/  IMAD R27, R27, R22.reuse, RZ ;  /* 0x000000161b1b7224 */ /* 0x090fe400078e02ff */
[----:B------:R-:W-:Y:S01]  /*3a70*/  IMAD.WIDE.U32 R14, R26, R22, R14 ;  /* 0x000000161a0e7225 */ /* 0x000fe200078e000e */
[----:B------:R-:W-:-:S03]  /*3a80*/  IADD3 R22, P2, R4, UR22, RZ ;  /* 0x0000001604167c10 */ /* 0x000fc6000ff5e0ff */
[----:B------:R-:W-:Y:S02]  /*3a90*/  IMAD R23, R26, R23, R27 ;  /* 0x000000171a177224 */ /* 0x000fe400078e021b */
[----:B--2---:R-:W-:-:S03]  /*3aa0*/  IMAD R27, R29, R10, RZ ;  /* 0x0000000a1d1b7224 */ /* 0x004fc600078e02ff */
[----:B------:R-:W-:Y:S02]  /*3ab0*/  IADD3 R15, R15, R23, RZ ;  /* 0x000000170f0f7210 */ /* 0x000fe40007ffe0ff */
[----:B------:R-:W-:Y:S01]  /*3ac0*/  IADD3.X R23, R5, UR10, RZ, P2, !PT ;  /* 0x0000000a05177c10 */ /* 0x000fe200097fe4ff */
[C---:B------:R-:W-:Y:S01]  /*3ad0*/  IMAD R18, R28.reuse, R11, R27 ;  /* 0x0000000b1c127224 */ /* 0x040fe200078e021b */
[----:B------:R-:W2:Y:S01]  /*3ae0*/  LDG.E.64 R4, desc[UR12][R16.64+0x70] ;  /* 0x0000700c10047981 */ /* 0x000ea2000c1e1b00 */
[----:B------:R-:W-:Y:S01]  /*3af0*/  IMAD.WIDE.U32 R14, R28, R10, R14 ;  /* 0x0000000a1c0e7225 */ /* 0x000fe200078e000e */
[----:B------:R-:W-:Y:S02]  /*3b00*/  IADD3 R10, P2, R22, UR22, RZ ;  /* 0x00000016160a7c10 */ /* 0x000fe4000ff5e0ff */
[----:B------:R-:W2:Y:S02]  /*3b10*/  LDG.E.64.CONSTANT R26, desc[UR12][R22.64] ;  /* 0x0000000c161a7981 */ /* 0x000ea4000c1e9b00 */
[----:B------:R-:W-:-:S02]  /*3b20*/  IADD3.X R11, R23, UR10, RZ, P2, !PT ;  /* 0x0000000a170b7c10 */ /* 0x000fc400097fe4ff */
[----:B------:R-:W3:Y:S04]  /*3b30*/  LDG.E.64 R28, desc[UR12][R16.64+0x78] ;  /* 0x0000780c101c7981 */ /* 0x000ee8000c1e1b00 */
[----:B------:R0:W3:Y:S01]  /*3b40*/  LDG.E.64.CONSTANT R22, desc[UR12][R10.64] ;  /* 0x0000000c0a167981 */ /* 0x0000e2000c1e9b00 */
[----:B------:R-:W-:-:S04]  /*3b50*/  UIADD3 UR6, UP0, UR6, -0x10, URZ ;  /* 0xfffffff006067890 */ /* 0x000fc8000ff1e03f */
[----:B------:R-:W-:Y:S02]  /*3b60*/  UIADD3.X UR7, UR7, -0x1, URZ, UP0, !UPT ;  /* 0xffffffff07077890 */ /* 0x000fe400087fe43f */
[----:B------:R-:W-:Y:S01]  /*3b70*/  UISETP.GT.U32.AND UP0, UPT, UR6, 0xc, UPT ;  /* 0x0000000c0600788c */ /* 0x000fe2000bf04070 */
[----:B------:R-:W-:-:S03]  /*3b80*/  IMAD.IADD R15, R15, 0x1, R18 ;  /* 0x000000010f0f7824 */ /* 0x000fc600078e0212 */
[----:B------:R-:W-:-:S06]  /*3b90*/  UISETP.GT.AND.EX UP0, UPT, UR7, URZ, UPT, UP0 ;  /* 0x0000003f0700728c */ /* 0x000fcc000bf04300 */
[----:B------:R-:W-:Y:S01]  /*3ba0*/  PLOP3.LUT P3, PT, PT, PT, UP0, 0x80, 0x0 ;  /* 0x000000000000781c */ /* 0x000fe20003f6f008 */
[----:B------:R-:W-:Y:S01]  /*3bb0*/  UIADD3 UR4, UP1, UR4, 0x10, URZ ;  /* 0x0000001004047890 */ /* 0x000fe2000ff3e03f */
[----:B------:R-:W-:-:S03]  /*3bc0*/  IADD3 R18, P2, R10, UR22, RZ ;  /* 0x000000160a127c10 */ /* 0x000fc6000ff5e0ff */
[----:B------:R-:W-:Y:S01]  /*3bd0*/  UIADD3.X UR5, URZ, UR5, URZ, UP1, !UPT ;  /* 0x000000053f057290 */ /* 0x000fe20008ffe43f */
[----:B0-----:R-:W-:Y:S01]  /*3be0*/  IADD3.X R11, R11, UR10, RZ, P2, !PT ;  /* 0x0000000a0b0b7c10 */ /* 0x001fe200097fe4ff */
[----:B--2---:R-:W-:-:S04]  /*3bf0*/  IMAD R19, R27, R4, RZ ;  /* 0x000000041b137224 */ /* 0x004fc800078e02ff */
[C---:B------:R-:W-:Y:S02]  /*3c00*/  IMAD R19, R26.reuse, R5, R19 ;  /* 0x000000051a137224 */ /* 0x040fe400078e0213 */
[----:B------:R-:W-:-:S04]  /*3c10*/  IMAD.WIDE.U32 R4, R26, R4, R14 ;  /* 0x000000041a047225 */ /* 0x000fc800078e000e */
[----:B---3--:R-:W-:Y:S01]  /*3c20*/  IMAD R15, R23, R28, RZ ;  /* 0x0000001c170f7224 */ /* 0x008fe200078e02ff */
[----:B------:R-:W-:-:S03]  /*3c30*/  IADD3 R5, R5, R19, RZ ;  /* 0x0000001305057210 */ /* 0x000fc60007ffe0ff */
[C---:B------:R-:W-:Y:S02]  /*3c40*/  IMAD R15, R22.reuse, R29, R15 ;  /* 0x0000001d160f7224 */ /* 0x040fe400078e020f */
[----:B------:R-:W-:-:S05]  /*3c50*/  IMAD.WIDE.U32 R4, R22, R28, R4 ;  /* 0x0000001c16047225 */ /* 0x000fca00078e0004 */
[----:B------:R-:W-:Y:S01]  /*3c60*/  IADD3 R5, R5, R15, RZ ;  /* 0x0000000f05057210 */ /* 0x000fe20007ffe0ff */
[----:B------:R-:W-:Y:S06]  /*3c70*/  @P3 BRA `(.L_x_6415) ;  /* 0xfffffff400cc3947 */ /* 0x000fec000383ffff */
.L_x_6414:
[----:B------:R-:W-:-:S04]  /*3c80*/  UISETP.GT.U32.AND UP0, UPT, UR6, 0x4, UPT ;  /* 0x000000040600788c */ /* 0x000fc8000bf04070 */
[----:B------:R-:W-:-:S06]  /*3c90*/  UISETP.GT.AND.EX UP0, UPT, UR7, URZ, UPT, UP0 ;  /* 0x0000003f0700728c */ /* 0x000fcc000bf04300 */
[----:B------:R-:W-:-:S13]  /*3ca0*/  PLOP3.LUT P2, PT, PT, PT, UP0, 0x80, 0x0 ;  /* 0x000000000000781c */ /* 0x000fda0003f4f008 */
[----:B------:R-:W-:Y:S05]  /*3cb0*/  @!P2 BRA `(.L_x_6416) ;  /* 0x00000004002ca947 */ /* 0x000fea0003800000 */
[----:B------:R-:W-:Y:S01]  /*3cc0*/  ULDC.64 UR8, c[0x0][0x230] ;  /* 0x00008c0000087ab9 */ /* 0x000fe20000000a00 */
[----:B------:R-:W-:Y:S01]  /*3cd0*/  MOV R19, R11 ;  /* 0x0000000b00137202 */ /* 0x000fe20000000f00 */
[----:B------:R-:W-:Y:S01]  /*3ce0*/  ULEA UR8, UP0, UR4, UR8, 0x3 ;  /* 0x0000000804087291 */ /* 0x000fe2000f80183f */
[----:B------:R-:W-:-:S03]  /*3cf0*/  IADD3 R10, P0, R18, UR22, RZ ;  /* 0x00000016120a7c10 */ /* 0x000fc6000ff1e0ff */
[----:B------:R-:W-:Y:S01]  /*3d00*/  ULEA.HI.X UR9, UR4, UR9, UR5, 0x3, UP0 ;  /* 0x0000000904097291 */ /* 0x000fe200080f1c05 */
[----:B------:R-:W2:Y:S01]  /*3d10*/  LDG.E.64.CONSTANT R18, desc[UR12][R18.64] ;  /* 0x0000000c12127981 */ /* 0x000ea2000c1e9b00 */
[----:B------:R-:W-:-:S04]  /*3d20*/  IMAD.U32 R16, RZ, RZ, UR8 ;  /* 0x00000008ff107e24 */ /* 0x000fc8000f8e00ff */
[----:B------:R-:W-:Y:S02]  /*3d30*/  MOV R17, UR9 ;  /* 0x0000000900117c02 */ /* 0x000fe40008000f00 */
[----:B------:R-:W-:-:S03]  /*3d40*/  IADD3.X R11, R11, UR10, RZ, P0, !PT ;  /* 0x0000000a0b0b7c10 */ /* 0x000fc600087fe4ff */
[----:B------:R-:W2:Y:S04]  /*3d50*/  LDG.E.64 R14, desc[UR12][R16.64] ;  /* 0x0000000c100e7981 */ /* 0x000ea8000c1e1b00 */
        /* <DEDUP_REMOVED lines=9> */
[C---:B------:R-:W-:Y:S01]  /*3df0*/  IMAD R18, R26.reuse, R23, R27 ;  /* 0x000000171a127224 */ /* 0x040fe200078e021b */
[----:B------:R-:W2:Y:S01]  /*3e00*/  LDG.E.64 R10, desc[UR12][R16.64+0x10] ;  /* 0x0000100c100a7981 */ /* 0x000ea2000c1e1b00 */
[----:B------:R-:W-:Y:S01]  /*3e10*/  IMAD.WIDE.U32 R22, R26, R22, R4 ;  /* 0x000000161a167225 */ /* 0x000fe200078e0004 */
[----:B------:R-:W-:Y:S02]  /*3e20*/  IADD3 R4, P0, R14, UR22, RZ ;  /* 0x000000160e047c10 */ /* 0x000fe4000ff1e0ff */
[----:B------:R-:W2:Y:S02]  /*3e30*/  LDG.E.64.CONSTANT R26, desc[UR12][R14.64] ;  /* 0x0000000c0e1a7981 */ /* 0x000ea4000c1e9b00 */
[----:B------:R-:W-:-:S02]  /*3e40*/  IADD3.X R5, R15, UR10, RZ, P0, !PT ;  /* 0x0000000a0f057c10 */ /* 0x000fc400087fe4ff */
[----:B------:R-:W-:Y:S02]  /*3e50*/  IADD3 R23, R23, R18, RZ ;  /* 0x0000001217177210 */ /* 0x000fe40007ffe0ff */
        /* <DEDUP_REMOVED lines=12> */
[----:B------:R-:W2:Y:S04]  /*3f20*/  LDG.E.64 R22, desc[UR12][R16.64+0x20] ;  /* 0x0000200c10167981 */ /* 0x000ea8000c1e1b00 */
[----:B------:R-:W2:Y:S01]  /*3f30*/  LDG.E.64.CONSTANT R26, desc[UR12][R10.64] ;  /* 0x0000000c0a1a7981 */ /* 0x000ea2000c1e9b00 */
        /* <DEDUP_REMOVED lines=12> */
[----:B------:R-:W2:Y:S01]  /*4000*/  LDG.E.64 R4, desc[UR12][R16.64+0x30] ;  /* 0x0000300c10047981 */ /* 0x000ea2000c1e1b00 */
[----:B------:R-:W-:-:S03]  /*4010*/  IADD3 R10, P0, R22, UR22, RZ ;  /* 0x00000016160a7c10 */ /* 0x000fc6000ff1e0ff */
[----:B------:R-:W2:Y:S01]  /*4020*/  LDG.E.64.CONSTANT R26, desc[UR12][R22.64] ;  /* 0x0000000c161a7981 */ /* 0x000ea2000c1e9b00 */
[----:B------:R-:W-:Y:S01]  /*4030*/  IADD3.X R11, R23, UR10, RZ, P0, !PT ;  /* 0x0000000a170b7c10 */ /* 0x000fe200087fe4ff */
[----:B------:R-:W-:Y:S02]  /*4040*/  IMAD.WIDE.U32 R18, R28, R14, R18 ;  /* 0x0000000e1c127225 */ /* 0x000fe400078e0012 */
[----:B------:R-:W3:Y:S04]  /*4050*/  LDG.E.64 R28, desc[UR12][R16.64+0x38] ;  /* 0x0000380c101c7981 */ /* 0x000ee8000c1e1b00 */
[----:B------:R-:W3:Y:S01]  /*4060*/  LDG.E.64.CONSTANT R22, desc[UR12][R10.64] ;  /* 0x0000000c0a167981 */ /* 0x000ee2000c1e9b00 */
[----:B------:R-:W-:Y:S01]  /*4070*/  IADD3 R19, R19, R15, RZ ;  /* 0x0000000f13137210 */ /* 0x000fe20007ffe0ff */
[----:B------:R-:W-:Y:S01]  /*4080*/  UIADD3 UR6, UP1, UR6, -0x8, URZ ;  /* 0xfffffff806067890 */ /* 0x000fe2000ff3e03f */
[----:B------:R-:W-:Y:S01]  /*4090*/  PLOP3.LUT P0, PT, PT, PT, PT, 0x8, 0x0 ;  /* 0x000000000000781c */ /* 0x000fe20003f0e170 */
[----:B------:R-:W-:-:S02]  /*40a0*/  UIADD3 UR4, UP0, UR4, 0x8, URZ ;  /* 0x0000000804047890 */ /* 0x000fc4000ff1e03f */
[----:B------:R-:W-:Y:S02]  /*40b0*/  UIADD3.X UR7, UR7, -0x1, URZ, UP1, !UPT ;  /* 0xffffffff07077890 */ /* 0x000fe40008ffe43f */
[----:B------:R-:W-:Y:S01]  /*40c0*/  UIADD3.X UR5, URZ, UR5, URZ, UP0, !UPT ;  /* 0x000000053f057290 */ /* 0x000fe200087fe43f */
[----:B--2---:R-:W-:-:S04]  /*40d0*/  IMAD R15, R27, R4, RZ ;  /* 0x000000041b0f7224 */ /* 0x004fc800078e02ff */
[C---:B------:R-:W-:Y:S02]  /*40e0*/  IMAD R15, R26.reuse, R5, R15 ;  /* 0x000000051a0f7224 */ /* 0x040fe400078e020f */
[----:B------:R-:W-:-:S04]  /*40f0*/  IMAD.WIDE.U32 R4, R26, R4, R18 ;  /* 0x000000041a047225 */ /* 0x000fc800078e0012 */
[-C--:B---3--:R-:W-:Y:S02]  /*4100*/  IMAD R19, R23, R28.reuse, RZ ;  /* 0x0000001c17137224 */ /* 0x088fe400078e02ff */
[----:B------:R-:W-:Y:S01]  /*4110*/  IMAD.IADD R5, R5, 0x1, R15 ;  /* 0x0000000105057824 */ /* 0x000fe200078e020f */
[----:B------:R-:W-:Y:S01]  /*4120*/  IADD3 R18, P2, R10, UR22, RZ ;  /* 0x000000160a127c10 */ /* 0x000fe2000ff5e0ff */
[C---:B------:R-:W-:Y:S02]  /*4130*/  IMAD R19, R22.reuse, R29, R19 ;  /* 0x0000001d16137224 */ /* 0x040fe400078e0213 */
[----:B------:R-:W-:Y:S01]  /*4140*/  IMAD.WIDE.U32 R4, R22, R28, R4 ;  /* 0x0000001c16047225 */ /* 0x000fe200078e0004 */
[----:B------:R-:W-:-:S04]  /*4150*/  IADD3.X R11, R11, UR10, RZ, P2, !PT ;  /* 0x0000000a0b0b7c10 */ /* 0x000fc800097fe4ff */
[----:B------:R-:W-:-:S07]  /*4160*/  IADD3 R5, R5, R19, RZ ;  /* 0x0000001305057210 */ /* 0x000fce0007ffe0ff */
.L_x_6416:
[----:B------:R-:W-:-:S04]  /*4170*/  ISETP.NE.U32.AND P2, PT, RZ, UR6, PT ;  /* 0x00000006ff007c0c */ /* 0x000fc8000bf45070 */
[----:B------:R-:W-:-:S13]  /*4180*/  ISETP.NE.OR.EX P0, PT, RZ, UR7, P0, P2 ;  /* 0x00000007ff007c0c */ /* 0x000fda0008705720 */
[----:B------:R-:W-:Y:S05]  /*4190*/  @!P0 BRA `(.L_x_6412) ;  /* 0x0000000000b48947 */ /* 0x000fea0003800000 */
.L_x_6413:
[----:B------:R-:W-:Y:S01]  /*41a0*/  ULEA UR8, UP0, UR4, UR26, 0x3 ;  /* 0x0000001a04087291 */ /* 0x000fe2000f80183f */
[----:B------:R-:W-:Y:S02]  /*41b0*/  MOV R28, R18 ;  /* 0x00000012001c7202 */ /* 0x000fe40000000f00 */
[----:B------:R-:W-:Y:S01]  /*41c0*/  MOV R29, R11 ;  /* 0x0000000b001d7202 */ /* 0x000fe20000000f00 */
[----:B------:R-:W-:Y:S01]  /*41d0*/  ULEA.HI.X UR9, UR4, UR27, UR5, 0x3, UP0 ;  /* 0x0000001b04097291 */ /* 0x000fe200080f1c05 */
[----:B------:R-:W-:Y:S02]  /*41e0*/  IADD3 R10, P0, R18, UR22, RZ ;  /* 0x00000016120a7c10 */ /* 0x000fe4000ff1e0ff */
[----:B------:R-:W-:Y:S01]  /*41f0*/  MOV R14, UR8 ;  /* 0x00000008000e7c02 */ /* 0x000fe20008000f00 */
[----:B------:R-:W2:Y:S02]  /*4200*/  LDG.E.64.CONSTANT R18, desc[UR12][R28.64] ;  /* 0x0000000c1c127981 */ /* 0x000ea4000c1e9b00 */
[----:B------:R-:W-:Y:S01]  /*4210*/  IMAD.U32 R15, RZ, RZ, UR9 ;  /* 0x00000009ff0f7e24 */ /* 0x000fe2000f8e00ff */
[----:B------:R-:W-:-:S04]  /*4220*/  IADD3.X R11, R11, UR10, RZ, P0, !PT ;  /* 0x0000000a0b0b7c10 */ /* 0x000fc800087fe4ff */
[----:B------:R-:W2:Y:S04]  /*4230*/  LDG.E.64 R26, desc[UR12][R14.64] ;  /* 0x0000000c0e1a7981 */ /* 0x000ea8000c1e1b00 */
[----:B------:R-:W3:Y:S04]  /*4240*/  LDG.E.64.CONSTANT R16, desc[UR12][R10.64] ;  /* 0x0000000c0a107981 */ /* 0x000ee8000c1e9b00 */
[----:B------:R-:W3:Y:S01]  /*4250*/  LDG.E.64 R22, desc[UR12][R14.64+0x8] ;  /* 0x0000080c0e167981 */ /* 0x000ee2000c1e1b00 */
[----:B--2---:R-:W-:Y:S02]  /*4260*/  IMAD R19, R19, R26, RZ ;  /* 0x0000001a13137224 */ /* 0x004fe400078e02ff */
[----:B------:R-:W-:-:S04]  /*4270*/  IMAD.WIDE.U32 R4, R26, R18, R4 ;  /* 0x000000121a047225 */ /* 0x000fc800078e0004 */
[----:B------:R-:W-:Y:S01]  /*4280*/  IMAD R19, R27, R18, R19 ;  /* 0x000000121b137224 */ /* 0x000fe200078e0213 */
[----:B------:R-:W-:Y:S01]  /*4290*/  IADD3 R18, P0, R10, UR22, RZ ;  /* 0x000000160a127c10 */ /* 0x000fe2000ff1e0ff */
[----:B---3--:R-:W-:Y:S01]  /*42a0*/  IMAD R17, R17, R22, RZ ;  /* 0x0000001611117224 */ /* 0x008fe200078e02ff */
[----:B------:R-:W2:Y:S01]  /*42b0*/  LDG.E.64 R26, desc[UR12][R14.64+0x10] ;  /* 0x0000100c0e1a7981 */ /* 0x000ea2000c1e1b00 */
[----:B------:R-:W-:Y:S01]  /*42c0*/  IMAD.IADD R5, R5, 0x1, R19 ;  /* 0x0000000105057824 */ /* 0x000fe200078e0213 */
[----:B------:R-:W-:Y:S01]  /*42d0*/  IADD3.X R19, R11, UR10, RZ, P0, !PT ;  /* 0x0000000a0b137c10 */ /* 0x000fe200087fe4ff */
[-C--:B------:R-:W-:Y:S02]  /*42e0*/  IMAD R17, R23, R16.reuse, R17 ;  /* 0x0000001017117224 */ /* 0x080fe400078e0211 */
[----:B------:R-:W-:Y:S02]  /*42f0*/  IMAD.WIDE.U32 R22, R22, R16, R4 ;  /* 0x0000001016167225 */ /* 0x000fe400078e0004 */
[----:B------:R0:W2:Y:S01]  /*4300*/  LDG.E.64.CONSTANT R4, desc[UR12][R18.64] ;  /* 0x0000000c12047981 */ /* 0x0000a2000c1e9b00 */
[----:B------:R-:W-:-:S03]  /*4310*/  IADD3 R10, P0, R18, UR22, RZ ;  /* 0x00000016120a7c10 */ /* 0x000fc6000ff1e0ff */
[----:B------:R-:W3:Y:S01]  /*4320*/  LDG.E.64 R14, desc[UR12][R14.64+0x18] ;  /* 0x0000180c0e0e7981 */ /* 0x000ee2000c1e1b00 */
[----:B------:R-:W-:-:S05]  /*4330*/  IADD3.X R11, R19, UR10, RZ, P0, !PT ;  /* 0x0000000a130b7c10 */ /* 0x000fca00087fe4ff */
[----:B------:R1:W3:Y:S01]  /*4340*/  LDG.E.64.CONSTANT R28, desc[UR12][R10.64] ;  /* 0x0000000c0a1c7981 */ /* 0x0002e2000c1e9b00 */
[----:B------:R-:W-:Y:S01]  /*4350*/  UIADD3 UR6, UP0, UR6, -0x4, URZ ;  /* 0xfffffffc06067890 */ /* 0x000fe2000ff1e03f */
[----:B------:R-:W-:-:S03]  /*4360*/  IADD3 R23, R23, R17, RZ ;  /* 0x0000001117177210 */ /* 0x000fc60007ffe0ff */
[----:B------:R-:W-:Y:S02]  /*4370*/  UIADD3.X UR7, UR7, -0x1, URZ, UP0, !UPT ;  /* 0xffffffff07077890 */ /* 0x000fe400087fe43f */
[----:B------:R-:W-:-:S04]  /*4380*/  ISETP.NE.U32.AND P0, PT, RZ, UR6, PT ;  /* 0x00000006ff007c0c */ /* 0x000fc8000bf05070 */
[----:B------:R-:W-:Y:S01]  /*4390*/  ISETP.NE.AND.EX P0, PT, RZ, UR7, PT, P0 ;  /* 0x00000007ff007c0c */ /* 0x000fe2000bf05300 */
[----:B------:R-:W-:Y:S01]  /*43a0*/  UIADD3 UR4, UP0, UR4, 0x4, URZ ;  /* 0x0000000404047890 */ /* 0x000fe2000ff1e03f */
[----:B0-----:R-:W-:-:S03]  /*43b0*/  IADD3 R18, P2, R10, UR22, RZ ;  /* 0x000000160a127c10 */ /* 0x001fc6000ff5e0ff */
[----:B------:R-:W-:Y:S01]  /*43c0*/  UIADD3.X UR5, URZ, UR5, URZ, UP0, !UPT ;  /* 0x000000053f057290 */ /* 0x000fe200087fe43f */
[----:B-1----:R-:W-:Y:S01]  /*43d0*/  IADD3.X R11, R11, UR10, RZ, P2, !PT ;  /* 0x0000000a0b0b7c10 */ /* 0x002fe200097fe4ff */
[----:B--2---:R-:W-:-:S04]  /*43e0*/  IMAD R5, R5, R26, RZ ;  /* 0x0000001a05057224 */ /* 0x004fc800078e02ff */
[-C--:B------:R-:W-:Y:S02]  /*43f0*/  IMAD R17, R27, R4.reuse, R5 ;  /* 0x000000041b117224 */ /* 0x080fe400078e0205 */
[----:B------:R-:W-:-:S05]  /*4400*/  IMAD.WIDE.U32 R4, R26, R4, R22 ;  /* 0x000000041a047225 */ /* 0x000fca00078e0016 */
[----:B------:R-:W-:Y:S01]  /*4410*/  IADD3 R5, R5, R17, RZ ;  /* 0x0000001105057210 */ /* 0x000fe20007ffe0ff */
[----:B---3--:R-:W-:-:S04]  /*4420*/  IMAD R17, R29, R14, RZ ;  /* 0x0000000e1d117224 */ /* 0x008fc800078e02ff */
[-C--:B------:R-:W-:Y:S02]  /*4430*/  IMAD R17, R15, R28.reuse, R17 ;  /* 0x0000001c0f117224 */ /* 0x080fe400078e0211 */
[----:B------:R-:W-:-:S04]  /*4440*/  IMAD.WIDE.U32 R4, R14, R28, R4 ;  /* 0x0000001c0e047225 */ /* 0x000fc800078e0004 */
[----:B------:R-:W-:Y:S01]  /*4450*/  IMAD.IADD R5, R5, 0x1, R17 ;  /* 0x0000000105057824 */ /* 0x000fe200078e0211 */
[----:B------:R-:W-:Y:S06]  /*4460*/  @P0 BRA `(.L_x_6413) ;  /* 0xfffffffc004c0947 */ /* 0x000fec000383ffff */
.L_x_6412:
[----:B------:R-:W-:-:S06]  /*4470*/  ULOP3.LUT UR18, UR18, 0x3, URZ, 0xc0, !UPT ;  /* 0x0000000312127892 */ /* 0x000fcc000f8ec03f */
[----:B------:R-:W-:-:S04]  /*4480*/  ISETP.NE.U32.AND P0, PT, RZ, UR18, PT ;  /* 0x00000012ff007c0c */ /* 0x000fc8000bf05070 */
[----:B------:R-:W-:-:S13]  /*4490*/  ISETP.NE.AND.EX P0, PT, RZ, RZ, PT, P0 ;  /* 0x000000ffff00720c */ /* 0x000fda0003f05300 */
[----:B------:R-:W-:Y:S05]  /*44a0*/  @!P0 BRA `(.L_x_6411) ;  /* 0x0000000000d48947 */ /* 0x000fea0003800000 */
[----:B------:R-:W-:Y:S01]  /*44b0*/  UIMAD UR7, UR5, UR20, URZ ;  /* 0x00000014050772a4 */ /* 0x000fe2000f8e023f */
[----:B------:R-:W-:Y:S01]  /*44c0*/  MOV R15, UR4 ;  /* 0x00000004000f7c02 */ /* 0x000fe20008000f00 */
[----:B------:R-:W-:Y:S01]  /*44d0*/  ULDC.64 UR8, c[0x0][0x230] ;  /* 0x00008c0000087ab9 */ /* 0x000fe20000000a00 */
[----:B------:R-:W-:Y:S01]  /*44e0*/  MOV R20, R12 ;  /* 0x0000000c00147202 */ /* 0x000fe20000000f00 */
[----:B------:R-:W-:Y:S01]  /*44f0*/  ULDC UR15, c[0x0][0x23c] ;  /* 0x00008f00000f7ab9 */ /* 0x000fe20000000800 */
[----:B------:R-:W-:Y:S02]  /*4500*/  ULEA UR6, UP0, UR4, UR8, 0x3 ;  /* 0x0000000804067291 */ /* 0x000fe4000f80183f */
[----:B------:R-:W-:Y:S01]  /*4510*/  UIMAD UR8, UR4, UR15, UR7 ;  /* 0x0000000f040872a4 */ /* 0x000fe2000f8e0207 */
[----:B------:R-:W-:Y:S01]  /*4520*/  IMAD.WIDE.U32 R14, R15, UR20, R20 ;  /* 0x000000140f0e7c25 */ /* 0x000fe2000f8e0014 */
[----:B------:R-:W-:Y:S01]  /*4530*/  ULDC.64 UR10, c[0x0][0x218] ;  /* 0x00008600000a7ab9 */ /* 0x000fe20000000a00 */
[----:B------:R-:W-:Y:S01]  /*4540*/  ULEA.HI.X UR5, UR4, UR9, UR5, 0x3, UP0 ;  /* 0x0000000904057291 */ /* 0x000fe200080f1c05 */
[----:B------:R-:W-:-:S02]  /*4550*/  MOV R10, UR6 ;  /* 0x00000006000a7c02 */ /* 0x000fc40008000f00 */
[----:B------:R-:W-:Y:S01]  /*4560*/  VIADD R11, R15, UR8 ;  /* 0x000000080f0b7c36 */ /* 0x000fe20008000000 */
[----:B------:R-:W-:-:S04]  /*4570*/  LEA R16, P0, R14, UR10, 0x3 ;  /* 0x0000000a0e107c11 */ /* 0x000fc8000f8018ff */
[----:B------:R-:W-:Y:S02]  /*4580*/  LEA.HI.X R17, R14, UR11, R11, 0x3, P0 ;  /* 0x0000000b0e117c11 */ /* 0x000fe400080f1c0b */
[----:B------:R-:W-:-:S04]  /*4590*/  MOV R11, UR5 ;  /* 0x00000005000b7c02 */ /* 0x000fc80008000f00 */
[----:B------:R-:W2:Y:S04]  /*45a0*/  LDG.E.64.CONSTANT R16, desc[UR12][R16.64] ;  /* 0x0000000c10107981 */ /* 0x000ea8000c1e9b00 */
        /* <DEDUP_REMOVED lines=9> */
[----:B------:R-:W-:Y:S01]  /*4640*/  UISETP.NE.U32.AND UP0, UPT, UR18, 0x2, UPT ;  /* 0x000000021200788c */ /* 0x000fe2000bf05070 */
[----:B------:R-:W-:Y:S01]  /*4650*/  MOV R20, UR15 ;  /* 0x0000000f00147c02 */ /* 0x000fe20008000f00 */
[----:B------:R-:W-:Y:S01]  /*4660*/  ULDC.64 UR6, c[0x0][0x238] ;  /* 0x00008e0000067ab9 */ /* 0x000fe20000000a00 */
[----:B------:R-:W2:Y:S01]  /*4670*/  LDG.E.64 R14, desc[UR12][R10.64+0x8] ;  /* 0x0000080c0a0e7981 */ /* 0x000ea2000c1e1b00 */
[----:B------:R-:W-:Y:S02]  /*4680*/  UIMAD.WIDE.U32 UR4, UR4, UR20, UR6 ;  /* 0x00000014040472a5 */ /* 0x000fe4000f8e0006 */
[----:B------:R-:W-:-:S04]  /*4690*/  UISETP.NE.AND.EX UP0, UPT, URZ, URZ, UPT, UP0 ;  /* 0x0000003f3f00728c */ /* 0x000fc8000bf05300 */
[----:B------:R-:W-:Y:S02]  /*46a0*/  IADD3 R12, P2, R12, UR4, RZ ;  /* 0x000000040c0c7c10 */ /* 0x000fe4000ff5e0ff */
[----:B------:R-:W-:Y:S02]  /*46b0*/  PLOP3.LUT P0, PT, PT, PT, UP0, 0x80, 0x0 ;  /* 0x000000000000781c */ /* 0x000fe40003f0f008 */
[----:B------:R-:W-:-:S04]  /*46c0*/  MOV R13, UR5 ;  /* 0x00000005000d7c02 */ /* 0x000fc80008000f00 */
[----:B------:R-:W-:Y:S02]  /*46d0*/  IADD3.X R21, R21, UR8, R13, P2, !PT ;  /* 0x0000000815157c10 */ /* 0x000fe400097fe40d */
[C---:B------:R-:W-:Y:S02]  /*46e0*/  LEA R16, P2, R12.reuse, UR10, 0x3 ;  /* 0x0000000a0c107c11 */ /* 0x040fe4000f8418ff */
[----:B------:R-:W-:Y:S02]  /*46f0*/  MOV R13, UR20 ;  /* 0x00000014000d7c02 */ /* 0x000fe40008000f00 */
[----:B------:R-:W-:Y:S01]  /*4700*/  LEA.HI.X R17, R12, UR11, R21, 0x3, P2 ;  /* 0x0000000b0c117c11 */ /* 0x000fe200090f1c15 */
[----:B------:R-:W-:Y:S01]  /*4710*/  IMAD.U32 R21, RZ, RZ, UR20 ;  /* 0x00000014ff157e24 */ /* 0x000fe2000f8e00ff */
        /* <DEDUP_REMOVED lines=12> */
[----:B------:R-:W-:Y:S01]  /*47e0*/  @P0 IMAD.IADD R5, R21, 0x1, R15 ;  /* 0x0000000115050824 */ /* 0x000fe200078e020f */
[----:B------:R-:W-:-:S07]  /*47f0*/  @P0 MOV R4, R20 ;  /* 0x0000001400040202 */ /* 0x000fce0000000f00 */
.L_x_6411:
[----:B------:R-:W-:Y:S05]  /*4800*/  BSYNC B0 ;  /* 0x0000000000007941 */ /* 0x000fea0003800000 */
.L_x_6410:
[----:B-----5:R-:W-:Y:S01]  /*4810*/  IADD3 R10, R0, 0x180, RZ ;  /* 0x00000180000a7810 */ /* 0x020fe20007ffe0ff */
[----:B------:R-:W-:Y:S03]  /*4820*/  BSSY B0, `(.L_x_6395) ;  /* 0x000016c000007945 */ /* 0x000fe60003800000 */
[----:B------:R-:W-:-:S13]  /*4830*/  ISETP.GE.AND P0, PT, R10, UR16, PT ;  /* 0x000000100a007c0c */ /* 0x000fda000bf06270 */
[----:B------:R-:W-:Y:S05]  /*4840*/  @P0 BRA `(.L_x_6417) ;  /* 0x0000001400a40947 */ /* 0x000fea0003800000 */
[----:B------:R-:W-:Y:S01]  /*4850*/  ULDC.64 UR6, c[0x0][0x228] ;  /* 0x00008a0000067ab9 */ /* 0x000fe20000000a00 */
[----:B------:R-:W-:Y:S01]  /*4860*/  ULDC.64 UR16, c[0x0][0x238] ;  /* 0x00008e0000107ab9 */ /* 0x000fe20000000a00 */
[----:B------:R-:W-:Y:S02]  /*4870*/  UIADD3 UR4, UP0, UR6, -0x1, URZ ;  /* 0xffffffff06047890 */ /* 0x000fe4000ff1e03f */
[----:B------:R-:W-:Y:S02]  /*4880*/  ULOP3.LUT UR11, UR6, 0x3, URZ, 0xc0, !UPT ;  /* 0x00000003060b7892 */ /* 0x000fe4000f8ec03f */
[----:B------:R-:W-:Y:S02]  /*4890*/  UIADD3.X UR8, UR7, -0x1, URZ, UP0, !UPT ;  /* 0xffffffff07087890 */ /* 0x000fe400087fe43f */
[----:B------:R-:W-:-:S03]  /*48a0*/  UISETP.GE.U32.AND UP0, UPT, UR4, 0x3, UPT ;  /* 0x000000030400788c */ /* 0x000fc6000bf06070 */
[----:B------:R-:W-:Y:S01]  /*48b0*/  ULDC.64 UR4, c[0x0][0x220] ;  /* 0x0000880000047ab9 */ /* 0x000fe20000000a00 */
[----:B------:R-:W-:Y:S01]  /*48c0*/  UISETP.GE.U32.AND.EX UP0, UPT, UR8, URZ, UPT, UP0 ;  /* 0x0000003f0800728c */ /* 0x000fe2000bf06100 */
[----:B------:R-:W-:Y:S02]  /*48d0*/  IMAD R3, R9, UR4, RZ ;  /* 0x0000000409037c24 */ /* 0x000fe4000f8e02ff */
[C---:B------:R-:W-:Y:S01]  /*48e0*/  IMAD.WIDE.U32 R10, R8.reuse, UR4, RZ ;  /* 0x00000004080a7c25 */ /* 0x040fe2000f8e00ff */
[----:B------:R-:W-:Y:S02]  /*48f0*/  UMOV UR4, URZ ;  /* 0x0000003f00047c82 */ /* 0x000fe40008000000 */
[----:B------:R-:W-:Y:S01]  /*4900*/  PLOP3.LUT P0, PT, PT, PT, UP0, 0x80, 0x0 ;  /* 0x000000000000781c */ /* 0x000fe20003f0f008 */
[----:B------:R-:W-:Y:S01]  /*4910*/  IMAD R9, R8, UR5, R3 ;  /* 0x0000000508097c24 */ /* 0x000fe2000f8e0203 */
[----:B------:R-:W-:Y:S01]  /*4920*/  UMOV UR5, URZ ;  /* 0x0000003f00057c82 */ /* 0x000fe20008000000 */
[----:B------:R-:W-:-:S02]  /*4930*/  CS2R R2, SRZ ;  /* 0x0000000000027805 */ /* 0x000fc4000001ff00 */
[----:B------:R-:W-:-:S08]  /*4940*/  IMAD.IADD R19, R11, 0x1, R9 ;  /* 0x000000010b137824 */ /* 0x000fd000078e0209 */
        /* <DEDUP_REMOVED lines=9> */
[----:B------:R-:W-:Y:S01]  /*49e0*/  UMOV UR5, URZ ;  /* 0x0000003f00057c82 */ /* 0x000fe20008000000 */
[----:B------:R-:W-:Y:S01]  /*49f0*/  MOV R8, UR7 ;  /* 0x0000000700087c02 */ /* 0x000fe20008000f00 */
        /* <DEDUP_REMOVED lines=13> */
.L_x_6421:
[----:B------:R-:W-:Y:S01]  /*4ad0*/  ULEA UR8, UP0, UR4, UR20, 0x3 ;  /* 0x0000001404087291 */ /* 0x000fe2000f80183f */
[----:B------:R0:W2:Y:S03]  /*4ae0*/  LDG.E.64.CONSTANT R16, desc[UR12][R14.64] ;  /* 0x0000000c0e107981 */ /* 0x0000a6000c1e9b00 */
[----:B------:R-:W-:Y:S02]  /*4af0*/  ULEA.HI.X UR9, UR4, UR21, UR5, 0x3, UP0 ;  /* 0x0000001504097291 */ /* 0x000fe400080f1c05 */
[----:B------:R-:W-:-:S04]  /*4b00*/  IMAD.U32 R12, RZ, RZ, UR8 ;  /* 0x00000008ff0c7e24 */ /* 0x000fc8000f8e00ff */
[----:B------:R-:W-:-:S05]  /*4b10*/  MOV R13, UR9 ;  /* 0x00000009000d7c02 */ /* 0x000fca0008000f00 */
[----:B------:R-:W2:Y:S01]  /*4b20*/  LDG.E.64 R8, desc[UR12][R12.64] ;  /* 0x0000000c0c087981 */ /* 0x000ea2000c1e1b00 */
[----:B0-----:R-:W-:-:S03]  /*4b30*/  IADD3 R14, P2, R14, UR18, RZ ;  /* 0x000000120e0e7c10 */ /* 0x001fc6000ff5e0ff */
[----:B------:R-:W3:Y:S01]  /*4b40*/  LDG.E.64 R20, desc[UR12][R12.64+0x8] ;  /* 0x0000080c0c147981 */ /* 0x000ee2000c1e1b00 */
[----:B------:R-:W-:-:S05]  /*4b50*/  IADD3.X R15, R15, UR10, RZ, P2, !PT ;  /* 0x0000000a0f0f7c10 */ /* 0x000fca00097fe4ff */
[----:B------:R0:W3:Y:S01]  /*4b60*/  LDG.E.64.CONSTANT R22, desc[UR12][R14.64] ;  /* 0x0000000c0e167981 */ /* 0x0000e2000c1e9b00 */
[----:B------:R-:W-:-:S04]  /*4b70*/  IADD3 R26, P2, R14, UR18, RZ ;  /* 0x000000120e1a7c10 */ /* 0x000fc8000ff5e0ff */
[----:B------:R-:W-:Y:S02]  /*4b80*/  IADD3.X R27, R15, UR10, RZ, P2, !PT ;  /* 0x0000000a0f1b7c10 */ /* 0x000fe400097fe4ff */
[----:B0-----:R-:W-:-:S04]  /*4b90*/  IADD3 R14, P2, R26, UR18, RZ ;  /* 0x000000121a0e7c10 */ /* 0x001fc8000ff5e0ff */
[----:B------:R-:W-:Y:S01]  /*4ba0*/  IADD3.X R15, R27, UR10, RZ, P2, !PT ;  /* 0x0000000a1b0f7c10 */ /* 0x000fe200097fe4ff */
[-C--:B--2---:R-:W-:Y:S02]  /*4bb0*/  IMAD R17, R17, R8.reuse, RZ ;  /* 0x0000000811117224 */ /* 0x084fe400078e02ff */
[----:B------:R-:W-:-:S04]  /*4bc0*/  IMAD.WIDE.U32 R2, R16, R8, R2 ;  /* 0x0000000810027225 */ /* 0x000fc800078e0002 */
[----:B------:R-:W-:Y:S02]  /*4bd0*/  IMAD R29, R16, R9, R17 ;  /* 0x00000009101d7224 */ /* 0x000fe400078e0211 */
[----:B------:R-:W2:Y:S04]  /*4be0*/  LDG.E.64.CONSTANT R16, desc[UR12][R26.64] ;  /* 0x0000000c1a107981 */ /* 0x000ea8000c1e9b00 */
[----:B------:R-:W2:Y:S01]  /*4bf0*/  LDG.E.64 R8, desc[UR12][R12.64+0x10] ;  /* 0x0000100c0c087981 */ /* 0x000ea2000c1e1b00 */
[----:B------:R-:W-:Y:S01]  /*4c00*/  IADD3 R3, R3, R29, RZ ;  /* 0x0000001d03037210 */ /* 0x000fe20007ffe0ff */
[----:B---3--:R-:W-:Y:S02]  /*4c10*/  IMAD R23, R23, R20, RZ ;  /* 0x0000001417177224 */ /* 0x008fe400078e02ff */
[----:B------:R-:W3:Y:S02]  /*4c20*/  LDG.E.64.CONSTANT R28, desc[UR12][R14.64] ;  /* 0x0000000c0e1c7981 */ /* 0x000ee4000c1e9b00 */
[----:B------:R-:W-:-:S02]  /*4c30*/  IMAD R21, R22, R21, R23 ;  /* 0x0000001516157224 */ /* 0x000fc400078e0217 */
[----:B------:R-:W-:Y:S02]  /*4c40*/  IMAD.WIDE.U32 R2, R22, R20, R2 ;  /* 0x0000001416027225 */ /* 0x000fe400078e0002 */
[----:B------:R-:W3:Y:S01]  /*4c50*/  LDG.E.64 R22, desc[UR12][R12.64+0x18] ;  /* 0x0000180c0c167981 */ /* 0x000ee2000c1e1b00 */
[----:B------:R-:W-:Y:S01]  /*4c60*/  IADD3 R20, P2, R14, UR18, RZ ;  /* 0x000000120e147c10 */ /* 0x000fe2000ff5e0ff */
[----:B------:R-:W-:-:S03]  /*4c70*/  IMAD.IADD R3, R3, 0x1, R21 ;  /* 0x0000000103037824 */ /* 0x000fc600078e0215 */
[----:B------:R-:W-:-:S05]  /*4c80*/  IADD3.X R21, R15, UR10, RZ, P2, !PT ;  /* 0x0000000a0f157c10 */ /* 0x000fca00097fe4ff */
[----:B------:R-:W4:Y:S01]  /*4c90*/  LDG.E.64.CONSTANT R26, desc[UR12][R20.64] ;  /* 0x0000000c141a7981 */ /* 0x000f22000c1e9b00 */
[-C--:B--2---:R-:W-:Y:S02]  /*4ca0*/  IMAD R17, R17, R8.reuse, RZ ;  /* 0x0000000811117224 */ /* 0x084fe400078e02ff */
[----:B------:R-:W-:-:S04]  /*4cb0*/  IMAD.WIDE.U32 R2, R16, R8, R2 ;  /* 0x0000000810027225 */ /* 0x000fc800078e0002 */
[----:B------:R-:W-:Y:S02]  /*4cc0*/  IMAD R9, R16, R9, R17 ;  /* 0x0000000910097224 */ /* 0x000fe400078e0211 */
[----:B------:R-:W4:Y:S01]  /*4cd0*/  LDG.E.64 R16, desc[UR12][R12.64+0x20] ;  /* 0x0000200c0c107981 */ /* 0x000f22000c1e1b00 */
[----:B------:R-:W-:Y:S01]  /*4ce0*/  IADD3 R8, P2, R20, UR18, RZ ;  /* 0x0000001214087c10 */ /* 0x000fe2000ff5e0ff */
[-C--:B---3--:R-:W-:Y:S01]  /*4cf0*/  IMAD R15, R29, R22.reuse, RZ ;  /* 0x000000161d0f7224 */ /* 0x088fe200078e02ff */
[----:B------:R-:W-:Y:S02]  /*4d00*/  IADD3 R3, R3, R9, RZ ;  /* 0x0000000903037210 */ /* 0x000fe40007ffe0ff */
[----:B------:R-:W-:Y:S01]  /*4d10*/  IADD3.X R9, R21, UR10, RZ, P2, !PT ;  /* 0x0000000a15097c10 */ /* 0x000fe200097fe4ff */
[C---:B------:R-:W-:Y:S02]  /*4d20*/  IMAD R15, R28.reuse, R23, R15 ;  /* 0x000000171c0f7224 */ /* 0x040fe400078e020f */
[----:B------:R-:W-:-:S02]  /*4d30*/  IMAD.WIDE.U32 R2, R28, R22, R2 ;  /* 0x000000161c027225 */ /* 0x000fc400078e0002 */
[----:B------:R0:W2:Y:S04]  /*4d40*/  LDG.E.64.CONSTANT R28, desc[UR12][R8.64] ;  /* 0x0000000c081c7981 */ /* 0x0000a8000c1e9b00 */
[----:B------:R-:W2:Y:S01]  /*4d50*/  LDG.E.64 R22, desc[UR12][R12.64+0x28] ;  /* 0x0000280c0c167981 */ /* 0x000ea2000c1e1b00 */
[----:B------:R-:W-:Y:S02]  /*4d60*/  IADD3 R14, P2, R8, UR18, RZ ;  /* 0x00000012080e7c10 */ /* 0x000fe4000ff5e0ff */
[----:B------:R-:W-:Y:S02]  /*4d70*/  IADD3 R3, R3, R15, RZ ;  /* 0x0000000f03037210 */ /* 0x000fe40007ffe0ff */
[----:B------:R-:W-:Y:S02]  /*4d80*/  IADD3.X R15, R9, UR10, RZ, P2, !PT ;  /* 0x0000000a090f7c10 */ /* 0x000fe400097fe4ff */
[----:B0-----:R-:W-:-:S04]  /*4d90*/  IADD3 R8, P2, R14, UR18, RZ ;  /* 0x000000120e087c10 */ /* 0x001fc8000ff5e0ff */
[----:B------:R-:W-:Y:S01]  /*4da0*/  IADD3.X R9, R15, UR10, RZ, P2, !PT ;  /* 0x0000000a0f097c10 */ /* 0x000fe200097fe4ff */
[-C--:B----4-:R-:W-:Y:S02]  /*4db0*/  IMAD R21, R27, R16.reuse, RZ ;  /* 0x000000101b157224 */ /* 0x090fe400078e02ff */
[----:B------:R-:W-:-:S04]  /*4dc0*/  IMAD.WIDE.U32 R2, R26, R16, R2 ;  /* 0x000000101a027225 */ /* 0x000fc800078e0002 */
[----:B------:R-:W-:Y:S02]  /*4dd0*/  IMAD R17, R26, R17, R21 ;  /* 0x000000111a117224 */ /* 0x000fe400078e0215 */
[----:B------:R0:W3:Y:S04]  /*4de0*/  LDG.E.64.CONSTANT R26, desc[UR12][R14.64] ;  /* 0x0000000c0e1a7981 */ /* 0x0000e8000c1e9b00 */
[----:B------:R-:W3:Y:S01]  /*4df0*/  LDG.E.64 R20, desc[UR12][R12.64+0x30] ;  /* 0x0000300c0c147981 */ /* 0x000ee2000c1e1b00 */
[----:B------:R-:W-:Y:S02]  /*4e00*/  IMAD.IADD R3, R3, 0x1, R17 ;  /* 0x0000000103037824 */ /* 0x000fe400078e0211 */
[-C--:B--2---:R-:W-:Y:S02]  /*4e10*/  IMAD R17, R29, R22.reuse, RZ ;  /* 0x000000161d117224 */ /* 0x084fe400078e02ff */
[----:B------:R-:W-:-:S04]  /*4e20*/  IMAD.WIDE.U32 R2, R28, R22, R2 ;  /* 0x000000161c027225 */ /* 0x000fc800078e0002 */
[----:B------:R-:W-:Y:S02]  /*4e30*/  IMAD R17, R28, R23, R17 ;  /* 0x000000171c117224 */ /* 0x000fe400078e0211 */
[----:B------:R1:W2:Y:S04]  /*4e40*/  LDG.E.64.CONSTANT R28, desc[UR12][R8.64] ;  /* 0x0000000c081c7981 */ /* 0x0002a8000c1e9b00 */
[----:B------:R-:W2:Y:S01]  /*4e50*/  LDG.E.64 R22, desc[UR12][R12.64+0x38] ;  /* 0x0000380c0c167981 */ /* 0x000ea2000c1e1b00 */
[----:B0-----:R-:W-:Y:S02]  /*4e60*/  IADD3 R14, P2, R8, UR18, RZ ;  /* 0x00000012080e7c10 */ /* 0x001fe4000ff5e0ff */
[----:B------:R-:W-:Y:S02]  /*4e70*/  IADD3 R3, R3, R17, RZ ;  /* 0x0000001103037210 */ /* 0x000fe40007ffe0ff */
[----:B------:R-:W-:-:S02]  /*4e80*/  IADD3.X R15, R9, UR10, RZ, P2, !PT ;  /* 0x0000000a090f7c10 */ /* 0x000fc400097fe4ff */
[----:B-1----:R-:W-:-:S04]  /*4e90*/  IADD3 R8, P2, R14, UR18, RZ ;  /* 0x000000120e087c10 */ /* 0x002fc8000ff5e0ff */
[----:B------:R-:W-:Y:S01]  /*4ea0*/  IADD3.X R9, R15, UR10, RZ, P2, !PT ;  /* 0x0000000a0f097c10 */ /* 0x000fe200097fe4ff */
[-C--:B---3--:R-:W-:Y:S02]  /*4eb0*/  IMAD R17, R27, R20.reuse, RZ ;  /* 0x000000141b117224 */ /* 0x088fe400078e02ff */
[----:B------:R-:W-:-:S04]  /*4ec0*/  IMAD.WIDE.U32 R2, R26, R20, R2 ;  /* 0x000000141a027225 */ /* 0x000fc800078e0002 */
[----:B------:R-:W-:Y:S02]  /*4ed0*/  IMAD R17, R26, R21, R17 ;  /* 0x000000151a117224 */ /* 0x000fe400078e0211 */
[----:B------:R0:W3:Y:S04]  /*4ee0*/  LDG.E.64.CONSTANT R26, desc[UR12][R14.64] ;  /* 0x0000000c0e1a7981 */ /* 0x0000e8000c1e9b00 */
[----:B------:R-:W3:Y:S01]  /*4ef0*/  LDG.E.64 R20, desc[UR12][R12.64+0x40] ;  /* 0x0000400c0c147981 */ /* 0x000ee2000c1e1b00 */
[----:B------:R-:W-:Y:S01]  /*4f00*/  IADD3 R3, R3, R17, RZ ;  /* 0x0000001103037210 */ /* 0x000fe20007ffe0ff */
[-C--:B--2---:R-:W-:Y:S02]  /*4f10*/  IMAD R17, R29, R22.reuse, RZ ;  /* 0x000000161d117224 */ /* 0x084fe400078e02ff */
[----:B------:R-:W-:-:S04]  /*4f20*/  IMAD.WIDE.U32 R2, R28, R22, R2 ;  /* 0x000000161c027225 */ /* 0x000fc800078e0002 */
[----:B------:R-:W-:Y:S02]  /*4f30*/  IMAD R17, R28, R23, R17 ;  /* 0x000000171c117224 */ /* 0x000fe400078e0211 */
[----:B------:R1:W2:Y:S04]  /*4f40*/  LDG.E.64.CONSTANT R28, desc[UR12][R8.64] ;  /* 0x0000000c081c7981 */ /* 0x0002a8000c1e9b00 */
[----:B------:R-:W2:Y:S01]  /*4f50*/  LDG.E.64 R22, desc[UR12][R12.64+0x48] ;  /* 0x0000480c0c167981 */ /* 0x000ea2000c1e1b00 */
[----:B0-----:R-:W-:Y:S01]  /*4f60*/  IADD3 R14, P2, R8, UR18, RZ ;  /* 0x00000012080e7c10 */ /* 0x001fe2000ff5e0ff */
[----:B------:R-:W-:-:S03]  /*4f70*/  IMAD.IADD R3, R3, 0x1, R17 ;  /* 0x0000000103037824 */ /* 0x000fc600078e0211 */
[----:B------:R-:W-:Y:S02]  /*4f80*/  IADD3.X R15, R9, UR10, RZ, P2, !PT ;  /* 0x0000000a090f7c10 */ /* 0x000fe400097fe4ff */
        /* <DEDUP_REMOVED lines=23> */
[----:B------:R-:W-:Y:S02]  /*5100*/  IMAD.IADD R3, R3, 0x1, R17 ;  /* 0x0000000103037824 */ /* 0x000fe400078e0211 */
[----:B--2---:R-:W-:-:S04]  /*5110*/  IMAD R17, R29, R22, RZ ;  /* 0x000000161d117224 */ /* 0x004fc800078e02ff */
[C---:B------:R-:W-:Y:S02]  /*5120*/  IMAD R16, R28.reuse, R23, R17 ;  /* 0x000000171c107224 */ /* 0x040fe400078e0211 */
[----:B------:R-:W-:Y:S02]  /*5130*/  IMAD.WIDE.U32 R28, R28, R22, R2 ;  /* 0x000000161c1c7225 */ /* 0x000fe400078e0002 */
[----:B------:R1:W2:Y:S04]  /*5140*/  LDG.E.64.CONSTANT R22, desc[UR12][R8.64] ;  /* 0x0000000c08167981 */ /* 0x0002a8000c1e9b00 */
[----:B------:R-:W2:Y:S01]  /*5150*/  LDG.E.64 R2, desc[UR12][R12.64+0x68] ;  /* 0x0000680c0c027981 */ /* 0x000ea2000c1e1b00 */
[----:B------:R-:W-:Y:S02]  /*5160*/  IADD3 R17, R29, R16, RZ ;  /* 0x000000101d117210 */ /* 0x000fe40007ffe0ff */
[----:B------:R-:W-:-:S02]  /*5170*/  MOV R16, R28 ;  /* 0x0000001c00107202 */ /* 0x000fc40000000f00 */
[----:B0-----:R-:W-:Y:S01]  /*5180*/  IADD3 R14, P2, R8, UR18, RZ ;  /* 0x00000012080e7c10 */ /* 0x001fe2000ff5e0ff */
[-C--:B---3--:R-:W-:Y:S02]  /*5190*/  IMAD R15, R27, R20.reuse, RZ ;  /* 0x000000141b0f7224 */ /* 0x088fe400078e02ff */
[----:B------:R-:W-:-:S04]  /*51a0*/  IMAD.WIDE.U32 R16, R26, R20, R16 ;  /* 0x000000141a107225 */ /* 0x000fc800078e0010 */
[----:B------:R-:W-:Y:S01]  /*51b0*/  IMAD R21, R26, R21, R15 ;  /* 0x000000151a157224 */ /* 0x000fe200078e020f */
[----:B------:R-:W-:-:S03]  /*51c0*/  IADD3.X R15, R9, UR10, RZ, P2, !PT ;  /* 0x0000000a090f7c10 */ /* 0x000fc600097fe4ff */
[----:B------:R-:W-:Y:S01]  /*51d0*/  IMAD.IADD R17, R17, 0x1, R21 ;  /* 0x0000000111117824 */ /* 0x000fe200078e0215 */
[----:B-1----:R-:W-:Y:S01]  /*51e0*/  IADD3 R8, P2, R14, UR18, RZ ;  /* 0x000000120e087c10 */ /* 0x002fe2000ff5e0ff */
[----:B------:R0:W3:Y:S04]  /*51f0*/  LDG.E.64.CONSTANT R26, desc[UR12][R14.64] ;  /* 0x0000000c0e1a7981 */ /* 0x0000e8000c1e9b00 */
[----:B------:R-:W3:Y:S01]  /*5200*/  LDG.E.64 R20, desc[UR12][R12.64+0x70] ;  /* 0x0000700c0c147981 */ /* 0x000ee2000c1e1b00 */
[----:B--2---:R-:W-:Y:S01]  /*5210*/  IMAD R23, R23, R2, RZ ;  /* 0x0000000217177224 */ /* 0x004fe200078e02ff */
[----:B------:R-:W-:-:S03]  /*5220*/  IADD3.X R9, R15, UR10, RZ, P2, !PT ;  /* 0x0000000a0f097c10 */ /* 0x000fc600097fe4ff */
[C---:B------:R-:W-:Y:S02]  /*5230*/  IMAD R23, R22.reuse, R3, R23 ;  /* 0x0000000316177224 */ /* 0x040fe400078e0217 */
[----:B------:R-:W-:Y:S01]  /*5240*/  IMAD.WIDE.U32 R2, R22, R2, R16 ;  /* 0x0000000216027225 */ /* 0x000fe200078e0010 */
[----:B------:R-:W2:Y:S04]  /*5250*/  LDG.E.64.CONSTANT R28, desc[UR12][R8.64] ;  /* 0x0000000c081c7981 */ /* 0x000ea8000c1e9b00 */
[----:B------:R-:W2:Y:S01]  /*5260*/  LDG.E.64 R16, desc[UR12][R12.64+0x78] ;  /* 0x0000780c0c107981 */ /* 0x000ea2000c1e1b00 */
[----:B------:R-:W-:-:S04]  /*5270*/  UIADD3 UR6, UP0, UR6, -0x10, URZ ;  /* 0xfffffff006067890 */ /* 0x000fc8000ff1e03f */
[----:B------:R-:W-:Y:S02]  /*5280*/  UIADD3.X UR7, UR7, -0x1, URZ, UP0, !UPT ;  /* 0xffffffff07077890 */ /* 0x000fe400087fe43f */
[----:B------:R-:W-:Y:S01]  /*5290*/  UISETP.GT.U32.AND UP0, UPT, UR6, 0xc, UPT ;  /* 0x0000000c0600788c */ /* 0x000fe2000bf04070 */
[----:B------:R-:W-:-:S03]  /*52a0*/  IADD3 R3, R3, R23, RZ ;  /* 0x0000001703037210 */ /* 0x000fc60007ffe0ff */
[----:B------:R-:W-:-:S06]  /*52b0*/  UISETP.GT.AND.EX UP0, UPT, UR7, URZ, UPT, UP0 ;  /* 0x0000003f0700728c */ /* 0x000fcc000bf04300 */
[----:B------:R-:W-:Y:S01]  /*52c0*/  PLOP3.LUT P3, PT, PT, PT, UP0, 0x80, 0x0 ;  /* 0x000000000000781c */ /* 0x000fe20003f6f008 */
[----:B------:R-:W-:Y:S01]  /*52d0*/  UIADD3 UR4, UP1, UR4, 0x10, URZ ;  /* 0x0000001004047890 */ /* 0x000fe2000ff3e03f */
[----:B0-----:R-:W-:-:S03]  /*52e0*/  IADD3 R14, P2, R8, UR18, RZ ;  /* 0x00000012080e7c10 */ /* 0x001fc6000ff5e0ff */
[----:B------:R-:W-:Y:S01]  /*52f0*/  UIADD3.X UR5, URZ, UR5, URZ, UP1, !UPT ;  /* 0x000000053f057290 */ /* 0x000fe20008ffe43f */
[-C--:B---3--:R-:W-:Y:S02]  /*5300*/  IMAD R15, R27, R20.reuse, RZ ;  /* 0x000000141b0f7224 */ /* 0x088fe400078e02ff */
[----:B------:R-:W-:-:S04]  /*5310*/  IMAD.WIDE.U32 R2, R26, R20, R2 ;  /* 0x000000141a027225 */ /* 0x000fc800078e0002 */
[----:B------:R-:W-:-:S05]  /*5320*/  IMAD R15, R26, R21, R15 ;  /* 0x000000151a0f7224 */ /* 0x000fca00078e020f */
[----:B------:R-:W-:Y:S01]  /*5330*/  IADD3 R3, R3, R15, RZ ;  /* 0x0000000f03037210 */ /* 0x000fe20007ffe0ff */
[----:B--2---:R-:W-:Y:S01]  /*5340*/  IMAD R13, R29, R16, RZ ;  /* 0x000000101d0d7224 */ /* 0x004fe200078e02ff */
[----:B------:R-:W-:-:S03]  /*5350*/  IADD3.X R15, R9, UR10, RZ, P2, !PT ;  /* 0x0000000a090f7c10 */ /* 0x000fc600097fe4ff */
[C---:B------:R-:W-:Y:S02]  /*5360*/  IMAD R13, R28.reuse, R17, R13 ;  /* 0x000000111c0d7224 */ /* 0x040fe400078e020d */
[----:B------:R-:W-:-:S04]  /*5370*/  IMAD.WIDE.U32 R2, R28, R16, R2 ;  /* 0x000000101c027225 */ /* 0x000fc800078e0002 */
[----:B------:R-:W-:Y:S01]  /*5380*/  IMAD.IADD R3, R3, 0x1, R13 ;  /* 0x0000000103037824 */ /* 0x000fe200078e020d */
[----:B------:R-:W-:Y:S06]  /*5390*/  @P3 BRA `(.L_x_6421) ;  /* 0xfffffff400cc3947 */ /* 0x000fec000383ffff */
.L_x_6420:
        /* <DEDUP_REMOVED lines=24> */
[-C--:B---3--:R-:W-:Y:S02]  /*5520*/  IMAD R23, R23, R20.reuse, RZ ;  /* 0x0000001417177224 */ /* 0x088fe400078e02ff */
[----:B------:R-:W-:Y:S02]  /*5530*/  IMAD.IADD R3, R3, 0x1, R29 ;  /* 0x0000000103037824 */ /* 0x000fe400078e021d */
[C---:B------:R-:W-:Y:S01]  /*5540*/  IMAD R21, R22.reuse, R21, R23 ;  /* 0x0000001516157224 */ /* 0x040fe200078e0217 */
[----:B------:R-:W3:Y:S01]  /*5550*/  LDG.E.64.CONSTANT R28, desc[UR12][R14.64] ;  /* 0x0000000c0e1c7981 */ /* 0x000ee2000c1e9b00 */
[----:B------:R-:W-:-:S03]  /*5560*/  IMAD.WIDE.U32 R2, R22, R20, R2 ;  /* 0x0000001416027225 */ /* 0x000fc600078e0002 */
[----:B------:R-:W3:Y:S01]  /*5570*/  LDG.E.64 R22, desc[UR12][R8.64+0x18] ;  /* 0x0000180c08167981 */ /* 0x000ee2000c1e1b00 */
[----:B------:R-:W-:Y:S02]  /*5580*/  IADD3 R20, P0, R14, UR18, RZ ;  /* 0x000000120e147c10 */ /* 0x000fe4000ff1e0ff */
[----:B------:R-:W-:Y:S02]  /*5590*/  IADD3 R3, R3, R21, RZ ;  /* 0x0000001503037210 */ /* 0x000fe40007ffe0ff */
        /* <DEDUP_REMOVED lines=14> */
[----:B------:R-:W-:Y:S01]  /*5680*/  IMAD.IADD R3, R3, 0x1, R15 ;  /* 0x0000000103037824 */ /* 0x000fe200078e020f */
[----:B------:R-:W-:Y:S01]  /*5690*/  IADD3 R14, P0, R12, UR18, RZ ;  /* 0x000000120c0e7c10 */ /* 0x000fe2000ff1e0ff */
[-C--:B----4-:R-:W-:Y:S02]  /*56a0*/  IMAD R15, R27, R16.reuse, RZ ;  /* 0x000000101b0f7224 */ /* 0x090fe400078e02ff */
[----:B------:R-:W-:-:S04]  /*56b0*/  IMAD.WIDE.U32 R2, R26, R16, R2 ;  /* 0x000000101a027225 */ /* 0x000fc800078e0002 */
[----:B------:R-:W-:Y:S02]  /*56c0*/  IMAD R15, R26, R17, R15 ;  /* 0x000000111a0f7224 */ /* 0x000fe400078e020f */
[----:B------:R-:W3:Y:S03]  /*56d0*/  LDG.E.64 R16, desc[UR12][R8.64+0x30] ;  /* 0x0000300c08107981 */ /* 0x000ee6000c1e1b00 */
[----:B------:R-:W-:Y:S02]  /*56e0*/  IADD3 R3, R3, R15, RZ ;  /* 0x0000000f03037210 */ /* 0x000fe40007ffe0ff */
[----:B------:R-:W-:Y:S02]  /*56f0*/  IADD3.X R15, R13, UR10, RZ, P0, !PT ;  /* 0x0000000a0d0f7c10 */ /* 0x000fe400087fe4ff */
[----:B0-----:R-:W-:Y:S01]  /*5700*/  IADD3 R12, P0, R14, UR18, RZ ;  /* 0x000000120e0c7c10 */ /* 0x001fe2000ff1e0ff */
[----:B--2---:R-:W-:-:S02]  /*5710*/  IMAD R27, R29, R22, RZ ;  /* 0x000000161d1b7224 */ /* 0x004fc400078e02ff */
[----:B------:R0:W3:Y:S01]  /*5720*/  LDG.E.64.CONSTANT R20, desc[UR12][R14.64] ;  /* 0x0000000c0e147981 */ /* 0x0000e2000c1e9b00 */
[----:B------:R-:W-:Y:S01]  /*5730*/  IADD3.X R13, R15, UR10, RZ, P0, !PT ;  /* 0x0000000a0f0d7c10 */ /* 0x000fe200087fe4ff */
[C---:B------:R-:W-:Y:S02]  /*5740*/  IMAD R23, R28.reuse, R23, R27 ;  /* 0x000000171c177224 */ /* 0x040fe400078e021b */
[----:B------:R-:W-:Y:S01]  /*5750*/  IMAD.WIDE.U32 R2, R28, R22, R2 ;  /* 0x000000161c027225 */ /* 0x000fe200078e0002 */
[----:B------:R-:W2:Y:S04]  /*5760*/  LDG.E.64 R26, desc[UR12][R8.64+0x38] ;  /* 0x0000380c081a7981 */ /* 0x000ea8000c1e1b00 */
[----:B------:R-:W2:Y:S01]  /*5770*/  LDG.E.64.CONSTANT R28, desc[UR12][R12.64] ;  /* 0x0000000c0c1c7981 */ /* 0x000ea2000c1e9b00 */
[----:B------:R-:W-:-:S02]  /*5780*/  IADD3 R3, R3, R23, RZ ;  /* 0x0000001703037210 */ /* 0x000fc40007ffe0ff */
[----:B0-----:R-:W-:Y:S01]  /*5790*/  IADD3 R14, P2, R12, UR18, RZ ;  /* 0x000000120c0e7c10 */ /* 0x001fe2000ff5e0ff */
[----:B------:R-:W-:Y:S01]  /*57a0*/  UIADD3 UR6, UP1, UR6, -0x8, URZ ;  /* 0xfffffff806067890 */ /* 0x000fe2000ff3e03f */
[----:B------:R-:W-:Y:S01]  /*57b0*/  PLOP3.LUT P0, PT, PT, PT, PT, 0x8, 0x0 ;  /* 0x000000000000781c */ /* 0x000fe20003f0e170 */
[----:B------:R-:W-:Y:S02]  /*57c0*/  UIADD3 UR4, UP0, UR4, 0x8, URZ ;  /* 0x0000000804047890 */ /* 0x000fe4000ff1e03f */
[----:B------:R-:W-:Y:S02]  /*57d0*/  UIADD3.X UR7, UR7, -0x1, URZ, UP1, !UPT ;  /* 0xffffffff07077890 */ /* 0x000fe40008ffe43f */
[----:B------:R-:W-:Y:S01]  /*57e0*/  UIADD3.X UR5, URZ, UR5, URZ, UP0, !UPT ;  /* 0x000000053f057290 */ /* 0x000fe200087fe43f */
[-C--:B---3--:R-:W-:Y:S02]  /*57f0*/  IMAD R21, R21, R16.reuse, RZ ;  /* 0x0000001015157224 */ /* 0x088fe400078e02ff */
[----:B------:R-:W-:-:S04]  /*5800*/  IMAD.WIDE.U32 R2, R20, R16, R2 ;  /* 0x0000001014027225 */ /* 0x000fc800078e0002 */
[----:B------:R-:W-:Y:S02]  /*5810*/  IMAD R21, R20, R17, R21 ;  /* 0x0000001114157224 */ /* 0x000fe400078e0215 */
[-C--:B--2---:R-:W-:Y:S02]  /*5820*/  IMAD R15, R29, R26.reuse, RZ ;  /* 0x0000001a1d0f7224 */ /* 0x084fe400078e02ff */
[----:B------:R-:W-:Y:S02]  /*5830*/  IMAD.IADD R3, R3, 0x1, R21 ;  /* 0x0000000103037824 */ /* 0x000fe400078e0215 */
[C---:B------:R-:W-:Y:S02]  /*5840*/  IMAD R15, R28.reuse, R27, R15 ;  /* 0x0000001b1c0f7224 */ /* 0x040fe400078e020f */
[----:B------:R-:W-:-:S05]  /*5850*/  IMAD.WIDE.U32 R2, R28, R26, R2 ;  /* 0x0000001a1c027225 */ /* 0x000fca00078e0002 */
[----:B------:R-:W-:Y:S02]  /*5860*/  IADD3 R3, R3, R15, RZ ;  /* 0x0000000f03037210 */ /* 0x000fe40007ffe0ff */
[----:B------:R-:W-:-:S07]  /*5870*/  IADD3.X R15, R13, UR10, RZ, P2, !PT ;  /* 0x0000000a0d0f7c10 */ /* 0x000fce00097fe4ff */
.L_x_6422:
[----:B------:R-:W-:-:S04]  /*5880*/  ISETP.NE.U32.AND P2, PT, RZ, UR6, PT ;  /* 0x00000006ff007c0c */ /* 0x000fc8000bf45070 */
[----:B------:R-:W-:-:S13]  /*5890*/  ISETP.NE.OR.EX P0, PT, RZ, UR7, P0, P2 ;  /* 0x00000007ff007c0c */ /* 0x000fda0008705720 */
[----:B------:R-:W-:Y:S05]  /*58a0*/  @!P0 BRA `(.L_x_6418) ;  /* 0x0000000000ac8947 */ /* 0x000fea0003800000 */
.L_x_6419:
[----:B------:R-:W-:Y:S01]  /*58b0*/  ULEA UR8, UP0, UR4, UR22, 0x3 ;  /* 0x0000001604087291 */ /* 0x000fe2000f80183f */
[----:B------:R-:W2:Y:S03]  /*58c0*/  LDG.E.64.CONSTANT R12, desc[UR12][R14.64] ;  /* 0x0000000c0e0c7981 */ /* 0x000ea6000c1e9b00 */
[----:B------:R-:W-:Y:S02]  /*58d0*/  ULEA.HI.X UR9, UR4, UR23, UR5, 0x3, UP0 ;  /* 0x0000001704097291 */ /* 0x000fe400080f1c05 */
[----:B------:R-:W-:-:S04]  /*58e0*/  MOV R8, UR8 ;  /* 0x0000000800087c02 */ /* 0x000fc80008000f00 */
[----:B------:R-:W-:Y:S01]  /*58f0*/  IMAD.U32 R9, RZ, RZ, UR9 ;  /* 0x00000009ff097e24 */ /* 0x000fe2000f8e00ff */
[----:B------:R-:W-:-:S04]  /*5900*/  IADD3 R26, P0, R14, UR18, RZ ;  /* 0x000000120e1a7c10 */ /* 0x000fc8000ff1e0ff */
[----:B------:R-:W2:Y:S01]  /*5910*/  LDG.E.64 R22, desc[UR12][R8.64] ;  /* 0x0000000c08167981 */ /* 0x000ea2000c1e1b00 */
[----:B------:R-:W-:-:S03]  /*5920*/  IADD3.X R27, R15, UR10, RZ, P0, !PT ;  /* 0x0000000a0f1b7c10 */ /* 0x000fc600087fe4ff */
[----:B------:R-:W3:Y:S04]  /*5930*/  LDG.E.64 R20, desc[UR12][R8.64+0x8] ;  /* 0x0000080c08147981 */ /* 0x000ee8000c1e1b00 */
[----:B------:R-:W3:Y:S01]  /*5940*/  LDG.E.64.CONSTANT R14, desc[UR12][R26.64] ;  /* 0x0000000c1a0e7981 */ /* 0x000ee2000c1e9b00 */
[----:B------:R-:W-:-:S03]  /*5950*/  IADD3 R16, P0, R26, UR18, RZ ;  /* 0x000000121a107c10 */ /* 0x000fc6000ff1e0ff */
[----:B------:R-:W4:Y:S01]  /*5960*/  LDG.E.64 R28, desc[UR12][R8.64+0x10] ;  /* 0x0000100c081c7981 */ /* 0x000f22000c1e1b00 */
[----:B------:R-:W-:-:S03]  /*5970*/  IADD3.X R17, R27, UR10, RZ, P0, !PT ;  /* 0x0000000a1b117c10 */ /* 0x000fc600087fe4ff */
[----:B------:R-:W5:Y:S01]  /*5980*/  LDG.E.64 R26, desc[UR12][R8.64+0x18] ;  /* 0x0000180c081a7981 */ /* 0x000f62000c1e1b00 */
[----:B--2---:R-:W-:Y:S02]  /*5990*/  IMAD R13, R13, R22, RZ ;  /* 0x000000160d0d7224 */ /* 0x004fe400078e02ff */
[----:B------:R-:W-:-:S04]  /*59a0*/  IMAD.WIDE.U32 R2, R22, R12, R2 ;  /* 0x0000000c16027225 */ /* 0x000fc800078e0002 */
[----:B------:R-:W-:Y:S01]  /*59b0*/  IMAD R13, R23, R12, R13 ;  /* 0x0000000c170d7224 */ /* 0x000fe200078e020d */
[----:B------:R-:W-:Y:S01]  /*59c0*/  IADD3 R12, P0, R16, UR18, RZ ;  /* 0x00000012100c7c10 */ /* 0x000fe2000ff1e0ff */
[----:B------:R-:W4:Y:S01]  /*59d0*/  LDG.E.64.CONSTANT R22, desc[UR12][R16.64] ;  /* 0x0000000c10167981 */ /* 0x000f22000c1e9b00 */
[----:B---3--:R-:W-:Y:S02]  /*59e0*/  IMAD R15, R15, R20, RZ ;  /* 0x000000140f0f7224 */ /* 0x008fe400078e02ff */
[----:B------:R-:W-:Y:S02]  /*59f0*/  IADD3 R3, R3, R13, RZ ;  /* 0x0000000d03037210 */ /* 0x000fe40007ffe0ff */
[----:B------:R-:W-:Y:S01]  /*5a00*/  IADD3.X R13, R17, UR10, RZ, P0, !PT ;  /* 0x0000000a110d7c10 */ /* 0x000fe200087fe4ff */
[-C--:B------:R-:W-:Y:S02]  /*5a10*/  IMAD R15, R21, R14.reuse, R15 ;  /* 0x0000000e150f7224 */ /* 0x080fe400078e020f */
[----:B------:R-:W-:-:S02]  /*5a20*/  IMAD.WIDE.U32 R2, R20, R14, R2 ;  /* 0x0000000e14027225 */ /* 0x000fc400078e0002 */
[----:B------:R-:W5:Y:S01]  /*5a30*/  LDG.E.64.CONSTANT R20, desc[UR12][R12.64] ;  /* 0x0000000c0c147981 */ /* 0x000f62000c1e9b00 */
[----:B------:R-:W-:Y:S02]  /*5a40*/  UIADD3 UR6, UP0, UR6, -0x4, URZ ;  /* 0xfffffffc06067890 */ /* 0x000fe4000ff1e03f */
[----:B------:R-:W-:Y:S02]  /*5a50*/  IADD3 R3, R3, R15, RZ ;  /* 0x0000000f03037210 */ /* 0x000fe40007ffe0ff */
[----:B------:R-:W-:Y:S02]  /*5a60*/  UIADD3.X UR7, UR7, -0x1, URZ, UP0, !UPT ;  /* 0xffffffff07077890 */ /* 0x000fe400087fe43f */
[----:B------:R-:W-:-:S04]  /*5a70*/  ISETP.NE.U32.AND P0, PT, RZ, UR6, PT ;  /* 0x00000006ff007c0c */ /* 0x000fc8000bf05070 */
[----:B------:R-:W-:Y:S01]  /*5a80*/  ISETP.NE.AND.EX P0, PT, RZ, UR7, PT, P0 ;  /* 0x00000007ff007c0c */ /* 0x000fe2000bf05300 */
[----:B------:R-:W-:Y:S01]  /*5a90*/  UIADD3 UR4, UP0, UR4, 0x4, URZ ;  /* 0x0000000404047890 */ /* 0x000fe2000ff1e03f */
[----:B------:R-:W-:-:S03]  /*5aa0*/  IADD3 R14, P2, R12, UR18, RZ ;  /* 0x000000120c0e7c10 */ /* 0x000fc6000ff5e0ff */
[----:B------:R-:W-:Y:S01]  /*5ab0*/  UIADD3.X UR5, URZ, UR5, URZ, UP0, !UPT ;  /* 0x000000053f057290 */ /* 0x000fe200087fe43f */
[----:B----4-:R-:W-:Y:S02]  /*5ac0*/  IMAD R15, R23, R28, RZ ;  /* 0x0000001c170f7224 */ /* 0x010fe400078e02ff */
[----:B------:R-:W-:-:S04]  /*5ad0*/  IMAD.WIDE.U32 R2, R28, R22, R2 ;  /* 0x000000161c027225 */ /* 0x000fc800078e0002 */
[----:B------:R-:W-:-:S04]  /*5ae0*/  IMAD R15, R29, R22, R15 ;  /* 0x000000161d0f7224 */ /* 0x000fc800078e020f */
[----:B------:R-:W-:Y:S02]  /*5af0*/  IMAD.IADD R3, R3, 0x1, R15 ;  /* 0x0000000103037824 */ /* 0x000fe400078e020f */
[----:B-----5:R-:W-:Y:S02]  /*5b00*/  IMAD R15, R21, R26, RZ ;  /* 0x0000001a150f7224 */ /* 0x020fe400078e02ff */
[----:B------:R-:W-:-:S04]  /*5b10*/  IMAD.WIDE.U32 R2, R26, R20, R2 ;  /* 0x000000141a027225 */ /* 0x000fc800078e0002 */
[----:B------:R-:W-:-:S05]  /*5b20*/  IMAD R15, R27, R20, R15 ;  /* 0x000000141b0f7224 */ /* 0x000fca00078e020f */
[----:B------:R-:W-:Y:S02]  /*5b30*/  IADD3 R3, R3, R15, RZ ;  /* 0x0000000f03037210 */ /* 0x000fe40007ffe0ff */
[----:B------:R-:W-:Y:S01]  /*5b40*/  IADD3.X R15, R13, UR10, RZ, P2, !PT ;  /* 0x0000000a0d0f7c10 */ /* 0x000fe200097fe4ff */
[----:B------:R-:W-:Y:S06]  /*5b50*/  @P0 BRA `(.L_x_6419) ;  /* 0xfffffffc00540947 */ /* 0x000fec000383ffff */
.L_x_6418:
[----:B------:R-:W-:-:S04]  /*5b60*/  ISETP.NE.U32.AND P0, PT, RZ, UR11, PT ;  /* 0x0000000bff007c0c */ /* 0x000fc8000bf05070 */
[----:B------:R-:W-:-:S13]  /*5b70*/  ISETP.NE.AND.EX P0, PT, RZ, RZ, PT, P0 ;  /* 0x000000ffff00720c */ /* 0x000fda0003f05300 */
[----:B------:R-:W-:Y:S05]  /*5b80*/  @!P0 BRA `(.L_x_6417) ;  /* 0x0000000000d48947 */ /* 0x000fea0003800000 */
[----:B------:R-:W-:Y:S01]  /*5b90*/  UIMAD UR7, UR5, UR16, URZ ;  /* 0x00000010050772a4 */ /* 0x000fe2000f8e023f */
[----:B------:R-:W-:Y:S01]  /*5ba0*/  MOV R13, UR4 ;  /* 0x00000004000d7c02 */ /* 0x000fe20008000f00 */
[----:B------:R-:W-:Y:S01]  /*5bb0*/  ULDC.64 UR8, c[0x0][0x230] ;  /* 0x00008c0000087ab9 */ /* 0x000fe20000000a00 */
[----:B------:R-:W-:Y:S01]  /*5bc0*/  IMAD.MOV.U32 R18, RZ, RZ, R10 ;  /* 0x000000ffff127224 */ /* 0x000fe200078e000a */
[----:B------:R-:W-:Y:S02]  /*5bd0*/  ULEA UR6, UP0, UR4, UR8, 0x3 ;  /* 0x0000000804067291 */ /* 0x000fe4000f80183f */
[----:B------:R-:W-:Y:S01]  /*5be0*/  UIMAD UR8, UR4, UR17, UR7 ;  /* 0x00000011040872a4 */ /* 0x000fe2000f8e0207 */
[----:B------:R-:W-:Y:S01]  /*5bf0*/  IMAD.WIDE.U32 R12, R13, UR16, R18 ;  /* 0x000000100d0c7c25 */ /* 0x000fe2000f8e0012 */
[----:B------:R-:W-:Y:S01]  /*5c00*/  ULDC.64 UR18, c[0x0][0x218] ;  /* 0x0000860000127ab9 */ /* 0x000fe20000000a00 */
[----:B------:R-:W-:Y:S01]  /*5c10*/  ULEA.HI.X UR5, UR4, UR9, UR5, 0x3, UP0 ;  /* 0x0000000904057291 */ /* 0x000fe200080f1c05 */
[----:B------:R-:W-:-:S02]  /*5c20*/  MOV R8, UR6 ;  /* 0x0000000600087c02 */ /* 0x000fc40008000f00 */
[----:B------:R-:W-:Y:S02]  /*5c30*/  IADD3 R9, R13, UR8, RZ ;  /* 0x000000080d097c10 */ /* 0x000fe4000fffe0ff */
[----:B------:R-:W-:-:S04]  /*5c40*/  LEA R16, P0, R12, UR18, 0x3 ;  /* 0x000000120c107c11 */ /* 0x000fc8000f8018ff */
[----:B------:R-:W-:Y:S01]  /*5c50*/  LEA.HI.X R17, R12, UR19, R9, 0x3, P0 ;  /* 0x000000130c117c11 */ /* 0x000fe200080f1c09 */
[----:B------:R-:W-:-:S04]  /*5c60*/  IMAD.U32 R9, RZ, RZ, UR5 ;  /* 0x00000005ff097e24 */ /* 0x000fc8000f8e00ff */
[----:B------:R-:W2:Y:S04]  /*5c70*/  LDG.E.64.CONSTANT R12, desc[UR12][R16.64] ;  /* 0x0000000c100c7981 */ /* 0x000ea8000c1e9b00 */
[----:B------:R-:W2:Y:S01]  /*5c80*/  LDG.E.64 R14, desc[UR12][R8.64] ;  /* 0x0000000c080e7981 */ /* 0x000ea2000c1e1b00 */
[----:B------:R-:W-:-:S04]  /*5c90*/  UISETP.NE.U32.AND UP0, UPT, UR11, 0x1, UPT ;  /* 0x000000010b00788c */ /* 0x000fc8000bf05070 */
[----:B------:R-:W-:-:S06]  /*5ca0*/  UISETP.NE.AND.EX UP0, UPT, URZ, URZ, UPT, UP0 ;  /* 0x0000003f3f00728c */ /* 0x000fcc000bf05300 */
[----:B------:R-:W-:Y:S01]  /*5cb0*/  PLOP3.LUT P0, PT, PT, PT, UP0, 0x80, 0x0 ;  /* 0x000000000000781c */ /* 0x000fe20003f0f008 */
[-C--:B--2---:R-:W-:Y:S02]  /*5cc0*/  IMAD R13, R13, R14.reuse, RZ ;  /* 0x0000000e0d0d7224 */ /* 0x084fe400078e02ff */
[----:B------:R-:W-:-:S04]  /*5cd0*/  IMAD.WIDE.U32 R2, R12, R14, R2 ;  /* 0x0000000e0c027225 */ /* 0x000fc800078e0002 */
[----:B------:R-:W-:-:S05]  /*5ce0*/  IMAD R13, R12, R15, R13 ;  /* 0x0000000f0c0d7224 */ /* 0x000fca00078e020d */
[----:B------:R-:W-:Y:S01]  /*5cf0*/  IADD3 R3, R3, R13, RZ ;  /* 0x0000000d03037210 */ /* 0x000fe20007ffe0ff */
[----:B------:R-:W-:Y:S06]  /*5d00*/  @!P0 BRA `(.L_x_6417) ;  /* 0x0000000000748947 */ /* 0x000fec0003800000 */
[----:B------:R-:W-:Y:S01]  /*5d10*/  UISETP.NE.U32.AND UP0, UPT, UR11, 0x2, UPT ;  /* 0x000000020b00788c */ /* 0x000fe2000bf05070 */
[----:B------:R-:W-:Y:S01]  /*5d20*/  MOV R15, UR16 ;  /* 0x00000010000f7c02 */ /* 0x000fe20008000f00 */
[----:B------:R-:W-:Y:S01]  /*5d30*/  ULDC.64 UR6, c[0x0][0x238] ;  /* 0x00008e0000067ab9 */ /* 0x000fe20000000a00 */
[----:B------:R-:W-:Y:S01]  /*5d40*/  IMAD.U32 R16, RZ, RZ, UR17 ;  /* 0x00000011ff107e24 */ /* 0x000fe2000f8e00ff */
[----:B------:R-:W-:Y:S02]  /*5d50*/  UIMAD.WIDE.U32 UR4, UR4, UR16, UR6 ;  /* 0x00000010040472a5 */ /* 0x000fe4000f8e0006 */
[----:B------:R-:W-:Y:S01]  /*5d60*/  MOV R17, UR16 ;  /* 0x0000001000117c02 */ /* 0x000fe20008000f00 */
[----:B------:R-:W-:-:S03]  /*5d70*/  UISETP.NE.AND.EX UP0, UPT, URZ, URZ, UPT, UP0 ;  /* 0x0000003f3f00728c */ /* 0x000fc6000bf05300 */
[----:B------:R-:W-:Y:S01]  /*5d80*/  IMAD.U32 R11, RZ, RZ, UR5 ;  /* 0x00000005ff0b7e24 */ /* 0x000fe2000f8e00ff */
[----:B------:R-:W-:Y:S02]  /*5d90*/  IADD3 R12, P2, R10, UR4, RZ ;  /* 0x000000040a0c7c10 */ /* 0x000fe4000ff5e0ff */
[----:B------:R-:W-:Y:S02]  /*5da0*/  PLOP3.LUT P0, PT, PT, PT, UP0, 0x80, 0x0 ;  /* 0x000000000000781c */ /* 0x000fe40003f0f008 */
[----:B------:R-:W-:Y:S02]  /*5db0*/  IADD3.X R11, R19, UR8, R11, P2, !PT ;  /* 0x00000008130b7c10 */ /* 0x000fe400097fe40b */
[C---:B------:R-:W-:Y:S02]  /*5dc0*/  LEA R18, P2, R12.reuse, UR18, 0x3 ;  /* 0x000000120c127c11 */ /* 0x040fe4000f8418ff */
[----:B------:R-:W-:Y:S02]  /*5dd0*/  MOV R10, UR4 ;  /* 0x00000004000a7c02 */ /* 0x000fe40008000f00 */
[----:B------:R-:W-:-:S02]  /*5de0*/  LEA.HI.X R19, R12, UR19, R11, 0x3, P2 ;  /* 0x000000130c137c11 */ /* 0x000fc400090f1c0b */
[----:B------:R-:W2:Y:S03]  /*5df0*/  LDG.E.64 R12, desc[UR12][R8.64+0x8] ;  /* 0x0000080c080c7981 */ /* 0x000ea6000c1e1b00 */
[----:B------:R-:W-:Y:S01]  /*5e00*/  @P0 LEA R14, P2, R15, R18, 0x3 ;  /* 0x000000120f0e0211 */ /* 0x000fe200078418ff */
[----:B------:R-:W2:Y:S03]  /*5e10*/  LDG.E.64.CONSTANT R10, desc[UR12][R18.64] ;  /* 0x0000000c120a7981 */ /* 0x000ea6000c1e9b00 */
[----:B------:R-:W-:Y:S02]  /*5e20*/  @P0 LEA.HI.X R15, R17, R19, R16, 0x3, P2 ;  /* 0x00000013110f0211 */ /* 0x000fe400010f1c10 */
[----:B------:R-:W3:Y:S04]  /*5e30*/  @P0 LDG.E.64 R16, desc[UR12][R8.64+0x10] ;  /* 0x0000100c08100981 */ /* 0x000ee8000c1e1b00 */
[----:B------:R-:W3:Y:S01]  /*5e40*/  @P0 LDG.E.64.CONSTANT R14, desc[UR12][R14.64] ;  /* 0x0000000c0e0e0981 */ /* 0x000ee2000c1e9b00 */
[----:B--2---:R-:W-:-:S02]  /*5e50*/  IMAD R11, R11, R12, RZ ;  /* 0x0000000c0b0b7224 */ /* 0x004fc400078e02ff */
        /* <DEDUP_REMOVED lines=8> */
.L_x_6417:
[----:B------:R-:W-:Y:S05]  /*5ee0*/  BSYNC B0 ;  /* 0x0000000000007941 */ /* 0x000fea0003800000 */
.L_x_6395:
[----:B-----5:R-:W0:Y:S01]  /*5ef0*/  @!P1 LDC.64 R8, c[0x0][0x248] ;  /* 0x00009200ff089b82 */ /* 0x020e220000000a00 */
[----:B------:R-:W-:Y:S01]  /*5f00*/  MOV R11, UR14 ;  /* 0x0000000e000b7c02 */ /* 0x000fe20008000f00 */
[----:B------:R-:W-:Y:S01]  /*5f10*/  ULDC UR4, c[0x0][0x210] ;  /* 0x0000840000047ab9 */ /* 0x000fe20000000800 */
[----:B------:R-:W-:Y:S01]  /*5f20*/  BSSY B0, `(.L_x_6423) ;  /* 0x0000014000007945 */ /* 0x000fe20003800000 */
[----:B------:R-:W-:Y:S01]  /*5f30*/  UIMAD UR4, UR14, -0x200, UR4 ;  /* 0xfffffe000e0478a4 */ /* 0x000fe2000f8e0204 */
[----:B------:R-:W-:Y:S01]  /*5f40*/  @!P1 LEA R11, R11, R0, 0x9 ;  /* 0x000000000b0b9211 */ /* 0x000fe200078e48ff */
[----:B------:R-:W-:-:S05]  /*5f50*/  @!P1 VIADD R0, R0, 0x80 ;  /* 0x0000008000009836 */ /* 0x000fca0000000000 */
[----:B------:R-:W-:Y:S01]  /*5f60*/  ISETP.GE.AND P0, PT, R0, UR4, PT ;  /* 0x0000000400007c0c */ /* 0x000fe2000bf06270 */
[----:B0-----:R-:W-:-:S05]  /*5f70*/  @!P1 IMAD.WIDE.U32 R8, R11, 0x8, R8 ;  /* 0x000000080b089825 */ /* 0x001fca00078e0008 */
[----:B------:R0:W-:Y:S07]  /*5f80*/  @!P1 STG.E.64 desc[UR12][R8.64], R24 ;  /* 0x0000001808009986 */ /* 0x0001ee000c101b0c */
[----:B------:R-:W-:Y:S05]  /*5f90*/  @P0 BRA `(.L_x_6424) ;  /* 0x0000000000300947 */ /* 0x000fea0003800000 */
[----:B------:R-:W-:Y:S01]  /*5fa0*/  MOV R11, UR14 ;  /* 0x0000000e000b7c02 */ /* 0x000fe20008000f00 */
[----:B0-----:R-:W0:Y:S01]  /*5fb0*/  LDC.64 R8, c[0x0][0x248] ;  /* 0x00009200ff087b82 */ /* 0x001e220000000a00 */
[----:B------:R-:W-:Y:S02]  /*5fc0*/  MOV R13, UR14 ;  /* 0x0000000e000d7c02 */ /* 0x000fe40008000f00 */
[----:B------:R-:W-:Y:S01]  /*5fd0*/  LEA R11, R11, R0, 0x9 ;  /* 0x000000000b0b7211 */ /* 0x000fe200078e48ff */
[----:B------:R-:W-:-:S05]  /*5fe0*/  VIADD R0, R0, 0x80 ;  /* 0x0000008000007836 */ /* 0x000fca0000000000 */
[----:B------:R-:W-:-:S13]  /*5ff0*/  ISETP.GE.AND P0, PT, R0, UR4, PT ;  /* 0x0000000400007c0c */ /* 0x000fda000bf06270 */
[----:B------:R-:W-:Y:S01]  /*6000*/  @!P0 LEA R13, R13, R0, 0x9 ;  /* 0x000000000d0d8211 */ /* 0x000fe200078e48ff */
[----:B------:R-:W-:Y:S02]  /*6010*/  @!P0 VIADD R0, R0, 0x80 ;  /* 0x0000008000008836 */ /* 0x000fe40000000000 */
[----:B0-----:R-:W-:-:S04]  /*6020*/  IMAD.WIDE.U32 R10, R11, 0x8, R8 ;  /* 0x000000080b0a7825 */ /* 0x001fc800078e0008 */
[----:B------:R-:W-:Y:S01]  /*6030*/  @!P0 IMAD.WIDE.U32 R8, R13, 0x8, R8 ;  /* 0x000000080d088825 */ /* 0x000fe200078e0008 */
[----:B------:R1:W-:Y:S04]  /*6040*/  STG.E.64 desc[UR12][R10.64], R6 ;  /* 0x000000060a007986 */ /* 0x0003e8000c101b0c */
[----:B------:R1:W-:Y:S02]  /*6050*/  @!P0 STG.E.64 desc[UR12][R8.64], R4 ;  /* 0x0000000408008986 */ /* 0x0003e4000c101b0c */
.L_x_6424:
[----:B------:R-:W-:Y:S05]  /*6060*/  BSYNC B0 ;  /* 0x0000000000007941 */ /* 0x000fea0003800000 */
.L_x_6423:
[----:B------:R-:W-:-:S13]  /*6070*/  ISETP.GE.AND P0, PT, R0, UR4, PT ;  /* 0x0000000400007c0c */ /* 0x000fda000bf06270 */
[----:B------:R-:W-:Y:S05]  /*6080*/  @P0 EXIT ;  /* 0x000000000000094d */ /* 0x000fea0003800000 */
[----:B-1----:R-:W1:Y:S01]  /*6090*/  LDC.64 R4, c[0x0][0x248] ;  /* 0x00009200ff047b82 */ /* 0x002e620000000a00 */
[----:B------:R-:W-:-:S04]  /*60a0*/  MOV R7, UR14 ;  /* 0x0000000e00077c02 */ /* 0x000fc80008000f00 */
[----:B------:R-:W-:-:S05]  /*60b0*/  LEA R7, R7, R0, 0x9 ;  /* 0x0000000007077211 */ /* 0x000fca00078e48ff */
[----:B-1----:R-:W-:-:S05]  /*60c0*/  IMAD.WIDE.U32 R4, R7, 0x8, R4 ;  /* 0x0000000807047825 */ /* 0x002fca00078e0004 */
[----:B------:R-:W-:Y:S01]  /*60d0*/  STG.E.64 desc[UR12][R4.64], R2 ;  /* 0x0000000204007986 */ /* 0x000fe2000c101b0c */
[----:B------:R-:W-:Y:S05]  /*60e0*/  EXIT ;  /* 0x000000000000794d */ /* 0x000fea0003800000 */
.L_x_6425:
        /* <DEDUP_REMOVED lines=9> */
.L_x_18574:


//--------------------- .text._ZN2at6native29vectorized_elementwise_kernelILi2EZZNS0_73_GLOBAL__N__c8866d80_35_SparseBinaryOpIntersectionKernel_cu_f5210f67_363642_sparse_binary_op_intersection_kernel_implINS2_18CUDAKernelLauncherENS2_36CUDAValueSelectionIntersectionKernelINS2_9LhsProjOpEEElLl0EEEvRNS_6TensorERKS8_SB_RKSt6vectorIlSaIlEERKSt8optionalIS8_ESK_bbENKUlvE1_clEvEUllE_St5arrayIPcLm2EEEEviT0_T1_ --------------------------
	.section	.text._ZN2at6native29vectorized_elementwise_kernelILi2EZZNS0_73_GLOBAL__N__c8866d80_35_SparseBinaryOpIntersectionKernel_cu_f5210f67_363642_sparse_binary_op_intersection_kernel_implINS2_18CUDAKernelLauncherENS2_36CUDAValueSelectionIntersectionKernelINS2_9LhsProjOpEEElLl0EEEvRNS_6TensorERKS8_SB_RKSt6vectorIlSaIlEERKSt8optionalIS8_ESK_bbENKUlvE1_clEvEUllE_St5arrayIPcLm2EEEEviT0_T1_,"ax",@progbits
	.align	128
        .global         _ZN2at6native29vectorized_elementwise_kernelILi2EZZNS0_73_GLOBAL__N__c8866d80_35_SparseBinaryOpIntersectionKernel_cu_f5210f67_363642_sparse_binary_op_intersection_kernel_implINS2_18CUDAKernelLauncherENS2_36CUDAValueSelectionIntersectionKernelINS2_9LhsProjOpEEElLl0EEEvRNS_6TensorERKS8_SB_RKSt6vectorIlSaIlEERKSt8optionalIS8_ESK_bbENKUlvE1_clEvEUllE_St5arrayIPcLm2EEEEviT0_T1_
        .type           _ZN2at6native29vectorized_elementwise_kernelILi2EZZNS0_73_GLOBAL__N__c8866d80_35_SparseBinaryOpIntersectionKernel_cu_f5210f67_363642_sparse_binary_op_intersection_kernel_implINS2_18CUDAKernelLauncherENS2_36CUDAValueSelectionIntersectionKernelINS2_9LhsProjOpEEElLl0EEEvRNS_6TensorERKS8_SB_RKSt6vectorIlSaIlEERKSt8optionalIS8_ESK_bbENKUlvE1_clEvEUllE_St5arrayIPcLm2EEEEviT0_T1_,@function
        .size           _ZN2at6native29vectorized_elementwise_kernelILi2EZZNS0_73_GLOBAL__N__c8866d80_35_SparseBinaryOpIntersectionKernel_cu_f5210f67_363642_sparse_binary_op_intersection_kernel_implINS2_18CUDAKernelLauncherENS2_36CUDAValueSelectionIntersectionKernelINS2_9LhsProjOpEEElLl0EEEvRNS_6TensorERKS8_SB_RKSt6vectorIlSaIlEERKSt8optionalIS8_ESK_bbENKUlvE1_clEvEUllE_St5arrayIPcLm2EEEEviT0_T1_,(.L_x_18575 - _ZN2at6native29vectorized_elementwise_kernelILi2EZZNS0_73_GLOBAL__N__c8866d80_35_SparseBinaryOpIntersectionKernel_cu_f5210f67_363642_sparse_binary_op_intersection_kernel_implINS2_18CUDAKernelLauncherENS2_36CUDAValueSelectionIntersectionKernelINS2_9LhsProjOpEEElLl0EEEvRNS_6TensorERKS8_SB_RKSt6vectorIlSaIlEERKSt8optionalIS8_ESK_bbENKUlvE1_clEvEUllE_St5arrayIPcLm2EEEEviT0_T1_)
        .other          _ZN2at6native29vectorized_elementwise_kernelILi2EZZNS0_73_GLOBAL__N__c8866d80_35_SparseBinaryOpIntersectionKernel_cu_f5210f67_363642_sparse_binary_op_intersection_kernel_implINS2_18CUDAKernelLauncherENS2_36CUDAValueSelectionIntersectionKernelINS2_9LhsProjOpEEElLl0EEEvRNS_6TensorERKS8_SB_RKSt6vectorIlSaIlEERKSt8optionalIS8_ESK_bbENKUlvE1_clEvEUllE_St5arrayIPcLm2EEEEviT0_T1_,@"STO_CUDA_ENTRY STV_DEFAULT"
_ZN2at6native29vectorized_elementwise_kernelILi2EZZNS0_73_GLOBAL__N__c8866d80_35_SparseBinaryOpIntersectionKernel_cu_f5210f67_363642_sparse_binary_op_intersection_kernel_implINS2_18CUDAKernelLauncherENS2_36CUDAValueSelectionIntersectionKernelINS2_9LhsProjOpEEElLl0EEEvRNS_6TensorERKS8_SB_RKSt6vectorIlSaIlEERKSt8optionalIS8_ESK_bbENKUlvE1_clEvEUllE_St5arrayIPcLm2EEEEviT0_T1_:
.text._ZN2at6native29vectorized_elementwise_kernelILi2EZZNS0_73_GLOBAL__N__c8866d80_35_SparseBinaryOpIntersectionKernel_cu_f5210f67_363642_sparse_binary_op_intersection_kernel_implINS2_18CUDAKernelLauncherENS2_36CUDAValueSelectionIntersectionKernelINS2_9LhsProjOpEEElLl0EEEvRNS_6TensorERKS8_SB_RKSt6vectorIlSaIlEERKSt8optionalIS8_ESK_bbENKUlvE1_clEvEUllE_St5arrayIPcLm2EEEEviT0_T1_:
[----:B------:R-:W-:Y:S08]  /*0000*/  LDC R1, c[0x0][0x28] ;  /* 0x00000a00ff017b82 */ /* 0x000ff00000000800 */
[----:B------:R-:W0:Y:S01]  /*0010*/  S2UR UR8, SR_CTAID.X ;  /* 0x00000000000879c3 */ /* 0x000e220000002500 */
[----:B------:R-:W-:Y:S01]  /*0020*/  ULDC UR4, c[0x0][0x210] ;  /* 0x0000840000047ab9 */ /* 0x000fe20000000800 */
[----:B------:R-:W-:Y:S01]  /*0030*/  ULDC.64 UR6, c[0x0][0x208] ;  /* 0x0000820000067ab9 */ /* 0x000fe20000000a00 */
[----:B0-----:R-:W-:-:S04]  /*0040*/  USHF.L.U32 UR8, UR8, 0xa, URZ ;  /* 0x0000000a08087899 */ /* 0x001fc8000800063f */
[----:B------:R-:W-:-:S04]  /*0050*/  UIADD3 UR4, -UR8, UR4, URZ ;  /* 0x0000000408047290 */ /* 0x000fc8000fffe13f */
[----:B------:R-:W-:-:S06]  /*0060*/  UISETP.GE.U32.AND UP0, UPT, UR4, 0x400, UPT ;  /* 0x000004000400788c */ /* 0x000fcc000bf06070 */
[----:B------:R-:W-:-:S13]  /*0070*/  PLOP3.LUT P0, PT, PT, PT, UP0, 0x80, 0x0 ;  /* 0x000000000000781c */ /* 0x000fda0003f0f008 */
[----:B------:R-:W-:Y:S05]  /*0080*/  @!P0 BRA `(.L_x_6426) ;  /* 0x000000ac00ec8947 */ /* 0x000fea0003800000 */
[----:B------:R-:W0:Y:S01]  /*0090*/  LDC.64 R28, c[0x0][0x228] ;  /* 0x00008a00ff1c7b82 */ /* 0x000e220000000a00 */
[----:B------:R-:W1:Y:S01]  /*00a0*/  S2R R16, SR_TID.X ;  /* 0x0000000000107919 */ /* 0x000e620000002100 */
[----:B------:R-:W-:Y:S01]  /*00b0*/  HFMA2.MMA R39, -RZ, RZ, 0, 0 ;  /* 0x00000000ff277435 */ /* 0x000fe200000001ff */
[----:B------:R-:W-:Y:S02]  /*00c0*/  CS2R R24, SRZ ;  /* 0x0000000000187805 */ /* 0x000fe4000001ff00 */
[----:B------:R-:W-:Y:S02]  /*00d0*/  CS2R R6, SRZ ;  /* 0x0000000000067805 */ /* 0x000fe4000001ff00 */
[----:B------:R-:W-:Y:S02]  /*00e0*/  CS2R R32, SRZ ;  /* 0x0000000000207805 */ /* 0x000fe4000001ff00 */
[----:B------:R-:W-:Y:S01]  /*00f0*/  CS2R R4, SRZ ;  /* 0x0000000000047805 */ /* 0x000fe2000001ff00 */
[----:B------:R-:W-:Y:S01]  /*0100*/  IMAD.MOV.U32 R20, RZ, RZ, RZ ;  /* 0x000000ffff147224 */ /* 0x000fe200078e00ff */
[----:B------:R-:W2:Y:S01]  /*0110*/  LDC.64 R22, c[0x0][0x218] ;  /* 0x00008600ff167b82 */ /* 0x000ea20000000a00 */
[----:B------:R-:W-:-:S02]  /*0120*/  CS2R R2, SRZ ;  /* 0x0000000000027805 */ /* 0x000fc4000001ff00 */
[----:B------:R-:W-:Y:S02]  /*0130*/  CS2R R18, SRZ ;  /* 0x0000000000127805 */ /* 0x000fe4000001ff00 */
[----:B------:R-:W-:Y:S01]  /*0140*/  MOV R0, RZ ;  /* 0x000000ff00007202 */ /* 0x000fe20000000f00 */
[----:B------:R-:W-:Y:S01]  /*0150*/  IMAD.MOV.U32 R17, RZ, RZ, RZ ;  /* 0x000000ffff117224 */ /* 0x000fe200078e00ff */
[----:B0-----:R-:W-:-:S04]  /*0160*/  ISETP.GE.U32.AND P0, PT, R28, 0x1, PT ;  /* 0x000000011c00780c */ /* 0x001fc80003f06070 */
[----:B------:R-:W-:Y:S02]  /*0170*/  ISETP.GE.AND.EX P0, PT, R29, RZ, PT, P0 ;  /* 0x000000ff1d00720c */ /* 0x000fe40003f06300 */
[----:B--2---:R-:W-:-:S04]  /*0180*/  ISETP.EQ.U32.AND P1, PT, R22, RZ, PT ;  /* 0x000000ff1600720c */ /* 0x004fc80003f22070 */
[----:B------:R-:W-:-:S13]  /*0190*/  ISETP.EQ.OR.EX P0, PT, R23, RZ, !P0, P1 ;  /* 0x000000ff1700720c */ /* 0x000fda0004702710 */
[----:B-1----:R-:W-:Y:S05]  /*01a0*/  @P0 BRA `(.L_x_6427) ;  /* 0x000000ac00480947 */ /* 0x002fea0003800000 */
[----:B------:R-:W-:Y:S01]  /*01b0*/  ULDC.64 UR4, c[0x0][0x250] ;  /* 0x0000940000047ab9 */ /* 0x000fe20000000a00 */
[----:B------:R-:W-:Y:S01]  /*01c0*/  IADD3 R0, P0, R28, -0x1, RZ ;  /* 0xffffffff1c007810 */ /* 0x000fe20007f1e0ff */
[----:B------:R-:W-:Y:S01]  /*01d0*/  UIMAD.WIDE UR4, UR8, 0x8, UR4 ;  /* 0x00000008080478a5 */ /* 0x000fe2000f8e0204 */
[----:B------:R-:W-:-:S05]  /*01e0*/  ULDC.64 UR10, c[0x0][0x238] ;  /* 0x00008e00000a7ab9 */ /* 0x000fca0000000a00 */
[----:B------:R-:W-:Y:S01]  /*01f0*/  MOV R2, UR4 ;  /* 0x0000000400027c02 */ /* 0x000fe20008000f00 */
[----:B------:R-:W-:-:S04]  /*0200*/  IMAD.U32 R3, RZ, RZ, UR5 ;  /* 0x00000005ff037e24 */ /* 0x000fc8000f8e00ff */
[----:B------:R-:W-:-:S05]  /*0210*/  IMAD.WIDE.U32 R2, R16, 0x10, R2 ;  /* 0x0000001010027825 */ /* 0x000fca00078e0002 */
[----:B------:R0:W5:Y:S04]  /*0220*/  LDG.E.128 R24, desc[UR6][R2.64] ;  /* 0x0000000602187981 */ /* 0x000168000c1e1d00 */
[----:B------:R0:W5:Y:S04]  /*0230*/  LDG.E.128 R4, desc[UR6][R2.64+0x800] ;  /* 0x0008000602047981 */ /* 0x000168000c1e1d00 */
[----:B------:R0:W5:Y:S04]  /*0240*/  LDG.E.128 R12, desc[UR6][R2.64+0x1000] ;  /* 0x00100006020c7981 */ /* 0x000168000c1e1d00 */
[----:B------:R0:W5:Y:S01]  /*0250*/  LDG.E.128 R8, desc[UR6][R2.64+0x1800] ;  /* 0x0018000602087981 */ /* 0x000162000c1e1d00 */
[----:B------:R-:W-:Y:S01]  /*0260*/  ISETP.GE.U32.AND P1, PT, R0, 0x3, PT ;  /* 0x000000030000780c */ /* 0x000fe20003f26070 */
[----:B------:R-:W-:Y:S01]  /*0270*/  UMOV UR4, URZ ;  /* 0x0000003f00047c82 */ /* 0x000fe20008000000 */
[----:B------:R-:W-:Y:S01]  /*0280*/  IADD3.X R0, R29, -0x1, RZ, P0, !PT ;  /* 0xffffffff1d007810 */ /* 0x000fe200007fe4ff */
[----:B------:R-:W-:Y:S01]  /*0290*/  UMOV UR5, URZ ;  /* 0x0000003f00057c82 */ /* 0x000fe20008000000 */
[----:B------:R-:W-:Y:S01]  /*02a0*/  LOP3.LUT R21, R28, 0x3, RZ, 0xc0, !PT ;  /* 0x000000031c157812 */ /* 0x000fe200078ec0ff */
[----:B------:R-:W-:Y:S01]  /*02b0*/  IMAD.MOV.U32 R17, RZ, RZ, RZ ;  /* 0x000000ffff117224 */ /* 0x000fe200078e00ff */
[----:B------:R-:W-:-:S02]  /*02c0*/  ISETP.GE.U32.AND.EX P1, PT, R0, RZ, PT, P1 ;  /* 0x000000ff0000720c */ /* 0x000fc40003f26110 */
[----:B------:R-:W-:-:S11]  /*02d0*/  MOV R0, RZ ;  /* 0x000000ff00007202 */ /* 0x000fd60000000f00 */
[----:B0-----:R-:W-:Y:S05]  /*02e0*/  @!P1 BRA `(.L_x_6428) ;  /* 0x0000001000ac9947 */ /* 0x001fea0003800000 */
[----:B------:R-:W-:Y:S01]  /*02f0*/  IADD3 R3, P2, -R21, R28, RZ ;  /* 0x0000001c15037210 */ /* 0x000fe20007f5e1ff */
[----:B------:R-:W-:Y:S01]  /*0300*/  ULDC.64 UR4, c[0x0][0x220] ;  /* 0x0000880000047ab9 */ /* 0x000fe20000000a00 */
[----:B------:R-:W-:Y:S01]  /*0310*/  UIMAD.WIDE.U32 UR14, UR10, 0x8, URZ ;  /* 0x000000080a0e78a5 */ /* 0x000fe2000f8e003f */
[----:B-----5:R-:W-:Y:S01]  /*0320*/  IMAD R31, R25, UR4, RZ ;  /* 0x00000004191f7c24 */ /* 0x020fe2000f8e02ff */
[----:B------:R-:W-:Y:S01]  /*0330*/  ISETP.GT.U32.AND P0, PT, R3, RZ, PT ;  /* 0x000000ff0300720c */ /* 0x000fe20003f04070 */
[C---:B------:R-:W-:Y:S01]  /*0340*/  IMAD.WIDE.U32 R18, R24.reuse, UR4, RZ ;  /* 0x0000000418127c25 */ /* 0x040fe2000f8e00ff */
[----:B------:R-:W-:Y:S01]  /*0350*/  IADD3.X R2, R29, -0x1, RZ, P2, !PT ;  /* 0xffffffff1d027810 */ /* 0x000fe200017fe4ff */
[----:B------:R-:W-:Y:S02]  /*0360*/  USHF.L.U32 UR9, UR11, 0x3, URZ ;  /* 0x000000030b097899 */ /* 0x000fe4000800063f */
[----:B------:R-:W-:Y:S01]  /*0370*/  IMAD R31, R24, UR5, R31 ;  /* 0x00000005181f7c24 */ /* 0x000fe2000f8e021f */
[----:B------:R-:W-:Y:S01]  /*0380*/  ISETP.GT.AND.EX P0, PT, R2, RZ, PT, P0 ;  /* 0x000000ff0200720c */ /* 0x000fe20003f04300 */
[----:B------:R-:W-:Y:S01]  /*0390*/  UIADD3 UR9, UR15, UR9, URZ ;  /* 0x000000090f097290 */ /* 0x000fe2000fffe03f */
[----:B------:R-:W-:Y:S01]  /*03a0*/  LEA R32, P2, R18, R22, 0x3 ;  /* 0x0000001612207211 */ /* 0x000fe200078418ff */
[----:B------:R-:W-:Y:S01]  /*03b0*/  UMOV UR4, URZ ;  /* 0x0000003f00047c82 */ /* 0x000fe20008000000 */
[----:B------:R-:W-:Y:S01]  /*03c0*/  IADD3 R33, R19, R31, RZ ;  /* 0x0000001f13217210 */ /* 0x000fe20007ffe0ff */
[----:B------:R-:W-:Y:S01]  /*03d0*/  UMOV UR5, URZ ;  /* 0x0000003f00057c82 */ /* 0x000fe20008000000 */
[----:B------:R-:W-:-:S02]  /*03e0*/  ULDC.64 UR18, c[0x0][0x230] ;  /* 0x00008c0000127ab9 */ /* 0x000fc40000000a00 */
[----:B------:R-:W-:-:S05]  /*03f0*/  LEA.HI.X R33, R18, R23, R33, 0x3, P2 ;  /* 0x0000001712217211 */ /* 0x000fca00010f1c21 */
[----:B------:R-:W-:Y:S05]  /*0400*/  @!P0 BRA `(.L_x_6429) ;  /* 0x0000000c00a48947 */ /* 0x000fea0003800000 */
[----:B------:R-:W-:Y:S02]  /*0410*/  ISETP.GT.U32.AND P2, PT, R3, 0xc, PT ;  /* 0x0000000c0300780c */ /* 0x000fe40003f44070 */
[----:B------:R-:W-:Y:S02]  /*0420*/  PLOP3.LUT P0, PT, PT, PT, PT, 0x80, 0x0 ;  /* 0x000000000000781c */ /* 0x000fe40003f0f070 */
[----:B------:R-:W-:-:S13]  /*0430*/  ISETP.GT.AND.EX P2, PT, R2, RZ, PT, P2 ;  /* 0x000000ff0200720c */ /* 0x000fda0003f44320 */
[----:B------:R-:W-:Y:S05]  /*0440*/  @!P2 BRA `(.L_x_6430) ;  /* 0x000000080048a947 */ /* 0x000fea0003800000 */
[----:B------:R-:W-:Y:S01]  /*0450*/  PLOP3.LUT P0, PT, PT, PT, PT, 0x8, 0x0 ;  /* 0x000000000000781c */ /* 0x000fe20003f0e170 */
[----:B------:R-:W-:-:S12]  /*0460*/  ULDC.64 UR16, c[0x0][0x230] ;  /* 0x00008c0000107ab9 */ /* 0x000fd80000000a00 */
.L_x_6431:
[----:B------:R-:W-:Y:S01]  /*0470*/  ULEA UR12, UP0, UR4, UR16, 0x3 ;  /* 0x00000010040c7291 */ /* 0x000fe2000f80183f */
[----:B------:R-:W-:Y:S01]  /*0480*/  IMAD.MOV.U32 R30, RZ, RZ, R32 ;  /* 0x000000ffff1e7224 */ /* 0x000fe200078e0020 */
[----:B------:R-:W-:Y:S02]  /*0490*/  MOV R31, R33 ;  /* 0x00000021001f7202 */ /* 0x000fe40000000f00 */
[----:B------:R-:W-:Y:S02]  /*04a0*/  ULEA.HI.X UR13, UR4, UR17, UR5, 0x3, UP0 ;  /* 0x00000011040d7291 */ /* 0x000fe400080f1c05 */
[----:B------:R-:W-:Y:S02]  /*04b0*/  IMAD.U32 R18, RZ, RZ, UR12 ;  /* 0x0000000cff127e24 */ /* 0x000fe4000f8e00ff */
[----:B------:R-:W2:Y:S02]  /*04c0*/  LDG.E.64.CONSTANT R30, desc[UR6][R30.64] ;  /* 0x000000061e1e7981 */ /* 0x000ea4000c1e9b00 */
[----:B------:R-:W-:-:S05]  /*04d0*/  MOV R19, UR13 ;  /* 0x0000000d00137c02 */ /* 0x000fca0008000f00 */
[----:B------:R-:W2:Y:S01]  /*04e0*/  LDG.E.64 R34, desc[UR6][R18.64] ;  /* 0x0000000612227981 */ /* 0x000ea2000c1e1b00 */
[----:B------:R-:W-:-:S03]  /*04f0*/  IADD3 R32, P2, R32, UR14, RZ ;  /* 0x0000000e20207c10 */ /* 0x000fc6000ff5e0ff */
[----:B------:R-:W3:Y:S01]  /*0500*/  LDG.E.64 R36, desc[UR6][R18.64+0x8] ;  /* 0x0000080612247981 */ /* 0x000ee2000c1e1b00 */
[----:B------:R-:W-:Y:S02]  /*0510*/  IADD3.X R33, R33, UR9, RZ, P2, !PT ;  /* 0x0000000921217c10 */ /* 0x000fe400097fe4ff */
[----:B------:R-:W-:-:S03]  /*0520*/  IADD3 R40, P2, R32, UR14, RZ ;  /* 0x0000000e20287c10 */ /* 0x000fc6000ff5e0ff */
[----:B------:R-:W3:Y:S01]  /*0530*/  LDG.E.64.CONSTANT R38, desc[UR6][R32.64] ;  /* 0x0000000620267981 */ /* 0x000ee2000c1e9b00 */
[----:B------:R-:W-:Y:S01]  /*0540*/  MOV R43, R17 ;  /* 0x00000011002b7202 */ /* 0x000fe20000000f00 */
[----:B------:R-:W-:Y:S01]  /*0550*/  IMAD.MOV.U32 R42, RZ, RZ, R0 ;  /* 0x000000ffff2a7224 */ /* 0x000fe200078e0000 */
[----:B------:R-:W-:Y:S01]  /*0560*/  IADD3.X R41, R33, UR9, RZ, P2, !PT ;  /* 0x0000000921297c10 */ /* 0x000fe200097fe4ff */
[-C--:B--2---:R-:W-:Y:S02]  /*0570*/  IMAD R45, R31, R34.reuse, RZ ;  /* 0x000000221f2d7224 */ /* 0x084fe400078e02ff */
[----:B------:R-:W-:-:S04]  /*0580*/  IMAD.WIDE.U32 R42, R30, R34, R42 ;  /* 0x000000221e2a7225 */ /* 0x000fc800078e002a */
[----:B------:R-:W-:Y:S02]  /*0590*/  IMAD R45, R30, R35, R45 ;  /* 0x000000231e2d7224 */ /* 0x000fe400078e022d */
[----:B------:R-:W2:Y:S04]  /*05a0*/  LDG.E.64.CONSTANT R30, desc[UR6][R40.64] ;  /* 0x00000006281e7981 */ /* 0x000ea8000c1e9b00 */
[----:B------:R-:W2:Y:S01]  /*05b0*/  LDG.E.64 R34, desc[UR6][R18.64+0x10] ;  /* 0x0000100612227981 */ /* 0x000ea2000c1e1b00 */
[----:B------:R-:W-:Y:S01]  /*05c0*/  IADD3 R44, P2, R40, UR14, RZ ;  /* 0x0000000e282c7c10 */ /* 0x000fe2000ff5e0ff */
[----:B------:R-:W-:Y:S02]  /*05d0*/  IMAD.IADD R43, R43, 0x1, R45 ;  /* 0x000000012b2b7824 */ /* 0x000fe400078e022d */
[-C--:B---3--:R-:W-:Y:S01]  /*05e0*/  IMAD R17, R39, R36.reuse, RZ ;  /* 0x0000002427117224 */ /* 0x088fe200078e02ff */
[----:B------:R-:W-:Y:S01]  /*05f0*/  IADD3.X R45, R41, UR9, RZ, P2, !PT ;  /* 0x00000009292d7c10 */ /* 0x000fe200097fe4ff */
[----:B------:R-:W-:-:S04]  /*0600*/  IMAD.WIDE.U32 R42, R38, R36, R42 ;  /* 0x00000024262a7225 */ /* 0x000fc800078e002a */
[----:B------:R-:W-:Y:S01]  /*0610*/  IMAD R17, R38, R37, R17 ;  /* 0x0000002526117224 */ /* 0x000fe200078e0211 */
[----:B------:R-:W3:Y:S01]  /*0620*/  LDG.E.64.CONSTANT R32, desc[UR6][R44.64] ;  /* 0x000000062c207981 */ /* 0x000ee2000c1e9b00 */
[----:B------:R-:W-:-:S03]  /*0630*/  IADD3 R38, P2, R44, UR14, RZ ;  /* 0x0000000e2c267c10 */ /* 0x000fc6000ff5e0ff */
[----:B------:R-:W3:Y:S01]  /*0640*/  LDG.E.64 R36, desc[UR6][R18.64+0x18] ;  /* 0x0000180612247981 */ /* 0x000ee2000c1e1b00 */
[----:B------:R-:W-:Y:S02]  /*0650*/  IADD3 R43, R43, R17, RZ ;  /* 0x000000112b2b7210 */ /* 0x000fe40007ffe0ff */
[----:B------:R-:W-:Y:S01]  /*0660*/  IADD3.X R39, R45, UR9, RZ, P2, !PT ;  /* 0x000000092d277c10 */ /* 0x000fe200097fe4ff */
[-C--:B--2---:R-:W-:Y:S02]  /*0670*/  IMAD R17, R31, R34.reuse, RZ ;  /* 0x000000221f117224 */ /* 0x084fe400078e02ff */
[----:B------:R-:W-:-:S04]  /*0680*/  IMAD.WIDE.U32 R42, R30, R34, R42 ;  /* 0x000000221e2a7225 */ /* 0x000fc800078e002a */
[----:B------:R-:W-:Y:S02]  /*0690*/  IMAD R17, R30, R35, R17 ;  /* 0x000000231e117224 */ /* 0x000fe400078e0211 */
[----:B------:R-:W2:Y:S04]  /*06a0*/  LDG.E.64 R30, desc[UR6][R18.64+0x20] ;  /* 0x00002006121e7981 */ /* 0x000ea8000c1e1b00 */
[----:B------:R0:W2:Y:S01]  /*06b0*/  LDG.E.64.CONSTANT R34, desc[UR6][R38.64] ;  /* 0x0000000626227981 */ /* 0x0000a2000c1e9b00 */
[----:B------:R-:W-:Y:S01]  /*06c0*/  IADD3 R40, P2, R38, UR14, RZ ;  /* 0x0000000e26287c10 */ /* 0x000fe2000ff5e0ff */
[----:B------:R-:W-:Y:S02]  /*06d0*/  IMAD.IADD R43, R43, 0x1, R17 ;  /* 0x000000012b2b7824 */ /* 0x000fe400078e0211 */
[-C--:B---3--:R-:W-:Y:S01]  /*06e0*/  IMAD R17, R33, R36.reuse, RZ ;  /* 0x0000002421117224 */ /* 0x088fe200078e02ff */
[----:B------:R-:W-:Y:S01]  /*06f0*/  IADD3.X R41, R39, UR9, RZ, P2, !PT ;  /* 0x0000000927297c10 */ /* 0x000fe200097fe4ff */
[----:B------:R-:W-:-:S04]  /*0700*/  IMAD.WIDE.U32 R42, R32, R36, R42 ;  /* 0x00000024202a7225 */ /* 0x000fc800078e002a */
[----:B------:R-:W-:Y:S01]  /*0710*/  IMAD R17, R32, R37, R17 ;  /* 0x0000002520117224 */ /* 0x000fe200078e0211 */
[----:B0-----:R-:W-:Y:S01]  /*0720*/  IADD3 R38, P2, R40, UR14, RZ ;  /* 0x0000000e28267c10 */ /* 0x001fe2000ff5e0ff */
[----:B------:R-:W3:Y:S04]  /*0730*/  LDG.E.64 R36, desc[UR6][R18.64+0x28] ;  /* 0x0000280612247981 */ /* 0x000ee8000c1e1b00 */
[----:B------:R0:W3:Y:S01]  /*0740*/  LDG.E.64.CONSTANT R32, desc[UR6][R40.64] ;  /* 0x0000000628207981 */ /* 0x0000e2000c1e9b00 */
[----:B------:R-:W-:Y:S02]  /*0750*/  IADD3 R43, R43, R17, RZ ;  /* 0x000000112b2b7210 */ /* 0x000fe40007ffe0ff */
[----:B------:R-:W-:Y:S01]  /*0760*/  IADD3.X R39, R41, UR9, RZ, P2, !PT ;  /* 0x0000000929277c10 */ /* 0x000fe200097fe4ff */
[----:B--2---:R-:W-:-:S02]  /*0770*/  IMAD R17, R35, R30, RZ ;  /* 0x0000001e23117224 */ /* 0x004fc400078e02ff */
[----:B------:R-:W-:-:S04]  /*0780*/  IMAD.WIDE.U32 R42, R34, R30, R42 ;  /* 0x0000001e222a7225 */ /* 0x000fc800078e002a */
[----:B------:R-:W-:Y:S02]  /*0790*/  IMAD R17, R34, R31, R17 ;  /* 0x0000001f22117224 */ /* 0x000fe400078e0211 */
[----:B------:R-:W2:Y:S04]  /*07a0*/  LDG.E.64 R34, desc[UR6][R18.64+0x30] ;  /* 0x0000300612227981 */ /* 0x000ea8000c1e1b00 */
[----:B------:R1:W2:Y:S01]  /*07b0*/  LDG.E.64.CONSTANT R30, desc[UR6][R38.64] ;  /* 0x00000006261e7981 */ /* 0x0002a2000c1e9b00 */
[----:B0-----:R-:W-:Y:S01]  /*07c0*/  IADD3 R40, P2, R38, UR14, RZ ;  /* 0x0000000e26287c10 */ /* 0x001fe2000ff5e0ff */
[----:B------:R-:W-:Y:S02]  /*07d0*/  IMAD.IADD R43, R43, 0x1, R17 ;  /* 0x000000012b2b7824 */ /* 0x000fe400078e0211 */
[-C--:B---3--:R-:W-:Y:S01]  /*07e0*/  IMAD R17, R33, R36.reuse, RZ ;  /* 0x0000002421117224 */ /* 0x088fe200078e02ff */
[----:B------:R-:W-:Y:S01]  /*07f0*/  IADD3.X R41, R39, UR9, RZ, P2, !PT ;  /* 0x0000000927297c10 */ /* 0x000fe200097fe4ff */
[----:B------:R-:W-:-:S04]  /*0800*/  IMAD.WIDE.U32 R42, R32, R36, R42 ;  /* 0x00000024202a7225 */ /* 0x000fc800078e002a */
[----:B------:R-:W-:Y:S01]  /*0810*/  IMAD R17, R32, R37, R17 ;  /* 0x0000002520117224 */ /* 0x000fe200078e0211 */
[----:B-1----:R-:W-:Y:S01]  /*0820*/  IADD3 R38, P2, R40, UR14, RZ ;  /* 0x0000000e28267c10 */ /* 0x002fe2000ff5e0ff */
        /* <DEDUP_REMOVED lines=8> */
[----:B------:R-:W2:Y:S01]  /*08b0*/  LDG.E.64.CONSTANT R30, desc[UR6][R38.64] ;  /* 0x00000006261e7981 */ /* 0x000ea2000c1e9b00 */
[----:B0-----:R-:W-:Y:S01]  /*08c0*/  IADD3 R40, P2, R38, UR14, RZ ;  /* 0x0000000e26287c10 */ /* 0x001fe2000ff5e0ff */
[----:B------:R-:W-:Y:S02]  /*08d0*/  IMAD.IADD R43, R43, 0x1, R17 ;  /* 0x000000012b2b7824 */ /* 0x000fe400078e0211 */
[-C--:B---3--:R-:W-:Y:S01]  /*08e0*/  IMAD R17, R37, R32.reuse, RZ ;  /* 0x0000002025117224 */ /* 0x088fe200078e02ff */
[----:B------:R-:W-:Y:S01]  /*08f0*/  IADD3.X R41, R39, UR9, RZ, P2, !PT ;  /* 0x0000000927297c10 */ /* 0x000fe200097fe4ff */
[----:B------:R-:W-:Y:S01]  /*0900*/  IMAD.WIDE.U32 R44, R36, R32, R42 ;  /* 0x00000020242c7225 */ /* 0x000fe200078e002a */
[----:B------:R-:W-:-:S03]  /*0910*/  IADD3 R42, P2, R40, UR14, RZ ;  /* 0x0000000e282a7c10 */ /* 0x000fc6000ff5e0ff */
[----:B------:R-:W-:Y:S02]  /*0920*/  IMAD R17, R36, R33, R17 ;  /* 0x0000002124117224 */ /* 0x000fe400078e0211 */
[----:B------:R-:W3:Y:S04]  /*0930*/  LDG.E.64 R36, desc[UR6][R18.64+0x48] ;  /* 0x0000480612247981 */ /* 0x000ee8000c1e1b00 */
[----:B------:R-:W3:Y:S01]  /*0940*/  LDG.E.64.CONSTANT R32, desc[UR6][R40.64] ;  /* 0x0000000628207981 */ /* 0x000ee2000c1e9b00 */
[----:B------:R-:W-:Y:S02]  /*0950*/  IADD3 R45, R45, R17, RZ ;  /* 0x000000112d2d7210 */ /* 0x000fe40007ffe0ff */
[----:B------:R-:W-:-:S05]  /*0960*/  IADD3.X R43, R41, UR9, RZ, P2, !PT ;  /* 0x00000009292b7c10 */ /* 0x000fca00097fe4ff */
[----:B------:R-:W4:Y:S01]  /*0970*/  LDG.E.64.CONSTANT R38, desc[UR6][R42.64] ;  /* 0x000000062a267981 */ /* 0x000f22000c1e9b00 */
[----:B--2---:R-:W-:-:S04]  /*0980*/  IMAD R17, R31, R34, RZ ;  /* 0x000000221f117224 */ /* 0x004fc800078e02ff */
[C---:B------:R-:W-:Y:S02]  /*0990*/  IMAD R17, R30.reuse, R35, R17 ;  /* 0x000000231e117224 */ /* 0x040fe400078e0211 */
[----:B------:R-:W-:Y:S02]  /*09a0*/  IMAD.WIDE.U32 R34, R30, R34, R44 ;  /* 0x000000221e227225 */ /* 0x000fe400078e002c */
[----:B------:R-:W4:Y:S01]  /*09b0*/  LDG.E.64 R30, desc[UR6][R18.64+0x50] ;  /* 0x00005006121e7981 */ /* 0x000f22000c1e1b00 */
[----:B------:R-:W-:Y:S01]  /*09c0*/  IADD3 R44, P2, R42, UR14, RZ ;  /* 0x0000000e2a2c7c10 */ /* 0x000fe2000ff5e0ff */
[----:B------:R-:W-:-:S03]  /*09d0*/  IMAD.IADD R35, R35, 0x1, R17 ;  /* 0x0000000123237824 */ /* 0x000fc600078e0211 */
[----:B------:R-:W-:Y:S01]  /*09e0*/  IADD3.X R45, R43, UR9, RZ, P2, !PT ;  /* 0x000000092b2d7c10 */ /* 0x000fe200097fe4ff */
[-C--:B---3--:R-:W-:Y:S02]  /*09f0*/  IMAD R17, R33, R36.reuse, RZ ;  /* 0x0000002421117224 */ /* 0x088fe400078e02ff */
[C---:B------:R-:W-:Y:S02]  /*0a00*/  IMAD.WIDE.U32 R40, R32.reuse, R36, R34 ;  /* 0x0000002420287225 */ /* 0x040fe400078e0022 */
[----:B------:R-:W2:Y:S02]  /*0a10*/  LDG.E.64 R34, desc[UR6][R18.64+0x58] ;  /* 0x0000580612227981 */ /* 0x000ea4000c1e1b00 */
[----:B------:R-:W-:Y:S02]  /*0a20*/  IMAD R17, R32, R37, R17 ;  /* 0x0000002520117224 */ /* 0x000fe400078e0211 */
[----:B------:R0:W2:Y:S01]  /*0a30*/  LDG.E.64.CONSTANT R32, desc[UR6][R44.64] ;  /* 0x000000062c207981 */ /* 0x0000a2000c1e9b00 */
[----:B------:R-:W-:-:S02]  /*0a40*/  IADD3 R36, P2, R44, UR14, RZ ;  /* 0x0000000e2c247c10 */ /* 0x000fc4000ff5e0ff */
[----:B------:R-:W-:Y:S02]  /*0a50*/  IADD3 R41, R41, R17, RZ ;  /* 0x0000001129297210 */ /* 0x000fe40007ffe0ff */
[----:B------:R-:W-:Y:S01]  /*0a60*/  IADD3.X R37, R45, UR9, RZ, P2, !PT ;  /* 0x000000092d257c10 */ /* 0x000fe200097fe4ff */
[----:B----4-:R-:W-:-:S04]  /*0a70*/  IMAD R17, R39, R30, RZ ;  /* 0x0000001e27117224 */ /* 0x010fc800078e02ff */
[C---:B------:R-:W-:Y:S02]  /*0a80*/  IMAD R17, R38.reuse, R31, R17 ;  /* 0x0000001f26117224 */ /* 0x040fe400078e0211 */
[----:B------:R-:W-:Y:S02]  /*0a90*/  IMAD.WIDE.U32 R38, R38, R30, R40 ;  /* 0x0000001e26267225 */ /* 0x000fe400078e0028 */
[----:B------:R-:W3:Y:S04]  /*0aa0*/  LDG.E.64 R40, desc[UR6][R18.64+0x60] ;  /* 0x0000600612287981 */ /* 0x000ee8000c1e1b00 */
[----:B------:R-:W3:Y:S01]  /*0ab0*/  LDG.E.64.CONSTANT R30, desc[UR6][R36.64] ;  /* 0x00000006241e7981 */ /* 0x000ee2000c1e9b00 */
[----:B0-----:R-:W-:Y:S01]  /*0ac0*/  IADD3 R44, P2, R36, UR14, RZ ;  /* 0x0000000e242c7c10 */ /* 0x001fe2000ff5e0ff */
[----:B------:R-:W-:-:S02]  /*0ad0*/  IMAD.IADD R39, R39, 0x1, R17 ;  /* 0x0000000127277824 */ /* 0x000fc400078e0211 */
[----:B--2---:R-:W-:Y:S01]  /*0ae0*/  IMAD R17, R33, R34, RZ ;  /* 0x0000002221117224 */ /* 0x004fe200078e02ff */
[----:B------:R-:W-:-:S03]  /*0af0*/  IADD3.X R45, R37, UR9, RZ, P2, !PT ;  /* 0x00000009252d7c10 */ /* 0x000fc600097fe4ff */
[C---:B------:R-:W-:Y:S02]  /*0b00*/  IMAD R17, R32.reuse, R35, R17 ;  /* 0x0000002320117224 */ /* 0x040fe400078e0211 */
[----:B------:R-:W-:Y:S01]  /*0b10*/  IMAD.WIDE.U32 R34, R32, R34, R38 ;  /* 0x0000002220227225 */ /* 0x000fe200078e0026 */
[----:B------:R-:W2:Y:S01]  /*0b20*/  LDG.E.64 R36, desc[UR6][R18.64+0x70] ;  /* 0x0000700612247981 */ /* 0x000ea2000c1e1b00 */
[----:B------:R-:W-:-:S03]  /*0b30*/  IADD3 R42, P2, R44, UR14, RZ ;  /* 0x0000000e2c2a7c10 */ /* 0x000fc6000ff5e0ff */
[----:B------:R-:W4:Y:S04]  /*0b40*/  LDG.E.64 R32, desc[UR6][R18.64+0x68] ;  /* 0x0000680612207981 */ /* 0x000f28000c1e1b00 */
[----:B------:R-:W4:Y:S01]  /*0b50*/  LDG.E.64.CONSTANT R38, desc[UR6][R44.64] ;  /* 0x000000062c267981 */ /* 0x000f22000c1e9b00 */
[----:B------:R-:W-:Y:S02]  /*0b60*/  IADD3 R35, R35, R17, RZ ;  /* 0x0000001123237210 */ /* 0x000fe40007ffe0ff */
[----:B------:R-:W-:Y:S01]  /*0b70*/  IADD3.X R43, R45, UR9, RZ, P2, !PT ;  /* 0x000000092d2b7c10 */ /* 0x000fe200097fe4ff */
[----:B---3--:R-:W-:-:S04]  /*0b80*/  IMAD R17, R31, R40, RZ ;  /* 0x000000281f117224 */ /* 0x008fc800078e02ff */
[C---:B------:R-:W-:Y:S02]  /*0b90*/  IMAD R17, R30.reuse, R41, R17 ;  /* 0x000000291e117224 */ /* 0x040fe400078e0211 */
[----:B------:R-:W-:Y:S01]  /*0ba0*/  IMAD.WIDE.U32 R40, R30, R40, R34 ;  /* 0x000000281e287225 */ /* 0x000fe200078e0022 */
[----:B------:R-:W-:Y:S01]  /*0bb0*/  IADD3 R30, P2, R42, UR14, RZ ;  /* 0x0000000e2a1e7c10 */ /* 0x000fe2000ff5e0ff */
[----:B------:R-:W2:Y:S03]  /*0bc0*/  LDG.E.64.CONSTANT R34, desc[UR6][R42.64] ;  /* 0x000000062a227981 */ /* 0x000ea6000c1e9b00 */
[----:B------:R-:W-:-:S05]  /*0bd0*/  IADD3.X R31, R43, UR9, RZ, P2, !PT ;  /* 0x000000092b1f7c10 */ /* 0x000fca00097fe4ff */
[----:B------:R-:W3:Y:S04]  /*0be0*/  LDG.E.64.CONSTANT R44, desc[UR6][R30.64] ;  /* 0x000000061e2c7981 */ /* 0x000ee8000c1e9b00 */
[----:B------:R-:W3:Y:S01]  /*0bf0*/  LDG.E.64 R42, desc[UR6][R18.64+0x78] ;  /* 0x00007806122a7981 */ /* 0x000ee2000c1e1b00 */
[----:B------:R-:W-:Y:S02]  /*0c00*/  IMAD.IADD R41, R41, 0x1, R17 ;  /* 0x0000000129297824 */ /* 0x000fe400078e0211 */
[----:B----4-:R-:W-:Y:S01]  /*0c10*/  IMAD R17, R39, R32, RZ ;  /* 0x0000002027117224 */ /* 0x010fe200078e02ff */
[----:B------:R-:W-:-:S03]  /*0c20*/  IADD3 R3, P2, R3, -0x10, RZ ;  /* 0xfffffff003037810 */ /* 0x000fc60007f5e0ff */
[C---:B------:R-:W-:Y:S02]  /*0c30*/  IMAD R17, R38.reuse, R33, R17 ;  /* 0x0000002126117224 */ /* 0x040fe400078e0211 */
[----:B------:R-:W-:Y:S01]  /*0c40*/  IMAD.WIDE.U32 R32, R38, R32, R40 ;  /* 0x0000002026207225 */ /* 0x000fe200078e0028 */
[----:B------:R-:W-:Y:S02]  /*0c50*/  IADD3.X R2, R2, -0x1, RZ, P2, !PT ;  /* 0xffffffff02027810 */ /* 0x000fe400017fe4ff */
[----:B------:R-:W-:Y:S02]  /*0c60*/  ISETP.GT.U32.AND P2, PT, R3, 0xc, PT ;  /* 0x0000000c0300780c */ /* 0x000fe40003f44070 */
[----:B------:R-:W-:Y:S02]  /*0c70*/  IADD3 R33, R33, R17, RZ ;  /* 0x0000001121217210 */ /* 0x000fe40007ffe0ff */
[----:B------:R-:W-:Y:S01]  /*0c80*/  ISETP.GT.AND.EX P2, PT, R2, RZ, PT, P2 ;  /* 0x000000ff0200720c */ /* 0x000fe20003f44320 */
[----:B------:R-:W-:-:S04]  /*0c90*/  UIADD3 UR4, UP0, UR4, 0x10, URZ ;  /* 0x0000001004047890 */ /* 0x000fc8000ff1e03f */
[----:B------:R-:W-:Y:S01]  /*0ca0*/  UIADD3.X UR5, URZ, UR5, URZ, UP0, !UPT ;  /* 0x000000053f057290 */ /* 0x000fe200087fe43f */
[----:B--2---:R-:W-:-:S04]  /*0cb0*/  IMAD R17, R35, R36, RZ ;  /* 0x0000002423117224 */ /* 0x004fc800078e02ff */
[C---:B------:R-:W-:Y:S02]  /*0cc0*/  IMAD R17, R34.reuse, R37, R17 ;  /* 0x0000002522117224 */ /* 0x040fe400078e0211 */
[----:B------:R-:W-:-:S04]  /*0cd0*/  IMAD.WIDE.U32 R34, R34, R36, R32 ;  /* 0x0000002422227225 */ /* 0x000fc800078e0020 */
[----:B------:R-:W-:Y:S02]  /*0ce0*/  IMAD.IADD R35, R35, 0x1, R17 ;  /* 0x0000000123237824 */ /* 0x000fe400078e0211 */
[----:B---3--:R-:W-:Y:S01]  /*0cf0*/  IMAD R17, R45, R42, RZ ;  /* 0x0000002a2d117224 */ /* 0x008fe200078e02ff */
[----:B------:R-:W-:-:S03]  /*0d00*/  IADD3 R32, P3, R30, UR14, RZ ;  /* 0x0000000e1e207c10 */ /* 0x000fc6000ff7e0ff */
[C---:B------:R-:W-:Y:S02]  /*0d10*/  IMAD R17, R44.reuse, R43, R17 ;  /* 0x0000002b2c117224 */ /* 0x040fe400078e0211 */
[----:B------:R-:W-:Y:S01]  /*0d20*/  IMAD.WIDE.U32 R42, R44, R42, R34 ;  /* 0x0000002a2c2a7225 */ /* 0x000fe200078e0022 */
[----:B------:R-:W-:-:S03]  /*0d30*/  IADD3.X R33, R31, UR9, RZ, P3, !PT ;  /* 0x000000091f217c10 */ /* 0x000fc60009ffe4ff */
[----:B------:R-:W-:Y:S01]  /*0d40*/  IMAD.MOV.U32 R0, RZ, RZ, R42 ;  /* 0x000000ffff007224 */ /* 0x000fe200078e002a */
[----:B------:R-:W-:Y:S01]  /*0d50*/  IADD3 R17, R43, R17, RZ ;  /* 0x000000112b117210 */ /* 0x000fe20007ffe0ff */
[----:B------:R-:W-:Y:S06]  /*0d60*/  @P2 BRA `(.L_x_6431) ;  /* 0xfffffff400c02947 */ /* 0x000fec000383ffff */
.L_x_6430:
[----:B------:R-:W-:-:S04]  /*0d70*/  ISETP.GT.U32.AND P2, PT, R3, 0x4, PT ;  /* 0x000000040300780c */ /* 0x000fc80003f44070 */
[----:B------:R-:W-:-:S13]  /*0d80*/  ISETP.GT.AND.EX P2, PT, R2, RZ, PT, P2 ;  /* 0x000000ff0200720c */ /* 0x000fda0003f44320 */
[----:B------:R-:W-:Y:S05]  /*0d90*/  @!P2 BRA `(.L_x_6432) ;  /* 0x000000040034a947 */ /* 0x000fea0003800000 */
[----:B------:R-:W-:Y:S01]  /*0da0*/  ULDC.64 UR12, c[0x0][0x230] ;  /* 0x00008c00000c7ab9 */ /* 0x000fe20000000a00 */
[----:B------:R-:W2:Y:S01]  /*0db0*/  LDG.E.64.CONSTANT R38, desc[UR6][R32.64] ;  /* 0x0000000620267981 */ /* 0x000ea2000c1e9b00 */
[----:B------:R-:W-:-:S04]  /*0dc0*/  ULEA UR12, UP0, UR4, UR12, 0x3 ;  /* 0x0000000c040c7291 */ /* 0x000fc8000f80183f */
[----:B------:R-:W-:Y:S02]  /*0dd0*/  ULEA.HI.X UR13, UR4, UR13, UR5, 0x3, UP0 ;  /* 0x0000000d040d7291 */ /* 0x000fe400080f1c05 */
[----:B------:R-:W-:-:S04]  /*0de0*/  MOV R18, UR12 ;  /* 0x0000000c00127c02 */ /* 0x000fc80008000f00 */
[----:B------:R-:W-:-:S05]  /*0df0*/  IMAD.U32 R19, RZ, RZ, UR13 ;  /* 0x0000000dff137e24 */ /* 0x000fca000f8e00ff */
[----:B------:R-:W2:Y:S01]  /*0e00*/  LDG.E.64 R36, desc[UR6][R18.64] ;  /* 0x0000000612247981 */ /* 0x000ea2000c1e1b00 */
[----:B------:R-:W-:-:S04]  /*0e10*/  IADD3 R44, P0, R32, UR14, RZ ;  /* 0x0000000e202c7c10 */ /* 0x000fc8000ff1e0ff */
[----:B------:R-:W-:Y:S02]  /*0e20*/  IADD3.X R45, R33, UR9, RZ, P0, !PT ;  /* 0x00000009212d7c10 */ /* 0x000fe400087fe4ff */
[----:B------:R-:W3:Y:S01]  /*0e30*/  LDG.E.64 R32, desc[UR6][R18.64+0x8] ;  /* 0x0000080612207981 */ /* 0x000ee2000c1e1b00 */
        /* <DEDUP_REMOVED lines=8> */
[----:B------:R0:W2:Y:S04]  /*0ec0*/  LDG.E.64.CONSTANT R36, desc[UR6][R34.64] ;  /* 0x0000000622247981 */ /* 0x0000a8000c1e9b00 */
[----:B------:R-:W2:Y:S01]  /*0ed0*/  LDG.E.64 R38, desc[UR6][R18.64+0x10] ;  /* 0x0000100612267981 */ /* 0x000ea2000c1e1b00 */
[----:B------:R-:W-:Y:S02]  /*0ee0*/  IADD3 R42, P0, R34, UR14, RZ ;  /* 0x0000000e222a7c10 */ /* 0x000fe4000ff1e0ff */
[----:B------:R-:W-:Y:S01]  /*0ef0*/  IADD3 R41, R41, R17, RZ ;  /* 0x0000001129297210 */ /* 0x000fe20007ffe0ff */
[----:B---3--:R-:W-:Y:S01]  /*0f00*/  IMAD R17, R31, R32, RZ ;  /* 0x000000201f117224 */ /* 0x008fe200078e02ff */
[----:B------:R-:W-:-:S03]  /*0f10*/  IADD3.X R43, R35, UR9, RZ, P0, !PT ;  /* 0x00000009232b7c10 */ /* 0x000fc600087fe4ff */
[C---:B------:R-:W-:Y:S02]  /*0f20*/  IMAD R0, R30.reuse, R33, R17 ;  /* 0x000000211e007224 */ /* 0x040fe400078e0211 */
[----:B------:R-:W-:Y:S01]  /*0f30*/  IMAD.WIDE.U32 R40, R30, R32, R40 ;  /* 0x000000201e287225 */ /* 0x000fe200078e0028 */
[----:B0-----:R-:W-:Y:S01]  /*0f40*/  IADD3 R34, P0, R42, UR14, RZ ;  /* 0x0000000e2a227c10 */ /* 0x001fe2000ff1e0ff */
[----:B------:R-:W3:Y:S04]  /*0f50*/  LDG.E.64.CONSTANT R32, desc[UR6][R42.64] ;  /* 0x000000062a207981 */ /* 0x000ee8000c1e9b00 */
[----:B------:R-:W3:Y:S01]  /*0f60*/  LDG.E.64 R30, desc[UR6][R18.64+0x18] ;  /* 0x00001806121e7981 */ /* 0x000ee2000c1e1b00 */
[----:B------:R-:W-:Y:S01]  /*0f70*/  IMAD.IADD R41, R41, 0x1, R0 ;  /* 0x0000000129297824 */ /* 0x000fe200078e0200 */
[----:B------:R-:W-:Y:S01]  /*0f80*/  IADD3.X R35, R43, UR9, RZ, P0, !PT ;  /* 0x000000092b237c10 */ /* 0x000fe200087fe4ff */
[----:B--2---:R-:W-:-:S02]  /*0f90*/  IMAD R17, R37, R38, RZ ;  /* 0x0000002625117224 */ /* 0x004fc400078e02ff */
[----:B------:R-:W-:-:S04]  /*0fa0*/  IMAD.WIDE.U32 R44, R36, R38, R40 ;  /* 0x00000026242c7225 */ /* 0x000fc800078e0028 */
[----:B------:R-:W-:Y:S02]  /*0fb0*/  IMAD R17, R36, R39, R17 ;  /* 0x0000002724117224 */ /* 0x000fe400078e0211 */
[----:B------:R-:W2:Y:S04]  /*0fc0*/  LDG.E.64 R38, desc[UR6][R18.64+0x20] ;  /* 0x0000200612267981 */ /* 0x000ea8000c1e1b00 */
[----:B------:R0:W2:Y:S01]  /*0fd0*/  LDG.E.64.CONSTANT R36, desc[UR6][R34.64] ;  /* 0x0000000622247981 */ /* 0x0000a2000c1e9b00 */
[----:B------:R-:W-:Y:S02]  /*0fe0*/  IADD3 R40, P0, R34, UR14, RZ ;  /* 0x0000000e22287c10 */ /* 0x000fe4000ff1e0ff */
[----:B------:R-:W-:Y:S01]  /*0ff0*/  IADD3 R45, R45, R17, RZ ;  /* 0x000000112d2d7210 */ /* 0x000fe20007ffe0ff */
[----:B---3--:R-:W-:Y:S01]  /*1000*/  IMAD R17, R33, R30, RZ ;  /* 0x0000001e21117224 */ /* 0x008fe200078e02ff */
[----:B------:R-:W-:-:S03]  /*1010*/  IADD3.X R41, R35, UR9, RZ, P0, !PT ;  /* 0x0000000923297c10 */ /* 0x000fc600087fe4ff */
[C---:B------:R-:W-:Y:S02]  /*1020*/  IMAD R17, R32.reuse, R31, R17 ;  /* 0x0000001f20117224 */ /* 0x040fe400078e0211 */
[----:B------:R-:W-:Y:S01]  /*1030*/  IMAD.WIDE.U32 R32, R32, R30, R44 ;  /* 0x0000001e20207225 */ /* 0x000fe200078e002c */
[----:B------:R-:W3:Y:S01]  /*1040*/  LDG.E.64.CONSTANT R42, desc[UR6][R40.64] ;  /* 0x00000006282a7981 */ /* 0x000ee2000c1e9b00 */
[----:B0-----:R-:W-:-:S03]  /*1050*/  IADD3 R34, P0, R40, UR14, RZ ;  /* 0x0000000e28227c10 */ /* 0x001fc6000ff1e0ff */
[----:B------:R-:W3:Y:S01]  /*1060*/  LDG.E.64 R30, desc[UR6][R18.64+0x28] ;  /* 0x00002806121e7981 */ /* 0x000ee2000c1e1b00 */
[----:B------:R-:W-:Y:S01]  /*1070*/  IMAD.IADD R33, R33, 0x1, R17 ;  /* 0x0000000121217824 */ /* 0x000fe200078e0211 */
[----:B------:R-:W-:Y:S02]  /*1080*/  IADD3.X R35, R41, UR9, RZ, P0, !PT ;  /* 0x0000000929237c10 */ /* 0x000fe400087fe4ff */
[----:B------:R-:W4:Y:S04]  /*1090*/  LDG.E.64 R40, desc[UR6][R18.64+0x38] ;  /* 0x0000380612287981 */ /* 0x000f28000c1e1b00 */
[----:B------:R-:W5:Y:S01]  /*10a0*/  LDG.E.64.CONSTANT R44, desc[UR6][R34.64] ;  /* 0x00000006222c7981 */ /* 0x000f62000c1e9b00 */
[----:B--2---:R-:W-:-:S04]  /*10b0*/  IMAD R17, R37, R38, RZ ;  /* 0x0000002625117224 */ /* 0x004fc800078e02ff */
[C---:B------:R-:W-:Y:S02]  /*10c0*/  IMAD R0, R36.reuse, R39, R17 ;  /* 0x0000002724007224 */ /* 0x040fe400078e0211 */
[----:B------:R-:W-:Y:S01]  /*10d0*/  IMAD.WIDE.U32 R36, R36, R38, R32 ;  /* 0x0000002624247225 */ /* 0x000fe200078e0020 */
[----:B------:R-:W-:Y:S01]  /*10e0*/  IADD3 R32, P0, R34, UR14, RZ ;  /* 0x0000000e22207c10 */ /* 0x000fe2000ff1e0ff */
[----:B------:R-:W5:Y:S03]  /*10f0*/  LDG.E.64 R38, desc[UR6][R18.64+0x30] ;  /* 0x0000300612267981 */ /* 0x000f66000c1e1b00 */
[----:B------:R-:W-:-:S05]  /*1100*/  IADD3.X R33, R35, UR9, RZ, P0, !PT ;  /* 0x0000000923217c10 */ /* 0x000fca00087fe4ff */
[----:B------:R0:W4:Y:S01]  /*1110*/  LDG.E.64.CONSTANT R34, desc[UR6][R32.64] ;  /* 0x0000000620227981 */ /* 0x000122000c1e9b00 */
[----:B------:R-:W-:Y:S01]  /*1120*/  IADD3 R37, R37, R0, RZ ;  /* 0x0000000025257210 */ /* 0x000fe20007ffe0ff */
[----:B---3--:R-:W-:-:S04]  /*1130*/  IMAD R17, R43, R30, RZ ;  /* 0x0000001e2b117224 */ /* 0x008fc800078e02ff */
[C---:B------:R-:W-:Y:S02]  /*1140*/  IMAD R17, R42.reuse, R31, R17 ;  /* 0x0000001f2a117224 */ /* 0x040fe400078e0211 */
[----:B------:R-:W-:-:S04]  /*1150*/  IMAD.WIDE.U32 R30, R42, R30, R36 ;  /* 0x0000001e2a1e7225 */ /* 0x000fc800078e0024 */
[----:B------:R-:W-:Y:S01]  /*1160*/  IMAD.IADD R31, R31, 0x1, R17 ;  /* 0x000000011f1f7824 */ /* 0x000fe200078e0211 */
[----:B------:R-:W-:Y:S02]  /*1170*/  IADD3 R3, P3, R3, -0x8, RZ ;  /* 0xfffffff803037810 */ /* 0x000fe40007f7e0ff */
[----:B0-----:R-:W-:Y:S01]  /*1180*/  IADD3 R32, P2, R32, UR14, RZ ;  /* 0x0000000e20207c10 */ /* 0x001fe2000ff5e0ff */
[----:B------:R-:W-:Y:S01]  /*1190*/  UIADD3 UR4, UP0, UR4, 0x8, URZ ;  /* 0x0000000804047890 */ /* 0x000fe2000ff1e03f */
[----:B------:R-:W-:Y:S02]  /*11a0*/  PLOP3.LUT P0, PT, PT, PT, PT, 0x8, 0x0 ;  /* 0x000000000000781c */ /* 0x000fe40003f0e170 */
[----:B------:R-:W-:Y:S02]  /*11b0*/  IADD3.X R2, R2, -0x1, RZ, P3, !PT ;  /* 0xffffffff02027810 */ /* 0x000fe40001ffe4ff */
[----:B------:R-:W-:Y:S01]  /*11c0*/  IADD3.X R33, R33, UR9, RZ, P2, !PT ;  /* 0x0000000921217c10 */ /* 0x000fe200097fe4ff */
[----:B------:R-:W-:Y:S01]  /*11d0*/  UIADD3.X UR5, URZ, UR5, URZ, UP0, !UPT ;  /* 0x000000053f057290 */ /* 0x000fe200087fe43f */
[----:B-----5:R-:W-:-:S04]  /*11e0*/  IMAD R17, R45, R38, RZ ;  /* 0x000000262d117224 */ /* 0x020fc800078e02ff */
[C---:B------:R-:W-:Y:S02]  /*11f0*/  IMAD R17, R44.reuse, R39, R17 ;  /* 0x000000272c117224 */ /* 0x040fe400078e0211 */
[----:B------:R-:W-:-:S04]  /*1200*/  IMAD.WIDE.U32 R38, R44, R38, R30 ;  /* 0x000000262c267225 */ /* 0x000fc800078e001e */
[----:B----4-:R-:W-:Y:S01]  /*1210*/  IMAD R19, R35, R40, RZ ;  /* 0x0000002823137224 */ /* 0x010fe200078e02ff */
[----:B------:R-:W-:-:S03]  /*1220*/  IADD3 R39, R39, R17, RZ ;  /* 0x0000001127277210 */ /* 0x000fc60007ffe0ff */
[C---:B------:R-:W-:Y:S02]  /*1230*/  IMAD R19, R34.reuse, R41, R19 ;  /* 0x0000002922137224 */ /* 0x040fe400078e0213 */
[----:B------:R-:W-:-:S04]  /*1240*/  IMAD.WIDE.U32 R34, R34, R40, R38 ;  /* 0x0000002822227225 */ /* 0x000fc800078e0026 */
[----:B------:R-:W-:Y:S01]  /*1250*/  IMAD.IADD R17, R35, 0x1, R19 ;  /* 0x0000000123117824 */ /* 0x000fe200078e0213 */
[----:B------:R-:W-:-:S07]  /*1260*/  MOV R0, R34 ;  /* 0x0000002200007202 */ /* 0x000fce0000000f00 */
.L_x_6432:
[----:B------:R-:W-:-:S04]  /*1270*/  ISETP.NE.U32.AND P2, PT, R3, RZ, PT ;  /* 0x000000ff0300720c */ /* 0x000fc80003f45070 */
[----:B------:R-:W-:-:S13]  /*1280*/  ISETP.NE.OR.EX P0, PT, R2, RZ, P0, P2 ;  /* 0x000000ff0200720c */ /* 0x000fda0000705720 */
[----:B------:R-:W-:Y:S05]  /*1290*/  @!P0 BRA `(.L_x_6428) ;  /* 0x0000000000c08947 */ /* 0x000fea0003800000 */
.L_x_6429:
        /* <DEDUP_REMOVED lines=15> */
[----:B------:R-:W-:Y:S02]  /*1390*/  IADD3.X R35, R33, UR9, RZ, P0, !PT ;  /* 0x0000000921237c10 */ /* 0x000fe400087fe4ff */
[----:B------:R-:W4:Y:S01]  /*13a0*/  LDG.E.64 R32, desc[UR6][R30.64+0x18] ;  /* 0x000018061e207981 */ /* 0x000f22000c1e1b00 */
[----:B--2---:R-:W-:Y:S02]  /*13b0*/  IMAD R45, R19, R40, RZ ;  /* 0x00000028132d7224 */ /* 0x004fe400078e02ff */
[----:B------:R-:W-:-:S04]  /*13c0*/  IMAD.WIDE.U32 R42, R40, R18, R42 ;  /* 0x00000012282a7225 */ /* 0x000fc800078e002a */
[----:B------:R-:W-:Y:S01]  /*13d0*/  IMAD R17, R41, R18, R45 ;  /* 0x0000001229117224 */ /* 0x000fe200078e022d */
[----:B------:R-:W-:Y:S01]  /*13e0*/  IADD3 R18, P0, R34, UR14, RZ ;  /* 0x0000000e22127c10 */ /* 0x000fe2000ff1e0ff */
[----:B------:R-:W2:Y:S04]  /*13f0*/  LDG.E.64.CONSTANT R44, desc[UR6][R34.64] ;  /* 0x00000006222c7981 */ /* 0x000ea8000c1e9b00 */
[----:B------:R-:W2:Y:S01]  /*1400*/  LDG.E.64 R40, desc[UR6][R30.64+0x10] ;  /* 0x000010061e287981 */ /* 0x000ea2000c1e1b00 */
[----:B------:R-:W-:-:S05]  /*1410*/  IADD3.X R19, R35, UR9, RZ, P0, !PT ;  /* 0x0000000923137c10 */ /* 0x000fca00087fe4ff */
[----:B------:R-:W4:Y:S01]  /*1420*/  LDG.E.64.CONSTANT R34, desc[UR6][R18.64] ;  /* 0x0000000612227981 */ /* 0x000f22000c1e9b00 */
[----:B------:R-:W-:Y:S02]  /*1430*/  IMAD.IADD R43, R43, 0x1, R17 ;  /* 0x000000012b2b7824 */ /* 0x000fe400078e0211 */
[----:B---3--:R-:W-:-:S04]  /*1440*/  IMAD R17, R37, R38, RZ ;  /* 0x0000002625117224 */ /* 0x008fc800078e02ff */
[-C--:B------:R-:W-:Y:S02]  /*1450*/  IMAD R17, R39, R36.reuse, R17 ;  /* 0x0000002427117224 */ /* 0x080fe400078e0211 */
[----:B------:R-:W-:Y:S01]  /*1460*/  IMAD.WIDE.U32 R36, R38, R36, R42 ;  /* 0x0000002426247225 */ /* 0x000fe200078e002a */
[----:B------:R-:W-:-:S04]  /*1470*/  IADD3 R3, P0, R3, -0x4, RZ ;  /* 0xfffffffc03037810 */ /* 0x000fc80007f1e0ff */
[----:B------:R-:W-:Y:S02]  /*1480*/  IADD3 R37, R37, R17, RZ ;  /* 0x0000001125257210 */ /* 0x000fe40007ffe0ff */
[----:B------:R-:W-:Y:S02]  /*1490*/  IADD3.X R2, R2, -0x1, RZ, P0, !PT ;  /* 0xffffffff02027810 */ /* 0x000fe400007fe4ff */
[----:B------:R-:W-:-:S04]  /*14a0*/  ISETP.NE.U32.AND P0, PT, R3, RZ, PT ;  /* 0x000000ff0300720c */ /* 0x000fc80003f05070 */
[----:B------:R-:W-:Y:S01]  /*14b0*/  ISETP.NE.AND.EX P0, PT, R2, RZ, PT, P0 ;  /* 0x000000ff0200720c */ /* 0x000fe20003f05300 */
[----:B------:R-:W-:-:S04]  /*14c0*/  UIADD3 UR4, UP0, UR4, 0x4, URZ ;  /* 0x0000000404047890 */ /* 0x000fc8000ff1e03f */
[----:B------:R-:W-:Y:S01]  /*14d0*/  UIADD3.X UR5, URZ, UR5, URZ, UP0, !UPT ;  /* 0x000000053f057290 */ /* 0x000fe200087fe43f */
[----:B--2---:R-:W-:-:S04]  /*14e0*/  IMAD R17, R45, R40, RZ ;  /* 0x000000282d117224 */ /* 0x004fc800078e02ff */
[-C--:B------:R-:W-:Y:S02]  /*14f0*/  IMAD R17, R41, R44.reuse, R17 ;  /* 0x0000002c29117224 */ /* 0x080fe400078e0211 */
[----:B------:R-:W-:-:S04]  /*1500*/  IMAD.WIDE.U32 R40, R40, R44, R36 ;  /* 0x0000002c28287225 */ /* 0x000fc800078e0024 */
[----:B------:R-:W-:Y:S02]  /*1510*/  IMAD.IADD R41, R41, 0x1, R17 ;  /* 0x0000000129297824 */ /* 0x000fe400078e0211 */
[----:B----4-:R-:W-:-:S04]  /*1520*/  IMAD R17, R35, R32, RZ ;  /* 0x0000002023117224 */ /* 0x010fc800078e02ff */
[-C--:B------:R-:W-:Y:S02]  /*1530*/  IMAD R17, R33, R34.reuse, R17 ;  /* 0x0000002221117224 */ /* 0x080fe400078e0211 */
[----:B------:R-:W-:Y:S01]  /*1540*/  IMAD.WIDE.U32 R34, R32, R34, R40 ;  /* 0x0000002220227225 */ /* 0x000fe200078e0028 */
[----:B------:R-:W-:-:S04]  /*1550*/  IADD3 R32, P2, R18, UR14, RZ ;  /* 0x0000000e12207c10 */ /* 0x000fc8000ff5e0ff */
[----:B------:R-:W-:Y:S01]  /*1560*/  IADD3.X R33, R19, UR9, RZ, P2, !PT ;  /* 0x0000000913217c10 */ /* 0x000fe200097fe4ff */
[----:B------:R-:W-:Y:S01]  /*1570*/  IMAD.MOV.U32 R0, RZ, RZ, R34 ;  /* 0x000000ffff007224 */ /* 0x000fe200078e0022 */
[----:B------:R-:W-:Y:S01]  /*1580*/  IADD3 R17, R35, R17, RZ ;  /* 0x0000001123117210 */ /* 0x000fe20007ffe0ff */
[----:B------:R-:W-:Y:S06]  /*1590*/  @P0 BRA `(.L_x_6429) ;  /* 0xfffffffc00400947 */ /* 0x000fec000383ffff */
.L_x_6428:
[----:B------:R-:W-:-:S04]  /*15a0*/  ISETP.NE.U32.AND P2, PT, R21, RZ, PT ;  /* 0x000000ff1500720c */ /* 0x000fc80003f45070 */
[----:B------:R-:W-:-:S13]  /*15b0*/  ISETP.NE.AND.EX P2, PT, RZ, RZ, PT, P2 ;  /* 0x000000ffff00720c */ /* 0x000fda0003f45320 */
[----:B------:R-:W-:Y:S05]  /*15c0*/  @!P2 BRA `(.L_x_6433) ;  /* 0x0000000000e0a947 */ /* 0x000fea0003800000 */
[----:B------:R-:W-:Y:S01]  /*15d0*/  ULDC.64 UR12, c[0x0][0x220] ;  /* 0x00008800000c7ab9 */ /* 0x000fe20000000a00 */
[----:B------:R-:W-:Y:S01]  /*15e0*/  ULDC.64 UR14, c[0x0][0x230] ;  /* 0x00008c00000e7ab9 */ /* 0x000fe20000000a00 */
[----:B-----5:R-:W-:Y:S01]  /*15f0*/  IMAD R19, R25, UR12, RZ ;  /* 0x0000000c19137c24 */ /* 0x020fe2000f8e02ff */
[----:B------:R-:W-:Y:S01]  /*1600*/  ULEA UR9, UP0, UR4, UR14, 0x3 ;  /* 0x0000000e04097291 */ /* 0x000fe2000f80183f */
[----:B------:R-:W-:Y:S01]  /*1610*/  IMAD.WIDE.U32 R2, R24, UR12, RZ ;  /* 0x0000000c18027c25 */ /* 0x000fe2000f8e00ff */
[----:B------:R-:W-:-:S03]  /*1620*/  UIMAD UR12, UR5, UR10, URZ ;  /* 0x0000000a050c72a4 */ /* 0x000fc6000f8e023f */
[----:B------:R-:W-:Y:S01]  /*1630*/  IMAD R19, R24, UR13, R19 ;  /* 0x0000000d18137c24 */ /* 0x000fe2000f8e0213 */
[----:B------:R-:W-:Y:S01]  /*1640*/  MOV R24, R2 ;  /* 0x0000000200187202 */ /* 0x000fe20000000f00 */
[----:B------:R-:W-:Y:S01]  /*1650*/  UIMAD UR12, UR4, UR11, UR12 ;  /* 0x0000000b040c72a4 */ /* 0x000fe2000f8e020c */
[----:B------:R-:W-:Y:S02]  /*1660*/  MOV R2, UR9 ;  /* 0x0000000900027c02 */ /* 0x000fe40008000f00 */
[----:B------:R-:W-:Y:S01]  /*1670*/  IADD3 R25, R3, R19, RZ ;  /* 0x0000001303197210 */ /* 0x000fe20007ffe0ff */
[----:B------:R-:W-:Y:S01]  /*1680*/  IMAD.U32 R3, RZ, RZ, UR4 ;  /* 0x00000004ff037e24 */ /* 0x000fe2000f8e00ff */
[----:B------:R-:W-:-:S03]  /*1690*/  ULEA.HI.X UR4, UR4, UR15, UR5, 0x3, UP0 ;  /* 0x0000000f04047291 */ /* 0x000fc600080f1c05 */
[----:B------:R-:W-:-:S04]  /*16a0*/  IMAD.WIDE.U32 R24, R3, UR10, R24 ;  /* 0x0000000a03187c25 */ /* 0x000fc8000f8e0018 */
[----:B------:R-:W-:Y:S01]  /*16b0*/  VIADD R19, R25, UR12 ;  /* 0x0000000c19137c36 */ /* 0x000fe20008000000 */
[----:B------:R-:W-:Y:S01]  /*16c0*/  LEA R18, P0, R24, R22, 0x3 ;  /* 0x0000001618127211 */ /* 0x000fe200078018ff */
[----:B------:R-:W-:-:S03]  /*16d0*/  IMAD.U32 R3, RZ, RZ, UR4 ;  /* 0x00000004ff037e24 */ /* 0x000fc6000f8e00ff */
[----:B------:R-:W-:Y:S02]  /*16e0*/  LEA.HI.X R19, R24, R23, R19, 0x3, P0 ;  /* 0x0000001718137211 */ /* 0x000fe400000f1c13 */
[----:B------:R-:W2:Y:S04]  /*16f0*/  LDG.E.64 R30, desc[UR6][R2.64] ;  /* 0x00000006021e7981 */ /* 0x000ea8000c1e1b00 */
[----:B------:R-:W2:Y:S01]  /*1700*/  LDG.E.64.CONSTANT R24, desc[UR6][R18.64] ;  /* 0x0000000612187981 */ /* 0x000ea2000c1e9b00 */
[----:B------:R-:W-:Y:S01]  /*1710*/  ISETP.NE.U32.AND P0, PT, R21, 0x1, PT ;  /* 0x000000011500780c */ /* 0x000fe20003f05070 */
[----:B------:R-:W-:Y:S01]  /*1720*/  IMAD.MOV.U32 R33, RZ, RZ, R17 ;  /* 0x000000ffff217224 */ /* 0x000fe200078e0011 */
[----:B------:R-:W-:Y:S02]  /*1730*/  MOV R32, R0 ;  /* 0x0000000000207202 */ /* 0x000fe40000000f00 */
[----:B------:R-:W-:Y:S01]  /*1740*/  ISETP.NE.AND.EX P0, PT, RZ, RZ, PT, P0 ;  /* 0x000000ffff00720c */ /* 0x000fe20003f05300 */
[----:B--2---:R-:W-:-:S02]  /*1750*/  IMAD R25, R25, R30, RZ ;  /* 0x0000001e19197224 */ /* 0x004fc400078e02ff */
[----:B------:R-:W-:-:S04]  /*1760*/  IMAD.WIDE.U32 R32, R24, R30, R32 ;  /* 0x0000001e18207225 */ /* 0x000fc800078e0020 */
[----:B------:R-:W-:Y:S01]  /*1770*/  IMAD R25, R24, R31, R25 ;  /* 0x0000001f18197224 */ /* 0x000fe200078e0219 */
[----:B------:R-:W-:-:S03]  /*1780*/  MOV R0, R32 ;  /* 0x0000002000007202 */ /* 0x000fc60000000f00 */
[----:B------:R-:W-:Y:S02]  /*1790*/  IMAD.IADD R17, R33, 0x1, R25 ;  /* 0x0000000121117824 */ /* 0x000fe400078e0219 */
[----:B------:R-:W-:Y:S05]  /*17a0*/  @!P0 BRA `(.L_x_6433) ;  /* 0x0000000000688947 */ /* 0x000fea0003800000 */
[----:B------:R-:W-:Y:S01]  /*17b0*/  ISETP.NE.U32.AND P0, PT, R21, 0x2, PT ;  /* 0x000000021500780c */ /* 0x000fe20003f05070 */
[----:B------:R-:W-:Y:S01]  /*17c0*/  USHF.L.U32 UR4, UR10, 0x3, URZ ;  /* 0x000000030a047899 */ /* 0x000fe2000800063f */
[----:B------:R-:W2:Y:S01]  /*17d0*/  LDG.E.64 R24, desc[UR6][R2.64+0x8] ;  /* 0x0000080602187981 */ /* 0x000ea2000c1e1b00 */
[----:B------:R-:W-:Y:S01]  /*17e0*/  USHF.L.U64.HI UR5, UR10, 0x3, UR11 ;  /* 0x000000030a057899 */ /* 0x000fe2000801020b */
[----:B------:R-:W-:-:S03]  /*17f0*/  ISETP.NE.AND.EX P0, PT, RZ, RZ, PT, P0 ;  /* 0x000000ffff00720c */ /* 0x000fc60003f05300 */
[----:B------:R-:W-:-:S04]  /*1800*/  IADD3 R34, P3, R18, UR4, RZ ;  /* 0x0000000412227c10 */ /* 0x000fc8000ff7e0ff */
[----:B------:R-:W-:-:S05]  /*1810*/  IADD3.X R35, R19, UR5, RZ, P3, !PT ;  /* 0x0000000513237c10 */ /* 0x000fca0009ffe4ff */
[----:B------:R-:W2:Y:S01]  /*1820*/  LDG.E.64.CONSTANT R18, desc[UR6][R34.64] ;  /* 0x0000000622127981 */ /* 0x000ea2000c1e9b00 */
[----:B------:R-:W-:-:S03]  /*1830*/  @P0 IADD3 R32, P3, R34, UR4, RZ ;  /* 0x0000000422200c10 */ /* 0x000fc6000ff7e0ff */
[----:B------:R0:W3:Y:S01]  /*1840*/  @P0 LDG.E.64 R30, desc[UR6][R2.64+0x10] ;  /* 0x00001006021e0981 */ /* 0x0000e2000c1e1b00 */
[----:B------:R-:W-:-:S06]  /*1850*/  @P0 IADD3.X R33, R35, UR5, RZ, P3, !PT ;  /* 0x0000000523210c10 */ /* 0x000fcc0009ffe4ff */
[----:B------:R-:W3:Y:S01]  /*1860*/  @P0 LDG.E.64.CONSTANT R32, desc[UR6][R32.64] ;  /* 0x0000000620200981 */ /* 0x000ee2000c1e9b00 */
[----:B------:R-:W-:Y:S01]  /*1870*/  MOV R36, R0 ;  /* 0x0000000000247202 */ /* 0x000fe20000000f00 */
[----:B------:R-:W-:Y:S02]  /*1880*/  IMAD.MOV.U32 R37, RZ, RZ, R17 ;  /* 0x000000ffff257224 */ /* 0x000fe400078e0011 */
[-C--:B--2---:R-:W-:Y:S02]  /*1890*/  IMAD R19, R19, R24.reuse, RZ ;  /* 0x0000001813137224 */ /* 0x084fe400078e02ff */
[----:B------:R-:W-:-:S04]  /*18a0*/  IMAD.WIDE.U32 R36, R18, R24, R36 ;  /* 0x0000001812247225 */ /* 0x000fc800078e0024 */
[----:B------:R-:W-:Y:S01]  /*18b0*/  IMAD R19, R18, R25, R19 ;  /* 0x0000001912137224 */ /* 0x000fe200078e0213 */
[----:B------:R-:W-:-:S03]  /*18c0*/  MOV R0, R36 ;  /* 0x0000002400007202 */ /* 0x000fc60000000f00 */
[----:B------:R-:W-:Y:S01]  /*18d0*/  IMAD.IADD R17, R37, 0x1, R19 ;  /* 0x0000000125117824 */ /* 0x000fe200078e0213 */
[----:B0-----:R-:W-:Y:S01]  /*18e0*/  @P0 MOV R2, R0 ;  /* 0x0000000000020202 */ /* 0x001fe20000000f00 */
[-C--:B---3--:R-:W-:Y:S02]  /*18f0*/  @P0 IMAD R25, R33, R30.reuse, RZ ;  /* 0x0000001e21190224 */ /* 0x088fe400078e02ff */
[----:B------:R-:W-:Y:S02]  /*1900*/  @P0 IMAD.MOV.U32 R3, RZ, RZ, R17 ;  /* 0x000000ffff030224 */ /* 0x000fe400078e0011 */
[C---:B------:R-:W-:Y:S02]  /*1910*/  @P0 IMAD R25, R32.reuse, R31, R25 ;  /* 0x0000001f20190224 */ /* 0x040fe400078e0219 */
[----:B------:R-:W-:-:S04]  /*1920*/  @P0 IMAD.WIDE.U32 R30, R32, R30, R2 ;  /* 0x0000001e201e0225 */ /* 0x000fc800078e0002 */
[----:B------:R-:W-:Y:S01]  /*1930*/  @P0 IMAD.MOV.U32 R0, RZ, RZ, R30 ;  /* 0x000000ffff000224 */ /* 0x000fe200078e001e */
[----:B------:R-:W-:-:S07]  /*1940*/  @P0 IADD3 R17, R31, R25, RZ ;  /* 0x000000191f110210 */ /* 0x000fce0007ffe0ff */
.L_x_6433:
[----:B------:R-:W-:Y:S01]  /*1950*/  UMOV UR4, URZ ;  /* 0x0000003f00047c82 */ /* 0x000fe20008000000 */
[----:B------:R-:W-:Y:S01]  /*1960*/  UMOV UR5, URZ ;  /* 0x0000003f00057c82 */ /* 0x000fe20008000000 */
[----:B------:R-:W-:Y:S01]  /*1970*/  CS2R R18, SRZ ;  /* 0x0000000000127805 */ /* 0x000fe2000001ff00 */
[----:B------:R-:W-:Y:S06]  /*1980*/  @!P1 BRA `(.L_x_6434) ;  /* 0x0000001000789947 */ /* 0x000fec0003800000 */
[----:B------:R-:W-:Y:S01]  /*1990*/  IADD3 R3, P3, -R21, R28, RZ ;  /* 0x0000001c15037210 */ /* 0x000fe20007f7e1ff */
[----:B------:R-:W-:Y:S01]  /*19a0*/  ULDC.64 UR4, c[0x0][0x220] ;  /* 0x0000880000047ab9 */ /* 0x000fe20000000a00 */
[----:B------:R-:W-:Y:S01]  /*19b0*/  USHF.L.U64.HI UR14, UR10, 0x3, UR11 ;  /* 0x000000030a0e7899 */ /* 0x000fe2000801020b */
[----:B-----5:R-:W-:Y:S01]  /*19c0*/  IMAD R31, R27, UR4, RZ ;  /* 0x000000041b1f7c24 */ /* 0x020fe2000f8e02ff */
[----:B------:R-:W-:Y:S01]  /*19d0*/  ISETP.GT.U32.AND P0, PT, R3, RZ, PT ;  /* 0x000000ff0300720c */ /* 0x000fe20003f04070 */
[C---:B------:R-:W-:Y:S01]  /*19e0*/  IMAD.WIDE.U32 R24, R26.reuse, UR4, RZ ;  /* 0x000000041a187c25 */ /* 0x040fe2000f8e00ff */
[----:B------:R-:W-:Y:S01]  /*19f0*/  IADD3.X R2, R29, -0x1, RZ, P3, !PT ;  /* 0xffffffff1d027810 */ /* 0x000fe20001ffe4ff */
[----:B------:R-:W-:Y:S02]  /*1a00*/  USHF.L.U32 UR15, UR10, 0x3, URZ ;  /* 0x000000030a0f7899 */ /* 0x000fe4000800063f */
[----:B------:R-:W-:Y:S01]  /*1a10*/  IMAD R31, R26, UR5, R31 ;  /* 0x000000051a1f7c24 */ /* 0x000fe2000f8e021f */
[----:B------:R-:W-:Y:S01]  /*1a20*/  ISETP.GT.AND.EX P0, PT, R2, RZ, PT, P0 ;  /* 0x000000ff0200720c */ /* 0x000fe20003f04300 */
[----:B------:R-:W-:Y:S01]  /*1a30*/  UMOV UR4, URZ ;  /* 0x0000003f00047c82 */ /* 0x000fe20008000000 */
[----:B------:R-:W-:Y:S01]  /*1a40*/  LEA R30, P3, R24, R22, 0x3 ;  /* 0x00000016181e7211 */ /* 0x000fe200078618ff */
[----:B------:R-:W-:Y:S01]  /*1a50*/  UMOV UR5, URZ ;  /* 0x0000003f00057c82 */ /* 0x000fe20008000000 */
[----:B------:R-:W-:Y:S01]  /*1a60*/  IADD3 R31, R25, R31, RZ ;  /* 0x0000001f191f7210 */ /* 0x000fe20007ffe0ff */
[----:B------:R-:W-:-:S03]  /*1a70*/  ULDC.64 UR18, c[0x0][0x230] ;  /* 0x00008c0000127ab9 */ /* 0x000fc60000000a00 */
        /* <DEDUP_REMOVED lines=8> */
.L_x_6437:
        /* <DEDUP_REMOVED lines=9> */
[----:B------:R-:W3:Y:S01]  /*1b90*/  LDG.E.64.CONSTANT R38, desc[UR6][R30.64] ;  /* 0x000000061e267981 */ /* 0x000ee2000c1e9b00 */
        /* <DEDUP_REMOVED lines=9> */
[----:B---3--:R-:W-:Y:S01]  /*1c30*/  IMAD R31, R39, R36, RZ ;  /* 0x00000024271f7224 */ /* 0x008fe200078e02ff */
[----:B------:R-:W-:-:S03]  /*1c40*/  IADD3.X R43, R41, UR14, RZ, P3, !PT ;  /* 0x0000000e292b7c10 */ /* 0x000fc60009ffe4ff */
[C---:B------:R-:W-:Y:S02]  /*1c50*/  IMAD R39, R38.reuse, R37, R31 ;  /* 0x0000002526277224 */ /* 0x040fe400078e021f */
[----:B------:R-:W-:Y:S01]  /*1c60*/  IMAD.WIDE.U32 R36, R38, R36, R18 ;  /* 0x0000002426247225 */ /* 0x000fe200078e0012 */
[----:B------:R0:W3:Y:S04]  /*1c70*/  LDG.E.64.CONSTANT R30, desc[UR6][R42.64] ;  /* 0x000000062a1e7981 */ /* 0x0000e8000c1e9b00 */
[----:B------:R-:W3:Y:S01]  /*1c80*/  LDG.E.64 R18, desc[UR6][R24.64+0x18] ;  /* 0x0000180618127981 */ /* 0x000ee2000c1e1b00 */
[----:B------:R-:W-:Y:S02]  /*1c90*/  IADD3 R38, P3, R42, UR15, RZ ;  /* 0x0000000f2a267c10 */ /* 0x000fe4000ff7e0ff */
[----:B------:R-:W-:-:S02]  /*1ca0*/  IADD3 R37, R37, R39, RZ ;  /* 0x0000002725257210 */ /* 0x000fc40007ffe0ff */
[----:B------:R-:W-:Y:S01]  /*1cb0*/  IADD3.X R39, R43, UR14, RZ, P3, !PT ;  /* 0x0000000e2b277c10 */ /* 0x000fe20009ffe4ff */
[----:B--2---:R-:W-:-:S04]  /*1cc0*/  IMAD R33, R33, R34, RZ ;  /* 0x0000002221217224 */ /* 0x004fc800078e02ff */
[C---:B------:R-:W-:Y:S02]  /*1cd0*/  IMAD R41, R32.reuse, R35, R33 ;  /* 0x0000002320297224 */ /* 0x040fe400078e0221 */
[----:B------:R-:W-:Y:S02]  /*1ce0*/  IMAD.WIDE.U32 R34, R32, R34, R36 ;  /* 0x0000002220227225 */ /* 0x000fe400078e0024 */
[----:B------:R-:W2:Y:S04]  /*1cf0*/  LDG.E.64 R32, desc[UR6][R24.64+0x20] ;  /* 0x0000200618207981 */ /* 0x000ea8000c1e1b00 */
[----:B------:R-:W2:Y:S01]  /*1d00*/  LDG.E.64.CONSTANT R36, desc[UR6][R38.64] ;  /* 0x0000000626247981 */ /* 0x000ea2000c1e9b00 */
[----:B0-----:R-:W-:Y:S01]  /*1d10*/  IADD3 R42, P3, R38, UR15, RZ ;  /* 0x0000000f262a7c10 */ /* 0x001fe2000ff7e0ff */
[----:B------:R-:W-:-:S02]  /*1d20*/  IMAD.IADD R35, R35, 0x1, R41 ;  /* 0x0000000123237824 */ /* 0x000fc400078e0229 */
[----:B---3--:R-:W-:Y:S01]  /*1d30*/  IMAD R31, R31, R18, RZ ;  /* 0x000000121f1f7224 */ /* 0x008fe200078e02ff */
[----:B------:R-:W-:-:S03]  /*1d40*/  IADD3.X R43, R39, UR14, RZ, P3, !PT ;  /* 0x0000000e272b7c10 */ /* 0x000fc60009ffe4ff */
[C---:B------:R-:W-:Y:S02]  /*1d50*/  IMAD R41, R30.reuse, R19, R31 ;  /* 0x000000131e297224 */ /* 0x040fe400078e021f */
[----:B------:R-:W-:Y:S02]  /*1d60*/  IMAD.WIDE.U32 R18, R30, R18, R34 ;  /* 0x000000121e127225 */ /* 0x000fe400078e0022 */
[----:B------:R-:W3:Y:S04]  /*1d70*/  LDG.E.64 R30, desc[UR6][R24.64+0x28] ;  /* 0x00002806181e7981 */ /* 0x000ee8000c1e1b00 */
[----:B------:R-:W3:Y:S01]  /*1d80*/  LDG.E.64.CONSTANT R34, desc[UR6][R42.64] ;  /* 0x000000062a227981 */ /* 0x000ee2000c1e9b00 */
[----:B------:R-:W-:Y:S02]  /*1d90*/  IADD3 R40, P3, R42, UR15, RZ ;  /* 0x0000000f2a287c10 */ /* 0x000fe4000ff7e0ff */
[----:B------:R-:W-:-:S02]  /*1da0*/  IADD3 R19, R19, R41, RZ ;  /* 0x0000002913137210 */ /* 0x000fc40007ffe0ff */
[----:B------:R-:W-:-:S05]  /*1db0*/  IADD3.X R41, R43, UR14, RZ, P3, !PT ;  /* 0x0000000e2b297c10 */ /* 0x000fca0009ffe4ff */
[----:B------:R0:W4:Y:S01]  /*1dc0*/  LDG.E.64.CONSTANT R38, desc[UR6][R40.64] ;  /* 0x0000000628267981 */ /* 0x000122000c1e9b00 */
[----:B--2---:R-:W-:-:S04]  /*1dd0*/  IMAD R37, R37, R32, RZ ;  /* 0x0000002025257224 */ /* 0x004fc800078e02ff */
[C---:B------:R-:W-:Y:S02]  /*1de0*/  IMAD R37, R36.reuse, R33, R37 ;  /* 0x0000002124257224 */ /* 0x040fe400078e0225 */
[----:B------:R-:W-:Y:S02]  /*1df0*/  IMAD.WIDE.U32 R32, R36, R32, R18 ;  /* 0x0000002024207225 */ /* 0x000fe400078e0012 */
[----:B------:R-:W4:Y:S01]  /*1e00*/  LDG.E.64 R18, desc[UR6][R24.64+0x30] ;  /* 0x0000300618127981 */ /* 0x000f22000c1e1b00 */
[----:B------:R-:W-:Y:S01]  /*1e10*/  IADD3 R36, P3, R40, UR15, RZ ;  /* 0x0000000f28247c10 */ /* 0x000fe2000ff7e0ff */
[----:B------:R-:W-:-:S03]  /*1e20*/  IMAD.IADD R33, R33, 0x1, R37 ;  /* 0x0000000121217824 */ /* 0x000fc600078e0225 */
[----:B------:R-:W-:Y:S01]  /*1e30*/  IADD3.X R37, R41, UR14, RZ, P3, !PT ;  /* 0x0000000e29257c10 */ /* 0x000fe20009ffe4ff */
[----:B---3--:R-:W-:-:S04]  /*1e40*/  IMAD R35, R35, R30, RZ ;  /* 0x0000001e23237224 */ /* 0x008fc800078e02ff */
[C---:B------:R-:W-:Y:S02]  /*1e50*/  IMAD R43, R34.reuse, R31, R35 ;  /* 0x0000001f222b7224 */ /* 0x040fe400078e0223 */
[----:B------:R-:W-:Y:S02]  /*1e60*/  IMAD.WIDE.U32 R34, R34, R30, R32 ;  /* 0x0000001e22227225 */ /* 0x000fe400078e0020 */
[----:B------:R-:W2:Y:S04]  /*1e70*/  LDG.E.64 R32, desc[UR6][R24.64+0x38] ;  /* 0x0000380618207981 */ /* 0x000ea8000c1e1b00 */
[----:B------:R1:W2:Y:S01]  /*1e80*/  LDG.E.64.CONSTANT R30, desc[UR6][R36.64] ;  /* 0x00000006241e7981 */ /* 0x0002a2000c1e9b00 */
[----:B0-----:R-:W-:Y:S02]  /*1e90*/  IADD3 R40, P3, R36, UR15, RZ ;  /* 0x0000000f24287c10 */ /* 0x001fe4000ff7e0ff */
[----:B------:R-:W-:-:S02]  /*1ea0*/  IADD3 R35, R35, R43, RZ ;  /* 0x0000002b23237210 */ /* 0x000fc40007ffe0ff */
[----:B------:R-:W-:Y:S01]  /*1eb0*/  IADD3.X R41, R37, UR14, RZ, P3, !PT ;  /* 0x0000000e25297c10 */ /* 0x000fe20009ffe4ff */
[----:B----4-:R-:W-:-:S04]  /*1ec0*/  IMAD R39, R39, R18, RZ ;  /* 0x0000001227277224 */ /* 0x010fc800078e02ff */
[C---:B------:R-:W-:Y:S02]  /*1ed0*/  IMAD R43, R38.reuse, R19, R39 ;  /* 0x00000013262b7224 */ /* 0x040fe400078e0227 */
[----:B------:R-:W-:Y:S02]  /*1ee0*/  IMAD.WIDE.U32 R38, R38, R18, R34 ;  /* 0x0000001226267225 */ /* 0x000fe400078e0022 */
[----:B------:R-:W3:Y:S04]  /*1ef0*/  LDG.E.64 R18, desc[UR6][R24.64+0x40] ;  /* 0x0000400618127981 */ /* 0x000ee8000c1e1b00 */
[----:B------:R-:W3:Y:S01]  /*1f00*/  LDG.E.64.CONSTANT R34, desc[UR6][R40.64] ;  /* 0x0000000628227981 */ /* 0x000ee2000c1e9b00 */
[----:B-1----:R-:W-:Y:S01]  /*1f10*/  IADD3 R36, P3, R40, UR15, RZ ;  /* 0x0000000f28247c10 */ /* 0x002fe2000ff7e0ff */
[----:B------:R-:W-:-:S03]  /*1f20*/  IMAD.IADD R39, R39, 0x1, R43 ;  /* 0x0000000127277824 */ /* 0x000fc600078e022b */
[----:B------:R-:W-:Y:S01]  /*1f30*/  IADD3.X R37, R41, UR14, RZ, P3, !PT ;  /* 0x0000000e29257c10 */ /* 0x000fe20009ffe4ff */
[----:B--2---:R-:W-:-:S04]  /*1f40*/  IMAD R31, R31, R32, RZ ;  /* 0x000000201f1f7224 */ /* 0x004fc800078e02ff */
[C---:B------:R-:W-:Y:S02]  /*1f50*/  IMAD R43, R30.reuse, R33, R31 ;  /* 0x000000211e2b7224 */ /* 0x040fe400078e021f */
[----:B------:R-:W-:Y:S02]  /*1f60*/  IMAD.WIDE.U32 R32, R30, R32, R38 ;  /* 0x000000201e207225 */ /* 0x000fe400078e0026 */
[----:B------:R-:W2:Y:S04]  /*1f70*/  LDG.E.64 R30, desc[UR6][R24.64+0x48] ;  /* 0x00004806181e7981 */ /* 0x000ea8000c1e1b00 */
[----:B------:R-:W2:Y:S01]  /*1f80*/  LDG.E.64.CONSTANT R38, desc[UR6][R36.64] ;  /* 0x0000000624267981 */ /* 0x000ea2000c1e9b00 */
[----:B------:R-:W-:Y:S02]  /*1f90*/  IADD3 R42, P3, R36, UR15, RZ ;  /* 0x0000000f242a7c10 */ /* 0x000fe4000ff7e0ff */
[----:B------:R-:W-:-:S02]  /*1fa0*/  IADD3 R33, R33, R43, RZ ;  /* 0x0000002b21217210 */ /* 0x000fc40007ffe0ff */
[----:B------:R-:W-:Y:S01]  /*1fb0*/  IADD3.X R43, R37, UR14, RZ, P3, !PT ;  /* 0x0000000e252b7c10 */ /* 0x000fe20009ffe4ff */
[----:B---3--:R-:W-:-:S04]  /*1fc0*/  IMAD R35, R35, R18, RZ ;  /* 0x0000001223237224 */ /* 0x008fc800078e02ff */
[C---:B------:R-:W-:Y:S02]  /*1fd0*/  IMAD R41, R34.reuse, R19, R35 ;  /* 0x0000001322297224 */ /* 0x040fe400078e0223 */
[----:B------:R-:W-:Y:S02]  /*1fe0*/  IMAD.WIDE.U32 R34, R34, R18, R32 ;  /* 0x0000001222227225 */ /* 0x000fe400078e0020 */
[----:B------:R-:W3:Y:S04]  /*1ff0*/  LDG.E.64 R18, desc[UR6][R24.64+0x50] ;  /* 0x0000500618127981 */ /* 0x000ee8000c1e1b00 */
[----:B------:R-:W3:Y:S01]  /*2000*/  LDG.E.64.CONSTANT R32, desc[UR6][R42.64] ;  /* 0x000000062a207981 */ /* 0x000ee2000c1e9b00 */
[----:B------:R-:W-:Y:S01]  /*2010*/  IADD3 R40, P3, R42, UR15, RZ ;  /* 0x0000000f2a287c10 */ /* 0x000fe2000ff7e0ff */
[----:B------:R-:W-:-:S03]  /*2020*/  IMAD.IADD R35, R35, 0x1, R41 ;  /* 0x0000000123237824 */ /* 0x000fc600078e0229 */
[----:B------:R-:W-:Y:S01]  /*2030*/  IADD3.X R41, R43, UR14, RZ, P3, !PT ;  /* 0x0000000e2b297c10 */ /* 0x000fe20009ffe4ff */
[----:B--2---:R-:W-:-:S04]  /*2040*/  IMAD R37, R39, R30, RZ ;  /* 0x0000001e27257224 */ /* 0x004fc800078e02ff */
[C---:B------:R-:W-:Y:S02]  /*2050*/  IMAD R45, R38.reuse, R31, R37 ;  /* 0x0000001f262d7224 */ /* 0x040fe400078e0225 */
[----:B------:R-:W-:Y:S01]  /*2060*/  IMAD.WIDE.U32 R38, R38, R30, R34 ;  /* 0x0000001e26267225 */ /* 0x000fe200078e0022 */
[----:B------:R0:W2:Y:S04]  /*2070*/  LDG.E.64.CONSTANT R36, desc[UR6][R40.64] ;  /* 0x0000000628247981 */ /* 0x0000a8000c1e9b00 */
[----:B------:R-:W2:Y:S01]  /*2080*/  LDG.E.64 R30, desc[UR6][R24.64+0x58] ;  /* 0x00005806181e7981 */ /* 0x000ea2000c1e1b00 */
        /* <DEDUP_REMOVED lines=8> */
[----:B------:R-:W-:Y:S01]  /*2110*/  IMAD.IADD R19, R19, 0x1, R43 ;  /* 0x0000000113137824 */ /* 0x000fe200078e022b */
[----:B0-----:R-:W-:Y:S01]  /*2120*/  IADD3 R40, P3, R34, UR15, RZ ;  /* 0x0000000f22287c10 */ /* 0x001fe2000ff7e0ff */
[----:B--2---:R-:W-:-:S03]  /*2130*/  IMAD R37, R37, R30, RZ ;  /* 0x0000001e25257224 */ /* 0x004fc600078e02ff */
[----:B------:R-:W-:Y:S01]  /*2140*/  IADD3.X R41, R35, UR14, RZ, P3, !PT ;  /* 0x0000000e23297c10 */ /* 0x000fe20009ffe4ff */
[C---:B------:R-:W-:Y:S01]  /*2150*/  IMAD R37, R36.reuse, R31, R37 ;  /* 0x0000001f24257224 */ /* 0x040fe200078e0225 */
[----:B------:R-:W2:Y:S01]  /*2160*/  LDG.E.64 R34, desc[UR6][R24.64+0x70] ;  /* 0x0000700618227981 */ /* 0x000ea2000c1e1b00 */
[----:B------:R-:W-:Y:S01]  /*2170*/  IMAD.WIDE.U32 R30, R36, R30, R18 ;  /* 0x0000001e241e7225 */ /* 0x000fe200078e0012 */
[----:B------:R-:W-:Y:S02]  /*2180*/  IADD3 R44, P3, R40, UR15, RZ ;  /* 0x0000000f282c7c10 */ /* 0x000fe4000ff7e0ff */
[----:B------:R-:W4:Y:S02]  /*2190*/  LDG.E.64 R18, desc[UR6][R24.64+0x68] ;  /* 0x0000680618127981 */ /* 0x000f24000c1e1b00 */
[----:B------:R-:W-:Y:S02]  /*21a0*/  IADD3 R31, R31, R37, RZ ;  /* 0x000000251f1f7210 */ /* 0x000fe40007ffe0ff */
[----:B------:R-:W4:Y:S01]  /*21b0*/  LDG.E.64.CONSTANT R36, desc[UR6][R40.64] ;  /* 0x0000000628247981 */ /* 0x000f22000c1e9b00 */
[----:B------:R-:W-:-:S03]  /*21c0*/  IADD3.X R45, R41, UR14, RZ, P3, !PT ;  /* 0x0000000e292d7c10 */ /* 0x000fc60009ffe4ff */
[----:B------:R-:W5:Y:S01]  /*21d0*/  LDG.E.64 R40, desc[UR6][R24.64+0x78] ;  /* 0x0000780618287981 */ /* 0x000f62000c1e1b00 */
[----:B---3--:R-:W-:-:S04]  /*21e0*/  IMAD R33, R33, R38, RZ ;  /* 0x0000002621217224 */ /* 0x008fc800078e02ff */
[C---:B------:R-:W-:Y:S02]  /*21f0*/  IMAD R20, R32.reuse, R39, R33 ;  /* 0x0000002720147224 */ /* 0x040fe400078e0221 */
[----:B------:R-:W-:Y:S01]  /*2200*/  IMAD.WIDE.U32 R38, R32, R38, R30 ;  /* 0x0000002620267225 */ /* 0x000fe200078e001e */
[----:B------:R-:W-:Y:S01]  /*2210*/  IADD3 R30, P3, R44, UR15, RZ ;  /* 0x0000000f2c1e7c10 */ /* 0x000fe2000ff7e0ff */
[----:B------:R-:W2:Y:S03]  /*2220*/  LDG.E.64.CONSTANT R32, desc[UR6][R44.64] ;  /* 0x000000062c207981 */ /* 0x000ea6000c1e9b00 */
[----:B------:R-:W-:-:S05]  /*2230*/  IADD3.X R31, R45, UR14, RZ, P3, !PT ;  /* 0x0000000e2d1f7c10 */ /* 0x000fca0009ffe4ff */
[----:B------:R0:W5:Y:S01]  /*2240*/  LDG.E.64.CONSTANT R42, desc[UR6][R30.64] ;  /* 0x000000061e2a7981 */ /* 0x000162000c1e9b00 */
        /* <DEDUP_REMOVED lines=10> */
[----:B0-----:R-:W-:-:S03]  /*22f0*/  IADD3 R30, P4, R30, UR15, RZ ;  /* 0x0000000f1e1e7c10 */ /* 0x001fc6000ff9e0ff */
[----:B------:R-:W-:Y:S01]  /*2300*/  UIADD3.X UR5, URZ, UR5, URZ, UP0, !UPT ;  /* 0x000000053f057290 */ /* 0x000fe200087fe43f */
[----:B------:R-:W-:Y:S01]  /*2310*/  IADD3.X R31, R31, UR14, RZ, P4, !PT ;  /* 0x0000000e1f1f7c10 */ /* 0x000fe2000a7fe4ff */
[-C--:B--2---:R-:W-:Y:S02]  /*2320*/  IMAD R33, R33, R34.reuse, RZ ;  /* 0x0000002221217224 */ /* 0x084fe400078e02ff */
[----:B------:R-:W-:-:S04]  /*2330*/  IMAD.WIDE.U32 R18, R32, R34, R18 ;  /* 0x0000002220127225 */ /* 0x000fc800078e0012 */
[----:B------:R-:W-:Y:S02]  /*2340*/  IMAD R33, R32, R35, R33 ;  /* 0x0000002320217224 */ /* 0x000fe400078e0221 */
[-C--:B-----5:R-:W-:Y:S02]  /*2350*/  IMAD R25, R43, R40.reuse, RZ ;  /* 0x000000282b197224 */ /* 0x0a0fe400078e02ff */
[----:B------:R-:W-:Y:S02]  /*2360*/  IMAD.IADD R19, R19, 0x1, R33 ;  /* 0x0000000113137824 */ /* 0x000fe400078e0221 */
[C---:B------:R-:W-:Y:S02]  /*2370*/  IMAD R25, R42.reuse, R41, R25 ;  /* 0x000000292a197224 */ /* 0x040fe400078e0219 */
[----:B------:R-:W-:-:S05]  /*2380*/  IMAD.WIDE.U32 R18, R42, R40, R18 ;  /* 0x000000282a127225 */ /* 0x000fca00078e0012 */
[----:B------:R-:W-:Y:S01]  /*2390*/  IADD3 R19, R19, R25, RZ ;  /* 0x0000001913137210 */ /* 0x000fe20007ffe0ff */
[----:B------:R-:W-:Y:S06]  /*23a0*/  @P3 BRA `(.L_x_6437) ;  /* 0xfffffff400d43947 */ /* 0x000fec000383ffff */
.L_x_6436:
[----:B------:R-:W-:-:S04]  /*23b0*/  ISETP.GT.U32.AND P3, PT, R3, 0x4, PT ;  /* 0x000000040300780c */ /* 0x000fc80003f64070 */
[----:B------:R-:W-:-:S13]  /*23c0*/  ISETP.GT.AND.EX P3, PT, R2, RZ, PT, P3 ;  /* 0x000000ff0200720c */ /* 0x000fda0003f64330 */
[----:B------:R-:W-:Y:S05]  /*23d0*/  @!P3 BRA `(.L_x_6438) ;  /* 0x00000004002cb947 */ /* 0x000fea0003800000 */
[----:B------:R-:W-:Y:S01]  /*23e0*/  ULDC.64 UR12, c[0x0][0x230] ;  /* 0x00008c00000c7ab9 */ /* 0x000fe20000000a00 */
[----:B------:R0:W2:Y:S01]  /*23f0*/  LDG.E.64.CONSTANT R40, desc[UR6][R30.64] ;  /* 0x000000061e287981 */ /* 0x0000a2000c1e9b00 */
[----:B------:R-:W-:-:S04]  /*2400*/  ULEA UR9, UP0, UR4, UR12, 0x3 ;  /* 0x0000000c04097291 */ /* 0x000fc8000f80183f */
[----:B------:R-:W-:Y:S02]  /*2410*/  ULEA.HI.X UR12, UR4, UR13, UR5, 0x3, UP0 ;  /* 0x0000000d040c7291 */ /* 0x000fe400080f1c05 */
[----:B------:R-:W-:-:S04]  /*2420*/  IMAD.U32 R24, RZ, RZ, UR9 ;  /* 0x00000009ff187e24 */ /* 0x000fc8000f8e00ff */
[----:B------:R-:W-:-:S05]  /*2430*/  MOV R25, UR12 ;  /* 0x0000000c00197c02 */ /* 0x000fca0008000f00 */
[----:B------:R-:W2:Y:S01]  /*2440*/  LDG.E.64 R36, desc[UR6][R24.64] ;  /* 0x0000000618247981 */ /* 0x000ea2000c1e1b00 */
[----:B------:R-:W-:-:S03]  /*2450*/  IADD3 R42, P0, R30, UR15, RZ ;  /* 0x0000000f1e2a7c10 */ /* 0x000fc6000ff1e0ff */
[----:B------:R-:W3:Y:S01]  /*2460*/  LDG.E.64 R34, desc[UR6][R24.64+0x8] ;  /* 0x0000080618227981 */ /* 0x000ee2000c1e1b00 */
[----:B------:R-:W-:Y:S02]  /*2470*/  IADD3.X R43, R31, UR14, RZ, P0, !PT ;  /* 0x0000000e1f2b7c10 */ /* 0x000fe400087fe4ff */
[----:B0-----:R-:W-:-:S03]  /*2480*/  IADD3 R30, P0, R42, UR15, RZ ;  /* 0x0000000f2a1e7c10 */ /* 0x001fc6000ff1e0ff */
[----:B------:R-:W3:Y:S01]  /*2490*/  LDG.E.64.CONSTANT R32, desc[UR6][R42.64] ;  /* 0x000000062a207981 */ /* 0x000ee2000c1e9b00 */
[----:B------:R-:W-:Y:S01]  /*24a0*/  IADD3.X R31, R43, UR14, RZ, P0, !PT ;  /* 0x0000000e2b1f7c10 */ /* 0x000fe200087fe4ff */
[-C--:B--2---:R-:W-:Y:S02]  /*24b0*/  IMAD R41, R41, R36.reuse, RZ ;  /* 0x0000002429297224 */ /* 0x084fe400078e02ff */
[C---:B------:R-:W-:Y:S02]  /*24c0*/  IMAD.WIDE.U32 R38, R40.reuse, R36, R18 ;  /* 0x0000002428267225 */ /* 0x040fe400078e0012 */
[----:B------:R0:W2:Y:S02]  /*24d0*/  LDG.E.64.CONSTANT R18, desc[UR6][R30.64] ;  /* 0x000000061e127981 */ /* 0x0000a4000c1e9b00 */
[----:B------:R-:W-:Y:S02]  /*24e0*/  IMAD R41, R40, R37, R41 ;  /* 0x0000002528297224 */ /* 0x000fe400078e0229 */
[----:B------:R-:W2:Y:S01]  /*24f0*/  LDG.E.64 R36, desc[UR6][R24.64+0x10] ;  /* 0x0000100618247981 */ /* 0x000ea2000c1e1b00 */
[----:B------:R-:W-:Y:S01]  /*2500*/  IADD3 R40, P0, R30, UR15, RZ ;  /* 0x0000000f1e287c10 */ /* 0x000fe2000ff1e0ff */
[----:B------:R-:W-:-:S02]  /*2510*/  IMAD.IADD R39, R39, 0x1, R41 ;  /* 0x0000000127277824 */ /* 0x000fc400078e0229 */
[----:B---3--:R-:W-:Y:S01]  /*2520*/  IMAD R43, R33, R34, RZ ;  /* 0x00000022212b7224 */ /* 0x008fe200078e02ff */
[----:B------:R-:W-:-:S03]  /*2530*/  IADD3.X R41, R31, UR14, RZ, P0, !PT ;  /* 0x0000000e1f297c10 */ /* 0x000fc600087fe4ff */
[C---:B------:R-:W-:Y:S02]  /*2540*/  IMAD R43, R32.reuse, R35, R43 ;  /* 0x00000023202b7224 */ /* 0x040fe400078e022b */
[----:B------:R-:W-:Y:S01]  /*2550*/  IMAD.WIDE.U32 R32, R32, R34, R38 ;  /* 0x0000002220207225 */ /* 0x000fe200078e0026 */
[----:B0-----:R-:W-:Y:S01]  /*2560*/  IADD3 R30, P0, R40, UR15, RZ ;  /* 0x0000000f281e7c10 */ /* 0x001fe2000ff1e0ff */
[----:B------:R0:W3:Y:S04]  /*2570*/  LDG.E.64.CONSTANT R34, desc[UR6][R40.64] ;  /* 0x0000000628227981 */ /* 0x0000e8000c1e9b00 */
[----:B------:R-:W3:Y:S01]  /*2580*/  LDG.E.64 R38, desc[UR6][R24.64+0x18] ;  /* 0x0000180618267981 */ /* 0x000ee2000c1e1b00 */
[----:B------:R-:W-:Y:S02]  /*2590*/  IADD3 R33, R33, R43, RZ ;  /* 0x0000002b21217210 */ /* 0x000fe40007ffe0ff */
[----:B------:R-:W-:Y:S01]  /*25a0*/  IADD3.X R31, R41, UR14, RZ, P0, !PT ;  /* 0x0000000e291f7c10 */ /* 0x000fe200087fe4ff */
[----:B--2---:R-:W-:-:S02]  /*25b0*/  IMAD R19, R19, R36, RZ ;  /* 0x0000002413137224 */ /* 0x004fc400078e02ff */
[C---:B------:R-:W-:Y:S02]  /*25c0*/  IMAD.WIDE.U32 R42, R18.reuse, R36, R32 ;  /* 0x00000024122a7225 */ /* 0x040fe400078e0020 */
[----:B------:R-:W2:Y:S02]  /*25d0*/  LDG.E.64 R32, desc[UR6][R24.64+0x20] ;  /* 0x0000200618207981 */ /* 0x000ea4000c1e1b00 */
[----:B------:R-:W-:Y:S02]  /*25e0*/  IMAD R37, R18, R37, R19 ;  /* 0x0000002512257224 */ /* 0x000fe400078e0213 */
[----:B------:R1:W2:Y:S01]  /*25f0*/  LDG.E.64.CONSTANT R18, desc[UR6][R30.64] ;  /* 0x000000061e127981 */ /* 0x0002a2000c1e9b00 */
[----:B------:R-:W-:Y:S01]  /*2600*/  IADD3 R36, P0, R30, UR15, RZ ;  /* 0x0000000f1e247c10 */ /* 0x000fe2000ff1e0ff */
[----:B0-----:R-:W-:Y:S01]  /*2610*/  IMAD.IADD R41, R43, 0x1, R37 ;  /* 0x000000012b297824 */ /* 0x001fe200078e0225 */
[----:B------:R-:W-:Y:S02]  /*2620*/  MOV R40, R42 ;  /* 0x0000002a00287202 */ /* 0x000fe40000000f00 */
[----:B------:R-:W-:Y:S01]  /*2630*/  IADD3.X R37, R31, UR14, RZ, P0, !PT ;  /* 0x0000000e1f257c10 */ /* 0x000fe200087fe4ff */
[----:B---3--:R-:W-:-:S04]  /*2640*/  IMAD R35, R35, R38, RZ ;  /* 0x0000002623237224 */ /* 0x008fc800078e02ff */
[C---:B------:R-:W-:Y:S02]  /*2650*/  IMAD R43, R34.reuse, R39, R35 ;  /* 0x00000027222b7224 */ /* 0x040fe400078e0223 */
[----:B------:R-:W-:Y:S01]  /*2660*/  IMAD.WIDE.U32 R38, R34, R38, R40 ;  /* 0x0000002622267225 */ /* 0x000fe200078e0028 */
[----:B-1----:R-:W-:Y:S01]  /*2670*/  IADD3 R30, P0, R36, UR15, RZ ;  /* 0x0000000f241e7c10 */ /* 0x002fe2000ff1e0ff */
[----:B------:R-:W3:Y:S02]  /*2680*/  LDG.E.64 R34, desc[UR6][R24.64+0x28] ;  /* 0x0000280618227981 */ /* 0x000ee4000c1e1b00 */
[----:B------:R-:W-:Y:S02]  /*2690*/  IMAD.IADD R39, R39, 0x1, R43 ;  /* 0x0000000127277824 */ /* 0x000fe400078e022b */
[----:B------:R-:W3:Y:S01]  /*26a0*/  LDG.E.64.CONSTANT R40, desc[UR6][R36.64] ;  /* 0x0000000624287981 */ /* 0x000ee2000c1e9b00 */
[----:B------:R-:W-:-:S05]  /*26b0*/  IADD3.X R31, R37, UR14, RZ, P0, !PT ;  /* 0x0000000e251f7c10 */ /* 0x000fca00087fe4ff */
[----:B------:R-:W4:Y:S04]  /*26c0*/  LDG.E.64.CONSTANT R44, desc[UR6][R30.64] ;  /* 0x000000061e2c7981 */ /* 0x000f28000c1e9b00 */
[----:B------:R-:W5:Y:S01]  /*26d0*/  LDG.E.64 R36, desc[UR6][R24.64+0x38] ;  /* 0x0000380618247981 */ /* 0x000f62000c1e1b00 */
[----:B--2---:R-:W-:-:S04]  /*26e0*/  IMAD R43, R19, R32, RZ ;  /* 0x00000020132b7224 */ /* 0x004fc800078e02ff */
[C---:B------:R-:W-:Y:S02]  /*26f0*/  IMAD R43, R18.reuse, R33, R43 ;  /* 0x00000021122b7224 */ /* 0x040fe400078e022b */
[----:B------:R-:W-:Y:S01]  /*2700*/  IMAD.WIDE.U32 R18, R18, R32, R38 ;  /* 0x0000002012127225 */ /* 0x000fe200078e0026 */
[----:B------:R-:W-:Y:S01]  /*2710*/  IADD3 R32, P0, R30, UR15, RZ ;  /* 0x0000000f1e207c10 */ /* 0x000fe2000ff1e0ff */
[----:B------:R-:W4:Y:S03]  /*2720*/  LDG.E.64 R38, desc[UR6][R24.64+0x30] ;  /* 0x0000300618267981 */ /* 0x000f26000c1e1b00 */
[----:B------:R-:W-:-:S05]  /*2730*/  IADD3.X R33, R31, UR14, RZ, P0, !PT ;  /* 0x0000000e1f217c10 */ /* 0x000fca00087fe4ff */
[----:B------:R-:W5:Y:S01]  /*2740*/  LDG.E.64.CONSTANT R30, desc[UR6][R32.64] ;  /* 0x00000006201e7981 */ /* 0x000f62000c1e9b00 */
[----:B------:R-:W-:Y:S01]  /*2750*/  IADD3 R19, R19, R43, RZ ;  /* 0x0000002b13137210 */ /* 0x000fe20007ffe0ff */
[-C--:B---3--:R-:W-:Y:S02]  /*2760*/  IMAD R41, R41, R34.reuse, RZ ;  /* 0x0000002229297224 */ /* 0x088fe400078e02ff */
        /* <DEDUP_REMOVED lines=15> */
[----:B------:R-:W-:-:S03]  /*2860*/  IADD3 R30, P3, R32, UR15, RZ ;  /* 0x0000000f201e7c10 */ /* 0x000fc6000ff7e0ff */
[----:B------:R-:W-:Y:S01]  /*2870*/  IMAD.IADD R19, R19, 0x1, R25 ;  /* 0x0000000113137824 */ /* 0x000fe200078e0219 */
[----:B------:R-:W-:-:S09]  /*2880*/  IADD3.X R31, R33, UR14, RZ, P3, !PT ;  /* 0x0000000e211f7c10 */ /* 0x000fd20009ffe4ff */
.L_x_6438:
[----:B------:R-:W-:-:S04]  /*2890*/  ISETP.NE.U32.AND P3, PT, R3, RZ, PT ;  /* 0x000000ff0300720c */ /* 0x000fc80003f65070 */
[----:B------:R-:W-:-:S13]  /*28a0*/  ISETP.NE.OR.EX P0, PT, R2, RZ, P0, P3 ;  /* 0x000000ff0200720c */ /* 0x000fda0000705730 */
[----:B------:R-:W-:Y:S05]  /*28b0*/  @!P0 BRA `(.L_x_6434) ;  /* 0x0000000000ac8947 */ /* 0x000fea0003800000 */
.L_x_6435:
[----:B------:R-:W-:Y:S01]  /*28c0*/  ULEA UR9, UP0, UR4, UR18, 0x3 ;  /* 0x0000001204097291 */ /* 0x000fe2000f80183f */
[----:B------:R-:W2:Y:S03]  /*28d0*/  LDG.E.64.CONSTANT R34, desc[UR6][R30.64] ;  /* 0x000000061e227981 */ /* 0x000ea6000c1e9b00 */
[----:B------:R-:W-:Y:S02]  /*28e0*/  ULEA.HI.X UR12, UR4, UR19, UR5, 0x3, UP0 ;  /* 0x00000013040c7291 */ /* 0x000fe400080f1c05 */
[----:B------:R-:W-:-:S04]  /*28f0*/  MOV R32, UR9 ;  /* 0x0000000900207c02 */ /* 0x000fc80008000f00 */
[----:B------:R-:W-:-:S05]  /*2900*/  IMAD.U32 R33, RZ, RZ, UR12 ;  /* 0x0000000cff217e24 */ /* 0x000fca000f8e00ff */
[----:B------:R-:W2:Y:S01]  /*2910*/  LDG.E.64 R40, desc[UR6][R32.64] ;  /* 0x0000000620287981 */ /* 0x000ea2000c1e1b00 */
[----:B------:R-:W-:-:S03]  /*2920*/  IADD3 R36, P0, R30, UR15, RZ ;  /* 0x0000000f1e247c10 */ /* 0x000fc6000ff1e0ff */
[----:B------:R-:W3:Y:S01]  /*2930*/  LDG.E.64 R38, desc[UR6][R32.64+0x8] ;  /* 0x0000080620267981 */ /* 0x000ee2000c1e1b00 */
[----:B------:R-:W-:Y:S02]  /*2940*/  IADD3.X R37, R31, UR14, RZ, P0, !PT ;  /* 0x0000000e1f257c10 */ /* 0x000fe400087fe4ff */
[----:B------:R-:W-:Y:S01]  /*2950*/  IADD3 R24, P0, R36, UR15, RZ ;  /* 0x0000000f24187c10 */ /* 0x000fe2000ff1e0ff */
[----:B------:R-:W4:Y:S04]  /*2960*/  LDG.E.64 R42, desc[UR6][R32.64+0x10] ;  /* 0x00001006202a7981 */ /* 0x000f28000c1e1b00 */
[----:B------:R-:W3:Y:S01]  /*2970*/  LDG.E.64.CONSTANT R30, desc[UR6][R36.64] ;  /* 0x00000006241e7981 */ /* 0x000ee2000c1e9b00 */
[----:B------:R-:W-:-:S03]  /*2980*/  IADD3.X R25, R37, UR14, RZ, P0, !PT ;  /* 0x0000000e25197c10 */ /* 0x000fc600087fe4ff */
[----:B------:R-:W5:Y:S01]  /*2990*/  LDG.E.64 R44, desc[UR6][R32.64+0x18] ;  /* 0x00001806202c7981 */ /* 0x000f62000c1e1b00 */
[----:B--2---:R-:W-:Y:S02]  /*29a0*/  IMAD R35, R35, R40, RZ ;  /* 0x0000002823237224 */ /* 0x004fe400078e02ff */
[----:B------:R-:W-:-:S04]  /*29b0*/  IMAD.WIDE.U32 R18, R40, R34, R18 ;  /* 0x0000002228127225 */ /* 0x000fc800078e0012 */
[----:B------:R-:W-:Y:S01]  /*29c0*/  IMAD R20, R41, R34, R35 ;  /* 0x0000002229147224 */ /* 0x000fe200078e0223 */
[----:B------:R-:W-:Y:S01]  /*29d0*/  IADD3 R34, P0, R24, UR15, RZ ;  /* 0x0000000f18227c10 */ /* 0x000fe2000ff1e0ff */
[----:B------:R-:W4:Y:S03]  /*29e0*/  LDG.E.64.CONSTANT R40, desc[UR6][R24.64] ;  /* 0x0000000618287981 */ /* 0x000f26000c1e9b00 */
[----:B------:R-:W-:-:S05]  /*29f0*/  IADD3.X R35, R25, UR14, RZ, P0, !PT ;  /* 0x0000000e19237c10 */ /* 0x000fca00087fe4ff */
[----:B------:R-:W5:Y:S01]  /*2a00*/  LDG.E.64.CONSTANT R36, desc[UR6][R34.64] ;  /* 0x0000000622247981 */ /* 0x000f62000c1e9b00 */
[----:B------:R-:W-:Y:S01]  /*2a10*/  IADD3 R19, R19, R20, RZ ;  /* 0x0000001413137210 */ /* 0x000fe20007ffe0ff */
[----:B---3--:R-:W-:Y:S01]  /*2a20*/  IMAD R31, R31, R38, RZ ;  /* 0x000000261f1f7224 */ /* 0x008fe200078e02ff */
[----:B------:R-:W-:-:S03]  /*2a30*/  IADD3 R3, P0, R3, -0x4, RZ ;  /* 0xfffffffc03037810 */ /* 0x000fc60007f1e0ff */
[-C--:B------:R-:W-:Y:S02]  /*2a40*/  IMAD R31, R39, R30.reuse, R31 ;  /* 0x0000001e271f7224 */ /* 0x080fe400078e021f */
[----:B------:R-:W-:Y:S01]  /*2a50*/  IMAD.WIDE.U32 R18, R38, R30, R18 ;  /* 0x0000001e26127225 */ /* 0x000fe200078e0012 */
        /* <DEDUP_REMOVED lines=8> */
[----:B----4-:R-:W-:Y:S02]  /*2ae0*/  IMAD R25, R41, R42, RZ ;  /* 0x0000002a29197224 */ /* 0x010fe400078e02ff */
[----:B------:R-:W-:-:S04]  /*2af0*/  IMAD.WIDE.U32 R18, R42, R40, R18 ;  /* 0x000000282a127225 */ /* 0x000fc800078e0012 */
[----:B------:R-:W-:-:S05]  /*2b00*/  IMAD R25, R43, R40, R25 ;  /* 0x000000282b197224 */ /* 0x000fca00078e0219 */
[----:B------:R-:W-:Y:S01]  /*2b10*/  IADD3 R19, R19, R25, RZ ;  /* 0x0000001913137210 */ /* 0x000fe20007ffe0ff */
[----:B-----5:R-:W-:-:S04]  /*2b20*/  IMAD R25, R37, R44, RZ ;  /* 0x0000002c25197224 */ /* 0x020fc800078e02ff */
[-C--:B------:R-:W-:Y:S02]  /*2b30*/  IMAD R25, R45, R36.reuse, R25 ;  /* 0x000000242d197224 */ /* 0x080fe400078e0219 */
[----:B------:R-:W-:-:S04]  /*2b40*/  IMAD.WIDE.U32 R18, R44, R36, R18 ;  /* 0x000000242c127225 */ /* 0x000fc800078e0012 */
[----:B------:R-:W-:Y:S01]  /*2b50*/  IMAD.IADD R19, R19, 0x1, R25 ;  /* 0x0000000113137824 */ /* 0x000fe200078e0219 */
[----:B------:R-:W-:Y:S06]  /*2b60*/  @P0 BRA `(.L_x_6435) ;  /* 0xfffffffc00540947 */ /* 0x000fec000383ffff */
.L_x_6434:
        /* <DEDUP_REMOVED lines=37> */
[----:B------:R-:W3:Y:S01]  /*2dc0*/  @P0 LDG.E.64 R30, desc[UR6][R2.64+0x10] ;  /* 0x00001006021e0981 */ /* 0x000ee2000c1e1b00 */
[----:B------:R-:W-:-:S06]  /*2dd0*/  @P0 IADD3.X R33, R35, UR4, RZ, P3, !PT ;  /* 0x0000000423210c10 */ /* 0x000fcc0009ffe4ff */
[----:B------:R-:W3:Y:S01]  /*2de0*/  @P0 LDG.E.64.CONSTANT R32, desc[UR6][R32.64] ;  /* 0x0000000620200981 */ /* 0x000ee2000c1e9b00 */
        /* <DEDUP_REMOVED lines=9> */
.L_x_6439:
        /* <DEDUP_REMOVED lines=27> */
.L_x_6443:
        /* <DEDUP_REMOVED lines=15> */
[----:B------:R0:W2:Y:S04]  /*3120*/  LDG.E.64.CONSTANT R32, desc[UR6][R38.64] ;  /* 0x0000000626207981 */ /* 0x0000a8000c1e9b00 */
[----:B------:R-:W2:Y:S01]  /*3130*/  LDG.E.64 R26, desc[UR6][R24.64+0x10] ;  /* 0x00001006181a7981 */ /* 0x000ea2000c1e1b00 */
[----:B------:R-:W-:Y:S01]  /*3140*/  IADD3 R42, P3, R38, UR15, RZ ;  /* 0x0000000f262a7c10 */ /* 0x000fe2000ff7e0ff */
[----:B------:R-:W-:Y:S02]  /*3150*/  IMAD.IADD R3, R3, 0x1, R41 ;  /* 0x0000000103037824 */ /* 0x000fe400078e0229 */
[----:B---3--:R-:W-:Y:S01]  /*3160*/  IMAD R31, R37, R34, RZ ;  /* 0x00000022251f7224 */ /* 0x008fe200078e02ff */
[----:B------:R-:W-:-:S03]  /*3170*/  IADD3.X R43, R39, UR14, RZ, P3, !PT ;  /* 0x0000000e272b7c10 */ /* 0x000fc60009ffe4ff */
[C---:B------:R-:W-:Y:S02]  /*3180*/  IMAD R37, R36.reuse, R35, R31 ;  /* 0x0000002324257224 */ /* 0x040fe400078e021f */
[----:B------:R-:W-:Y:S02]  /*3190*/  IMAD.WIDE.U32 R30, R36, R34, R2 ;  /* 0x00000022241e7225 */ /* 0x000fe400078e0002 */
[----:B------:R-:W3:Y:S04]  /*31a0*/  LDG.E.64 R2, desc[UR6][R24.64+0x18] ;  /* 0x0000180618027981 */ /* 0x000ee8000c1e1b00 */
[----:B------:R-:W3:Y:S01]  /*31b0*/  LDG.E.64.CONSTANT R34, desc[UR6][R42.64] ;  /* 0x000000062a227981 */ /* 0x000ee2000c1e9b00 */
[----:B0-----:R-:W-:Y:S02]  /*31c0*/  IADD3 R38, P3, R42, UR15, RZ ;  /* 0x0000000f2a267c10 */ /* 0x001fe4000ff7e0ff */
[----:B------:R-:W-:-:S02]  /*31d0*/  IADD3 R31, R31, R37, RZ ;  /* 0x000000251f1f7210 */ /* 0x000fc40007ffe0ff */
[----:B------:R-:W-:Y:S01]  /*31e0*/  IADD3.X R39, R43, UR14, RZ, P3, !PT ;  /* 0x0000000e2b277c10 */ /* 0x000fe20009ffe4ff */
[----:B--2---:R-:W-:-:S04]  /*31f0*/  IMAD R33, R33, R26, RZ ;  /* 0x0000001a21217224 */ /* 0x004fc800078e02ff */
[C---:B------:R-:W-:Y:S02]  /*3200*/  IMAD R37, R32.reuse, R27, R33 ;  /* 0x0000001b20257224 */ /* 0x040fe400078e0221 */
[----:B------:R-:W-:Y:S02]  /*3210*/  IMAD.WIDE.U32 R32, R32, R26, R30 ;  /* 0x0000001a20207225 */ /* 0x000fe400078e001e */
[----:B------:R-:W2:Y:S04]  /*3220*/  LDG.E.64 R26, desc[UR6][R24.64+0x20] ;  /* 0x00002006181a7981 */ /* 0x000ea8000c1e1b00 */
[----:B------:R0:W2:Y:S01]  /*3230*/  LDG.E.64.CONSTANT R30, desc[UR6][R38.64] ;  /* 0x00000006261e7981 */ /* 0x0000a2000c1e9b00 */
[----:B------:R-:W-:Y:S01]  /*3240*/  IADD3 R36, P3, R38, UR15, RZ ;  /* 0x0000000f26247c10 */ /* 0x000fe2000ff7e0ff */
[----:B------:R-:W-:-:S02]  /*3250*/  IMAD.IADD R33, R33, 0x1, R37 ;  /* 0x0000000121217824 */ /* 0x000fc400078e0225 */
[-C--:B---3--:R-:W-:Y:S01]  /*3260*/  IMAD R35, R35, R2.reuse, RZ ;  /* 0x0000000223237224 */ /* 0x088fe200078e02ff */
[----:B------:R-:W-:Y:S01]  /*3270*/  IADD3.X R37, R39, UR14, RZ, P3, !PT ;  /* 0x0000000e27257c10 */ /* 0x000fe20009ffe4ff */
[----:B------:R-:W-:-:S04]  /*3280*/  IMAD.WIDE.U32 R32, R34, R2, R32 ;  /* 0x0000000222207225 */ /* 0x000fc800078e0020 */
[----:B------:R-:W-:Y:S02]  /*3290*/  IMAD R41, R34, R3, R35 ;  /* 0x0000000322297224 */ /* 0x000fe400078e0223 */
[----:B------:R-:W3:Y:S04]  /*32a0*/  LDG.E.64 R2, desc[UR6][R24.64+0x28] ;  /* 0x0000280618027981 */ /* 0x000ee8000c1e1b00 */
[----:B------:R1:W3:Y:S01]  /*32b0*/  LDG.E.64.CONSTANT R34, desc[UR6][R36.64] ;  /* 0x0000000624227981 */ /* 0x0002e2000c1e9b00 */
[----:B0-----:R-:W-:Y:S02]  /*32c0*/  IADD3 R38, P3, R36, UR15, RZ ;  /* 0x0000000f24267c10 */ /* 0x001fe4000ff7e0ff */
[----:B------:R-:W-:Y:S02]  /*32d0*/  IADD3 R33, R33, R41, RZ ;  /* 0x0000002921217210 */ /* 0x000fe40007ffe0ff */
[----:B------:R-:W-:Y:S01]  /*32e0*/  IADD3.X R39, R37, UR14, RZ, P3, !PT ;  /* 0x0000000e25277c10 */ /* 0x000fe20009ffe4ff */
[----:B--2---:R-:W-:-:S04]  /*32f0*/  IMAD R31, R31, R26, RZ ;  /* 0x0000001a1f1f7224 */ /* 0x004fc800078e02ff */
[C---:B------:R-:W-:Y:S02]  /*3300*/  IMAD R41, R30.reuse, R27, R31 ;  /* 0x0000001b1e297224 */ /* 0x040fe400078e021f */
[----:B------:R-:W-:Y:S02]  /*3310*/  IMAD.WIDE.U32 R26, R30, R26, R32 ;  /* 0x0000001a1e1a7225 */ /* 0x000fe400078e0020 */
[----:B------:R-:W2:Y:S04]  /*3320*/  LDG.E.64 R30, desc[UR6][R24.64+0x30] ;  /* 0x00003006181e7981 */ /* 0x000ea8000c1e1b00 */
[----:B------:R0:W2:Y:S01]  /*3330*/  LDG.E.64.CONSTANT R32, desc[UR6][R38.64] ;  /* 0x0000000626207981 */ /* 0x0000a2000c1e9b00 */
[----:B-1----:R-:W-:Y:S01]  /*3340*/  IADD3 R36, P3, R38, UR15, RZ ;  /* 0x0000000f26247c10 */ /* 0x002fe2000ff7e0ff */
[----:B------:R-:W-:-:S02]  /*3350*/  IMAD.IADD R27, R27, 0x1, R41 ;  /* 0x000000011b1b7824 */ /* 0x000fc400078e0229 */
[----:B---3--:R-:W-:Y:S01]  /*3360*/  IMAD R35, R35, R2, RZ ;  /* 0x0000000223237224 */ /* 0x008fe200078e02ff */
[----:B------:R-:W-:-:S03]  /*3370*/  IADD3.X R37, R39, UR14, RZ, P3, !PT ;  /* 0x0000000e27257c10 */ /* 0x000fc60009ffe4ff */
[C---:B------:R-:W-:Y:S02]  /*3380*/  IMAD R41, R34.reuse, R3, R35 ;  /* 0x0000000322297224 */ /* 0x040fe400078e0223 */
[----:B------:R-:W-:Y:S02]  /*3390*/  IMAD.WIDE.U32 R2, R34, R2, R26 ;  /* 0x0000000222027225 */ /* 0x000fe400078e001a */
[----:B------:R-:W3:Y:S04]  /*33a0*/  LDG.E.64 R26, desc[UR6][R24.64+0x38] ;  /* 0x00003806181a7981 */ /* 0x000ee8000c1e1b00 */
[----:B------:R1:W3:Y:S01]  /*33b0*/  LDG.E.64.CONSTANT R34, desc[UR6][R36.64] ;  /* 0x0000000624227981 */ /* 0x0002e2000c1e9b00 */
[----:B0-----:R-:W-:Y:S02]  /*33c0*/  IADD3 R38, P3, R36, UR15, RZ ;  /* 0x0000000f24267c10 */ /* 0x001fe4000ff7e0ff */
[----:B------:R-:W-:-:S02]  /*33d0*/  IADD3 R3, R3, R41, RZ ;  /* 0x0000002903037210 */ /* 0x000fc40007ffe0ff */
[----:B------:R-:W-:Y:S01]  /*33e0*/  IADD3.X R39, R37, UR14, RZ, P3, !PT ;  /* 0x0000000e25277c10 */ /* 0x000fe20009ffe4ff */
[----:B--2---:R-:W-:-:S04]  /*33f0*/  IMAD R33, R33, R30, RZ ;  /* 0x0000001e21217224 */ /* 0x004fc800078e02ff */
[C---:B------:R-:W-:Y:S02]  /*3400*/  IMAD R41, R32.reuse, R31, R33 ;  /* 0x0000001f20297224 */ /* 0x040fe400078e0221 */
[----:B------:R-:W-:Y:S02]  /*3410*/  IMAD.WIDE.U32 R30, R32, R30, R2 ;  /* 0x0000001e201e7225 */ /* 0x000fe400078e0002 */
[----:B------:R-:W2:Y:S04]  /*3420*/  LDG.E.64 R2, desc[UR6][R24.64+0x40] ;  /* 0x0000400618027981 */ /* 0x000ea8000c1e1b00 */
[----:B------:R-:W2:Y:S01]  /*3430*/  LDG.E.64.CONSTANT R32, desc[UR6][R38.64] ;  /* 0x0000000626207981 */ /* 0x000ea2000c1e9b00 */
[----:B-1----:R-:W-:Y:S01]  /*3440*/  IADD3 R36, P3, R38, UR15, RZ ;  /* 0x0000000f26247c10 */ /* 0x002fe2000ff7e0ff */
        /* <DEDUP_REMOVED lines=15> */
[----:B------:R-:W-:Y:S01]  /*3540*/  IADD3 R38, P3, R42, UR15, RZ ;  /* 0x0000000f2a267c10 */ /* 0x000fe2000ff7e0ff */
[----:B------:R-:W-:-:S02]  /*3550*/  IMAD.IADD R3, R3, 0x1, R39 ;  /* 0x0000000103037824 */ /* 0x000fc400078e0227 */
        /* <DEDUP_REMOVED lines=9> */
[-C--:B--2---:R-:W-:Y:S02]  /*35f0*/  IMAD R33, R33, R26.reuse, RZ ;  /* 0x0000001a21217224 */ /* 0x084fe400078e02ff */
[----:B------:R-:W-:-:S04]  /*3600*/  IMAD.WIDE.U32 R30, R32, R26, R30 ;  /* 0x0000001a201e7225 */ /* 0x000fc800078e001e */
[----:B------:R-:W-:Y:S02]  /*3610*/  IMAD R41, R32, R27, R33 ;  /* 0x0000001b20297224 */ /* 0x000fe400078e0221 */
[----:B------:R-:W2:Y:S04]  /*3620*/  LDG.E.64 R26, desc[UR6][R24.64+0x60] ;  /* 0x00006006181a7981 */ /* 0x000ea8000c1e1b00 */
[----:B------:R-:W2:Y:S01]  /*3630*/  LDG.E.64.CONSTANT R32, desc[UR6][R34.64] ;  /* 0x0000000622207981 */ /* 0x000ea2000c1e9b00 */
[----:B------:R-:W-:Y:S01]  /*3640*/  IMAD.IADD R31, R31, 0x1, R41 ;  /* 0x000000011f1f7824 */ /* 0x000fe200078e0229 */
[----:B0-----:R-:W-:Y:S01]  /*3650*/  IADD3 R38, P3, R34, UR15, RZ ;  /* 0x0000000f22267c10 */ /* 0x001fe2000ff7e0ff */
[-C--:B---3--:R-:W-:Y:S02]  /*3660*/  IMAD R37, R37, R2.reuse, RZ ;  /* 0x0000000225257224 */ /* 0x088fe400078e02ff */
[----:B------:R-:W-:Y:S01]  /*3670*/  IMAD.WIDE.U32 R30, R36, R2, R30 ;  /* 0x00000002241e7225 */ /* 0x000fe200078e001e */
[----:B------:R-:W-:-:S03]  /*3680*/  IADD3.X R39, R35, UR14, RZ, P3, !PT ;  /* 0x0000000e23277c10 */ /* 0x000fc60009ffe4ff */
[----:B------:R-:W-:Y:S02]  /*3690*/  IMAD R37, R36, R3, R37 ;  /* 0x0000000324257224 */ /* 0x000fe400078e0225 */
[----:B------:R-:W3:Y:S03]  /*36a0*/  LDG.E.64 R2, desc[UR6][R24.64+0x68] ;  /* 0x0000680618027981 */ /* 0x000ee6000c1e1b00 */
[----:B------:R-:W-:Y:S02]  /*36b0*/  IADD3 R31, R31, R37, RZ ;  /* 0x000000251f1f7210 */ /* 0x000fe40007ffe0ff */
[----:B------:R-:W3:Y:S01]  /*36c0*/  LDG.E.64.CONSTANT R36, desc[UR6][R38.64] ;  /* 0x0000000626247981 */ /* 0x000ee2000c1e9b00 */
[----:B------:R-:W-:-:S04]  /*36d0*/  IADD3 R44, P3, R38, UR15, RZ ;  /* 0x0000000f262c7c10 */ /* 0x000fc8000ff7e0ff */
[----:B------:R-:W-:-:S05]  /*36e0*/  IADD3.X R45, R39, UR14, RZ, P3, !PT ;  /* 0x0000000e272d7c10 */ /* 0x000fca0009ffe4ff */
[----:B------:R-:W4:Y:S04]  /*36f0*/  LDG.E.64.CONSTANT R34, desc[UR6][R44.64] ;  /* 0x000000062c227981 */ /* 0x000f28000c1e9b00 */
[----:B------:R-:W5:Y:S01]  /*3700*/  LDG.E.64 R38, desc[UR6][R24.64+0x78] ;  /* 0x0000780618267981 */ /* 0x000f62000c1e1b00 */
[-C--:B--2---:R-:W-:Y:S02]  /*3710*/  IMAD R41, R33, R26.reuse, RZ ;  /* 0x0000001a21297224 */ /* 0x084fe400078e02ff */
[----:B------:R-:W-:Y:S01]  /*3720*/  IMAD.WIDE.U32 R30, R32, R26, R30 ;  /* 0x0000001a201e7225 */ /* 0x000fe200078e001e */
[----:B------:R-:W-:-:S03]  /*3730*/  IADD3 R26, P3, R44, UR15, RZ ;  /* 0x0000000f2c1a7c10 */ /* 0x000fc6000ff7e0ff */
[----:B------:R-:W-:Y:S02]  /*3740*/  IMAD R41, R32, R27, R41 ;  /* 0x0000001b20297224 */ /* 0x000fe400078e0229 */
[----:B------:R-:W4:Y:S01]  /*3750*/  LDG.E.64 R32, desc[UR6][R24.64+0x70] ;  /* 0x0000700618207981 */ /* 0x000f22000c1e1b00 */
[----:B------:R-:W-:-:S05]  /*3760*/  IADD3.X R27, R45, UR14, RZ, P3, !PT ;  /* 0x0000000e2d1b7c10 */ /* 0x000fca0009ffe4ff */
[----:B------:R-:W5:Y:S01]  /*3770*/  LDG.E.64.CONSTANT R42, desc[UR6][R26.64] ;  /* 0x000000061a2a7981 */ /* 0x000f62000c1e9b00 */
[----:B------:R-:W-:Y:S02]  /*3780*/  IMAD.IADD R31, R31, 0x1, R41 ;  /* 0x000000011f1f7824 */ /* 0x000fe400078e0229 */
[----:B---3--:R-:W-:Y:S01]  /*3790*/  IMAD R37, R37, R2, RZ ;  /* 0x0000000225257224 */ /* 0x008fe200078e02ff */
        /* <DEDUP_REMOVED lines=8> */
[----:B------:R-:W-:-:S03]  /*3820*/  IADD3 R30, P4, R26, UR15, RZ ;  /* 0x0000000f1a1e7c10 */ /* 0x000fc6000ff9e0ff */
[----:B------:R-:W-:Y:S01]  /*3830*/  UIADD3.X UR5, URZ, UR5, URZ, UP0, !UPT ;  /* 0x000000053f057290 */ /* 0x000fe200087fe43f */
[-C--:B----4-:R-:W-:Y:S02]  /*3840*/  IMAD R31, R35, R32.reuse, RZ ;  /* 0x00000020231f7224 */ /* 0x090fe400078e02ff */
[----:B------:R-:W-:-:S04]  /*3850*/  IMAD.WIDE.U32 R2, R34, R32, R2 ;  /* 0x0000002022027225 */ /* 0x000fc800078e0002 */
[----:B------:R-:W-:Y:S02]  /*3860*/  IMAD R31, R34, R33, R31 ;  /* 0x00000021221f7224 */ /* 0x000fe400078e021f */
[-C--:B-----5:R-:W-:Y:S02]  /*3870*/  IMAD R25, R43, R38.reuse, RZ ;  /* 0x000000262b197224 */ /* 0x0a0fe400078e02ff */
[----:B------:R-:W-:Y:S02]  /*3880*/  IMAD.IADD R3, R3, 0x1, R31 ;  /* 0x0000000103037824 */ /* 0x000fe400078e021f */
[C---:B------:R-:W-:Y:S02]  /*3890*/  IMAD R25, R42.reuse, R39, R25 ;  /* 0x000000272a197224 */ /* 0x040fe400078e0219 */
[----:B------:R-:W-:Y:S01]  /*38a0*/  IMAD.WIDE.U32 R2, R42, R38, R2 ;  /* 0x000000262a027225 */ /* 0x000fe200078e0002 */
[----:B------:R-:W-:-:S04]  /*38b0*/  IADD3.X R31, R27, UR14, RZ, P4, !PT ;  /* 0x0000000e1b1f7c10 */ /* 0x000fc8000a7fe4ff */
[----:B------:R-:W-:Y:S01]  /*38c0*/  IADD3 R3, R3, R25, RZ ;  /* 0x0000001903037210 */ /* 0x000fe20007ffe0ff */
[----:B------:R-:W-:Y:S06]  /*38d0*/  @P3 BRA `(.L_x_6443) ;  /* 0xfffffff400d43947 */ /* 0x000fec000383ffff */
.L_x_6442:
[----:B------:R-:W-:-:S04]  /*38e0*/  ISETP.GT.U32.AND P3, PT, R40, 0x4, PT ;  /* 0x000000042800780c */ /* 0x000fc80003f64070 */
[----:B------:R-:W-:-:S13]  /*38f0*/  ISETP.GT.AND.EX P3, PT, R20, RZ, PT, P3 ;  /* 0x000000ff1400720c */ /* 0x000fda0003f64330 */
[----:B------:R-:W-:Y:S05]  /*3900*/  @!P3 BRA `(.L_x_6444) ;  /* 0x00000004002cb947 */ /* 0x000fea0003800000 */
[----:B------:R-:W-:Y:S01]  /*3910*/  ULDC.64 UR12, c[0x0][0x230] ;  /* 0x00008c00000c7ab9 */ /* 0x000fe20000000a00 */
[----:B------:R-:W2:Y:S01]  /*3920*/  LDG.E.64.CONSTANT R38, desc[UR6][R30.64] ;  /* 0x000000061e267981 */ /* 0x000ea2000c1e9b00 */
        /* <DEDUP_REMOVED lines=8> */
[----:B------:R-:W-:-:S03]  /*39b0*/  IADD3 R26, P0, R42, UR15, RZ ;  /* 0x0000000f2a1a7c10 */ /* 0x000fc6000ff1e0ff */
        /* <DEDUP_REMOVED lines=20> */
[----:B------:R1:W2:Y:S02]  /*3b00*/  LDG.E.64.CONSTANT R30, desc[UR6][R26.64] ;  /* 0x000000061a1e7981 */ /* 0x0002a4000c1e9b00 */
[----:B------:R-:W-:Y:S02]  /*3b10*/  IMAD R35, R2, R35, R3 ;  /* 0x0000002302237224 */ /* 0x000fe400078e0203 */
[----:B------:R-:W2:Y:S01]  /*3b20*/  LDG.E.64 R2, desc[UR6][R24.64+0x20] ;  /* 0x0000200618027981 */ /* 0x000ea2000c1e1b00 */
[----:B------:R-:W-:Y:S01]  /*3b30*/  IADD3 R34, P0, R26, UR15, RZ ;  /* 0x0000000f1a227c10 */ /* 0x000fe2000ff1e0ff */
[----:B0-----:R-:W-:Y:S01]  /*3b40*/  IMAD.IADD R39, R43, 0x1, R35 ;  /* 0x000000012b277824 */ /* 0x001fe200078e0223 */
[----:B------:R-:W-:Y:S02]  /*3b50*/  MOV R38, R42 ;  /* 0x0000002a00267202 */ /* 0x000fe40000000f00 */
[----:B------:R-:W-:Y:S01]  /*3b60*/  IADD3.X R35, R27, UR14, RZ, P0, !PT ;  /* 0x0000000e1b237c10 */ /* 0x000fe200087fe4ff */
[----:B---3--:R-:W-:Y:S01]  /*3b70*/  IMAD R37, R37, R32, RZ ;  /* 0x0000002025257224 */ /* 0x008fe200078e02ff */
[----:B-1----:R-:W-:-:S03]  /*3b80*/  IADD3 R26, P0, R34, UR15, RZ ;  /* 0x0000000f221a7c10 */ /* 0x002fc6000ff1e0ff */
[C---:B------:R-:W-:Y:S02]  /*3b90*/  IMAD R41, R36.reuse, R33, R37 ;  /* 0x0000002124297224 */ /* 0x040fe400078e0225 */
[----:B------:R-:W-:Y:S02]  /*3ba0*/  IMAD.WIDE.U32 R36, R36, R32, R38 ;  /* 0x0000002024247225 */ /* 0x000fe400078e0026 */
        /* <DEDUP_REMOVED lines=12> */
[----:B------:R0:W5:Y:S01]  /*3c70*/  LDG.E.64.CONSTANT R44, desc[UR6][R30.64] ;  /* 0x000000061e2c7981 */ /* 0x000162000c1e9b00 */
[----:B------:R-:W-:Y:S01]  /*3c80*/  IADD3 R3, R3, R41, RZ ;  /* 0x0000002903037210 */ /* 0x000fe20007ffe0ff */
[-C--:B---3--:R-:W-:Y:S02]  /*3c90*/  IMAD R39, R39, R32.reuse, RZ ;  /* 0x0000002027277224 */ /* 0x088fe400078e02ff */
[----:B------:R-:W-:-:S04]  /*3ca0*/  IMAD.WIDE.U32 R2, R38, R32, R2 ;  /* 0x0000002026027225 */ /* 0x000fc800078e0002 */
[----:B------:R-:W-:-:S04]  /*3cb0*/  IMAD R39, R38, R33, R39 ;  /* 0x0000002126277224 */ /* 0x000fc800078e0227 */
        /* <DEDUP_REMOVED lines=8> */
[----:B----4-:R-:W-:-:S02]  /*3d40*/  IMAD R33, R43, R36, RZ ;  /* 0x000000242b217224 */ /* 0x010fc400078e02ff */
[----:B------:R-:W-:-:S04]  /*3d50*/  IMAD.WIDE.U32 R2, R42, R36, R2 ;  /* 0x000000242a027225 */ /* 0x000fc800078e0002 */
[----:B------:R-:W-:Y:S02]  /*3d60*/  IMAD R33, R42, R37, R33 ;  /* 0x000000252a217224 */ /* 0x000fe400078e0221 */
[----:B-----5:R-:W-:-:S03]  /*3d70*/  IMAD R25, R45, R34, RZ ;  /* 0x000000222d197224 */ /* 0x020fc600078e02ff */
[----:B------:R-:W-:Y:S01]  /*3d80*/  IADD3 R3, R3, R33, RZ ;  /* 0x0000002103037210 */ /* 0x000fe20007ffe0ff */
[C---:B------:R-:W-:Y:S02]  /*3d90*/  IMAD R25, R44.reuse, R35, R25 ;  /* 0x000000232c197224 */ /* 0x040fe400078e0219 */
[----:B------:R-:W-:-:S04]  /*3da0*/  IMAD.WIDE.U32 R2, R44, R34, R2 ;  /* 0x000000222c027225 */ /* 0x000fc800078e0002 */
[----:B------:R-:W-:-:S07]  /*3db0*/  IMAD.IADD R3, R3, 0x1, R25 ;  /* 0x0000000103037824 */ /* 0x000fce00078e0219 */
.L_x_6444:
[----:B------:R-:W-:-:S04]  /*3dc0*/  ISETP.NE.U32.AND P3, PT, R40, RZ, PT ;  /* 0x000000ff2800720c */ /* 0x000fc80003f65070 */
[----:B------:R-:W-:-:S13]  /*3dd0*/  ISETP.NE.OR.EX P0, PT, R20, RZ, P0, P3 ;  /* 0x000000ff1400720c */ /* 0x000fda0000705730 */
[----:B------:R-:W-:Y:S05]  /*3de0*/  @!P0 BRA `(.L_x_6440) ;  /* 0x0000000000ac8947 */ /* 0x000fea0003800000 */
.L_x_6441:
[----:B------:R-:W-:Y:S01]  /*3df0*/  ULEA UR9, UP0, UR4, UR18, 0x3 ;  /* 0x0000001204097291 */ /* 0x000fe2000f80183f */
[----:B------:R0:W2:Y:S03]  /*3e00*/  LDG.E.64.CONSTANT R34, desc[UR6][R30.64] ;  /* 0x000000061e227981 */ /* 0x0000a6000c1e9b00 */
[----:B------:R-:W-:Y:S02]  /*3e10*/  ULEA.HI.X UR12, UR4, UR19, UR5, 0x3, UP0 ;  /* 0x00000013040c7291 */ /* 0x000fe400080f1c05 */
[----:B------:R-:W-:-:S04]  /*3e20*/  MOV R24, UR9 ;  /* 0x0000000900187c02 */ /* 0x000fc80008000f00 */
[----:B------:R-:W-:-:S05]  /*3e30*/  IMAD.U32 R25, RZ, RZ, UR12 ;  /* 0x0000000cff197e24 */ /* 0x000fca000f8e00ff */
[----:B------:R-:W2:Y:S01]  /*3e40*/  LDG.E.64 R38, desc[UR6][R24.64] ;  /* 0x0000000618267981 */ /* 0x000ea2000c1e1b00 */
[----:B------:R-:W-:-:S03]  /*3e50*/  IADD3 R26, P0, R30, UR15, RZ ;  /* 0x0000000f1e1a7c10 */ /* 0x000fc6000ff1e0ff */
[----:B------:R-:W3:Y:S01]  /*3e60*/  LDG.E.64 R36, desc[UR6][R24.64+0x8] ;  /* 0x0000080618247981 */ /* 0x000ee2000c1e1b00 */
[----:B------:R-:W-:Y:S02]  /*3e70*/  IADD3.X R27, R31, UR14, RZ, P0, !PT ;  /* 0x0000000e1f1b7c10 */ /* 0x000fe400087fe4ff */
[----:B0-----:R-:W-:Y:S01]  /*3e80*/  IADD3 R30, P0, R26, UR15, RZ ;  /* 0x0000000f1a1e7c10 */ /* 0x001fe2000ff1e0ff */
        /* <DEDUP_REMOVED lines=8> */
[----:B------:R0:W4:Y:S03]  /*3f10*/  LDG.E.64.CONSTANT R38, desc[UR6][R30.64] ;  /* 0x000000061e267981 */ /* 0x000126000c1e9b00 */
        /* <DEDUP_REMOVED lines=12> */
[----:B0-----:R-:W-:-:S03]  /*3fe0*/  IADD3 R30, P3, R34, UR15, RZ ;  /* 0x0000000f221e7c10 */ /* 0x001fc6000ff7e0ff */
[----:B------:R-:W-:Y:S01]  /*3ff0*/  UIADD3.X UR5, URZ, UR5, URZ, UP0, !UPT ;  /* 0x000000053f057290 */ /* 0x000fe200087fe43f */
[----:B----4-:R-:W-:Y:S02]  /*4000*/  IMAD R31, R39, R42, RZ ;  /* 0x0000002a271f7224 */ /* 0x010fe400078e02ff */
[----:B------:R-:W-:-:S04]  /*4010*/  IMAD.WIDE.U32 R2, R42, R38, R2 ;  /* 0x000000262a027225 */ /* 0x000fc800078e0002 */
[----:B------:R-:W-:Y:S02]  /*4020*/  IMAD R31, R43, R38, R31 ;  /* 0x000000262b1f7224 */ /* 0x000fe400078e021f */
[----:B-----5:R-:W-:-:S03]  /*4030*/  IMAD R25, R27, R44, RZ ;  /* 0x0000002c1b197224 */ /* 0x020fc600078e02ff */
[----:B------:R-:W-:Y:S01]  /*4040*/  IADD3 R3, R3, R31, RZ ;  /* 0x0000001f03037210 */ /* 0x000fe20007ffe0ff */
[-C--:B------:R-:W-:Y:S01]  /*4050*/  IMAD R25, R45, R26.reuse, R25 ;  /* 0x0000001a2d197224 */ /* 0x080fe200078e0219 */
[----:B------:R-:W-:Y:S01]  /*4060*/  IADD3.X R31, R35, UR14, RZ, P3, !PT ;  /* 0x0000000e231f7c10 */ /* 0x000fe20009ffe4ff */
[----:B------:R-:W-:-:S04]  /*4070*/  IMAD.WIDE.U32 R2, R44, R26, R2 ;  /* 0x0000001a2c027225 */ /* 0x000fc800078e0002 */
[----:B------:R-:W-:Y:S01]  /*4080*/  IMAD.IADD R3, R3, 0x1, R25 ;  /* 0x0000000103037824 */ /* 0x000fe200078e0219 */
[----:B------:R-:W-:Y:S06]  /*4090*/  @P0 BRA `(.L_x_6441) ;  /* 0xfffffffc00540947 */ /* 0x000fec000383ffff */
.L_x_6440:
        /* <DEDUP_REMOVED lines=8> */
[----:B------:R-:W-:Y:S01]  /*4120*/  UIMAD UR12, UR4, UR11, UR12 ;  /* 0x0000000b040c72a4 */ /* 0x000fe2000f8e020c */
[----:B------:R-:W-:-:S03]  /*4130*/  IMAD.U32 R4, RZ, RZ, UR9 ;  /* 0x00000009ff047e24 */ /* 0x000fc6000f8e00ff */
[----:B------:R-:W-:Y:S01]  /*4140*/  IADD3 R27, R27, R5, RZ ;  /* 0x000000051b1b7210 */ /* 0x000fe20007ffe0ff */
[----:B------:R-:W-:Y:S01]  /*4150*/  IMAD.U32 R5, RZ, RZ, UR4 ;  /* 0x00000004ff057e24 */ /* 0x000fe2000f8e00ff */
[----:B------:R-:W-:-:S03]  /*4160*/  ULEA.HI.X UR4, UR4, UR15, UR5, 0x3, UP0 ;  /* 0x0000000f04047291 */ /* 0x000fc600080f1c05 */
[----:B------:R-:W-:-:S03]  /*4170*/  IMAD.WIDE.U32 R26, R5, UR10, R26 ;  /* 0x0000000a051a7c25 */ /* 0x000fc6000f8e001a */
[----:B------:R-:W-:Y:S02]  /*4180*/  MOV R5, UR4 ;  /* 0x0000000400057c02 */ /* 0x000fe40008000f00 */
[----:B------:R-:W-:Y:S02]  /*4190*/  IADD3 R20, R27, UR12, RZ ;  /* 0x0000000c1b147c10 */ /* 0x000fe4000fffe0ff */
[C---:B------:R-:W-:Y:S01]  /*41a0*/  LEA R24, P0, R26.reuse, R22, 0x3 ;  /* 0x000000161a187211 */ /* 0x040fe200078018ff */
[----:B------:R-:W2:Y:S03]  /*41b0*/  LDG.E.64 R30, desc[UR6][R4.64] ;  /* 0x00000006041e7981 */ /* 0x000ea6000c1e1b00 */
[----:B------:R-:W-:-:S05]  /*41c0*/  LEA.HI.X R25, R26, R23, R20, 0x3, P0 ;  /* 0x000000171a197211 */ /* 0x000fca00000f1c14 */
[----:B------:R-:W2:Y:S01]  /*41d0*/  LDG.E.64.CONSTANT R26, desc[UR6][R24.64] ;  /* 0x00000006181a7981 */ /* 0x000ea2000c1e9b00 */
        /* <DEDUP_REMOVED lines=8> */
[----:B------:R-:W-:Y:S02]  /*4260*/  USHF.L.U32 UR5, UR10, 0x3, URZ ;  /* 0x000000030a057899 */ /* 0x000fe4000800063f */
[----:B------:R-:W-:Y:S01]  /*4270*/  USHF.L.U64.HI UR4, UR10, 0x3, UR11 ;  /* 0x000000030a047899 */ /* 0x000fe2000801020b */
[----:B------:R-:W-:-:S03]  /*4280*/  ISETP.NE.AND.EX P0, PT, RZ, RZ, PT, P0 ;  /* 0x000000ffff00720c */ /* 0x000fc60003f05300 */
[----:B------:R-:W-:-:S04]  /*4290*/  IADD3 R34, P3, R24, UR5, RZ ;  /* 0x0000000518227c10 */ /* 0x000fc8000ff7e0ff */
[----:B------:R-:W-:Y:S02]  /*42a0*/  IADD3.X R35, R25, UR4, RZ, P3, !PT ;  /* 0x0000000419237c10 */ /* 0x000fe40009ffe4ff */
[----:B------:R-:W2:Y:S04]  /*42b0*/  LDG.E.64 R24, desc[UR6][R4.64+0x8] ;  /* 0x0000080604187981 */ /* 0x000ea8000c1e1b00 */
[----:B------:R-:W-:Y:S01]  /*42c0*/  @P0 IADD3 R32, P3, R34, UR5, RZ ;  /* 0x0000000522200c10 */ /* 0x000fe2000ff7e0ff */
[----:B------:R-:W2:Y:S03]  /*42d0*/  LDG.E.64.CONSTANT R26, desc[UR6][R34.64] ;  /* 0x00000006221a7981 */ /* 0x000ea6000c1e9b00 */
[----:B------:R-:W-:Y:S01]  /*42e0*/  @P0 IADD3.X R33, R35, UR4, RZ, P3, !PT ;  /* 0x0000000423210c10 */ /* 0x000fe20009ffe4ff */
[----:B------:R-:W3:Y:S05]  /*42f0*/  @P0 LDG.E.64 R30, desc[UR6][R4.64+0x10] ;  /* 0x00001006041e0981 */ /* 0x000eea000c1e1b00 */
        /* <DEDUP_REMOVED lines=10> */
.L_x_6445:
[----:B------:R-:W-:Y:S01]  /*43a0*/  UMOV UR4, URZ ;  /* 0x0000003f00047c82 */ /* 0x000fe20008000000 */
[----:B------:R-:W-:Y:S01]  /*43b0*/  UMOV UR5, URZ ;  /* 0x0000003f00057c82 */ /* 0x000fe20008000000 */
[----:B------:R-:W-:Y:S01]  /*43c0*/  HFMA2.MMA R33, -RZ, RZ, 0, 0 ;  /* 0x00000000ff217435 */ /* 0x000fe200000001ff */
[----:B------:R-:W-:Y:S01]  /*43d0*/  IMAD.MOV.U32 R20, RZ, RZ, RZ ;  /* 0x000000ffff147224 */ /* 0x000fe200078e00ff */
[----:B------:R-:W-:Y:S09]  /*43e0*/  @!P1 BRA `(.L_x_6446) ;  /* 0x0000001000949947 */ /* 0x000ff20003800000 */
        /* <DEDUP_REMOVED lines=12> */
[----:B------:R-:W-:Y:S01]  /*44b0*/  IMAD.IADD R27, R5, 0x1, R25 ;  /* 0x00000001051b7824 */ /* 0x000fe200078e0219 */
[----:B------:R-:W-:Y:S01]  /*44c0*/  UMOV UR5, URZ ;  /* 0x0000003f00057c82 */ /* 0x000fe20008000000 */
        /* <DEDUP_REMOVED lines=9> */
.L_x_6449:
[----:B------:R-:W-:Y:S01]  /*4560*/  ULEA UR9, UP0, UR4, UR16, 0x3 ;  /* 0x0000001004097291 */ /* 0x000fe2000f80183f */
[----:B------:R0:W2:Y:S03]  /*4570*/  LDG.E.64.CONSTANT R30, desc[UR6][R26.64] ;  /* 0x000000061a1e7981 */ /* 0x0000a6000c1e9b00 */
[----:B------:R-:W-:Y:S02]  /*4580*/  ULEA.HI.X UR12, UR4, UR17, UR5, 0x3, UP0 ;  /* 0x00000011040c7291 */ /* 0x000fe400080f1c05 */
[----:B------:R-:W-:-:S04]  /*4590*/  MOV R4, UR9 ;  /* 0x0000000900047c02 */ /* 0x000fc80008000f00 */
[----:B------:R-:W-:-:S05]  /*45a0*/  IMAD.U32 R5, RZ, RZ, UR12 ;  /* 0x0000000cff057e24 */ /* 0x000fca000f8e00ff */
[----:B------:R-:W2:Y:S01]  /*45b0*/  LDG.E.64 R24, desc[UR6][R4.64] ;  /* 0x0000000604187981 */ /* 0x000ea2000c1e1b00 */
[----:B0-----:R-:W-:-:S03]  /*45c0*/  IADD3 R26, P3, R26, UR15, RZ ;  /* 0x0000000f1a1a7c10 */ /* 0x001fc6000ff7e0ff */
[----:B------:R-:W3:Y:S01]  /*45d0*/  LDG.E.64 R34, desc[UR6][R4.64+0x8] ;  /* 0x0000080604227981 */ /* 0x000ee2000c1e1b00 */
[----:B------:R-:W-:-:S05]  /*45e0*/  IADD3.X R27, R27, UR14, RZ, P3, !PT ;  /* 0x0000000e1b1b7c10 */ /* 0x000fca0009ffe4ff */
[----:B------:R-:W3:Y:S01]  /*45f0*/  LDG.E.64.CONSTANT R36, desc[UR6][R26.64] ;  /* 0x000000061a247981 */ /* 0x000ee2000c1e9b00 */
[----:B------:R-:W-:Y:S02]  /*4600*/  IADD3 R38, P3, R26, UR15, RZ ;  /* 0x0000000f1a267c10 */ /* 0x000fe4000ff7e0ff */
[----:B------:R-:W-:Y:S02]  /*4610*/  MOV R32, R20 ;  /* 0x0000001400207202 */ /* 0x000fe40000000f00 */
        /* <DEDUP_REMOVED lines=49> */
[----:B--2---:R-:W-:-:S02]  /*4930*/  IMAD R31, R31, R26, RZ ;  /* 0x0000001a1f1f7224 */ /* 0x004fc400078e02ff */
[----:B------:R-:W-:-:S04]  /*4940*/  IMAD.WIDE.U32 R24, R30, R26, R24 ;  /* 0x0000001a1e187225 */ /* 0x000fc800078e0018 */
[----:B------:R-:W-:Y:S02]  /*4950*/  IMAD R43, R30, R27, R31 ;  /* 0x0000001b1e2b7224 */ /* 0x000fe400078e021f */
[----:B------:R-:W2:Y:S04]  /*4960*/  LDG.E.64 R26, desc[UR6][R4.64+0x40] ;  /* 0x00004006041a7981 */ /* 0x000ea8000c1e1b00 */
[----:B------:R-:W2:Y:S01]  /*4970*/  LDG.E.64.CONSTANT R30, desc[UR6][R38.64] ;  /* 0x00000006261e7981 */ /* 0x000ea2000c1e9b00 */
[----:B-1----:R-:W-:Y:S01]  /*4980*/  IADD3 R36, P3, R38, UR15, RZ ;  /* 0x0000000f26247c10 */ /* 0x002fe2000ff7e0ff */
[----:B------:R-:W-:Y:S02]  /*4990*/  IMAD.IADD R25, R25, 0x1, R43 ;  /* 0x0000000119197824 */ /* 0x000fe400078e022b */
[-C--:B---3--:R-:W-:Y:S01]  /*49a0*/  IMAD R35, R35, R32.reuse, RZ ;  /* 0x0000002023237224 */ /* 0x088fe200078e02ff */
[----:B------:R-:W-:Y:S01]  /*49b0*/  IADD3.X R37, R39, UR14, RZ, P3, !PT ;  /* 0x0000000e27257c10 */ /* 0x000fe20009ffe4ff */
[----:B------:R-:W-:-:S04]  /*49c0*/  IMAD.WIDE.U32 R24, R34, R32, R24 ;  /* 0x0000002022187225 */ /* 0x000fc800078e0018 */
[----:B------:R-:W-:Y:S02]  /*49d0*/  IMAD R43, R34, R33, R35 ;  /* 0x00000021222b7224 */ /* 0x000fe400078e0223 */
[----:B------:R-:W3:Y:S04]  /*49e0*/  LDG.E.64 R32, desc[UR6][R4.64+0x48] ;  /* 0x0000480604207981 */ /* 0x000ee8000c1e1b00 */
[----:B------:R-:W3:Y:S01]  /*49f0*/  LDG.E.64.CONSTANT R34, desc[UR6][R36.64] ;  /* 0x0000000624227981 */ /* 0x000ee2000c1e9b00 */
[----:B------:R-:W-:Y:S02]  /*4a00*/  IADD3 R42, P3, R36, UR15, RZ ;  /* 0x0000000f242a7c10 */ /* 0x000fe4000ff7e0ff */
[----:B------:R-:W-:Y:S02]  /*4a10*/  IADD3 R25, R25, R43, RZ ;  /* 0x0000002b19197210 */ /* 0x000fe40007ffe0ff */
[----:B------:R-:W-:Y:S01]  /*4a20*/  IADD3.X R43, R37, UR14, RZ, P3, !PT ;  /* 0x0000000e252b7c10 */ /* 0x000fe20009ffe4ff */
[----:B--2---:R-:W-:-:S02]  /*4a30*/  IMAD R31, R31, R26, RZ ;  /* 0x0000001a1f1f7224 */ /* 0x004fc400078e02ff */
[----:B------:R-:W-:-:S04]  /*4a40*/  IMAD.WIDE.U32 R24, R30, R26, R24 ;  /* 0x0000001a1e187225 */ /* 0x000fc800078e0018 */
[----:B------:R-:W-:Y:S02]  /*4a50*/  IMAD R39, R30, R27, R31 ;  /* 0x0000001b1e277224 */ /* 0x000fe400078e021f */
[----:B------:R-:W2:Y:S04]  /*4a60*/  LDG.E.64 R26, desc[UR6][R4.64+0x50] ;  /* 0x00005006041a7981 */ /* 0x000ea8000c1e1b00 */
[----:B------:R-:W2:Y:S01]  /*4a70*/  LDG.E.64.CONSTANT R30, desc[UR6][R42.64] ;  /* 0x000000062a1e7981 */ /* 0x000ea2000c1e9b00 */
[----:B------:R-:W-:Y:S01]  /*4a80*/  IADD3 R38, P3, R42, UR15, RZ ;  /* 0x0000000f2a267c10 */ /* 0x000fe2000ff7e0ff */
[----:B------:R-:W-:Y:S02]  /*4a90*/  IMAD.IADD R25, R25, 0x1, R39 ;  /* 0x0000000119197824 */ /* 0x000fe400078e0227 */
[-C--:B---3--:R-:W-:Y:S01]  /*4aa0*/  IMAD R35, R35, R32.reuse, RZ ;  /* 0x0000002023237224 */ /* 0x088fe200078e02ff */
[----:B------:R-:W-:Y:S01]  /*4ab0*/  IADD3.X R39, R43, UR14, RZ, P3, !PT ;  /* 0x0000000e2b277c10 */ /* 0x000fe20009ffe4ff */
[----:B------:R-:W-:-:S04]  /*4ac0*/  IMAD.WIDE.U32 R24, R34, R32, R24 ;  /* 0x0000002022187225 */ /* 0x000fc800078e0018 */
[----:B------:R-:W-:Y:S01]  /*4ad0*/  IMAD R33, R34, R33, R35 ;  /* 0x0000002122217224 */ /* 0x000fe200078e0223 */
[----:B------:R0:W3:Y:S04]  /*4ae0*/  LDG.E.64.CONSTANT R36, desc[UR6][R38.64] ;  /* 0x0000000626247981 */ /* 0x0000e8000c1e9b00 */
[----:B------:R-:W3:Y:S01]  /*4af0*/  LDG.E.64 R34, desc[UR6][R4.64+0x58] ;  /* 0x0000580604227981 */ /* 0x000ee2000c1e1b00 */
[----:B------:R-:W-:Y:S02]  /*4b00*/  IADD3 R32, P3, R38, UR15, RZ ;  /* 0x0000000f26207c10 */ /* 0x000fe4000ff7e0ff */
[----:B------:R-:W-:Y:S02]  /*4b10*/  IADD3 R25, R25, R33, RZ ;  /* 0x0000002119197210 */ /* 0x000fe40007ffe0ff */
[----:B------:R-:W-:Y:S01]  /*4b20*/  IADD3.X R33, R39, UR14, RZ, P3, !PT ;  /* 0x0000000e27217c10 */ /* 0x000fe20009ffe4ff */
[----:B--2---:R-:W-:-:S04]  /*4b30*/  IMAD R31, R31, R26, RZ ;  /* 0x0000001a1f1f7224 */ /* 0x004fc800078e02ff */
[C---:B------:R-:W-:Y:S02]  /*4b40*/  IMAD R43, R30.reuse, R27, R31 ;  /* 0x0000001b1e2b7224 */ /* 0x040fe400078e021f */
[----:B------:R-:W-:Y:S02]  /*4b50*/  IMAD.WIDE.U32 R26, R30, R26, R24 ;  /* 0x0000001a1e1a7225 */ /* 0x000fe400078e0018 */
[----:B------:R-:W2:Y:S04]  /*4b60*/  LDG.E.64 R24, desc[UR6][R4.64+0x60] ;  /* 0x0000600604187981 */ /* 0x000ea8000c1e1b00 */
[----:B------:R-:W2:Y:S01]  /*4b70*/  LDG.E.64.CONSTANT R30, desc[UR6][R32.64] ;  /* 0x00000006201e7981 */ /* 0x000ea2000c1e9b00 */
[----:B------:R-:W-:Y:S01]  /*4b80*/  IMAD.IADD R27, R27, 0x1, R43 ;  /* 0x000000011b1b7824 */ /* 0x000fe200078e022b */
[----:B0-----:R-:W-:Y:S01]  /*4b90*/  IADD3 R38, P3, R32, UR15, RZ ;  /* 0x0000000f20267c10 */ /* 0x001fe2000ff7e0ff */
[----:B---3--:R-:W-:-:S02]  /*4ba0*/  IMAD R37, R37, R34, RZ ;  /* 0x0000002225257224 */ /* 0x008fc400078e02ff */
[----:B------:R-:W-:Y:S01]  /*4bb0*/  IMAD.WIDE.U32 R26, R36, R34, R26 ;  /* 0x00000022241a7225 */ /* 0x000fe200078e001a */
[----:B------:R-:W-:-:S03]  /*4bc0*/  IADD3.X R39, R33, UR14, RZ, P3, !PT ;  /* 0x0000000e21277c10 */ /* 0x000fc60009ffe4ff */
[----:B------:R-:W-:Y:S01]  /*4bd0*/  IMAD R37, R36, R35, R37 ;  /* 0x0000002324257224 */ /* 0x000fe200078e0225 */
[----:B------:R-:W-:Y:S01]  /*4be0*/  IADD3 R44, P3, R38, UR15, RZ ;  /* 0x0000000f262c7c10 */ /* 0x000fe2000ff7e0ff */
[----:B------:R-:W3:Y:S03]  /*4bf0*/  LDG.E.64 R34, desc[UR6][R4.64+0x68] ;  /* 0x0000680604227981 */ /* 0x000ee6000c1e1b00 */
[----:B------:R-:W-:Y:S02]  /*4c00*/  IADD3 R27, R27, R37, RZ ;  /* 0x000000251b1b7210 */ /* 0x000fe40007ffe0ff */
[----:B------:R-:W3:Y:S01]  /*4c10*/  LDG.E.64.CONSTANT R36, desc[UR6][R38.64] ;  /* 0x0000000626247981 */ /* 0x000ee2000c1e9b00 */
        /* <DEDUP_REMOVED lines=11> */
[-C--:B---3--:R-:W-:Y:S02]  /*4cd0*/  IMAD R37, R37, R34.reuse, RZ ;  /* 0x0000002225257224 */ /* 0x088fe400078e02ff */
[----:B------:R-:W-:Y:S01]  /*4ce0*/  IMAD.WIDE.U32 R26, R36, R34, R26 ;  /* 0x00000022241a7225 */ /* 0x000fe200078e001a */
[----:B------:R-:W-:-:S03]  /*4cf0*/  IADD3 R41, P3, R41, -0x10, RZ ;  /* 0xfffffff029297810 */ /* 0x000fc60007f7e0ff */
[----:B------:R-:W-:Y:S01]  /*4d00*/  IMAD R37, R36, R35, R37 ;  /* 0x0000002324257224 */ /* 0x000fe200078e0225 */
[----:B------:R-:W-:Y:S02]  /*4d10*/  IADD3.X R40, R40, -0x1, RZ, P3, !PT ;  /* 0xffffffff28287810 */ /* 0x000fe40001ffe4ff */
[----:B------:R-:W-:Y:S02]  /*4d20*/  ISETP.GT.U32.AND P3, PT, R41, 0xc, PT ;  /* 0x0000000c2900780c */ /* 0x000fe40003f64070 */
[----:B------:R-:W-:Y:S02]  /*4d30*/  IADD3 R27, R27, R37, RZ ;  /* 0x000000251b1b7210 */ /* 0x000fe40007ffe0ff */
[----:B------:R-:W-:Y:S01]  /*4d40*/  ISETP.GT.AND.EX P3, PT, R40, RZ, PT, P3 ;  /* 0x000000ff2800720c */ /* 0x000fe20003f64330 */
[----:B------:R-:W-:-:S04]  /*4d50*/  UIADD3 UR4, UP0, UR4, 0x10, URZ ;  /* 0x0000001004047890 */ /* 0x000fc8000ff1e03f */
        /* <DEDUP_REMOVED lines=8> */
[----:B------:R-:W-:-:S04]  /*4de0*/  IADD3 R26, P4, R24, UR15, RZ ;  /* 0x0000000f181a7c10 */ /* 0x000fc8000ff9e0ff */
[----:B------:R-:W-:Y:S01]  /*4df0*/  IADD3.X R27, R25, UR14, RZ, P4, !PT ;  /* 0x0000000e191b7c10 */ /* 0x000fe2000a7fe4ff */
[----:B------:R-:W-:Y:S01]  /*4e00*/  IMAD.MOV.U32 R20, RZ, RZ, R38 ;  /* 0x000000ffff147224 */ /* 0x000fe200078e0026 */
[----:B------:R-:W-:Y:S01]  /*4e10*/  IADD3 R33, R39, R5, RZ ;  /* 0x0000000527217210 */ /* 0x000fe20007ffe0ff */
[----:B------:R-:W-:Y:S06]  /*4e20*/  @P3 BRA `(.L_x_6449) ;  /* 0xfffffff400cc3947 */ /* 0x000fec000383ffff */
.L_x_6448:
        /* <DEDUP_REMOVED lines=10> */
[----:B------:R-:W-:-:S03]  /*4ed0*/  IADD3 R42, P0, R26, UR15, RZ ;  /* 0x0000000f1a2a7c10 */ /* 0x000fc6000ff1e0ff */
[----:B------:R-:W3:Y:S01]  /*4ee0*/  LDG.E.64 R30, desc[UR6][R4.64+0x8] ;  /* 0x00000806041e7981 */ /* 0x000ee2000c1e1b00 */
[----:B------:R-:W-:Y:S02]  /*4ef0*/  IADD3.X R43, R27, UR14, RZ, P0, !PT ;  /* 0x0000000e1b2b7c10 */ /* 0x000fe400087fe4ff */
[----:B------:R-:W-:-:S03]  /*4f00*/  IADD3 R24, P0, R42, UR15, RZ ;  /* 0x0000000f2a187c10 */ /* 0x000fc6000ff1e0ff */
[----:B------:R-:W3:Y:S01]  /*4f10*/  LDG.E.64.CONSTANT R26, desc[UR6][R42.64] ;  /* 0x000000062a1a7981 */ /* 0x000ee2000c1e9b00 */
[----:B------:R-:W-:Y:S02]  /*4f20*/  MOV R32, R20 ;  /* 0x0000001400207202 */ /* 0x000fe40000000f00 */
[----:B------:R-:W-:Y:S01]  /*4f30*/  IADD3.X R25, R43, UR14, RZ, P0, !PT ;  /* 0x0000000e2b197c10 */ /* 0x000fe200087fe4ff */
[-C--:B--2---:R-:W-:Y:S02]  /*4f40*/  IMAD R39, R39, R34.reuse, RZ ;  /* 0x0000002227277224 */ /* 0x084fe400078e02ff */
[C---:B------:R-:W-:Y:S02]  /*4f50*/  IMAD.WIDE.U32 R36, R38.reuse, R34, R32 ;  /* 0x0000002226247225 */ /* 0x040fe400078e0020 */
[----:B------:R0:W2:Y:S02]  /*4f60*/  LDG.E.64.CONSTANT R32, desc[UR6][R24.64] ;  /* 0x0000000618207981 */ /* 0x0000a4000c1e9b00 */
[----:B------:R-:W-:-:S02]  /*4f70*/  IMAD R39, R38, R35, R39 ;  /* 0x0000002326277224 */ /* 0x000fc400078e0227 */
[----:B------:R-:W2:Y:S01]  /*4f80*/  LDG.E.64 R34, desc[UR6][R4.64+0x10] ;  /* 0x0000100604227981 */ /* 0x000ea2000c1e1b00 */
[----:B------:R-:W-:Y:S01]  /*4f90*/  IADD3 R38, P0, R24, UR15, RZ ;  /* 0x0000000f18267c10 */ /* 0x000fe2000ff1e0ff */
[----:B------:R-:W-:Y:S02]  /*4fa0*/  IMAD.IADD R37, R37, 0x1, R39 ;  /* 0x0000000125257824 */ /* 0x000fe400078e0227 */
        /* <DEDUP_REMOVED lines=22> */
[----:B------:R-:W3:Y:S01]  /*5110*/  LDG.E.64 R36, desc[UR6][R4.64+0x28] ;  /* 0x0000280604247981 */ /* 0x000ee2000c1e1b00 */
[----:B------:R-:W-:Y:S01]  /*5120*/  IADD3.X R25, R35, UR14, RZ, P0, !PT ;  /* 0x0000000e23197c10 */ /* 0x000fe200087fe4ff */
[----:B------:R-:W-:Y:S02]  /*5130*/  IMAD.IADD R31, R31, 0x1, R43 ;  /* 0x000000011f1f7824 */ /* 0x000fe400078e022b */
[----:B------:R-:W3:Y:S04]  /*5140*/  LDG.E.64.CONSTANT R38, desc[UR6][R34.64] ;  /* 0x0000000622267981 */ /* 0x000ee8000c1e9b00 */
[----:B------:R-:W4:Y:S04]  /*5150*/  LDG.E.64.CONSTANT R44, desc[UR6][R24.64] ;  /* 0x00000006182c7981 */ /* 0x000f28000c1e9b00 */
[----:B------:R-:W5:Y:S01]  /*5160*/  LDG.E.64 R34, desc[UR6][R4.64+0x38] ;  /* 0x0000380604227981 */ /* 0x000f62000c1e1b00 */
[----:B--2---:R-:W-:-:S02]  /*5170*/  IMAD R43, R33, R26, RZ ;  /* 0x0000001a212b7224 */ /* 0x004fc400078e02ff */
[----:B------:R-:W-:Y:S01]  /*5180*/  IMAD.WIDE.U32 R30, R32, R26, R30 ;  /* 0x0000001a201e7225 */ /* 0x000fe200078e001e */
[----:B------:R-:W-:-:S03]  /*5190*/  IADD3 R26, P0, R24, UR15, RZ ;  /* 0x0000000f181a7c10 */ /* 0x000fc6000ff1e0ff */
[----:B------:R-:W-:Y:S02]  /*51a0*/  IMAD R43, R32, R27, R43 ;  /* 0x0000001b202b7224 */ /* 0x000fe400078e022b */
[----:B------:R-:W4:Y:S01]  /*51b0*/  LDG.E.64 R32, desc[UR6][R4.64+0x30] ;  /* 0x0000300604207981 */ /* 0x000f22000c1e1b00 */
        /* <DEDUP_REMOVED lines=21> */
[----:B------:R-:W-:Y:S01]  /*5310*/  IMAD.IADD R33, R25, 0x1, R5 ;  /* 0x0000000119217824 */ /* 0x000fe200078e0205 */
[----:B------:R-:W-:-:S07]  /*5320*/  MOV R20, R24 ;  /* 0x0000001800147202 */ /* 0x000fce0000000f00 */
.L_x_6450:
[----:B------:R-:W-:-:S04]  /*5330*/  ISETP.NE.U32.AND P3, PT, R41, RZ, PT ;  /* 0x000000ff2900720c */ /* 0x000fc80003f65070 */
[----:B------:R-:W-:-:S13]  /*5340*/  ISETP.NE.OR.EX P0, PT, R40, RZ, P0, P3 ;  /* 0x000000ff2800720c */ /* 0x000fda0000705730 */
[----:B------:R-:W-:Y:S05]  /*5350*/  @!P0 BRA `(.L_x_6446) ;  /* 0x0000000000b88947 */ /* 0x000fea0003800000 */
.L_x_6447:
[----:B------:R-:W-:Y:S01]  /*5360*/  ULEA UR9, UP0, UR4, UR18, 0x3 ;  /* 0x0000001204097291 */ /* 0x000fe2000f80183f */
[----:B------:R-:W2:Y:S03]  /*5370*/  LDG.E.64.CONSTANT R34, desc[UR6][R26.64] ;  /* 0x000000061a227981 */ /* 0x000ea6000c1e9b00 */
[----:B------:R-:W-:Y:S02]  /*5380*/  ULEA.HI.X UR12, UR4, UR19, UR5, 0x3, UP0 ;  /* 0x00000013040c7291 */ /* 0x000fe400080f1c05 */
[----:B------:R-:W-:-:S04]  /*5390*/  IMAD.U32 R30, RZ, RZ, UR9 ;  /* 0x00000009ff1e7e24 */ /* 0x000fc8000f8e00ff */
[----:B------:R-:W-:-:S05]  /*53a0*/  MOV R31, UR12 ;  /* 0x0000000c001f7c02 */ /* 0x000fca0008000f00 */
[----:B------:R-:W2:Y:S01]  /*53b0*/  LDG.E.64 R38, desc[UR6][R30.64] ;  /* 0x000000061e267981 */ /* 0x000ea2000c1e1b00 */
[----:B------:R-:W-:-:S03]  /*53c0*/  IADD3 R4, P0, R26, UR15, RZ ;  /* 0x0000000f1a047c10 */ /* 0x000fc6000ff1e0ff */
[----:B------:R-:W3:Y:S01]  /*53d0*/  LDG.E.64 R36, desc[UR6][R30.64+0x8] ;  /* 0x000008061e247981 */ /* 0x000ee2000c1e1b00 */
[----:B------:R-:W-:Y:S02]  /*53e0*/  IADD3.X R5, R27, UR14, RZ, P0, !PT ;  /* 0x0000000e1b057c10 */ /* 0x000fe400087fe4ff */
[----:B------:R-:W-:Y:S01]  /*53f0*/  IADD3 R24, P0, R4, UR15, RZ ;  /* 0x0000000f04187c10 */ /* 0x000fe2000ff1e0ff */
[----:B------:R-:W-:Y:S01]  /*5400*/  IMAD.MOV.U32 R32, RZ, RZ, R20 ;  /* 0x000000ffff207224 */ /* 0x000fe200078e0014 */
        /* <DEDUP_REMOVED lines=18> */
[----:B0-----:R-:W-:Y:S01]  /*5530*/  IMAD.IADD R25, R27, 0x1, R37 ;  /* 0x000000011b197824 */ /* 0x001fe200078e0225 */
[----:B------:R-:W-:Y:S02]  /*5540*/  MOV R24, R26 ;  /* 0x0000001a00187202 */ /* 0x000fe40000000f00 */
[----:B------:R-:W-:Y:S01]  /*5550*/  ISETP.NE.AND.EX P0, PT, R40, RZ, PT, P0 ;  /* 0x000000ff2800720c */ /* 0x000fe20003f05300 */
[----:B------:R-:W-:Y:S01]  /*5560*/  UIADD3 UR4, UP0, UR4, 0x4, URZ ;  /* 0x0000000404047890 */ /* 0x000fe2000ff1e03f */
[----:B------:R-:W-:-:S03]  /*5570*/  IADD3 R26, P3, R34, UR15, RZ ;  /* 0x0000000f221a7c10 */ /* 0x000fc6000ff7e0ff */
[----:B------:R-:W-:Y:S01]  /*5580*/  UIADD3.X UR5, URZ, UR5, URZ, UP0, !UPT ;  /* 0x000000053f057290 */ /* 0x000fe200087fe43f */
[----:B----4-:R-:W-:Y:S02]  /*5590*/  IMAD R27, R39, R42, RZ ;  /* 0x0000002a271b7224 */ /* 0x010fe400078e02ff */
[----:B------:R-:W-:-:S04]  /*55a0*/  IMAD.WIDE.U32 R24, R42, R38, R24 ;  /* 0x000000262a187225 */ /* 0x000fc800078e0018 */
[----:B------:R-:W-:Y:S02]  /*55b0*/  IMAD R27, R43, R38, R27 ;  /* 0x000000262b1b7224 */ /* 0x000fe400078e021b */
[----:B-----5:R-:W-:Y:S02]  /*55c0*/  IMAD R5, R5, R44, RZ ;  /* 0x0000002c05057224 */ /* 0x020fe400078e02ff */
[----:B------:R-:W-:Y:S02]  /*55d0*/  IMAD.IADD R25, R25, 0x1, R27 ;  /* 0x0000000119197824 */ /* 0x000fe400078e021b */
[-C--:B------:R-:W-:Y:S02]  /*55e0*/  IMAD R33, R45, R4.reuse, R5 ;  /* 0x000000042d217224 */ /* 0x080fe400078e0205 */
[----:B------:R-:W-:Y:S01]  /*55f0*/  IMAD.WIDE.U32 R4, R44, R4, R24 ;  /* 0x000000042c047225 */ /* 0x000fe200078e0018 */
[----:B------:R-:W-:-:S03]  /*5600*/  IADD3.X R27, R35, UR14, RZ, P3, !PT ;  /* 0x0000000e231b7c10 */ /* 0x000fc60009ffe4ff */
[----:B------:R-:W-:Y:S01]  /*5610*/  IMAD.MOV.U32 R20, RZ, RZ, R4 ;  /* 0x000000ffff147224 */ /* 0x000fe200078e0004 */
[----:B------:R-:W-:Y:S01]  /*5620*/  IADD3 R33, R5, R33, RZ ;  /* 0x0000002105217210 */ /* 0x000fe20007ffe0ff */
[----:B------:R-:W-:Y:S06]  /*5630*/  @P0 BRA `(.L_x_6447) ;  /* 0xfffffffc00480947 */ /* 0x000fec000383ffff */
.L_x_6446:
        /* <DEDUP_REMOVED lines=22> */
[----:B------:R-:W-:Y:S02]  /*57a0*/  IMAD.MOV.U32 R32, RZ, RZ, R20 ;  /* 0x000000ffff207224 */ /* 0x000fe400078e0014 */
[-C--:B--2---:R-:W-:Y:S02]  /*57b0*/  IMAD R25, R25, R26.reuse, RZ ;  /* 0x0000001a19197224 */ /* 0x084fe400078e02ff */
[----:B------:R-:W-:-:S04]  /*57c0*/  IMAD.WIDE.U32 R30, R24, R26, R32 ;  /* 0x0000001a181e7225 */ /* 0x000fc800078e0020 */
[----:B------:R-:W-:Y:S01]  /*57d0*/  IMAD R25, R24, R27, R25 ;  /* 0x0000001b18197224 */ /* 0x000fe200078e0219 */
[----:B------:R-:W-:-:S03]  /*57e0*/  MOV R20, R30 ;  /* 0x0000001e00147202 */ /* 0x000fc60000000f00 */
[----:B------:R-:W-:Y:S01]  /*57f0*/  IMAD.IADD R33, R31, 0x1, R25 ;  /* 0x000000011f217824 */ /* 0x000fe200078e0219 */
[----:B------:R-:W-:Y:S06]  /*5800*/  @!P0 BRA `(.L_x_6451) ;  /* 0x0000000000608947 */ /* 0x000fec0003800000 */
        /* <DEDUP_REMOVED lines=12> */
[----:B------:R-:W-:Y:S01]  /*58d0*/  MOV R32, R20 ;  /* 0x0000001400207202 */ /* 0x000fe20000000f00 */
[----:B--2---:R-:W-:-:S04]  /*58e0*/  IMAD R25, R25, R6, RZ ;  /* 0x0000000619197224 */ /* 0x004fc800078e02ff */
[----:B------:R-:W-:-:S04]  /*58f0*/  IMAD.WIDE.U32 R32, R24, R6, R32 ;  /* 0x0000000618207225 */ /* 0x000fc800078e0020 */
[----:B------:R-:W-:Y:S02]  /*5900*/  IMAD R25, R24, R7, R25 ;  /* 0x0000000718197224 */ /* 0x000fe400078e0219 */
[----:B------:R-:W-:Y:S02]  /*5910*/  IMAD.MOV.U32 R20, RZ, RZ, R32 ;  /* 0x000000ffff147224 */ /* 0x000fe400078e0020 */
[-C--:B---3--:R-:W-:Y:S01]  /*5920*/  @P0 IMAD R7, R31, R26.reuse, RZ ;  /* 0x0000001a1f070224 */ /* 0x088fe200078e02ff */
[----:B------:R-:W-:Y:S01]  /*5930*/  IADD3 R33, R33, R25, RZ ;  /* 0x0000001921217210 */ /* 0x000fe20007ffe0ff */
[----:B------:R-:W-:Y:S02]  /*5940*/  @P0 IMAD.MOV.U32 R32, RZ, RZ, R20 ;  /* 0x000000ffff200224 */ /* 0x000fe400078e0014 */
[C---:B------:R-:W-:Y:S02]  /*5950*/  @P0 IMAD R7, R30.reuse, R27, R7 ;  /* 0x0000001b1e070224 */ /* 0x040fe400078e0207 */
[----:B------:R-:W-:-:S04]  /*5960*/  @P0 IMAD.WIDE.U32 R26, R30, R26, R32 ;  /* 0x0000001a1e1a0225 */ /* 0x000fc800078e0020 */
[----:B------:R-:W-:Y:S01]  /*5970*/  @P0 IMAD.MOV.U32 R20, RZ, RZ, R26 ;  /* 0x000000ffff140224 */ /* 0x000fe200078e001a */
[----:B------:R-:W-:-:S07]  /*5980*/  @P0 IADD3 R33, R27, R7, RZ ;  /* 0x000000071b210210 */ /* 0x000fce0007ffe0ff */
.L_x_6451:
[----:B------:R-:W-:Y:S01]  /*5990*/  UMOV UR4, URZ ;  /* 0x0000003f00047c82 */ /* 0x000fe20008000000 */
[----:B------:R-:W-:Y:S01]  /*59a0*/  UMOV UR5, URZ ;  /* 0x0000003f00057c82 */ /* 0x000fe20008000000 */
[----:B-----5:R-:W-:Y:S01]  /*59b0*/  CS2R R4, SRZ ;  /* 0x0000000000047805 */ /* 0x020fe2000001ff00 */
[----:B------:R-:W-:Y:S06]  /*59c0*/  @!P1 BRA `(.L_x_6452) ;  /* 0x0000001000789947 */ /* 0x000fec0003800000 */
[----:B------:R-:W-:Y:S01]  /*59d0*/  IADD3 R40, P3, -R21, R28, RZ ;  /* 0x0000001c15287210 */ /* 0x000fe20007f7e1ff */
[----:B------:R-:W-:Y:S01]  /*59e0*/  ULDC.64 UR4, c[0x0][0x220] ;  /* 0x0000880000047ab9 */ /* 0x000fe20000000a00 */
[----:B------:R-:W-:Y:S01]  /*59f0*/  USHF.L.U64.HI UR14, UR10, 0x3, UR11 ;  /* 0x000000030a0e7899 */ /* 0x000fe2000801020b */
[----:B------:R-:W-:Y:S01]  /*5a00*/  IMAD R25, R13, UR4, RZ ;  /* 0x000000040d197c24 */ /* 0x000fe2000f8e02ff */
        /* <DEDUP_REMOVED lines=19> */
.L_x_6455:
        /* <DEDUP_REMOVED lines=18> */
[----:B---3--:R-:W-:Y:S02]  /*5c60*/  IMAD R27, R37, R34, RZ ;  /* 0x00000022251b7224 */ /* 0x008fe400078e02ff */
[----:B------:R-:W-:Y:S01]  /*5c70*/  IMAD.IADD R5, R5, 0x1, R41 ;  /* 0x0000000105057824 */ /* 0x000fe200078e0229 */
[----:B------:R-:W-:Y:S01]  /*5c80*/  IADD3.X R43, R39, UR14, RZ, P3, !PT ;  /* 0x0000000e272b7c10 */ /* 0x000fe20009ffe4ff */
[----:B------:R-:W-:-:S02]  /*5c90*/  IMAD R37, R36, R35, R27 ;  /* 0x0000002324257224 */ /* 0x000fc400078e021b */
[----:B------:R-:W-:Y:S01]  /*5ca0*/  IMAD.WIDE.U32 R4, R36, R34, R4 ;  /* 0x0000002224047225 */ /* 0x000fe200078e0004 */
[----:B------:R-:W3:Y:S04]  /*5cb0*/  LDG.E.64 R26, desc[UR6][R6.64+0x18] ;  /* 0x00001806061a7981 */ /* 0x000ee8000c1e1b00 */
[----:B------:R-:W3:Y:S01]  /*5cc0*/  LDG.E.64.CONSTANT R34, desc[UR6][R42.64] ;  /* 0x000000062a227981 */ /* 0x000ee2000c1e9b00 */
        /* <DEDUP_REMOVED lines=93> */
[-C--:B---3--:R-:W-:Y:S01]  /*62a0*/  IMAD R37, R37, R34.reuse, RZ ;  /* 0x0000002225257224 */ /* 0x088fe200078e02ff */
[----:B------:R-:W-:Y:S01]  /*62b0*/  IADD3 R40, P3, R40, -0x10, RZ ;  /* 0xfffffff028287810 */ /* 0x000fe20007f7e0ff */
[----:B------:R-:W-:-:S04]  /*62c0*/  IMAD.WIDE.U32 R4, R36, R34, R4 ;  /* 0x0000002224047225 */ /* 0x000fc800078e0004 */
        /* <DEDUP_REMOVED lines=11> */
[----:B------:R-:W-:Y:S01]  /*6380*/  IMAD.IADD R5, R5, 0x1, R31 ;  /* 0x0000000105057824 */ /* 0x000fe200078e021f */
[----:B------:R-:W-:Y:S01]  /*6390*/  IADD3 R26, P4, R24, UR15, RZ ;  /* 0x0000000f181a7c10 */ /* 0x000fe2000ff9e0ff */
[C---:B------:R-:W-:Y:S02]  /*63a0*/  IMAD R7, R42.reuse, R39, R7 ;  /* 0x000000272a077224 */ /* 0x040fe400078e0207 */
[----:B------:R-:W-:Y:S01]  /*63b0*/  IMAD.WIDE.U32 R4, R42, R38, R4 ;  /* 0x000000262a047225 */ /* 0x000fe200078e0004 */
[----:B------:R-:W-:-:S04]  /*63c0*/  IADD3.X R27, R25, UR14, RZ, P4, !PT ;  /* 0x0000000e191b7c10 */ /* 0x000fc8000a7fe4ff */
[----:B------:R-:W-:Y:S01]  /*63d0*/  IADD3 R5, R5, R7, RZ ;  /* 0x0000000705057210 */ /* 0x000fe20007ffe0ff */
[----:B------:R-:W-:Y:S06]  /*63e0*/  @P3 BRA `(.L_x_6455) ;  /* 0xfffffff400d43947 */ /* 0x000fec000383ffff */
.L_x_6454:
        /* <DEDUP_REMOVED lines=18> */
[----:B------:R-:W2:Y:S02]  /*6510*/  LDG.E.64 R4, desc[UR6][R6.64+0x10] ;  /* 0x0000100606047981 */ /* 0x000ea4000c1e1b00 */
[----:B------:R-:W-:Y:S02]  /*6520*/  IMAD R39, R38, R37, R39 ;  /* 0x0000002526277224 */ /* 0x000fe400078e0227 */
[----:B------:R0:W2:Y:S01]  /*6530*/  LDG.E.64.CONSTANT R36, desc[UR6][R24.64] ;  /* 0x0000000618247981 */ /* 0x0000a2000c1e9b00 */
        /* <DEDUP_REMOVED lines=57> */
.L_x_6456:
[----:B------:R-:W-:-:S04]  /*68d0*/  ISETP.NE.U32.AND P3, PT, R40, RZ, PT ;  /* 0x000000ff2800720c */ /* 0x000fc80003f65070 */
[----:B------:R-:W-:-:S13]  /*68e0*/  ISETP.NE.OR.EX P0, PT, R32, RZ, P0, P3 ;  /* 0x000000ff2000720c */ /* 0x000fda0000705730 */
[----:B------:R-:W-:Y:S05]  /*68f0*/  @!P0 BRA `(.L_x_6452) ;  /* 0x0000000000ac8947 */ /* 0x000fea0003800000 */
.L_x_6453:
        /* <DEDUP_REMOVED lines=26> */
[----:B------:R-:W-:-:S03]  /*6aa0*/  IADD3.X R32, R32, -0x1, RZ, P0, !PT ;  /* 0xffffffff20207810 */ /* 0x000fc600007fe4ff */
[----:B------:R-:W-:Y:S01]  /*6ab0*/  IMAD.IADD R5, R5, 0x1, R25 ;  /* 0x0000000105057824 */ /* 0x000fe200078e0219 */
[----:B------:R-:W-:-:S04]  /*6ac0*/  ISETP.NE.U32.AND P0, PT, R40, RZ, PT ;  /* 0x000000ff2800720c */ /* 0x000fc80003f05070 */
[----:B------:R-:W-:Y:S01]  /*6ad0*/  ISETP.NE.AND.EX P0, PT, R32, RZ, PT, P0 ;  /* 0x000000ff2000720c */ /* 0x000fe20003f05300 */
[----:B------:R-:W-:-:S04]  /*6ae0*/  UIADD3 UR4, UP0, UR4, 0x4, URZ ;  /* 0x0000000404047890 */ /* 0x000fc8000ff1e03f */
[----:B------:R-:W-:Y:S01]  /*6af0*/  UIADD3.X UR5, URZ, UR5, URZ, UP0, !UPT ;  /* 0x000000053f057290 */ /* 0x000fe200087fe43f */
[----:B----4-:R-:W-:Y:S02]  /*6b00*/  IMAD R7, R39, R42, RZ ;  /* 0x0000002a27077224 */ /* 0x010fe400078e02ff */
[----:B------:R-:W-:-:S04]  /*6b10*/  IMAD.WIDE.U32 R4, R42, R38, R4 ;  /* 0x000000262a047225 */ /* 0x000fc800078e0004 */
[----:B------:R-:W-:-:S05]  /*6b20*/  IMAD R7, R43, R38, R7 ;  /* 0x000000262b077224 */ /* 0x000fca00078e0207 */
[----:B------:R-:W-:Y:S01]  /*6b30*/  IADD3 R5, R5, R7, RZ ;  /* 0x0000000705057210 */ /* 0x000fe20007ffe0ff */
[----:B-----5:R-:W-:-:S04]  /*6b40*/  IMAD R7, R27, R44, RZ ;  /* 0x0000002c1b077224 */ /* 0x020fc800078e02ff */
[-C--:B------:R-:W-:Y:S02]  /*6b50*/  IMAD R7, R45, R26.reuse, R7 ;  /* 0x0000001a2d077224 */ /* 0x080fe400078e0207 */
[----:B------:R-:W-:Y:S01]  /*6b60*/  IMAD.WIDE.U32 R4, R44, R26, R4 ;  /* 0x0000001a2c047225 */ /* 0x000fe200078e0004 */
[----:B------:R-:W-:-:S04]  /*6b70*/  IADD3 R26, P3, R34, UR15, RZ ;  /* 0x0000000f221a7c10 */ /* 0x000fc8000ff7e0ff */
[----:B------:R-:W-:Y:S01]  /*6b80*/  IADD3.X R27, R35, UR14, RZ, P3, !PT ;  /* 0x0000000e231b7c10 */ /* 0x000fe20009ffe4ff */
[----:B------:R-:W-:Y:S01]  /*6b90*/  IMAD.IADD R5, R5, 0x1, R7 ;  /* 0x0000000105057824 */ /* 0x000fe200078e0207 */
[----:B------:R-:W-:Y:S07]  /*6ba0*/  @P0 BRA `(.L_x_6453) ;  /* 0xfffffffc00540947 */ /* 0x000fee000383ffff */
.L_x_6452:
[----:B------:R-:W-:Y:S05]  /*6bb0*/  @!P2 BRA `(.L_x_6457) ;  /* 0x0000000000bca947 */ /* 0x000fea0003800000 */
[----:B------:R-:W-:Y:S01]  /*6bc0*/  ULDC.64 UR12, c[0x0][0x220] ;  /* 0x00008800000c7ab9 */ /* 0x000fe20000000a00 */
[----:B------:R-:W-:Y:S01]  /*6bd0*/  ULDC.64 UR14, c[0x0][0x230] ;  /* 0x00008c00000e7ab9 */ /* 0x000fe20000000a00 */
[----:B------:R-:W-:Y:S01]  /*6be0*/  IMAD R7, R13, UR12, RZ ;  /* 0x0000000c0d077c24 */ /* 0x000fe2000f8e02ff */
        /* <DEDUP_REMOVED lines=44> */
.L_x_6457:
        /* <DEDUP_REMOVED lines=28> */
.L_x_6461:
        /* <DEDUP_REMOVED lines=117> */
[----:B------:R0:W5:Y:S01]  /*77c0*/  LDG.E.64.CONSTANT R42, desc[UR6][R6.64] ;  /* 0x00000006062a7981 */ /* 0x000162000c1e9b00 */
        /* <DEDUP_REMOVED lines=13> */
[-C--:B----4-:R-:W-:Y:S02]  /*78a0*/  IMAD R31, R31, R26.reuse, RZ ;  /* 0x0000001a1f1f7224 */ /* 0x090fe400078e02ff */
[----:B------:R-:W-:-:S04]  /*78b0*/  IMAD.WIDE.U32 R12, R30, R26, R24 ;  /* 0x0000001a1e0c7225 */ /* 0x000fc800078e0018 */
[----:B------:R-:W-:Y:S02]  /*78c0*/  IMAD R31, R30, R27, R31 ;  /* 0x0000001b1e1f7224 */ /* 0x000fe400078e021f */
[-C--:B-----5:R-:W-:Y:S02]  /*78d0*/  IMAD R25, R43, R38.reuse, RZ ;  /* 0x000000262b197224 */ /* 0x0a0fe400078e02ff */
[----:B------:R-:W-:Y:S02]  /*78e0*/  IMAD.IADD R13, R13, 0x1, R31 ;  /* 0x000000010d0d7824 */ /* 0x000fe400078e021f */
[C---:B------:R-:W-:Y:S02]  /*78f0*/  IMAD R25, R42.reuse, R39, R25 ;  /* 0x000000272a197224 */ /* 0x040fe400078e0219 */
[----:B------:R-:W-:-:S04]  /*7900*/  IMAD.WIDE.U32 R12, R42, R38, R12 ;  /* 0x000000262a0c7225 */ /* 0x000fc800078e000c */
[----:B------:R-:W-:Y:S01]  /*7910*/  IMAD.MOV.U32 R32, RZ, RZ, R12 ;  /* 0x000000ffff207224 */ /* 0x000fe200078e000c */
[----:B------:R-:W-:Y:S01]  /*7920*/  IADD3 R39, R13, R25, RZ ;  /* 0x000000190d277210 */ /* 0x000fe20007ffe0ff */
[----:B------:R-:W-:Y:S06]  /*7930*/  @P3 BRA `(.L_x_6461) ;  /* 0xfffffff400cc3947 */ /* 0x000fec000383ffff */
.L_x_6460:
        /* <DEDUP_REMOVED lines=80> */
.L_x_6462:
[----:B------:R-:W-:-:S04]  /*7e40*/  ISETP.NE.U32.AND P3, PT, R41, RZ, PT ;  /* 0x000000ff2900720c */ /* 0x000fc80003f65070 */
[----:B------:R-:W-:-:S13]  /*7e50*/  ISETP.NE.OR.EX P0, PT, R40, RZ, P0, P3 ;  /* 0x000000ff2800720c */ /* 0x000fda0000705730 */
[----:B------:R-:W-:Y:S05]  /*7e60*/  @!P0 BRA `(.L_x_6458) ;  /* 0x0000000000b88947 */ /* 0x000fea0003800000 */
.L_x_6459:
[----:B------:R-:W-:Y:S01]  /*7e70*/  ULEA UR9, UP0, UR4, UR18, 0x3 ;  /* 0x0000001204097291 */ /* 0x000fe2000f80183f */
[----:B------:R0:W2:Y:S03]  /*7e80*/  LDG.E.64.CONSTANT R30, desc[UR6][R6.64] ;  /* 0x00000006061e7981 */ /* 0x0000a6000c1e9b00 */
[----:B------:R-:W-:Y:S02]  /*7e90*/  ULEA.HI.X UR12, UR4, UR19, UR5, 0x3, UP0 ;  /* 0x00000013040c7291 */ /* 0x000fe400080f1c05 */
[----:B------:R-:W-:-:S04]  /*7ea0*/  IMAD.U32 R26, RZ, RZ, UR9 ;  /* 0x00000009ff1a7e24 */ /* 0x000fc8000f8e00ff */
[----:B------:R-:W-:-:S05]  /*7eb0*/  MOV R27, UR12 ;  /* 0x0000000c001b7c02 */ /* 0x000fca0008000f00 */
[----:B------:R-:W2:Y:S01]  /*7ec0*/  LDG.E.64 R36, desc[UR6][R26.64] ;  /* 0x000000061a247981 */ /* 0x000ea2000c1e1b00 */
[----:B------:R-:W-:-:S03]  /*7ed0*/  IADD3 R24, P0, R6, UR15, RZ ;  /* 0x0000000f06187c10 */ /* 0x000fc6000ff1e0ff */
[----:B------:R-:W3:Y:S01]  /*7ee0*/  LDG.E.64 R34, desc[UR6][R26.64+0x8] ;  /* 0x000008061a227981 */ /* 0x000ee2000c1e1b00 */
[----:B------:R-:W-:Y:S02]  /*7ef0*/  IADD3.X R25, R7, UR14, RZ, P0, !PT ;  /* 0x0000000e07197c10 */ /* 0x000fe400087fe4ff */
[----:B0-----:R-:W-:Y:S01]  /*7f00*/  IADD3 R6, P0, R24, UR15, RZ ;  /* 0x0000000f18067c10 */ /* 0x001fe2000ff1e0ff */
        /* <DEDUP_REMOVED lines=13> */
[----:B---3--:R-:W-:-:S04]  /*7fe0*/  IMAD R13, R13, R34, RZ ;  /* 0x000000220d0d7224 */ /* 0x008fc800078e02ff */
[-C--:B------:R-:W-:Y:S02]  /*7ff0*/  IMAD R35, R35, R12.reuse, R13 ;  /* 0x0000000c23237224 */ /* 0x080fe400078e020d */
[----:B------:R-:W-:Y:S01]  /*8000*/  IMAD.WIDE.U32 R12, R34, R12, R38 ;  /* 0x0000000c220c7225 */ /* 0x000fe200078e0026 */
[----:B------:R-:W-:-:S03]  /*8010*/  IADD3 R41, P0, R41, -0x4, RZ ;  /* 0xfffffffc29297810 */ /* 0x000fc60007f1e0ff */
[----:B0-----:R-:W-:Y:S01]  /*8020*/  IMAD.IADD R7, R13, 0x1, R35 ;  /* 0x000000010d077824 */ /* 0x001fe200078e0223 */
[----:B------:R-:W-:Y:S02]  /*8030*/  MOV R6, R12 ;  /* 0x0000000c00067202 */ /* 0x000fe40000000f00 */
[----:B------:R-:W-:Y:S02]  /*8040*/  IADD3.X R40, R40, -0x1, RZ, P0, !PT ;  /* 0xffffffff28287810 */ /* 0x000fe400007fe4ff */
[----:B------:R-:W-:-:S04]  /*8050*/  ISETP.NE.U32.AND P0, PT, R41, RZ, PT ;  /* 0x000000ff2900720c */ /* 0x000fc80003f05070 */
[----:B------:R-:W-:Y:S01]  /*8060*/  ISETP.NE.AND.EX P0, PT, R40, RZ, PT, P0 ;  /* 0x000000ff2800720c */ /* 0x000fe20003f05300 */
[----:B------:R-:W-:-:S04]  /*8070*/  UIADD3 UR4, UP0, UR4, 0x4, URZ ;  /* 0x0000000404047890 */ /* 0x000fc8000ff1e03f */
[----:B------:R-:W-:Y:S01]  /*8080*/  UIADD3.X UR5, URZ, UR5, URZ, UP0, !UPT ;  /* 0x000000053f057290 */ /* 0x000fe200087fe43f */
[----:B----4-:R-:W-:Y:S02]  /*8090*/  IMAD R13, R37, R42, RZ ;  /* 0x0000002a250d7224 */ /* 0x010fe400078e02ff */
[----:B------:R-:W-:-:S04]  /*80a0*/  IMAD.WIDE.U32 R6, R42, R36, R6 ;  /* 0x000000242a067225 */ /* 0x000fc800078e0006 */
[----:B------:R-:W-:-:S04]  /*80b0*/  IMAD R13, R43, R36, R13 ;  /* 0x000000242b0d7224 */ /* 0x000fc800078e020d */
[----:B------:R-:W-:Y:S02]  /*80c0*/  IMAD.IADD R7, R7, 0x1, R13 ;  /* 0x0000000107077824 */ /* 0x000fe400078e020d */
[----:B-----5:R-:W-:-:S04]  /*80d0*/  IMAD R13, R25, R44, RZ ;  /* 0x0000002c190d7224 */ /* 0x020fc800078e02ff */
[-C--:B------:R-:W-:Y:S02]  /*80e0*/  IMAD R13, R45, R24.reuse, R13 ;  /* 0x000000182d0d7224 */ /* 0x080fe400078e020d */
[----:B------:R-:W-:Y:S01]  /*80f0*/  IMAD.WIDE.U32 R24, R44, R24, R6 ;  /* 0x000000182c187225 */ /* 0x000fe200078e0006 */
[----:B------:R-:W-:-:S04]  /*8100*/  IADD3 R6, P3, R30, UR15, RZ ;  /* 0x0000000f1e067c10 */ /* 0x000fc8000ff7e0ff */
[----:B------:R-:W-:Y:S01]  /*8110*/  IADD3.X R7, R31, UR14, RZ, P3, !PT ;  /* 0x0000000e1f077c10 */ /* 0x000fe20009ffe4ff */
[----:B------:R-:W-:Y:S01]  /*8120*/  IMAD.MOV.U32 R32, RZ, RZ, R24 ;  /* 0x000000ffff207224 */ /* 0x000fe200078e0018 */
[----:B------:R-:W-:Y:S01]  /*8130*/  IADD3 R39, R25, R13, RZ ;  /* 0x0000000d19277210 */ /* 0x000fe20007ffe0ff */
[----:B------:R-:W-:Y:S06]  /*8140*/  @P0 BRA `(.L_x_6459) ;  /* 0xfffffffc00480947 */ /* 0x000fec000383ffff */
.L_x_6458:
        /* <DEDUP_REMOVED lines=53> */
.L_x_6463:
[----:B------:R-:W-:Y:S01]  /*84a0*/  UMOV UR4, URZ ;  /* 0x0000003f00047c82 */ /* 0x000fe20008000000 */
[----:B------:R-:W-:Y:S01]  /*84b0*/  UMOV UR5, URZ ;  /* 0x0000003f00057c82 */ /* 0x000fe20008000000 */
[----:B------:R-:W-:Y:S01]  /*84c0*/  CS2R R6, SRZ ;  /* 0x0000000000067805 */ /* 0x000fe2000001ff00 */
        /* <DEDUP_REMOVED lines=24> */
.L_x_6467:
        /* <DEDUP_REMOVED lines=30> */
[----:B------:R-:W-:Y:S01]  /*8830*/  IMAD.WIDE.U32 R24, R26, R24, R6 ;  /* 0x000000181a187225 */ /* 0x000fe200078e0006 */
[----:B------:R0:W2:Y:S04]  /*8840*/  LDG.E.64.CONSTANT R12, desc[UR6][R36.64] ;  /* 0x00000006240c7981 */ /* 0x0000a8000c1e9b00 */
[----:B------:R-:W2:Y:S01]  /*8850*/  LDG.E.64 R6, desc[UR6][R14.64+0x20] ;  /* 0x000020060e067981 */ /* 0x000ea2000c1e1b00 */
        /* <DEDUP_REMOVED lines=106> */
.L_x_6466:
        /* <DEDUP_REMOVED lines=10> */
[----:B------:R-:W-:-:S04]  /*8fa0*/  IADD3 R42, P0, R12, UR15, RZ ;  /* 0x0000000f0c2a7c10 */ /* 0x000fc8000ff1e0ff */
[----:B------:R-:W-:Y:S02]  /*8fb0*/  IADD3.X R43, R13, UR14, RZ, P0, !PT ;  /* 0x0000000e0d2b7c10 */ /* 0x000fe400087fe4ff */
[----:B------:R-:W3:Y:S01]  /*8fc0*/  LDG.E.64 R12, desc[UR6][R26.64+0x8] ;  /* 0x000008061a0c7981 */ /* 0x000ee2000c1e1b00 */
[----:B------:R-:W-:-:S03]  /*8fd0*/  IADD3 R14, P0, R42, UR15, RZ ;  /* 0x0000000f2a0e7c10 */ /* 0x000fc6000ff1e0ff */
[----:B------:R-:W3:Y:S01]  /*8fe0*/  LDG.E.64.CONSTANT R24, desc[UR6][R42.64] ;  /* 0x000000062a187981 */ /* 0x000ee2000c1e9b00 */
        /* <DEDUP_REMOVED lines=10> */
[----:B------:R-:W-:Y:S01]  /*9090*/  IMAD.WIDE.U32 R6, R24, R12, R6 ;  /* 0x0000000c18067225 */ /* 0x000fe200078e0006 */
[----:B0-----:R-:W-:-:S03]  /*90a0*/  IADD3 R14, P0, R36, UR15, RZ ;  /* 0x0000000f240e7c10 */ /* 0x001fc6000ff1e0ff */
[----:B------:R-:W-:Y:S02]  /*90b0*/  IMAD R41, R24, R13, R41 ;  /* 0x0000000d18297224 */ /* 0x000fe400078e0229 */
        /* <DEDUP_REMOVED lines=50> */
.L_x_6468:
[----:B------:R-:W-:-:S04]  /*93e0*/  ISETP.NE.U32.AND P3, PT, R40, RZ, PT ;  /* 0x000000ff2800720c */ /* 0x000fc80003f65070 */
[----:B------:R-:W-:-:S13]  /*93f0*/  ISETP.NE.OR.EX P0, PT, R38, RZ, P0, P3 ;  /* 0x000000ff2600720c */ /* 0x000fda0000705730 */
[----:B------:R-:W-:Y:S05]  /*9400*/  @!P0 BRA `(.L_x_6464) ;  /* 0x0000000000ac8947 */ /* 0x000fea0003800000 */
.L_x_6465:
        /* <DEDUP_REMOVED lines=30> */
[----:B------:R-:W-:Y:S01]  /*95f0*/  UIADD3 UR4, UP0, UR4, 0x4, URZ ;  /* 0x0000000404047890 */ /* 0x000fe2000ff1e03f */
[----:B0-----:R-:W-:-:S03]  /*9600*/  IADD3 R12, P3, R30, UR15, RZ ;  /* 0x0000000f1e0c7c10 */ /* 0x001fc6000ff7e0ff */
[----:B------:R-:W-:Y:S01]  /*9610*/  UIADD3.X UR5, URZ, UR5, URZ, UP0, !UPT ;  /* 0x000000053f057290 */ /* 0x000fe200087fe43f */
        /* <DEDUP_REMOVED lines=8> */
[----:B------:R-:W-:Y:S01]  /*96a0*/  IADD3.X R13, R31, UR14, RZ, P3, !PT ;  /* 0x0000000e1f0d7c10 */ /* 0x000fe20009ffe4ff */
[----:B------:R-:W-:Y:S06]  /*96b0*/  @P0 BRA `(.L_x_6465) ;  /* 0xfffffffc00540947 */ /* 0x000fec000383ffff */
.L_x_6464:
[----:B------:R-:W-:Y:S05]  /*96c0*/  @!P2 BRA `(.L_x_6469) ;  /* 0x0000000000bca947 */ /* 0x000fea0003800000 */
[----:B------:R-:W-:Y:S01]  /*96d0*/  ULDC.64 UR12, c[0x0][0x220] ;  /* 0x00008800000c7ab9 */ /* 0x000fe20000000a00 */
[----:B------:R-:W-:Y:S01]  /*96e0*/  IMAD.U32 R15, RZ, RZ, UR4 ;  /* 0x00000004ff0f7e24 */ /* 0x000fe2000f8e00ff */
[----:B------:R-:W-:Y:S01]  /*96f0*/  ULDC.64 UR14, c[0x0][0x230] ;  /* 0x00008c00000e7ab9 */ /* 0x000fe20000000a00 */
[----:B------:R-:W-:Y:S01]  /*9700*/  IMAD R9, R9, UR12, RZ ;  /* 0x0000000c09097c24 */ /* 0x000fe2000f8e02ff */
[----:B------:R-:W-:Y:S01]  /*9710*/  ULEA UR9, UP0, UR4, UR14, 0x3 ;  /* 0x0000000e04097291 */ /* 0x000fe2000f80183f */
[----:B------:R-:W-:Y:S01]  /*9720*/  IMAD.WIDE.U32 R12, R8, UR12, RZ ;  /* 0x0000000c080c7c25 */ /* 0x000fe2000f8e00ff */
[----:B------:R-:W-:-:S03]  /*9730*/  UIMAD UR12, UR5, UR10, URZ ;  /* 0x0000000a050c72a4 */ /* 0x000fc6000f8e023f */
[----:B------:R-:W-:Y:S01]  /*9740*/  IMAD R9, R8, UR13, R9 ;  /* 0x0000000d08097c24 */ /* 0x000fe2000f8e0209 */
[----:B------:R-:W-:Y:S01]  /*9750*/  UIMAD UR12, UR4, UR11, UR12 ;  /* 0x0000000b040c72a4 */ /* 0x000fe2000f8e020c */
[----:B------:R-:W-:Y:S01]  /*9760*/  IMAD.U32 R8, RZ, RZ, UR9 ;  /* 0x00000009ff087e24 */ /* 0x000fe2000f8e00ff */
[----:B------:R-:W-:Y:S02]  /*9770*/  ULEA.HI.X UR4, UR4, UR15, UR5, 0x3, UP0 ;  /* 0x0000000f04047291 */ /* 0x000fe400080f1c05 */
[----:B------:R-:W-:-:S04]  /*9780*/  IADD3 R13, R13, R9, RZ ;  /* 0x000000090d0d7210 */ /* 0x000fc80007ffe0ff */
[----:B------:R-:W-:Y:S01]  /*9790*/  MOV R9, UR4 ;  /* 0x0000000400097c02 */ /* 0x000fe20008000f00 */
[----:B------:R-:W-:-:S05]  /*97a0*/  IMAD.WIDE.U32 R14, R15, UR10, R12 ;  /* 0x0000000a0f0e7c25 */ /* 0x000fca000f8e000c */
[----:B------:R-:W-:Y:S02]  /*97b0*/  IADD3 R13, R15, UR12, RZ ;  /* 0x0000000c0f0d7c10 */ /* 0x000fe4000fffe0ff */
[----:B------:R-:W-:-:S04]  /*97c0*/  LEA R12, P0, R14, R22, 0x3 ;  /* 0x000000160e0c7211 */ /* 0x000fc800078018ff */
[----:B------:R-:W-:Y:S02]  /*97d0*/  LEA.HI.X R13, R14, R23, R13, 0x3, P0 ;  /* 0x000000170e0d7211 */ /* 0x000fe400000f1c0d */
[----:B------:R-:W2:Y:S04]  /*97e0*/  LDG.E.64 R14, desc[UR6][R8.64] ;  /* 0x00000006080e7981 */ /* 0x000ea8000c1e1b00 */
        /* <DEDUP_REMOVED lines=29> */
.L_x_6469:
        /* <DEDUP_REMOVED lines=8> */
[----:B------:R-:W-:Y:S01]  /*9a40*/  IADD3.X R40, R29, -0x1, RZ, P0, !PT ;  /* 0xffffffff1d287810 */ /* 0x000fe200007fe4ff */
[----:B------:R-:W-:Y:S01]  /*9a50*/  IMAD.WIDE.U32 R8, R10, UR4, RZ ;  /* 0x000000040a087c25 */ /* 0x000fe2000f8e00ff */
[----:B------:R-:W-:Y:S01]  /*9a60*/  ISETP.GT.U32.AND P0, PT, R38, RZ, PT ;  /* 0x000000ff2600720c */ /* 0x000fe20003f04070 */
        /* <DEDUP_REMOVED lines=16> */
.L_x_6473:
        /* <DEDUP_REMOVED lines=12> */
[----:B------:R-:W-:-:S05]  /*9c30*/  IADD3.X R43, R45, UR14, RZ, P1, !PT ;  /* 0x0000000e2d2b7c10 */ /* 0x000fca0008ffe4ff */
[----:B------:R0:W4:Y:S01]  /*9c40*/  LDG.E.64.CONSTANT R26, desc[UR6][R42.64] ;  /* 0x000000062a1a7981 */ /* 0x000122000c1e9b00 */
[----:B------:R-:W-:-:S04]  /*9c50*/  IADD3 R30, P1, R42, UR15, RZ ;  /* 0x0000000f2a1e7c10 */ /* 0x000fc8000ff3e0ff */
[----:B------:R-:W-:Y:S01]  /*9c60*/  IADD3.X R31, R43, UR14, RZ, P1, !PT ;  /* 0x0000000e2b1f7c10 */ /* 0x000fe20008ffe4ff */
[-C--:B--2---:R-:W-:Y:S02]  /*9c70*/  IMAD R37, R37, R8.reuse, RZ ;  /* 0x0000000825257224 */ /* 0x084fe400078e02ff */
[----:B------:R-:W-:-:S04]  /*9c80*/  IMAD.WIDE.U32 R24, R36, R8, R24 ;  /* 0x0000000824187225 */ /* 0x000fc800078e0018 */
[----:B------:R-:W-:Y:S02]  /*9c90*/  IMAD R41, R36, R9, R37 ;  /* 0x0000000924297224 */ /* 0x000fe400078e0225 */
[----:B------:R1:W2:Y:S04]  /*9ca0*/  LDG.E.64.CONSTANT R36, desc[UR6][R30.64] ;  /* 0x000000061e247981 */ /* 0x0002a8000c1e9b00 */
[----:B------:R-:W2:Y:S01]  /*9cb0*/  LDG.E.64 R8, desc[UR6][R34.64+0x18] ;  /* 0x0000180622087981 */ /* 0x000ea2000c1e1b00 */
[----:B0-----:R-:W-:Y:S02]  /*9cc0*/  IADD3 R42, P1, R30, UR15, RZ ;  /* 0x0000000f1e2a7c10 */ /* 0x001fe4000ff3e0ff */
[----:B------:R-:W-:Y:S01]  /*9cd0*/  IADD3 R25, R25, R41, RZ ;  /* 0x0000002919197210 */ /* 0x000fe20007ffe0ff */
[----:B---3--:R-:W-:Y:S01]  /*9ce0*/  IMAD R41, R13, R14, RZ ;  /* 0x0000000e0d297224 */ /* 0x008fe200078e02ff */
[----:B------:R-:W-:-:S03]  /*9cf0*/  IADD3.X R43, R31, UR14, RZ, P1, !PT ;  /* 0x0000000e1f2b7c10 */ /* 0x000fc60008ffe4ff */
[C---:B------:R-:W-:Y:S02]  /*9d00*/  IMAD R41, R12.reuse, R15, R41 ;  /* 0x0000000f0c297224 */ /* 0x040fe400078e0229 */
[----:B------:R-:W-:Y:S02]  /*9d10*/  IMAD.WIDE.U32 R12, R12, R14, R24 ;  /* 0x0000000e0c0c7225 */ /* 0x000fe400078e0018 */
[----:B------:R0:W3:Y:S01]  /*9d20*/  LDG.E.64.CONSTANT R24, desc[UR6][R42.64] ;  /* 0x000000062a187981 */ /* 0x0000e2000c1e9b00 */
[----:B-1----:R-:W-:-:S03]  /*9d30*/  IADD3 R30, P1, R42, UR15, RZ ;  /* 0x0000000f2a1e7c10 */ /* 0x002fc6000ff3e0ff */
[----:B------:R-:W3:Y:S01]  /*9d40*/  LDG.E.64 R14, desc[UR6][R34.64+0x20] ;  /* 0x00002006220e7981 */ /* 0x000ee2000c1e1b00 */
[-C--:B----4-:R-:W-:Y:S01]  /*9d50*/  IMAD R27, R27, R28.reuse, RZ ;  /* 0x0000001c1b1b7224 */ /* 0x090fe200078e02ff */
[----:B------:R-:W-:Y:S01]  /*9d60*/  IADD3.X R31, R43, UR14, RZ, P1, !PT ;  /* 0x0000000e2b1f7c10 */ /* 0x000fe20008ffe4ff */
[----:B------:R-:W-:Y:S02]  /*9d70*/  IMAD.IADD R13, R13, 0x1, R41 ;  /* 0x000000010d0d7824 */ /* 0x000fe400078e0229 */
[C---:B------:R-:W-:Y:S02]  /*9d80*/  IMAD R29, R26.reuse, R29, R27 ;  /* 0x0000001d1a1d7224 */ /* 0x040fe400078e021b */
[----:B------:R-:W-:Y:S01]  /*9d90*/  IMAD.WIDE.U32 R12, R26, R28, R12 ;  /* 0x0000001c1a0c7225 */ /* 0x000fe200078e000c */
[----:B------:R1:W4:Y:S04]  /*9da0*/  LDG.E.64.CONSTANT R44, desc[UR6][R30.64] ;  /* 0x000000061e2c7981 */ /* 0x000328000c1e9b00 */
[----:B------:R-:W4:Y:S01]  /*9db0*/  LDG.E.64 R26, desc[UR6][R34.64+0x28] ;  /* 0x00002806221a7981 */ /* 0x000f22000c1e1b00 */
[----:B------:R-:W-:-:S02]  /*9dc0*/  IADD3 R28, P1, R30, UR15, RZ ;  /* 0x0000000f1e1c7c10 */ /* 0x000fc4000ff3e0ff */
[----:B------:R-:W-:Y:S02]  /*9dd0*/  IADD3 R13, R13, R29, RZ ;  /* 0x0000001d0d0d7210 */ /* 0x000fe40007ffe0ff */
[----:B------:R-:W-:Y:S01]  /*9de0*/  IADD3.X R29, R31, UR14, RZ, P1, !PT ;  /* 0x0000000e1f1d7c10 */ /* 0x000fe20008ffe4ff */
[-C--:B--2---:R-:W-:Y:S02]  /*9df0*/  IMAD R37, R37, R8.reuse, RZ ;  /* 0x0000000825257224 */ /* 0x084fe400078e02ff */
[C---:B0-----:R-:W-:Y:S02]  /*9e00*/  IMAD.WIDE.U32 R42, R36.reuse, R8, R12 ;  /* 0x00000008242a7225 */ /* 0x041fe400078e000c */
[----:B------:R-:W2:Y:S02]  /*9e10*/  LDG.E.64.CONSTANT R12, desc[UR6][R28.64] ;  /* 0x000000061c0c7981 */ /* 0x000ea4000c1e9b00 */
[----:B------:R-:W-:Y:S02]  /*9e20*/  IMAD R37, R36, R9, R37 ;  /* 0x0000000924257224 */ /* 0x000fe400078e0225 */
[----:B------:R-:W2:Y:S01]  /*9e30*/  LDG.E.64 R8, desc[UR6][R34.64+0x30] ;  /* 0x0000300622087981 */ /* 0x000ea2000c1e1b00 */
[----:B-1----:R-:W-:Y:S01]  /*9e40*/  IADD3 R30, P1, R28, UR15, RZ ;  /* 0x0000000f1c1e7c10 */ /* 0x002fe2000ff3e0ff */
[----:B------:R-:W-:-:S03]  /*9e50*/  IMAD.IADD R43, R43, 0x1, R37 ;  /* 0x000000012b2b7824 */ /* 0x000fc600078e0225 */
[----:B------:R-:W-:Y:S02]  /*9e60*/  IADD3.X R31, R29, UR14, RZ, P1, !PT ;  /* 0x0000000e1d1f7c10 */ /* 0x000fe40008ffe4ff */
[----:B------:R-:W5:Y:S01]  /*9e70*/  LDG.E.64 R28, desc[UR6][R34.64+0x38] ;  /* 0x00003806221c7981 */ /* 0x000f62000c1e1b00 */
[----:B---3--:R-:W-:-:S03]  /*9e80*/  IMAD R25, R25, R14, RZ ;  /* 0x0000000e19197224 */ /* 0x008fc600078e02ff */
[----:B------:R2:W5:Y:S01]  /*9e90*/  LDG.E.64.CONSTANT R36, desc[UR6][R30.64] ;  /* 0x000000061e247981 */ /* 0x000562000c1e9b00 */
[C---:B------:R-:W-:Y:S02]  /*9ea0*/  IMAD R25, R24.reuse, R15, R25 ;  /* 0x0000000f18197224 */ /* 0x040fe400078e0219 */
[----:B------:R-:W-:Y:S01]  /*9eb0*/  IMAD.WIDE.U32 R14, R24, R14, R42 ;  /* 0x0000000e180e7225 */ /* 0x000fe200078e002a */
[----:B------:R-:W-:-:S04]  /*9ec0*/  IADD3 R24, P1, R30, UR15, RZ ;  /* 0x0000000f1e187c10 */ /* 0x000fc8000ff3e0ff */
[----:B------:R-:W-:Y:S01]  /*9ed0*/  IADD3 R15, R15, R25, RZ ;  /* 0x000000190f0f7210 */ /* 0x000fe20007ffe0ff */
[----:B----4-:R-:W-:Y:S01]  /*9ee0*/  IMAD R41, R45, R26, RZ ;  /* 0x0000001a2d297224 */ /* 0x010fe200078e02ff */
[----:B------:R-:W-:-:S03]  /*9ef0*/  IADD3.X R25, R31, UR14, RZ, P1, !PT ;  /* 0x0000000e1f197c10 */ /* 0x000fc60008ffe4ff */
[C---:B------:R-:W-:Y:S02]  /*9f00*/  IMAD R41, R44.reuse, R27, R41 ;  /* 0x0000001b2c297224 */ /* 0x040fe400078e0229 */
[----:B------:R-:W-:Y:S01]  /*9f10*/  IMAD.WIDE.U32 R14, R44, R26, R14 ;  /* 0x0000001a2c0e7225 */ /* 0x000fe200078e000e */
[----:B------:R5:W3:Y:S04]  /*9f20*/  LDG.E.64.CONSTANT R42, desc[UR6][R24.64] ;  /* 0x00000006182a7981 */ /* 0x000ae8000c1e9b00 */
[----:B------:R-:W3:Y:S01]  /*9f30*/  LDG.E.64 R26, desc[UR6][R34.64+0x40] ;  /* 0x00004006221a7981 */ /* 0x000ee2000c1e1b00 */
        /* <DEDUP_REMOVED lines=8> */
[----:B------:R-:W-:Y:S01]  /*9fc0*/  IADD3 R9, R9, R31, RZ ;  /* 0x0000001f09097210 */ /* 0x000fe20007ffe0ff */
[----:B-----5:R-:W-:-:S04]  /*9fd0*/  IMAD R25, R37, R28, RZ ;  /* 0x0000001c25197224 */ /* 0x020fc800078e02ff */
[C---:B------:R-:W-:Y:S02]  /*9fe0*/  IMAD R25, R36.reuse, R29, R25 ;  /* 0x0000001d24197224 */ /* 0x040fe400078e0219 */
[----:B------:R-:W-:Y:S01]  /*9ff0*/  IMAD.WIDE.U32 R8, R36, R28, R8 ;  /* 0x0000001c24087225 */ /* 0x000fe200078e0008 */
[----:B------:R-:W-:Y:S01]  /*a000*/  IADD3 R28, P1, R44, UR15, RZ ;  /* 0x0000000f2c1c7c10 */ /* 0x000fe2000ff3e0ff */
[----:B------:R-:W4:Y:S02]  /*a010*/  LDG.E.64 R36, desc[UR6][R34.64+0x50] ;  /* 0x0000500622247981 */ /* 0x000f24000c1e1b00 */
[----:B------:R-:W-:Y:S01]  /*a020*/  IMAD.IADD R9, R9, 0x1, R25 ;  /* 0x0000000109097824 */ /* 0x000fe200078e0219 */
[----:B------:R-:W-:Y:S01]  /*a030*/  IADD3.X R29, R45, UR14, RZ, P1, !PT ;  /* 0x0000000e2d1d7c10 */ /* 0x000fe20008ffe4ff */
[----:B---3--:R-:W-:Y:S01]  /*a040*/  IMAD R25, R43, R26, RZ ;  /* 0x0000001a2b197224 */ /* 0x008fe200078e02ff */
[----:B------:R-:W-:-:S03]  /*a050*/  IADD3 R24, P1, R28, UR15, RZ ;  /* 0x0000000f1c187c10 */ /* 0x000fc6000ff3e0ff */
[C---:B------:R-:W-:Y:S02]  /*a060*/  IMAD R25, R42.reuse, R27, R25 ;  /* 0x0000001b2a197224 */ /* 0x040fe400078e0219 */
[----:B------:R-:W-:Y:S02]  /*a070*/  IMAD.WIDE.U32 R26, R42, R26, R8 ;  /* 0x0000001a2a1a7225 */ /* 0x000fe400078e0008 */
[----:B------:R-:W4:Y:S03]  /*a080*/  LDG.E.64.CONSTANT R42, desc[UR6][R28.64] ;  /* 0x000000061c2a7981 */ /* 0x000f26000c1e9b00 */
[----:B------:R-:W-:Y:S02]  /*a090*/  IADD3 R27, R27, R25, RZ ;  /* 0x000000191b1b7210 */ /* 0x000fe40007ffe0ff */
[----:B------:R-:W-:Y:S02]  /*a0a0*/  IADD3.X R25, R29, UR14, RZ, P1, !PT ;  /* 0x0000000e1d197c10 */ /* 0x000fe40008ffe4ff */
[----:B------:R-:W-:-:S03]  /*a0b0*/  IADD3 R8, P1, R24, UR15, RZ ;  /* 0x0000000f18087c10 */ /* 0x000fc6000ff3e0ff */
[----:B------:R0:W3:Y:S01]  /*a0c0*/  LDG.E.64.CONSTANT R30, desc[UR6][R24.64] ;  /* 0x00000006181e7981 */ /* 0x0000e2000c1e9b00 */
[----:B------:R-:W-:-:S03]  /*a0d0*/  IADD3.X R9, R25, UR14, RZ, P1, !PT ;  /* 0x0000000e19097c10 */ /* 0x000fc60008ffe4ff */
[----:B------:R-:W3:Y:S01]  /*a0e0*/  LDG.E.64 R28, desc[UR6][R34.64+0x58] ;  /* 0x00005806221c7981 */ /* 0x000ee2000c1e1b00 */
[----:B--2---:R-:W-:-:S04]  /*a0f0*/  IMAD R41, R15, R12, RZ ;  /* 0x0000000c0f297224 */ /* 0x004fc800078e02ff */
[C---:B------:R-:W-:Y:S02]  /*a100*/  IMAD R41, R14.reuse, R13, R41 ;  /* 0x0000000d0e297224 */ /* 0x040fe400078e0229 */
[----:B------:R-:W-:Y:S02]  /*a110*/  IMAD.WIDE.U32 R12, R14, R12, R26 ;  /* 0x0000000c0e0c7225 */ /* 0x000fe400078e001a */
[----:B------:R1:W2:Y:S04]  /*a120*/  LDG.E.64.CONSTANT R26, desc[UR6][R8.64] ;  /* 0x00000006081a7981 */ /* 0x0002a8000c1e9b00 */
[----:B------:R-:W2:Y:S01]  /*a130*/  LDG.E.64 R14, desc[UR6][R34.64+0x60] ;  /* 0x00006006220e7981 */ /* 0x000ea2000c1e1b00 */
[----:B------:R-:W-:Y:S02]  /*a140*/  IMAD.IADD R13, R13, 0x1, R41 ;  /* 0x000000010d0d7824 */ /* 0x000fe400078e0229 */
[----:B----4-:R-:W-:-:S02]  /*a150*/  IMAD R41, R43, R36, RZ ;  /* 0x000000242b297224 */ /* 0x010fc400078e02ff */
[----:B0-----:R-:W-:Y:S01]  /*a160*/  IMAD.WIDE.U32 R24, R42, R36, R12 ;  /* 0x000000242a187225 */ /* 0x001fe200078e000c */
[----:B------:R-:W-:-:S03]  /*a170*/  IADD3 R12, P1, R8, UR15, RZ ;  /* 0x0000000f080c7c10 */ /* 0x000fc6000ff3e0ff */
[----:B------:R-:W-:Y:S01]  /*a180*/  IMAD R41, R42, R37, R41 ;  /* 0x000000252a297224 */ /* 0x000fe200078e0229 */
[----:B------:R-:W-:-:S04]  /*a190*/  IADD3.X R13, R9, UR14, RZ, P1, !PT ;  /* 0x0000000e090d7c10 */ /* 0x000fc80008ffe4ff */
[----:B------:R-:W-:Y:S01]  /*a1a0*/  IADD3 R25, R25, R41, RZ ;  /* 0x0000002919197210 */ /* 0x000fe20007ffe0ff */
[-C--:B---3--:R-:W-:Y:S02]  /*a1b0*/  IMAD R31, R31, R28.reuse, RZ ;  /* 0x0000001c1f1f7224 */ /* 0x088fe400078e02ff */
[----:B-1----:R-:W-:-:S03]  /*a1c0*/  IMAD.WIDE.U32 R8, R30, R28, R24 ;  /* 0x0000001c1e087225 */ /* 0x002fc600078e0018 */
[----:B------:R-:W3:Y:S01]  /*a1d0*/  LDG.E.64 R24, desc[UR6][R34.64+0x68] ;  /* 0x0000680622187981 */ /* 0x000ee2000c1e1b00 */
[----:B------:R-:W-:Y:S01]  /*a1e0*/  IMAD R31, R30, R29, R31 ;  /* 0x0000001d1e1f7224 */ /* 0x000fe200078e021f */
[----:B------:R-:W-:Y:S02]  /*a1f0*/  IADD3 R30, P1, R12, UR15, RZ ;  /* 0x0000000f0c1e7c10 */ /* 0x000fe4000ff3e0ff */
[----:B------:R-:W3:Y:S01]  /*a200*/  LDG.E.64.CONSTANT R28, desc[UR6][R12.64] ;  /* 0x000000060c1c7981 */ /* 0x000ee2000c1e9b00 */
[----:B------:R-:W-:Y:S01]  /*a210*/  IMAD.IADD R9, R9, 0x1, R31 ;  /* 0x0000000109097824 */ /* 0x000fe200078e021f */
        /* <DEDUP_REMOVED lines=10> */
[----:B------:R-:W-:Y:S02]  /*a2c0*/  IADD3 R15, R15, R41, RZ ;  /* 0x000000290f0f7210 */ /* 0x000fe40007ffe0ff */
[----:B------:R-:W-:-:S04]  /*a2d0*/  IADD3 R38, P1, R38, -0x10, RZ ;  /* 0xfffffff026267810 */ /* 0x000fc80007f3e0ff */
[----:B------:R-:W-:Y:S02]  /*a2e0*/  IADD3.X R40, R40, -0x1, RZ, P1, !PT ;  /* 0xffffffff28287810 */ /* 0x000fe40000ffe4ff */
[----:B------:R-:W-:Y:S01]  /*a2f0*/  ISETP.GT.U32.AND P1, PT, R38, 0xc, PT ;  /* 0x0000000c2600780c */ /* 0x000fe20003f24070 */
[-C--:B---3--:R-:W-:Y:S02]  /*a300*/  IMAD R29, R29, R24.reuse, RZ ;  /* 0x000000181d1d7224 */ /* 0x088fe400078e02ff */
[----:B------:R-:W-:-:S04]  /*a310*/  IMAD.WIDE.U32 R14, R28, R24, R14 ;  /* 0x000000181c0e7225 */ /* 0x000fc800078e000e */
[----:B------:R-:W-:-:S04]  /*a320*/  IMAD R29, R28, R25, R29 ;  /* 0x000000191c1d7224 */ /* 0x000fc800078e021d */
[----:B------:R-:W-:Y:S01]  /*a330*/  IMAD.IADD R15, R15, 0x1, R29 ;  /* 0x000000010f0f7824 */ /* 0x000fe200078e021d */
[----:B------:R-:W-:Y:S01]  /*a340*/  ISETP.GT.AND.EX P1, PT, R40, RZ, PT, P1 ;  /* 0x000000ff2800720c */ /* 0x000fe20003f24310 */
[----:B------:R-:W-:-:S04]  /*a350*/  UIADD3 UR4, UP0, UR4, 0x10, URZ ;  /* 0x0000001004047890 */ /* 0x000fc8000ff1e03f */
[----:B------:R-:W-:Y:S01]  /*a360*/  UIADD3.X UR5, URZ, UR5, URZ, UP0, !UPT ;  /* 0x000000053f057290 */ /* 0x000fe200087fe43f */
[-C--:B----4-:R-:W-:Y:S02]  /*a370*/  IMAD R25, R37, R26.reuse, RZ ;  /* 0x0000001a25197224 */ /* 0x090fe400078e02ff */
[----:B------:R-:W-:-:S04]  /*a380*/  IMAD.WIDE.U32 R14, R36, R26, R14 ;  /* 0x0000001a240e7225 */ /* 0x000fc800078e000e */
[----:B------:R-:W-:-:S05]  /*a390*/  IMAD R25, R36, R27, R25 ;  /* 0x0000001b24197224 */ /* 0x000fca00078e0219 */
[----:B------:R-:W-:Y:S01]  /*a3a0*/  IADD3 R15, R15, R25, RZ ;  /* 0x000000190f0f7210 */ /* 0x000fe20007ffe0ff */
[----:B-----5:R-:W-:-:S04]  /*a3b0*/  IMAD R25, R43, R12, RZ ;  /* 0x0000000c2b197224 */ /* 0x020fc800078e02ff */
[C---:B------:R-:W-:Y:S02]  /*a3c0*/  IMAD R13, R42.reuse, R13, R25 ;  /* 0x0000000d2a0d7224 */ /* 0x040fe400078e0219 */
[----:B------:R-:W-:Y:S01]  /*a3d0*/  IMAD.WIDE.U32 R24, R42, R12, R14 ;  /* 0x0000000c2a187225 */ /* 0x000fe200078e000e */
[----:B------:R-:W-:-:S03]  /*a3e0*/  IADD3 R12, P3, R8, UR15, RZ ;  /* 0x0000000f080c7c10 */ /* 0x000fc6000ff7e0ff */
[----:B------:R-:W-:Y:S01]  /*a3f0*/  IMAD.IADD R25, R25, 0x1, R13 ;  /* 0x0000000119197824 */ /* 0x000fe200078e020d */
[----:B------:R-:W-:Y:S01]  /*a400*/  IADD3.X R13, R9, UR14, RZ, P3, !PT ;  /* 0x0000000e090d7c10 */ /* 0x000fe20009ffe4ff */
[----:B------:R-:W-:Y:S08]  /*a410*/  @P1 BRA `(.L_x_6473) ;  /* 0xfffffff400d41947 */ /* 0x000ff0000383ffff */
.L_x_6472:
        /* <DEDUP_REMOVED lines=16> */
[----:B------:R-:W-:-:S05]  /*a520*/  IADD3.X R45, R35, UR14, RZ, P0, !PT ;  /* 0x0000000e232d7c10 */ /* 0x000fca00087fe4ff */
[----:B------:R-:W4:Y:S01]  /*a530*/  LDG.E.64.CONSTANT R42, desc[UR6][R44.64] ;  /* 0x000000062c2a7981 */ /* 0x000f22000c1e9b00 */
[-C--:B--2---:R-:W-:Y:S02]  /*a540*/  IMAD R31, R31, R26.reuse, RZ ;  /* 0x0000001a1f1f7224 */ /* 0x084fe400078e02ff */
[----:B------:R-:W-:Y:S01]  /*a550*/  IMAD.WIDE.U32 R28, R30, R26, R24 ;  /* 0x0000001a1e1c7225 */ /* 0x000fe200078e0018 */
[----:B------:R-:W-:-:S03]  /*a560*/  IADD3 R26, P0, R44, UR15, RZ ;  /* 0x0000000f2c1a7c10 */ /* 0x000fc6000ff1e0ff */
[----:B------:R-:W-:Y:S01]  /*a570*/  IMAD R31, R30, R27, R31 ;  /* 0x0000001b1e1f7224 */ /* 0x000fe200078e021f */
[----:B------:R-:W-:Y:S02]  /*a580*/  IADD3.X R27, R45, UR14, RZ, P0, !PT ;  /* 0x0000000e2d1b7c10 */ /* 0x000fe400087fe4ff */
[----:B------:R-:W-:Y:S02]  /*a590*/  IADD3 R24, P0, R26, UR15, RZ ;  /* 0x0000000f1a187c10 */ /* 0x000fe4000ff1e0ff */
[----:B------:R-:W-:Y:S01]  /*a5a0*/  IADD3 R29, R29, R31, RZ ;  /* 0x0000001f1d1d7210 */ /* 0x000fe20007ffe0ff */
[----:B------:R0:W2:Y:S01]  /*a5b0*/  LDG.E.64.CONSTANT R34, desc[UR6][R26.64] ;  /* 0x000000061a227981 */ /* 0x0000a2000c1e9b00 */
[----:B---3--:R-:W-:-:S03]  /*a5c0*/  IMAD R41, R13, R8, RZ ;  /* 0x000000080d297224 */ /* 0x008fc600078e02ff */
[----:B------:R-:W2:Y:S01]  /*a5d0*/  LDG.E.64 R30, desc[UR6][R14.64+0x18] ;  /* 0x000018060e1e7981 */ /* 0x000ea2000c1e1b00 */
[----:B------:R-:W-:Y:S01]  /*a5e0*/  IADD3.X R25, R27, UR14, RZ, P0, !PT ;  /* 0x0000000e1b197c10 */ /* 0x000fe200087fe4ff */
[C---:B------:R-:W-:Y:S02]  /*a5f0*/  IMAD R41, R12.reuse, R9, R41 ;  /* 0x000000090c297224 */ /* 0x040fe400078e0229 */
[----:B------:R-:W-:Y:S02]  /*a600*/  IMAD.WIDE.U32 R8, R12, R8, R28 ;  /* 0x000000080c087225 */ /* 0x000fe400078e001c */
[----:B------:R1:W3:Y:S04]  /*a610*/  LDG.E.64.CONSTANT R28, desc[UR6][R24.64] ;  /* 0x00000006181c7981 */ /* 0x0002e8000c1e9b00 */
[----:B------:R-:W3:Y:S01]  /*a620*/  LDG.E.64 R12, desc[UR6][R14.64+0x20] ;  /* 0x000020060e0c7981 */ /* 0x000ee2000c1e1b00 */
[----:B------:R-:W-:-:S02]  /*a630*/  IMAD.IADD R9, R9, 0x1, R41 ;  /* 0x0000000109097824 */ /* 0x000fc400078e0229 */
[-C--:B----4-:R-:W-:Y:S02]  /*a640*/  IMAD R41, R43, R36.reuse, RZ ;  /* 0x000000242b297224 */ /* 0x090fe400078e02ff */
[----:B0-----:R-:W-:Y:S01]  /*a650*/  IMAD.WIDE.U32 R26, R42, R36, R8 ;  /* 0x000000242a1a7225 */ /* 0x001fe200078e0008 */
[----:B------:R-:W-:-:S03]  /*a660*/  IADD3 R8, P0, R24, UR15, RZ ;  /* 0x0000000f18087c10 */ /* 0x000fc6000ff1e0ff */
[----:B------:R-:W-:Y:S01]  /*a670*/  IMAD R41, R42, R37, R41 ;  /* 0x000000252a297224 */ /* 0x000fe200078e0229 */
[----:B------:R-:W-:-:S04]  /*a680*/  IADD3.X R9, R25, UR14, RZ, P0, !PT ;  /* 0x0000000e19097c10 */ /* 0x000fc800087fe4ff */
[----:B------:R-:W-:Y:S01]  /*a690*/  IADD3 R27, R27, R41, RZ ;  /* 0x000000291b1b7210 */ /* 0x000fe20007ffe0ff */
[-C--:B--2---:R-:W-:Y:S02]  /*a6a0*/  IMAD R35, R35, R30.reuse, RZ ;  /* 0x0000001e23237224 */ /* 0x084fe400078e02ff */
[----:B-1----:R-:W-:-:S03]  /*a6b0*/  IMAD.WIDE.U32 R24, R34, R30, R26 ;  /* 0x0000001e22187225 */ /* 0x002fc600078e001a */
[----:B------:R-:W2:Y:S01]  /*a6c0*/  LDG.E.64 R26, desc[UR6][R14.64+0x28] ;  /* 0x000028060e1a7981 */ /* 0x000ea2000c1e1b00 */
[----:B------:R-:W-:Y:S01]  /*a6d0*/  IMAD R35, R34, R31, R35 ;  /* 0x0000001f22237224 */ /* 0x000fe200078e0223 */
[----:B------:R-:W-:Y:S02]  /*a6e0*/  IADD3 R34, P0, R8, UR15, RZ ;  /* 0x0000000f08227c10 */ /* 0x000fe4000ff1e0ff */
[----:B------:R-:W2:Y:S01]  /*a6f0*/  LDG.E.64.CONSTANT R30, desc[UR6][R8.64] ;  /* 0x00000006081e7981 */ /* 0x000ea2000c1e9b00 */
[----:B------:R-:W-:Y:S01]  /*a700*/  IMAD.IADD R25, R25, 0x1, R35 ;  /* 0x0000000119197824 */ /* 0x000fe200078e0223 */
[----:B------:R-:W-:Y:S01]  /*a710*/  IADD3.X R35, R9, UR14, RZ, P0, !PT ;  /* 0x0000000e09237c10 */ /* 0x000fe200087fe4ff */
[-C--:B---3--:R-:W-:Y:S02]  /*a720*/  IMAD R41, R29, R12.reuse, RZ ;  /* 0x0000000c1d297224 */ /* 0x088fe400078e02ff */
[----:B------:R-:W-:Y:S01]  /*a730*/  IMAD.WIDE.U32 R24, R28, R12, R24 ;  /* 0x0000000c1c187225 */ /* 0x000fe200078e0018 */
[----:B------:R-:W-:Y:S01]  /*a740*/  IADD3 R12, P0, R34, UR15, RZ ;  /* 0x0000000f220c7c10 */ /* 0x000fe2000ff1e0ff */
[----:B------:R-:W3:Y:S02]  /*a750*/  LDG.E.64.CONSTANT R36, desc[UR6][R34.64] ;  /* 0x0000000622247981 */ /* 0x000ee4000c1e9b00 */
[----:B------:R-:W-:-:S02]  /*a760*/  IMAD R41, R28, R13, R41 ;  /* 0x0000000d1c297224 */ /* 0x000fc400078e0229 */
[----:B------:R-:W3:Y:S01]  /*a770*/  LDG.E.64 R28, desc[UR6][R14.64+0x30] ;  /* 0x000030060e1c7981 */ /* 0x000ee2000c1e1b00 */
[----:B------:R-:W-:-:S03]  /*a780*/  IADD3.X R13, R35, UR14, RZ, P0, !PT ;  /* 0x0000000e230d7c10 */ /* 0x000fc600087fe4ff */
[----:B------:R-:W4:Y:S04]  /*a790*/  LDG.E.64 R8, desc[UR6][R14.64+0x38] ;  /* 0x000038060e087981 */ /* 0x000f28000c1e1b00 */
[----:B------:R0:W4:Y:S01]  /*a7a0*/  LDG.E.64.CONSTANT R42, desc[UR6][R12.64] ;  /* 0x000000060c2a7981 */ /* 0x000122000c1e9b00 */
[----:B------:R-:W-:Y:S02]  /*a7b0*/  IADD3 R25, R25, R41, RZ ;  /* 0x0000002919197210 */ /* 0x000fe40007ffe0ff */
[----:B------:R-:W-:Y:S01]  /*a7c0*/  IADD3 R38, P3, R38, -0x8, RZ ;  /* 0xfffffff826267810 */ /* 0x000fe20007f7e0ff */
[----:B------:R-:W-:Y:S01]  /*a7d0*/  UIADD3 UR4, UP0, UR4, 0x8, URZ ;  /* 0x0000000804047890 */ /* 0x000fe2000ff1e03f */
[----:B------:R-:W-:Y:S02]  /*a7e0*/  PLOP3.LUT P0, PT, PT, PT, PT, 0x8, 0x0 ;  /* 0x000000000000781c */ /* 0x000fe40003f0e170 */
[----:B0-----:R-:W-:-:S02]  /*a7f0*/  IADD3 R12, P1, R12, UR15, RZ ;  /* 0x0000000f0c0c7c10 */ /* 0x001fc4000ff3e0ff */
[----:B------:R-:W-:Y:S02]  /*a800*/  IADD3.X R40, R40, -0x1, RZ, P3, !PT ;  /* 0xffffffff28287810 */ /* 0x000fe40001ffe4ff */
[----:B------:R-:W-:Y:S01]  /*a810*/  IADD3.X R13, R13, UR14, RZ, P1, !PT ;  /* 0x0000000e0d0d7c10 */ /* 0x000fe20008ffe4ff */
[----:B------:R-:W-:Y:S01]  /*a820*/  UIADD3.X UR5, URZ, UR5, URZ, UP0, !UPT ;  /* 0x000000053f057290 */ /* 0x000fe200087fe43f */
[-C--:B--2---:R-:W-:Y:S02]  /*a830*/  IMAD R31, R31, R26.reuse, RZ ;  /* 0x0000001a1f1f7224 */ /* 0x084fe400078e02ff */
[----:B------:R-:W-:-:S04]  /*a840*/  IMAD.WIDE.U32 R24, R30, R26, R24 ;  /* 0x0000001a1e187225 */ /* 0x000fc800078e0018 */
[----:B------:R-:W-:-:S04]  /*a850*/  IMAD R31, R30, R27, R31 ;  /* 0x0000001b1e1f7224 */ /* 0x000fc800078e021f */
[----:B------:R-:W-:Y:S02]  /*a860*/  IMAD.IADD R25, R25, 0x1, R31 ;  /* 0x0000000119197824 */ /* 0x000fe400078e021f */
[-C--:B---3--:R-:W-:Y:S02]  /*a870*/  IMAD R27, R37, R28.reuse, RZ ;  /* 0x0000001c251b7224 */ /* 0x088fe400078e02ff */
[----:B------:R-:W-:-:S04]  /*a880*/  IMAD.WIDE.U32 R14, R36, R28, R24 ;  /* 0x0000001c240e7225 */ /* 0x000fc800078e0018 */
[----:B------:R-:W-:Y:S02]  /*a890*/  IMAD R27, R36, R29, R27 ;  /* 0x0000001d241b7224 */ /* 0x000fe400078e021b */
[----:B----4-:R-:W-:-:S03]  /*a8a0*/  IMAD R25, R43, R8, RZ ;  /* 0x000000082b197224 */ /* 0x010fc600078e02ff */
[----:B------:R-:W-:Y:S01]  /*a8b0*/  IADD3 R15, R15, R27, RZ ;  /* 0x0000001b0f0f7210 */ /* 0x000fe20007ffe0ff */
[C---:B------:R-:W-:Y:S02]  /*a8c0*/  IMAD R9, R42.reuse, R9, R25 ;  /* 0x000000092a097224 */ /* 0x040fe400078e0219 */
[----:B------:R-:W-:-:S04]  /*a8d0*/  IMAD.WIDE.U32 R24, R42, R8, R14 ;  /* 0x000000082a187225 */ /* 0x000fc800078e000e */
[----:B------:R-:W-:-:S07]  /*a8e0*/  IMAD.IADD R25, R25, 0x1, R9 ;  /* 0x0000000119197824 */ /* 0x000fce00078e0209 */
.L_x_6474:
[----:B------:R-:W-:-:S04]  /*a8f0*/  ISETP.NE.U32.AND P1, PT, R38, RZ, PT ;  /* 0x000000ff2600720c */ /* 0x000fc80003f25070 */
[----:B------:R-:W-:-:S13]  /*a900*/  ISETP.NE.OR.EX P0, PT, R40, RZ, P0, P1 ;  /* 0x000000ff2800720c */ /* 0x000fda0000705710 */
[----:B------:R-:W-:Y:S05]  /*a910*/  @!P0 BRA `(.L_x_6470) ;  /* 0x0000000000ac8947 */ /* 0x000fea0003800000 */
.L_x_6471:
        /* <DEDUP_REMOVED lines=13> */
[----:B------:R0:W5:Y:S01]  /*a9f0*/  LDG.E.64 R42, desc[UR6][R8.64+0x18] ;  /* 0x00001806082a7981 */ /* 0x000162000c1e1b00 */
        /* <DEDUP_REMOVED lines=19> */
[----:B0-----:R-:W-:-:S04]  /*ab30*/  IMAD.WIDE.U32 R8, R36, R26, R24 ;  /* 0x0000001a24087225 */ /* 0x001fc800078e0018 */
[----:B------:R-:W-:Y:S02]  /*ab40*/  IMAD R27, R37, R26, R27 ;  /* 0x0000001a251b7224 */ /* 0x000fe400078e021b */
[----:B-----5:R-:W-:-:S03]  /*ab50*/  IMAD R13, R13, R42, RZ ;  /* 0x0000002a0d0d7224 */ /* 0x020fc600078e02ff */
[----:B------:R-:W-:Y:S01]  /*ab60*/  IADD3 R9, R9, R27, RZ ;  /* 0x0000001b09097210 */ /* 0x000fe20007ffe0ff */
[-C--:B------:R-:W-:Y:S02]  /*ab70*/  IMAD R13, R43, R12.reuse, R13 ;  /* 0x0000000c2b0d7224 */ /* 0x080fe400078e020d */
[----:B------:R-:W-:Y:S01]  /*ab80*/  IMAD.WIDE.U32 R24, R42, R12, R8 ;  /* 0x0000000c2a187225 */ /* 0x000fe200078e0008 */
[----:B------:R-:W-:-:S03]  /*ab90*/  IADD3 R12, P1, R14, UR15, RZ ;  /* 0x0000000f0e0c7c10 */ /* 0x000fc6000ff3e0ff */
[----:B------:R-:W-:Y:S01]  /*aba0*/  IMAD.IADD R25, R25, 0x1, R13 ;  /* 0x0000000119197824 */ /* 0x000fe200078e020d */
[----:B------:R-:W-:Y:S01]  /*abb0*/  IADD3.X R13, R15, UR14, RZ, P1, !PT ;  /* 0x0000000e0f0d7c10 */ /* 0x000fe20008ffe4ff */
[----:B------:R-:W-:Y:S08]  /*abc0*/  @P0 BRA `(.L_x_6471) ;  /* 0xfffffffc00540947 */ /* 0x000ff0000383ffff */
.L_x_6470:
        /* <DEDUP_REMOVED lines=8> */
[----:B------:R-:W-:-:S04]  /*ac50*/  UIMAD UR12, UR4, UR11, UR12 ;  /* 0x0000000b040c72a4 */ /* 0x000fc8000f8e020c */
[----:B------:R-:W-:Y:S01]  /*ac60*/  IADD3 R9, R9, R11, RZ ;  /* 0x0000000b09097210 */ /* 0x000fe20007ffe0ff */
[----:B------:R-:W-:Y:S01]  /*ac70*/  IMAD.U32 R11, RZ, RZ, UR4 ;  /* 0x00000004ff0b7e24 */ /* 0x000fe2000f8e00ff */
[----:B------:R-:W-:-:S03]  /*ac80*/  ULEA.HI.X UR4, UR4, UR15, UR5, 0x3, UP0 ;  /* 0x0000000f04047291 */ /* 0x000fc600080f1c05 */
[----:B------:R-:W-:-:S03]  /*ac90*/  IMAD.WIDE.U32 R10, R11, UR10, R8 ;  /* 0x0000000a0b0a7c25 */ /* 0x000fc6000f8e0008 */
[----:B------:R-:W-:Y:S01]  /*aca0*/  MOV R9, UR4 ;  /* 0x0000000400097c02 */ /* 0x000fe20008000f00 */
[----:B------:R-:W-:Y:S01]  /*acb0*/  IMAD.U32 R8, RZ, RZ, UR9 ;  /* 0x00000009ff087e24 */ /* 0x000fe2000f8e00ff */
[C---:B------:R-:W-:Y:S02]  /*acc0*/  LEA R22, P0, R10.reuse, R22, 0x3 ;  /* 0x000000160a167211 */ /* 0x040fe400078018ff */
[----:B------:R-:W-:Y:S02]  /*acd0*/  IADD3 R11, R11, UR12, RZ ;  /* 0x0000000c0b0b7c10 */ /* 0x000fe4000fffe0ff */
[----:B------:R-:W2:Y:S02]  /*ace0*/  LDG.E.64 R12, desc[UR6][R8.64] ;  /* 0x00000006080c7981 */ /* 0x000ea4000c1e1b00 */
        /* <DEDUP_REMOVED lines=30> */
.L_x_6427:
[----:B------:R-:W-:Y:S01]  /*aed0*/  ULDC.64 UR4, c[0x0][0x248] ;  /* 0x0000920000047ab9 */ /* 0x000fe20000000a00 */
[----:B------:R-:W-:Y:S01]  /*aee0*/  IMAD.MOV.U32 R10, RZ, RZ, R32 ;  /* 0x000000ffff0a7224 */ /* 0x000fe200078e0020 */
[----:B------:R-:W-:Y:S01]  /*aef0*/  UIMAD.WIDE.U32 UR4, UR8, 0x8, UR4 ;  /* 0x00000008080478a5 */ /* 0x000fe2000f8e0004 */
[----:B------:R-:W-:Y:S01]  /*af00*/  MOV R11, R39 ;  /* 0x00000027000b7202 */ /* 0x000fe20000000f00 */
[----:B------:R-:W-:Y:S01]  /*af10*/  IMAD.MOV.U32 R9, RZ, RZ, R5 ;  /* 0x000000ffff097224 */ /* 0x000fe200078e0005 */
[----:B------:R-:W-:Y:S01]  /*af20*/  MOV R8, R4 ;  /* 0x0000000400087202 */ /* 0x000fe20000000f00 */
[----:B------:R-:W-:Y:S01]  /*af30*/  IMAD.MOV.U32 R14, RZ, RZ, R20 ;  /* 0x000000ffff0e7224 */ /* 0x000fe200078e0014 */
[----:B------:R-:W-:Y:S01]  /*af40*/  MOV R15, R33 ;  /* 0x00000021000f7202 */ /* 0x000fe20000000f00 */
[----:B------:R-:W-:Y:S01]  /*af50*/  IMAD.U32 R22, RZ, RZ, UR4 ;  /* 0x00000004ff167e24 */ /* 0x000fe2000f8e00ff */
[----:B------:R-:W-:Y:S01]  /*af60*/  MOV R23, UR5 ;  /* 0x0000000500177c02 */ /* 0x000fe20008000f00 */
[----:B------:R-:W-:Y:S01]  /*af70*/  IMAD.MOV.U32 R13, RZ, RZ, R3 ;  /* 0x000000ffff0d7224 */ /* 0x000fe200078e0003 */
[----:B------:R-:W-:Y:S01]  /*af80*/  MOV R12, R2 ;  /* 0x00000002000c7202 */ /* 0x000fe20000000f00 */
[----:B------:R-:W-:-:S04]  /*af90*/  IMAD.WIDE R22, R16, 0x10, R22 ;  /* 0x0000001010167825 */ /* 0x000fc800078e0216 */
[----:B------:R-:W-:Y:S01]  /*afa0*/  IMAD.MOV.U32 R16, RZ, RZ, R0 ;  /* 0x000000ffff107224 */ /* 0x000fe200078e0000 */
[----:B------:R0:W-:Y:S04]  /*afb0*/  STG.E.128 desc[UR6][R22.64+0x1000], R8 ;  /* 0x0010000816007986 */ /* 0x0001e8000c101d06 */
[----:B------:R-:W-:Y:S04]  /*afc0*/  STG.E.128 desc[UR6][R22.64], R16 ;  /* 0x0000001016007986 */ /* 0x000fe8000c101d06 */
[----:B------:R-:W-:Y:S01]  /*afd0*/  STG.E.128 desc[UR6][R22.64+0x800], R12 ;  /* 0x0008000c16007986 */ /* 0x000fe2000c101d06 */
[----:B0-----:R-:W-:Y:S01]  /*afe0*/  MOV R10, R24 ;  /* 0x00000018000a7202 */ /* 0x001fe20000000f00 */
[----:B------:R-:W-:Y:S01]  /*aff0*/  IMAD.MOV.U32 R11, RZ, RZ, R25 ;  /* 0x000000ffff0b7224 */ /* 0x000fe200078e0019 */
[----:B------:R-:W-:Y:S01]  /*b000*/  MOV R8, R6 ;  /* 0x0000000600087202 */ /* 0x000fe20000000f00 */
[----:B------:R-:W-:-:S05]  /*b010*/  IMAD.MOV.U32 R9, RZ, RZ, R7 ;  /* 0x000000ffff097224 */ /* 0x000fca00078e0007 */
[----:B------:R-:W-:Y:S01]  /*b020*/  STG.E.128 desc[UR6][R22.64+0x1800], R8 ;  /* 0x0018000816007986 */ /* 0x000fe2000c101d06 */
[----:B------:R-:W-:Y:S05]  /*b030*/  EXIT ;  /* 0x000000000000794d */ /* 0x000fea0003800000 */
.L_x_6426:
[----:B------:R-:W0:Y:S01]  /*b040*/  S2R R0, SR_TID.X ;  /* 0x0000000000007919 */ /* 0x000e220000002100 */
[----:B------:R-:W-:Y:S01]  /*b050*/  CS2R R24, SRZ ;  /* 0x0000000000187805 */ /* 0x000fe2000001ff00 */
[----:B------:R-:W-:Y:S01]  /*b060*/  ULDC.64 UR16, c[0x0][0x218] ;  /* 0x0000860000107ab9 */ /* 0x000fe20000000a00 */
[----:B------:R-:W-:Y:S01]  /*b070*/  ULDC.64 UR18, c[0x0][0x228] ;  /* 0x00008a0000127ab9 */ /* 0x000fe20000000a00 */
[----:B0-----:R-:W-:-:S13]  /*b080*/  ISETP.GE.AND P1, PT, R0, UR4, PT ;  /* 0x0000000400007c0c */ /* 0x001fda000bf26270 */
[C---:B------:R-:W-:Y:S01]  /*b090*/  @!P1 IADD3 R19, R0.reuse, UR8, RZ ;  /* 0x0000000800139c10 */ /* 0x040fe2000fffe0ff */
[----:B------:R-:W-:-:S05]  /*b0a0*/  @!P1 VIADD R0, R0, 0x80 ;  /* 0x0000008000009836 */ /* 0x000fca0000000000 */
[----:B------:R-:W-:-:S13]  /*b0b0*/  ISETP.GE.AND P6, PT, R0, UR4, PT ;  /* 0x0000000400007c0c */ /* 0x000fda000bfc6270 */
[C---:B------:R-:W-:Y:S01]  /*b0c0*/  @!P6 IADD3 R7, R0.reuse, UR8, RZ ;  /* 0x000000080007ec10 */ /* 0x040fe2000fffe0ff */
[----:B------:R-:W-:Y:S01]  /*b0d0*/  @!P6 VIADD R0, R0, 0x80 ;  /* 0x000000800000e836 */ /* 0x000fe20000000000 */
[----:B------:R-:W0:Y:S04]  /*b0e0*/  @!P6 LDC.64 R2, c[0x0][0x250] ;  /* 0x00009400ff02eb82 */ /* 0x000e280000000a00 */
[----:B------:R-:W-:-:S13]  /*b0f0*/  ISETP.GE.AND P5, PT, R0, UR4, PT ;  /* 0x0000000400007c0c */ /* 0x000fda000bfa6270 */
[C---:B------:R-:W-:Y:S01]  /*b100*/  @!P5 IADD3 R21, R0.reuse, UR8, RZ ;  /* 0x000000080015dc10 */ /* 0x040fe2000fffe0ff */
[----:B------:R-:W-:Y:S01]  /*b110*/  @!P5 VIADD R0, R0, 0x80 ;  /* 0x000000800000d836 */ /* 0x000fe20000000000 */
[----:B------:R-:W1:Y:S04]  /*b120*/  @!P5 LDC.64 R8, c[0x0][0x250] ;  /* 0x00009400ff08db82 */ /* 0x000e680000000a00 */
[----:B------:R-:W-:Y:S01]  /*b130*/  ISETP.GE.AND P4, PT, R0, UR4, PT ;  /* 0x0000000400007c0c */ /* 0x000fe2000bf86270 */
[----:B0-----:R-:W-:-:S03]  /*b140*/  @!P6 IMAD.WIDE.U32 R6, R7, 0x8, R2 ;  /* 0x000000080706e825 */ /* 0x001fc600078e0002 */
[----:B------:R-:W0:Y:S02]  /*b150*/  @!P1 LDC.64 R2, c[0x0][0x250] ;  /* 0x00009400ff029b82 */ /* 0x000e240000000a00 */
[----:B------:R2:W5:Y:S07]  /*b160*/  @!P6 LDG.E.64 R24, desc[UR6][R6.64] ;  /* 0x000000060618e981 */ /* 0x00056e000c1e1b00 */
[C---:B------:R-:W-:Y:S01]  /*b170*/  @!P4 IADD3 R27, R0.reuse, UR8, RZ ;  /* 0x00000008001bcc10 */ /* 0x040fe2000fffe0ff */
[----:B------:R-:W-:Y:S01]  /*b180*/  @!P4 VIADD R0, R0, 0x80 ;  /* 0x000000800000c836 */ /* 0x000fe20000000000 */
[----:B------:R-:W3:Y:S04]  /*b190*/  @!P4 LDC.64 R10, c[0x0][0x250] ;  /* 0x00009400ff0acb82 */ /* 0x000ee80000000a00 */
[----:B------:R-:W-:-:S13]  /*b1a0*/  ISETP.GE.AND P3, PT, R0, UR4, PT ;  /* 0x0000000400007c0c */ /* 0x000fda000bf66270 */
[C---:B------:R-:W-:Y:S01]  /*b1b0*/  @!P3 IADD3 R31, R0.reuse, UR8, RZ ;  /* 0x00000008001fbc10 */ /* 0x040fe2000fffe0ff */
[----:B------:R-:W-:Y:S01]  /*b1c0*/  @!P3 VIADD R0, R0, 0x80 ;  /* 0x000000800000b836 */ /* 0x000fe20000000000 */
[----:B------:R-:W2:Y:S04]  /*b1d0*/  @!P3 LDC.64 R12, c[0x0][0x250] ;  /* 0x00009400ff0cbb82 */ /* 0x000ea80000000a00 */
[----:B------:R-:W-:-:S13]  /*b1e0*/  ISETP.GE.AND P2, PT, R0, UR4, PT ;  /* 0x0000000400007c0c */ /* 0x000fda000bf46270 */
[C---:B------:R-:W-:Y:S01]  /*b1f0*/  @!P2 IADD3 R33, R0.reuse, UR8, RZ ;  /* 0x000000080021ac10 */ /* 0x040fe2000fffe0ff */
[----:B------:R-:W-:Y:S01]  /*b200*/  @!P2 VIADD R0, R0, 0x80 ;  /* 0x000000800000a836 */ /* 0x000fe20000000000 */
[----:B------:R-:W4:Y:S04]  /*b210*/  @!P2 LDC.64 R14, c[0x0][0x250] ;  /* 0x00009400ff0eab82 */ /* 0x000f280000000a00 */
[----:B------:R-:W-:-:S13]  /*b220*/  ISETP.GE.AND P0, PT, R0, UR4, PT ;  /* 0x0000000400007c0c */ /* 0x000fda000bf06270 */
[----:B------:R-:W1:Y:S01]  /*b230*/  @!P0 LDC.64 R16, c[0x0][0x250] ;  /* 0x00009400ff108b82 */ /* 0x000e620000000a00 */
[----:B------:R-:W-:Y:S01]  /*b240*/  @!P0 IADD3 R35, R0, UR8, RZ ;  /* 0x0000000800238c10 */ /* 0x000fe2000fffe0ff */
[----:B--2---:R-:W-:-:S04]  /*b250*/  @!P3 IMAD.WIDE.U32 R6, R31, 0x8, R12 ;  /* 0x000000081f06b825 */ /* 0x004fc800078e000c */
[----:B---3--:R-:W-:-:S04]  /*b260*/  @!P4 IMAD.WIDE.U32 R10, R27, 0x8, R10 ;  /* 0x000000081b0ac825 */ /* 0x008fc800078e000a */
[----:B----4-:R-:W-:-:S04]  /*b270*/  @!P2 IMAD.WIDE.U32 R26, R33, 0x8, R14 ;  /* 0x00000008211aa825 */ /* 0x010fc800078e000e */
[----:B------:R-:W-:Y:S02]  /*b280*/  @!P0 VIADD R0, R0, 0x80 ;  /* 0x0000008000008836 */ /* 0x000fe40000000000 */
[----:B-1----:R-:W-:Y:S01]  /*b290*/  @!P0 IMAD.WIDE.U32 R30, R35, 0x8, R16 ;  /* 0x00000008231e8825 */ /* 0x002fe200078e0010 */
[----:B------:R-:W-:-:S06]  /*b2a0*/  CS2R R16, SRZ ;  /* 0x0000000000107805 */ /* 0x000fcc000001ff00 */
[----:B------:R-:W5:Y:S01]  /*b2b0*/  @!P2 LDG.E.64 R16, desc[UR6][R26.64] ;  /* 0x000000061a10a981 */ /* 0x000f62000c1e1b00 */
[----:B------:R-:W-:Y:S01]  /*b2c0*/  ISETP.GE.AND P6, PT, R0, UR4, PT ;  /* 0x0000000400007c0c */ /* 0x000fe2000bfc6270 */
[----:B------:R-:W-:Y:S02]  /*b2d0*/  UISETP.NE.U32.AND UP1, UPT, UR16, URZ, UPT ;  /* 0x0000003f1000728c */ /* 0x000fe4000bf25070 */
[----:B------:R-:W-:Y:S02]  /*b2e0*/  UISETP.GE.U32.AND UP0, UPT, UR18, 0x1, UPT ;  /* 0x000000011200788c */ /* 0x000fe4000bf06070 */
[----:B------:R-:W-:-:S08]  /*b2f0*/  UISETP.NE.AND.EX UP1, UPT, UR17, URZ, UPT, UP1 ;  /* 0x0000003f1100728c */ /* 0x000fd0000bf25310 */
[----:B------:R-:W1:Y:S01]  /*b300*/  @!P6 LDC.64 R4, c[0x0][0x250] ;  /* 0x00009400ff04eb82 */ /* 0x000e620000000a00 */
[----:B------:R-:W-:Y:S01]  /*b310*/  UISETP.GE.AND.EX UP0, UPT, UR19, URZ, UPT, UP0 ;  /* 0x0000003f1300728c */ /* 0x000fe2000bf06300 */
[----:B------:R-:W-:-:S03]  /*b320*/  CS2R R14, SRZ ;  /* 0x00000000000e7805 */ /* 0x000fc6000001ff00 */
[----:B------:R-:W-:-:S03]  /*b330*/  UPLOP3.LUT UP1, UPT, UP1, UP0, UPT, 0x2a, 0x0 ;  /* 0x000000000000789c */ /* 0x000fc60000f20572 */
[----:B------:R-:W5:Y:S01]  /*b340*/  @!P0 LDG.E.64 R14, desc[UR6][R30.64] ;  /* 0x000000061e0e8981 */ /* 0x000f62000c1e1b00 */
[----:B------:R-:W-:Y:S02]  /*b350*/  @!P6 IADD3 R29, R0, UR8, RZ ;  /* 0x00000008001dec10 */ /* 0x000fe4000fffe0ff */
[----:B------:R-:W-:Y:S01]  /*b360*/  PLOP3.LUT P0, PT, PT, PT, UP1, 0x80, 0x0 ;  /* 0x000000000000781c */ /* 0x000fe20003f0f018 */
[----:B------:R-:W-:Y:S01]  /*b370*/  @!P5 IMAD.WIDE.U32 R8, R21, 0x8, R8 ;  /* 0x000000081508d825 */ /* 0x000fe200078e0008 */
[----:B------:R-:W-:Y:S02]  /*b380*/  CS2R R22, SRZ ;  /* 0x0000000000167805 */ /* 0x000fe4000001ff00 */
[----:B------:R-:W-:Y:S02]  /*b390*/  CS2R R20, SRZ ;  /* 0x0000000000147805 */ /* 0x000fe4000001ff00 */
[----:B------:R-:W-:Y:S01]  /*b3a0*/  CS2R R12, SRZ ;  /* 0x00000000000c7805 */ /* 0x000fe2000001ff00 */
[----:B0-----:R-:W-:Y:S01]  /*b3b0*/  @!P1 IMAD.WIDE.U32 R2, R19, 0x8, R2 ;  /* 0x0000000813029825 */ /* 0x001fe200078e0002 */
[----:B------:R-:W-:-:S02]  /*b3c0*/  CS2R R18, SRZ ;  /* 0x0000000000127805 */ /* 0x000fc4000001ff00 */
[----:B------:R-:W-:Y:S01]  /*b3d0*/  CS2R R42, SRZ ;  /* 0x00000000002a7805 */ /* 0x000fe2000001ff00 */
[----:B------:R0:W5:Y:S01]  /*b3e0*/  @!P5 LDG.E.64 R22, desc[UR6][R8.64] ;  /* 0x000000060816d981 */ /* 0x000162000c1e1b00 */
[----:B------:R-:W-:Y:S02]  /*b3f0*/  CS2R R40, SRZ ;  /* 0x0000000000287805 */ /* 0x000fe4000001ff00 */
[----:B------:R-:W-:Y:S01]  /*b400*/  CS2R R38, SRZ ;  /* 0x0000000000267805 */ /* 0x000fe2000001ff00 */
[----:B------:R2:W5:Y:S01]  /*b410*/  @!P4 LDG.E.64 R20, desc[UR6][R10.64] ;  /* 0x000000060a14c981 */ /* 0x000562000c1e1b00 */
[----:B-1----:R-:W-:Y:S01]  /*b420*/  @!P6 IMAD.WIDE.U32 R4, R29, 0x8, R4 ;  /* 0x000000081d04e825 */ /* 0x002fe200078e0004 */
[----:B------:R-:W-:Y:S02]  /*b430*/  CS2R R28, SRZ ;  /* 0x00000000001c7805 */ /* 0x000fe4000001ff00 */
[----:B------:R1:W5:Y:S01]  /*b440*/  @!P3 LDG.E.64 R18, desc[UR6][R6.64] ;  /* 0x000000060612b981 */ /* 0x000362000c1e1b00 */
[----:B0-----:R-:W-:-:S03]  /*b450*/  CS2R R8, SRZ ;  /* 0x0000000000087805 */ /* 0x001fc6000001ff00 */
[----:B------:R0:W5:Y:S01]  /*b460*/  @!P6 LDG.E.64 R12, desc[UR6][R4.64] ;  /* 0x00000006040ce981 */ /* 0x000162000c1e1b00 */
[----:B--2---:R-:W-:-:S03]  /*b470*/  CS2R R10, SRZ ;  /* 0x00000000000a7805 */ /* 0x004fc6000001ff00 */
[----:B------:R2:W5:Y:S01]  /*b480*/  @!P1 LDG.E.64 R28, desc[UR6][R2.64] ;  /* 0x00000006021c9981 */ /* 0x000562000c1e1b00 */
[----:B-1----:R-:W-:Y:S02]  /*b490*/  CS2R R6, SRZ ;  /* 0x0000000000067805 */ /* 0x002fe4000001ff00 */
[----:B0-----:R-:W-:Y:S02]  /*b4a0*/  CS2R R4, SRZ ;  /* 0x0000000000047805 */ /* 0x001fe4000001ff00 */
[----:B--2---:R-:W-:Y:S01]  /*b4b0*/  CS2R R2, SRZ ;  /* 0x0000000000027805 */ /* 0x004fe2000001ff00 */
[----:B------:R-:W-:Y:S06]  /*b4c0*/  @P0 BRA `(.L_x_6475) ;  /* 0x000000b400dc0947 */ /* 0x000fec0003800000 */
[----:B------:R-:W-:Y:S04]  /*b4d0*/  BSSY B0, `(.L_x_6476) ;  /* 0x0000166000007945 */ /* 0x000fe80003800000 */
[----:B------:R-:W-:Y:S05]  /*b4e0*/  @P1 BRA `(.L_x_6477) ;  /* 0x0000001400901947 */ /* 0x000fea0003800000 */
[----:B------:R-:W-:Y:S01]  /*b4f0*/  UMOV UR4, 0xffffffff ;  /* 0xffffffff00047882 */ /* 0x000fe20000000000 */
[----:B------:R-:W-:Y:S01]  /*b500*/  UMOV UR5, 0xffffffff ;  /* 0xffffffff00057882 */ /* 0x000fe20000000000 */
[----:B------:R-:W-:Y:S01]  /*b510*/  ULDC.64 UR12, c[0x0][0x238] ;  /* 0x00008e00000c7ab9 */ /* 0x000fe20000000a00 */
[----:B------:R-:W-:-:S04]  /*b520*/  UIMAD.WIDE.U32 UR4, UR18, 0x1, UR4 ;  /* 0x00000001120478a5 */ /* 0x000fc8000f8e0004 */
        /* <DEDUP_REMOVED lines=9> */
[----:B------:R-:W-:Y:S01]  /*b5c0*/  UMOV UR5, URZ ;  /* 0x0000003f00057c82 */ /* 0x000fe20008000000 */
[----:B------:R-:W-:Y:S02]  /*b5d0*/  CS2R R2, SRZ ;  /* 0x0000000000027805 */ /* 0x000fe4000001ff00 */
[----:B------:R-:W-:-:S04]  /*b5e0*/  IMAD.IADD R29, R27, 0x1, R37 ;  /* 0x000000011b1d7824 */ /* 0x000fc800078e0225 */
[----:B------:R-:W-:Y:S05]  /*b5f0*/  @!P0 BRA `(.L_x_6478) ;  /* 0x0000001000808947 */ /* 0x000fea0003800000 */
[----:B------:R-:W-:Y:S01]  /*b600*/  ULOP3.LUT UR9, UR18, 0x3, URZ, 0xc0, !UPT ;  /* 0x0000000312097892 */ /* 0x000fe2000f8ec03f */
[----:B------:R-:W-:Y:S01]  /*b610*/  IMAD.IADD R37, R37, 0x1, R27 ;  /* 0x0000000125257824 */ /* 0x000fe200078e021b */
[C---:B------:R-:W-:Y:S01]  /*b620*/  LEA R36, P2, R26.reuse, UR16, 0x3 ;  /* 0x000000101a247c11 */ /* 0x040fe2000f8418ff */
[----:B------:R-:W-:Y:S02]  /*b630*/  UIMAD.WIDE.U32 UR10, UR12, 0x8, URZ ;  /* 0x000000080c0a78a5 */ /* 0x000fe4000f8e003f */
[----:B------:R-:W-:Y:S02]  /*b640*/  UIADD3 UR9, UP0, -UR9, UR18, URZ ;  /* 0x0000001209097290 */ /* 0x000fe4000ff1e13f */
[----:B------:R-:W-:Y:S02]  /*b650*/  USHF.L.U32 UR13, UR13, 0x3, URZ ;  /* 0x000000030d0d7899 */ /* 0x000fe4000800063f */
[----:B------:R-:W-:Y:S02]  /*b660*/  UIADD3.X UR15, UR19, -0x1, URZ, UP0, !UPT ;  /* 0xffffffff130f7890 */ /* 0x000fe400087fe43f */
[----:B------:R-:W-:Y:S01]  /*b670*/  ISETP.LT.U32.AND P0, PT, RZ, UR9, PT ;  /* 0x00000009ff007c0c */ /* 0x000fe2000bf01070 */
[----:B------:R-:W-:Y:S01]  /*b680*/  ULDC UR5, c[0x0][0x21c] ;  /* 0x0000870000057ab9 */ /* 0x000fe20000000800 */
[----:B------:R-:W-:Y:S01]  /*b690*/  UIADD3 UR14, UR11, UR13, URZ ;  /* 0x0000000d0b0e7290 */ /* 0x000fe2000fffe03f */
[----:B------:R-:W-:Y:S01]  /*b6a0*/  LEA.HI.X R37, R26, UR5, R37, 0x3, P2 ;  /* 0x000000051a257c11 */ /* 0x000fe200090f1c25 */
[----:B------:R-:W-:Y:S01]  /*b6b0*/  UMOV UR4, URZ ;  /* 0x0000003f00047c82 */ /* 0x000fe20008000000 */
[----:B------:R-:W-:Y:S01]  /*b6c0*/  MOV R0, UR15 ;  /* 0x0000000f00007c02 */ /* 0x000fe20008000f00 */
        /* <DEDUP_REMOVED lines=11> */
.L_x_6481:
[----:B------:R-:W-:Y:S01]  /*b780*/  ULEA UR12, UP0, UR4, UR20, 0x3 ;  /* 0x00000014040c7291 */ /* 0x000fe2000f80183f */
[----:B------:R-:W2:Y:S03]  /*b790*/  LDG.E.64.CONSTANT R34, desc[UR6][R36.64] ;  /* 0x0000000624227981 */ /* 0x000ea6000c1e9b00 */
[----:B------:R-:W-:Y:S02]  /*b7a0*/  ULEA.HI.X UR13, UR4, UR21, UR5, 0x3, UP0 ;  /* 0x00000015040d7291 */ /* 0x000fe400080f1c05 */
[----:B------:R-:W-:-:S04]  /*b7b0*/  MOV R32, UR12 ;  /* 0x0000000c00207c02 */ /* 0x000fc80008000f00 */
[----:B------:R-:W-:-:S05]  /*b7c0*/  IMAD.U32 R33, RZ, RZ, UR13 ;  /* 0x0000000dff217e24 */ /* 0x000fca000f8e00ff */
[----:B------:R-:W2:Y:S02]  /*b7d0*/  LDG.E.64 R30, desc[UR6][R32.64] ;  /* 0x00000006201e7981 */ /* 0x000ea4000c1e1b00 */
[-C--:B--2---:R-:W-:Y:S02]  /*b7e0*/  IMAD R35, R35, R30.reuse, RZ ;  /* 0x0000001e23237224 */ /* 0x084fe400078e02ff */
[----:B------:R-:W-:Y:S01]  /*b7f0*/  IMAD.WIDE.U32 R2, R34, R30, R2 ;  /* 0x0000001e22027225 */ /* 0x000fe200078e0002 */
[----:B------:R-:W-:-:S03]  /*b800*/  IADD3 R30, P2, R36, UR10, RZ ;  /* 0x0000000a241e7c10 */ /* 0x000fc6000ff5e0ff */
[----:B------:R-:W-:Y:S01]  /*b810*/  IMAD R0, R34, R31, R35 ;  /* 0x0000001f22007224 */ /* 0x000fe200078e0223 */
[----:B------:R-:W-:Y:S01]  /*b820*/  IADD3.X R31, R37, UR14, RZ, P2, !PT ;  /* 0x0000000e251f7c10 */ /* 0x000fe200097fe4ff */
[----:B------:R-:W2:Y:S04]  /*b830*/  LDG.E.64 R34, desc[UR6][R32.64+0x8] ;  /* 0x0000080620227981 */ /* 0x000ea8000c1e1b00 */
[----:B------:R-:W2:Y:S01]  /*b840*/  LDG.E.64.CONSTANT R44, desc[UR6][R30.64] ;  /* 0x000000061e2c7981 */ /* 0x000ea2000c1e9b00 */
[----:B------:R-:W-:Y:S02]  /*b850*/  IADD3 R36, P2, R30, UR10, RZ ;  /* 0x0000000a1e247c10 */ /* 0x000fe4000ff5e0ff */
[----:B------:R-:W-:Y:S01]  /*b860*/  IADD3 R3, R3, R0, RZ ;  /* 0x0000000003037210 */ /* 0x000fe20007ffe0ff */
[----:B--2---:R-:W-:-:S04]  /*b870*/  IMAD R37, R45, R34, RZ ;  /* 0x000000222d257224 */ /* 0x004fc800078e02ff */
[C---:B------:R-:W-:Y:S01]  /*b880*/  IMAD R35, R44.reuse, R35, R37 ;  /* 0x000000232c237224 */ /* 0x040fe200078e0225 */
[----:B------:R-:W-:Y:S01]  /*b890*/  IADD3.X R37, R31, UR14, RZ, P2, !PT ;  /* 0x0000000e1f257c10 */ /* 0x000fe200097fe4ff */
[----:B------:R-:W-:Y:S02]  /*b8a0*/  IMAD.WIDE.U32 R2, R44, R34, R2 ;  /* 0x000000222c027225 */ /* 0x000fe400078e0002 */
[----:B------:R-:W2:Y:S04]  /*b8b0*/  LDG.E.64 R44, desc[UR6][R32.64+0x10] ;  /* 0x00001006202c7981 */ /* 0x000ea8000c1e1b00 */
[----:B------:R-:W2:Y:S01]  /*b8c0*/  LDG.E.64.CONSTANT R30, desc[UR6][R36.64] ;  /* 0x00000006241e7981 */ /* 0x000ea2000c1e9b00 */
[----:B------:R-:W-:Y:S01]  /*b8d0*/  IADD3 R34, P2, R36, UR10, RZ ;  /* 0x0000000a24227c10 */ /* 0x000fe2000ff5e0ff */
[----:B------:R-:W-:-:S03]  /*b8e0*/  IMAD.IADD R3, R3, 0x1, R35 ;  /* 0x0000000103037824 */ /* 0x000fc600078e0223 */
        /* <DEDUP_REMOVED lines=95> */
[----:B------:R-:W-:Y:S01]  /*bee0*/  IADD3 R30, P2, R36, UR10, RZ ;  /* 0x0000000a241e7c10 */ /* 0x000fe2000ff5e0ff */
[----:B------:R-:W-:Y:S01]  /*bef0*/  UIADD3 UR9, UP0, UR9, -0x10, URZ ;  /* 0xfffffff009097890 */ /* 0x000fe2000ff1e03f */
[----:B--2---:R-:W-:-:S04]  /*bf00*/  IMAD R31, R35, R44, RZ ;  /* 0x0000002c231f7224 */ /* 0x004fc800078e02ff */
[C---:B------:R-:W-:Y:S01]  /*bf10*/  IMAD R0, R34.reuse, R45, R31 ;  /* 0x0000002d22007224 */ /* 0x040fe200078e021f */
[----:B------:R-:W-:Y:S01]  /*bf20*/  IADD3.X R31, R37, UR14, RZ, P2, !PT ;  /* 0x0000000e251f7c10 */ /* 0x000fe200097fe4ff */
[----:B------:R-:W-:Y:S02]  /*bf30*/  IMAD.WIDE.U32 R2, R34, R44, R2 ;  /* 0x0000002c22027225 */ /* 0x000fe400078e0002 */
[----:B------:R-:W2:Y:S04]  /*bf40*/  LDG.E.64 R34, desc[UR6][R32.64+0x78] ;  /* 0x0000780620227981 */ /* 0x000ea8000c1e1b00 */
[----:B------:R-:W2:Y:S01]  /*bf50*/  LDG.E.64.CONSTANT R44, desc[UR6][R30.64] ;  /* 0x000000061e2c7981 */ /* 0x000ea2000c1e9b00 */
[----:B------:R-:W-:Y:S02]  /*bf60*/  UIADD3.X UR15, UR15, -0x1, URZ, UP0, !UPT ;  /* 0xffffffff0f0f7890 */ /* 0x000fe400087fe43f */
[----:B------:R-:W-:-:S04]  /*bf70*/  UISETP.GT.U32.AND UP0, UPT, UR9, 0xc, UPT ;  /* 0x0000000c0900788c */ /* 0x000fc8000bf04070 */
[----:B------:R-:W-:Y:S01]  /*bf80*/  UISETP.GT.AND.EX UP0, UPT, UR15, URZ, UPT, UP0 ;  /* 0x0000003f0f00728c */ /* 0x000fe2000bf04300 */
[----:B------:R-:W-:-:S05]  /*bf90*/  IADD3 R3, R3, R0, RZ ;  /* 0x0000000003037210 */ /* 0x000fca0007ffe0ff */
[----:B------:R-:W-:Y:S01]  /*bfa0*/  PLOP3.LUT P3, PT, PT, PT, UP0, 0x80, 0x0 ;  /* 0x000000000000781c */ /* 0x000fe20003f6f008 */
[----:B------:R-:W-:Y:S01]  /*bfb0*/  UIADD3 UR4, UP1, UR4, 0x10, URZ ;  /* 0x0000001004047890 */ /* 0x000fe2000ff3e03f */
[----:B------:R-:W-:-:S03]  /*bfc0*/  IADD3 R36, P2, R30, UR10, RZ ;  /* 0x0000000a1e247c10 */ /* 0x000fc6000ff5e0ff */
[----:B------:R-:W-:Y:S01]  /*bfd0*/  UIADD3.X UR5, URZ, UR5, URZ, UP1, !UPT ;  /* 0x000000053f057290 */ /* 0x000fe20008ffe43f */
[-C--:B--2---:R-:W-:Y:S02]  /*bfe0*/  IMAD R37, R45, R34.reuse, RZ ;  /* 0x000000222d257224 */ /* 0x084fe400078e02ff */
[----:B------:R-:W-:-:S04]  /*bff0*/  IMAD.WIDE.U32 R2, R44, R34, R2 ;  /* 0x000000222c027225 */ /* 0x000fc800078e0002 */
[----:B------:R-:W-:-:S04]  /*c000*/  IMAD R37, R44, R35, R37 ;  /* 0x000000232c257224 */ /* 0x000fc800078e0225 */
[----:B------:R-:W-:Y:S01]  /*c010*/  IMAD.IADD R3, R3, 0x1, R37 ;  /* 0x0000000103037824 */ /* 0x000fe200078e0225 */
[----:B------:R-:W-:Y:S01]  /*c020*/  IADD3.X R37, R31, UR14, RZ, P2, !PT ;  /* 0x0000000e1f257c10 */ /* 0x000fe200097fe4ff */
[----:B------:R-:W-:Y:S06]  /*c030*/  @P3 BRA `(.L_x_6481) ;  /* 0xfffffff400d03947 */ /* 0x000fec000383ffff */
.L_x_6480:
[----:B------:R-:W-:-:S04]  /*c040*/  UISETP.GT.U32.AND UP0, UPT, UR9, 0x4, UPT ;  /* 0x000000040900788c */ /* 0x000fc8000bf04070 */
[----:B------:R-:W-:-:S06]  /*c050*/  UISETP.GT.AND.EX UP0, UPT, UR15, URZ, UPT, UP0 ;  /* 0x0000003f0f00728c */ /* 0x000fcc000bf04300 */
[----:B------:R-:W-:-:S13]  /*c060*/  PLOP3.LUT P2, PT, PT, PT, UP0, 0x80, 0x0 ;  /* 0x000000000000781c */ /* 0x000fda0003f4f008 */
[----:B------:R-:W-:Y:S05]  /*c070*/  @!P2 BRA `(.L_x_6482) ;  /* 0x000000040028a947 */ /* 0x000fea0003800000 */
[----:B------:R-:W-:Y:S01]  /*c080*/  ULDC.64 UR12, c[0x0][0x230] ;  /* 0x00008c00000c7ab9 */ /* 0x000fe20000000a00 */
[----:B------:R-:W2:Y:S01]  /*c090*/  LDG.E.64.CONSTANT R34, desc[UR6][R36.64] ;  /* 0x0000000624227981 */ /* 0x000ea2000c1e9b00 */
[----:B------:R-:W-:-:S04]  /*c0a0*/  ULEA UR12, UP0, UR4, UR12, 0x3 ;  /* 0x0000000c040c7291 */ /* 0x000fc8000f80183f */
        /* <DEDUP_REMOVED lines=53> */
[----:B--2---:R-:W-:-:S04]  /*c400*/  IMAD R31, R35, R44, RZ ;  /* 0x0000002c231f7224 */ /* 0x004fc800078e02ff */
[C---:B------:R-:W-:Y:S01]  /*c410*/  IMAD R0, R34.reuse, R45, R31 ;  /* 0x0000002d22007224 */ /* 0x040fe200078e021f */
[----:B------:R-:W-:Y:S01]  /*c420*/  IADD3.X R31, R37, UR14, RZ, P0, !PT ;  /* 0x0000000e251f7c10 */ /* 0x000fe200087fe4ff */
[----:B------:R-:W-:Y:S02]  /*c430*/  IMAD.WIDE.U32 R2, R34, R44, R2 ;  /* 0x0000002c22027225 */ /* 0x000fe400078e0002 */
[----:B------:R-:W2:Y:S04]  /*c440*/  LDG.E.64 R34, desc[UR6][R32.64+0x38] ;  /* 0x0000380620227981 */ /* 0x000ea8000c1e1b00 */
[----:B------:R-:W2:Y:S01]  /*c450*/  LDG.E.64.CONSTANT R44, desc[UR6][R30.64] ;  /* 0x000000061e2c7981 */ /* 0x000ea2000c1e9b00 */
[----:B------:R-:W-:Y:S02]  /*c460*/  IADD3 R3, R3, R0, RZ ;  /* 0x0000000003037210 */ /* 0x000fe40007ffe0ff */
[----:B------:R-:W-:Y:S01]  /*c470*/  IADD3 R36, P2, R30, UR10, RZ ;  /* 0x0000000a1e247c10 */ /* 0x000fe2000ff5e0ff */
[----:B------:R-:W-:Y:S01]  /*c480*/  UIADD3 UR9, UP1, UR9, -0x8, URZ ;  /* 0xfffffff809097890 */ /* 0x000fe2000ff3e03f */
[----:B------:R-:W-:Y:S01]  /*c490*/  PLOP3.LUT P0, PT, PT, PT, PT, 0x8, 0x0 ;  /* 0x000000000000781c */ /* 0x000fe20003f0e170 */
[----:B------:R-:W-:-:S02]  /*c4a0*/  UIADD3 UR4, UP0, UR4, 0x8, URZ ;  /* 0x0000000804047890 */ /* 0x000fc4000ff1e03f */
[----:B------:R-:W-:Y:S02]  /*c4b0*/  UIADD3.X UR15, UR15, -0x1, URZ, UP1, !UPT ;  /* 0xffffffff0f0f7890 */ /* 0x000fe40008ffe43f */
[----:B------:R-:W-:Y:S01]  /*c4c0*/  UIADD3.X UR5, URZ, UR5, URZ, UP0, !UPT ;  /* 0x000000053f057290 */ /* 0x000fe200087fe43f */
[-C--:B--2---:R-:W-:Y:S02]  /*c4d0*/  IMAD R37, R45, R34.reuse, RZ ;  /* 0x000000222d257224 */ /* 0x084fe400078e02ff */
[----:B------:R-:W-:-:S04]  /*c4e0*/  IMAD.WIDE.U32 R2, R44, R34, R2 ;  /* 0x000000222c027225 */ /* 0x000fc800078e0002 */
[----:B------:R-:W-:-:S05]  /*c4f0*/  IMAD R37, R44, R35, R37 ;  /* 0x000000232c257224 */ /* 0x000fca00078e0225 */
[----:B------:R-:W-:Y:S02]  /*c500*/  IADD3 R3, R3, R37, RZ ;  /* 0x0000002503037210 */ /* 0x000fe40007ffe0ff */
[----:B------:R-:W-:-:S07]  /*c510*/  IADD3.X R37, R31, UR14, RZ, P2, !PT ;  /* 0x0000000e1f257c10 */ /* 0x000fce00097fe4ff */
.L_x_6482:
[----:B------:R-:W-:-:S04]  /*c520*/  ISETP.NE.U32.AND P2, PT, RZ, UR9, PT ;  /* 0x00000009ff007c0c */ /* 0x000fc8000bf45070 */
[----:B------:R-:W-:-:S13]  /*c530*/  ISETP.NE.OR.EX P0, PT, RZ, UR15, P0, P2 ;  /* 0x0000000fff007c0c */ /* 0x000fda0008705720 */
[----:B------:R-:W-:Y:S05]  /*c540*/  @!P0 BRA `(.L_x_6478) ;  /* 0x0000000000ac8947 */ /* 0x000fea0003800000 */
.L_x_6479:
[----:B------:R-:W-:Y:S01]  /*c550*/  ULEA UR12, UP0, UR4, UR22, 0x3 ;  /* 0x00000016040c7291 */ /* 0x000fe2000f80183f */
[----:B------:R-:W2:Y:S03]  /*c560*/  LDG.E.64.CONSTANT R32, desc[UR6][R36.64] ;  /* 0x0000000624207981 */ /* 0x000ea6000c1e9b00 */
[----:B------:R-:W-:Y:S02]  /*c570*/  ULEA.HI.X UR13, UR4, UR23, UR5, 0x3, UP0 ;  /* 0x00000017040d7291 */ /* 0x000fe400080f1c05 */
[----:B------:R-:W-:-:S04]  /*c580*/  IMAD.U32 R30, RZ, RZ, UR12 ;  /* 0x0000000cff1e7e24 */ /* 0x000fc8000f8e00ff */
[----:B------:R-:W-:-:S05]  /*c590*/  MOV R31, UR13 ;  /* 0x0000000d001f7c02 */ /* 0x000fca0008000f00 */
[----:B------:R-:W2:Y:S04]  /*c5a0*/  LDG.E.64 R34, desc[UR6][R30.64] ;  /* 0x000000061e227981 */ /* 0x000ea8000c1e1b00 */
[----:B------:R-:W3:Y:S01]  /*c5b0*/  LDG.E.64 R44, desc[UR6][R30.64+0x8] ;  /* 0x000008061e2c7981 */ /* 0x000ee2000c1e1b00 */
[----:B--2---:R-:W-:Y:S02]  /*c5c0*/  IMAD R33, R33, R34, RZ ;  /* 0x0000002221217224 */ /* 0x004fe400078e02ff */
[----:B------:R-:W-:-:S04]  /*c5d0*/  IMAD.WIDE.U32 R2, R34, R32, R2 ;  /* 0x0000002022027225 */ /* 0x000fc800078e0002 */
[----:B------:R-:W-:Y:S01]  /*c5e0*/  IMAD R0, R35, R32, R33 ;  /* 0x0000002023007224 */ /* 0x000fe200078e0221 */
[----:B------:R-:W-:-:S04]  /*c5f0*/  IADD3 R32, P0, R36, UR10, RZ ;  /* 0x0000000a24207c10 */ /* 0x000fc8000ff1e0ff */
[----:B------:R-:W-:-:S05]  /*c600*/  IADD3.X R33, R37, UR14, RZ, P0, !PT ;  /* 0x0000000e25217c10 */ /* 0x000fca00087fe4ff */
[----:B------:R-:W3:Y:S01]  /*c610*/  LDG.E.64.CONSTANT R34, desc[UR6][R32.64] ;  /* 0x0000000620227981 */ /* 0x000ee2000c1e9b00 */
[----:B------:R-:W-:Y:S01]  /*c620*/  IADD3 R3, R3, R0, RZ ;  /* 0x0000000003037210 */ /* 0x000fe20007ffe0ff */
[----:B---3--:R-:W-:Y:S02]  /*c630*/  IMAD R35, R35, R44, RZ ;  /* 0x0000002c23237224 */ /* 0x008fe400078e02ff */
[----:B------:R-:W-:Y:S01]  /*c640*/  IMAD.WIDE.U32 R2, R44, R34, R2 ;  /* 0x000000222c027225 */ /* 0x000fe200078e0002 */
[----:B------:R-:W-:-:S03]  /*c650*/  IADD3 R44, P0, R32, UR10, RZ ;  /* 0x0000000a202c7c10 */ /* 0x000fc6000ff1e0ff */
[----:B------:R-:W-:Y:S01]  /*c660*/  IMAD R35, R45, R34, R35 ;  /* 0x000000222d237224 */ /* 0x000fe200078e0223 */
[----:B------:R-:W-:Y:S02]  /*c670*/  IADD3.X R45, R33, UR14, RZ, P0, !PT ;  /* 0x0000000e212d7c10 */ /* 0x000fe400087fe4ff */
[----:B------:R-:W2:Y:S04]  /*c680*/  LDG.E.64 R32, desc[UR6][R30.64+0x10] ;  /* 0x000010061e207981 */ /* 0x000ea8000c1e1b00 */
[----:B------:R-:W2:Y:S01]  /*c690*/  LDG.E.64.CONSTANT R36, desc[UR6][R44.64] ;  /* 0x000000062c247981 */ /* 0x000ea2000c1e9b00 */
[----:B------:R-:W-:Y:S01]  /*c6a0*/  IMAD.IADD R3, R3, 0x1, R35 ;  /* 0x0000000103037824 */ /* 0x000fe200078e0223 */
[----:B------:R-:W-:Y:S01]  /*c6b0*/  UIADD3 UR9, UP0, UR9, -0x4, URZ ;  /* 0xfffffffc09097890 */ /* 0x000fe2000ff1e03f */
[----:B--2---:R-:W-:-:S02]  /*c6c0*/  IMAD R35, R37, R32, RZ ;  /* 0x0000002025237224 */ /* 0x004fc400078e02ff */
[----:B------:R-:W-:Y:S01]  /*c6d0*/  IMAD.WIDE.U32 R2, R32, R36, R2 ;  /* 0x0000002420027225 */ /* 0x000fe200078e0002 */
[----:B------:R-:W-:-:S03]  /*c6e0*/  IADD3 R32, P0, R44, UR10, RZ ;  /* 0x0000000a2c207c10 */ /* 0x000fc6000ff1e0ff */
[----:B------:R-:W-:Y:S01]  /*c6f0*/  IMAD R0, R33, R36, R35 ;  /* 0x0000002421007224 */ /* 0x000fe200078e0223 */
[----:B------:R-:W-:Y:S01]  /*c700*/  IADD3.X R33, R45, UR14, RZ, P0, !PT ;  /* 0x0000000e2d217c10 */ /* 0x000fe200087fe4ff */
[----:B------:R-:W2:Y:S04]  /*c710*/  LDG.E.64 R36, desc[UR6][R30.64+0x18] ;  /* 0x000018061e247981 */ /* 0x000ea8000c1e1b00 */
[----:B------:R-:W2:Y:S01]  /*c720*/  LDG.E.64.CONSTANT R34, desc[UR6][R32.64] ;  /* 0x0000000620227981 */ /* 0x000ea2000c1e9b00 */
[----:B------:R-:W-:Y:S01]  /*c730*/  UIADD3.X UR15, UR15, -0x1, URZ, UP0, !UPT ;  /* 0xffffffff0f0f7890 */ /* 0x000fe200087fe43f */
[----:B------:R-:W-:Y:S02]  /*c740*/  ISETP.NE.U32.AND P0, PT, RZ, UR9, PT ;  /* 0x00000009ff007c0c */ /* 0x000fe4000bf05070 */
[----:B------:R-:W-:-:S03]  /*c750*/  IADD3 R3, R3, R0, RZ ;  /* 0x0000000003037210 */ /* 0x000fc60007ffe0ff */
[----:B------:R-:W-:Y:S01]  /*c760*/  ISETP.NE.AND.EX P0, PT, RZ, UR15, PT, P0 ;  /* 0x0000000fff007c0c */ /* 0x000fe2000bf05300 */
[----:B------:R-:W-:-:S04]  /*c770*/  UIADD3 UR4, UP0, UR4, 0x4, URZ ;  /* 0x0000000404047890 */ /* 0x000fc8000ff1e03f */
[----:B------:R-:W-:Y:S01]  /*c780*/  UIADD3.X UR5, URZ, UR5, URZ, UP0, !UPT ;  /* 0x000000053f057290 */ /* 0x000fe200087fe43f */
[----:B--2---:R-:W-:Y:S02]  /*c790*/  IMAD R35, R35, R36, RZ ;  /* 0x0000002423237224 */ /* 0x004fe400078e02ff */
[----:B------:R-:W-:Y:S01]  /*c7a0*/  IMAD.WIDE.U32 R2, R36, R34, R2 ;  /* 0x0000002224027225 */ /* 0x000fe200078e0002 */
[----:B------:R-:W-:-:S03]  /*c7b0*/  IADD3 R36, P2, R32, UR10, RZ ;  /* 0x0000000a20247c10 */ /* 0x000fc6000ff5e0ff */
[----:B------:R-:W-:Y:S01]  /*c7c0*/  IMAD R35, R37, R34, R35 ;  /* 0x0000002225237224 */ /* 0x000fe200078e0223 */
[----:B------:R-:W-:-:S04]  /*c7d0*/  IADD3.X R37, R33, UR14, RZ, P2, !PT ;  /* 0x0000000e21257c10 */ /* 0x000fc800097fe4ff */
[----:B------:R-:W-:Y:S01]  /*c7e0*/  IADD3 R3, R3, R35, RZ ;  /* 0x0000002303037210 */ /* 0x000fe20007ffe0ff */
[----:B------:R-:W-:Y:S06]  /*c7f0*/  @P0 BRA `(.L_x_6479) ;  /* 0xfffffffc00540947 */ /* 0x000fec000383ffff */
.L_x_6478:
        /* <DEDUP_REMOVED lines=39> */
[----:B------:R-:W-:-:S04]  /*ca70*/  IMAD.WIDE.U32 R2, R34, R28, R2 ;  /* 0x0000001c22027225 */ /* 0x000fc800078e0002 */
[----:B------:R-:W-:-:S06]  /*ca80*/  IMAD R37, R34, R29, R35 ;  /* 0x0000001d22257224 */ /* 0x000fcc00078e0223 */
[C---:B------:R-:W-:Y:S01]  /*ca90*/  @P0 LEA R34, P2, R30.reuse, R26, 0x3 ;  /* 0x0000001a1e220211 */ /* 0x040fe200078418ff */
[----:B------:R-:W2:Y:S03]  /*caa0*/  @P0 LDG.E.64 R28, desc[UR6][R32.64+0x10] ;  /* 0x00001006201c0981 */ /* 0x000ea6000c1e1b00 */
[----:B------:R-:W-:-:S05]  /*cab0*/  @P0 LEA.HI.X R35, R30, R27, R31, 0x3, P2 ;  /* 0x0000001b1e230211 */ /* 0x000fca00010f1c1f */
[----:B------:R-:W2:Y:S01]  /*cac0*/  @P0 LDG.E.64.CONSTANT R26, desc[UR6][R34.64] ;  /* 0x00000006221a0981 */ /* 0x000ea2000c1e9b00 */
[----:B------:R-:W-:Y:S01]  /*cad0*/  IADD3 R3, R3, R37, RZ ;  /* 0x0000002503037210 */ /* 0x000fe20007ffe0ff */
[----:B--2---:R-:W-:-:S04]  /*cae0*/  @P0 IMAD R27, R27, R28, RZ ;  /* 0x0000001c1b1b0224 */ /* 0x004fc800078e02ff */
[C---:B------:R-:W-:Y:S02]  /*caf0*/  @P0 IMAD R29, R26.reuse, R29, R27 ;  /* 0x0000001d1a1d0224 */ /* 0x040fe400078e021b */
[----:B------:R-:W-:-:S04]  /*cb00*/  @P0 IMAD.WIDE.U32 R26, R26, R28, R2 ;  /* 0x0000001c1a1a0225 */ /* 0x000fc800078e0002 */
[----:B------:R-:W-:Y:S01]  /*cb10*/  @P0 IMAD.IADD R3, R27, 0x1, R29 ;  /* 0x000000011b030824 */ /* 0x000fe200078e021d */
[----:B------:R-:W-:-:S07]  /*cb20*/  @P0 MOV R2, R26 ;  /* 0x0000001a00020202 */ /* 0x000fce0000000f00 */
.L_x_6477:
[----:B------:R-:W-:Y:S05]  /*cb30*/  BSYNC B0 ;  /* 0x0000000000007941 */ /* 0x000fea0003800000 */
.L_x_6476:
[----:B------:R-:W0:Y:S01]  /*cb40*/  S2R R0, SR_TID.X ;  /* 0x0000000000007919 */ /* 0x000e220000002100 */
[----:B------:R-:W-:Y:S01]  /*cb50*/  ULDC UR4, c[0x0][0x210] ;  /* 0x0000840000047ab9 */ /* 0x000fe20000000800 */
[----:B------:R-:W-:Y:S01]  /*cb60*/  BSSY B0, `(.L_x_6483) ;  /* 0x000016d000007945 */ /* 0x000fe20003800000 */
[----:B------:R-:W-:Y:S01]  /*cb70*/  UIADD3 UR4, -UR8, UR4, URZ ;  /* 0x0000000408047290 */ /* 0x000fe2000fffe13f */
[----:B0-----:R-:W-:-:S05]  /*cb80*/  IADD3 R26, R0, 0x80, RZ ;  /* 0x00000080001a7810 */ /* 0x001fca0007ffe0ff */
        /* <DEDUP_REMOVED lines=30> */
[----:B------:R-:W-:Y:S01]  /*cd70*/  MOV R24, UR12 ;  /* 0x0000000c00187c02 */ /* 0x000fe20008000f00 */
[----:B------:R-:W-:Y:S01]  /*cd80*/  UIADD3 UR15, UR11, UR15, URZ ;  /* 0x0000000f0b0f7290 */ /* 0x000fe2000fffe03f */
        /* <DEDUP_REMOVED lines=10> */
.L_x_6488:
[----:B------:R-:W-:Y:S01]  /*ce30*/  ULEA UR13, UP0, UR4, UR16, 0x3 ;  /* 0x00000010040d7291 */ /* 0x000fe2000f80183f */
[----:B------:R-:W-:Y:S01]  /*ce40*/  MOV R34, R36 ;  /* 0x0000002400227202 */ /* 0x000fe20000000f00 */
[----:B------:R-:W-:Y:S02]  /*ce50*/  IMAD.MOV.U32 R35, RZ, RZ, R37 ;  /* 0x000000ffff237224 */ /* 0x000fe400078e0025 */
        /* <DEDUP_REMOVED lines=117> */
[----:B------:R-:W-:Y:S01]  /*d5b0*/  IADD3 R5, R5, R35, RZ ;  /* 0x0000002305057210 */ /* 0x000fe20007ffe0ff */
        /* <DEDUP_REMOVED lines=10> */
[----:B------:R-:W-:-:S05]  /*d660*/  IMAD.IADD R5, R5, 0x1, R34 ;  /* 0x0000000105057824 */ /* 0x000fca00078e0222 */
[----:B------:R-:W-:Y:S01]  /*d670*/  PLOP3.LUT P3, PT, PT, PT, UP0, 0x80, 0x0 ;  /* 0x000000000000781c */ /* 0x000fe20003f6f008 */
[----:B------:R-:W-:-:S04]  /*d680*/  UIADD3 UR4, UP1, UR4, 0x10, URZ ;  /* 0x0000001004047890 */ /* 0x000fc8000ff3e03f */
[----:B------:R-:W-:Y:S01]  /*d690*/  UIADD3.X UR5, URZ, UR5, URZ, UP1, !UPT ;  /* 0x000000053f057290 */ /* 0x000fe20008ffe43f */
[-C--:B--2---:R-:W-:Y:S02]  /*d6a0*/  IMAD R33, R45, R36.reuse, RZ ;  /* 0x000000242d217224 */ /* 0x084fe400078e02ff */
[----:B------:R-:W-:Y:S01]  /*d6b0*/  IMAD.WIDE.U32 R4, R44, R36, R4 ;  /* 0x000000242c047225 */ /* 0x000fe200078e0004 */
[----:B------:R-:W-:-:S03]  /*d6c0*/  IADD3 R36, P2, R24, UR10, RZ ;  /* 0x0000000a18247c10 */ /* 0x000fc6000ff5e0ff */
[----:B------:R-:W-:Y:S01]  /*d6d0*/  IMAD R33, R44, R37, R33 ;  /* 0x000000252c217224 */ /* 0x000fe200078e0221 */
[----:B------:R-:W-:-:S04]  /*d6e0*/  IADD3.X R37, R25, UR15, RZ, P2, !PT ;  /* 0x0000000f19257c10 */ /* 0x000fc800097fe4ff */
[----:B------:R-:W-:Y:S01]  /*d6f0*/  IADD3 R5, R5, R33, RZ ;  /* 0x0000002105057210 */ /* 0x000fe20007ffe0ff */
[----:B------:R-:W-:Y:S06]  /*d700*/  @P3 BRA `(.L_x_6488) ;  /* 0xfffffff400c83947 */ /* 0x000fec000383ffff */
.L_x_6487:
[----:B------:R-:W-:-:S04]  /*d710*/  UISETP.GT.U32.AND UP0, UPT, UR9, 0x4, UPT ;  /* 0x000000040900788c */ /* 0x000fc8000bf04070 */
[----:B------:R-:W-:-:S06]  /*d720*/  UISETP.GT.AND.EX UP0, UPT, UR12, URZ, UPT, UP0 ;  /* 0x0000003f0c00728c */ /* 0x000fcc000bf04300 */
[----:B------:R-:W-:-:S13]  /*d730*/  PLOP3.LUT P2, PT, PT, PT, UP0, 0x80, 0x0 ;  /* 0x000000000000781c */ /* 0x000fda0003f4f008 */
[----:B------:R-:W-:Y:S05]  /*d740*/  @!P2 BRA `(.L_x_6489) ;  /* 0x000000040030a947 */ /* 0x000fea0003800000 */
[----:B------:R-:W-:Y:S01]  /*d750*/  ULDC.64 UR16, c[0x0][0x230] ;  /* 0x00008c0000107ab9 */ /* 0x000fe20000000a00 */
[----:B------:R-:W-:Y:S01]  /*d760*/  MOV R34, R36 ;  /* 0x0000002400227202 */ /* 0x000fe20000000f00 */
[----:B------:R-:W-:Y:S01]  /*d770*/  ULEA UR13, UP0, UR4, UR16, 0x3 ;  /* 0x00000010040d7291 */ /* 0x000fe2000f80183f */
[----:B------:R-:W-:-:S03]  /*d780*/  MOV R35, R37 ;  /* 0x0000002500237202 */ /* 0x000fc60000000f00 */
        /* <DEDUP_REMOVED lines=72> */
.L_x_6489:
[----:B------:R-:W-:-:S04]  /*dc10*/  ISETP.NE.U32.AND P2, PT, RZ, UR9, PT ;  /* 0x00000009ff007c0c */ /* 0x000fc8000bf45070 */
[----:B------:R-:W-:-:S13]  /*dc20*/  ISETP.NE.OR.EX P0, PT, RZ, UR12, P0, P2 ;  /* 0x0000000cff007c0c */ /* 0x000fda0008705720 */
[----:B------:R-:W-:Y:S05]  /*dc30*/  @!P0 BRA `(.L_x_6485) ;  /* 0x0000000000ac8947 */ /* 0x000fea0003800000 */
.L_x_6486:
[----:B------:R-:W-:Y:S01]  /*dc40*/  ULEA UR13, UP0, UR4, UR20, 0x3 ;  /* 0x00000014040d7291 */ /* 0x000fe2000f80183f */
[----:B------:R-:W2:Y:S03]  /*dc50*/  LDG.E.64.CONSTANT R32, desc[UR6][R36.64] ;  /* 0x0000000624207981 */ /* 0x000ea6000c1e9b00 */
[----:B------:R-:W-:Y:S02]  /*dc60*/  ULEA.HI.X UR14, UR4, UR21, UR5, 0x3, UP0 ;  /* 0x00000015040e7291 */ /* 0x000fe400080f1c05 */
[----:B------:R-:W-:-:S04]  /*dc70*/  MOV R28, UR13 ;  /* 0x0000000d001c7c02 */ /* 0x000fc80008000f00 */
[----:B------:R-:W-:-:S05]  /*dc80*/  IMAD.U32 R29, RZ, RZ, UR14 ;  /* 0x0000000eff1d7e24 */ /* 0x000fca000f8e00ff */
        /* <DEDUP_REMOVED lines=8> */
[----:B------:R-:W-:Y:S02]  /*dd10*/  IADD3 R36, P0, R24, UR10, RZ ;  /* 0x0000000a18247c10 */ /* 0x000fe4000ff1e0ff */
[----:B------:R-:W-:Y:S02]  /*dd20*/  IADD3 R5, R5, R45, RZ ;  /* 0x0000002d05057210 */ /* 0x000fe40007ffe0ff */
[----:B------:R-:W-:Y:S01]  /*dd30*/  IADD3.X R37, R25, UR15, RZ, P0, !PT ;  /* 0x0000000f19257c10 */ /* 0x000fe200087fe4ff */
[----:B------:R-:W3:Y:S01]  /*dd40*/  LDG.E.64 R44, desc[UR6][R28.64+0x10] ;  /* 0x000010061c2c7981 */ /* 0x000ee2000c1e1b00 */
[----:B--2---:R-:W-:-:S04]  /*dd50*/  IMAD R33, R33, R34, RZ ;  /* 0x0000002221217224 */ /* 0x004fc800078e02ff */
[-C--:B------:R-:W-:Y:S02]  /*dd60*/  IMAD R33, R35, R32.reuse, R33 ;  /* 0x0000002023217224 */ /* 0x080fe400078e0221 */
[----:B------:R-:W-:Y:S02]  /*dd70*/  IMAD.WIDE.U32 R34, R34, R32, R4 ;  /* 0x0000002022227225 */ /* 0x000fe400078e0004 */
[----:B------:R-:W3:Y:S01]  /*dd80*/  LDG.E.64.CONSTANT R4, desc[UR6][R36.64] ;  /* 0x0000000624047981 */ /* 0x000ee2000c1e9b00 */
[----:B------:R-:W-:Y:S02]  /*dd90*/  IADD3 R24, P0, R36, UR10, RZ ;  /* 0x0000000a24187c10 */ /* 0x000fe4000ff1e0ff */
[----:B------:R-:W-:Y:S02]  /*dda0*/  IADD3 R35, R35, R33, RZ ;  /* 0x0000002123237210 */ /* 0x000fe40007ffe0ff */
[----:B------:R-:W-:-:S05]  /*ddb0*/  IADD3.X R25, R37, UR15, RZ, P0, !PT ;  /* 0x0000000f25197c10 */ /* 0x000fca00087fe4ff */
[----:B------:R-:W2:Y:S01]  /*ddc0*/  LDG.E.64.CONSTANT R32, desc[UR6][R24.64] ;  /* 0x0000000618207981 */ /* 0x000ea2000c1e9b00 */
[----:B---3--:R-:W-:Y:S02]  /*ddd0*/  IMAD R5, R5, R44, RZ ;  /* 0x0000002c05057224 */ /* 0x008fe400078e02ff */
[----:B------:R-:W-:-:S04]  /*dde0*/  IMAD.WIDE.U32 R34, R44, R4, R34 ;  /* 0x000000042c227225 */ /* 0x000fc800078e0022 */
[----:B------:R-:W-:Y:S02]  /*ddf0*/  IMAD R5, R45, R4, R5 ;  /* 0x000000042d057224 */ /* 0x000fe400078e0205 */
[----:B------:R-:W2:Y:S01]  /*de00*/  LDG.E.64 R44, desc[UR6][R28.64+0x18] ;  /* 0x000018061c2c7981 */ /* 0x000ea2000c1e1b00 */
        /* <DEDUP_REMOVED lines=9> */
[----:B--2---:R-:W-:-:S04]  /*dea0*/  IMAD R5, R33, R44, RZ ;  /* 0x0000002c21057224 */ /* 0x004fc800078e02ff */
[-C--:B------:R-:W-:Y:S02]  /*deb0*/  IMAD R33, R45, R32.reuse, R5 ;  /* 0x000000202d217224 */ /* 0x080fe400078e0205 */
[----:B------:R-:W-:-:S05]  /*dec0*/  IMAD.WIDE.U32 R4, R44, R32, R34 ;  /* 0x000000202c047225 */ /* 0x000fca00078e0022 */
[----:B------:R-:W-:Y:S01]  /*ded0*/  IADD3 R5, R5, R33, RZ ;  /* 0x0000002105057210 */ /* 0x000fe20007ffe0ff */
[----:B------:R-:W-:Y:S06]  /*dee0*/  @P0 BRA `(.L_x_6486) ;  /* 0xfffffffc00540947 */ /* 0x000fec000383ffff */
.L_x_6485:
[----:B------:R-:W-:-:S06]  /*def0*/  ULOP3.LUT UP0, URZ, UR18, 0x3, URZ, 0xc0, !UPT ;  /* 0x00000003123f7892 */ /* 0x000fcc000f80c03f */
[----:B------:R-:W-:-:S13]  /*df00*/  PLOP3.LUT P0, PT, PT, PT, UP0, 0x80, 0x0 ;  /* 0x000000000000781c */ /* 0x000fda0003f0f008 */
        /* <DEDUP_REMOVED lines=10> */
[----:B------:R-:W-:-:S03]  /*dfb0*/  LEA R44, P0, R28, UR12, 0x3 ;  /* 0x0000000c1c2c7c11 */ /* 0x000fc6000f8018ff */
[----:B------:R-:W-:-:S05]  /*dfc0*/  IMAD.IADD R29, R29, 0x1, R37 ;  /* 0x000000011d1d7824 */ /* 0x000fca00078e0225 */
[----:B------:R-:W-:Y:S02]  /*dfd0*/  LEA.HI.X R45, R28, UR13, R29, 0x3, P0 ;  /* 0x0000000d1c2d7c11 */ /* 0x000fe400080f1c1d */
[----:B------:R-:W-:Y:S02]  /*dfe0*/  MOV R28, UR9 ;  /* 0x00000009001c7c02 */ /* 0x000fe40008000f00 */
[----:B------:R-:W-:Y:S01]  /*dff0*/  MOV R29, UR5 ;  /* 0x00000005001d7c02 */ /* 0x000fe20008000f00 */
[----:B------:R-:W2:Y:S04]  /*e000*/  LDG.E.64.CONSTANT R34, desc[UR6][R44.64] ;  /* 0x000000062c227981 */ /* 0x000ea8000c1e9b00 */
[----:B------:R-:W2:Y:S01]  /*e010*/  LDG.E.64 R32, desc[UR6][R28.64] ;  /* 0x000000061c207981 */ /* 0x000ea2000c1e1b00 */
[----:B------:R-:W-:-:S04]  /*e020*/  ULOP3.LUT UR18, UR18, 0x3, URZ, 0xc0, !UPT ;  /* 0x0000000312127892 */ /* 0x000fc8000f8ec03f */
        /* <DEDUP_REMOVED lines=32> */
.L_x_6484:
[----:B------:R-:W-:Y:S05]  /*e230*/  BSYNC B0 ;  /* 0x0000000000007941 */ /* 0x000fea0003800000 */
.L_x_6483:
[----:B------:R-:W-:Y:S01]  /*e240*/  ULDC UR16, c[0x0][0x210] ;  /* 0x0000840000107ab9 */ /* 0x000fe20000000800 */
[----:B-----5:R-:W-:Y:S01]  /*e250*/  IADD3 R24, R0, 0x100, RZ ;  /* 0x0000010000187810 */ /* 0x020fe20007ffe0ff */
[----:B------:R-:W-:Y:S01]  /*e260*/  UIADD3 UR4, -UR8, UR16, URZ ;  /* 0x0000001008047290 */ /* 0x000fe2000fffe13f */
[----:B------:R-:W-:Y:S05]  /*e270*/  BSSY B0, `(.L_x_6490) ;  /* 0x000016f000007945 */ /* 0x000fea0003800000 */
        /* <DEDUP_REMOVED lines=9> */
[----:B------:R-:W-:Y:S01]  /*e310*/  IMAD R7, R23, UR4, RZ ;  /* 0x0000000417077c24 */ /* 0x000fe2000f8e02ff */
        /* <DEDUP_REMOVED lines=32> */
.L_x_6495:
[----:B------:R-:W-:Y:S01]  /*e520*/  ULEA UR11, UP0, UR4, UR14, 0x3 ;  /* 0x0000000e040b7291 */ /* 0x000fe2000f80183f */
[----:B------:R-:W-:Y:S02]  /*e530*/  MOV R31, R23 ;  /* 0x00000017001f7202 */ /* 0x000fe40000000f00 */
[----:B------:R-:W-:Y:S01]  /*e540*/  IADD3 R22, P2, R30, UR22, RZ ;  /* 0x000000161e167c10 */ /* 0x000fe2000ff5e0ff */
[----:B------:R-:W-:Y:S02]  /*e550*/  ULEA.HI.X UR12, UR4, UR15, UR5, 0x3, UP0 ;  /* 0x0000000f040c7291 */ /* 0x000fe400080f1c05 */
[----:B------:R-:W-:Y:S01]  /*e560*/  MOV R28, UR11 ;  /* 0x0000000b001c7c02 */ /* 0x000fe20008000f00 */
[----:B------:R-:W2:Y:S03]  /*e570*/  LDG.E.64.CONSTANT R30, desc[UR6][R30.64] ;  /* 0x000000061e1e7981 */ /* 0x000ea6000c1e9b00 */
[----:B------:R-:W-:-:S05]  /*e580*/  IMAD.U32 R29, RZ, RZ, UR12 ;  /* 0x0000000cff1d7e24 */ /* 0x000fca000f8e00ff */
[----:B------:R-:W2:Y:S01]  /*e590*/  LDG.E.64 R26, desc[UR6][R28.64] ;  /* 0x000000061c1a7981 */ /* 0x000ea2000c1e1b00 */
[----:B------:R-:W-:-:S03]  /*e5a0*/  IADD3.X R23, R23, UR13, RZ, P2, !PT ;  /* 0x0000000d17177c10 */ /* 0x000fc600097fe4ff */
        /* <DEDUP_REMOVED lines=13> */
[----:B------:R-:W2:Y:S01]  /*e680*/  LDG.E.64.CONSTANT R34, desc[UR6][R26.64] ;  /* 0x000000061a227981 */ /* 0x000ea2000c1e9b00 */
[----:B------:R-:W-:Y:S01]  /*e690*/  IMAD.IADD R7, R7, 0x1, R31 ;  /* 0x0000000107077824 */ /* 0x000fe200078e021f */
[----:B------:R-:W-:-:S02]  /*e6a0*/  IADD3.X R31, R27, UR13, RZ, P2, !PT ;  /* 0x0000000d1b1f7c10 */ /* 0x000fc400097fe4ff */
[----:B------:R-:W3:Y:S04]  /*e6b0*/  LDG.E.64 R36, desc[UR6][R28.64+0x18] ;  /* 0x000018061c247981 */ /* 0x000ee8000c1e1b00 */
[----:B------:R-:W3:Y:S04]  /*e6c0*/  LDG.E.64.CONSTANT R44, desc[UR6][R30.64] ;  /* 0x000000061e2c7981 */ /* 0x000ee8000c1e9b00 */
[----:B------:R-:W4:Y:S01]  /*e6d0*/  LDG.E.64 R26, desc[UR6][R28.64+0x20] ;  /* 0x000020061c1a7981 */ /* 0x000f22000c1e1b00 */
[-C--:B--2---:R-:W-:Y:S02]  /*e6e0*/  IMAD R35, R35, R22.reuse, RZ ;  /* 0x0000001623237224 */ /* 0x084fe400078e02ff */
[----:B------:R-:W-:-:S04]  /*e6f0*/  IMAD.WIDE.U32 R6, R34, R22, R6 ;  /* 0x0000001622067225 */ /* 0x000fc800078e0006 */
[----:B------:R-:W-:Y:S01]  /*e700*/  IMAD R23, R34, R23, R35 ;  /* 0x0000001722177224 */ /* 0x000fe200078e0223 */
[----:B------:R-:W-:Y:S01]  /*e710*/  IADD3 R22, P2, R30, UR22, RZ ;  /* 0x000000161e167c10 */ /* 0x000fe2000ff5e0ff */
[----:B---3--:R-:W-:-:S03]  /*e720*/  IMAD R35, R45, R36, RZ ;  /* 0x000000242d237224 */ /* 0x008fc600078e02ff */
[----:B------:R-:W-:Y:S02]  /*e730*/  IADD3 R7, R7, R23, RZ ;  /* 0x0000001707077210 */ /* 0x000fe40007ffe0ff */
[----:B------:R-:W-:Y:S01]  /*e740*/  IADD3.X R23, R31, UR13, RZ, P2, !PT ;  /* 0x0000000d1f177c10 */ /* 0x000fe200097fe4ff */
[C---:B------:R-:W-:Y:S02]  /*e750*/  IMAD R35, R44.reuse, R37, R35 ;  /* 0x000000252c237224 */ /* 0x040fe400078e0223 */
[----:B------:R-:W-:Y:S01]  /*e760*/  IMAD.WIDE.U32 R6, R44, R36, R6 ;  /* 0x000000242c067225 */ /* 0x000fe200078e0006 */
[----:B------:R-:W-:Y:S01]  /*e770*/  IADD3 R34, P2, R22, UR22, RZ ;  /* 0x0000001616227c10 */ /* 0x000fe2000ff5e0ff */
[----:B------:R0:W4:Y:S03]  /*e780*/  LDG.E.64.CONSTANT R30, desc[UR6][R22.64] ;  /* 0x00000006161e7981 */ /* 0x000126000c1e9b00 */
[----:B------:R-:W-:Y:S01]  /*e790*/  IADD3 R7, R7, R35, RZ ;  /* 0x0000002307077210 */ /* 0x000fe20007ffe0ff */
[----:B------:R-:W2:Y:S01]  /*e7a0*/  LDG.E.64 R36, desc[UR6][R28.64+0x28] ;  /* 0x000028061c247981 */ /* 0x000ea2000c1e1b00 */
[----:B------:R-:W-:-:S05]  /*e7b0*/  IADD3.X R35, R23, UR13, RZ, P2, !PT ;  /* 0x0000000d17237c10 */ /* 0x000fca00097fe4ff */
[----:B------:R-:W2:Y:S01]  /*e7c0*/  LDG.E.64.CONSTANT R44, desc[UR6][R34.64] ;  /* 0x00000006222c7981 */ /* 0x000ea2000c1e9b00 */
[----:B0-----:R-:W-:-:S04]  /*e7d0*/  IADD3 R22, P2, R34, UR22, RZ ;  /* 0x0000001622167c10 */ /* 0x001fc8000ff5e0ff */
[----:B------:R-:W-:-:S05]  /*e7e0*/  IADD3.X R23, R35, UR13, RZ, P2, !PT ;  /* 0x0000000d23177c10 */ /* 0x000fca00097fe4ff */
[----:B------:R0:W3:Y:S01]  /*e7f0*/  LDG.E.64.CONSTANT R34, desc[UR6][R22.64] ;  /* 0x0000000616227981 */ /* 0x0000e2000c1e9b00 */
[-C--:B----4-:R-:W-:Y:S02]  /*e800*/  IMAD R31, R31, R26.reuse, RZ ;  /* 0x0000001a1f1f7224 */ /* 0x090fe400078e02ff */
[----:B------:R-:W-:-:S04]  /*e810*/  IMAD.WIDE.U32 R6, R30, R26, R6 ;  /* 0x0000001a1e067225 */ /* 0x000fc800078e0006 */
[----:B------:R-:W-:-:S04]  /*e820*/  IMAD R27, R30, R27, R31 ;  /* 0x0000001b1e1b7224 */ /* 0x000fc800078e021f */
[----:B------:R-:W-:Y:S02]  /*e830*/  IMAD.IADD R7, R7, 0x1, R27 ;  /* 0x0000000107077824 */ /* 0x000fe400078e021b */
[-C--:B--2---:R-:W-:Y:S01]  /*e840*/  IMAD R31, R45, R36.reuse, RZ ;  /* 0x000000242d1f7224 */ /* 0x084fe200078e02ff */
[----:B------:R-:W3:Y:S01]  /*e850*/  LDG.E.64 R26, desc[UR6][R28.64+0x30] ;  /* 0x000030061c1a7981 */ /* 0x000ee2000c1e1b00 */
[----:B------:R-:W-:Y:S01]  /*e860*/  IMAD.WIDE.U32 R6, R44, R36, R6 ;  /* 0x000000242c067225 */ /* 0x000fe200078e0006 */
[----:B------:R-:W-:-:S03]  /*e870*/  IADD3 R30, P2, R22, UR22, RZ ;  /* 0x00000016161e7c10 */ /* 0x000fc6000ff5e0ff */
[----:B------:R-:W-:Y:S02]  /*e880*/  IMAD R31, R44, R37, R31 ;  /* 0x000000252c1f7224 */ /* 0x000fe400078e021f */
[----:B------:R-:W2:Y:S03]  /*e890*/  LDG.E.64 R36, desc[UR6][R28.64+0x38] ;  /* 0x000038061c247981 */ /* 0x000ea6000c1e1b00 */
[----:B------:R-:W-:Y:S02]  /*e8a0*/  IADD3 R7, R7, R31, RZ ;  /* 0x0000001f07077210 */ /* 0x000fe40007ffe0ff */
[----:B------:R-:W-:-:S05]  /*e8b0*/  IADD3.X R31, R23, UR13, RZ, P2, !PT ;  /* 0x0000000d171f7c10 */ /* 0x000fca00097fe4ff */
[----:B------:R-:W2:Y:S01]  /*e8c0*/  LDG.E.64.CONSTANT R44, desc[UR6][R30.64] ;  /* 0x000000061e2c7981 */ /* 0x000ea2000c1e9b00 */
[----:B0-----:R-:W-:-:S04]  /*e8d0*/  IADD3 R22, P2, R30, UR22, RZ ;  /* 0x000000161e167c10 */ /* 0x001fc8000ff5e0ff */
[----:B------:R-:W-:-:S05]  /*e8e0*/  IADD3.X R23, R31, UR13, RZ, P2, !PT ;  /* 0x0000000d1f177c10 */ /* 0x000fca00097fe4ff */
[----:B------:R0:W4:Y:S01]  /*e8f0*/  LDG.E.64.CONSTANT R30, desc[UR6][R22.64] ;  /* 0x00000006161e7981 */ /* 0x000122000c1e9b00 */
[-C--:B---3--:R-:W-:Y:S02]  /*e900*/  IMAD R35, R35, R26.reuse, RZ ;  /* 0x0000001a23237224 */ /* 0x088fe400078e02ff */
[----:B------:R-:W-:-:S04]  /*e910*/  IMAD.WIDE.U32 R6, R34, R26, R6 ;  /* 0x0000001a22067225 */ /* 0x000fc800078e0006 */
[----:B------:R-:W-:-:S05]  /*e920*/  IMAD R27, R34, R27, R35 ;  /* 0x0000001b221b7224 */ /* 0x000fca00078e0223 */
[----:B------:R-:W-:Y:S02]  /*e930*/  IADD3 R7, R7, R27, RZ ;  /* 0x0000001b07077210 */ /* 0x000fe40007ffe0ff */
[----:B------:R-:W4:Y:S01]  /*e940*/  LDG.E.64 R26, desc[UR6][R28.64+0x40] ;  /* 0x000040061c1a7981 */ /* 0x000f22000c1e1b00 */
[-C--:B--2---:R-:W-:Y:S01]  /*e950*/  IMAD R35, R45, R36.reuse, RZ ;  /* 0x000000242d237224 */ /* 0x084fe200078e02ff */
[----:B------:R-:W-:Y:S01]  /*e960*/  IADD3 R34, P2, R22, UR22, RZ ;  /* 0x0000001616227c10 */ /* 0x000fe2000ff5e0ff */
[----:B------:R-:W-:-:S04]  /*e970*/  IMAD.WIDE.U32 R6, R44, R36, R6 ;  /* 0x000000242c067225 */ /* 0x000fc800078e0006 */
[----:B------:R-:W-:Y:S02]  /*e980*/  IMAD R35, R44, R37, R35 ;  /* 0x000000252c237224 */ /* 0x000fe400078e0223 */
[----:B------:R-:W2:Y:S02]  /*e990*/  LDG.E.64 R36, desc[UR6][R28.64+0x48] ;  /* 0x000048061c247981 */ /* 0x000ea4000c1e1b00 */
[----:B------:R-:W-:Y:S01]  /*e9a0*/  IMAD.IADD R7, R7, 0x1, R35 ;  /* 0x0000000107077824 */ /* 0x000fe200078e0223 */
[----:B------:R-:W-:-:S05]  /*e9b0*/  IADD3.X R35, R23, UR13, RZ, P2, !PT ;  /* 0x0000000d17237c10 */ /* 0x000fca00097fe4ff */
[----:B------:R-:W2:Y:S01]  /*e9c0*/  LDG.E.64.CONSTANT R44, desc[UR6][R34.64] ;  /* 0x00000006222c7981 */ /* 0x000ea2000c1e9b00 */
[----:B0-----:R-:W-:-:S04]  /*e9d0*/  IADD3 R22, P2, R34, UR22, RZ ;  /* 0x0000001622167c10 */ /* 0x001fc8000ff5e0ff */
[----:B------:R-:W-:-:S05]  /*e9e0*/  IADD3.X R23, R35, UR13, RZ, P2, !PT ;  /* 0x0000000d23177c10 */ /* 0x000fca00097fe4ff */
[----:B------:R0:W3:Y:S01]  /*e9f0*/  LDG.E.64.CONSTANT R34, desc[UR6][R22.64] ;  /* 0x0000000616227981 */ /* 0x0000e2000c1e9b00 */
[-C--:B----4-:R-:W-:Y:S02]  /*ea00*/  IMAD R31, R31, R26.reuse, RZ ;  /* 0x0000001a1f1f7224 */ /* 0x090fe400078e02ff */
[----:B------:R-:W-:-:S04]  /*ea10*/  IMAD.WIDE.U32 R6, R30, R26, R6 ;  /* 0x0000001a1e067225 */ /* 0x000fc800078e0006 */
[----:B------:R-:W-:-:S05]  /*ea20*/  IMAD R27, R30, R27, R31 ;  /* 0x0000001b1e1b7224 */ /* 0x000fca00078e021f */
[----:B------:R-:W-:Y:S02]  /*ea30*/  IADD3 R7, R7, R27, RZ ;  /* 0x0000001b07077210 */ /* 0x000fe40007ffe0ff */
[----:B------:R-:W-:Y:S01]  /*ea40*/  IADD3 R30, P2, R22, UR22, RZ ;  /* 0x00000016161e7c10 */ /* 0x000fe2000ff5e0ff */
[----:B------:R-:W3:Y:S01]  /*ea50*/  LDG.E.64 R26, desc[UR6][R28.64+0x50] ;  /* 0x000050061c1a7981 */ /* 0x000ee2000c1e1b00 */
[-C--:B--2---:R-:W-:Y:S02]  /*ea60*/  IMAD R31, R45, R36.reuse, RZ ;  /* 0x000000242d1f7224 */ /* 0x084fe400078e02ff */
[----:B------:R-:W-:-:S04]  /*ea70*/  IMAD.WIDE.U32 R6, R44, R36, R6 ;  /* 0x000000242c067225 */ /* 0x000fc800078e0006 */
        /* <DEDUP_REMOVED lines=10> */
[----:B------:R-:W-:-:S04]  /*eb20*/  IMAD R27, R34, R27, R35 ;  /* 0x0000001b221b7224 */ /* 0x000fc800078e0223 */
[----:B------:R-:W-:Y:S01]  /*eb30*/  IMAD.IADD R7, R7, 0x1, R27 ;  /* 0x0000000107077824 */ /* 0x000fe200078e021b */
[----:B------:R-:W-:Y:S01]  /*eb40*/  IADD3 R34, P2, R22, UR22, RZ ;  /* 0x0000001616227c10 */ /* 0x000fe2000ff5e0ff */
[----:B------:R-:W4:Y:S01]  /*eb50*/  LDG.E.64 R26, desc[UR6][R28.64+0x60] ;  /* 0x000060061c1a7981 */ /* 0x000f22000c1e1b00 */
        /* <DEDUP_REMOVED lines=8> */
[----:B------:R-:W-:Y:S02]  /*ebe0*/  IADD3.X R23, R35, UR13, RZ, P2, !PT ;  /* 0x0000000d23177c10 */ /* 0x000fe400097fe4ff */
[----:B------:R-:W3:Y:S01]  /*ebf0*/  LDG.E.64 R34, desc[UR6][R28.64+0x70] ;  /* 0x000070061c227981 */ /* 0x000ee2000c1e1b00 */
[-C--:B----4-:R-:W-:Y:S02]  /*ec00*/  IMAD R31, R31, R26.reuse, RZ ;  /* 0x0000001a1f1f7224 */ /* 0x090fe400078e02ff */
[----:B------:R-:W-:-:S04]  /*ec10*/  IMAD.WIDE.U32 R6, R30, R26, R6 ;  /* 0x0000001a1e067225 */ /* 0x000fc800078e0006 */
[----:B------:R-:W-:-:S05]  /*ec20*/  IMAD R27, R30, R27, R31 ;  /* 0x0000001b1e1b7224 */ /* 0x000fca00078e021f */
[----:B------:R-:W-:Y:S02]  /*ec30*/  IADD3 R7, R7, R27, RZ ;  /* 0x0000001b07077210 */ /* 0x000fe40007ffe0ff */
[----:B------:R-:W-:-:S04]  /*ec40*/  IADD3 R26, P2, R22, UR22, RZ ;  /* 0x00000016161a7c10 */ /* 0x000fc8000ff5e0ff */
[----:B------:R-:W-:Y:S01]  /*ec50*/  IADD3.X R27, R23, UR13, RZ, P2, !PT ;  /* 0x0000000d171b7c10 */ /* 0x000fe200097fe4ff */
[-C--:B--2---:R-:W-:Y:S02]  /*ec60*/  IMAD R31, R45, R36.reuse, RZ ;  /* 0x000000242d1f7224 */ /* 0x084fe400078e02ff */
[----:B------:R-:W-:-:S04]  /*ec70*/  IMAD.WIDE.U32 R6, R44, R36, R6 ;  /* 0x000000242c067225 */ /* 0x000fc800078e0006 */
[----:B------:R-:W-:Y:S02]  /*ec80*/  IMAD R31, R44, R37, R31 ;  /* 0x000000252c1f7224 */ /* 0x000fe400078e021f */
[----:B------:R-:W3:Y:S04]  /*ec90*/  LDG.E.64.CONSTANT R36, desc[UR6][R22.64] ;  /* 0x0000000616247981 */ /* 0x000ee8000c1e9b00 */
[----:B------:R-:W2:Y:S04]  /*eca0*/  LDG.E.64 R44, desc[UR6][R28.64+0x78] ;  /* 0x000078061c2c7981 */ /* 0x000ea8000c1e1b00 */
[----:B------:R-:W2:Y:S01]  /*ecb0*/  LDG.E.64.CONSTANT R22, desc[UR6][R26.64] ;  /* 0x000000061a167981 */ /* 0x000ea2000c1e9b00 */
[----:B------:R-:W-:Y:S01]  /*ecc0*/  UIADD3 UR9, UP0, UR9, -0x10, URZ ;  /* 0xfffffff009097890 */ /* 0x000fe2000ff1e03f */
[----:B------:R-:W-:-:S03]  /*ecd0*/  IMAD.IADD R7, R7, 0x1, R31 ;  /* 0x0000000107077824 */ /* 0x000fc600078e021f */
[----:B------:R-:W-:Y:S02]  /*ece0*/  UIADD3.X UR10, UR10, -0x1, URZ, UP0, !UPT ;  /* 0xffffffff0a0a7890 */ /* 0x000fe400087fe43f */
[----:B------:R-:W-:-:S04]  /*ecf0*/  UISETP.GT.U32.AND UP0, UPT, UR9, 0xc, UPT ;  /* 0x0000000c0900788c */ /* 0x000fc8000bf04070 */
[----:B------:R-:W-:-:S06]  /*ed00*/  UISETP.GT.AND.EX UP0, UPT, UR10, URZ, UPT, UP0 ;  /* 0x0000003f0a00728c */ /* 0x000fcc000bf04300 */
[----:B------:R-:W-:Y:S01]  /*ed10*/  PLOP3.LUT P3, PT, PT, PT, UP0, 0x80, 0x0 ;  /* 0x000000000000781c */ /* 0x000fe20003f6f008 */
[----:B------:R-:W-:Y:S01]  /*ed20*/  UIADD3 UR4, UP1, UR4, 0x10, URZ ;  /* 0x0000001004047890 */ /* 0x000fe2000ff3e03f */
[----:B------:R-:W-:-:S03]  /*ed30*/  IADD3 R30, P2, R26, UR22, RZ ;  /* 0x000000161a1e7c10 */ /* 0x000fc6000ff5e0ff */
[----:B------:R-:W-:Y:S01]  /*ed40*/  UIADD3.X UR5, URZ, UR5, URZ, UP1, !UPT ;  /* 0x000000053f057290 */ /* 0x000fe20008ffe43f */
[-C--:B---3--:R-:W-:Y:S02]  /*ed50*/  IMAD R31, R37, R34.reuse, RZ ;  /* 0x00000022251f7224 */ /* 0x088fe400078e02ff */
[----:B------:R-:W-:-:S04]  /*ed60*/  IMAD.WIDE.U32 R6, R36, R34, R6 ;  /* 0x0000002224067225 */ /* 0x000fc800078e0006 */
[----:B------:R-:W-:Y:S02]  /*ed70*/  IMAD R31, R36, R35, R31 ;  /* 0x00000023241f7224 */ /* 0x000fe400078e021f */
[----:B--2---:R-:W-:-:S03]  /*ed80*/  IMAD R23, R23, R44, RZ ;  /* 0x0000002c17177224 */ /* 0x004fc600078e02ff */
[----:B------:R-:W-:Y:S01]  /*ed90*/  IADD3 R7, R7, R31, RZ ;  /* 0x0000001f07077210 */ /* 0x000fe20007ffe0ff */
[C---:B------:R-:W-:Y:S02]  /*eda0*/  IMAD R23, R22.reuse, R45, R23 ;  /* 0x0000002d16177224 */ /* 0x040fe400078e0217 */
[----:B------:R-:W-:-:S05]  /*edb0*/  IMAD.WIDE.U32 R6, R22, R44, R6 ;  /* 0x0000002c16067225 */ /* 0x000fca00078e0006 */
[----:B------:R-:W-:Y:S02]  /*edc0*/  IADD3 R7, R7, R23, RZ ;  /* 0x0000001707077210 */ /* 0x000fe40007ffe0ff */
[----:B------:R-:W-:Y:S01]  /*edd0*/  IADD3.X R23, R27, UR13, RZ, P2, !PT ;  /* 0x0000000d1b177c10 */ /* 0x000fe200097fe4ff */
[----:B------:R-:W-:Y:S06]  /*ede0*/  @P3 BRA `(.L_x_6495) ;  /* 0xfffffff400cc3947 */ /* 0x000fec000383ffff */
.L_x_6494:
        /* <DEDUP_REMOVED lines=11> */
[----:B------:R-:W-:-:S05]  /*eea0*/  MOV R29, UR12 ;  /* 0x0000000c001d7c02 */ /* 0x000fca0008000f00 */
        /* <DEDUP_REMOVED lines=16> */
[----:B------:R-:W-:-:S02]  /*efb0*/  IADD3 R7, R7, R31, RZ ;  /* 0x0000001f07077210 */ /* 0x000fc40007ffe0ff */
[----:B------:R-:W-:Y:S01]  /*efc0*/  IADD3.X R31, R27, UR13, RZ, P0, !PT ;  /* 0x0000000d1b1f7c10 */ /* 0x000fe200087fe4ff */
        /* <DEDUP_REMOVED lines=13> */
[----:B------:R-:W4:Y:S02]  /*f0a0*/  LDG.E.64.CONSTANT R30, desc[UR6][R22.64] ;  /* 0x00000006161e7981 */ /* 0x000f24000c1e9b00 */
[----:B------:R-:W-:Y:S01]  /*f0b0*/  IMAD.IADD R7, R7, 0x1, R35 ;  /* 0x0000000107077824 */ /* 0x000fe200078e0223 */
[----:B------:R-:W-:Y:S01]  /*f0c0*/  IADD3.X R35, R23, UR13, RZ, P0, !PT ;  /* 0x0000000d17237c10 */ /* 0x000fe200087fe4ff */
[----:B------:R-:W2:Y:S04]  /*f0d0*/  LDG.E.64 R36, desc[UR6][R28.64+0x28] ;  /* 0x000028061c247981 */ /* 0x000ea8000c1e1b00 */
[----:B------:R-:W2:Y:S01]  /*f0e0*/  LDG.E.64.CONSTANT R44, desc[UR6][R34.64] ;  /* 0x00000006222c7981 */ /* 0x000ea2000c1e9b00 */
        /* <DEDUP_REMOVED lines=9> */
[----:B------:R-:W-:Y:S01]  /*f180*/  IMAD.WIDE.U32 R6, R44, R36, R6 ;  /* 0x000000242c067225 */ /* 0x000fe200078e0006 */
[----:B------:R-:W2:Y:S04]  /*f190*/  LDG.E.64 R34, desc[UR6][R28.64+0x30] ;  /* 0x000030061c227981 */ /* 0x000ea8000c1e1b00 */
[----:B------:R-:W2:Y:S01]  /*f1a0*/  LDG.E.64.CONSTANT R36, desc[UR6][R26.64] ;  /* 0x000000061a247981 */ /* 0x000ea2000c1e9b00 */
[----:B------:R-:W-:-:S03]  /*f1b0*/  IADD3.X R23, R27, UR13, RZ, P0, !PT ;  /* 0x0000000d1b177c10 */ /* 0x000fc600087fe4ff */
[----:B------:R-:W3:Y:S04]  /*f1c0*/  LDG.E.64 R44, desc[UR6][R28.64+0x38] ;  /* 0x000038061c2c7981 */ /* 0x000ee8000c1e1b00 */
[----:B------:R0:W3:Y:S01]  /*f1d0*/  LDG.E.64.CONSTANT R26, desc[UR6][R22.64] ;  /* 0x00000006161a7981 */ /* 0x0000e2000c1e9b00 */
[----:B------:R-:W-:Y:S02]  /*f1e0*/  IADD3 R7, R7, R31, RZ ;  /* 0x0000001f07077210 */ /* 0x000fe40007ffe0ff */
[----:B------:R-:W-:Y:S01]  /*f1f0*/  IADD3 R30, P2, R22, UR22, RZ ;  /* 0x00000016161e7c10 */ /* 0x000fe2000ff5e0ff */
[----:B------:R-:W-:Y:S01]  /*f200*/  UIADD3 UR9, UP1, UR9, -0x8, URZ ;  /* 0xfffffff809097890 */ /* 0x000fe2000ff3e03f */
[----:B------:R-:W-:Y:S01]  /*f210*/  PLOP3.LUT P0, PT, PT, PT, PT, 0x8, 0x0 ;  /* 0x000000000000781c */ /* 0x000fe20003f0e170 */
[----:B------:R-:W-:Y:S01]  /*f220*/  UIADD3 UR4, UP0, UR4, 0x8, URZ ;  /* 0x0000000804047890 */ /* 0x000fe2000ff1e03f */
[----:B0-----:R-:W-:Y:S01]  /*f230*/  IADD3.X R23, R23, UR13, RZ, P2, !PT ;  /* 0x0000000d17177c10 */ /* 0x001fe200097fe4ff */
[----:B------:R-:W-:-:S02]  /*f240*/  UIADD3.X UR10, UR10, -0x1, URZ, UP1, !UPT ;  /* 0xffffffff0a0a7890 */ /* 0x000fc40008ffe43f */
[----:B------:R-:W-:Y:S01]  /*f250*/  UIADD3.X UR5, URZ, UR5, URZ, UP0, !UPT ;  /* 0x000000053f057290 */ /* 0x000fe200087fe43f */
[-C--:B--2---:R-:W-:Y:S02]  /*f260*/  IMAD R31, R37, R34.reuse, RZ ;  /* 0x00000022251f7224 */ /* 0x084fe400078e02ff */
[----:B------:R-:W-:-:S04]  /*f270*/  IMAD.WIDE.U32 R6, R36, R34, R6 ;  /* 0x0000002224067225 */ /* 0x000fc800078e0006 */
[----:B------:R-:W-:Y:S02]  /*f280*/  IMAD R31, R36, R35, R31 ;  /* 0x00000023241f7224 */ /* 0x000fe400078e021f */
[-C--:B---3--:R-:W-:Y:S02]  /*f290*/  IMAD R35, R27, R44.reuse, RZ ;  /* 0x0000002c1b237224 */ /* 0x088fe400078e02ff */
[----:B------:R-:W-:Y:S02]  /*f2a0*/  IMAD.IADD R7, R7, 0x1, R31 ;  /* 0x0000000107077824 */ /* 0x000fe400078e021f */
[C---:B------:R-:W-:Y:S02]  /*f2b0*/  IMAD R35, R26.reuse, R45, R35 ;  /* 0x0000002d1a237224 */ /* 0x040fe400078e0223 */
[----:B------:R-:W-:-:S05]  /*f2c0*/  IMAD.WIDE.U32 R6, R26, R44, R6 ;  /* 0x0000002c1a067225 */ /* 0x000fca00078e0006 */
[----:B------:R-:W-:-:S07]  /*f2d0*/  IADD3 R7, R7, R35, RZ ;  /* 0x0000002307077210 */ /* 0x000fce0007ffe0ff */
.L_x_6496:
[----:B------:R-:W-:-:S04]  /*f2e0*/  ISETP.NE.U32.AND P2, PT, RZ, UR9, PT ;  /* 0x00000009ff007c0c */ /* 0x000fc8000bf45070 */
[----:B------:R-:W-:-:S13]  /*f2f0*/  ISETP.NE.OR.EX P0, PT, RZ, UR10, P0, P2 ;  /* 0x0000000aff007c0c */ /* 0x000fda0008705720 */
[----:B------:R-:W-:Y:S05]  /*f300*/  @!P0 BRA `(.L_x_6492) ;  /* 0x0000000000b08947 */ /* 0x000fea0003800000 */
.L_x_6493:
        /* <DEDUP_REMOVED lines=16> */
[----:B------:R-:W2:Y:S02]  /*f410*/  LDG.E.64 R36, desc[UR6][R28.64+0x10] ;  /* 0x000010061c247981 */ /* 0x000ea4000c1e1b00 */
[----:B------:R-:W-:Y:S02]  /*f420*/  IADD3 R7, R7, R31, RZ ;  /* 0x0000001f07077210 */ /* 0x000fe40007ffe0ff */
[----:B------:R-:W-:Y:S01]  /*f430*/  IADD3.X R31, R27, UR13, RZ, P0, !PT ;  /* 0x0000000d1b1f7c10 */ /* 0x000fe200087fe4ff */
[-C--:B------:R-:W-:Y:S02]  /*f440*/  IMAD R26, R35, R22.reuse, R23 ;  /* 0x00000016231a7224 */ /* 0x080fe400078e0217 */
[----:B------:R-:W-:-:S02]  /*f450*/  IMAD.WIDE.U32 R34, R34, R22, R6 ;  /* 0x0000001622227225 */ /* 0x000fc400078e0006 */
[----:B------:R0:W2:Y:S01]  /*f460*/  LDG.E.64.CONSTANT R6, desc[UR6][R30.64] ;  /* 0x000000061e067981 */ /* 0x0000a2000c1e9b00 */
[----:B------:R-:W-:-:S03]  /*f470*/  IADD3 R22, P0, R30, UR22, RZ ;  /* 0x000000161e167c10 */ /* 0x000fc6000ff1e0ff */
[----:B------:R-:W3:Y:S01]  /*f480*/  LDG.E.64 R28, desc[UR6][R28.64+0x18] ;  /* 0x000018061c1c7981 */ /* 0x000ee2000c1e1b00 */
[----:B------:R-:W-:-:S05]  /*f490*/  IADD3.X R23, R31, UR13, RZ, P0, !PT ;  /* 0x0000000d1f177c10 */ /* 0x000fca00087fe4ff */
[----:B------:R1:W3:Y:S01]  /*f4a0*/  LDG.E.64.CONSTANT R44, desc[UR6][R22.64] ;  /* 0x00000006162c7981 */ /* 0x0002e2000c1e9b00 */
[----:B------:R-:W-:Y:S01]  /*f4b0*/  UIADD3 UR9, UP0, UR9, -0x4, URZ ;  /* 0xfffffffc09097890 */ /* 0x000fe2000ff1e03f */
[----:B------:R-:W-:-:S03]  /*f4c0*/  IMAD.IADD R35, R35, 0x1, R26 ;  /* 0x0000000123237824 */ /* 0x000fc600078e021a */
        /* <DEDUP_REMOVED lines=13> */
[----:B------:R-:W-:-:S05]  /*f5a0*/  IMAD.WIDE.U32 R6, R28, R44, R6 ;  /* 0x0000002c1c067225 */ /* 0x000fca00078e0006 */
[----:B------:R-:W-:Y:S01]  /*f5b0*/  IADD3 R7, R7, R27, RZ ;  /* 0x0000001b07077210 */ /* 0x000fe20007ffe0ff */
[----:B------:R-:W-:Y:S06]  /*f5c0*/  @P0 BRA `(.L_x_6493) ;  /* 0xfffffffc00500947 */ /* 0x000fec000383ffff */
.L_x_6492:
[----:B------:R-:W-:-:S06]  /*f5d0*/  ULOP3.LUT UR18, UR18, 0x3, URZ, 0xc0, !UPT ;  /* 0x0000000312127892 */ /* 0x000fcc000f8ec03f */
[----:B------:R-:W-:-:S04]  /*f5e0*/  ISETP.NE.U32.AND P0, PT, RZ, UR18, PT ;  /* 0x00000012ff007c0c */ /* 0x000fc8000bf05070 */
[----:B------:R-:W-:-:S13]  /*f5f0*/  ISETP.NE.AND.EX P0, PT, RZ, RZ, PT, P0 ;  /* 0x000000ffff00720c */ /* 0x000fda0003f05300 */
[----:B------:R-:W-:Y:S05]  /*f600*/  @!P0 BRA `(.L_x_6491) ;  /* 0x0000000000d48947 */ /* 0x000fea0003800000 */
[----:B------:R-:W-:Y:S01]  /*f610*/  UIMAD UR10, UR5, UR20, URZ ;  /* 0x00000014050a72a4 */ /* 0x000fe2000f8e023f */
[----:B------:R-:W-:Y:S01]  /*f620*/  MOV R32, R24 ;  /* 0x0000001800207202 */ /* 0x000fe20000000f00 */
[----:B------:R-:W-:Y:S01]  /*f630*/  IMAD.U32 R27, RZ, RZ, UR4 ;  /* 0x00000004ff1b7e24 */ /* 0x000fe2000f8e00ff */
[----:B------:R-:W-:Y:S01]  /*f640*/  ULDC.64 UR12, c[0x0][0x230] ;  /* 0x00008c00000c7ab9 */ /* 0x000fe20000000a00 */
[----:B------:R-:W-:Y:S01]  /*f650*/  ULDC UR17, c[0x0][0x23c] ;  /* 0x00008f0000117ab9 */ /* 0x000fe20000000800 */
[----:B------:R-:W-:Y:S01]  /*f660*/  ULEA UR9, UP0, UR4, UR12, 0x3 ;  /* 0x0000000c04097291 */ /* 0x000fe2000f80183f */
[----:B------:R-:W-:Y:S01]  /*f670*/  IMAD.WIDE.U32 R26, R27, UR20, R32 ;  /* 0x000000141b1a7c25 */ /* 0x000fe2000f8e0020 */
[----:B------:R-:W-:Y:S01]  /*f680*/  UIMAD UR12, UR4, UR17, UR10 ;  /* 0x00000011040c72a4 */ /* 0x000fe2000f8e020a */
[----:B------:R-:W-:Y:S01]  /*f690*/  ULDC.64 UR14, c[0x0][0x218] ;  /* 0x00008600000e7ab9 */ /* 0x000fe20000000a00 */
[----:B------:R-:W-:Y:S01]  /*f6a0*/  ULEA.HI.X UR5, UR4, UR13, UR5, 0x3, UP0 ;  /* 0x0000000d04057291 */ /* 0x000fe200080f1c05 */
[----:B------:R-:W-:Y:S01]  /*f6b0*/  LEA R28, P0, R26, UR14, 0x3 ;  /* 0x0000000e1a1c7c11 */ /* 0x000fe2000f8018ff */
[----:B------:R-:W-:-:S02]  /*f6c0*/  IMAD.U32 R22, RZ, RZ, UR9 ;  /* 0x00000009ff167e24 */ /* 0x000fc4000f8e00ff */
[----:B------:R-:W-:-:S04]  /*f6d0*/  IADD3 R23, R27, UR12, RZ ;  /* 0x0000000c1b177c10 */ /* 0x000fc8000fffe0ff */
        /* <DEDUP_REMOVED lines=13> */
[----:B------:R-:W-:Y:S01]  /*f7b0*/  IMAD.U32 R32, RZ, RZ, UR17 ;  /* 0x00000011ff207e24 */ /* 0x000fe2000f8e00ff */
[----:B------:R-:W-:Y:S01]  /*f7c0*/  ULDC.64 UR10, c[0x0][0x238] ;  /* 0x00008e00000a7ab9 */ /* 0x000fe20000000a00 */
[----:B------:R-:W2:Y:S01]  /*f7d0*/  LDG.E.64 R28, desc[UR6][R22.64+0x8] ;  /* 0x00000806161c7981 */ /* 0x000ea2000c1e1b00 */
[----:B------:R-:W-:Y:S02]  /*f7e0*/  UIMAD.WIDE.U32 UR4, UR4, UR20, UR10 ;  /* 0x00000014040472a5 */ /* 0x000fe4000f8e000a */
[----:B------:R-:W-:-:S04]  /*f7f0*/  UISETP.NE.AND.EX UP0, UPT, URZ, URZ, UPT, UP0 ;  /* 0x0000003f3f00728c */ /* 0x000fc8000bf05300 */
[----:B------:R-:W-:Y:S01]  /*f800*/  IMAD.U32 R25, RZ, RZ, UR5 ;  /* 0x00000005ff197e24 */ /* 0x000fe2000f8e00ff */
[----:B------:R-:W-:Y:S02]  /*f810*/  IADD3 R24, P0, R24, UR4, RZ ;  /* 0x0000000418187c10 */ /* 0x000fe4000ff1e0ff */
[----:B------:R-:W-:Y:S02]  /*f820*/  PLOP3.LUT P2, PT, PT, PT, UP0, 0x80, 0x0 ;  /* 0x000000000000781c */ /* 0x000fe40003f4f008 */
[----:B------:R-:W-:Y:S02]  /*f830*/  IADD3.X R33, R33, UR12, R25, P0, !PT ;  /* 0x0000000c21217c10 */ /* 0x000fe400087fe419 */
[C---:B------:R-:W-:Y:S02]  /*f840*/  LEA R26, P0, R24.reuse, UR14, 0x3 ;  /* 0x0000000e181a7c11 */ /* 0x040fe4000f8018ff */
[----:B------:R-:W-:Y:S02]  /*f850*/  MOV R25, UR20 ;  /* 0x0000001400197c02 */ /* 0x000fe40008000f00 */
[----:B------:R-:W-:-:S02]  /*f860*/  LEA.HI.X R27, R24, UR15, R33, 0x3, P0 ;  /* 0x0000000f181b7c11 */ /* 0x000fc400080f1c21 */
[----:B------:R-:W-:-:S03]  /*f870*/  MOV R33, UR20 ;  /* 0x0000001400217c02 */ /* 0x000fc60008000f00 */
        /* <DEDUP_REMOVED lines=14> */
.L_x_6491:
[----:B------:R-:W-:Y:S05]  /*f960*/  BSYNC B0 ;  /* 0x0000000000007941 */ /* 0x000fea0003800000 */
.L_x_6490:
[----:B------:R-:W-:Y:S01]  /*f970*/  UIADD3 UR9, -UR8, UR16, URZ ;  /* 0x0000001008097290 */ /* 0x000fe2000fffe13f */
        /* <DEDUP_REMOVED lines=28> */
[----:B------:R-:W-:Y:S01]  /*fb40*/  UMOV UR4, URZ ;  /* 0x0000003f00047c82 */ /* 0x000fe20008000000 */
[----:B------:R-:W-:Y:S01]  /*fb50*/  LEA.HI.X R21, R22, UR5, R21, 0x3, P2 ;  /* 0x0000000516157c11 */ /* 0x000fe200090f1c15 */
[----:B------:R-:W-:Y:S01]  /*fb60*/  UMOV UR5, URZ ;  /* 0x0000003f00057c82 */ /* 0x000fe20008000000 */
[----:B------:R-:W-:Y:S01]  /*fb70*/  ULDC.64 UR22, c[0x0][0x230] ;  /* 0x00008c0000167ab9 */ /* 0x000fe20000000a00 */
[----:B------:R-:W-:-:S05]  /*fb80*/  IMAD.U32 R24, RZ, RZ, UR11 ;  /* 0x0000000bff187e24 */ /* 0x000fca000f8e00ff */
        /* <DEDUP_REMOVED lines=9> */
.L_x_6502:
[----:B------:R-:W-:Y:S01]  /*fc20*/  ULEA UR13, UP0, UR4, UR20, 0x3 ;  /* 0x00000014040d7291 */ /* 0x000fe2000f80183f */
[----:B------:R0:W2:Y:S03]  /*fc30*/  LDG.E.64.CONSTANT R28, desc[UR6][R20.64] ;  /* 0x00000006141c7981 */ /* 0x0000a6000c1e9b00 */
[----:B------:R-:W-:Y:S02]  /*fc40*/  ULEA.HI.X UR14, UR4, UR21, UR5, 0x3, UP0 ;  /* 0x00000015040e7291 */ /* 0x000fe400080f1c05 */
[----:B------:R-:W-:-:S04]  /*fc50*/  MOV R26, UR13 ;  /* 0x0000000d001a7c02 */ /* 0x000fc80008000f00 */
[----:B------:R-:W-:-:S05]  /*fc60*/  IMAD.U32 R27, RZ, RZ, UR14 ;  /* 0x0000000eff1b7e24 */ /* 0x000fca000f8e00ff */
[----:B------:R-:W2:Y:S01]  /*fc70*/  LDG.E.64 R24, desc[UR6][R26.64] ;  /* 0x000000061a187981 */ /* 0x000ea2000c1e1b00 */
[----:B------:R-:W-:Y:S01]  /*fc80*/  USHF.L.U32 UR13, UR17, 0x3, URZ ;  /* 0x00000003110d7899 */ /* 0x000fe2000800063f */
[----:B0-----:R-:W-:Y:S02]  /*fc90*/  IADD3 R20, P2, R20, UR18, RZ ;  /* 0x0000001214147c10 */ /* 0x001fe4000ff5e0ff */
[----:B------:R-:W3:Y:S01]  /*fca0*/  LDG.E.64 R32, desc[UR6][R26.64+0x8] ;  /* 0x000008061a207981 */ /* 0x000ee2000c1e1b00 */
[----:B------:R-:W-:-:S06]  /*fcb0*/  UIADD3 UR13, UR19, UR13, URZ ;  /* 0x0000000d130d7290 */ /* 0x000fcc000fffe03f */
        /* <DEDUP_REMOVED lines=12> */
[-C--:B---3--:R-:W-:Y:S02]  /*fd80*/  IMAD R35, R35, R32.reuse, RZ ;  /* 0x0000002023237224 */ /* 0x088fe400078e02ff */
[----:B------:R0:W3:Y:S01]  /*fd90*/  LDG.E.64.CONSTANT R44, desc[UR6][R20.64] ;  /* 0x00000006142c7981 */ /* 0x0000e2000c1e9b00 */
[----:B------:R-:W-:-:S04]  /*fda0*/  IMAD.WIDE.U32 R8, R34, R32, R8 ;  /* 0x0000002022087225 */ /* 0x000fc800078e0008 */
[----:B------:R-:W-:Y:S02]  /*fdb0*/  IMAD R33, R34, R33, R35 ;  /* 0x0000002122217224 */ /* 0x000fe400078e0223 */
[----:B------:R-:W3:Y:S01]  /*fdc0*/  LDG.E.64 R34, desc[UR6][R26.64+0x18] ;  /* 0x000018061a227981 */ /* 0x000ee2000c1e1b00 */
[----:B------:R-:W-:Y:S02]  /*fdd0*/  IADD3 R32, P2, R20, UR18, RZ ;  /* 0x0000001214207c10 */ /* 0x000fe4000ff5e0ff */
[----:B------:R-:W-:Y:S02]  /*fde0*/  IADD3 R9, R9, R33, RZ ;  /* 0x0000002109097210 */ /* 0x000fe40007ffe0ff */
[----:B------:R-:W-:-:S05]  /*fdf0*/  IADD3.X R33, R21, UR13, RZ, P2, !PT ;  /* 0x0000000d15217c10 */ /* 0x000fca00097fe4ff */
[----:B------:R-:W4:Y:S01]  /*fe00*/  LDG.E.64.CONSTANT R36, desc[UR6][R32.64] ;  /* 0x0000000620247981 */ /* 0x000f22000c1e9b00 */
[----:B0-----:R-:W-:-:S04]  /*fe10*/  IADD3 R20, P2, R32, UR18, RZ ;  /* 0x0000001220147c10 */ /* 0x001fc8000ff5e0ff */
[----:B------:R-:W-:Y:S01]  /*fe20*/  IADD3.X R21, R33, UR13, RZ, P2, !PT ;  /* 0x0000000d21157c10 */ /* 0x000fe200097fe4ff */
[-C--:B--2---:R-:W-:Y:S02]  /*fe30*/  IMAD R29, R29, R24.reuse, RZ ;  /* 0x000000181d1d7224 */ /* 0x084fe400078e02ff */
[----:B------:R-:W-:-:S04]  /*fe40*/  IMAD.WIDE.U32 R8, R28, R24, R8 ;  /* 0x000000181c087225 */ /* 0x000fc800078e0008 */
[----:B------:R-:W-:Y:S02]  /*fe50*/  IMAD R25, R28, R25, R29 ;  /* 0x000000191c197224 */ /* 0x000fe400078e021d */
[----:B------:R-:W4:Y:S02]  /*fe60*/  LDG.E.64 R28, desc[UR6][R26.64+0x20] ;  /* 0x000020061a1c7981 */ /* 0x000f24000c1e1b00 */
[----:B------:R-:W-:Y:S02]  /*fe70*/  IMAD.IADD R9, R9, 0x1, R25 ;  /* 0x0000000109097824 */ /* 0x000fe400078e0219 */
[-C--:B---3--:R-:W-:Y:S02]  /*fe80*/  IMAD R25, R45, R34.reuse, RZ ;  /* 0x000000222d197224 */ /* 0x088fe400078e02ff */
[----:B------:R-:W-:-:S04]  /*fe90*/  IMAD.WIDE.U32 R8, R44, R34, R8 ;  /* 0x000000222c087225 */ /* 0x000fc800078e0008 */
[----:B------:R-:W-:Y:S02]  /*fea0*/  IMAD R25, R44, R35, R25 ;  /* 0x000000232c197224 */ /* 0x000fe400078e0219 */
[----:B------:R0:W2:Y:S04]  /*feb0*/  LDG.E.64.CONSTANT R44, desc[UR6][R20.64] ;  /* 0x00000006142c7981 */ /* 0x0000a8000c1e9b00 */
[----:B------:R-:W2:Y:S01]  /*fec0*/  LDG.E.64 R34, desc[UR6][R26.64+0x28] ;  /* 0x000028061a227981 */ /* 0x000ea2000c1e1b00 */
[----:B------:R-:W-:Y:S02]  /*fed0*/  IADD3 R24, P2, R20, UR18, RZ ;  /* 0x0000001214187c10 */ /* 0x000fe4000ff5e0ff */
[----:B------:R-:W-:Y:S02]  /*fee0*/  IADD3 R9, R9, R25, RZ ;  /* 0x0000001909097210 */ /* 0x000fe40007ffe0ff */
[----:B------:R-:W-:-:S02]  /*fef0*/  IADD3.X R25, R21, UR13, RZ, P2, !PT ;  /* 0x0000000d15197c10 */ /* 0x000fc400097fe4ff */
[----:B0-----:R-:W-:-:S04]  /*ff00*/  IADD3 R20, P2, R24, UR18, RZ ;  /* 0x0000001218147c10 */ /* 0x001fc8000ff5e0ff */
[----:B------:R-:W-:Y:S01]  /*ff10*/  IADD3.X R21, R25, UR13, RZ, P2, !PT ;  /* 0x0000000d19157c10 */ /* 0x000fe200097fe4ff */
[-C--:B----4-:R-:W-:Y:S02]  /*ff20*/  IMAD R33, R37, R28.reuse, RZ ;  /* 0x0000001c25217224 */ /* 0x090fe400078e02ff */
        /* <DEDUP_REMOVED lines=40> */
[----:B------:R-:W2:Y:S04]  /*101b0*/  LDG.E.64.CONSTANT R44, desc[UR6][R20.64] ;  /* 0x00000006142c7981 */ /* 0x000ea8000c1e9b00 */
[----:B------:R-:W2:Y:S01]  /*101c0*/  LDG.E.64 R34, desc[UR6][R26.64+0x58] ;  /* 0x000058061a227981 */ /* 0x000ea2000c1e1b00 */
[----:B------:R-:W-:Y:S02]  /*101d0*/  IADD3 R9, R9, R29, RZ ;  /* 0x0000001d09097210 */ /* 0x000fe40007ffe0ff */
[----:B0-----:R-:W-:Y:S01]  /*101e0*/  IADD3 R24, P2, R20, UR18, RZ ;  /* 0x0000001214187c10 */ /* 0x001fe2000ff5e0ff */
[----:B---3--:R-:W-:-:S02]  /*101f0*/  IMAD R25, R37, R32, RZ ;  /* 0x0000002025197224 */ /* 0x008fc400078e02ff */
[----:B------:R-:W-:-:S04]  /*10200*/  IMAD.WIDE.U32 R8, R36, R32, R8 ;  /* 0x0000002024087225 */ /* 0x000fc800078e0008 */
[----:B------:R-:W-:-:S05]  /*10210*/  IMAD R25, R36, R33, R25 ;  /* 0x0000002124197224 */ /* 0x000fca00078e0219 */
[----:B------:R-:W-:Y:S02]  /*10220*/  IADD3 R9, R9, R25, RZ ;  /* 0x0000001909097210 */ /* 0x000fe40007ffe0ff */
[----:B------:R-:W-:Y:S02]  /*10230*/  IADD3.X R25, R21, UR13, RZ, P2, !PT ;  /* 0x0000000d15197c10 */ /* 0x000fe400097fe4ff */
[----:B------:R-:W-:Y:S01]  /*10240*/  IADD3 R28, P2, R24, UR18, RZ ;  /* 0x00000012181c7c10 */ /* 0x000fe2000ff5e0ff */
[----:B------:R-:W3:Y:S03]  /*10250*/  LDG.E.64 R20, desc[UR6][R26.64+0x60] ;  /* 0x000060061a147981 */ /* 0x000ee6000c1e1b00 */
[----:B------:R-:W-:Y:S02]  /*10260*/  IADD3.X R29, R25, UR13, RZ, P2, !PT ;  /* 0x0000000d191d7c10 */ /* 0x000fe400097fe4ff */
[----:B------:R-:W3:Y:S01]  /*10270*/  LDG.E.64.CONSTANT R24, desc[UR6][R24.64] ;  /* 0x0000000618187981 */ /* 0x000ee2000c1e9b00 */
[----:B--2---:R-:W-:-:S02]  /*10280*/  IMAD R33, R45, R34, RZ ;  /* 0x000000222d217224 */ /* 0x004fc400078e02ff */
[C---:B------:R-:W-:Y:S01]  /*10290*/  IMAD.WIDE.U32 R8, R44.reuse, R34, R8 ;  /* 0x000000222c087225 */ /* 0x040fe200078e0008 */
[----:B------:R-:W2:Y:S03]  /*102a0*/  LDG.E.64.CONSTANT R36, desc[UR6][R28.64] ;  /* 0x000000061c247981 */ /* 0x000ea6000c1e9b00 */
[----:B------:R-:W-:Y:S02]  /*102b0*/  IMAD R33, R44, R35, R33 ;  /* 0x000000232c217224 */ /* 0x000fe400078e0221 */
[----:B------:R-:W2:Y:S02]  /*102c0*/  LDG.E.64 R34, desc[UR6][R26.64+0x68] ;  /* 0x000068061a227981 */ /* 0x000ea4000c1e1b00 */
[----:B------:R-:W-:Y:S02]  /*102d0*/  IMAD.IADD R9, R9, 0x1, R33 ;  /* 0x0000000109097824 */ /* 0x000fe400078e0221 */
[----:B---3--:R-:W-:-:S02]  /*102e0*/  IMAD R33, R25, R20, RZ ;  /* 0x0000001419217224 */ /* 0x008fc400078e02ff */
[----:B------:R-:W-:Y:S01]  /*102f0*/  IMAD.WIDE.U32 R8, R24, R20, R8 ;  /* 0x0000001418087225 */ /* 0x000fe200078e0008 */
[----:B------:R-:W-:-:S03]  /*10300*/  IADD3 R20, P2, R28, UR18, RZ ;  /* 0x000000121c147c10 */ /* 0x000fc6000ff5e0ff */
[----:B------:R-:W-:Y:S02]  /*10310*/  IMAD R21, R24, R21, R33 ;  /* 0x0000001518157224 */ /* 0x000fe400078e0221 */
[----:B------:R-:W3:Y:S01]  /*10320*/  LDG.E.64 R32, desc[UR6][R26.64+0x70] ;  /* 0x000070061a207981 */ /* 0x000ee2000c1e1b00 */
[-C--:B--2---:R-:W-:Y:S02]  /*10330*/  IMAD R25, R37, R34.reuse, RZ ;  /* 0x0000002225197224 */ /* 0x084fe400078e02ff */
[----:B------:R-:W-:Y:S02]  /*10340*/  IADD3 R9, R9, R21, RZ ;  /* 0x0000001509097210 */ /* 0x000fe40007ffe0ff */
[----:B------:R-:W-:Y:S01]  /*10350*/  IADD3.X R21, R29, UR13, RZ, P2, !PT ;  /* 0x0000000d1d157c10 */ /* 0x000fe200097fe4ff */
[----:B------:R-:W-:Y:S01]  /*10360*/  IMAD R29, R36, R35, R25 ;  /* 0x00000023241d7224 */ /* 0x000fe200078e0219 */
[----:B------:R-:W-:Y:S01]  /*10370*/  IADD3 R24, P2, R20, UR18, RZ ;  /* 0x0000001214187c10 */ /* 0x000fe2000ff5e0ff */
[----:B------:R-:W-:-:S02]  /*10380*/  IMAD.WIDE.U32 R8, R36, R34, R8 ;  /* 0x0000002224087225 */ /* 0x000fc400078e0008 */
[----:B------:R0:W3:Y:S01]  /*10390*/  LDG.E.64.CONSTANT R34, desc[UR6][R20.64] ;  /* 0x0000000614227981 */ /* 0x0000e2000c1e9b00 */
[----:B------:R-:W-:-:S03]  /*103a0*/  IADD3.X R25, R21, UR13, RZ, P2, !PT ;  /* 0x0000000d15197c10 */ /* 0x000fc600097fe4ff */
[----:B------:R-:W2:Y:S04]  /*103b0*/  LDG.E.64 R36, desc[UR6][R26.64+0x78] ;  /* 0x000078061a247981 */ /* 0x000ea8000c1e1b00 */
[----:B------:R-:W2:Y:S01]  /*103c0*/  LDG.E.64.CONSTANT R44, desc[UR6][R24.64] ;  /* 0x00000006182c7981 */ /* 0x000ea2000c1e9b00 */
        /* <DEDUP_REMOVED lines=17> */
[----:B------:R-:W-:Y:S01]  /*104e0*/  IADD3.X R21, R25, UR13, RZ, P2, !PT ;  /* 0x0000000d19157c10 */ /* 0x000fe200097fe4ff */
[----:B------:R-:W-:Y:S06]  /*104f0*/  @P3 BRA `(.L_x_6502) ;  /* 0xfffffff400c83947 */ /* 0x000fec000383ffff */
.L_x_6501:
        /* <DEDUP_REMOVED lines=28> */
[----:B------:R-:W3:Y:S01]  /*106c0*/  LDG.E.64.CONSTANT R44, desc[UR6][R20.64] ;  /* 0x00000006142c7981 */ /* 0x000ee2000c1e9b00 */
[----:B------:R-:W-:-:S04]  /*106d0*/  IMAD.WIDE.U32 R8, R34, R32, R8 ;  /* 0x0000002022087225 */ /* 0x000fc800078e0008 */
[----:B------:R-:W-:Y:S02]  /*106e0*/  IMAD R33, R34, R33, R35 ;  /* 0x0000002122217224 */ /* 0x000fe400078e0223 */
[----:B------:R-:W3:Y:S03]  /*106f0*/  LDG.E.64 R34, desc[UR6][R26.64+0x18] ;  /* 0x000018061a227981 */ /* 0x000ee6000c1e1b00 */
[----:B------:R-:W-:Y:S01]  /*10700*/  IADD3 R9, R9, R33, RZ ;  /* 0x0000002109097210 */ /* 0x000fe20007ffe0ff */
[-C--:B--2---:R-:W-:Y:S02]  /*10710*/  IMAD R29, R29, R24.reuse, RZ ;  /* 0x000000181d1d7224 */ /* 0x084fe400078e02ff */
[----:B------:R-:W-:Y:S01]  /*10720*/  IMAD.WIDE.U32 R8, R28, R24, R8 ;  /* 0x000000181c087225 */ /* 0x000fe200078e0008 */
[----:B------:R-:W-:-:S03]  /*10730*/  IADD3 R24, P0, R20, UR18, RZ ;  /* 0x0000001214187c10 */ /* 0x000fc6000ff1e0ff */
[----:B------:R-:W-:-:S04]  /*10740*/  IMAD R25, R28, R25, R29 ;  /* 0x000000191c197224 */ /* 0x000fc800078e021d */
[----:B------:R-:W-:Y:S01]  /*10750*/  IMAD.IADD R9, R9, 0x1, R25 ;  /* 0x0000000109097824 */ /* 0x000fe200078e0219 */
[----:B------:R-:W-:Y:S02]  /*10760*/  IADD3.X R25, R21, UR13, RZ, P0, !PT ;  /* 0x0000000d15197c10 */ /* 0x000fe400087fe4ff */
[----:B------:R-:W-:Y:S01]  /*10770*/  IADD3 R28, P0, R24, UR18, RZ ;  /* 0x00000012181c7c10 */ /* 0x000fe2000ff1e0ff */
[----:B------:R-:W2:Y:S03]  /*10780*/  LDG.E.64 R20, desc[UR6][R26.64+0x20] ;  /* 0x000020061a147981 */ /* 0x000ea6000c1e1b00 */
[----:B------:R-:W-:Y:S02]  /*10790*/  IADD3.X R29, R25, UR13, RZ, P0, !PT ;  /* 0x0000000d191d7c10 */ /* 0x000fe400087fe4ff */
[----:B------:R-:W2:Y:S01]  /*107a0*/  LDG.E.64.CONSTANT R24, desc[UR6][R24.64] ;  /* 0x0000000618187981 */ /* 0x000ea2000c1e9b00 */
[----:B---3--:R-:W-:-:S02]  /*107b0*/  IMAD R33, R45, R34, RZ ;  /* 0x000000222d217224 */ /* 0x008fc400078e02ff */
[C---:B------:R-:W-:Y:S01]  /*107c0*/  IMAD.WIDE.U32 R8, R44.reuse, R34, R8 ;  /* 0x000000222c087225 */ /* 0x040fe200078e0008 */
[----:B------:R-:W3:Y:S03]  /*107d0*/  LDG.E.64.CONSTANT R36, desc[UR6][R28.64] ;  /* 0x000000061c247981 */ /* 0x000ee6000c1e9b00 */
[----:B------:R-:W-:Y:S02]  /*107e0*/  IMAD R33, R44, R35, R33 ;  /* 0x000000232c217224 */ /* 0x000fe400078e0221 */
[----:B------:R-:W3:Y:S03]  /*107f0*/  LDG.E.64 R34, desc[UR6][R26.64+0x28] ;  /* 0x000028061a227981 */ /* 0x000ee6000c1e1b00 */
[----:B------:R-:W-:Y:S01]  /*10800*/  IADD3 R9, R9, R33, RZ ;  /* 0x0000002109097210 */ /* 0x000fe20007ffe0ff */
[----:B--2---:R-:W-:-:S02]  /*10810*/  IMAD R33, R25, R20, RZ ;  /* 0x0000001419217224 */ /* 0x004fc400078e02ff */
[----:B------:R-:W-:Y:S01]  /*10820*/  IMAD.WIDE.U32 R8, R24, R20, R8 ;  /* 0x0000001418087225 */ /* 0x000fe200078e0008 */
[----:B------:R-:W-:-:S03]  /*10830*/  IADD3 R20, P0, R28, UR18, RZ ;  /* 0x000000121c147c10 */ /* 0x000fc6000ff1e0ff */
[----:B------:R-:W-:Y:S02]  /*10840*/  IMAD R21, R24, R21, R33 ;  /* 0x0000001518157224 */ /* 0x000fe400078e0221 */
[----:B------:R-:W2:Y:S01]  /*10850*/  LDG.E.64 R32, desc[UR6][R26.64+0x30] ;  /* 0x000030061a207981 */ /* 0x000ea2000c1e1b00 */
[-C--:B---3--:R-:W-:Y:S02]  /*10860*/  IMAD R25, R37, R34.reuse, RZ ;  /* 0x0000002225197224 */ /* 0x088fe400078e02ff */
[----:B------:R-:W-:Y:S02]  /*10870*/  IADD3 R9, R9, R21, RZ ;  /* 0x0000001509097210 */ /* 0x000fe40007ffe0ff */
[----:B------:R-:W-:Y:S01]  /*10880*/  IADD3.X R21, R29, UR13, RZ, P0, !PT ;  /* 0x0000000d1d157c10 */ /* 0x000fe200087fe4ff */
[C---:B------:R-:W-:Y:S02]  /*10890*/  IMAD R29, R36.reuse, R35, R25 ;  /* 0x00000023241d7224 */ /* 0x040fe400078e0219 */
[----:B------:R-:W-:Y:S01]  /*108a0*/  IMAD.WIDE.U32 R8, R36, R34, R8 ;  /* 0x0000002224087225 */ /* 0x000fe200078e0008 */
[----:B------:R-:W-:Y:S01]  /*108b0*/  IADD3 R24, P0, R20, UR18, RZ ;  /* 0x0000001214187c10 */ /* 0x000fe2000ff1e0ff */
[----:B------:R0:W2:Y:S03]  /*108c0*/  LDG.E.64.CONSTANT R34, desc[UR6][R20.64] ;  /* 0x0000000614227981 */ /* 0x0000a6000c1e9b00 */
[----:B------:R-:W-:Y:S01]  /*108d0*/  IADD3.X R25, R21, UR13, RZ, P0, !PT ;  /* 0x0000000d15197c10 */ /* 0x000fe200087fe4ff */
[----:B------:R-:W3:Y:S04]  /*108e0*/  LDG.E.64 R36, desc[UR6][R26.64+0x38] ;  /* 0x000038061a247981 */ /* 0x000ee8000c1e1b00 */
[----:B------:R-:W3:Y:S01]  /*108f0*/  LDG.E.64.CONSTANT R44, desc[UR6][R24.64] ;  /* 0x00000006182c7981 */ /* 0x000ee2000c1e9b00 */
[----:B------:R-:W-:Y:S01]  /*10900*/  IMAD.IADD R9, R9, 0x1, R29 ;  /* 0x0000000109097824 */ /* 0x000fe200078e021d */
[----:B0-----:R-:W-:Y:S01]  /*10910*/  IADD3 R20, P2, R24, UR18, RZ ;  /* 0x0000001218147c10 */ /* 0x001fe2000ff5e0ff */
[----:B------:R-:W-:Y:S01]  /*10920*/  UIADD3 UR12, UP1, UR12, -0x8, URZ ;  /* 0xfffffff80c0c7890 */ /* 0x000fe2000ff3e03f */
[----:B------:R-:W-:Y:S01]  /*10930*/  PLOP3.LUT P0, PT, PT, PT, PT, 0x8, 0x0 ;  /* 0x000000000000781c */ /* 0x000fe20003f0e170 */
[----:B------:R-:W-:Y:S01]  /*10940*/  UIADD3 UR4, UP0, UR4, 0x8, URZ ;  /* 0x0000000804047890 */ /* 0x000fe2000ff1e03f */
[----:B------:R-:W-:Y:S01]  /*10950*/  IADD3.X R21, R25, UR13, RZ, P2, !PT ;  /* 0x0000000d19157c10 */ /* 0x000fe200097fe4ff */
[----:B------:R-:W-:-:S02]  /*10960*/  UIADD3.X UR11, UR11, -0x1, URZ, UP1, !UPT ;  /* 0xffffffff0b0b7890 */ /* 0x000fc40008ffe43f */
[----:B------:R-:W-:Y:S01]  /*10970*/  UIADD3.X UR5, URZ, UR5, URZ, UP0, !UPT ;  /* 0x000000053f057290 */ /* 0x000fe200087fe43f */
[-C--:B--2---:R-:W-:Y:S02]  /*10980*/  IMAD R29, R35, R32.reuse, RZ ;  /* 0x00000020231d7224 */ /* 0x084fe400078e02ff */
[----:B------:R-:W-:-:S04]  /*10990*/  IMAD.WIDE.U32 R8, R34, R32, R8 ;  /* 0x0000002022087225 */ /* 0x000fc800078e0008 */
[----:B------:R-:W-:Y:S02]  /*109a0*/  IMAD R29, R34, R33, R29 ;  /* 0x00000021221d7224 */ /* 0x000fe400078e021d */
[----:B---3--:R-:W-:-:S03]  /*109b0*/  IMAD R33, R45, R36, RZ ;  /* 0x000000242d217224 */ /* 0x008fc600078e02ff */
[----:B------:R-:W-:Y:S01]  /*109c0*/  IADD3 R9, R9, R29, RZ ;  /* 0x0000001d09097210 */ /* 0x000fe20007ffe0ff */
[C---:B------:R-:W-:Y:S02]  /*109d0*/  IMAD R33, R44.reuse, R37, R33 ;  /* 0x000000252c217224 */ /* 0x040fe400078e0221 */
[----:B------:R-:W-:-:S05]  /*109e0*/  IMAD.WIDE.U32 R8, R44, R36, R8 ;  /* 0x000000242c087225 */ /* 0x000fca00078e0008 */
[----:B------:R-:W-:-:S07]  /*109f0*/  IADD3 R9, R9, R33, RZ ;  /* 0x0000002109097210 */ /* 0x000fce0007ffe0ff */
.L_x_6503:
[----:B------:R-:W-:-:S04]  /*10a00*/  ISETP.NE.U32.AND P2, PT, RZ, UR12, PT ;  /* 0x0000000cff007c0c */ /* 0x000fc8000bf45070 */
[----:B------:R-:W-:-:S13]  /*10a10*/  ISETP.NE.OR.EX P0, PT, RZ, UR11, P0, P2 ;  /* 0x0000000bff007c0c */ /* 0x000fda0008705720 */
[----:B------:R-:W-:Y:S05]  /*10a20*/  @!P0 BRA `(.L_x_6499) ;  /* 0x0000000000b48947 */ /* 0x000fea0003800000 */
.L_x_6500:
[----:B------:R-:W-:Y:S01]  /*10a30*/  ULEA UR14, UP0, UR4, UR22, 0x3 ;  /* 0x00000016040e7291 */ /* 0x000fe2000f80183f */
[----:B------:R-:W2:Y:S01]  /*10a40*/  LDG.E.64.CONSTANT R28, desc[UR6][R20.64] ;  /* 0x00000006141c7981 */ /* 0x000ea2000c1e9b00 */
[----:B------:R-:W-:Y:S02]  /*10a50*/  USHF.L.U32 UR13, UR17, 0x3, URZ ;  /* 0x00000003110d7899 */ /* 0x000fe4000800063f */
[----:B------:R-:W-:Y:S02]  /*10a60*/  ULEA.HI.X UR15, UR4, UR23, UR5, 0x3, UP0 ;  /* 0x00000017040f7291 */ /* 0x000fe400080f1c05 */
[----:B------:R-:W-:Y:S01]  /*10a70*/  IMAD.U32 R26, RZ, RZ, UR14 ;  /* 0x0000000eff1a7e24 */ /* 0x000fe2000f8e00ff */
[----:B------:R-:W-:-:S03]  /*10a80*/  UIADD3 UR13, UR19, UR13, URZ ;  /* 0x0000000d130d7290 */ /* 0x000fc6000fffe03f */
[----:B------:R-:W-:Y:S02]  /*10a90*/  MOV R27, UR15 ;  /* 0x0000000f001b7c02 */ /* 0x000fe40008000f00 */
[----:B------:R-:W-:-:S03]  /*10aa0*/  IADD3 R24, P0, R20, UR18, RZ ;  /* 0x0000001214187c10 */ /* 0x000fc6000ff1e0ff */
[----:B------:R-:W2:Y:S01]  /*10ab0*/  LDG.E.64 R34, desc[UR6][R26.64] ;  /* 0x000000061a227981 */ /* 0x000ea2000c1e1b00 */
[----:B------:R-:W-:-:S03]  /*10ac0*/  IADD3.X R25, R21, UR13, RZ, P0, !PT ;  /* 0x0000000d15197c10 */ /* 0x000fc600087fe4ff */
[----:B------:R-:W3:Y:S04]  /*10ad0*/  LDG.E.64 R32, desc[UR6][R26.64+0x8] ;  /* 0x000008061a207981 */ /* 0x000ee8000c1e1b00 */
[----:B------:R-:W3:Y:S04]  /*10ae0*/  LDG.E.64.CONSTANT R20, desc[UR6][R24.64] ;  /* 0x0000000618147981 */ /* 0x000ee8000c1e9b00 */
[----:B------:R-:W4:Y:S01]  /*10af0*/  LDG.E.64 R44, desc[UR6][R26.64+0x18] ;  /* 0x000018061a2c7981 */ /* 0x000f22000c1e1b00 */
        /* <DEDUP_REMOVED lines=10> */
[----:B------:R-:W2:Y:S01]  /*10ba0*/  LDG.E.64.CONSTANT R8, desc[UR6][R28.64] ;  /* 0x000000061c087981 */ /* 0x000ea2000c1e9b00 */
[----:B------:R-:W-:-:S04]  /*10bb0*/  IADD3 R20, P0, R28, UR18, RZ ;  /* 0x000000121c147c10 */ /* 0x000fc8000ff1e0ff */
[----:B------:R-:W-:-:S05]  /*10bc0*/  IADD3.X R21, R29, UR13, RZ, P0, !PT ;  /* 0x0000000d1d157c10 */ /* 0x000fca00087fe4ff */
[----:B------:R0:W4:Y:S01]  /*10bd0*/  LDG.E.64.CONSTANT R36, desc[UR6][R20.64] ;  /* 0x0000000614247981 */ /* 0x000122000c1e9b00 */
        /* <DEDUP_REMOVED lines=8> */
[----:B------:R-:W-:Y:S01]  /*10c60*/  IADD3.X R21, R21, UR13, RZ, P2, !PT ;  /* 0x0000000d15157c10 */ /* 0x000fe200097fe4ff */
[----:B--2---:R-:W-:-:S04]  /*10c70*/  IMAD R9, R9, R34, RZ ;  /* 0x0000002209097224 */ /* 0x004fc800078e02ff */
[-C--:B------:R-:W-:Y:S02]  /*10c80*/  IMAD R25, R35, R8.reuse, R9 ;  /* 0x0000000823197224 */ /* 0x080fe400078e0209 */
[----:B------:R-:W-:-:S05]  /*10c90*/  IMAD.WIDE.U32 R8, R34, R8, R32 ;  /* 0x0000000822087225 */ /* 0x000fca00078e0020 */
[----:B------:R-:W-:Y:S01]  /*10ca0*/  IADD3 R9, R9, R25, RZ ;  /* 0x0000001909097210 */ /* 0x000fe20007ffe0ff */
[----:B----4-:R-:W-:-:S04]  /*10cb0*/  IMAD R25, R37, R44, RZ ;  /* 0x0000002c25197224 */ /* 0x010fc800078e02ff */
[-C--:B------:R-:W-:Y:S02]  /*10cc0*/  IMAD R25, R45, R36.reuse, R25 ;  /* 0x000000242d197224 */ /* 0x080fe400078e0219 */
[----:B------:R-:W-:-:S05]  /*10cd0*/  IMAD.WIDE.U32 R8, R44, R36, R8 ;  /* 0x000000242c087225 */ /* 0x000fca00078e0008 */
[----:B------:R-:W-:Y:S01]  /*10ce0*/  IADD3 R9, R9, R25, RZ ;  /* 0x0000001909097210 */ /* 0x000fe20007ffe0ff */
[----:B------:R-:W-:Y:S06]  /*10cf0*/  @P0 BRA `(.L_x_6500) ;  /* 0xfffffffc004c0947 */ /* 0x000fec000383ffff */
.L_x_6499:
        /* <DEDUP_REMOVED lines=8> */
[----:B------:R-:W-:Y:S01]  /*10d80*/  ULDC.64 UR18, c[0x0][0x218] ;  /* 0x0000860000127ab9 */ /* 0x000fe20000000a00 */
[----:B------:R-:W-:Y:S01]  /*10d90*/  ULEA UR10, UP0, UR4, UR12, 0x3 ;  /* 0x0000000c040a7291 */ /* 0x000fe2000f80183f */
[----:B------:R-:W-:Y:S01]  /*10da0*/  IMAD.WIDE.U32 R24, R25, UR16, R30 ;  /* 0x0000001019187c25 */ /* 0x000fe2000f8e001e */
[----:B------:R-:W-:Y:S02]  /*10db0*/  UIMAD UR12, UR4, UR17, UR11 ;  /* 0x00000011040c72a4 */ /* 0x000fe4000f8e020b */
        /* <DEDUP_REMOVED lines=44> */
.L_x_6498:
[----:B------:R-:W-:Y:S05]  /*11080*/  BSYNC B0 ;  /* 0x0000000000007941 */ /* 0x000fea0003800000 */
.L_x_6497:
[----:B------:R-:W-:Y:S01]  /*11090*/  IADD3 R20, R0, 0x200, RZ ;  /* 0x0000020000147810 */ /* 0x000fe20007ffe0ff */
[----:B------:R-:W-:Y:S03]  /*110a0*/  BSSY B0, `(.L_x_6504) ;  /* 0x0000171000007945 */ /* 0x000fe60003800000 */
        /* <DEDUP_REMOVED lines=42> */
.L_x_6509:
[----:B------:R-:W-:Y:S01]  /*11350*/  ULEA UR12, UP0, UR4, UR22, 0x3 ;  /* 0x00000016040c7291 */ /* 0x000fe2000f80183f */
[----:B------:R-:W-:Y:S02]  /*11360*/  MOV R32, R36 ;  /* 0x0000002400207202 */ /* 0x000fe40000000f00 */
[----:B------:R-:W-:Y:S01]  /*11370*/  MOV R33, R37 ;  /* 0x0000002500217202 */ /* 0x000fe20000000f00 */
[----:B------:R-:W-:Y:S02]  /*11380*/  ULEA.HI.X UR13, UR4, UR23, UR5, 0x3, UP0 ;  /* 0x00000017040d7291 */ /* 0x000fe400080f1c05 */
[----:B------:R-:W-:-:S03]  /*11390*/  MOV R28, UR12 ;  /* 0x0000000c001c7c02 */ /* 0x000fc60008000f00 */
[----:B------:R-:W2:Y:S01]  /*113a0*/  LDG.E.64.CONSTANT R32, desc[UR6][R32.64] ;  /* 0x0000000620207981 */ /* 0x000ea2000c1e9b00 */
[----:B------:R-:W-:-:S05]  /*113b0*/  IMAD.U32 R29, RZ, RZ, UR13 ;  /* 0x0000000dff1d7e24 */ /* 0x000fca000f8e00ff */
[----:B------:R-:W2:Y:S01]  /*113c0*/  LDG.E.64 R30, desc[UR6][R28.64] ;  /* 0x000000061c1e7981 */ /* 0x000ea2000c1e1b00 */
[----:B------:R-:W-:-:S03]  /*113d0*/  IADD3 R36, P2, R36, UR20, RZ ;  /* 0x0000001424247c10 */ /* 0x000fc6000ff5e0ff */
[----:B------:R-:W3:Y:S01]  /*113e0*/  LDG.E.64 R24, desc[UR6][R28.64+0x8] ;  /* 0x000008061c187981 */ /* 0x000ee2000c1e1b00 */
[----:B------:R-:W-:-:S05]  /*113f0*/  IADD3.X R37, R37, UR14, RZ, P2, !PT ;  /* 0x0000000e25257c10 */ /* 0x000fca00097fe4ff */
[----:B------:R-:W3:Y:S01]  /*11400*/  LDG.E.64.CONSTANT R26, desc[UR6][R36.64] ;  /* 0x00000006241a7981 */ /* 0x000ee2000c1e9b00 */
[----:B------:R-:W-:-:S04]  /*11410*/  IADD3 R22, P2, R36, UR20, RZ ;  /* 0x0000001424167c10 */ /* 0x000fc8000ff5e0ff */
[----:B------:R-:W-:Y:S02]  /*11420*/  IADD3.X R23, R37, UR14, RZ, P2, !PT ;  /* 0x0000000e25177c10 */ /* 0x000fe400097fe4ff */
[----:B------:R-:W-:Y:S01]  /*11430*/  IADD3 R34, P2, R22, UR20, RZ ;  /* 0x0000001416227c10 */ /* 0x000fe2000ff5e0ff */
[-C--:B--2---:R-:W-:Y:S02]  /*11440*/  IMAD R35, R33, R30.reuse, RZ ;  /* 0x0000001e21237224 */ /* 0x084fe400078e02ff */
[----:B------:R-:W-:-:S04]  /*11450*/  IMAD.WIDE.U32 R10, R32, R30, R10 ;  /* 0x0000001e200a7225 */ /* 0x000fc800078e000a */
[----:B------:R-:W-:Y:S02]  /*11460*/  IMAD R35, R32, R31, R35 ;  /* 0x0000001f20237224 */ /* 0x000fe400078e0223 */
[----:B------:R0:W2:Y:S04]  /*11470*/  LDG.E.64.CONSTANT R32, desc[UR6][R22.64] ;  /* 0x0000000616207981 */ /* 0x0000a8000c1e9b00 */
[----:B------:R-:W2:Y:S01]  /*11480*/  LDG.E.64 R30, desc[UR6][R28.64+0x10] ;  /* 0x000010061c1e7981 */ /* 0x000ea2000c1e1b00 */
[----:B------:R-:W-:Y:S01]  /*11490*/  IMAD.IADD R11, R11, 0x1, R35 ;  /* 0x000000010b0b7824 */ /* 0x000fe200078e0223 */
[----:B------:R-:W-:Y:S01]  /*114a0*/  IADD3.X R35, R23, UR14, RZ, P2, !PT ;  /* 0x0000000e17237c10 */ /* 0x000fe200097fe4ff */
[-C--:B---3--:R-:W-:Y:S02]  /*114b0*/  IMAD R27, R27, R24.reuse, RZ ;  /* 0x000000181b1b7224 */ /* 0x088fe400078e02ff */
[----:B------:R-:W-:-:S02]  /*114c0*/  IMAD.WIDE.U32 R10, R26, R24, R10 ;  /* 0x000000181a0a7225 */ /* 0x000fc400078e000a */
[----:B------:R-:W3:Y:S02]  /*114d0*/  LDG.E.64.CONSTANT R36, desc[UR6][R34.64] ;  /* 0x0000000622247981 */ /* 0x000ee4000c1e9b00 */
[----:B------:R-:W-:Y:S02]  /*114e0*/  IMAD R27, R26, R25, R27 ;  /* 0x000000191a1b7224 */ /* 0x000fe400078e021b */
[----:B------:R-:W3:Y:S01]  /*114f0*/  LDG.E.64 R24, desc[UR6][R28.64+0x18] ;  /* 0x000018061c187981 */ /* 0x000ee2000c1e1b00 */
[----:B0-----:R-:W-:Y:S02]  /*11500*/  IADD3 R22, P2, R34, UR20, RZ ;  /* 0x0000001422167c10 */ /* 0x001fe4000ff5e0ff */
[----:B------:R-:W-:Y:S02]  /*11510*/  IADD3 R11, R11, R27, RZ ;  /* 0x0000001b0b0b7210 */ /* 0x000fe40007ffe0ff */
[----:B------:R-:W-:Y:S01]  /*11520*/  IADD3.X R23, R35, UR14, RZ, P2, !PT ;  /* 0x0000000e23177c10 */ /* 0x000fe200097fe4ff */
[----:B--2---:R-:W-:-:S02]  /*11530*/  IMAD R27, R33, R30, RZ ;  /* 0x0000001e211b7224 */ /* 0x004fc400078e02ff */
[----:B------:R-:W-:-:S04]  /*11540*/  IMAD.WIDE.U32 R10, R32, R30, R10 ;  /* 0x0000001e200a7225 */ /* 0x000fc800078e000a */
[----:B------:R-:W-:Y:S02]  /*11550*/  IMAD R31, R32, R31, R27 ;  /* 0x0000001f201f7224 */ /* 0x000fe400078e021b */
[----:B------:R-:W2:Y:S04]  /*11560*/  LDG.E.64 R26, desc[UR6][R28.64+0x20] ;  /* 0x000020061c1a7981 */ /* 0x000ea8000c1e1b00 */
[----:B------:R0:W2:Y:S01]  /*11570*/  LDG.E.64.CONSTANT R32, desc[UR6][R22.64] ;  /* 0x0000000616207981 */ /* 0x0000a2000c1e9b00 */
[----:B------:R-:W-:Y:S01]  /*11580*/  IADD3 R30, P2, R22, UR20, RZ ;  /* 0x00000014161e7c10 */ /* 0x000fe2000ff5e0ff */
[----:B---3--:R-:W-:Y:S01]  /*11590*/  IMAD R35, R37, R24, RZ ;  /* 0x0000001825237224 */ /* 0x008fe200078e02ff */
[----:B------:R-:W-:Y:S02]  /*115a0*/  IADD3 R11, R11, R31, RZ ;  /* 0x0000001f0b0b7210 */ /* 0x000fe40007ffe0ff */
[----:B------:R-:W-:Y:S01]  /*115b0*/  IADD3.X R31, R23, UR14, RZ, P2, !PT ;  /* 0x0000000e171f7c10 */ /* 0x000fe200097fe4ff */
[----:B------:R-:W-:-:S02]  /*115c0*/  IMAD R35, R36, R25, R35 ;  /* 0x0000001924237224 */ /* 0x000fc400078e0223 */
[----:B------:R-:W-:Y:S02]  /*115d0*/  IMAD.WIDE.U32 R10, R36, R24, R10 ;  /* 0x00000018240a7225 */ /* 0x000fe400078e000a */
[----:B------:R-:W3:Y:S04]  /*115e0*/  LDG.E.64 R24, desc[UR6][R28.64+0x28] ;  /* 0x000028061c187981 */ /* 0x000ee8000c1e1b00 */
[----:B------:R1:W3:Y:S01]  /*115f0*/  LDG.E.64.CONSTANT R36, desc[UR6][R30.64] ;  /* 0x000000061e247981 */ /* 0x0002e2000c1e9b00 */
[----:B0-----:R-:W-:Y:S01]  /*11600*/  IADD3 R22, P2, R30, UR20, RZ ;  /* 0x000000141e167c10 */ /* 0x001fe2000ff5e0ff */
[----:B------:R-:W-:-:S03]  /*11610*/  IMAD.IADD R11, R11, 0x1, R35 ;  /* 0x000000010b0b7824 */ /* 0x000fc600078e0223 */
[----:B------:R-:W-:-:S05]  /*11620*/  IADD3.X R23, R31, UR14, RZ, P2, !PT ;  /* 0x0000000e1f177c10 */ /* 0x000fca00097fe4ff */
[----:B------:R0:W4:Y:S01]  /*11630*/  LDG.E.64.CONSTANT R34, desc[UR6][R22.64] ;  /* 0x0000000616227981 */ /* 0x000122000c1e9b00 */
[-C--:B--2---:R-:W-:Y:S02]  /*11640*/  IMAD R33, R33, R26.reuse, RZ ;  /* 0x0000001a21217224 */ /* 0x084fe400078e02ff */
[----:B------:R-:W-:-:S04]  /*11650*/  IMAD.WIDE.U32 R10, R32, R26, R10 ;  /* 0x0000001a200a7225 */ /* 0x000fc800078e000a */
[----:B------:R-:W-:Y:S02]  /*11660*/  IMAD R33, R32, R27, R33 ;  /* 0x0000001b20217224 */ /* 0x000fe400078e0221 */
[----:B------:R-:W4:Y:S01]  /*11670*/  LDG.E.64 R26, desc[UR6][R28.64+0x30] ;  /* 0x000030061c1a7981 */ /* 0x000f22000c1e1b00 */
[----:B-1----:R-:W-:Y:S02]  /*11680*/  IADD3 R30, P2, R22, UR20, RZ ;  /* 0x00000014161e7c10 */ /* 0x002fe4000ff5e0ff */
[----:B------:R-:W-:Y:S02]  /*11690*/  IADD3 R11, R11, R33, RZ ;  /* 0x000000210b0b7210 */ /* 0x000fe40007ffe0ff */
[----:B------:R-:W-:Y:S01]  /*116a0*/  IADD3.X R31, R23, UR14, RZ, P2, !PT ;  /* 0x0000000e171f7c10 */ /* 0x000fe200097fe4ff */
[-C--:B---3--:R-:W-:Y:S02]  /*116b0*/  IMAD R33, R37, R24.reuse, RZ ;  /* 0x0000001825217224 */ /* 0x088fe400078e02ff */
[----:B------:R-:W-:-:S04]  /*116c0*/  IMAD.WIDE.U32 R10, R36, R24, R10 ;  /* 0x00000018240a7225 */ /* 0x000fc800078e000a */
[----:B------:R-:W-:Y:S02]  /*116d0*/  IMAD R33, R36, R25, R33 ;  /* 0x0000001924217224 */ /* 0x000fe400078e0221 */
[----:B------:R-:W2:Y:S04]  /*116e0*/  LDG.E.64 R24, desc[UR6][R28.64+0x38] ;  /* 0x000038061c187981 */ /* 0x000ea8000c1e1b00 */
[----:B------:R1:W2:Y:S01]  /*116f0*/  LDG.E.64.CONSTANT R36, desc[UR6][R30.64] ;  /* 0x000000061e247981 */ /* 0x0002a2000c1e9b00 */
[----:B0-----:R-:W-:Y:S02]  /*11700*/  IADD3 R22, P2, R30, UR20, RZ ;  /* 0x000000141e167c10 */ /* 0x001fe4000ff5e0ff */
[----:B------:R-:W-:Y:S02]  /*11710*/  IADD3 R11, R11, R33, RZ ;  /* 0x000000210b0b7210 */ /* 0x000fe40007ffe0ff */
[----:B------:R-:W-:Y:S01]  /*11720*/  IADD3.X R23, R31, UR14, RZ, P2, !PT ;  /* 0x0000000e1f177c10 */ /* 0x000fe200097fe4ff */
[----:B----4-:R-:W-:-:S02]  /*11730*/  IMAD R33, R35, R26, RZ ;  /* 0x0000001a23217224 */ /* 0x010fc400078e02ff */
[----:B------:R-:W-:-:S04]  /*11740*/  IMAD.WIDE.U32 R10, R34, R26, R10 ;  /* 0x0000001a220a7225 */ /* 0x000fc800078e000a */
[----:B------:R-:W-:Y:S02]  /*11750*/  IMAD R33, R34, R27, R33 ;  /* 0x0000001b22217224 */ /* 0x000fe400078e0221 */
[----:B------:R-:W3:Y:S04]  /*11760*/  LDG.E.64 R26, desc[UR6][R28.64+0x40] ;  /* 0x000040061c1a7981 */ /* 0x000ee8000c1e1b00 */
[----:B------:R0:W3:Y:S01]  /*11770*/  LDG.E.64.CONSTANT R34, desc[UR6][R22.64] ;  /* 0x0000000616227981 */ /* 0x0000e2000c1e9b00 */
[----:B-1----:R-:W-:Y:S01]  /*11780*/  IADD3 R30, P2, R22, UR20, RZ ;  /* 0x00000014161e7c10 */ /* 0x002fe2000ff5e0ff */
[----:B------:R-:W-:-:S03]  /*11790*/  IMAD.IADD R11, R11, 0x1, R33 ;  /* 0x000000010b0b7824 */ /* 0x000fc600078e0221 */
[----:B------:R-:W-:Y:S01]  /*117a0*/  IADD3.X R31, R23, UR14, RZ, P2, !PT ;  /* 0x0000000e171f7c10 */ /* 0x000fe200097fe4ff */
[-C--:B--2---:R-:W-:Y:S02]  /*117b0*/  IMAD R33, R37, R24.reuse, RZ ;  /* 0x0000001825217224 */ /* 0x084fe400078e02ff */
[----:B------:R-:W-:-:S04]  /*117c0*/  IMAD.WIDE.U32 R10, R36, R24, R10 ;  /* 0x00000018240a7225 */ /* 0x000fc800078e000a */
[----:B------:R-:W-:Y:S02]  /*117d0*/  IMAD R33, R36, R25, R33 ;  /* 0x0000001924217224 */ /* 0x000fe400078e0221 */
[----:B------:R-:W2:Y:S04]  /*117e0*/  LDG.E.64 R24, desc[UR6][R28.64+0x48] ;  /* 0x000048061c187981 */ /* 0x000ea8000c1e1b00 */
[----:B------:R1:W2:Y:S01]  /*117f0*/  LDG.E.64.CONSTANT R36, desc[UR6][R30.64] ;  /* 0x000000061e247981 */ /* 0x0002a2000c1e9b00 */
[----:B0-----:R-:W-:Y:S02]  /*11800*/  IADD3 R22, P2, R30, UR20, RZ ;  /* 0x000000141e167c10 */ /* 0x001fe4000ff5e0ff */
[----:B------:R-:W-:Y:S02]  /*11810*/  IADD3 R11, R11, R33, RZ ;  /* 0x000000210b0b7210 */ /* 0x000fe40007ffe0ff */
[----:B------:R-:W-:Y:S01]  /*11820*/  IADD3.X R23, R31, UR14, RZ, P2, !PT ;  /* 0x0000000e1f177c10 */ /* 0x000fe200097fe4ff */
[----:B---3--:R-:W-:-:S02]  /*11830*/  IMAD R33, R35, R26, RZ ;  /* 0x0000001a23217224 */ /* 0x008fc400078e02ff */
[----:B------:R-:W-:-:S04]  /*11840*/  IMAD.WIDE.U32 R10, R34, R26, R10 ;  /* 0x0000001a220a7225 */ /* 0x000fc800078e000a */
[----:B------:R-:W-:Y:S02]  /*11850*/  IMAD R33, R34, R27, R33 ;  /* 0x0000001b22217224 */ /* 0x000fe400078e0221 */
[----:B------:R-:W3:Y:S04]  /*11860*/  LDG.E.64 R26, desc[UR6][R28.64+0x50] ;  /* 0x000050061c1a7981 */ /* 0x000ee8000c1e1b00 */
[----:B------:R0:W3:Y:S01]  /*11870*/  LDG.E.64.CONSTANT R34, desc[UR6][R22.64] ;  /* 0x0000000616227981 */ /* 0x0000e2000c1e9b00 */
[----:B-1----:R-:W-:Y:S02]  /*11880*/  IADD3 R30, P2, R22, UR20, RZ ;  /* 0x00000014161e7c10 */ /* 0x002fe4000ff5e0ff */
        /* <DEDUP_REMOVED lines=8> */
[----:B------:R-:W-:-:S03]  /*11910*/  IMAD.IADD R11, R11, 0x1, R33 ;  /* 0x000000010b0b7824 */ /* 0x000fc600078e0221 */
[----:B------:R-:W-:Y:S01]  /*11920*/  IADD3.X R23, R31, UR14, RZ, P2, !PT ;  /* 0x0000000e1f177c10 */ /* 0x000fe200097fe4ff */
[-C--:B---3--:R-:W-:Y:S02]  /*11930*/  IMAD R33, R35, R26.reuse, RZ ;  /* 0x0000001a23217224 */ /* 0x088fe400078e02ff */
[----:B------:R-:W-:-:S04]  /*11940*/  IMAD.WIDE.U32 R10, R34, R26, R10 ;  /* 0x0000001a220a7225 */ /* 0x000fc800078e000a */
[----:B------:R-:W-:Y:S02]  /*11950*/  IMAD R33, R34, R27, R33 ;  /* 0x0000001b22217224 */ /* 0x000fe400078e0221 */
[----:B------:R-:W3:Y:S04]  /*11960*/  LDG.E.64 R26, desc[UR6][R28.64+0x60] ;  /* 0x000060061c1a7981 */ /* 0x000ee8000c1e1b00 */
[----:B------:R0:W3:Y:S01]  /*11970*/  LDG.E.64.CONSTANT R34, desc[UR6][R22.64] ;  /* 0x0000000616227981 */ /* 0x0000e2000c1e9b00 */
[----:B------:R-:W-:Y:S02]  /*11980*/  IADD3 R11, R11, R33, RZ ;  /* 0x000000210b0b7210 */ /* 0x000fe40007ffe0ff */
[----:B-1----:R-:W-:Y:S01]  /*11990*/  IADD3 R30, P2, R22, UR20, RZ ;  /* 0x00000014161e7c10 */ /* 0x002fe2000ff5e0ff */
[----:B--2---:R-:W-:-:S03]  /*119a0*/  IMAD R33, R37, R24, RZ ;  /* 0x0000001825217224 */ /* 0x004fc600078e02ff */
[----:B------:R-:W-:Y:S01]  /*119b0*/  IADD3.X R31, R23, UR14, RZ, P2, !PT ;  /* 0x0000000e171f7c10 */ /* 0x000fe200097fe4ff */
[----:B------:R-:W-:-:S04]  /*119c0*/  IMAD.WIDE.U32 R10, R36, R24, R10 ;  /* 0x00000018240a7225 */ /* 0x000fc800078e000a */
[----:B------:R-:W-:Y:S01]  /*119d0*/  IMAD R33, R36, R25, R33 ;  /* 0x0000001924217224 */ /* 0x000fe200078e0221 */
[----:B0-----:R-:W-:Y:S01]  /*119e0*/  IADD3 R22, P2, R30, UR20, RZ ;  /* 0x000000141e167c10 */ /* 0x001fe2000ff5e0ff */
[----:B------:R-:W2:Y:S03]  /*119f0*/  LDG.E.64 R24, desc[UR6][R28.64+0x68] ;  /* 0x000068061c187981 */ /* 0x000ea6000c1e1b00 */
[----:B------:R-:W-:Y:S01]  /*11a00*/  IADD3 R11, R11, R33, RZ ;  /* 0x000000210b0b7210 */ /* 0x000fe20007ffe0ff */
[----:B------:R-:W4:Y:S04]  /*11a10*/  LDG.E.64 R36, desc[UR6][R28.64+0x70] ;  /* 0x000070061c247981 */ /* 0x000f28000c1e1b00 */
[----:B------:R-:W2:Y:S01]  /*11a20*/  LDG.E.64.CONSTANT R32, desc[UR6][R30.64] ;  /* 0x000000061e207981 */ /* 0x000ea2000c1e9b00 */
[----:B------:R-:W-:-:S05]  /*11a30*/  IADD3.X R23, R31, UR14, RZ, P2, !PT ;  /* 0x0000000e1f177c10 */ /* 0x000fca00097fe4ff */
[----:B------:R-:W4:Y:S04]  /*11a40*/  LDG.E.64.CONSTANT R44, desc[UR6][R22.64] ;  /* 0x00000006162c7981 */ /* 0x000f28000c1e9b00 */
[----:B------:R-:W5:Y:S01]  /*11a50*/  LDG.E.64 R30, desc[UR6][R28.64+0x78] ;  /* 0x000078061c1e7981 */ /* 0x000f62000c1e1b00 */
[-C--:B---3--:R-:W-:Y:S02]  /*11a60*/  IMAD R35, R35, R26.reuse, RZ ;  /* 0x0000001a23237224 */ /* 0x088fe400078e02ff */
[----:B------:R-:W-:Y:S01]  /*11a70*/  IMAD.WIDE.U32 R10, R34, R26, R10 ;  /* 0x0000001a220a7225 */ /* 0x000fe200078e000a */
[----:B------:R-:W-:-:S03]  /*11a80*/  IADD3 R26, P2, R22, UR20, RZ ;  /* 0x00000014161a7c10 */ /* 0x000fc6000ff5e0ff */
[----:B------:R-:W-:Y:S01]  /*11a90*/  IMAD R35, R34, R27, R35 ;  /* 0x0000001b22237224 */ /* 0x000fe200078e0223 */
[----:B------:R-:W-:-:S05]  /*11aa0*/  IADD3.X R27, R23, UR14, RZ, P2, !PT ;  /* 0x0000000e171b7c10 */ /* 0x000fca00097fe4ff */
[----:B------:R-:W5:Y:S01]  /*11ab0*/  LDG.E.64.CONSTANT R22, desc[UR6][R26.64] ;  /* 0x000000061a167981 */ /* 0x000f62000c1e9b00 */
[----:B------:R-:W-:Y:S01]  /*11ac0*/  UIADD3 UR10, UP0, UR10, -0x10, URZ ;  /* 0xfffffff00a0a7890 */ /* 0x000fe2000ff1e03f */
[----:B------:R-:W-:-:S03]  /*11ad0*/  IMAD.IADD R11, R11, 0x1, R35 ;  /* 0x000000010b0b7824 */ /* 0x000fc600078e0223 */
[----:B------:R-:W-:Y:S02]  /*11ae0*/  UIADD3.X UR11, UR11, -0x1, URZ, UP0, !UPT ;  /* 0xffffffff0b0b7890 */ /* 0x000fe400087fe43f */
[----:B------:R-:W-:Y:S01]  /*11af0*/  UISETP.GT.U32.AND UP0, UPT, UR10, 0xc, UPT ;  /* 0x0000000c0a00788c */ /* 0x000fe2000bf04070 */
[-C--:B--2---:R-:W-:Y:S02]  /*11b00*/  IMAD R33, R33, R24.reuse, RZ ;  /* 0x0000001821217224 */ /* 0x084fe400078e02ff */
[----:B------:R-:W-:Y:S01]  /*11b10*/  IMAD.WIDE.U32 R10, R32, R24, R10 ;  /* 0x00000018200a7225 */ /* 0x000fe200078e000a */
[----:B------:R-:W-:-:S03]  /*11b20*/  UISETP.GT.AND.EX UP0, UPT, UR11, URZ, UPT, UP0 ;  /* 0x0000003f0b00728c */ /* 0x000fc6000bf04300 */
[----:B------:R-:W-:Y:S02]  /*11b30*/  IMAD R33, R32, R25, R33 ;  /* 0x0000001920217224 */ /* 0x000fe400078e0221 */
[----:B----4-:R-:W-:-:S03]  /*11b40*/  IMAD R25, R45, R36, RZ ;  /* 0x000000242d197224 */ /* 0x010fc600078e02ff */
[----:B------:R-:W-:Y:S01]  /*11b50*/  IADD3 R11, R11, R33, RZ ;  /* 0x000000210b0b7210 */ /* 0x000fe20007ffe0ff */
[C---:B------:R-:W-:Y:S01]  /*11b60*/  IMAD R25, R44.reuse, R37, R25 ;  /* 0x000000252c197224 */ /* 0x040fe200078e0219 */
[----:B------:R-:W-:Y:S01]  /*11b70*/  PLOP3.LUT P3, PT, PT, PT, UP0, 0x80, 0x0 ;  /* 0x000000000000781c */ /* 0x000fe20003f6f008 */
[----:B------:R-:W-:Y:S01]  /*11b80*/  IMAD.WIDE.U32 R10, R44, R36, R10 ;  /* 0x000000242c0a7225 */ /* 0x000fe200078e000a */
[----:B------:R-:W-:Y:S01]  /*11b90*/  UIADD3 UR4, UP1, UR4, 0x10, URZ ;  /* 0x0000001004047890 */ /* 0x000fe2000ff3e03f */
[----:B------:R-:W-:-:S03]  /*11ba0*/  IADD3 R36, P2, R26, UR20, RZ ;  /* 0x000000141a247c10 */ /* 0x000fc6000ff5e0ff */
[----:B------:R-:W-:Y:S01]  /*11bb0*/  IADD3 R11, R11, R25, RZ ;  /* 0x000000190b0b7210 */ /* 0x000fe20007ffe0ff */
[----:B------:R-:W-:Y:S01]  /*11bc0*/  UIADD3.X UR5, URZ, UR5, URZ, UP1, !UPT ;  /* 0x000000053f057290 */ /* 0x000fe20008ffe43f */
[----:B------:R-:W-:Y:S01]  /*11bd0*/  IADD3.X R37, R27, UR14, RZ, P2, !PT ;  /* 0x0000000e1b257c10 */ /* 0x000fe200097fe4ff */
[-C--:B-----5:R-:W-:Y:S02]  /*11be0*/  IMAD R23, R23, R30.reuse, RZ ;  /* 0x0000001e17177224 */ /* 0x0a0fe400078e02ff */
[----:B------:R-:W-:-:S04]  /*11bf0*/  IMAD.WIDE.U32 R10, R22, R30, R10 ;  /* 0x0000001e160a7225 */ /* 0x000fc800078e000a */
[----:B------:R-:W-:-:S04]  /*11c00*/  IMAD R23, R22, R31, R23 ;  /* 0x0000001f16177224 */ /* 0x000fc800078e0217 */
[----:B------:R-:W-:Y:S01]  /*11c10*/  IMAD.IADD R11, R11, 0x1, R23 ;  /* 0x000000010b0b7824 */ /* 0x000fe200078e0217 */
[----:B------:R-:W-:Y:S06]  /*11c20*/  @P3 BRA `(.L_x_6509) ;  /* 0xfffffff400c83947 */ /* 0x000fec000383ffff */
.L_x_6508:
[----:B------:R-:W-:-:S04]  /*11c30*/  UISETP.GT.U32.AND UP0, UPT, UR10, 0x4, UPT ;  /* 0x000000040a00788c */ /* 0x000fc8000bf04070 */
[----:B------:R-:W-:-:S06]  /*11c40*/  UISETP.GT.AND.EX UP0, UPT, UR11, URZ, UPT, UP0 ;  /* 0x0000003f0b00728c */ /* 0x000fcc000bf04300 */
[----:B------:R-:W-:-:S13]  /*11c50*/  PLOP3.LUT P2, PT, PT, PT, UP0, 0x80, 0x0 ;  /* 0x000000000000781c */ /* 0x000fda0003f4f008 */
[----:B------:R-:W-:Y:S05]  /*11c60*/  @!P2 BRA `(.L_x_6510) ;  /* 0x000000040030a947 */ /* 0x000fea0003800000 */
[----:B------:R-:W-:Y:S01]  /*11c70*/  ULDC.64 UR12, c[0x0][0x230] ;  /* 0x00008c00000c7ab9 */ /* 0x000fe20000000a00 */
[----:B------:R-:W-:Y:S01]  /*11c80*/  IMAD.MOV.U32 R32, RZ, RZ, R36 ;  /* 0x000000ffff207224 */ /* 0x000fe200078e0024 */
[----:B------:R-:W-:Y:S01]  /*11c90*/  ULEA UR12, UP0, UR4, UR12, 0x3 ;  /* 0x0000000c040c7291 */ /* 0x000fe2000f80183f */
[----:B------:R-:W-:-:S03]  /*11ca0*/  MOV R33, R37 ;  /* 0x0000002500217202 */ /* 0x000fc60000000f00 */
[----:B------:R-:W-:Y:S02]  /*11cb0*/  ULEA.HI.X UR13, UR4, UR13, UR5, 0x3, UP0 ;  /* 0x0000000d040d7291 */ /* 0x000fe400080f1c05 */
[----:B------:R-:W-:Y:S01]  /*11cc0*/  MOV R28, UR12 ;  /* 0x0000000c001c7c02 */ /* 0x000fe20008000f00 */
[----:B------:R-:W2:Y:S03]  /*11cd0*/  LDG.E.64.CONSTANT R32, desc[UR6][R32.64] ;  /* 0x0000000620207981 */ /* 0x000ea6000c1e9b00 */
[----:B------:R-:W-:-:S05]  /*11ce0*/  MOV R29, UR13 ;  /* 0x0000000d001d7c02 */ /* 0x000fca0008000f00 */
[----:B------:R-:W2:Y:S01]  /*11cf0*/  LDG.E.64 R30, desc[UR6][R28.64] ;  /* 0x000000061c1e7981 */ /* 0x000ea2000c1e1b00 */
[----:B------:R-:W-:-:S03]  /*11d00*/  IADD3 R36, P0, R36, UR20, RZ ;  /* 0x0000001424247c10 */ /* 0x000fc6000ff1e0ff */
        /* <DEDUP_REMOVED lines=11> */
[----:B---3--:R-:W-:Y:S01]  /*11dc0*/  IMAD R27, R27, R24, RZ ;  /* 0x000000181b1b7224 */ /* 0x008fe200078e02ff */
[----:B------:R-:W-:Y:S02]  /*11dd0*/  IADD3 R11, R11, R35, RZ ;  /* 0x000000230b0b7210 */ /* 0x000fe40007ffe0ff */
[----:B------:R-:W-:Y:S01]  /*11de0*/  IADD3.X R35, R23, UR14, RZ, P0, !PT ;  /* 0x0000000e17237c10 */ /* 0x000fe200087fe4ff */
[----:B------:R-:W-:-:S02]  /*11df0*/  IMAD R27, R26, R25, R27 ;  /* 0x000000191a1b7224 */ /* 0x000fc400078e021b */
[----:B------:R-:W-:Y:S02]  /*11e00*/  IMAD.WIDE.U32 R10, R26, R24, R10 ;  /* 0x000000181a0a7225 */ /* 0x000fe400078e000a */
[----:B------:R-:W3:Y:S04]  /*11e10*/  LDG.E.64.CONSTANT R36, desc[UR6][R34.64] ;  /* 0x0000000622247981 */ /* 0x000ee8000c1e9b00 */
[----:B------:R-:W3:Y:S01]  /*11e20*/  LDG.E.64 R24, desc[UR6][R28.64+0x18] ;  /* 0x000018061c187981 */ /* 0x000ee2000c1e1b00 */
[----:B0-----:R-:W-:Y:S01]  /*11e30*/  IADD3 R22, P0, R34, UR20, RZ ;  /* 0x0000001422167c10 */ /* 0x001fe2000ff1e0ff */
[----:B------:R-:W-:-:S03]  /*11e40*/  IMAD.IADD R11, R11, 0x1, R27 ;  /* 0x000000010b0b7824 */ /* 0x000fc600078e021b */
[----:B------:R-:W-:Y:S01]  /*11e50*/  IADD3.X R23, R35, UR14, RZ, P0, !PT ;  /* 0x0000000e23177c10 */ /* 0x000fe200087fe4ff */
[-C--:B--2---:R-:W-:Y:S02]  /*11e60*/  IMAD R27, R33, R30.reuse, RZ ;  /* 0x0000001e211b7224 */ /* 0x084fe400078e02ff */
        /* <DEDUP_REMOVED lines=10> */
[----:B------:R-:W3:Y:S01]  /*11f10*/  LDG.E.64 R24, desc[UR6][R28.64+0x28] ;  /* 0x000028061c187981 */ /* 0x000ee2000c1e1b00 */
[----:B0-----:R-:W-:-:S03]  /*11f20*/  IADD3 R22, P0, R30, UR20, RZ ;  /* 0x000000141e167c10 */ /* 0x001fc6000ff1e0ff */
[----:B------:R-:W3:Y:S01]  /*11f30*/  LDG.E.64.CONSTANT R36, desc[UR6][R30.64] ;  /* 0x000000061e247981 */ /* 0x000ee2000c1e9b00 */
[----:B------:R-:W-:Y:S02]  /*11f40*/  IADD3 R11, R11, R35, RZ ;  /* 0x000000230b0b7210 */ /* 0x000fe40007ffe0ff */
[----:B------:R-:W-:Y:S01]  /*11f50*/  IADD3.X R23, R31, UR14, RZ, P0, !PT ;  /* 0x0000000e1f177c10 */ /* 0x000fe200087fe4ff */
[----:B------:R-:W4:Y:S04]  /*11f60*/  LDG.E.64 R34, desc[UR6][R28.64+0x30] ;  /* 0x000030061c227981 */ /* 0x000f28000c1e1b00 */
[----:B------:R-:W4:Y:S04]  /*11f70*/  LDG.E.64.CONSTANT R44, desc[UR6][R22.64] ;  /* 0x00000006162c7981 */ /* 0x000f28000c1e9b00 */
[----:B------:R-:W5:Y:S01]  /*11f80*/  LDG.E.64 R30, desc[UR6][R28.64+0x38] ;  /* 0x000038061c1e7981 */ /* 0x000f62000c1e1b00 */
[----:B--2---:R-:W-:-:S02]  /*11f90*/  IMAD R33, R33, R26, RZ ;  /* 0x0000001a21217224 */ /* 0x004fc400078e02ff */
[----:B------:R-:W-:Y:S01]  /*11fa0*/  IMAD.WIDE.U32 R10, R32, R26, R10 ;  /* 0x0000001a200a7225 */ /* 0x000fe200078e000a */
[----:B------:R-:W-:-:S03]  /*11fb0*/  IADD3 R26, P0, R22, UR20, RZ ;  /* 0x00000014161a7c10 */ /* 0x000fc6000ff1e0ff */
[----:B------:R-:W-:Y:S01]  /*11fc0*/  IMAD R33, R32, R27, R33 ;  /* 0x0000001b20217224 */ /* 0x000fe200078e0221 */
[----:B------:R-:W-:-:S05]  /*11fd0*/  IADD3.X R27, R23, UR14, RZ, P0, !PT ;  /* 0x0000000e171b7c10 */ /* 0x000fca00087fe4ff */
[----:B------:R-:W5:Y:S01]  /*11fe0*/  LDG.E.64.CONSTANT R22, desc[UR6][R26.64] ;  /* 0x000000061a167981 */ /* 0x000f62000c1e9b00 */
[----:B------:R-:W-:Y:S02]  /*11ff0*/  IMAD.IADD R11, R11, 0x1, R33 ;  /* 0x000000010b0b7824 */ /* 0x000fe400078e0221 */
[-C--:B---3--:R-:W-:Y:S02]  /*12000*/  IMAD R33, R37, R24.reuse, RZ ;  /* 0x0000001825217224 */ /* 0x088fe400078e02ff */
[----:B------:R-:W-:-:S04]  /*12010*/  IMAD.WIDE.U32 R10, R36, R24, R10 ;  /* 0x00000018240a7225 */ /* 0x000fc800078e000a */
[----:B------:R-:W-:Y:S02]  /*12020*/  IMAD R33, R36, R25, R33 ;  /* 0x0000001924217224 */ /* 0x000fe400078e0221 */
[----:B----4-:R-:W-:-:S03]  /*12030*/  IMAD R25, R45, R34, RZ ;  /* 0x000000222d197224 */ /* 0x010fc600078e02ff */
[----:B------:R-:W-:Y:S01]  /*12040*/  IADD3 R11, R11, R33, RZ ;  /* 0x000000210b0b7210 */ /* 0x000fe20007ffe0ff */
[C---:B------:R-:W-:Y:S02]  /*12050*/  IMAD R25, R44.reuse, R35, R25 ;  /* 0x000000232c197224 */ /* 0x040fe400078e0219 */
[----:B------:R-:W-:-:S05]  /*12060*/  IMAD.WIDE.U32 R10, R44, R34, R10 ;  /* 0x000000222c0a7225 */ /* 0x000fca00078e000a */
[----:B------:R-:W-:Y:S02]  /*12070*/  IADD3 R11, R11, R25, RZ ;  /* 0x000000190b0b7210 */ /* 0x000fe40007ffe0ff */
[----:B------:R-:W-:Y:S01]  /*12080*/  IADD3 R36, P2, R26, UR20, RZ ;  /* 0x000000141a247c10 */ /* 0x000fe2000ff5e0ff */
[----:B------:R-:W-:Y:S01]  /*12090*/  UIADD3 UR10, UP1, UR10, -0x8, URZ ;  /* 0xfffffff80a0a7890 */ /* 0x000fe2000ff3e03f */
[----:B------:R-:W-:Y:S01]  /*120a0*/  PLOP3.LUT P0, PT, PT, PT, PT, 0x8, 0x0 ;  /* 0x000000000000781c */ /* 0x000fe20003f0e170 */
[----:B------:R-:W-:Y:S01]  /*120b0*/  UIADD3 UR4, UP0, UR4, 0x8, URZ ;  /* 0x0000000804047890 */ /* 0x000fe2000ff1e03f */
[----:B------:R-:W-:Y:S01]  /*120c0*/  IADD3.X R37, R27, UR14, RZ, P2, !PT ;  /* 0x0000000e1b257c10 */ /* 0x000fe200097fe4ff */
[----:B------:R-:W-:Y:S02]  /*120d0*/  UIADD3.X UR11, UR11, -0x1, URZ, UP1, !UPT ;  /* 0xffffffff0b0b7890 */ /* 0x000fe40008ffe43f */
[----:B------:R-:W-:Y:S01]  /*120e0*/  UIADD3.X UR5, URZ, UR5, URZ, UP0, !UPT ;  /* 0x000000053f057290 */ /* 0x000fe200087fe43f */
[----:B-----5:R-:W-:-:S02]  /*120f0*/  IMAD R23, R23, R30, RZ ;  /* 0x0000001e17177224 */ /* 0x020fc400078e02ff */
[----:B------:R-:W-:-:S04]  /*12100*/  IMAD.WIDE.U32 R10, R22, R30, R10 ;  /* 0x0000001e160a7225 */ /* 0x000fc800078e000a */
[----:B------:R-:W-:-:S04]  /*12110*/  IMAD R23, R22, R31, R23 ;  /* 0x0000001f16177224 */ /* 0x000fc800078e0217 */
[----:B------:R-:W-:-:S07]  /*12120*/  IMAD.IADD R11, R11, 0x1, R23 ;  /* 0x000000010b0b7824 */ /* 0x000fce00078e0217 */
.L_x_6510:
[----:B------:R-:W-:-:S04]  /*12130*/  ISETP.NE.U32.AND P2, PT, RZ, UR10, PT ;  /* 0x0000000aff007c0c */ /* 0x000fc8000bf45070 */
[----:B------:R-:W-:-:S13]  /*12140*/  ISETP.NE.OR.EX P0, PT, RZ, UR11, P0, P2 ;  /* 0x0000000bff007c0c */ /* 0x000fda0008705720 */
[----:B------:R-:W-:Y:S05]  /*12150*/  @!P0 BRA `(.L_x_6506) ;  /* 0x0000000000b48947 */ /* 0x000fea0003800000 */
.L_x_6507:
[----:B------:R-:W-:Y:S01]  /*12160*/  ULEA UR12, UP0, UR4, UR24, 0x3 ;  /* 0x00000018040c7291 */ /* 0x000fe2000f80183f */
[----:B------:R-:W-:Y:S01]  /*12170*/  IMAD.MOV.U32 R24, RZ, RZ, R36 ;  /* 0x000000ffff187224 */ /* 0x000fe200078e0024 */
[----:B------:R-:W-:Y:S02]  /*12180*/  MOV R25, R37 ;  /* 0x0000002500197202 */ /* 0x000fe40000000f00 */
[----:B------:R-:W-:Y:S02]  /*12190*/  ULEA.HI.X UR13, UR4, UR25, UR5, 0x3, UP0 ;  /* 0x00000019040d7291 */ /* 0x000fe400080f1c05 */
[----:B------:R-:W-:Y:S02]  /*121a0*/  MOV R22, UR12 ;  /* 0x0000000c00167c02 */ /* 0x000fe40008000f00 */
[----:B------:R-:W2:Y:S02]  /*121b0*/  LDG.E.64.CONSTANT R24, desc[UR6][R24.64] ;  /* 0x0000000618187981 */ /* 0x000ea4000c1e9b00 */
[----:B------:R-:W-:-:S05]  /*121c0*/  MOV R23, UR13 ;  /* 0x0000000d00177c02 */ /* 0x000fca0008000f00 */
[----:B------:R-:W2:Y:S01]  /*121d0*/  LDG.E.64 R26, desc[UR6][R22.64] ;  /* 0x00000006161a7981 */ /* 0x000ea2000c1e1b00 */
[----:B------:R-:W-:-:S03]  /*121e0*/  IADD3 R36, P0, R36, UR20, RZ ;  /* 0x0000001424247c10 */ /* 0x000fc6000ff1e0ff */
[----:B------:R-:W3:Y:S01]  /*121f0*/  LDG.E.64 R32, desc[UR6][R22.64+0x8] ;  /* 0x0000080616207981 */ /* 0x000ee2000c1e1b00 */
[----:B------:R-:W-:Y:S02]  /*12200*/  IADD3.X R37, R37, UR14, RZ, P0, !PT ;  /* 0x0000000e25257c10 */ /* 0x000fe400087fe4ff */
[----:B------:R-:W-:Y:S01]  /*12210*/  IADD3 R28, P0, R36, UR20, RZ ;  /* 0x00000014241c7c10 */ /* 0x000fe2000ff1e0ff */
[----:B------:R-:W4:Y:S04]  /*12220*/  LDG.E.64 R34, desc[UR6][R22.64+0x10] ;  /* 0x0000100616227981 */ /* 0x000f28000c1e1b00 */
[----:B------:R-:W3:Y:S01]  /*12230*/  LDG.E.64.CONSTANT R30, desc[UR6][R36.64] ;  /* 0x00000006241e7981 */ /* 0x000ee2000c1e9b00 */
[----:B------:R-:W-:Y:S01]  /*12240*/  IADD3.X R29, R37, UR14, RZ, P0, !PT ;  /* 0x0000000e251d7c10 */ /* 0x000fe200087fe4ff */
[----:B--2---:R-:W-:-:S02]  /*12250*/  IMAD R45, R25, R26, RZ ;  /* 0x0000001a192d7224 */ /* 0x004fc400078e02ff */
[----:B------:R-:W-:-:S04]  /*12260*/  IMAD.WIDE.U32 R10, R26, R24, R10 ;  /* 0x000000181a0a7225 */ /* 0x000fc800078e000a */
[----:B------:R-:W-:Y:S01]  /*12270*/  IMAD R45, R27, R24, R45 ;  /* 0x000000181b2d7224 */ /* 0x000fe200078e022d */
[----:B------:R-:W-:Y:S01]  /*12280*/  IADD3 R24, P0, R28, UR20, RZ ;  /* 0x000000141c187c10 */ /* 0x000fe2000ff1e0ff */
[----:B------:R-:W4:Y:S03]  /*12290*/  LDG.E.64.CONSTANT R26, desc[UR6][R28.64] ;  /* 0x000000061c1a7981 */ /* 0x000f26000c1e9b00 */
[----:B------:R-:W-:-:S05]  /*122a0*/  IADD3.X R25, R29, UR14, RZ, P0, !PT ;  /* 0x0000000e1d197c10 */ /* 0x000fca00087fe4ff */
[----:B------:R-:W2:Y:S04]  /*122b0*/  LDG.E.64.CONSTANT R36, desc[UR6][R24.64] ;  /* 0x0000000618247981 */ /* 0x000ea8000c1e9b00 */
[----:B------:R-:W2:Y:S01]  /*122c0*/  LDG.E.64 R28, desc[UR6][R22.64+0x18] ;  /* 0x00001806161c7981 */ /* 0x000ea2000c1e1b00 */
[----:B------:R-:W-:Y:S01]  /*122d0*/  IADD3 R11, R11, R45, RZ ;  /* 0x0000002d0b0b7210 */ /* 0x000fe20007ffe0ff */
[----:B---3--:R-:W-:Y:S01]  /*122e0*/  IMAD R31, R31, R32, RZ ;  /* 0x000000201f1f7224 */ /* 0x008fe200078e02ff */
[----:B------:R-:W-:-:S03]  /*122f0*/  UIADD3 UR10, UP0, UR10, -0x4, URZ ;  /* 0xfffffffc0a0a7890 */ /* 0x000fc6000ff1e03f */
[-C--:B------:R-:W-:Y:S02]  /*12300*/  IMAD R31, R33, R30.reuse, R31 ;  /* 0x0000001e211f7224 */ /* 0x080fe400078e021f */
[----:B------:R-:W-:Y:S01]  /*12310*/  IMAD.WIDE.U32 R10, R32, R30, R10 ;  /* 0x0000001e200a7225 */ /* 0x000fe200078e000a */
[----:B------:R-:W-:-:S03]  /*12320*/  UIADD3.X UR11, UR11, -0x1, URZ, UP0, !UPT ;  /* 0xffffffff0b0b7890 */ /* 0x000fc600087fe43f */
[----:B------:R-:W-:Y:S01]  /*12330*/  IMAD.IADD R11, R11, 0x1, R31 ;  /* 0x000000010b0b7824 */ /* 0x000fe200078e021f */
[----:B------:R-:W-:-:S04]  /*12340*/  ISETP.NE.U32.AND P0, PT, RZ, UR10, PT ;  /* 0x0000000aff007c0c */ /* 0x000fc8000bf05070 */
[----:B------:R-:W-:Y:S01]  /*12350*/  ISETP.NE.AND.EX P0, PT, RZ, UR11, PT, P0 ;  /* 0x0000000bff007c0c */ /* 0x000fe2000bf05300 */
[----:B------:R-:W-:-:S04]  /*12360*/  UIADD3 UR4, UP0, UR4, 0x4, URZ ;  /* 0x0000000404047890 */ /* 0x000fc8000ff1e03f */
[----:B------:R-:W-:Y:S01]  /*12370*/  UIADD3.X UR5, URZ, UR5, URZ, UP0, !UPT ;  /* 0x000000053f057290 */ /* 0x000fe200087fe43f */
[----:B----4-:R-:W-:Y:S02]  /*12380*/  IMAD R27, R27, R34, RZ ;  /* 0x000000221b1b7224 */ /* 0x010fe400078e02ff */
[----:B------:R-:W-:-:S04]  /*12390*/  IMAD.WIDE.U32 R10, R34, R26, R10 ;  /* 0x0000001a220a7225 */ /* 0x000fc800078e000a */
[----:B------:R-:W-:-:S05]  /*123a0*/  IMAD R27, R35, R26, R27 ;  /* 0x0000001a231b7224 */ /* 0x000fca00078e021b */
[----:B------:R-:W-:Y:S01]  /*123b0*/  IADD3 R11, R11, R27, RZ ;  /* 0x0000001b0b0b7210 */ /* 0x000fe20007ffe0ff */
[----:B--2---:R-:W-:-:S04]  /*123c0*/  IMAD R23, R37, R28, RZ ;  /* 0x0000001c25177224 */ /* 0x004fc800078e02ff */
[-C--:B------:R-:W-:Y:S02]  /*123d0*/  IMAD R23, R29, R36.reuse, R23 ;  /* 0x000000241d177224 */ /* 0x080fe400078e0217 */
[----:B------:R-:W-:Y:S01]  /*123e0*/  IMAD.WIDE.U32 R10, R28, R36, R10 ;  /* 0x000000241c0a7225 */ /* 0x000fe200078e000a */
[----:B------:R-:W-:-:S04]  /*123f0*/  IADD3 R36, P2, R24, UR20, RZ ;  /* 0x0000001418247c10 */ /* 0x000fc8000ff5e0ff */
[----:B------:R-:W-:Y:S02]  /*12400*/  IADD3.X R37, R25, UR14, RZ, P2, !PT ;  /* 0x0000000e19257c10 */ /* 0x000fe400097fe4ff */
[----:B------:R-:W-:Y:S01]  /*12410*/  IADD3 R11, R11, R23, RZ ;  /* 0x000000170b0b7210 */ /* 0x000fe20007ffe0ff */
[----:B------:R-:W-:Y:S06]  /*12420*/  @P0 BRA `(.L_x_6507) ;  /* 0xfffffffc004c0947 */ /* 0x000fec000383ffff */
.L_x_6506:
        /* <DEDUP_REMOVED lines=31> */
[----:B------:R-:W-:Y:S01]  /*12620*/  MOV R29, UR18 ;  /* 0x00000012001d7c02 */ /* 0x000fe20008000f00 */
[----:B------:R-:W-:Y:S01]  /*12630*/  UIMAD.WIDE.U32 UR4, UR4, UR18, UR10 ;  /* 0x00000012040472a5 */ /* 0x000fe2000f8e000a */
[----:B------:R-:W2:Y:S01]  /*12640*/  LDG.E.64 R24, desc[UR6][R22.64+0x8] ;  /* 0x0000080616187981 */ /* 0x000ea2000c1e1b00 */
[----:B------:R-:W-:-:S04]  /*12650*/  UISETP.NE.AND.EX UP0, UPT, URZ, URZ, UPT, UP0 ;  /* 0x0000003f3f00728c */ /* 0x000fc8000bf05300 */
[----:B------:R-:W-:Y:S01]  /*12660*/  IMAD.U32 R18, RZ, RZ, UR5 ;  /* 0x00000005ff127e24 */ /* 0x000fe2000f8e00ff */
[----:B------:R-:W-:Y:S02]  /*12670*/  IADD3 R21, P0, R20, UR4, RZ ;  /* 0x0000000414157c10 */ /* 0x000fe4000ff1e0ff */
[----:B------:R-:W-:Y:S02]  /*12680*/  PLOP3.LUT P2, PT, PT, PT, UP0, 0x80, 0x0 ;  /* 0x000000000000781c */ /* 0x000fe40003f4f008 */
[----:B------:R-:W-:Y:S02]  /*12690*/  IADD3.X R18, R19, UR12, R18, P0, !PT ;  /* 0x0000000c13127c10 */ /* 0x000fe400087fe412 */
[C---:B------:R-:W-:Y:S02]  /*126a0*/  LEA R20, P0, R21.reuse, UR14, 0x3 ;  /* 0x0000000e15147c11 */ /* 0x040fe4000f8018ff */
[----:B------:R-:W-:Y:S02]  /*126b0*/  MOV R19, UR18 ;  /* 0x0000001200137c02 */ /* 0x000fe40008000f00 */
[----:B------:R-:W-:-:S05]  /*126c0*/  LEA.HI.X R21, R21, UR15, R18, 0x3, P0 ;  /* 0x0000000f15157c11 */ /* 0x000fca00080f1c12 */
        /* <DEDUP_REMOVED lines=14> */
.L_x_6505:
[----:B------:R-:W-:Y:S05]  /*127b0*/  BSYNC B0 ;  /* 0x0000000000007941 */ /* 0x000fea0003800000 */
.L_x_6504:
[----:B------:R-:W-:Y:S01]  /*127c0*/  IADD3 R18, R0, 0x280, RZ ;  /* 0x0000028000127810 */ /* 0x000fe20007ffe0ff */
[----:B------:R-:W-:Y:S03]  /*127d0*/  BSSY B0, `(.L_x_6511) ;  /* 0x0000170000007945 */ /* 0x000fe60003800000 */
[----:B------:R-:W-:-:S13]  /*127e0*/  ISETP.GE.AND P0, PT, R18, UR9, PT ;  /* 0x0000000912007c0c */ /* 0x000fda000bf06270 */
[----:B------:R-:W-:Y:S05]  /*127f0*/  @P0 BRA `(.L_x_6512) ;  /* 0x0000001400b40947 */ /* 0x000fea0003800000 */
[----:B------:R-:W-:Y:S01]  /*12800*/  ULDC.64 UR10, c[0x0][0x228] ;  /* 0x00008a00000a7ab9 */ /* 0x000fe20000000a00 */
[----:B------:R-:W-:Y:S01]  /*12810*/  ULDC.64 UR16, c[0x0][0x238] ;  /* 0x00008e0000107ab9 */ /* 0x000fe20000000a00 */
[----:B------:R-:W-:Y:S01]  /*12820*/  UIADD3 UR4, UP0, UR10, -0x1, URZ ;  /* 0xffffffff0a047890 */ /* 0x000fe2000ff1e03f */
[----:B------:R-:W-:Y:S01]  /*12830*/  CS2R R38, SRZ ;  /* 0x0000000000267805 */ /* 0x000fe2000001ff00 */
        /* <DEDUP_REMOVED lines=10> */
[----:B------:R-:W-:-:S04]  /*128e0*/  UMOV UR5, URZ ;  /* 0x0000003f00057c82 */ /* 0x000fc80008000000 */
        /* <DEDUP_REMOVED lines=25> */
.L_x_6516:
        /* <DEDUP_REMOVED lines=13> */
[----:B------:R-:W-:-:S05]  /*12b50*/  IADD3.X R45, R23, UR14, RZ, P2, !PT ;  /* 0x0000000e172d7c10 */ /* 0x000fca00097fe4ff */
[----:B------:R-:W4:Y:S04]  /*12b60*/  LDG.E.64.CONSTANT R24, desc[UR6][R44.64] ;  /* 0x000000062c187981 */ /* 0x000f28000c1e9b00 */
[----:B------:R-:W4:Y:S01]  /*12b70*/  LDG.E.64 R22, desc[UR6][R32.64+0x10] ;  /* 0x0000100620167981 */ /* 0x000f22000c1e1b00 */
        /* <DEDUP_REMOVED lines=15> */
[----:B0-----:R-:W-:Y:S01]  /*12c70*/  IADD3 R20, P2, R38, UR18, RZ ;  /* 0x0000001226147c10 */ /* 0x001fe2000ff5e0ff */
[----:B----4-:R-:W-:Y:S01]  /*12c80*/  IMAD R25, R25, R22, RZ ;  /* 0x0000001619197224 */ /* 0x010fe200078e02ff */
[----:B------:R-:W-:-:S02]  /*12c90*/  IADD3 R27, R27, R29, RZ ;  /* 0x0000001d1b1b7210 */ /* 0x000fc40007ffe0ff */
[----:B------:R-:W-:Y:S01]  /*12ca0*/  IADD3.X R21, R39, UR14, RZ, P2, !PT ;  /* 0x0000000e27157c10 */ /* 0x000fe200097fe4ff */
[C---:B------:R-:W-:Y:S02]  /*12cb0*/  IMAD R25, R24.reuse, R23, R25 ;  /* 0x0000001718197224 */ /* 0x040fe400078e0219 */
[----:B------:R-:W-:Y:S02]  /*12cc0*/  IMAD.WIDE.U32 R22, R24, R22, R26 ;  /* 0x0000001618167225 */ /* 0x000fe400078e001a */
[----:B------:R3:W4:Y:S04]  /*12cd0*/  LDG.E.64.CONSTANT R28, desc[UR6][R20.64] ;  /* 0x00000006141c7981 */ /* 0x000728000c1e9b00 */
[----:B------:R-:W4:Y:S01]  /*12ce0*/  LDG.E.64 R26, desc[UR6][R32.64+0x28] ;  /* 0x00002806201a7981 */ /* 0x000f22000c1e1b00 */
[----:B------:R-:W-:-:S02]  /*12cf0*/  IADD3 R24, P2, R20, UR18, RZ ;  /* 0x0000001214187c10 */ /* 0x000fc4000ff5e0ff */
[----:B------:R-:W-:Y:S02]  /*12d00*/  IADD3 R23, R23, R25, RZ ;  /* 0x0000001917177210 */ /* 0x000fe40007ffe0ff */
[----:B------:R-:W-:Y:S01]  /*12d10*/  IADD3.X R25, R21, UR14, RZ, P2, !PT ;  /* 0x0000000e15197c10 */ /* 0x000fe200097fe4ff */
[-C--:B--2---:R-:W-:Y:S02]  /*12d20*/  IMAD R35, R35, R30.reuse, RZ ;  /* 0x0000001e23237224 */ /* 0x084fe400078e02ff */
[C---:B-1----:R-:W-:Y:S02]  /*12d30*/  IMAD.WIDE.U32 R38, R34.reuse, R30, R22 ;  /* 0x0000001e22267225 */ /* 0x042fe400078e0016 */
[----:B------:R-:W2:Y:S02]  /*12d40*/  LDG.E.64 R22, desc[UR6][R32.64+0x30] ;  /* 0x0000300620167981 */ /* 0x000ea4000c1e1b00 */
[----:B------:R-:W-:Y:S02]  /*12d50*/  IMAD R31, R34, R31, R35 ;  /* 0x0000001f221f7224 */ /* 0x000fe400078e0223 */
[----:B------:R0:W2:Y:S02]  /*12d60*/  LDG.E.64.CONSTANT R34, desc[UR6][R24.64] ;  /* 0x0000000618227981 */ /* 0x0000a4000c1e9b00 */
[----:B------:R-:W-:Y:S01]  /*12d70*/  IMAD.IADD R39, R39, 0x1, R31 ;  /* 0x0000000127277824 */ /* 0x000fe200078e021f */
[----:B------:R-:W-:Y:S01]  /*12d80*/  IADD3 R30, P2, R24, UR18, RZ ;  /* 0x00000012181e7c10 */ /* 0x000fe2000ff5e0ff */
[----:B---3--:R-:W-:-:S03]  /*12d90*/  IMAD R21, R45, R36, RZ ;  /* 0x000000242d157224 */ /* 0x008fc600078e02ff */
[----:B------:R-:W-:Y:S01]  /*12da0*/  IADD3.X R31, R25, UR14, RZ, P2, !PT ;  /* 0x0000000e191f7c10 */ /* 0x000fe200097fe4ff */
[C---:B------:R-:W-:Y:S02]  /*12db0*/  IMAD R20, R44.reuse, R37, R21 ;  /* 0x000000252c147224 */ /* 0x040fe400078e0215 */
[----:B------:R-:W-:Y:S01]  /*12dc0*/  IMAD.WIDE.U32 R36, R44, R36, R38 ;  /* 0x000000242c247225 */ /* 0x000fe200078e0026 */
[----:B0-----:R-:W-:Y:S01]  /*12dd0*/  IADD3 R24, P2, R30, UR18, RZ ;  /* 0x000000121e187c10 */ /* 0x001fe2000ff5e0ff */
[----:B------:R2:W3:Y:S03]  /*12de0*/  LDG.E.64.CONSTANT R38, desc[UR6][R30.64] ;  /* 0x000000061e267981 */ /* 0x0004e6000c1e9b00 */
[----:B------:R-:W-:Y:S02]  /*12df0*/  IADD3 R21, R37, R20, RZ ;  /* 0x0000001425157210 */ /* 0x000fe40007ffe0ff */
[----:B------:R-:W-:-:S02]  /*12e00*/  MOV R20, R36 ;  /* 0x0000002400147202 */ /* 0x000fc40000000f00 */
[----:B------:R-:W3:Y:S01]  /*12e10*/  LDG.E.64 R36, desc[UR6][R32.64+0x38] ;  /* 0x0000380620247981 */ /* 0x000ee2000c1e1b00 */
[-C--:B----4-:R-:W-:Y:S01]  /*12e20*/  IMAD R29, R29, R26.reuse, RZ ;  /* 0x0000001a1d1d7224 */ /* 0x090fe200078e02ff */
[----:B------:R-:W-:Y:S01]  /*12e30*/  IADD3.X R25, R31, UR14, RZ, P2, !PT ;  /* 0x0000000e1f197c10 */ /* 0x000fe200097fe4ff */
[----:B------:R-:W-:-:S04]  /*12e40*/  IMAD.WIDE.U32 R20, R28, R26, R20 ;  /* 0x0000001a1c147225 */ /* 0x000fc800078e0014 */
[----:B------:R-:W-:Y:S01]  /*12e50*/  IMAD R27, R28, R27, R29 ;  /* 0x0000001b1c1b7224 */ /* 0x000fe200078e021d */
[----:B------:R-:W4:Y:S04]  /*12e60*/  LDG.E.64.CONSTANT R44, desc[UR6][R24.64] ;  /* 0x00000006182c7981 */ /* 0x000f28000c1e9b00 */
[----:B------:R-:W4:Y:S01]  /*12e70*/  LDG.E.64 R28, desc[UR6][R32.64+0x40] ;  /* 0x00004006201c7981 */ /* 0x000f22000c1e1b00 */
        /* <DEDUP_REMOVED lines=8> */
[----:B------:R-:W-:Y:S01]  /*12f00*/  IADD3 R21, R21, R23, RZ ;  /* 0x0000001715157210 */ /* 0x000fe20007ffe0ff */
[----:B---3--:R-:W-:-:S04]  /*12f10*/  IMAD R23, R39, R36, RZ ;  /* 0x0000002427177224 */ /* 0x008fc800078e02ff */
[C---:B------:R-:W-:Y:S02]  /*12f20*/  IMAD R22, R38.reuse, R37, R23 ;  /* 0x0000002526167224 */ /* 0x040fe400078e0217 */
[----:B------:R-:W-:Y:S01]  /*12f30*/  IMAD.WIDE.U32 R36, R38, R36, R20 ;  /* 0x0000002426247225 */ /* 0x000fe200078e0014 */
[----:B------:R-:W-:-:S04]  /*12f40*/  IADD3 R20, P2, R26, UR18, RZ ;  /* 0x000000121a147c10 */ /* 0x000fc8000ff5e0ff */
[----:B------:R-:W-:Y:S01]  /*12f50*/  IADD3 R23, R37, R22, RZ ;  /* 0x0000001625177210 */ /* 0x000fe20007ffe0ff */
[-C--:B----4-:R-:W-:Y:S01]  /*12f60*/  IMAD R25, R45, R28.reuse, RZ ;  /* 0x0000001c2d197224 */ /* 0x090fe200078e02ff */
[----:B------:R-:W-:Y:S01]  /*12f70*/  IADD3.X R21, R27, UR14, RZ, P2, !PT ;  /* 0x0000000e1b157c10 */ /* 0x000fe200097fe4ff */
[----:B------:R-:W-:Y:S01]  /*12f80*/  IMAD.MOV.U32 R22, RZ, RZ, R36 ;  /* 0x000000ffff167224 */ /* 0x000fe200078e0024 */
[----:B------:R-:W3:Y:S01]  /*12f90*/  LDG.E.64 R26, desc[UR6][R32.64+0x58] ;  /* 0x00005806201a7981 */ /* 0x000ee2000c1e1b00 */
[C---:B------:R-:W-:Y:S02]  /*12fa0*/  IMAD R24, R44.reuse, R29, R25 ;  /* 0x0000001d2c187224 */ /* 0x040fe400078e0219 */
[----:B------:R-:W-:Y:S01]  /*12fb0*/  IMAD.WIDE.U32 R28, R44, R28, R22 ;  /* 0x0000001c2c1c7225 */ /* 0x000fe200078e0016 */
[----:B------:R-:W4:Y:S01]  /*12fc0*/  LDG.E.64 R36, desc[UR6][R32.64+0x50] ;  /* 0x0000500620247981 */ /* 0x000f22000c1e1b00 */
[----:B------:R-:W-:-:S03]  /*12fd0*/  IADD3 R22, P2, R20, UR18, RZ ;  /* 0x0000001214167c10 */ /* 0x000fc6000ff5e0ff */
[----:B------:R0:W4:Y:S01]  /*12fe0*/  LDG.E.64.CONSTANT R38, desc[UR6][R20.64] ;  /* 0x0000000614267981 */ /* 0x000122000c1e9b00 */
[----:B------:R-:W-:Y:S02]  /*12ff0*/  IADD3.X R23, R21, UR14, RZ, P2, !PT ;  /* 0x0000000e15177c10 */ /* 0x000fe400097fe4ff */
[----:B------:R-:W-:Y:S02]  /*13000*/  IADD3 R25, R29, R24, RZ ;  /* 0x000000181d197210 */ /* 0x000fe40007ffe0ff */
[----:B------:R-:W-:Y:S02]  /*13010*/  MOV R24, R28 ;  /* 0x0000001c00187202 */ /* 0x000fe40000000f00 */
[----:B------:R1:W3:Y:S01]  /*13020*/  LDG.E.64.CONSTANT R28, desc[UR6][R22.64] ;  /* 0x00000006161c7981 */ /* 0x0002e2000c1e9b00 */
[----:B0-----:R-:W-:-:S04]  /*13030*/  IADD3 R20, P2, R22, UR18, RZ ;  /* 0x0000001216147c10 */ /* 0x001fc8000ff5e0ff */
[----:B------:R-:W-:-:S05]  /*13040*/  IADD3.X R21, R23, UR14, RZ, P2, !PT ;  /* 0x0000000e17157c10 */ /* 0x000fca00097fe4ff */
[----:B------:R-:W5:Y:S01]  /*13050*/  LDG.E.64.CONSTANT R44, desc[UR6][R20.64] ;  /* 0x00000006142c7981 */ /* 0x000f62000c1e9b00 */
[-C--:B--2---:R-:W-:Y:S02]  /*13060*/  IMAD R35, R35, R30.reuse, RZ ;  /* 0x0000001e23237224 */ /* 0x084fe400078e02ff */
[----:B------:R-:W-:-:S04]  /*13070*/  IMAD.WIDE.U32 R24, R34, R30, R24 ;  /* 0x0000001e22187225 */ /* 0x000fc800078e0018 */
[----:B------:R-:W-:Y:S02]  /*13080*/  IMAD R31, R34, R31, R35 ;  /* 0x0000001f221f7224 */ /* 0x000fe400078e0223 */
[----:B------:R-:W5:Y:S02]  /*13090*/  LDG.E.64 R34, desc[UR6][R32.64+0x60] ;  /* 0x0000600620227981 */ /* 0x000f64000c1e1b00 */
[----:B------:R-:W-:Y:S01]  /*130a0*/  IMAD.IADD R25, R25, 0x1, R31 ;  /* 0x0000000119197824 */ /* 0x000fe200078e021f */
[----:B-1----:R-:W-:Y:S01]  /*130b0*/  IADD3 R22, P2, R20, UR18, RZ ;  /* 0x0000001214167c10 */ /* 0x002fe2000ff5e0ff */
[-C--:B----4-:R-:W-:Y:S02]  /*130c0*/  IMAD R31, R39, R36.reuse, RZ ;  /* 0x00000024271f7224 */ /* 0x090fe400078e02ff */
[----:B------:R-:W-:-:S04]  /*130d0*/  IMAD.WIDE.U32 R24, R38, R36, R24 ;  /* 0x0000002426187225 */ /* 0x000fc800078e0018 */
[----:B------:R-:W-:Y:S02]  /*130e0*/  IMAD R23, R38, R37, R31 ;  /* 0x0000002526177224 */ /* 0x000fe400078e021f */
[-C--:B---3--:R-:W-:Y:S01]  /*130f0*/  IMAD R29, R29, R26.reuse, RZ ;  /* 0x0000001a1d1d7224 */ /* 0x088fe200078e02ff */
[----:B------:R-:W2:Y:S02]  /*13100*/  LDG.E.64 R30, desc[UR6][R32.64+0x70] ;  /* 0x00007006201e7981 */ /* 0x000ea4000c1e1b00 */
[----:B------:R-:W-:Y:S02]  /*13110*/  IADD3 R25, R25, R23, RZ ;  /* 0x0000001719197210 */ /* 0x000fe40007ffe0ff */
[----:B------:R-:W-:Y:S01]  /*13120*/  IADD3.X R23, R21, UR14, RZ, P2, !PT ;  /* 0x0000000e15177c10 */ /* 0x000fe200097fe4ff */
[C---:B------:R-:W-:Y:S01]  /*13130*/  IMAD R29, R28.reuse, R27, R29 ;  /* 0x0000001b1c1d7224 */ /* 0x040fe200078e021d */
[----:B------:R-:W3:Y:S01]  /*13140*/  LDG.E.64 R20, desc[UR6][R32.64+0x68] ;  /* 0x0000680620147981 */ /* 0x000ee2000c1e1b00 */
[----:B------:R-:W-:Y:S01]  /*13150*/  IMAD.WIDE.U32 R24, R28, R26, R24 ;  /* 0x0000001a1c187225 */ /* 0x000fe200078e0018 */
[----:B------:R-:W-:-:S02]  /*13160*/  IADD3 R28, P2, R22, UR18, RZ ;  /* 0x00000012161c7c10 */ /* 0x000fc4000ff5e0ff */
[----:B------:R-:W3:Y:S02]  /*13170*/  LDG.E.64.CONSTANT R26, desc[UR6][R22.64] ;  /* 0x00000006161a7981 */ /* 0x000ee4000c1e9b00 */
[----:B------:R-:W-:Y:S02]  /*13180*/  IADD3 R25, R25, R29, RZ ;  /* 0x0000001d19197210 */ /* 0x000fe40007ffe0ff */
[----:B------:R-:W-:-:S05]  /*13190*/  IADD3.X R29, R23, UR14, RZ, P2, !PT ;  /* 0x0000000e171d7c10 */ /* 0x000fca00097fe4ff */
[----:B------:R-:W2:Y:S04]  /*131a0*/  LDG.E.64.CONSTANT R38, desc[UR6][R28.64] ;  /* 0x000000061c267981 */ /* 0x000ea8000c1e9b00 */
[----:B------:R-:W4:Y:S01]  /*131b0*/  LDG.E.64 R22, desc[UR6][R32.64+0x78] ;  /* 0x0000780620167981 */ /* 0x000f22000c1e1b00 */
[----:B-----5:R-:W-:-:S04]  /*131c0*/  IMAD R37, R45, R34, RZ ;  /* 0x000000222d257224 */ /* 0x020fc800078e02ff */
[C---:B------:R-:W-:Y:S02]  /*131d0*/  IMAD R37, R44.reuse, R35, R37 ;  /* 0x000000232c257224 */ /* 0x040fe400078e0225 */
[----:B------:R-:W-:Y:S01]  /*131e0*/  IMAD.WIDE.U32 R34, R44, R34, R24 ;  /* 0x000000222c227225 */ /* 0x000fe200078e0018 */
[----:B------:R-:W-:-:S04]  /*131f0*/  IADD3 R24, P2, R28, UR18, RZ ;  /* 0x000000121c187c10 */ /* 0x000fc8000ff5e0ff */
[----:B------:R-:W-:-:S05]  /*13200*/  IADD3.X R25, R29, UR14, RZ, P2, !PT ;  /* 0x0000000e1d197c10 */ /* 0x000fca00097fe4ff */
[----:B------:R-:W4:Y:S01]  /*13210*/  LDG.E.64.CONSTANT R44, desc[UR6][R24.64] ;  /* 0x00000006182c7981 */ /* 0x000f22000c1e9b00 */
[----:B------:R-:W-:Y:S01]  /*13220*/  IMAD.IADD R35, R35, 0x1, R37 ;  /* 0x0000000123237824 */ /* 0x000fe200078e0225 */
[----:B------:R-:W-:-:S04]  /*13230*/  UIADD3 UR10, UP0, UR10, -0x10, URZ ;  /* 0xfffffff00a0a7890 */ /* 0x000fc8000ff1e03f */
[----:B------:R-:W-:Y:S02]  /*13240*/  UIADD3.X UR11, UR11, -0x1, URZ, UP0, !UPT ;  /* 0xffffffff0b0b7890 */ /* 0x000fe400087fe43f */
[----:B------:R-:W-:-:S04]  /*13250*/  UISETP.GT.U32.AND UP0, UPT, UR10, 0xc, UPT ;  /* 0x0000000c0a00788c */ /* 0x000fc8000bf04070 */
[----:B------:R-:W-:Y:S01]  /*13260*/  UISETP.GT.AND.EX UP0, UPT, UR11, URZ, UPT, UP0 ;  /* 0x0000003f0b00728c */ /* 0x000fe2000bf04300 */
[----:B---3--:R-:W-:-:S04]  /*13270*/  IMAD R27, R27, R20, RZ ;  /* 0x000000141b1b7224 */ /* 0x008fc800078e02ff */
[C---:B------:R-:W-:Y:S02]  /*13280*/  IMAD R27, R26.reuse, R21, R27 ;  /* 0x000000151a1b7224 */ /* 0x040fe400078e021b */
[----:B------:R-:W-:-:S05]  /*13290*/  IMAD.WIDE.U32 R20, R26, R20, R34 ;  /* 0x000000141a147225 */ /* 0x000fca00078e0022 */
[----:B------:R-:W-:Y:S01]  /*132a0*/  IADD3 R21, R21, R27, RZ ;  /* 0x0000001b15157210 */ /* 0x000fe20007ffe0ff */
[----:B--2---:R-:W-:Y:S01]  /*132b0*/  IMAD R27, R39, R30, RZ ;  /* 0x0000001e271b7224 */ /* 0x004fe200078e02ff */
[----:B------:R-:W-:-:S03]  /*132c0*/  PLOP3.LUT P3, PT, PT, PT, UP0, 0x80, 0x0 ;  /* 0x000000000000781c */ /* 0x000fc60003f6f008 */
[C---:B------:R-:W-:Y:S02]  /*132d0*/  IMAD R27, R38.reuse, R31, R27 ;  /* 0x0000001f261b7224 */ /* 0x040fe400078e021b */
[----:B------:R-:W-:-:S05]  /*132e0*/  IMAD.WIDE.U32 R20, R38, R30, R20 ;  /* 0x0000001e26147225 */ /* 0x000fca00078e0014 */
[----:B------:R-:W-:Y:S01]  /*132f0*/  IADD3 R21, R21, R27, RZ ;  /* 0x0000001b15157210 */ /* 0x000fe20007ffe0ff */
[----:B------:R-:W-:-:S04]  /*13300*/  UIADD3 UR4, UP1, UR4, 0x10, URZ ;  /* 0x0000001004047890 */ /* 0x000fc8000ff3e03f */
[----:B------:R-:W-:Y:S01]  /*13310*/  UIADD3.X UR5, URZ, UR5, URZ, UP1, !UPT ;  /* 0x000000053f057290 */ /* 0x000fe20008ffe43f */
[-C--:B----4-:R-:W-:Y:S02]  /*13320*/  IMAD R27, R45, R22.reuse, RZ ;  /* 0x000000162d1b7224 */ /* 0x090fe400078e02ff */
[----:B------:R-:W-:Y:S01]  /*13330*/  IMAD.WIDE.U32 R38, R44, R22, R20 ;  /* 0x000000162c267225 */ /* 0x000fe200078e0014 */
[----:B------:R-:W-:-:S03]  /*13340*/  IADD3 R22, P2, R24, UR18, RZ ;  /* 0x0000001218167c10 */ /* 0x000fc6000ff5e0ff */
[----:B------:R-:W-:Y:S01]  /*13350*/  IMAD R27, R44, R23, R27 ;  /* 0x000000172c1b7224 */ /* 0x000fe200078e021b */
[----:B------:R-:W-:-:S03]  /*13360*/  IADD3.X R23, R25, UR14, RZ, P2, !PT ;  /* 0x0000000e19177c10 */ /* 0x000fc600097fe4ff */
[----:B------:R-:W-:Y:S01]  /*13370*/  IMAD.IADD R39, R39, 0x1, R27 ;  /* 0x0000000127277824 */ /* 0x000fe200078e021b */
[----:B------:R-:W-:Y:S06]  /*13380*/  @P3 BRA `(.L_x_6516) ;  /* 0xfffffff400bc3947 */ /* 0x000fec000383ffff */
.L_x_6515:
        /* <DEDUP_REMOVED lines=9> */
[----:B------:R-:W-:-:S05]  /*13420*/  MOV R25, UR13 ;  /* 0x0000000d00197c02 */ /* 0x000fca0008000f00 */
[----:B------:R-:W2:Y:S01]  /*13430*/  LDG.E.64 R26, desc[UR6][R24.64] ;  /* 0x00000006181a7981 */ /* 0x000ea2000c1e1b00 */
[----:B------:R-:W-:-:S03]  /*13440*/  IADD3 R32, P0, R22, UR18, RZ ;  /* 0x0000001216207c10 */ /* 0x000fc6000ff1e0ff */
[----:B------:R-:W3:Y:S01]  /*13450*/  LDG.E.64 R20, desc[UR6][R24.64+0x8] ;  /* 0x0000080618147981 */ /* 0x000ee2000c1e1b00 */
[----:B------:R-:W-:-:S03]  /*13460*/  IADD3.X R33, R23, UR14, RZ, P0, !PT ;  /* 0x0000000e17217c10 */ /* 0x000fc600087fe4ff */
[----:B------:R-:W4:Y:S04]  /*13470*/  LDG.E.64 R36, desc[UR6][R24.64+0x10] ;  /* 0x0000100618247981 */ /* 0x000f28000c1e1b00 */
[----:B------:R-:W3:Y:S01]  /*13480*/  LDG.E.64.CONSTANT R22, desc[UR6][R32.64] ;  /* 0x0000000620167981 */ /* 0x000ee2000c1e9b00 */
[----:B------:R-:W-:-:S04]  /*13490*/  IADD3 R44, P0, R32, UR18, RZ ;  /* 0x00000012202c7c10 */ /* 0x000fc8000ff1e0ff */
[----:B------:R-:W-:Y:S02]  /*134a0*/  IADD3.X R45, R33, UR14, RZ, P0, !PT ;  /* 0x0000000e212d7c10 */ /* 0x000fe400087fe4ff */
[----:B------:R-:W5:Y:S01]  /*134b0*/  LDG.E.64 R32, desc[UR6][R24.64+0x18] ;  /* 0x0000180618207981 */ /* 0x000f62000c1e1b00 */
[-C--:B--2---:R-:W-:Y:S02]  /*134c0*/  IMAD R29, R29, R26.reuse, RZ ;  /* 0x0000001a1d1d7224 */ /* 0x084fe400078e02ff */
[C---:B------:R-:W-:Y:S02]  /*134d0*/  IMAD.WIDE.U32 R30, R28.reuse, R26, R38 ;  /* 0x0000001a1c1e7225 */ /* 0x040fe400078e0026 */
[----:B------:R-:W4:Y:S02]  /*134e0*/  LDG.E.64.CONSTANT R38, desc[UR6][R44.64] ;  /* 0x000000062c267981 */ /* 0x000f24000c1e9b00 */
[----:B------:R-:W-:Y:S01]  /*134f0*/  IMAD R29, R28, R27, R29 ;  /* 0x0000001b1c1d7224 */ /* 0x000fe200078e021d */
[----:B------:R-:W-:-:S03]  /*13500*/  IADD3 R28, P0, R44, UR18, RZ ;  /* 0x000000122c1c7c10 */ /* 0x000fc6000ff1e0ff */
[----:B------:R-:W-:Y:S01]  /*13510*/  IMAD.IADD R31, R31, 0x1, R29 ;  /* 0x000000011f1f7824 */ /* 0x000fe200078e021d */
[----:B------:R-:W-:Y:S02]  /*13520*/  IADD3.X R29, R45, UR14, RZ, P0, !PT ;  /* 0x0000000e2d1d7c10 */ /* 0x000fe400087fe4ff */
[----:B------:R-:W-:-:S03]  /*13530*/  IADD3 R26, P0, R28, UR18, RZ ;  /* 0x000000121c1a7c10 */ /* 0x000fc6000ff1e0ff */
[----:B------:R0:W5:Y:S01]  /*13540*/  LDG.E.64.CONSTANT R34, desc[UR6][R28.64] ;  /* 0x000000061c227981 */ /* 0x000162000c1e9b00 */
[----:B---3--:R-:W-:Y:S01]  /*13550*/  IMAD R23, R23, R20, RZ ;  /* 0x0000001417177224 */ /* 0x008fe200078e02ff */
[----:B------:R-:W-:-:S03]  /*13560*/  IADD3.X R27, R29, UR14, RZ, P0, !PT ;  /* 0x0000000e1d1b7c10 */ /* 0x000fc600087fe4ff */
[C---:B------:R-:W-:Y:S02]  /*13570*/  IMAD R23, R22.reuse, R21, R23 ;  /* 0x0000001516177224 */ /* 0x040fe400078e0217 */
[----:B------:R-:W-:Y:S01]  /*13580*/  IMAD.WIDE.U32 R20, R22, R20, R30 ;  /* 0x0000001416147225 */ /* 0x000fe200078e001e */
[----:B------:R-:W2:Y:S04]  /*13590*/  LDG.E.64.CONSTANT R44, desc[UR6][R26.64] ;  /* 0x000000061a2c7981 */ /* 0x000ea8000c1e9b00 */
[----:B------:R-:W2:Y:S01]  /*135a0*/  LDG.E.64 R30, desc[UR6][R24.64+0x20] ;  /* 0x00002006181e7981 */ /* 0x000ea2000c1e1b00 */
[----:B------:R-:W-:Y:S01]  /*135b0*/  IADD3 R21, R21, R23, RZ ;  /* 0x0000001715157210 */ /* 0x000fe20007ffe0ff */
[----:B----4-:R-:W-:-:S04]  /*135c0*/  IMAD R23, R39, R36, RZ ;  /* 0x0000002427177224 */ /* 0x010fc800078e02ff */
[C---:B0-----:R-:W-:Y:S02]  /*135d0*/  IMAD R29, R38.reuse, R37, R23 ;  /* 0x00000025261d7224 */ /* 0x041fe400078e0217 */
[----:B------:R-:W-:Y:S01]  /*135e0*/  IMAD.WIDE.U32 R22, R38, R36, R20 ;  /* 0x0000002426167225 */ /* 0x000fe200078e0014 */
[----:B------:R-:W-:-:S04]  /*135f0*/  IADD3 R20, P0, R26, UR18, RZ ;  /* 0x000000121a147c10 */ /* 0x000fc8000ff1e0ff */
[----:B------:R-:W-:Y:S01]  /*13600*/  IADD3 R23, R23, R29, RZ ;  /* 0x0000001d17177210 */ /* 0x000fe20007ffe0ff */
[-C--:B-----5:R-:W-:Y:S01]  /*13610*/  IMAD R29, R35, R32.reuse, RZ ;  /* 0x00000020231d7224 */ /* 0x0a0fe200078e02ff */
[----:B------:R-:W-:Y:S02]  /*13620*/  IADD3.X R21, R27, UR14, RZ, P0, !PT ;  /* 0x0000000e1b157c10 */ /* 0x000fe400087fe4ff */
[----:B------:R-:W3:Y:S01]  /*13630*/  LDG.E.64 R26, desc[UR6][R24.64+0x28] ;  /* 0x00002806181a7981 */ /* 0x000ee2000c1e1b00 */
[C---:B------:R-:W-:Y:S02]  /*13640*/  IMAD R33, R34.reuse, R33, R29 ;  /* 0x0000002122217224 */ /* 0x040fe400078e021d */
[----:B------:R-:W-:Y:S01]  /*13650*/  IMAD.WIDE.U32 R22, R34, R32, R22 ;  /* 0x0000002022167225 */ /* 0x000fe200078e0016 */
[----:B------:R-:W3:Y:S01]  /*13660*/  LDG.E.64.CONSTANT R28, desc[UR6][R20.64] ;  /* 0x00000006141c7981 */ /* 0x000ee2000c1e9b00 */
[----:B------:R-:W-:Y:S02]  /*13670*/  IADD3 R32, P0, R20, UR18, RZ ;  /* 0x0000001214207c10 */ /* 0x000fe4000ff1e0ff */
[----:B------:R-:W-:Y:S01]  /*13680*/  IMAD.IADD R23, R23, 0x1, R33 ;  /* 0x0000000117177824 */ /* 0x000fe200078e0221 */
[----:B------:R-:W4:Y:S01]  /*13690*/  LDG.E.64 R34, desc[UR6][R24.64+0x30] ;  /* 0x0000300618227981 */ /* 0x000f22000c1e1b00 */
[----:B--2---:R-:W-:Y:S01]  /*136a0*/  IMAD R37, R45, R30, RZ ;  /* 0x0000001e2d257224 */ /* 0x004fe200078e02ff */
[----:B------:R-:W-:-:S03]  /*136b0*/  IADD3.X R33, R21, UR14, RZ, P0, !PT ;  /* 0x0000000e15217c10 */ /* 0x000fc600087fe4ff */
[C---:B------:R-:W-:Y:S01]  /*136c0*/  IMAD R37, R44.reuse, R31, R37 ;  /* 0x0000001f2c257224 */ /* 0x040fe200078e0225 */
[----:B------:R-:W2:Y:S01]  /*136d0*/  LDG.E.64 R20, desc[UR6][R24.64+0x38] ;  /* 0x0000380618147981 */ /* 0x000ea2000c1e1b00 */
[----:B------:R-:W-:Y:S01]  /*136e0*/  IMAD.WIDE.U32 R30, R44, R30, R22 ;  /* 0x0000001e2c1e7225 */ /* 0x000fe200078e0016 */
[----:B------:R-:W-:Y:S02]  /*136f0*/  IADD3 R22, P0, R32, UR18, RZ ;  /* 0x0000001220167c10 */ /* 0x000fe4000ff1e0ff */
[----:B------:R-:W4:Y:S02]  /*13700*/  LDG.E.64.CONSTANT R38, desc[UR6][R32.64] ;  /* 0x0000000620267981 */ /* 0x000f24000c1e9b00 */
[----:B------:R-:W-:-:S05]  /*13710*/  IADD3.X R23, R33, UR14, RZ, P0, !PT ;  /* 0x0000000e21177c10 */ /* 0x000fca00087fe4ff */
[----:B------:R0:W2:Y:S01]  /*13720*/  LDG.E.64.CONSTANT R44, desc[UR6][R22.64] ;  /* 0x00000006162c7981 */ /* 0x0000a2000c1e9b00 */
[----:B------:R-:W-:Y:S01]  /*13730*/  IADD3 R31, R31, R37, RZ ;  /* 0x000000251f1f7210 */ /* 0x000fe20007ffe0ff */
[----:B------:R-:W-:Y:S01]  /*13740*/  UIADD3 UR10, UP1, UR10, -0x8, URZ ;  /* 0xfffffff80a0a7890 */ /* 0x000fe2000ff3e03f */
[----:B------:R-:W-:Y:S01]  /*13750*/  PLOP3.LUT P0, PT, PT, PT, PT, 0x8, 0x0 ;  /* 0x000000000000781c */ /* 0x000fe20003f0e170 */
[----:B------:R-:W-:Y:S01]  /*13760*/  UIADD3 UR4, UP0, UR4, 0x8, URZ ;  /* 0x0000000804047890 */ /* 0x000fe2000ff1e03f */
[----:B0-----:R-:W-:Y:S01]  /*13770*/  IADD3 R22, P2, R22, UR18, RZ ;  /* 0x0000001216167c10 */ /* 0x001fe2000ff5e0ff */
[----:B------:R-:W-:-:S03]  /*13780*/  UIADD3.X UR11, UR11, -0x1, URZ, UP1, !UPT ;  /* 0xffffffff0b0b7890 */ /* 0x000fc60008ffe43f */
[----:B------:R-:W-:Y:S01]  /*13790*/  IADD3.X R23, R23, UR14, RZ, P2, !PT ;  /* 0x0000000e17177c10 */ /* 0x000fe200097fe4ff */
[----:B------:R-:W-:Y:S01]  /*137a0*/  UIADD3.X UR5, URZ, UR5, URZ, UP0, !UPT ;  /* 0x000000053f057290 */ /* 0x000fe200087fe43f */
[----:B---3--:R-:W-:-:S04]  /*137b0*/  IMAD R29, R29, R26, RZ ;  /* 0x0000001a1d1d7224 */ /* 0x008fc800078e02ff */
[C---:B------:R-:W-:Y:S02]  /*137c0*/  IMAD R29, R28.reuse, R27, R29 ;  /* 0x0000001b1c1d7224 */ /* 0x040fe400078e021d */
[----:B------:R-:W-:-:S05]  /*137d0*/  IMAD.WIDE.U32 R26, R28, R26, R30 ;  /* 0x0000001a1c1a7225 */ /* 0x000fca00078e001e */
[----:B------:R-:W-:Y:S01]  /*137e0*/  IADD3 R27, R27, R29, RZ ;  /* 0x0000001d1b1b7210 */ /* 0x000fe20007ffe0ff */
[-C--:B----4-:R-:W-:Y:S02]  /*137f0*/  IMAD R29, R39, R34.reuse, RZ ;  /* 0x00000022271d7224 */ /* 0x090fe400078e02ff */
[----:B------:R-:W-:-:S04]  /*13800*/  IMAD.WIDE.U32 R24, R38, R34, R26 ;  /* 0x0000002226187225 */ /* 0x000fc800078e001a */
[----:B------:R-:W-:Y:S02]  /*13810*/  IMAD R29, R38, R35, R29 ;  /* 0x00000023261d7224 */ /* 0x000fe400078e021d */
[-C--:B--2---:R-:W-:Y:S02]  /*13820*/  IMAD R27, R45, R20.reuse, RZ ;  /* 0x000000142d1b7224 */ /* 0x084fe400078e02ff */
[----:B------:R-:W-:Y:S02]  /*13830*/  IMAD.IADD R25, R25, 0x1, R29 ;  /* 0x0000000119197824 */ /* 0x000fe400078e021d */
[C---:B------:R-:W-:Y:S02]  /*13840*/  IMAD R27, R44.reuse, R21, R27 ;  /* 0x000000152c1b7224 */ /* 0x040fe400078e021b */
[----:B------:R-:W-:-:S05]  /*13850*/  IMAD.WIDE.U32 R38, R44, R20, R24 ;  /* 0x000000142c267225 */ /* 0x000fca00078e0018 */
[----:B------:R-:W-:-:S07]  /*13860*/  IADD3 R39, R39, R27, RZ ;  /* 0x0000001b27277210 */ /* 0x000fce0007ffe0ff */
.L_x_6517:
[----:B------:R-:W-:-:S04]  /*13870*/  ISETP.NE.U32.AND P2, PT, RZ, UR10, PT ;  /* 0x0000000aff007c0c */ /* 0x000fc8000bf45070 */
[----:B------:R-:W-:-:S13]  /*13880*/  ISETP.NE.OR.EX P0, PT, RZ, UR11, P0, P2 ;  /* 0x0000000bff007c0c */ /* 0x000fda0008705720 */
[----:B------:R-:W-:Y:S05]  /*13890*/  @!P0 BRA `(.L_x_6513) ;  /* 0x0000000000b08947 */ /* 0x000fea0003800000 */
.L_x_6514:
        /* <DEDUP_REMOVED lines=12> */
[----:B------:R-:W-:Y:S01]  /*13960*/  IADD3.X R29, R23, UR14, RZ, P0, !PT ;  /* 0x0000000e171d7c10 */ /* 0x000fe200087fe4ff */
[----:B--2---:R-:W-:-:S02]  /*13970*/  IMAD R25, R25, R26, RZ ;  /* 0x0000001a19197224 */ /* 0x004fc400078e02ff */
[-C--:B------:R-:W-:Y:S02]  /*13980*/  IMAD.WIDE.U32 R34, R26, R24.reuse, R38 ;  /* 0x000000181a227225 */ /* 0x080fe400078e0026 */
[----:B------:R-:W2:Y:S02]  /*13990*/  LDG.E.64 R38, desc[UR6][R20.64+0x18] ;  /* 0x0000180614267981 */ /* 0x000ea4000c1e1b00 */
[----:B------:R-:W-:Y:S01]  /*139a0*/  IMAD R45, R27, R24, R25 ;  /* 0x000000181b2d7224 */ /* 0x000fe200078e0219 */
[----:B------:R-:W-:Y:S01]  /*139b0*/  IADD3 R24, P0, R28, UR18, RZ ;  /* 0x000000121c187c10 */ /* 0x000fe2000ff1e0ff */
[----:B------:R0:W4:Y:S03]  /*139c0*/  LDG.E.64.CONSTANT R26, desc[UR6][R28.64] ;  /* 0x000000061c1a7981 */ /* 0x000126000c1e9b00 */
[----:B------:R-:W-:-:S05]  /*139d0*/  IADD3.X R25, R29, UR14, RZ, P0, !PT ;  /* 0x0000000e1d197c10 */ /* 0x000fca00087fe4ff */
[----:B------:R-:W2:Y:S01]  /*139e0*/  LDG.E.64.CONSTANT R22, desc[UR6][R24.64] ;  /* 0x0000000618167981 */ /* 0x000ea2000c1e9b00 */
[----:B------:R-:W-:Y:S01]  /*139f0*/  IADD3 R35, R35, R45, RZ ;  /* 0x0000002d23237210 */ /* 0x000fe20007ffe0ff */
[----:B---3--:R-:W-:-:S04]  /*13a00*/  IMAD R31, R31, R32, RZ ;  /* 0x000000201f1f7224 */ /* 0x008fc800078e02ff */
[-C--:B------:R-:W-:Y:S02]  /*13a10*/  IMAD R33, R33, R30.reuse, R31 ;  /* 0x0000001e21217224 */ /* 0x080fe400078e021f */
[----:B------:R-:W-:Y:S01]  /*13a20*/  IMAD.WIDE.U32 R30, R32, R30, R34 ;  /* 0x0000001e201e7225 */ /* 0x000fe200078e0022 */
[----:B------:R-:W-:-:S03]  /*13a30*/  UIADD3 UR10, UP0, UR10, -0x4, URZ ;  /* 0xfffffffc0a0a7890 */ /* 0x000fc6000ff1e03f */
[----:B0-----:R-:W-:Y:S01]  /*13a40*/  IMAD.MOV.U32 R28, RZ, RZ, R30 ;  /* 0x000000ffff1c7224 */ /* 0x001fe200078e001e */
[----:B------:R-:W-:Y:S01]  /*13a50*/  IADD3 R29, R31, R33, RZ ;  /* 0x000000211f1d7210 */ /* 0x000fe20007ffe0ff */
[----:B------:R-:W-:Y:S01]  /*13a60*/  UIADD3.X UR11, UR11, -0x1, URZ, UP0, !UPT ;  /* 0xffffffff0b0b7890 */ /* 0x000fe200087fe43f */
[----:B------:R-:W-:-:S05]  /*13a70*/  ISETP.NE.U32.AND P0, PT, RZ, UR10, PT ;  /* 0x0000000aff007c0c */ /* 0x000fca000bf05070 */
[----:B------:R-:W-:Y:S01]  /*13a80*/  ISETP.NE.AND.EX P0, PT, RZ, UR11, PT, P0 ;  /* 0x0000000bff007c0c */ /* 0x000fe2000bf05300 */
[----:B------:R-:W-:-:S04]  /*13a90*/  UIADD3 UR4, UP0, UR4, 0x4, URZ ;  /* 0x0000000404047890 */ /* 0x000fc8000ff1e03f */
[----:B------:R-:W-:Y:S01]  /*13aa0*/  UIADD3.X UR5, URZ, UR5, URZ, UP0, !UPT ;  /* 0x000000053f057290 */ /* 0x000fe200087fe43f */
[----:B----4-:R-:W-:Y:S02]  /*13ab0*/  IMAD R27, R27, R36, RZ ;  /* 0x000000241b1b7224 */ /* 0x010fe400078e02ff */
[----:B------:R-:W-:-:S04]  /*13ac0*/  IMAD.WIDE.U32 R20, R36, R26, R28 ;  /* 0x0000001a24147225 */ /* 0x000fc800078e001c */
[----:B------:R-:W-:Y:S02]  /*13ad0*/  IMAD R27, R37, R26, R27 ;  /* 0x0000001a251b7224 */ /* 0x000fe400078e021b */
[----:B--2---:R-:W-:-:S03]  /*13ae0*/  IMAD R23, R23, R38, RZ ;  /* 0x0000002617177224 */ /* 0x004fc600078e02ff */
[----:B------:R-:W-:Y:S01]  /*13af0*/  IADD3 R21, R21, R27, RZ ;  /* 0x0000001b15157210 */ /* 0x000fe20007ffe0ff */
[-C--:B------:R-:W-:Y:S02]  /*13b00*/  IMAD R23, R39, R22.reuse, R23 ;  /* 0x0000001627177224 */ /* 0x080fe400078e0217 */
[----:B------:R-:W-:Y:S01]  /*13b10*/  IMAD.WIDE.U32 R38, R38, R22, R20 ;  /* 0x0000001626267225 */ /* 0x000fe200078e0014 */
[----:B------:R-:W-:-:S04]  /*13b20*/  IADD3 R22, P2, R24, UR18, RZ ;  /* 0x0000001218167c10 */ /* 0x000fc8000ff5e0ff */
[----:B------:R-:W-:Y:S02]  /*13b30*/  IADD3 R39, R39, R23, RZ ;  /* 0x0000001727277210 */ /* 0x000fe40007ffe0ff */
[----:B------:R-:W-:Y:S01]  /*13b40*/  IADD3.X R23, R25, UR14, RZ, P2, !PT ;  /* 0x0000000e19177c10 */ /* 0x000fe200097fe4ff */
[----:B------:R-:W-:Y:S06]  /*13b50*/  @P0 BRA `(.L_x_6514) ;  /* 0xfffffffc00500947 */ /* 0x000fec000383ffff */
.L_x_6513:
        /* <DEDUP_REMOVED lines=33> */
[----:B------:R-:W-:Y:S01]  /*13d70*/  UISETP.NE.AND.EX UP0, UPT, URZ, URZ, UPT, UP0 ;  /* 0x0000003f3f00728c */ /* 0x000fe2000bf05300 */
[----:B------:R-:W2:Y:S02]  /*13d80*/  LDG.E.64 R22, desc[UR6][R20.64+0x8] ;  /* 0x0000080614167981 */ /* 0x000ea4000c1e1b00 */
[----:B------:R-:W-:Y:S01]  /*13d90*/  IMAD.U32 R16, RZ, RZ, UR5 ;  /* 0x00000005ff107e24 */ /* 0x000fe2000f8e00ff */
[----:B------:R-:W-:-:S02]  /*13da0*/  IADD3 R18, P0, R18, UR4, RZ ;  /* 0x0000000412127c10 */ /* 0x000fc4000ff1e0ff */
[----:B------:R-:W-:Y:S02]  /*13db0*/  PLOP3.LUT P2, PT, PT, PT, UP0, 0x80, 0x0 ;  /* 0x000000000000781c */ /* 0x000fe40003f4f008 */
[----:B------:R-:W-:Y:S02]  /*13dc0*/  IADD3.X R17, R17, UR12, R16, P0, !PT ;  /* 0x0000000c11117c10 */ /* 0x000fe400087fe410 */
[----:B------:R-:W-:-:S04]  /*13dd0*/  LEA R16, P0, R18, UR18, 0x3 ;  /* 0x0000001212107c11 */ /* 0x000fc8000f8018ff */
        /* <DEDUP_REMOVED lines=15> */
.L_x_6512:
[----:B------:R-:W-:Y:S05]  /*13ed0*/  BSYNC B0 ;  /* 0x0000000000007941 */ /* 0x000fea0003800000 */
.L_x_6511:
[----:B------:R-:W-:Y:S01]  /*13ee0*/  IADD3 R16, R0, 0x300, RZ ;  /* 0x0000030000107810 */ /* 0x000fe20007ffe0ff */
[----:B------:R-:W-:Y:S01]  /*13ef0*/  ULDC.64 UR16, c[0x0][0x218] ;  /* 0x0000860000107ab9 */ /* 0x000fe20000000a00 */
[----:B------:R-:W-:Y:S01]  /*13f00*/  ULDC.64 UR18, c[0x0][0x228] ;  /* 0x00008a0000127ab9 */ /* 0x000fe20000000a00 */
[----:B------:R-:W-:Y:S01]  /*13f10*/  BSSY B0, `(.L_x_6518) ;  /* 0x0000167000007945 */ /* 0x000fe20003800000 */
[----:B------:R-:W-:-:S13]  /*13f20*/  ISETP.GE.AND P0, PT, R16, UR9, PT ;  /* 0x0000000910007c0c */ /* 0x000fda000bf06270 */
[----:B------:R-:W-:Y:S05]  /*13f30*/  @P0 BRA `(.L_x_6519) ;  /* 0x0000001400900947 */ /* 0x000fea0003800000 */
[----:B------:R-:W-:Y:S01]  /*13f40*/  UIADD3 UR4, UP0, UR18, -0x1, URZ ;  /* 0xffffffff12047890 */ /* 0x000fe2000ff1e03f */
[----:B------:R-:W-:Y:S01]  /*13f50*/  CS2R R40, SRZ ;  /* 0x0000000000287805 */ /* 0x000fe2000001ff00 */
[----:B------:R-:W-:Y:S02]  /*13f60*/  ULOP3.LUT UR22, UR18, 0x3, URZ, 0xc0, !UPT ;  /* 0x0000000312167892 */ /* 0x000fe4000f8ec03f */
[----:B------:R-:W-:Y:S02]  /*13f70*/  UIADD3.X UR10, UR19, -0x1, URZ, UP0, !UPT ;  /* 0xffffffff130a7890 */ /* 0x000fe400087fe43f */
[----:B------:R-:W-:Y:S01]  /*13f80*/  UISETP.GE.U32.AND UP0, UPT, UR4, 0x3, UPT ;  /* 0x000000030400788c */ /* 0x000fe2000bf06070 */
[----:B------:R-:W-:Y:S02]  /*13f90*/  ULDC.64 UR20, c[0x0][0x238] ;  /* 0x00008e0000147ab9 */ /* 0x000fe40000000a00 */
[----:B------:R-:W-:Y:S01]  /*13fa0*/  ULDC.64 UR4, c[0x0][0x220] ;  /* 0x0000880000047ab9 */ /* 0x000fe20000000a00 */
[----:B------:R-:W-:Y:S01]  /*13fb0*/  UISETP.GE.U32.AND.EX UP0, UPT, UR10, URZ, UPT, UP0 ;  /* 0x0000003f0a00728c */ /* 0x000fe2000bf06100 */
[----:B------:R-:W-:-:S02]  /*13fc0*/  IMAD R15, R15, UR4, RZ ;  /* 0x000000040f0f7c24 */ /* 0x000fc4000f8e02ff */
        /* <DEDUP_REMOVED lines=8> */
[C---:B------:R-:W-:Y:S01]  /*14050*/  LEA R20, P2, R16.reuse, UR16, 0x3 ;  /* 0x0000001010147c11 */ /* 0x040fe2000f8418ff */
[----:B------:R-:W-:Y:S01]  /*14060*/  USHF.L.U32 UR4, UR21, 0x3, URZ ;  /* 0x0000000315047899 */ /* 0x000fe2000800063f */
[----:B------:R-:W-:Y:S01]  /*14070*/  IADD3 R21, R15, R17, RZ ;  /* 0x000000110f157210 */ /* 0x000fe20007ffe0ff */
[----:B------:R-:W-:Y:S02]  /*14080*/  UIADD3.X UR14, UR19, -0x1, URZ, UP0, !UPT ;  /* 0xffffffff130e7890 */ /* 0x000fe400087fe43f */
[----:B------:R-:W-:Y:S01]  /*14090*/  ISETP.LT.U32.AND P0, PT, RZ, UR13, PT ;  /* 0x0000000dff007c0c */ /* 0x000fe2000bf01070 */
[----:B------:R-:W-:Y:S01]  /*140a0*/  UIMAD.WIDE.U32 UR24, UR20, 0x8, URZ ;  /* 0x00000008141878a5 */ /* 0x000fe2000f8e003f */
[----:B------:R-:W-:Y:S01]  /*140b0*/  LEA.HI.X R21, R16, UR17, R21, 0x3, P2 ;  /* 0x0000001110157c11 */ /* 0x000fe200090f1c15 */
[----:B------:R-:W-:Y:S01]  /*140c0*/  UMOV UR5, URZ ;  /* 0x0000003f00057c82 */ /* 0x000fe20008000000 */
[----:B------:R-:W-:Y:S01]  /*140d0*/  IMAD.U32 R14, RZ, RZ, UR14 ;  /* 0x0000000eff0e7e24 */ /* 0x000fe2000f8e00ff */
[----:B------:R-:W-:Y:S01]  /*140e0*/  UIADD3 UR12, UR25, UR4, URZ ;  /* 0x00000004190c7290 */ /* 0x000fe2000fffe03f */
[----:B------:R-:W-:-:S02]  /*140f0*/  ULDC.64 UR28, c[0x0][0x230] ;  /* 0x00008c00001c7ab9 */ /* 0x000fc40000000a00 */
        /* <DEDUP_REMOVED lines=10> */
.L_x_6523:
        /* <DEDUP_REMOVED lines=8> */
[----:B------:R-:W-:-:S03]  /*14220*/  IADD3.X R45, R21, UR12, RZ, P2, !PT ;  /* 0x0000000c152d7c10 */ /* 0x000fc600097fe4ff */
[----:B------:R-:W4:Y:S04]  /*14230*/  LDG.E.64 R14, desc[UR6][R28.64+0x10] ;  /* 0x000010061c0e7981 */ /* 0x000f28000c1e1b00 */
[----:B------:R-:W3:Y:S01]  /*14240*/  LDG.E.64.CONSTANT R24, desc[UR6][R44.64] ;  /* 0x000000062c187981 */ /* 0x000ee2000c1e9b00 */
[----:B------:R-:W-:-:S04]  /*14250*/  IADD3 R36, P2, R44, UR24, RZ ;  /* 0x000000182c247c10 */ /* 0x000fc8000ff5e0ff */
[----:B------:R-:W-:-:S05]  /*14260*/  IADD3.X R37, R45, UR12, RZ, P2, !PT ;  /* 0x0000000c2d257c10 */ /* 0x000fca00097fe4ff */
[----:B------:R0:W4:Y:S01]  /*14270*/  LDG.E.64.CONSTANT R20, desc[UR6][R36.64] ;  /* 0x0000000624147981 */ /* 0x000122000c1e9b00 */
[----:B------:R-:W-:-:S04]  /*14280*/  IADD3 R18, P2, R36, UR24, RZ ;  /* 0x0000001824127c10 */ /* 0x000fc8000ff5e0ff */
[----:B------:R-:W-:Y:S02]  /*14290*/  IADD3.X R19, R37, UR12, RZ, P2, !PT ;  /* 0x0000000c25137c10 */ /* 0x000fe400097fe4ff */
[----:B0-----:R-:W-:-:S04]  /*142a0*/  IADD3 R36, P2, R18, UR24, RZ ;  /* 0x0000001812247c10 */ /* 0x001fc8000ff5e0ff */
[----:B------:R-:W-:Y:S01]  /*142b0*/  IADD3.X R37, R19, UR12, RZ, P2, !PT ;  /* 0x0000000c13257c10 */ /* 0x000fe200097fe4ff */
[-C--:B--2---:R-:W-:Y:S02]  /*142c0*/  IMAD R35, R35, R32.reuse, RZ ;  /* 0x0000002023237224 */ /* 0x084fe400078e02ff */
[----:B------:R-:W-:-:S04]  /*142d0*/  IMAD.WIDE.U32 R30, R34, R32, R40 ;  /* 0x00000020221e7225 */ /* 0x000fc800078e0028 */
[----:B------:R-:W-:Y:S02]  /*142e0*/  IMAD R41, R34, R33, R35 ;  /* 0x0000002122297224 */ /* 0x000fe400078e0223 */
[----:B------:R-:W2:Y:S04]  /*142f0*/  LDG.E.64 R32, desc[UR6][R28.64+0x18] ;  /* 0x000018061c207981 */ /* 0x000ea8000c1e1b00 */
[----:B------:R0:W2:Y:S01]  /*14300*/  LDG.E.64.CONSTANT R34, desc[UR6][R18.64] ;  /* 0x0000000612227981 */ /* 0x0000a2000c1e9b00 */
[----:B------:R-:W-:Y:S01]  /*14310*/  IADD3 R31, R31, R41, RZ ;  /* 0x000000291f1f7210 */ /* 0x000fe20007ffe0ff */
[----:B---3--:R-:W-:-:S04]  /*14320*/  IMAD R41, R25, R22, RZ ;  /* 0x0000001619297224 */ /* 0x008fc800078e02ff */
[C---:B------:R-:W-:Y:S02]  /*14330*/  IMAD R41, R24.reuse, R23, R41 ;  /* 0x0000001718297224 */ /* 0x040fe400078e0229 */
[----:B------:R-:W-:Y:S02]  /*14340*/  IMAD.WIDE.U32 R22, R24, R22, R30 ;  /* 0x0000001618167225 */ /* 0x000fe400078e001e */
[----:B------:R-:W3:Y:S04]  /*14350*/  LDG.E.64 R24, desc[UR6][R28.64+0x20] ;  /* 0x000020061c187981 */ /* 0x000ee8000c1e1b00 */
[----:B------:R1:W3:Y:S01]  /*14360*/  LDG.E.64.CONSTANT R30, desc[UR6][R36.64] ;  /* 0x00000006241e7981 */ /* 0x0002e2000c1e9b00 */
[----:B0-----:R-:W-:Y:S02]  /*14370*/  IADD3 R18, P2, R36, UR24, RZ ;  /* 0x0000001824127c10 */ /* 0x001fe4000ff5e0ff */
[----:B------:R-:W-:Y:S01]  /*14380*/  IADD3 R23, R23, R41, RZ ;  /* 0x0000002917177210 */ /* 0x000fe20007ffe0ff */
[----:B----4-:R-:W-:Y:S01]  /*14390*/  IMAD R41, R21, R14, RZ ;  /* 0x0000000e15297224 */ /* 0x010fe200078e02ff */
[----:B------:R-:W-:-:S03]  /*143a0*/  IADD3.X R19, R37, UR12, RZ, P2, !PT ;  /* 0x0000000c25137c10 */ /* 0x000fc600097fe4ff */
[C---:B------:R-:W-:Y:S02]  /*143b0*/  IMAD R41, R20.reuse, R15, R41 ;  /* 0x0000000f14297224 */ /* 0x040fe400078e0229 */
[----:B------:R-:W-:Y:S02]  /*143c0*/  IMAD.WIDE.U32 R14, R20, R14, R22 ;  /* 0x0000000e140e7225 */ /* 0x000fe400078e0016 */
[----:B------:R-:W4:Y:S04]  /*143d0*/  LDG.E.64 R20, desc[UR6][R28.64+0x28] ;  /* 0x000028061c147981 */ /* 0x000f28000c1e1b00 */
[----:B------:R0:W4:Y:S01]  /*143e0*/  LDG.E.64.CONSTANT R22, desc[UR6][R18.64] ;  /* 0x0000000612167981 */ /* 0x000122000c1e9b00 */
[----:B-1----:R-:W-:Y:S01]  /*143f0*/  IADD3 R36, P2, R18, UR24, RZ ;  /* 0x0000001812247c10 */ /* 0x002fe2000ff5e0ff */
[----:B------:R-:W-:-:S03]  /*14400*/  IMAD.IADD R15, R15, 0x1, R41 ;  /* 0x000000010f0f7824 */ /* 0x000fc600078e0229 */
[----:B------:R-:W-:-:S05]  /*14410*/  IADD3.X R37, R19, UR12, RZ, P2, !PT ;  /* 0x0000000c13257c10 */ /* 0x000fca00097fe4ff */
[----:B------:R-:W5:Y:S01]  /*14420*/  LDG.E.64.CONSTANT R40, desc[UR6][R36.64] ;  /* 0x0000000624287981 */ /* 0x000f62000c1e9b00 */
[----:B0-----:R-:W-:-:S04]  /*14430*/  IADD3 R18, P2, R36, UR24, RZ ;  /* 0x0000001824127c10 */ /* 0x001fc8000ff5e0ff */
[----:B------:R-:W-:Y:S01]  /*14440*/  IADD3.X R19, R37, UR12, RZ, P2, !PT ;  /* 0x0000000c25137c10 */ /* 0x000fe200097fe4ff */
[-C--:B--2---:R-:W-:Y:S02]  /*14450*/  IMAD R35, R35, R32.reuse, RZ ;  /* 0x0000002023237224 */ /* 0x084fe400078e02ff */
[----:B------:R-:W-:-:S04]  /*14460*/  IMAD.WIDE.U32 R14, R34, R32, R14 ;  /* 0x00000020220e7225 */ /* 0x000fc800078e000e */
[----:B------:R-:W-:Y:S02]  /*14470*/  IMAD R35, R34, R33, R35 ;  /* 0x0000002122237224 */ /* 0x000fe400078e0223 */
[----:B------:R-:W5:Y:S03]  /*14480*/  LDG.E.64 R32, desc[UR6][R28.64+0x30] ;  /* 0x000030061c207981 */ /* 0x000f66000c1e1b00 */
[----:B------:R-:W-:Y:S02]  /*14490*/  IADD3 R15, R15, R35, RZ ;  /* 0x000000230f0f7210 */ /* 0x000fe40007ffe0ff */
[----:B------:R0:W2:Y:S01]  /*144a0*/  LDG.E.64.CONSTANT R34, desc[UR6][R18.64] ;  /* 0x0000000612227981 */ /* 0x0000a2000c1e9b00 */
[-C--:B---3--:R-:W-:Y:S02]  /*144b0*/  IMAD R31, R31, R24.reuse, RZ ;  /* 0x000000181f1f7224 */ /* 0x088fe400078e02ff */
[----:B------:R-:W-:-:S04]  /*144c0*/  IMAD.WIDE.U32 R14, R30, R24, R14 ;  /* 0x000000181e0e7225 */ /* 0x000fc800078e000e */
[----:B------:R-:W-:Y:S02]  /*144d0*/  IMAD R31, R30, R25, R31 ;  /* 0x000000191e1f7224 */ /* 0x000fe400078e021f */
[----:B------:R-:W2:Y:S01]  /*144e0*/  LDG.E.64 R24, desc[UR6][R28.64+0x38] ;  /* 0x000038061c187981 */ /* 0x000ea2000c1e1b00 */
[----:B------:R-:W-:Y:S02]  /*144f0*/  IADD3 R30, P2, R18, UR24, RZ ;  /* 0x00000018121e7c10 */ /* 0x000fe4000ff5e0ff */
[----:B------:R-:W-:Y:S02]  /*14500*/  IADD3 R15, R15, R31, RZ ;  /* 0x0000001f0f0f7210 */ /* 0x000fe40007ffe0ff */
[----:B------:R-:W-:Y:S01]  /*14510*/  IADD3.X R31, R19, UR12, RZ, P2, !PT ;  /* 0x0000000c131f7c10 */ /* 0x000fe200097fe4ff */
[-C--:B----4-:R-:W-:Y:S02]  /*14520*/  IMAD R23, R23, R20.reuse, RZ ;  /* 0x0000001417177224 */ /* 0x090fe400078e02ff */
[----:B------:R-:W-:-:S02]  /*14530*/  IMAD.WIDE.U32 R14, R22, R20, R14 ;  /* 0x00000014160e7225 */ /* 0x000fc400078e000e */
[----:B------:R1:W3:Y:S02]  /*14540*/  LDG.E.64.CONSTANT R36, desc[UR6][R30.64] ;  /* 0x000000061e247981 */ /* 0x0002e4000c1e9b00 */
[----:B------:R-:W-:Y:S02]  /*14550*/  IMAD R23, R22, R21, R23 ;  /* 0x0000001516177224 */ /* 0x000fe400078e0217 */
[----:B------:R-:W3:Y:S02]  /*14560*/  LDG.E.64 R20, desc[UR6][R28.64+0x40] ;  /* 0x000040061c147981 */ /* 0x000ee4000c1e1b00 */
[----:B------:R-:W-:Y:S01]  /*14570*/  IMAD.IADD R15, R15, 0x1, R23 ;  /* 0x000000010f0f7824 */ /* 0x000fe200078e0217 */
[----:B0-----:R-:W-:-:S04]  /*14580*/  IADD3 R18, P2, R30, UR24, RZ ;  /* 0x000000181e127c10 */ /* 0x001fc8000ff5e0ff */
[----:B------:R-:W-:Y:S02]  /*14590*/  IADD3.X R19, R31, UR12, RZ, P2, !PT ;  /* 0x0000000c1f137c10 */ /* 0x000fe400097fe4ff */
[----:B-1----:R-:W-:-:S04]  /*145a0*/  IADD3 R30, P2, R18, UR24, RZ ;  /* 0x00000018121e7c10 */ /* 0x002fc8000ff5e0ff */
[----:B------:R-:W-:Y:S01]  /*145b0*/  IADD3.X R31, R19, UR12, RZ, P2, !PT ;  /* 0x0000000c131f7c10 */ /* 0x000fe200097fe4ff */
[-C--:B-----5:R-:W-:Y:S02]  /*145c0*/  IMAD R23, R41, R32.reuse, RZ ;  /* 0x0000002029177224 */ /* 0x0a0fe400078e02ff */
[----:B------:R-:W-:-:S04]  /*145d0*/  IMAD.WIDE.U32 R14, R40, R32, R14 ;  /* 0x00000020280e7225 */ /* 0x000fc800078e000e */
[----:B------:R-:W-:Y:S02]  /*145e0*/  IMAD R33, R40, R33, R23 ;  /* 0x0000002128217224 */ /* 0x000fe400078e0217 */
[----:B------:R-:W4:Y:S03]  /*145f0*/  LDG.E.64 R22, desc[UR6][R28.64+0x48] ;  /* 0x000048061c167981 */ /* 0x000f26000c1e1b00 */
[----:B------:R-:W-:Y:S01]  /*14600*/  IADD3 R15, R15, R33, RZ ;  /* 0x000000210f0f7210 */ /* 0x000fe20007ffe0ff */
[----:B------:R0:W5:Y:S04]  /*14610*/  LDG.E.64.CONSTANT R40, desc[UR6][R30.64] ;  /* 0x000000061e287981 */ /* 0x000168000c1e9b00 */
[----:B------:R-:W4:Y:S01]  /*14620*/  LDG.E.64.CONSTANT R32, desc[UR6][R18.64] ;  /* 0x0000000612207981 */ /* 0x000f22000c1e9b00 */
[----:B--2---:R-:W-:-:S02]  /*14630*/  IMAD R35, R35, R24, RZ ;  /* 0x0000001823237224 */ /* 0x004fc400078e02ff */
[----:B------:R-:W-:-:S04]  /*14640*/  IMAD.WIDE.U32 R14, R34, R24, R14 ;  /* 0x00000018220e7225 */ /* 0x000fc800078e000e */
[----:B------:R-:W-:Y:S02]  /*14650*/  IMAD R35, R34, R25, R35 ;  /* 0x0000001922237224 */ /* 0x000fe400078e0223 */
[----:B------:R-:W5:Y:S01]  /*14660*/  LDG.E.64 R24, desc[UR6][R28.64+0x50] ;  /* 0x000050061c187981 */ /* 0x000f62000c1e1b00 */
[----:B------:R-:W-:Y:S02]  /*14670*/  IADD3 R34, P2, R30, UR24, RZ ;  /* 0x000000181e227c10 */ /* 0x000fe4000ff5e0ff */
[----:B------:R-:W-:Y:S01]  /*14680*/  IADD3 R15, R15, R35, RZ ;  /* 0x000000230f0f7210 */ /* 0x000fe20007ffe0ff */
[----:B------:R-:W2:Y:S01]  /*14690*/  LDG.E.64 R18, desc[UR6][R28.64+0x58] ;  /* 0x000058061c127981 */ /* 0x000ea2000c1e1b00 */
[-C--:B---3--:R-:W-:Y:S01]  /*146a0*/  IMAD R37, R37, R20.reuse, RZ ;  /* 0x0000001425257224 */ /* 0x088fe200078e02ff */
[----:B------:R-:W-:Y:S01]  /*146b0*/  IADD3.X R35, R31, UR12, RZ, P2, !PT ;  /* 0x0000000c1f237c10 */ /* 0x000fe200097fe4ff */
[----:B------:R-:W-:-:S04]  /*146c0*/  IMAD.WIDE.U32 R14, R36, R20, R14 ;  /* 0x00000014240e7225 */ /* 0x000fc800078e000e */
[----:B------:R-:W-:Y:S02]  /*146d0*/  IMAD R37, R36, R21, R37 ;  /* 0x0000001524257224 */ /* 0x000fe400078e0225 */
[----:B------:R-:W2:Y:S01]  /*146e0*/  LDG.E.64.CONSTANT R20, desc[UR6][R34.64] ;  /* 0x0000000622147981 */ /* 0x000ea2000c1e9b00 */
[----:B0-----:R-:W-:Y:S01]  /*146f0*/  IADD3 R30, P2, R34, UR24, RZ ;  /* 0x00000018221e7c10 */ /* 0x001fe2000ff5e0ff */
[----:B------:R-:W-:Y:S02]  /*14700*/  IMAD.IADD R15, R15, 0x1, R37 ;  /* 0x000000010f0f7824 */ /* 0x000fe400078e0225 */
[-C--:B----4-:R-:W-:Y:S02]  /*14710*/  IMAD R31, R33, R22.reuse, RZ ;  /* 0x00000016211f7224 */ /* 0x090fe400078e02ff */
[----:B------:R-:W-:-:S04]  /*14720*/  IMAD.WIDE.U32 R14, R32, R22, R14 ;  /* 0x00000016200e7225 */ /* 0x000fc800078e000e */
[----:B------:R-:W-:Y:S01]  /*14730*/  IMAD R23, R32, R23, R31 ;  /* 0x0000001720177224 */ /* 0x000fe200078e021f */
[----:B------:R-:W-:Y:S01]  /*14740*/  IADD3.X R31, R35, UR12, RZ, P2, !PT ;  /* 0x0000000c231f7c10 */ /* 0x000fe200097fe4ff */
[----:B------:R-:W3:Y:S01]  /*14750*/  LDG.E.64 R32, desc[UR6][R28.64+0x60] ;  /* 0x000060061c207981 */ /* 0x000ee2000c1e1b00 */
[-C--:B-----5:R-:W-:Y:S02]  /*14760*/  IMAD R37, R41, R24.reuse, RZ ;  /* 0x0000001829257224 */ /* 0x0a0fe400078e02ff */
[----:B------:R-:W-:Y:S01]  /*14770*/  IADD3 R15, R15, R23, RZ ;  /* 0x000000170f0f7210 */ /* 0x000fe20007ffe0ff */
[----:B------:R-:W3:Y:S01]  /*14780*/  LDG.E.64.CONSTANT R34, desc[UR6][R30.64] ;  /* 0x000000061e227981 */ /* 0x000ee2000c1e9b00 */
[----:B------:R-:W-:Y:S01]  /*14790*/  IADD3 R22, P2, R30, UR24, RZ ;  /* 0x000000181e167c10 */ /* 0x000fe2000ff5e0ff */
[C---:B------:R-:W-:Y:S02]  /*147a0*/  IMAD R37, R40.reuse, R25, R37 ;  /* 0x0000001928257224 */ /* 0x040fe400078e0225 */
[----:B------:R-:W-:Y:S01]  /*147b0*/  IMAD.WIDE.U32 R14, R40, R24, R14 ;  /* 0x00000018280e7225 */ /* 0x000fe200078e000e */
[----:B------:R-:W-:Y:S01]  /*147c0*/  IADD3.X R23, R31, UR12, RZ, P2, !PT ;  /* 0x0000000c1f177c10 */ /* 0x000fe200097fe4ff */
[----:B------:R-:W4:Y:S01]  /*147d0*/  LDG.E.64 R24, desc[UR6][R28.64+0x68] ;  /* 0x000068061c187981 */ /* 0x000f22000c1e1b00 */
[----:B------:R-:W-:-:S02]  /*147e0*/  IADD3 R40, P2, R22, UR24, RZ ;  /* 0x0000001816287c10 */ /* 0x000fc4000ff5e0ff */
[----:B------:R-:W-:Y:S01]  /*147f0*/  IADD3 R15, R15, R37, RZ ;  /* 0x000000250f0f7210 */ /* 0x000fe20007ffe0ff */
[----:B------:R-:W5:Y:S04]  /*14800*/  LDG.E.64 R30, desc[UR6][R28.64+0x70] ;  /* 0x000070061c1e7981 */ /* 0x000f68000c1e1b00 */
[----:B------:R-:W4:Y:S01]  /*14810*/  LDG.E.64.CONSTANT R36, desc[UR6][R22.64] ;  /* 0x0000000616247981 */ /* 0x000f22000c1e9b00 */
[----:B--2---:R-:W-:Y:S01]  /*14820*/  IMAD R21, R21, R18, RZ ;  /* 0x0000001215157224 */ /* 0x004fe200078e02ff */
[----:B------:R-:W-:-:S03]  /*14830*/  IADD3.X R41, R23, UR12, RZ, P2, !PT ;  /* 0x0000000c17297c10 */ /* 0x000fc600097fe4ff */
[C---:B------:R-:W-:Y:S02]  /*14840*/  IMAD R21, R20.reuse, R19, R21 ;  /* 0x0000001314157224 */ /* 0x040fe400078e0215 */
[----:B------:R-:W-:Y:S01]  /*14850*/  IMAD.WIDE.U32 R18, R20, R18, R14 ;  /* 0x0000001214127225 */ /* 0x000fe200078e000e */
[----:B------:R-:W5:Y:S01]  /*14860*/  LDG.E.64.CONSTANT R44, desc[UR6][R40.64] ;  /* 0x00000006282c7981 */ /* 0x000f62000c1e9b00 */
[----:B------:R-:W-:-:S03]  /*14870*/  IADD3 R14, P2, R40, UR24, RZ ;  /* 0x00000018280e7c10 */ /* 0x000fc6000ff5e0ff */
[----:B------:R-:W2:Y:S01]  /*14880*/  LDG.E.64 R22, desc[UR6][R28.64+0x78] ;  /* 0x000078061c167981 */ /* 0x000ea2000c1e1b00 */
[----:B------:R-:W-:-:S05]  /*14890*/  IADD3.X R15, R41, UR12, RZ, P2, !PT ;  /* 0x0000000c290f7c10 */ /* 0x000fca00097fe4ff */
[----:B------:R-:W2:Y:S01]  /*148a0*/  LDG.E.64.CONSTANT R40, desc[UR6][R14.64] ;  /* 0x000000060e287981 */ /* 0x000ea2000c1e9b00 */
[----:B------:R-:W-:Y:S01]  /*148b0*/  IMAD.IADD R19, R19, 0x1, R21 ;  /* 0x0000000113137824 */ /* 0x000fe200078e0215 */
[----:B------:R-:W-:-:S04]  /*148c0*/  UIADD3 UR13, UP0, UR13, -0x10, URZ ;  /* 0xfffffff00d0d7890 */ /* 0x000fc8000ff1e03f */
        /* <DEDUP_REMOVED lines=9> */
[----:B------:R-:W-:-:S05]  /*14960*/  IMAD R21, R34, R33, R21 ;  /* 0x0000002122157224 */ /* 0x000fca00078e0215 */
[----:B------:R-:W-:Y:S01]  /*14970*/  IADD3 R19, R19, R21, RZ ;  /* 0x0000001513137210 */ /* 0x000fe20007ffe0ff */
[-C--:B----4-:R-:W-:Y:S02]  /*14980*/  IMAD R21, R37, R24.reuse, RZ ;  /* 0x0000001825157224 */ /* 0x090fe400078e02ff */
[----:B------:R-:W-:-:S04]  /*14990*/  IMAD.WIDE.U32 R18, R36, R24, R18 ;  /* 0x0000001824127225 */ /* 0x000fc800078e0012 */
[----:B------:R-:W-:-:S05]  /*149a0*/  IMAD R21, R36, R25, R21 ;  /* 0x0000001924157224 */ /* 0x000fca00078e0215 */
[----:B------:R-:W-:Y:S01]  /*149b0*/  IADD3 R19, R19, R21, RZ ;  /* 0x0000001513137210 */ /* 0x000fe20007ffe0ff */
[----:B-----5:R-:W-:-:S04]  /*149c0*/  IMAD R21, R45, R30, RZ ;  /* 0x0000001e2d157224 */ /* 0x020fc800078e02ff */
[C---:B------:R-:W-:Y:S02]  /*149d0*/  IMAD R21, R44.reuse, R31, R21 ;  /* 0x0000001f2c157224 */ /* 0x040fe400078e0215 */
[----:B------:R-:W-:-:S04]  /*149e0*/  IMAD.WIDE.U32 R18, R44, R30, R18 ;  /* 0x0000001e2c127225 */ /* 0x000fc800078e0012 */
[----:B------:R-:W-:Y:S02]  /*149f0*/  IMAD.IADD R19, R19, 0x1, R21 ;  /* 0x0000000113137824 */ /* 0x000fe400078e0215 */
[----:B--2---:R-:W-:-:S04]  /*14a00*/  IMAD R21, R41, R22, RZ ;  /* 0x0000001629157224 */ /* 0x004fc800078e02ff */
[C---:B------:R-:W-:Y:S02]  /*14a10*/  IMAD R21, R40.reuse, R23, R21 ;  /* 0x0000001728157224 */ /* 0x040fe400078e0215 */
[----:B------:R-:W-:-:S05]  /*14a20*/  IMAD.WIDE.U32 R40, R40, R22, R18 ;  /* 0x0000001628287225 */ /* 0x000fca00078e0012 */
[----:B------:R-:W-:Y:S02]  /*14a30*/  IADD3 R41, R41, R21, RZ ;  /* 0x0000001529297210 */ /* 0x000fe40007ffe0ff */
[----:B------:R-:W-:Y:S01]  /*14a40*/  IADD3.X R21, R15, UR12, RZ, P2, !PT ;  /* 0x0000000c0f157c10 */ /* 0x000fe200097fe4ff */
[----:B------:R-:W-:Y:S06]  /*14a50*/  @P3 BRA `(.L_x_6523) ;  /* 0xfffffff400d03947 */ /* 0x000fec000383ffff */
.L_x_6522:
        /* <DEDUP_REMOVED lines=16> */
[----:B------:R0:W3:Y:S01]  /*14b60*/  LDG.E.64.CONSTANT R30, desc[UR6][R44.64] ;  /* 0x000000062c1e7981 */ /* 0x0000e2000c1e9b00 */
[----:B------:R-:W-:Y:S02]  /*14b70*/  IADD3.X R37, R45, UR12, RZ, P0, !PT ;  /* 0x0000000c2d257c10 */ /* 0x000fe400087fe4ff */
[----:B------:R-:W-:-:S03]  /*14b80*/  IADD3 R32, P0, R36, UR24, RZ ;  /* 0x0000001824207c10 */ /* 0x000fc6000ff1e0ff */
[----:B------:R-:W4:Y:S01]  /*14b90*/  LDG.E.64.CONSTANT R22, desc[UR6][R36.64] ;  /* 0x0000000624167981 */ /* 0x000f22000c1e9b00 */
[----:B------:R-:W-:Y:S01]  /*14ba0*/  IADD3.X R33, R37, UR12, RZ, P0, !PT ;  /* 0x0000000c25217c10 */ /* 0x000fe200087fe4ff */
[-C--:B--2---:R-:W-:Y:S02]  /*14bb0*/  IMAD R25, R25, R18.reuse, RZ ;  /* 0x0000001219197224 */ /* 0x084fe400078e02ff */
[----:B------:R-:W-:-:S04]  /*14bc0*/  IMAD.WIDE.U32 R34, R24, R18, R40 ;  /* 0x0000001218227225 */ /* 0x000fc800078e0028 */
[----:B------:R-:W-:Y:S02]  /*14bd0*/  IMAD R41, R24, R19, R25 ;  /* 0x0000001318297224 */ /* 0x000fe400078e0219 */
[----:B------:R-:W2:Y:S04]  /*14be0*/  LDG.E.64.CONSTANT R24, desc[UR6][R32.64] ;  /* 0x0000000620187981 */ /* 0x000ea8000c1e9b00 */
[----:B------:R-:W2:Y:S01]  /*14bf0*/  LDG.E.64 R18, desc[UR6][R14.64+0x18] ;  /* 0x000018060e127981 */ /* 0x000ea2000c1e1b00 */
[----:B0-----:R-:W-:Y:S01]  /*14c00*/  IADD3 R44, P0, R32, UR24, RZ ;  /* 0x00000018202c7c10 */ /* 0x001fe2000ff1e0ff */
[----:B---3--:R-:W-:Y:S01]  /*14c10*/  IMAD R31, R31, R28, RZ ;  /* 0x0000001c1f1f7224 */ /* 0x008fe200078e02ff */
[----:B------:R-:W-:Y:S02]  /*14c20*/  IADD3 R35, R35, R41, RZ ;  /* 0x0000002923237210 */ /* 0x000fe40007ffe0ff */
[----:B------:R-:W-:Y:S01]  /*14c30*/  IADD3.X R45, R33, UR12, RZ, P0, !PT ;  /* 0x0000000c212d7c10 */ /* 0x000fe200087fe4ff */
[----:B------:R-:W-:-:S02]  /*14c40*/  IMAD R31, R30, R29, R31 ;  /* 0x0000001d1e1f7224 */ /* 0x000fc400078e021f */
[----:B------:R-:W-:Y:S01]  /*14c50*/  IMAD.WIDE.U32 R28, R30, R28, R34 ;  /* 0x0000001c1e1c7225 */ /* 0x000fe200078e0022 */
[----:B------:R-:W-:Y:S01]  /*14c60*/  IADD3 R40, P0, R44, UR24, RZ ;  /* 0x000000182c287c10 */ /* 0x000fe2000ff1e0ff */
[----:B------:R-:W3:Y:S04]  /*14c70*/  LDG.E.64 R34, desc[UR6][R14.64+0x20] ;  /* 0x000020060e227981 */ /* 0x000ee8000c1e1b00 */
[----:B------:R2:W3:Y:S01]  /*14c80*/  LDG.E.64.CONSTANT R36, desc[UR6][R44.64] ;  /* 0x000000062c247981 */ /* 0x0004e2000c1e9b00 */
[----:B------:R-:W-:Y:S01]  /*14c90*/  IADD3 R29, R29, R31, RZ ;  /* 0x0000001f1d1d7210 */ /* 0x000fe20007ffe0ff */
[----:B----4-:R-:W-:Y:S01]  /*14ca0*/  IMAD R23, R23, R20, RZ ;  /* 0x0000001417177224 */ /* 0x010fe200078e02ff */
[----:B------:R-:W-:Y:S01]  /*14cb0*/  IADD3.X R41, R45, UR12, RZ, P0, !PT ;  /* 0x0000000c2d297c10 */ /* 0x000fe200087fe4ff */
[----:B------:R-:W4:Y:S02]  /*14cc0*/  LDG.E.64 R30, desc[UR6][R14.64+0x28] ;  /* 0x000028060e1e7981 */ /* 0x000f24000c1e1b00 */
[----:B------:R-:W-:-:S02]  /*14cd0*/  IMAD R23, R22, R21, R23 ;  /* 0x0000001516177224 */ /* 0x000fc400078e0217 */
[----:B------:R-:W-:Y:S01]  /*14ce0*/  IMAD.WIDE.U32 R20, R22, R20, R28 ;  /* 0x0000001416147225 */ /* 0x000fe200078e001c */
[----:B------:R-:W-:Y:S01]  /*14cf0*/  IADD3 R22, P0, R40, UR24, RZ ;  /* 0x0000001828167c10 */ /* 0x000fe2000ff1e0ff */
[----:B------:R-:W4:Y:S02]  /*14d00*/  LDG.E.64.CONSTANT R32, desc[UR6][R40.64] ;  /* 0x0000000628207981 */ /* 0x000f24000c1e9b00 */
[----:B------:R-:W-:Y:S01]  /*14d10*/  IMAD.IADD R21, R21, 0x1, R23 ;  /* 0x0000000115157824 */ /* 0x000fe200078e0217 */
[----:B------:R-:W-:-:S05]  /*14d20*/  IADD3.X R23, R41, UR12, RZ, P0, !PT ;  /* 0x0000000c29177c10 */ /* 0x000fca00087fe4ff */
[----:B------:R-:W5:Y:S04]  /*14d30*/  LDG.E.64.CONSTANT R28, desc[UR6][R22.64] ;  /* 0x00000006161c7981 */ /* 0x000f68000c1e9b00 */
[----:B------:R-:W5:Y:S01]  /*14d40*/  LDG.E.64 R40, desc[UR6][R14.64+0x38] ;  /* 0x000038060e287981 */ /* 0x000f62000c1e1b00 */
[-C--:B--2---:R-:W-:Y:S02]  /*14d50*/  IMAD R45, R25, R18.reuse, RZ ;  /* 0x00000012192d7224 */ /* 0x084fe400078e02ff */
[----:B------:R-:W-:Y:S01]  /*14d60*/  IMAD.WIDE.U32 R20, R24, R18, R20 ;  /* 0x0000001218147225 */ /* 0x000fe200078e0014 */
[----:B------:R-:W-:-:S03]  /*14d70*/  IADD3 R18, P0, R22, UR24, RZ ;  /* 0x0000001816127c10 */ /* 0x000fc6000ff1e0ff */
[----:B------:R-:W-:Y:S02]  /*14d80*/  IMAD R45, R24, R19, R45 ;  /* 0x00000013182d7224 */ /* 0x000fe400078e022d */
[----:B------:R0:W5:Y:S01]  /*14d90*/  LDG.E.64 R24, desc[UR6][R14.64+0x30] ;  /* 0x000030060e187981 */ /* 0x000162000c1e1b00 */
[----:B------:R-:W-:-:S05]  /*14da0*/  IADD3.X R19, R23, UR12, RZ, P0, !PT ;  /* 0x0000000c17137c10 */ /* 0x000fca00087fe4ff */
[----:B------:R-:W2:Y:S01]  /*14db0*/  LDG.E.64.CONSTANT R22, desc[UR6][R18.64] ;  /* 0x0000000612167981 */ /* 0x000ea2000c1e9b00 */
[----:B------:R-:W-:Y:S01]  /*14dc0*/  IADD3 R21, R21, R45, RZ ;  /* 0x0000002d15157210 */ /* 0x000fe20007ffe0ff */
[----:B---3--:R-:W-:-:S04]  /*14dd0*/  IMAD R37, R37, R34, RZ ;  /* 0x0000002225257224 */ /* 0x008fc800078e02ff */
[C---:B------:R-:W-:Y:S02]  /*14de0*/  IMAD R37, R36.reuse, R35, R37 ;  /* 0x0000002324257224 */ /* 0x040fe400078e0225 */
[----:B------:R-:W-:-:S04]  /*14df0*/  IMAD.WIDE.U32 R20, R36, R34, R20 ;  /* 0x0000002224147225 */ /* 0x000fc800078e0014 */
[----:B----4-:R-:W-:Y:S01]  /*14e00*/  IMAD R33, R33, R30, RZ ;  /* 0x0000001e21217224 */ /* 0x010fe200078e02ff */
[----:B------:R-:W-:-:S03]  /*14e10*/  IADD3 R21, R21, R37, RZ ;  /* 0x0000002515157210 */ /* 0x000fc60007ffe0ff */
[C---:B------:R-:W-:Y:S02]  /*14e20*/  IMAD R33, R32.reuse, R31, R33 ;  /* 0x0000001f20217224 */ /* 0x040fe400078e0221 */
[----:B0-----:R-:W-:-:S04]  /*14e30*/  IMAD.WIDE.U32 R14, R32, R30, R20 ;  /* 0x0000001e200e7225 */ /* 0x001fc800078e0014 */
[----:B------:R-:W-:Y:S01]  /*14e40*/  IMAD.IADD R15, R15, 0x1, R33 ;  /* 0x000000010f0f7824 */ /* 0x000fe200078e0221 */
[----:B------:R-:W-:Y:S01]  /*14e50*/  IADD3 R20, P2, R18, UR24, RZ ;  /* 0x0000001812147c10 */ /* 0x000fe2000ff5e0ff */
[----:B------:R-:W-:Y:S01]  /*14e60*/  UIADD3 UR13, UP1, UR13, -0x8, URZ ;  /* 0xfffffff80d0d7890 */ /* 0x000fe2000ff3e03f */
[----:B------:R-:W-:Y:S01]  /*14e70*/  PLOP3.LUT P0, PT, PT, PT, PT, 0x8, 0x0 ;  /* 0x000000000000781c */ /* 0x000fe20003f0e170 */
[----:B------:R-:W-:Y:S02]  /*14e80*/  UIADD3 UR4, UP0, UR4, 0x8, URZ ;  /* 0x0000000804047890 */ /* 0x000fe4000ff1e03f */
[----:B------:R-:W-:Y:S02]  /*14e90*/  UIADD3.X UR14, UR14, -0x1, URZ, UP1, !UPT ;  /* 0xffffffff0e0e7890 */ /* 0x000fe40008ffe43f */
[----:B------:R-:W-:Y:S01]  /*14ea0*/  UIADD3.X UR5, URZ, UR5, URZ, UP0, !UPT ;  /* 0x000000053f057290 */ /* 0x000fe200087fe43f */
[-C--:B-----5:R-:W-:Y:S02]  /*14eb0*/  IMAD R21, R29, R24.reuse, RZ ;  /* 0x000000181d157224 */ /* 0x0a0fe400078e02ff */
[----:B------:R-:W-:-:S04]  /*14ec0*/  IMAD.WIDE.U32 R14, R28, R24, R14 ;  /* 0x000000181c0e7225 */ /* 0x000fc800078e000e */
[----:B------:R-:W-:Y:S02]  /*14ed0*/  IMAD R21, R28, R25, R21 ;  /* 0x000000191c157224 */ /* 0x000fe400078e0215 */
[----:B--2---:R-:W-:-:S03]  /*14ee0*/  IMAD R23, R23, R40, RZ ;  /* 0x0000002817177224 */ /* 0x004fc600078e02ff */
[----:B------:R-:W-:Y:S01]  /*14ef0*/  IADD3 R15, R15, R21, RZ ;  /* 0x000000150f0f7210 */ /* 0x000fe20007ffe0ff */
[C---:B------:R-:W-:Y:S02]  /*14f00*/  IMAD R23, R22.reuse, R41, R23 ;  /* 0x0000002916177224 */ /* 0x040fe400078e0217 */
[----:B------:R-:W-:Y:S01]  /*14f10*/  IMAD.WIDE.U32 R40, R22, R40, R14 ;  /* 0x0000002816287225 */ /* 0x000fe200078e000e */
[----:B------:R-:W-:-:S04]  /*14f20*/  IADD3.X R21, R19, UR12, RZ, P2, !PT ;  /* 0x0000000c13157c10 */ /* 0x000fc800097fe4ff */
[----:B------:R-:W-:-:S07]  /*14f30*/  IADD3 R41, R41, R23, RZ ;  /* 0x0000001729297210 */ /* 0x000fce0007ffe0ff */
.L_x_6524:
[----:B------:R-:W-:-:S04]  /*14f40*/  ISETP.NE.U32.AND P2, PT, RZ, UR13, PT ;  /* 0x0000000dff007c0c */ /* 0x000fc8000bf45070 */
[----:B------:R-:W-:-:S13]  /*14f50*/  ISETP.NE.OR.EX P0, PT, RZ, UR14, P0, P2 ;  /* 0x0000000eff007c0c */ /* 0x000fda0008705720 */
[----:B------:R-:W-:Y:S05]  /*14f60*/  @!P0 BRA `(.L_x_6520) ;  /* 0x0000000000ac8947 */ /* 0x000fea0003800000 */
.L_x_6521:
[----:B------:R-:W-:Y:S01]  /*14f70*/  ULEA UR10, UP0, UR4, UR28, 0x3 ;  /* 0x0000001c040a7291 */ /* 0x000fe2000f80183f */
[----:B------:R-:W-:Y:S01]  /*14f80*/  IADD3 R14, P0, R20, UR24, RZ ;  /* 0x00000018140e7c10 */ /* 0x000fe2000ff1e0ff */
[----:B------:R-:W2:Y:S02]  /*14f90*/  LDG.E.64.CONSTANT R24, desc[UR6][R20.64] ;  /* 0x0000000614187981 */ /* 0x000ea4000c1e9b00 */
[----:B------:R-:W-:Y:S02]  /*14fa0*/  ULEA.HI.X UR11, UR4, UR29, UR5, 0x3, UP0 ;  /* 0x0000001d040b7291 */ /* 0x000fe400080f1c05 */
[----:B------:R-:W-:-:S04]  /*14fb0*/  IMAD.U32 R36, RZ, RZ, UR10 ;  /* 0x0000000aff247e24 */ /* 0x000fc8000f8e00ff */
[----:B------:R-:W-:-:S05]  /*14fc0*/  MOV R37, UR11 ;  /* 0x0000000b00257c02 */ /* 0x000fca0008000f00 */
[----:B------:R-:W2:Y:S01]  /*14fd0*/  LDG.E.64 R34, desc[UR6][R36.64] ;  /* 0x0000000624227981 */ /* 0x000ea2000c1e1b00 */
[----:B------:R-:W-:Y:S02]  /*14fe0*/  IADD3.X R15, R21, UR12, RZ, P0, !PT ;  /* 0x0000000c150f7c10 */ /* 0x000fe400087fe4ff */
[----:B------:R-:W-:Y:S01]  /*14ff0*/  IADD3 R44, P0, R14, UR24, RZ ;  /* 0x000000180e2c7c10 */ /* 0x000fe2000ff1e0ff */
[----:B------:R-:W3:Y:S04]  /*15000*/  LDG.E.64 R32, desc[UR6][R36.64+0x8] ;  /* 0x0000080624207981 */ /* 0x000ee8000c1e1b00 */
[----:B------:R-:W3:Y:S01]  /*15010*/  LDG.E.64.CONSTANT R22, desc[UR6][R14.64] ;  /* 0x000000060e167981 */ /* 0x000ee2000c1e9b00 */
[----:B------:R-:W-:-:S03]  /*15020*/  IADD3.X R45, R15, UR12, RZ, P0, !PT ;  /* 0x0000000c0f2d7c10 */ /* 0x000fc600087fe4ff */
[----:B------:R-:W4:Y:S01]  /*15030*/  LDG.E.64 R30, desc[UR6][R36.64+0x10] ;  /* 0x00001006241e7981 */ /* 0x000f22000c1e1b00 */
[----:B------:R-:W-:-:S03]  /*15040*/  IADD3 R18, P0, R44, UR24, RZ ;  /* 0x000000182c127c10 */ /* 0x000fc6000ff1e0ff */
[----:B------:R-:W5:Y:S04]  /*15050*/  LDG.E.64 R28, desc[UR6][R36.64+0x18] ;  /* 0x00001806241c7981 */ /* 0x000f68000c1e1b00 */
[----:B------:R-:W4:Y:S01]  /*15060*/  LDG.E.64.CONSTANT R14, desc[UR6][R44.64] ;  /* 0x000000062c0e7981 */ /* 0x000f22000c1e9b00 */
[----:B------:R-:W-:-:S05]  /*15070*/  IADD3.X R19, R45, UR12, RZ, P0, !PT ;  /* 0x0000000c2d137c10 */ /* 0x000fca00087fe4ff */
[----:B------:R-:W5:Y:S01]  /*15080*/  LDG.E.64.CONSTANT R20, desc[UR6][R18.64] ;  /* 0x0000000612147981 */ /* 0x000f62000c1e9b00 */
[----:B------:R-:W-:-:S04]  /*15090*/  UIADD3 UR13, UP0, UR13, -0x4, URZ ;  /* 0xfffffffc0d0d7890 */ /* 0x000fc8000ff1e03f */
[----:B------:R-:W-:Y:S02]  /*150a0*/  UIADD3.X UR14, UR14, -0x1, URZ, UP0, !UPT ;  /* 0xffffffff0e0e7890 */ /* 0x000fe400087fe43f */
[----:B------:R-:W-:-:S04]  /*150b0*/  ISETP.NE.U32.AND P0, PT, RZ, UR13, PT ;  /* 0x0000000dff007c0c */ /* 0x000fc8000bf05070 */
[----:B------:R-:W-:Y:S01]  /*150c0*/  ISETP.NE.AND.EX P0, PT, RZ, UR14, PT, P0 ;  /* 0x0000000eff007c0c */ /* 0x000fe2000bf05300 */
[----:B------:R-:W-:-:S04]  /*150d0*/  UIADD3 UR4, UP0, UR4, 0x4, URZ ;  /* 0x0000000404047890 */ /* 0x000fc8000ff1e03f */
[----:B------:R-:W-:Y:S01]  /*150e0*/  UIADD3.X UR5, URZ, UR5, URZ, UP0, !UPT ;  /* 0x000000053f057290 */ /* 0x000fe200087fe43f */
[----:B--2---:R-:W-:Y:S02]  /*150f0*/  IMAD R25, R25, R34, RZ ;  /* 0x0000002219197224 */ /* 0x004fe400078e02ff */
[----:B------:R-:W-:-:S04]  /*15100*/  IMAD.WIDE.U32 R40, R34, R24, R40 ;  /* 0x0000001822287225 */ /* 0x000fc800078e0028 */
[----:B------:R-:W-:Y:S02]  /*15110*/  IMAD R25, R35, R24, R25 ;  /* 0x0000001823197224 */ /* 0x000fe400078e0219 */
[----:B---3--:R-:W-:-:S03]  /*15120*/  IMAD R23, R23, R32, RZ ;  /* 0x0000002017177224 */ /* 0x008fc600078e02ff */
[----:B------:R-:W-:Y:S01]  /*15130*/  IADD3 R41, R41, R25, RZ ;  /* 0x0000001929297210 */ /* 0x000fe20007ffe0ff */
[-C--:B------:R-:W-:Y:S02]  /*15140*/  IMAD R25, R33, R22.reuse, R23 ;  /* 0x0000001621197224 */ /* 0x080fe400078e0217 */
[----:B------:R-:W-:-:S04]  /*15150*/  IMAD.WIDE.U32 R22, R32, R22, R40 ;  /* 0x0000001620167225 */ /* 0x000fc800078e0028 */
[----:B----4-:R-:W-:Y:S02]  /*15160*/  IMAD R15, R15, R30, RZ ;  /* 0x0000001e0f0f7224 */ /* 0x010fe400078e02ff */
[----:B------:R-:W-:Y:S02]  /*15170*/  IMAD.IADD R23, R23, 0x1, R25 ;  /* 0x0000000117177824 */ /* 0x000fe400078e0219 */
[-C--:B------:R-:W-:Y:S02]  /*15180*/  IMAD R25, R31, R14.reuse, R15 ;  /* 0x0000000e1f197224 */ /* 0x080fe400078e020f */
[----:B------:R-:W-:-:S04]  /*15190*/  IMAD.WIDE.U32 R14, R30, R14, R22 ;  /* 0x0000000e1e0e7225 */ /* 0x000fc800078e0016 */
[----:B-----5:R-:W-:Y:S01]  /*151a0*/  IMAD R21, R21, R28, RZ ;  /* 0x0000001c15157224 */ /* 0x020fe200078e02ff */
[----:B------:R-:W-:-:S03]  /*151b0*/  IADD3 R15, R15, R25, RZ ;  /* 0x000000190f0f7210 */ /* 0x000fc60007ffe0ff */
[-C--:B------:R-:W-:Y:S02]  /*151c0*/  IMAD R21, R29, R20.reuse, R21 ;  /* 0x000000141d157224 */ /* 0x080fe400078e0215 */
[----:B------:R-:W-:Y:S01]  /*151d0*/  IMAD.WIDE.U32 R40, R28, R20, R14 ;  /* 0x000000141c287225 */ /* 0x000fe200078e000e */
[----:B------:R-:W-:-:S04]  /*151e0*/  IADD3 R20, P2, R18, UR24, RZ ;  /* 0x0000001812147c10 */ /* 0x000fc8000ff5e0ff */
[----:B------:R-:W-:Y:S02]  /*151f0*/  IADD3 R41, R41, R21, RZ ;  /* 0x0000001529297210 */ /* 0x000fe40007ffe0ff */
[----:B------:R-:W-:Y:S01]  /*15200*/  IADD3.X R21, R19, UR12, RZ, P2, !PT ;  /* 0x0000000c13157c10 */ /* 0x000fe200097fe4ff */
[----:B------:R-:W-:Y:S06]  /*15210*/  @P0 BRA `(.L_x_6521) ;  /* 0xfffffffc00540947 */ /* 0x000fec000383ffff */
.L_x_6520:
[----:B------:R-:W-:-:S04]  /*15220*/  ISETP.NE.U32.AND P0, PT, RZ, UR22, PT ;  /* 0x00000016ff007c0c */ /* 0x000fc8000bf05070 */
[----:B------:R-:W-:-:S13]  /*15230*/  ISETP.NE.AND.EX P0, PT, RZ, RZ, PT, P0 ;  /* 0x000000ffff00720c */ /* 0x000fda0003f05300 */
[----:B------:R-:W-:Y:S05]  /*15240*/  @!P0 BRA `(.L_x_6519) ;  /* 0x0000000000cc8947 */ /* 0x000fea0003800000 */
[----:B------:R-:W-:Y:S01]  /*15250*/  UIMAD UR10, UR5, UR20, URZ ;  /* 0x00000014050a72a4 */ /* 0x000fe2000f8e023f */
[----:B------:R-:W-:Y:S01]  /*15260*/  MOV R26, R16 ;  /* 0x00000010001a7202 */ /* 0x000fe20000000f00 */
[----:B------:R-:W-:Y:S01]  /*15270*/  IMAD.U32 R19, RZ, RZ, UR4 ;  /* 0x00000004ff137e24 */ /* 0x000fe2000f8e00ff */
[----:B------:R-:W-:Y:S01]  /*15280*/  ULDC.64 UR14, c[0x0][0x230] ;  /* 0x00008c00000e7ab9 */ /* 0x000fe20000000a00 */
[----:B------:R-:W-:Y:S02]  /*15290*/  UIMAD UR12, UR4, UR21, UR10 ;  /* 0x00000015040c72a4 */ /* 0x000fe4000f8e020a */
[----:B------:R-:W-:Y:S01]  /*152a0*/  IMAD.WIDE.U32 R18, R19, UR20, R26 ;  /* 0x0000001413127c25 */ /* 0x000fe2000f8e001a */
[----:B------:R-:W-:-:S04]  /*152b0*/  ULEA UR10, UP0, UR4, UR14, 0x3 ;  /* 0x0000000e040a7291 */ /* 0x000fc8000f80183f */
[----:B------:R-:W-:Y:S01]  /*152c0*/  ULEA.HI.X UR5, UR4, UR15, UR5, 0x3, UP0 ;  /* 0x0000000f04057291 */ /* 0x000fe200080f1c05 */
[----:B------:R-:W-:Y:S01]  /*152d0*/  IADD3 R15, R19, UR12, RZ ;  /* 0x0000000c130f7c10 */ /* 0x000fe2000fffe0ff */
[----:B------:R-:W-:Y:S01]  /*152e0*/  IMAD.U32 R14, RZ, RZ, UR10 ;  /* 0x0000000aff0e7e24 */ /* 0x000fe2000f8e00ff */
        /* <DEDUP_REMOVED lines=41> */
.L_x_6519:
[----:B------:R-:W-:Y:S05]  /*15580*/  BSYNC B0 ;  /* 0x0000000000007941 */ /* 0x000fea0003800000 */
.L_x_6518:
[----:B------:R-:W-:Y:S01]  /*15590*/  IADD3 R0, R0, 0x380, RZ ;  /* 0x0000038000007810 */ /* 0x000fe20007ffe0ff */
[----:B------:R-:W-:Y:S03]  /*155a0*/  BSSY B0, `(.L_x_6475) ;  /* 0x0000169000007945 */ /* 0x000fe60003800000 */
        /* <DEDUP_REMOVED lines=40> */
.L_x_6529:
        /* <DEDUP_REMOVED lines=12> */
[----:B------:R-:W-:-:S05]  /*158f0*/  IADD3.X R19, R33, UR11, RZ, P2, !PT ;  /* 0x0000000b21137c10 */ /* 0x000fca00097fe4ff */
[----:B------:R-:W4:Y:S01]  /*15900*/  LDG.E.64.CONSTANT R24, desc[UR6][R18.64] ;  /* 0x0000000612187981 */ /* 0x000f22000c1e9b00 */
[----:B------:R-:W-:-:S04]  /*15910*/  IADD3 R44, P2, R18, UR24, RZ ;  /* 0x00000018122c7c10 */ /* 0x000fc8000ff5e0ff */
[----:B------:R-:W-:Y:S02]  /*15920*/  IADD3.X R45, R19, UR11, RZ, P2, !PT ;  /* 0x0000000b132d7c10 */ /* 0x000fe400097fe4ff */
[----:B------:R-:W5:Y:S04]  /*15930*/  LDG.E.64 R18, desc[UR6][R30.64+0x18] ;  /* 0x000018061e127981 */ /* 0x000f68000c1e1b00 */
[----:B------:R3:W5:Y:S01]  /*15940*/  LDG.E.64.CONSTANT R20, desc[UR6][R44.64] ;  /* 0x000000062c147981 */ /* 0x000762000c1e9b00 */
[----:B------:R-:W-:-:S04]  /*15950*/  IADD3 R22, P2, R44, UR24, RZ ;  /* 0x000000182c167c10 */ /* 0x000fc8000ff5e0ff */
[----:B------:R-:W-:Y:S01]  /*15960*/  IADD3.X R23, R45, UR11, RZ, P2, !PT ;  /* 0x0000000b2d177c10 */ /* 0x000fe200097fe4ff */
[-C--:B--2---:R-:W-:Y:S02]  /*15970*/  IMAD R37, R37, R34.reuse, RZ ;  /* 0x0000002225257224 */ /* 0x084fe400078e02ff */
[----:B0-----:R-:W-:-:S04]  /*15980*/  IMAD.WIDE.U32 R32, R36, R34, R42 ;  /* 0x0000002224207225 */ /* 0x001fc800078e002a */
        /* <DEDUP_REMOVED lines=8> */
[----:B------:R-:W-:Y:S01]  /*15a10*/  IMAD.WIDE.U32 R26, R28, R26, R32 ;  /* 0x0000001a1c1a7225 */ /* 0x000fe200078e0020 */
[----:B0-----:R-:W-:Y:S01]  /*15a20*/  IADD3 R22, P2, R42, UR24, RZ ;  /* 0x000000182a167c10 */ /* 0x001fe2000ff5e0ff */
[----:B------:R0:W3:Y:S04]  /*15a30*/  LDG.E.64.CONSTANT R32, desc[UR6][R42.64] ;  /* 0x000000062a207981 */ /* 0x0000e8000c1e9b00 */
[----:B------:R-:W3:Y:S01]  /*15a40*/  LDG.E.64 R28, desc[UR6][R30.64+0x28] ;  /* 0x000028061e1c7981 */ /* 0x000ee2000c1e1b00 */
[----:B------:R-:W-:Y:S01]  /*15a50*/  IADD3 R27, R27, R45, RZ ;  /* 0x0000002d1b1b7210 */ /* 0x000fe20007ffe0ff */
[----:B----4-:R-:W-:Y:S01]  /*15a60*/  IMAD R25, R25, R12, RZ ;  /* 0x0000000c19197224 */ /* 0x010fe200078e02ff */
[----:B------:R-:W-:-:S03]  /*15a70*/  IADD3.X R23, R43, UR11, RZ, P2, !PT ;  /* 0x0000000b2b177c10 */ /* 0x000fc600097fe4ff */
[C---:B------:R-:W-:Y:S02]  /*15a80*/  IMAD R0, R24.reuse, R13, R25 ;  /* 0x0000000d18007224 */ /* 0x040fe400078e0219 */
[----:B------:R-:W-:Y:S02]  /*15a90*/  IMAD.WIDE.U32 R26, R24, R12, R26 ;  /* 0x0000000c181a7225 */ /* 0x000fe400078e001a */
[----:B------:R1:W4:Y:S04]  /*15aa0*/  LDG.E.64.CONSTANT R24, desc[UR6][R22.64] ;  /* 0x0000000616187981 */ /* 0x000328000c1e9b00 */
[----:B------:R-:W4:Y:S01]  /*15ab0*/  LDG.E.64 R12, desc[UR6][R30.64+0x30] ;  /* 0x000030061e0c7981 */ /* 0x000f22000c1e1b00 */
[----:B0-----:R-:W-:Y:S01]  /*15ac0*/  MOV R42, R26 ;  /* 0x0000001a002a7202 */ /* 0x001fe20000000f00 */
[----:B-----5:R-:W-:Y:S01]  /*15ad0*/  IMAD R21, R21, R18, RZ ;  /* 0x0000001215157224 */ /* 0x020fe200078e02ff */
[----:B------:R-:W-:Y:S01]  /*15ae0*/  IADD3 R26, P2, R22, UR24, RZ ;  /* 0x00000018161a7c10 */ /* 0x000fe2000ff5e0ff */
[----:B------:R-:W-:-:S02]  /*15af0*/  IMAD.IADD R43, R27, 0x1, R0 ;  /* 0x000000011b2b7824 */ /* 0x000fc400078e0200 */
[C---:B------:R-:W-:Y:S01]  /*15b00*/  IMAD R21, R20.reuse, R19, R21 ;  /* 0x0000001314157224 */ /* 0x040fe200078e0215 */
[----:B------:R-:W-:Y:S01]  /*15b10*/  IADD3.X R27, R23, UR11, RZ, P2, !PT ;  /* 0x0000000b171b7c10 */ /* 0x000fe200097fe4ff */
[----:B------:R-:W-:Y:S01]  /*15b20*/  IMAD.WIDE.U32 R18, R20, R18, R42 ;  /* 0x0000001214127225 */ /* 0x000fe200078e002a */
[----:B-1----:R-:W-:-:S03]  /*15b30*/  IADD3 R22, P2, R26, UR24, RZ ;  /* 0x000000181a167c10 */ /* 0x002fc6000ff5e0ff */
[----:B------:R0:W5:Y:S01]  /*15b40*/  LDG.E.64.CONSTANT R42, desc[UR6][R26.64] ;  /* 0x000000061a2a7981 */ /* 0x000162000c1e9b00 */
[----:B------:R-:W-:-:S03]  /*15b50*/  IADD3 R19, R19, R21, RZ ;  /* 0x0000001513137210 */ /* 0x000fc60007ffe0ff */
[----:B------:R-:W5:Y:S01]  /*15b60*/  LDG.E.64 R20, desc[UR6][R30.64+0x38] ;  /* 0x000038061e147981 */ /* 0x000f62000c1e1b00 */
[----:B------:R-:W-:-:S05]  /*15b70*/  IADD3.X R23, R27, UR11, RZ, P2, !PT ;  /* 0x0000000b1b177c10 */ /* 0x000fca00097fe4ff */
[----:B------:R1:W5:Y:S01]  /*15b80*/  LDG.E.64.CONSTANT R44, desc[UR6][R22.64] ;  /* 0x00000006162c7981 */ /* 0x000362000c1e9b00 */
        /* <DEDUP_REMOVED lines=9> */
[----:B------:R5:W2:Y:S01]  /*15c20*/  LDG.E.64.CONSTANT R36, desc[UR6][R26.64] ;  /* 0x000000061a247981 */ /* 0x000aa2000c1e9b00 */
[-C--:B---3--:R-:W-:Y:S02]  /*15c30*/  IMAD R33, R33, R28.reuse, RZ ;  /* 0x0000001c21217224 */ /* 0x088fe400078e02ff */
[----:B------:R-:W-:-:S04]  /*15c40*/  IMAD.WIDE.U32 R18, R32, R28, R18 ;  /* 0x0000001c20127225 */ /* 0x000fc800078e0012 */
[----:B------:R-:W-:Y:S02]  /*15c50*/  IMAD R33, R32, R29, R33 ;  /* 0x0000001d20217224 */ /* 0x000fe400078e0221 */
[----:B------:R-:W3:Y:S03]  /*15c60*/  LDG.E.64 R28, desc[UR6][R30.64+0x48] ;  /* 0x000048061e1c7981 */ /* 0x000ee6000c1e1b00 */
[----:B------:R-:W-:Y:S01]  /*15c70*/  IADD3 R19, R19, R33, RZ ;  /* 0x0000002113137210 */ /* 0x000fe20007ffe0ff */
[----:B----4-:R-:W-:-:S04]  /*15c80*/  IMAD R25, R25, R12, RZ ;  /* 0x0000000c19197224 */ /* 0x010fc800078e02ff */
[C---:B------:R-:W-:Y:S02]  /*15c90*/  IMAD R0, R24.reuse, R13, R25 ;  /* 0x0000000d18007224 */ /* 0x040fe400078e0219 */
[----:B------:R-:W-:Y:S02]  /*15ca0*/  IMAD.WIDE.U32 R24, R24, R12, R18 ;  /* 0x0000000c18187225 */ /* 0x000fe400078e0012 */
[----:B------:R-:W4:Y:S04]  /*15cb0*/  LDG.E.64.CONSTANT R18, desc[UR6][R22.64] ;  /* 0x0000000616127981 */ /* 0x000f28000c1e9b00 */
[----:B------:R-:W4:Y:S01]  /*15cc0*/  LDG.E.64 R12, desc[UR6][R30.64+0x50] ;  /* 0x000050061e0c7981 */ /* 0x000f22000c1e1b00 */
[----:B------:R-:W-:Y:S01]  /*15cd0*/  IADD3 R25, R25, R0, RZ ;  /* 0x0000000019197210 */ /* 0x000fe20007ffe0ff */
[----:B-----5:R-:W-:-:S04]  /*15ce0*/  IMAD R27, R43, R20, RZ ;  /* 0x000000142b1b7224 */ /* 0x020fc800078e02ff */
[C---:B------:R-:W-:Y:S02]  /*15cf0*/  IMAD R27, R42.reuse, R21, R27 ;  /* 0x000000152a1b7224 */ /* 0x040fe400078e021b */
[----:B------:R-:W-:Y:S01]  /*15d00*/  IMAD.WIDE.U32 R20, R42, R20, R24 ;  /* 0x000000142a147225 */ /* 0x000fe200078e0018 */
[----:B------:R-:W-:-:S03]  /*15d10*/  IADD3 R42, P2, R22, UR24, RZ ;  /* 0x00000018162a7c10 */ /* 0x000fc6000ff5e0ff */
[----:B------:R-:W-:Y:S01]  /*15d20*/  IMAD.IADD R21, R21, 0x1, R27 ;  /* 0x0000000115157824 */ /* 0x000fe200078e021b */
[----:B------:R-:W-:Y:S01]  /*15d30*/  IADD3.X R43, R23, UR11, RZ, P2, !PT ;  /* 0x0000000b172b7c10 */ /* 0x000fe200097fe4ff */
[----:B------:R-:W5:Y:S04]  /*15d40*/  LDG.E.64 R26, desc[UR6][R30.64+0x58] ;  /* 0x000058061e1a7981 */ /* 0x000f68000c1e1b00 */
[----:B------:R0:W5:Y:S04]  /*15d50*/  LDG.E.64.CONSTANT R32, desc[UR6][R42.64] ;  /* 0x000000062a207981 */ /* 0x000168000c1e9b00 */
[----:B------:R-:W5:Y:S01]  /*15d60*/  LDG.E.64 R22, desc[UR6][R30.64+0x60] ;  /* 0x000060061e167981 */ /* 0x000f62000c1e1b00 */
[----:B--2---:R-:W-:-:S04]  /*15d70*/  IMAD R25, R45, R34, RZ ;  /* 0x000000222d197224 */ /* 0x004fc800078e02ff */
[C---:B------:R-:W-:Y:S02]  /*15d80*/  IMAD R25, R44.reuse, R35, R25 ;  /* 0x000000232c197224 */ /* 0x040fe400078e0219 */
[----:B------:R-:W-:Y:S01]  /*15d90*/  IMAD.WIDE.U32 R34, R44, R34, R20 ;  /* 0x000000222c227225 */ /* 0x000fe200078e0014 */
[----:B------:R-:W-:-:S04]  /*15da0*/  IADD3 R44, P2, R42, UR24, RZ ;  /* 0x000000182a2c7c10 */ /* 0x000fc8000ff5e0ff */
[----:B------:R-:W-:Y:S02]  /*15db0*/  IADD3.X R45, R43, UR11, RZ, P2, !PT ;  /* 0x0000000b2b2d7c10 */ /* 0x000fe400097fe4ff */
[----:B------:R-:W-:Y:S01]  /*15dc0*/  IADD3 R35, R35, R25, RZ ;  /* 0x0000001923237210 */ /* 0x000fe20007ffe0ff */
[-C--:B---3--:R-:W-:Y:S01]  /*15dd0*/  IMAD R37, R37, R28.reuse, RZ ;  /* 0x0000001c25257224 */ /* 0x088fe200078e02ff */
[----:B------:R-:W-:Y:S01]  /*15de0*/  IADD3 R20, P2, R44, UR24, RZ ;  /* 0x000000182c147c10 */ /* 0x000fe2000ff5e0ff */
[----:B------:R1:W2:Y:S02]  /*15df0*/  LDG.E.64.CONSTANT R24, desc[UR6][R44.64] ;  /* 0x000000062c187981 */ /* 0x0002a4000c1e9b00 */
[C---:B------:R-:W-:Y:S01]  /*15e00*/  IMAD R0, R36.reuse, R29, R37 ;  /* 0x0000001d24007224 */ /* 0x040fe200078e0225 */
[----:B------:R-:W-:Y:S01]  /*15e10*/  IADD3.X R21, R45, UR11, RZ, P2, !PT ;  /* 0x0000000b2d157c10 */ /* 0x000fe200097fe4ff */
[----:B------:R-:W-:Y:S01]  /*15e20*/  IMAD.WIDE.U32 R28, R36, R28, R34 ;  /* 0x0000001c241c7225 */ /* 0x000fe200078e0022 */
[----:B0-----:R-:W-:Y:S01]  /*15e30*/  IADD3 R42, P2, R20, UR24, RZ ;  /* 0x00000018142a7c10 */ /* 0x001fe2000ff5e0ff */
[----:B------:R-:W3:Y:S04]  /*15e40*/  LDG.E.64 R34, desc[UR6][R30.64+0x68] ;  /* 0x000068061e227981 */ /* 0x000ee8000c1e1b00 */
[----:B------:R-:W3:Y:S01]  /*15e50*/  LDG.E.64.CONSTANT R36, desc[UR6][R20.64] ;  /* 0x0000000614247981 */ /* 0x000ee2000c1e9b00 */
[----:B------:R-:W-:-:S02]  /*15e60*/  IADD3 R29, R29, R0, RZ ;  /* 0x000000001d1d7210 */ /* 0x000fc40007ffe0ff */
[----:B------:R-:W-:Y:S01]  /*15e70*/  IADD3.X R43, R21, UR11, RZ, P2, !PT ;  /* 0x0000000b152b7c10 */ /* 0x000fe200097fe4ff */
[----:B----4-:R-:W-:-:S04]  /*15e80*/  IMAD R19, R19, R12, RZ ;  /* 0x0000000c13137224 */ /* 0x010fc800078e02ff */
[C---:B-1----:R-:W-:Y:S01]  /*15e90*/  IMAD R45, R18.reuse, R13, R19 ;  /* 0x0000000d122d7224 */ /* 0x042fe200078e0213 */
[----:B------:R-:W4:Y:S01]  /*15ea0*/  LDG.E.64.CONSTANT R20, desc[UR6][R42.64] ;  /* 0x000000062a147981 */ /* 0x000f22000c1e9b00 */
[----:B------:R-:W-:Y:S01]  /*15eb0*/  IMAD.WIDE.U32 R18, R18, R12, R28 ;  /* 0x0000000c12127225 */ /* 0x000fe200078e001c */
[----:B------:R-:W-:Y:S02]  /*15ec0*/  IADD3 R12, P2, R42, UR24, RZ ;  /* 0x000000182a0c7c10 */ /* 0x000fe4000ff5e0ff */
[----:B------:R-:W4:Y:S02]  /*15ed0*/  LDG.E.64 R28, desc[UR6][R30.64+0x70] ;  /* 0x000070061e1c7981 */ /* 0x000f24000c1e1b00 */
[----:B------:R-:W-:-:S05]  /*15ee0*/  IADD3.X R13, R43, UR11, RZ, P2, !PT ;  /* 0x0000000b2b0d7c10 */ /* 0x000fca00097fe4ff */
[----:B------:R0:W4:Y:S04]  /*15ef0*/  LDG.E.64.CONSTANT R42, desc[UR6][R12.64] ;  /* 0x000000060c2a7981 */ /* 0x000128000c1e9b00 */
[----:B------:R-:W4:Y:S01]  /*15f00*/  LDG.E.64 R30, desc[UR6][R30.64+0x78] ;  /* 0x000078061e1e7981 */ /* 0x000f22000c1e1b00 */
[----:B------:R-:W-:Y:S02]  /*15f10*/  IMAD.IADD R19, R19, 0x1, R45 ;  /* 0x0000000113137824 */ /* 0x000fe400078e022d */
[-C--:B-----5:R-:W-:Y:S02]  /*15f20*/  IMAD R33, R33, R26.reuse, RZ ;  /* 0x0000001a21217224 */ /* 0x0a0fe400078e02ff */
[----:B------:R-:W-:-:S04]  /*15f30*/  IMAD.WIDE.U32 R18, R32, R26, R18 ;  /* 0x0000001a20127225 */ /* 0x000fc800078e0012 */
[----:B------:R-:W-:-:S05]  /*15f40*/  IMAD R33, R32, R27, R33 ;  /* 0x0000001b20217224 */ /* 0x000fca00078e0221 */
[----:B------:R-:W-:Y:S01]  /*15f50*/  IADD3 R19, R19, R33, RZ ;  /* 0x0000002113137210 */ /* 0x000fe20007ffe0ff */
        /* <DEDUP_REMOVED lines=9> */
[-C--:B--2---:R-:W-:Y:S02]  /*15ff0*/  IMAD R25, R25, R22.reuse, RZ ;  /* 0x0000001619197224 */ /* 0x084fe400078e02ff */
[----:B------:R-:W-:-:S04]  /*16000*/  IMAD.WIDE.U32 R18, R24, R22, R18 ;  /* 0x0000001618127225 */ /* 0x000fc800078e0012 */
[----:B------:R-:W-:Y:S02]  /*16010*/  IMAD R25, R24, R23, R25 ;  /* 0x0000001718197224 */ /* 0x000fe400078e0219 */
[----:B---3--:R-:W-:-:S03]  /*16020*/  IMAD R23, R37, R34, RZ ;  /* 0x0000002225177224 */ /* 0x008fc600078e02ff */
[----:B------:R-:W-:Y:S01]  /*16030*/  IADD3 R19, R19, R25, RZ ;  /* 0x0000001913137210 */ /* 0x000fe20007ffe0ff */
[C---:B------:R-:W-:Y:S02]  /*16040*/  IMAD R23, R36.reuse, R35, R23 ;  /* 0x0000002324177224 */ /* 0x040fe400078e0217 */
[----:B------:R-:W-:-:S04]  /*16050*/  IMAD.WIDE.U32 R18, R36, R34, R18 ;  /* 0x0000002224127225 */ /* 0x000fc800078e0012 */
[----:B------:R-:W-:Y:S02]  /*16060*/  IMAD.IADD R19, R19, 0x1, R23 ;  /* 0x0000000113137824 */ /* 0x000fe400078e0217 */
[-C--:B----4-:R-:W-:Y:S02]  /*16070*/  IMAD R21, R21, R28.reuse, RZ ;  /* 0x0000001c15157224 */ /* 0x090fe400078e02ff */
[----:B------:R-:W-:-:S04]  /*16080*/  IMAD.WIDE.U32 R18, R20, R28, R18 ;  /* 0x0000001c14127225 */ /* 0x000fc800078e0012 */
[----:B------:R-:W-:-:S05]  /*16090*/  IMAD R21, R20, R29, R21 ;  /* 0x0000001d14157224 */ /* 0x000fca00078e0215 */
[----:B------:R-:W-:Y:S01]  /*160a0*/  IADD3 R19, R19, R21, RZ ;  /* 0x0000001513137210 */ /* 0x000fe20007ffe0ff */
[----:B------:R-:W-:-:S04]  /*160b0*/  IMAD R21, R43, R30, RZ ;  /* 0x0000001e2b157224 */ /* 0x000fc800078e02ff */
[C---:B------:R-:W-:Y:S02]  /*160c0*/  IMAD R21, R42.reuse, R31, R21 ;  /* 0x0000001f2a157224 */ /* 0x040fe400078e0215 */
[----:B------:R-:W-:-:S05]  /*160d0*/  IMAD.WIDE.U32 R42, R42, R30, R18 ;  /* 0x0000001e2a2a7225 */ /* 0x000fca00078e0012 */
[----:B------:R-:W-:Y:S01]  /*160e0*/  IADD3 R43, R43, R21, RZ ;  /* 0x000000152b2b7210 */ /* 0x000fe20007ffe0ff */
[----:B------:R-:W-:Y:S06]  /*160f0*/  @P3 BRA `(.L_x_6529) ;  /* 0xfffffff400cc3947 */ /* 0x000fec000383ffff */
.L_x_6528:
[----:B------:R-:W-:-:S04]  /*16100*/  UISETP.GT.U32.AND UP0, UPT, UR14, 0x4, UPT ;  /* 0x000000040e00788c */ /* 0x000fc8000bf04070 */
[----:B------:R-:W-:-:S06]  /*16110*/  UISETP.GT.AND.EX UP0, UPT, UR15, URZ, UPT, UP0 ;  /* 0x0000003f0f00728c */ /* 0x000fcc000bf04300 */
[----:B------:R-:W-:-:S13]  /*16120*/  PLOP3.LUT P2, PT, PT, PT, UP0, 0x80, 0x0 ;  /* 0x000000000000781c */ /* 0x000fda0003f4f008 */
[----:B------:R-:W-:Y:S05]  /*16130*/  @!P2 BRA `(.L_x_6530) ;  /* 0x000000040028a947 */ /* 0x000fea0003800000 */
[----:B------:R-:W-:Y:S01]  /*16140*/  ULDC.64 UR12, c[0x0][0x230] ;  /* 0x00008c00000c7ab9 */ /* 0x000fe20000000a00 */
[----:B------:R-:W2:Y:S01]  /*16150*/  LDG.E.64.CONSTANT R32, desc[UR6][R12.64] ;  /* 0x000000060c207981 */ /* 0x000ea2000c1e9b00 */
[----:B------:R-:W-:Y:S01]  /*16160*/  ULEA UR9, UP0, UR4, UR12, 0x3 ;  /* 0x0000000c04097291 */ /* 0x000fe2000f80183f */
[----:B------:R-:W-:-:S03]  /*16170*/  IADD3 R36, P0, R12, UR24, RZ ;  /* 0x000000180c247c10 */ /* 0x000fc6000ff1e0ff */
        /* <DEDUP_REMOVED lines=9> */
[----:B------:R-:W4:Y:S04]  /*16210*/  LDG.E.64 R22, desc[UR6][R18.64+0x10] ;  /* 0x0000100612167981 */ /* 0x000f28000c1e1b00 */
[----:B------:R-:W4:Y:S01]  /*16220*/  LDG.E.64.CONSTANT R12, desc[UR6][R34.64] ;  /* 0x00000006220c7981 */ /* 0x000f22000c1e9b00 */
[----:B------:R-:W-:-:S03]  /*16230*/  IADD3 R26, P0, R34, UR24, RZ ;  /* 0x00000018221a7c10 */ /* 0x000fc6000ff1e0ff */
[----:B------:R-:W5:Y:S01]  /*16240*/  LDG.E.64 R36, desc[UR6][R18.64+0x18] ;  /* 0x0000180612247981 */ /* 0x000f62000c1e1b00 */
[----:B------:R-:W-:Y:S02]  /*16250*/  IADD3.X R27, R35, UR11, RZ, P0, !PT ;  /* 0x0000000b231b7c10 */ /* 0x000fe400087fe4ff */
[----:B------:R-:W-:-:S04]  /*16260*/  IADD3 R44, P0, R26, UR24, RZ ;  /* 0x000000181a2c7c10 */ /* 0x000fc8000ff1e0ff */
[----:B------:R-:W-:-:S05]  /*16270*/  IADD3.X R45, R27, UR11, RZ, P0, !PT ;  /* 0x0000000b1b2d7c10 */ /* 0x000fca00087fe4ff */
[----:B------:R-:W5:Y:S01]  /*16280*/  LDG.E.64.CONSTANT R34, desc[UR6][R44.64] ;  /* 0x000000062c227981 */ /* 0x000f62000c1e9b00 */
[----:B--2---:R-:W-:-:S03]  /*16290*/  IMAD.WIDE.U32 R28, R32, R30, R42 ;  /* 0x0000001e201c7225 */ /* 0x004fc600078e002a */
[----:B------:R0:W5:Y:S01]  /*162a0*/  LDG.E.64.CONSTANT R42, desc[UR6][R26.64] ;  /* 0x000000061a2a7981 */ /* 0x000162000c1e9b00 */
[----:B------:R-:W-:-:S04]  /*162b0*/  IMAD R33, R33, R30, RZ ;  /* 0x0000001e21217224 */ /* 0x000fc800078e02ff */
[----:B------:R-:W-:Y:S01]  /*162c0*/  IMAD R33, R32, R31, R33 ;  /* 0x0000001f20217224 */ /* 0x000fe200078e0221 */
[----:B0-----:R-:W-:-:S04]  /*162d0*/  IADD3 R26, P0, R44, UR24, RZ ;  /* 0x000000182c1a7c10 */ /* 0x001fc8000ff1e0ff */
[----:B------:R-:W-:Y:S02]  /*162e0*/  IADD3 R29, R29, R33, RZ ;  /* 0x000000211d1d7210 */ /* 0x000fe40007ffe0ff */
[----:B------:R-:W2:Y:S01]  /*162f0*/  LDG.E.64 R32, desc[UR6][R18.64+0x20] ;  /* 0x0000200612207981 */ /* 0x000ea2000c1e1b00 */
[----:B---3--:R-:W-:Y:S01]  /*16300*/  IMAD R25, R25, R20, RZ ;  /* 0x0000001419197224 */ /* 0x008fe200078e02ff */
[----:B------:R-:W-:Y:S01]  /*16310*/  IADD3.X R27, R45, UR11, RZ, P0, !PT ;  /* 0x0000000b2d1b7c10 */ /* 0x000fe200087fe4ff */
[----:B----4-:R-:W-:Y:S01]  /*16320*/  IMAD R13, R13, R22, RZ ;  /* 0x000000160d0d7224 */ /* 0x010fe200078e02ff */
[----:B------:R-:W3:Y:S01]  /*16330*/  LDG.E.64 R44, desc[UR6][R18.64+0x38] ;  /* 0x00003806122c7981 */ /* 0x000ee2000c1e1b00 */
[C---:B------:R-:W-:Y:S02]  /*16340*/  IMAD R21, R24.reuse, R21, R25 ;  /* 0x0000001518157224 */ /* 0x040fe400078e0219 */
[----:B------:R-:W-:Y:S01]  /*16350*/  IMAD.WIDE.U32 R24, R24, R20, R28 ;  /* 0x0000001418187225 */ /* 0x000fe200078e001c */
[----:B------:R-:W4:Y:S01]  /*16360*/  LDG.E.64.CONSTANT R30, desc[UR6][R26.64] ;  /* 0x000000061a1e7981 */ /* 0x000f22000c1e9b00 */
[----:B------:R-:W-:-:S03]  /*16370*/  IADD3 R20, P0, R26, UR24, RZ ;  /* 0x000000181a147c10 */ /* 0x000fc6000ff1e0ff */
[----:B------:R-:W4:Y:S01]  /*16380*/  LDG.E.64 R28, desc[UR6][R18.64+0x28] ;  /* 0x00002806121c7981 */ /* 0x000f22000c1e1b00 */
[----:B------:R-:W-:Y:S01]  /*16390*/  IMAD.IADD R25, R25, 0x1, R21 ;  /* 0x0000000119197824 */ /* 0x000fe200078e0215 */
[----:B------:R-:W-:Y:S01]  /*163a0*/  IADD3.X R21, R27, UR11, RZ, P0, !PT ;  /* 0x0000000b1b157c10 */ /* 0x000fe200087fe4ff */
[C---:B------:R-:W-:Y:S02]  /*163b0*/  IMAD R0, R12.reuse, R23, R13 ;  /* 0x000000170c007224 */ /* 0x040fe400078e020d */
[----:B------:R-:W-:Y:S01]  /*163c0*/  IMAD.WIDE.U32 R22, R12, R22, R24 ;  /* 0x000000160c167225 */ /* 0x000fe200078e0018 */
[----:B------:R-:W3:Y:S01]  /*163d0*/  LDG.E.64 R26, desc[UR6][R18.64+0x30] ;  /* 0x00003006121a7981 */ /* 0x000ee2000c1e1b00 */
[----:B------:R-:W-:-:S03]  /*163e0*/  IADD3 R12, P0, R20, UR24, RZ ;  /* 0x00000018140c7c10 */ /* 0x000fc6000ff1e0ff */
[----:B------:R-:W3:Y:S01]  /*163f0*/  LDG.E.64.CONSTANT R24, desc[UR6][R20.64] ;  /* 0x0000000614187981 */ /* 0x000ee2000c1e9b00 */
[----:B------:R-:W-:-:S05]  /*16400*/  IADD3.X R13, R21, UR11, RZ, P0, !PT ;  /* 0x0000000b150d7c10 */ /* 0x000fca00087fe4ff */
[----:B------:R0:W3:Y:S01]  /*16410*/  LDG.E.64.CONSTANT R20, desc[UR6][R12.64] ;  /* 0x000000060c147981 */ /* 0x0000e2000c1e9b00 */
        /* <DEDUP_REMOVED lines=8> */
[-C--:B-----5:R-:W-:Y:S02]  /*164a0*/  IMAD R43, R43, R36.reuse, RZ ;  /* 0x000000242b2b7224 */ /* 0x0a0fe400078e02ff */
[----:B------:R-:W-:-:S04]  /*164b0*/  IMAD.WIDE.U32 R22, R42, R36, R22 ;  /* 0x000000242a167225 */ /* 0x000fc800078e0016 */
[----:B------:R-:W-:-:S05]  /*164c0*/  IMAD R43, R42, R37, R43 ;  /* 0x000000252a2b7224 */ /* 0x000fca00078e022b */
[----:B------:R-:W-:Y:S01]  /*164d0*/  IADD3 R23, R23, R43, RZ ;  /* 0x0000002b17177210 */ /* 0x000fe20007ffe0ff */
[-C--:B--2---:R-:W-:Y:S02]  /*164e0*/  IMAD R35, R35, R32.reuse, RZ ;  /* 0x0000002023237224 */ /* 0x084fe400078e02ff */
[----:B------:R-:W-:-:S04]  /*164f0*/  IMAD.WIDE.U32 R18, R34, R32, R22 ;  /* 0x0000002022127225 */ /* 0x000fc800078e0016 */
[----:B------:R-:W-:-:S04]  /*16500*/  IMAD R35, R34, R33, R35 ;  /* 0x0000002122237224 */ /* 0x000fc800078e0223 */
[----:B------:R-:W-:Y:S02]  /*16510*/  IMAD.IADD R19, R19, 0x1, R35 ;  /* 0x0000000113137824 */ /* 0x000fe400078e0223 */
[-C--:B----4-:R-:W-:Y:S02]  /*16520*/  IMAD R23, R31, R28.reuse, RZ ;  /* 0x0000001c1f177224 */ /* 0x090fe400078e02ff */
[----:B------:R-:W-:-:S04]  /*16530*/  IMAD.WIDE.U32 R18, R30, R28, R18 ;  /* 0x0000001c1e127225 */ /* 0x000fc800078e0012 */
[----:B------:R-:W-:-:S05]  /*16540*/  IMAD R23, R30, R29, R23 ;  /* 0x0000001d1e177224 */ /* 0x000fca00078e0217 */
[----:B------:R-:W-:Y:S01]  /*16550*/  IADD3 R19, R19, R23, RZ ;  /* 0x0000001713137210 */ /* 0x000fe20007ffe0ff */
[----:B---3--:R-:W-:-:S04]  /*16560*/  IMAD R23, R25, R26, RZ ;  /* 0x0000001a19177224 */ /* 0x008fc800078e02ff */
[C---:B------:R-:W-:Y:S02]  /*16570*/  IMAD R23, R24.reuse, R27, R23 ;  /* 0x0000001b18177224 */ /* 0x040fe400078e0217 */
[----:B------:R-:W-:-:S04]  /*16580*/  IMAD.WIDE.U32 R18, R24, R26, R18 ;  /* 0x0000001a18127225 */ /* 0x000fc800078e0012 */
[----:B------:R-:W-:Y:S01]  /*16590*/  IMAD R21, R21, R44, RZ ;  /* 0x0000002c15157224 */ /* 0x000fe200078e02ff */
[----:B------:R-:W-:-:S03]  /*165a0*/  IADD3 R19, R19, R23, RZ ;  /* 0x0000001713137210 */ /* 0x000fc60007ffe0ff */
[C---:B------:R-:W-:Y:S02]  /*165b0*/  IMAD R21, R20.reuse, R45, R21 ;  /* 0x0000002d14157224 */ /* 0x040fe400078e0215 */
[----:B------:R-:W-:-:S04]  /*165c0*/  IMAD.WIDE.U32 R42, R20, R44, R18 ;  /* 0x0000002c142a7225 */ /* 0x000fc800078e0012 */
[----:B------:R-:W-:-:S07]  /*165d0*/  IMAD.IADD R43, R43, 0x1, R21 ;  /* 0x000000012b2b7824 */ /* 0x000fce00078e0215 */
.L_x_6530:
[----:B------:R-:W-:-:S04]  /*165e0*/  ISETP.NE.U32.AND P2, PT, RZ, UR14, PT ;  /* 0x0000000eff007c0c */ /* 0x000fc8000bf45070 */
[----:B------:R-:W-:-:S13]  /*165f0*/  ISETP.NE.OR.EX P0, PT, RZ, UR15, P0, P2 ;  /* 0x0000000fff007c0c */ /* 0x000fda0008705720 */
[----:B------:R-:W-:Y:S05]  /*16600*/  @!P0 BRA `(.L_x_6526) ;  /* 0x0000000000ac8947 */ /* 0x000fea0003800000 */
.L_x_6527:
[----:B------:R-:W-:Y:S01]  /*16610*/  ULEA UR9, UP0, UR4, UR26, 0x3 ;  /* 0x0000001a04097291 */ /* 0x000fe2000f80183f */
[----:B------:R-:W-:Y:S01]  /*16620*/  IADD3 R44, P0, R12, UR24, RZ ;  /* 0x000000180c2c7c10 */ /* 0x000fe2000ff1e0ff */
[----:B------:R-:W2:Y:S02]  /*16630*/  LDG.E.64.CONSTANT R24, desc[UR6][R12.64] ;  /* 0x000000060c187981 */ /* 0x000ea4000c1e9b00 */
[----:B------:R-:W-:Y:S02]  /*16640*/  ULEA.HI.X UR10, UR4, UR27, UR5, 0x3, UP0 ;  /* 0x0000001b040a7291 */ /* 0x000fe400080f1c05 */
[----:B------:R-:W-:-:S04]  /*16650*/  MOV R34, UR9 ;  /* 0x0000000900227c02 */ /* 0x000fc80008000f00 */
[----:B------:R-:W-:Y:S02]  /*16660*/  MOV R35, UR10 ;  /* 0x0000000a00237c02 */ /* 0x000fe40008000f00 */
[----:B------:R-:W-:-:S03]  /*16670*/  IADD3.X R45, R13, UR11, RZ, P0, !PT ;  /* 0x0000000b0d2d7c10 */ /* 0x000fc600087fe4ff */
[----:B------:R-:W2:Y:S01]  /*16680*/  LDG.E.64 R32, desc[UR6][R34.64] ;  /* 0x0000000622207981 */ /* 0x000ea2000c1e1b00 */
[----:B------:R-:W-:-:S03]  /*16690*/  IADD3 R36, P0, R44, UR24, RZ ;  /* 0x000000182c247c10 */ /* 0x000fc6000ff1e0ff */
[----:B------:R-:W3:Y:S04]  /*166a0*/  LDG.E.64.CONSTANT R12, desc[UR6][R44.64] ;  /* 0x000000062c0c7981 */ /* 0x000ee8000c1e9b00 */
[----:B------:R-:W3:Y:S01]  /*166b0*/  LDG.E.64 R30, desc[UR6][R34.64+0x8] ;  /* 0x00000806221e7981 */ /* 0x000ee2000c1e1b00 */
[----:B------:R-:W-:-:S03]  /*166c0*/  IADD3.X R37, R45, UR11, RZ, P0, !PT ;  /* 0x0000000b2d257c10 */ /* 0x000fc600087fe4ff */
[----:B------:R-:W4:Y:S04]  /*166d0*/  LDG.E.64 R28, desc[UR6][R34.64+0x10] ;  /* 0x00001006221c7981 */ /* 0x000f28000c1e1b00 */
[----:B------:R-:W4:Y:S01]  /*166e0*/  LDG.E.64.CONSTANT R18, desc[UR6][R36.64] ;  /* 0x0000000624127981 */ /* 0x000f22000c1e9b00 */
[----:B------:R-:W-:-:S03]  /*166f0*/  IADD3 R20, P0, R36, UR24, RZ ;  /* 0x0000001824147c10 */ /* 0x000fc6000ff1e0ff */
[----:B------:R-:W5:Y:S01]  /*16700*/  LDG.E.64 R26, desc[UR6][R34.64+0x18] ;  /* 0x00001806221a7981 */ /* 0x000f62000c1e1b00 */
        /* <DEDUP_REMOVED lines=11> */
[----:B---3--:R-:W-:Y:S02]  /*167c0*/  IMAD R13, R13, R30, RZ ;  /* 0x0000001e0d0d7224 */ /* 0x008fe400078e02ff */
[----:B------:R-:W-:Y:S02]  /*167d0*/  IMAD.IADD R43, R43, 0x1, R25 ;  /* 0x000000012b2b7824 */ /* 0x000fe400078e0219 */
[-C--:B------:R-:W-:Y:S02]  /*167e0*/  IMAD R25, R31, R12.reuse, R13 ;  /* 0x0000000c1f197224 */ /* 0x080fe400078e020d */
[----:B------:R-:W-:-:S04]  /*167f0*/  IMAD.WIDE.U32 R12, R30, R12, R42 ;  /* 0x0000000c1e0c7225 */ /* 0x000fc800078e002a */
[----:B----4-:R-:W-:Y:S01]  /*16800*/  IMAD R19, R19, R28, RZ ;  /* 0x0000001c13137224 */ /* 0x010fe200078e02ff */
[----:B------:R-:W-:-:S03]  /*16810*/  IADD3 R13, R13, R25, RZ ;  /* 0x000000190d0d7210 */ /* 0x000fc60007ffe0ff */
[-C--:B------:R-:W-:Y:S02]  /*16820*/  IMAD R19, R29, R18.reuse, R19 ;  /* 0x000000121d137224 */ /* 0x080fe400078e0213 */
[----:B------:R-:W-:-:S05]  /*16830*/  IMAD.WIDE.U32 R12, R28, R18, R12 ;  /* 0x000000121c0c7225 */ /* 0x000fca00078e000c */
[----:B------:R-:W-:Y:S01]  /*16840*/  IADD3 R13, R13, R19, RZ ;  /* 0x000000130d0d7210 */ /* 0x000fe20007ffe0ff */
[----:B-----5:R-:W-:Y:S02]  /*16850*/  IMAD R19, R23, R26, RZ ;  /* 0x0000001a17137224 */ /* 0x020fe400078e02ff */
[----:B------:R-:W-:Y:S01]  /*16860*/  IMAD.WIDE.U32 R42, R26, R22, R12 ;  /* 0x000000161a2a7225 */ /* 0x000fe200078e000c */
[----:B------:R-:W-:-:S03]  /*16870*/  IADD3 R12, P2, R20, UR24, RZ ;  /* 0x00000018140c7c10 */ /* 0x000fc6000ff5e0ff */
[----:B------:R-:W-:Y:S01]  /*16880*/  IMAD R19, R27, R22, R19 ;  /* 0x000000161b137224 */ /* 0x000fe200078e0213 */
[----:B------:R-:W-:-:S03]  /*16890*/  IADD3.X R13, R21, UR11, RZ, P2, !PT ;  /* 0x0000000b150d7c10 */ /* 0x000fc600097fe4ff */
[----:B------:R-:W-:Y:S01]  /*168a0*/  IMAD.IADD R43, R43, 0x1, R19 ;  /* 0x000000012b2b7824 */ /* 0x000fe200078e0213 */
[----:B------:R-:W-:Y:S06]  /*168b0*/  @P0 BRA `(.L_x_6527) ;  /* 0xfffffffc00540947 */ /* 0x000fec000383ffff */
.L_x_6526:
[----:B------:R-:W-:-:S04]  /*168c0*/  ISETP.NE.U32.AND P0, PT, RZ, UR20, PT ;  /* 0x00000014ff007c0c */ /* 0x000fc8000bf05070 */
[----:B------:R-:W-:-:S13]  /*168d0*/  ISETP.NE.AND.EX P0, PT, RZ, RZ, PT, P0 ;  /* 0x000000ffff00720c */ /* 0x000fda0003f05300 */
[----:B------:R-:W-:Y:S05]  /*168e0*/  @!P0 BRA `(.L_x_6525) ;  /* 0x0000000000d08947 */ /* 0x000fea0003800000 */
[----:B------:R-:W-:Y:S01]  /*168f0*/  UIMAD UR9, UR5, UR22, URZ ;  /* 0x00000016050972a4 */ /* 0x000fe2000f8e023f */
[----:B------:R-:W-:Y:S01]  /*16900*/  MOV R19, UR4 ;  /* 0x0000000400137c02 */ /* 0x000fe20008000f00 */
[----:B------:R-:W-:Y:S01]  /*16910*/  ULDC.64 UR10, c[0x0][0x230] ;  /* 0x00008c00000a7ab9 */ /* 0x000fe20000000a00 */
[----:B------:R-:W-:Y:S01]  /*16920*/  MOV R16, R14 ;  /* 0x0000000e00107202 */ /* 0x000fe20000000f00 */
[----:B------:R-:W-:Y:S02]  /*16930*/  UIMAD UR12, UR4, UR23, UR9 ;  /* 0x00000017040c72a4 */ /* 0x000fe4000f8e0209 */
[----:B------:R-:W-:Y:S02]  /*16940*/  ULEA UR9, UP0, UR4, UR10, 0x3 ;  /* 0x0000000a04097291 */ /* 0x000fe4000f80183f */
[----:B------:R-:W-:Y:S02]  /*16950*/  IMAD.WIDE.U32 R18, R19, UR22, R16 ;  /* 0x0000001613127c25 */ /* 0x000fe4000f8e0010 */
[----:B------:R-:W-:-:S02]  /*16960*/  ULEA.HI.X UR5, UR4, UR11, UR5, 0x3, UP0 ;  /* 0x0000000b04057291 */ /* 0x000fc400080f1c05 */
[----:B------:R-:W-:Y:S01]  /*16970*/  VIADD R13, R19, UR12 ;  /* 0x0000000c130d7c36 */ /* 0x000fe20008000000 */
[C---:B------:R-:W-:Y:S02]  /*16980*/  LEA R22, P0, R18.reuse, UR16, 0x3 ;  /* 0x0000001012167c11 */ /* 0x040fe4000f8018ff */
[----:B------:R-:W-:Y:S02]  /*16990*/  MOV R12, UR9 ;  /* 0x00000009000c7c02 */ /* 0x000fe40008000f00 */
[----:B------:R-:W-:Y:S02]  /*169a0*/  LEA.HI.X R23, R18, UR17, R13, 0x3, P0 ;  /* 0x0000001112177c11 */ /* 0x000fe400080f1c0d */
[----:B------:R-:W-:-:S03]  /*169b0*/  MOV R13, UR5 ;  /* 0x00000005000d7c02 */ /* 0x000fc60008000f00 */
        /* <DEDUP_REMOVED lines=11> */
[----:B------:R-:W-:Y:S01]  /*16a70*/  IMAD.U32 R21, RZ, RZ, UR22 ;  /* 0x00000016ff157e24 */ /* 0x000fe2000f8e00ff */
[----:B------:R-:W-:Y:S01]  /*16a80*/  ULDC.64 UR10, c[0x0][0x238] ;  /* 0x00008e00000a7ab9 */ /* 0x000fe20000000a00 */
[----:B------:R-:W-:Y:S01]  /*16a90*/  MOV R19, UR22 ;  /* 0x0000001600137c02 */ /* 0x000fe20008000f00 */
[----:B------:R-:W-:Y:S02]  /*16aa0*/  UISETP.NE.AND.EX UP0, UPT, URZ, URZ, UPT, UP0 ;  /* 0x0000003f3f00728c */ /* 0x000fe4000bf05300 */
[----:B------:R-:W-:-:S04]  /*16ab0*/  UIMAD.WIDE.U32 UR4, UR4, UR22, UR10 ;  /* 0x00000016040472a5 */ /* 0x000fc8000f8e000a */
[----:B------:R-:W-:Y:S02]  /*16ac0*/  PLOP3.LUT P2, PT, PT, PT, UP0, 0x80, 0x0 ;  /* 0x000000000000781c */ /* 0x000fe40003f4f008 */
[----:B------:R-:W-:Y:S02]  /*16ad0*/  IADD3 R0, P0, R14, UR4, RZ ;  /* 0x000000040e007c10 */ /* 0x000fe4000ff1e0ff */
[----:B------:R-:W-:Y:S02]  /*16ae0*/  MOV R15, UR5 ;  /* 0x00000005000f7c02 */ /* 0x000fe40008000f00 */
[----:B------:R-:W-:Y:S02]  /*16af0*/  MOV R14, UR4 ;  /* 0x00000004000e7c02 */ /* 0x000fe40008000f00 */
[----:B------:R-:W-:Y:S02]  /*16b00*/  IADD3.X R15, R17, UR12, R15, P0, !PT ;  /* 0x0000000c110f7c10 */ /* 0x000fe400087fe40f */
[C---:B------:R-:W-:Y:S01]  /*16b10*/  LEA R22, P0, R0.reuse, UR16, 0x3 ;  /* 0x0000001000167c11 */ /* 0x040fe2000f8018ff */
[----:B------:R-:W2:Y:S03]  /*16b20*/  LDG.E.64 R16, desc[UR6][R12.64+0x8] ;  /* 0x000008060c107981 */ /* 0x000ea6000c1e1b00 */
[----:B------:R-:W-:-:S02]  /*16b30*/  LEA.HI.X R23, R0, UR17, R15, 0x3, P0 ;  /* 0x0000001100177c11 */ /* 0x000fc400080f1c0f */
[----:B------:R-:W-:Y:S02]  /*16b40*/  MOV R0, UR23 ;  /* 0x0000001700007c02 */ /* 0x000fe40008000f00 */
        /* <DEDUP_REMOVED lines=8> */
[-C--:B---3--:R-:W-:Y:S02]  /*16bd0*/  @P2 IMAD R17, R21, R18.reuse, RZ ;  /* 0x0000001215112224 */ /* 0x088fe400078e02ff */
[----:B------:R-:W-:Y:S02]  /*16be0*/  IMAD.IADD R43, R43, 0x1, R15 ;  /* 0x000000012b2b7824 */ /* 0x000fe400078e020f */
[C---:B------:R-:W-:Y:S02]  /*16bf0*/  @P2 IMAD R17, R20.reuse, R19, R17 ;  /* 0x0000001314112224 */ /* 0x040fe400078e0211 */
[----:B------:R-:W-:-:S05]  /*16c00*/  @P2 IMAD.WIDE.U32 R18, R20, R18, R42 ;  /* 0x0000001214122225 */ /* 0x000fca00078e002a */
[----:B------:R-:W-:Y:S02]  /*16c10*/  @P2 IADD3 R43, R19, R17, RZ ;  /* 0x00000011132b2210 */ /* 0x000fe40007ffe0ff */
[----:B------:R-:W-:-:S07]  /*16c20*/  @P2 MOV R42, R18 ;  /* 0x00000012002a2202 */ /* 0x000fce0000000f00 */
.L_x_6525:
[----:B------:R-:W-:Y:S05]  /*16c30*/  BSYNC B0 ;  /* 0x0000000000007941 */ /* 0x000fea0003800000 */
.L_x_6475:
[----:B------:R-:W0:Y:S01]  /*16c40*/  S2R R0, SR_TID.X ;  /* 0x0000000000007919 */ /* 0x000e220000002100 */
[----:B-----5:R-:W1:Y:S01]  /*16c50*/  @!P1 LDC.64 R12, c[0x0][0x248] ;  /* 0x00009200ff0c9b82 */ /* 0x020e620000000a00 */
[----:B------:R-:W-:Y:S01]  /*16c60*/  ULDC UR4, c[0x0][0x210] ;  /* 0x0000840000047ab9 */ /* 0x000fe20000000800 */
[----:B------:R-:W-:Y:S01]  /*16c70*/  BSSY B0, `(.L_x_6531) ;  /* 0x0000032000007945 */ /* 0x000fe20003800000 */
[----:B------:R-:W-:-:S03]  /*16c80*/  UIADD3 UR4, -UR8, UR4, URZ ;  /* 0x0000000408047290 */ /* 0x000fc6000fffe13f */
[----:B------:R-:W-:Y:S01]  /*16c90*/  BSSY B1, `(.L_x_6532) ;  /* 0x0000029000017945 */ /* 0x000fe20003800000 */
[C---:B0-----:R-:W-:Y:S01]  /*16ca0*/  @!P1 VIADD R15, R0.reuse, UR8 ;  /* 0x00000008000f9c36 */ /* 0x041fe20008000000 */
[----:B------:R-:W-:-:S03]  /*16cb0*/  @!P1 IADD3 R0, R0, 0x80, RZ ;  /* 0x0000008000009810 */ /* 0x000fc60007ffe0ff */
[----:B-1----:R-:W-:Y:S01]  /*16cc0*/  @!P1 IMAD.WIDE.U32 R12, R15, 0x8, R12 ;  /* 0x000000080f0c9825 */ /* 0x002fe200078e000c */
[----:B------:R-:W-:-:S04]  /*16cd0*/  ISETP.GE.AND P0, PT, R0, UR4, PT ;  /* 0x0000000400007c0c */ /* 0x000fc8000bf06270 */
[----:B------:R0:W-:Y:S09]  /*16ce0*/  @!P1 STG.E.64 desc[UR6][R12.64], R2 ;  /* 0x000000020c009986 */ /* 0x0001f2000c101b06 */
[----:B------:R-:W-:Y:S05]  /*16cf0*/  @P0 BRA `(.L_x_6533) ;  /* 0x0000000000300947 */ /* 0x000fea0003800000 */
[----:B0-----:R-:W0:Y:S01]  /*16d00*/  LDC.64 R2, c[0x0][0x248] ;  /* 0x00009200ff027b82 */ /* 0x001e220000000a00 */
[C---:B------:R-:W-:Y:S01]  /*16d10*/  IADD3 R13, R0.reuse, UR8, RZ ;  /* 0x00000008000d7c10 */ /* 0x040fe2000fffe0ff */
[----:B------:R-:W-:-:S05]  /*16d20*/  VIADD R0, R0, 0x80 ;  /* 0x0000008000007836 */ /* 0x000fca0000000000 */
[----:B------:R-:W-:Y:S01]  /*16d30*/  ISETP.GE.AND P0, PT, R0, UR4, PT ;  /* 0x0000000400007c0c */ /* 0x000fe2000bf06270 */
[----:B0-----:R-:W-:-:S05]  /*16d40*/  IMAD.WIDE.U32 R2, R13, 0x8, R2 ;  /* 0x000000080d027825 */ /* 0x001fca00078e0002 */
[----:B------:R0:W-:Y:S07]  /*16d50*/  STG.E.64 desc[UR6][R2.64], R4 ;  /* 0x0000000402007986 */ /* 0x0001ee000c101b06 */
[----:B------:R-:W-:Y:S05]  /*16d60*/  @P0 BRA `(.L_x_6534) ;  /* 0x0000000000300947 */ /* 0x000fea0003800000 */
[----:B0-----:R-:W0:Y:S01]  /*16d70*/  LDC.64 R2, c[0x0][0x248] ;  /* 0x00009200ff027b82 */ /* 0x001e220000000a00 */
[C---:B------:R-:W-:Y:S02]  /*16d80*/  IADD3 R5, R0.reuse, UR8, RZ ;  /* 0x0000000800057c10 */ /* 0x040fe4000fffe0ff */
[----:B------:R-:W-:-:S03]  /*16d90*/  IADD3 R0, R0, 0x80, RZ ;  /* 0x0000008000007810 */ /* 0x000fc60007ffe0ff */
[----:B0-----:R-:W-:-:S05]  /*16da0*/  IMAD.WIDE.U32 R2, R5, 0x8, R2 ;  /* 0x0000000805027825 */ /* 0x001fca00078e0002 */
[----:B------:R1:W-:Y:S02]  /*16db0*/  STG.E.64 desc[UR6][R2.64], R6 ;  /* 0x0000000602007986 */ /* 0x0003e4000c101b06 */
.L_x_6533:
[----:B------:R-:W-:-:S13]  /*16dc0*/  ISETP.GE.AND P0, PT, R0, UR4, PT ;  /* 0x0000000400007c0c */ /* 0x000fda000bf06270 */
[----:B------:R-:W-:Y:S05]  /*16dd0*/  @P0 BRA `(.L_x_6535) ;  /* 0x0000000000300947 */ /* 0x000fea0003800000 */
[----:B01----:R-:W0:Y:S01]  /*16de0*/  LDC.64 R2, c[0x0][0x248] ;  /* 0x00009200ff027b82 */ /* 0x003e220000000a00 */
[C---:B------:R-:W-:Y:S01]  /*16df0*/  VIADD R5, R0.reuse, UR8 ;  /* 0x0000000800057c36 */ /* 0x040fe20008000000 */
[----:B------:R-:W-:-:S03]  /*16e00*/  IADD3 R0, R0, 0x80, RZ ;  /* 0x0000008000007810 */ /* 0x000fc60007ffe0ff */
[----:B0-----:R-:W-:-:S05]  /*16e10*/  IMAD.WIDE.U32 R2, R5, 0x8, R2 ;  /* 0x0000000805027825 */ /* 0x001fca00078e0002 */
[----:B------:R1:W-:Y:S02]  /*16e20*/  STG.E.64 desc[UR6][R2.64], R8 ;  /* 0x0000000802007986 */ /* 0x0003e4000c101b06 */
.L_x_6534:
[----:B------:R-:W-:-:S13]  /*16e30*/  ISETP.GE.AND P0, PT, R0, UR4, PT ;  /* 0x0000000400007c0c */ /* 0x000fda000bf06270 */
[----:B------:R-:W-:Y:S05]  /*16e40*/  @P0 BRA `(.L_x_6536) ;  /* 0x0000000000340947 */ /* 0x000fea0003800000 */
[----:B01----:R-:W0:Y:S01]  /*16e50*/  LDC.64 R2, c[0x0][0x248] ;  /* 0x00009200ff027b82 */ /* 0x003e220000000a00 */
[C---:B------:R-:W-:Y:S01]  /*16e60*/  IADD3 R5, R0.reuse, UR8, RZ ;  /* 0x0000000800057c10 */ /* 0x040fe2000fffe0ff */
[----:B------:R-:W-:-:S04]  /*16e70*/  VIADD R0, R0, 0x80 ;  /* 0x0000008000007836 */ /* 0x000fc80000000000 */
[----:B0-----:R-:W-:-:S05]  /*16e80*/  IMAD.WIDE.U32 R2, R5, 0x8, R2 ;  /* 0x0000000805027825 */ /* 0x001fca00078e0002 */
[----:B------:R2:W-:Y:S02]  /*16e90*/  STG.E.64 desc[UR6][R2.64], R10 ;  /* 0x0000000a02007986 */ /* 0x0005e4000c101b06 */
.L_x_6535:
[----:B------:R-:W-:-:S13]  /*16ea0*/  ISETP.GE.AND P0, PT, R0, UR4, PT ;  /* 0x0000000400007c0c */ /* 0x000fda000bf06270 */
[----:B------:R-:W-:Y:S05]  /*16eb0*/  @P0 BREAK B1 ;  /* 0x0000000000010942 */ /* 0x000fea0003800000 */
[----:B------:R-:W-:Y:S05]  /*16ec0*/  @P0 BRA `(.L_x_6537) ;  /* 0x0000000000300947 */ /* 0x000fea0003800000 */
[----:B012---:R-:W0:Y:S01]  /*16ed0*/  LDC.64 R2, c[0x0][0x248] ;  /* 0x00009200ff027b82 */ /* 0x007e220000000a00 */
[C---:B------:R-:W-:Y:S02]  /*16ee0*/  IADD3 R5, R0.reuse, UR8, RZ ;  /* 0x0000000800057c10 */ /* 0x040fe4000fffe0ff */
[----:B------:R-:W-:-:S03]  /*16ef0*/  IADD3 R0, R0, 0x80, RZ ;  /* 0x0000008000007810 */ /* 0x000fc60007ffe0ff */
[----:B0-----:R-:W-:-:S05]  /*16f00*/  IMAD.WIDE.U32 R2, R5, 0x8, R2 ;  /* 0x0000000805027825 */ /* 0x001fca00078e0002 */
[----:B------:R2:W-:Y:S02]  /*16f10*/  STG.E.64 desc[UR6][R2.64], R38 ;  /* 0x0000002602007986 */ /* 0x0005e4000c101b06 */
.L_x_6536:
[----:B------:R-:W-:Y:S05]  /*16f20*/  BSYNC B1 ;  /* 0x0000000000017941 */ /* 0x000fea0003800000 */
.L_x_6532:
[----:B------:R-:W-:-:S13]  /*16f30*/  ISETP.GE.AND P0, PT, R0, UR4, PT ;  /* 0x0000000400007c0c */ /* 0x000fda000bf06270 */
[----:B012---:R-:W0:Y:S01]  /*16f40*/  @!P0 LDC.64 R2, c[0x0][0x248] ;  /* 0x00009200ff028b82 */ /* 0x007e220000000a00 */
[C---:B------:R-:W-:Y:S01]  /*16f50*/  @!P0 VIADD R5, R0.reuse, UR8 ;  /* 0x0000000800058c36 */ /* 0x040fe20008000000 */
[----:B------:R-:W-:-:S03]  /*16f60*/  @!P0 IADD3 R0, R0, 0x80, RZ ;  /* 0x0000008000008810 */ /* 0x000fc60007ffe0ff */
[----:B0-----:R-:W-:-:S05]  /*16f70*/  @!P0 IMAD.WIDE.U32 R2, R5, 0x8, R2 ;  /* 0x0000000805028825 */ /* 0x001fca00078e0002 */
[----:B------:R3:W-:Y:S02]  /*16f80*/  @!P0 STG.E.64 desc[UR6][R2.64], R40 ;  /* 0x0000002802008986 */ /* 0x0007e4000c101b06 */
.L_x_6537:
[----:B------:R-:W-:Y:S05]  /*16f90*/  BSYNC B0 ;  /* 0x0000000000007941 */ /* 0x000fea0003800000 */
.L_x_6531:
[----:B------:R-:W-:Y:S05]  /*16fa0*/  WARPSYNC.ALL ;  /* 0x0000000000007948 */ /* 0x000fea0003800000 */
[----:B------:R-:W-:-:S13]  /*16fb0*/  ISETP.GE.AND P0, PT, R0, UR4, PT ;  /* 0x0000000400007c0c */ /* 0x000fda000bf06270 */
[----:B------:R-:W-:Y:S05]  /*16fc0*/  @P0 EXIT ;  /* 0x000000000000094d */ /* 0x000fea0003800000 */
[----:B0123--:R-:W0:Y:S01]  /*16fd0*/  LDC.64 R2, c[0x0][0x248] ;  /* 0x00009200ff027b82 */ /* 0x00fe220000000a00 */
[----:B------:R-:W-:-:S05]  /*16fe0*/  IADD3 R5, R0, UR8, RZ ;  /* 0x0000000800057c10 */ /* 0x000fca000fffe0ff */
[----:B0-----:R-:W-:-:S05]  /*16ff0*/  IMAD.WIDE.U32 R2, R5, 0x8, R2 ;  /* 0x0000000805027825 */ /* 0x001fca00078e0002 */
[----:B------:R-:W-:Y:S01]  /*17000*/  STG.E.64 desc[UR6][R2.64], R42 ;  /* 0x0000002a02007986 */ /* 0x000fe2000c101b06 */
[----:B------:R-:W-:Y:S05]  /*17010*/  EXIT ;  /* 0x000000000000794d */ /* 0x000fea0003800000 */
.L_x_6538:
        /* <DEDUP_REMOVED lines=14> */
.L_x_18575:


//--------------------- .text._ZN2at6native29vectorized_elementwise_kernelILi4EZZNS0_73_GLOBAL__N__c8866d80_35_SparseBinaryOpIntersectionKernel_cu_f5210f67_363642_sparse_binary_op_intersection_kernel_implINS2_18CUDAKernelLauncherENS2_36CUDAValueSelectionIntersectionKernelINS2_9LhsProjOpEEElLl0EEEvRNS_6TensorERKS8_SB_RKSt6vectorIlSaIlEERKSt8optionalIS8_ESK_bbENKUlvE1_clEvEUllE_St5arrayIPcLm2EEEEviT0_T1_ --------------------------
	.section	.text._ZN2at6native29vectorized_elementwise_kernelILi4EZZNS0_73_GLOBAL__N__c8866d80_35_SparseBinaryOpIntersectionKernel_cu_f5210f67_363642_sparse_binary_op_intersection_kernel_implINS2_18CUDAKernelLauncherENS2_36CUDAValueSelectionIntersectionKernelINS2_9LhsProjOpEEElLl0EEEvRNS_6TensorERKS8_SB_RKSt6vectorIlSaIlEERKSt8optionalIS8_ESK_bbENKUlvE1_clEvEUllE_St5arrayIPcLm2EEEEviT0_T1_,"ax",@progbits
	.align	128
        .global         _ZN2at6native29vectorized_elementwise_kernelILi4EZZNS0_73_GLOBAL__N__c8866d80_35_SparseBinaryOpIntersectionKernel_cu_f5210f67_363642_sparse_binary_op_intersection_kernel_implINS2_18CUDAKernelLauncherENS2_36CUDAValueSelectionIntersectionKernelINS2_9LhsProjOpEEElLl0EEEvRNS_6TensorERKS8_SB_RKSt6vectorIlSaIlEERKSt8optionalIS8_ESK_bbENKUlvE1_clEvEUllE_St5arrayIPcLm2EEEEviT0_T1_
        .type           _ZN2at6native29vectorized_elementwise_kernelILi4EZZNS0_73_GLOBAL__N__c8866d80_35_SparseBinaryOpIntersectionKernel_cu_f5210f67_363642_sparse_binary_op_intersection_kernel_implINS2_18CUDAKernelLauncherENS2_36CUDAValueSelectionIntersectionKernelINS2_9LhsProjOpEEElLl0EEEvRNS_6TensorERKS8_SB_RKSt6vectorIlSaIlEERKSt8optionalIS8_ESK_bbENKUlvE1_clEvEUllE_St5arrayIPcLm2EEEEviT0_T1_,@function
        .size           _ZN2at6native29vectorized_elementwise_kernelILi4EZZNS0_73_GLOBAL__N__c8866d80_35_SparseBinaryOpIntersectionKernel_cu_f5210f67_363642_sparse_binary_op_intersection_kernel_implINS2_18CUDAKernelLauncherENS2_36CUDAValueSelectionIntersectionKernelINS2_9LhsProjOpEEElLl0EEEvRNS_6TensorERKS8_SB_RKSt6vectorIlSaIlEERKSt8optionalIS8_ESK_bbENKUlvE1_clEvEUllE_St5arrayIPcLm2EEEEviT0_T1_,(.L_x_18576 - _ZN2at6native29vectorized_elementwise_kernelILi4EZZNS0_73_GLOBAL__N__c8866d80_35_SparseBinaryOpIntersectionKernel_cu_f5210f67_363642_sparse_binary_op_intersection_kernel_implINS2_18CUDAKernelLauncherENS2_36CUDAValueSelectionIntersectionKernelINS2_9LhsProjOpEEElLl0EEEvRNS_6TensorERKS8_SB_RKSt6vectorIlSaIlEERKSt8optionalIS8_ESK_bbENKUlvE1_clEvEUllE_St5arrayIPcLm2EEEEviT0_T1_)
        .other          _ZN2at6native29vectorized_elementwise_kernelILi4EZZNS0_73_GLOBAL__N__c8866d80_35_SparseBinaryOpIntersectionKernel_cu_f5210f67_363642_sparse_binary_op_intersection_kernel_implINS2_18CUDAKernelLauncherENS2_36CUDAValueSelectionIntersectionKernelINS2_9LhsProjOpEEElLl0EEEvRNS_6TensorERKS8_SB_RKSt6vectorIlSaIlEERKSt8optionalIS8_ESK_bbENKUlvE1_clEvEUllE_St5arrayIPcLm2EEEEviT0_T1_,@"STO_CUDA_ENTRY STV_DEFAULT"
_ZN2at6native29vectorized_elementwise_kernelILi4EZZNS0_73_GLOBAL__N__c8866d80_35_SparseBinaryOpIntersectionKernel_cu_f5210f67_363642_sparse_binary_op_intersection_kernel_implINS2_18CUDAKernelLauncherENS2_36CUDAValueSelectionIntersectionKernelINS2_9LhsProjOpEEElLl0EEEvRNS_6TensorERKS8_SB_RKSt6vectorIlSaIlEERKSt8optionalIS8_ESK_bbENKUlvE1_clEvEUllE_St5arrayIPcLm2EEEEviT0_T1_:
.text._ZN2at6native29vectorized_elementwise_kernelILi4EZZNS0_73_GLOBAL__N__c8866d80_35_SparseBinaryOpIntersectionKernel_cu_f5210f67_363642_sparse_binary_op_intersection_kernel_implINS2_18CUDAKernelLauncherENS2_36CUDAValueSelectionIntersectionKernelINS2_9LhsProjOpEEElLl0EEEvRNS_6TensorERKS8_SB_RKSt6vectorIlSaIlEERKSt8optionalIS8_ESK_bbENKUlvE1_clEvEUllE_St5arrayIPcLm2EEEEviT0_T1_:
        /* <DEDUP_REMOVED lines=71> */
.L_x_6544:
        /* <DEDUP_REMOVED lines=144> */
.L_x_6543:
        /* <DEDUP_REMOVED lines=80> */
.L_x_6545:
[----:B------:R-:W-:-:S04]  /*1270*/  ISETP.NE.U32.AND P2, PT, R3, RZ, PT ;  /* 0x000000ff0300720c */ /* 0x000fc80003f45070 */
[----:B------:R-:W-:-:S13]  /*1280*/  ISETP.NE.OR.EX P0, PT, R2, RZ, P0, P2 ;  /* 0x000000ff0200720c */ /* 0x000fda0000705720 */
[----:B------:R-:W-:Y:S05]  /*1290*/  @!P0 BRA `(.L_x_6541) ;  /* 0x0000000000c08947 */ /* 0x000fea0003800000 */
.L_x_6542:
        /* <DEDUP_REMOVED lines=48> */
.L_x_6541:
        /* <DEDUP_REMOVED lines=59> */
.L_x_6546:
        /* <DEDUP_REMOVED lines=27> */
.L_x_6550:
        /* <DEDUP_REMOVED lines=139> */
.L_x_6549:
        /* <DEDUP_REMOVED lines=78> */
.L_x_6551:
[----:B------:R-:W-:-:S04]  /*2890*/  ISETP.NE.U32.AND P3, PT, R3, RZ, PT ;  /* 0x000000ff0300720c */ /* 0x000fc80003f65070 */
[----:B------:R-:W-:-:S13]  /*28a0*/  ISETP.NE.OR.EX P0, PT, R2, RZ, P0, P3 ;  /* 0x000000ff0200720c */ /* 0x000fda0000705730 */
[----:B------:R-:W-:Y:S05]  /*28b0*/  @!P0 BRA `(.L_x_6547) ;  /* 0x0000000000ac8947 */ /* 0x000fea0003800000 */
.L_x_6548:
        /* <DEDUP_REMOVED lines=43> */
.L_x_6547:
        /* <DEDUP_REMOVED lines=49> */
.L_x_6552:
        /* <DEDUP_REMOVED lines=27> */
.L_x_6556:
        /* <DEDUP_REMOVED lines=139> */
.L_x_6555:
        /* <DEDUP_REMOVED lines=78> */
.L_x_6557:
[----:B------:R-:W-:-:S04]  /*3dc0*/  ISETP.NE.U32.AND P3, PT, R40, RZ, PT ;  /* 0x000000ff2800720c */ /* 0x000fc80003f65070 */
[----:B------:R-:W-:-:S13]  /*3dd0*/  ISETP.NE.OR.EX P0, PT, R20, RZ, P0, P3 ;  /* 0x000000ff1400720c */ /* 0x000fda0000705730 */
[----:B------:R-:W-:Y:S05]  /*3de0*/  @!P0 BRA `(.L_x_6553) ;  /* 0x0000000000ac8947 */ /* 0x000fea0003800000 */
.L_x_6554:
        /* <DEDUP_REMOVED lines=43> */
.L_x_6553:
        /* <DEDUP_REMOVED lines=48> */
.L_x_6558:
        /* <DEDUP_REMOVED lines=28> */
.L_x_6562:
        /* <DEDUP_REMOVED lines=141> */
.L_x_6561:
        /* <DEDUP_REMOVED lines=80> */
.L_x_6563:
[----:B------:R-:W-:-:S04]  /*5330*/  ISETP.NE.U32.AND P3, PT, R41, RZ, PT ;  /* 0x000000ff2900720c */ /* 0x000fc80003f65070 */
[----:B------:R-:W-:-:S13]  /*5340*/  ISETP.NE.OR.EX P0, PT, R40, RZ, P0, P3 ;  /* 0x000000ff2800720c */ /* 0x000fda0000705730 */
[----:B------:R-:W-:Y:S05]  /*5350*/  @!P0 BRA `(.L_x_6559) ;  /* 0x0000000000b88947 */ /* 0x000fea0003800000 */
.L_x_6560:
        /* <DEDUP_REMOVED lines=46> */
.L_x_6559:
        /* <DEDUP_REMOVED lines=53> */
.L_x_6564:
        /* <DEDUP_REMOVED lines=27> */
.L_x_6568:
        /* <DEDUP_REMOVED lines=139> */
.L_x_6567:
        /* <DEDUP_REMOVED lines=78> */
.L_x_6569:
[----:B------:R-:W-:-:S04]  /*68d0*/  ISETP.NE.U32.AND P3, PT, R40, RZ, PT ;  /* 0x000000ff2800720c */ /* 0x000fc80003f65070 */
[----:B------:R-:W-:-:S13]  /*68e0*/  ISETP.NE.OR.EX P0, PT, R32, RZ, P0, P3 ;  /* 0x000000ff2000720c */ /* 0x000fda0000705730 */
[----:B------:R-:W-:Y:S05]  /*68f0*/  @!P0 BRA `(.L_x_6565) ;  /* 0x0000000000ac8947 */ /* 0x000fea0003800000 */
.L_x_6566:
        /* <DEDUP_REMOVED lines=43> */
.L_x_6565:
        /* <DEDUP_REMOVED lines=48> */
.L_x_6570:
        /* <DEDUP_REMOVED lines=28> */
.L_x_6574:
        /* <DEDUP_REMOVED lines=141> */
.L_x_6573:
        /* <DEDUP_REMOVED lines=80> */
.L_x_6575:
[----:B------:R-:W-:-:S04]  /*7e40*/  ISETP.NE.U32.AND P3, PT, R41, RZ, PT ;  /* 0x000000ff2900720c */ /* 0x000fc80003f65070 */
[----:B------:R-:W-:-:S13]  /*7e50*/  ISETP.NE.OR.EX P0, PT, R40, RZ, P0, P3 ;  /* 0x000000ff2800720c */ /* 0x000fda0000705730 */
[----:B------:R-:W-:Y:S05]  /*7e60*/  @!P0 BRA `(.L_x_6571) ;  /* 0x0000000000b88947 */ /* 0x000fea0003800000 */
.L_x_6572:
        /* <DEDUP_REMOVED lines=46> */
.L_x_6571:
        /* <DEDUP_REMOVED lines=53> */
.L_x_6576:
        /* <DEDUP_REMOVED lines=27> */
.L_x_6580:
        /* <DEDUP_REMOVED lines=139> */
.L_x_6579:
        /* <DEDUP_REMOVED lines=78> */
.L_x_6581:
[----:B------:R-:W-:-:S04]  /*93e0*/  ISETP.NE.U32.AND P3, PT, R40, RZ, PT ;  /* 0x000000ff2800720c */ /* 0x000fc80003f65070 */
[----:B------:R-:W-:-:S13]  /*93f0*/  ISETP.NE.OR.EX P0, PT, R38, RZ, P0, P3 ;  /* 0x000000ff2600720c */ /* 0x000fda0000705730 */
[----:B------:R-:W-:Y:S05]  /*9400*/  @!P0 BRA `(.L_x_6577) ;  /* 0x0000000000ac8947 */ /* 0x000fea0003800000 */
.L_x_6578:
        /* <DEDUP_REMOVED lines=43> */
.L_x_6577:
        /* <DEDUP_REMOVED lines=48> */
.L_x_6582:
        /* <DEDUP_REMOVED lines=27> */
.L_x_6586:
        /* <DEDUP_REMOVED lines=139> */
.L_x_6585:
        /* <DEDUP_REMOVED lines=77> */
.L_x_6587:
[----:B------:R-:W-:-:S04]  /*a8f0*/  ISETP.NE.U32.AND P1, PT, R38, RZ, PT ;  /* 0x000000ff2600720c */ /* 0x000fc80003f25070 */
[----:B------:R-:W-:-:S13]  /*a900*/  ISETP.NE.OR.EX P0, PT, R40, RZ, P0, P1 ;  /* 0x000000ff2800720c */ /* 0x000fda0000705710 */
[----:B------:R-:W-:Y:S05]  /*a910*/  @!P0 BRA `(.L_x_6583) ;  /* 0x0000000000ac8947 */ /* 0x000fea0003800000 */
.L_x_6584:
        /* <DEDUP_REMOVED lines=43> */
.L_x_6583:
        /* <DEDUP_REMOVED lines=48> */
.L_x_6540:
        /* <DEDUP_REMOVED lines=23> */
.L_x_6539:
        /* <DEDUP_REMOVED lines=116> */
.L_x_6594:
        /* <DEDUP_REMOVED lines=140> */
.L_x_6593:
        /* <DEDUP_REMOVED lines=78> */
.L_x_6595:
[----:B------:R-:W-:-:S04]  /*c520*/  ISETP.NE.U32.AND P2, PT, RZ, UR9, PT ;  /* 0x00000009ff007c0c */ /* 0x000fc8000bf45070 */
[----:B------:R-:W-:-:S13]  /*c530*/  ISETP.NE.OR.EX P0, PT, RZ, UR15, P0, P2 ;  /* 0x0000000fff007c0c */ /* 0x000fda0008705720 */
[----:B------:R-:W-:Y:S05]  /*c540*/  @!P0 BRA `(.L_x_6591) ;  /* 0x0000000000ac8947 */ /* 0x000fea0003800000 */
.L_x_6592:
        /* <DEDUP_REMOVED lines=43> */
.L_x_6591:
        /* <DEDUP_REMOVED lines=51> */
.L_x_6590:
[----:B------:R-:W-:Y:S05]  /*cb30*/  BSYNC B0 ;  /* 0x0000000000007941 */ /* 0x000fea0003800000 */
.L_x_6589:
        /* <DEDUP_REMOVED lines=47> */
.L_x_6601:
        /* <DEDUP_REMOVED lines=142> */
.L_x_6600:
        /* <DEDUP_REMOVED lines=80> */
.L_x_6602:
[----:B------:R-:W-:-:S04]  /*dc10*/  ISETP.NE.U32.AND P2, PT, RZ, UR9, PT ;  /* 0x00000009ff007c0c */ /* 0x000fc8000bf45070 */
[----:B------:R-:W-:-:S13]  /*dc20*/  ISETP.NE.OR.EX P0, PT, RZ, UR12, P0, P2 ;  /* 0x0000000cff007c0c */ /* 0x000fda0008705720 */
[----:B------:R-:W-:Y:S05]  /*dc30*/  @!P0 BRA `(.L_x_6598) ;  /* 0x0000000000ac8947 */ /* 0x000fea0003800000 */
.L_x_6599:
        /* <DEDUP_REMOVED lines=43> */
.L_x_6598:
        /* <DEDUP_REMOVED lines=52> */
.L_x_6597:
[----:B------:R-:W-:Y:S05]  /*e230*/  BSYNC B0 ;  /* 0x0000000000007941 */ /* 0x000fea0003800000 */
.L_x_6596:
        /* <DEDUP_REMOVED lines=46> */
.L_x_6608:
        /* <DEDUP_REMOVED lines=141> */
.L_x_6607:
        /* <DEDUP_REMOVED lines=79> */
.L_x_6609:
[----:B------:R-:W-:-:S04]  /*f2e0*/  ISETP.NE.U32.AND P2, PT, RZ, UR9, PT ;  /* 0x00000009ff007c0c */ /* 0x000fc8000bf45070 */
[----:B------:R-:W-:-:S13]  /*f2f0*/  ISETP.NE.OR.EX P0, PT, RZ, UR10, P0, P2 ;  /* 0x0000000aff007c0c */ /* 0x000fda0008705720 */
[----:B------:R-:W-:Y:S05]  /*f300*/  @!P0 BRA `(.L_x_6605) ;  /* 0x0000000000b08947 */ /* 0x000fea0003800000 */
.L_x_6606:
        /* <DEDUP_REMOVED lines=44> */
.L_x_6605:
        /* <DEDUP_REMOVED lines=57> */
.L_x_6604:
[----:B------:R-:W-:Y:S05]  /*f960*/  BSYNC B0 ;  /* 0x0000000000007941 */ /* 0x000fea0003800000 */
.L_x_6603:
        /* <DEDUP_REMOVED lines=43> */
.L_x_6615:
        /* <DEDUP_REMOVED lines=142> */
.L_x_6614:
        /* <DEDUP_REMOVED lines=80> */
.L_x_6616:
[----:B------:R-:W-:-:S04]  /*10a00*/  ISETP.NE.U32.AND P2, PT, RZ, UR12, PT ;  /* 0x0000000cff007c0c */ /* 0x000fc8000bf45070 */
[----:B------:R-:W-:-:S13]  /*10a10*/  ISETP.NE.OR.EX P0, PT, RZ, UR11, P0, P2 ;  /* 0x0000000bff007c0c */ /* 0x000fda0008705720 */
[----:B------:R-:W-:Y:S05]  /*10a20*/  @!P0 BRA `(.L_x_6612) ;  /* 0x0000000000b48947 */ /* 0x000fea0003800000 */
.L_x_6613:
        /* <DEDUP_REMOVED lines=45> */
.L_x_6612:
        /* <DEDUP_REMOVED lines=56> */
.L_x_6611:
[----:B------:R-:W-:Y:S05]  /*11080*/  BSYNC B0 ;  /* 0x0000000000007941 */ /* 0x000fea0003800000 */
.L_x_6610:
        /* <DEDUP_REMOVED lines=44> */
.L_x_6622:
        /* <DEDUP_REMOVED lines=142> */
.L_x_6621:
        /* <DEDUP_REMOVED lines=80> */
.L_x_6623:
[----:B------:R-:W-:-:S04]  /*12130*/  ISETP.NE.U32.AND P2, PT, RZ, UR10, PT ;  /* 0x0000000aff007c0c */ /* 0x000fc8000bf45070 */
[----:B------:R-:W-:-:S13]  /*12140*/  ISETP.NE.OR.EX P0, PT, RZ, UR11, P0, P2 ;  /* 0x0000000bff007c0c */ /* 0x000fda0008705720 */
[----:B------:R-:W-:Y:S05]  /*12150*/  @!P0 BRA `(.L_x_6619) ;  /* 0x0000000000b48947 */ /* 0x000fea0003800000 */
.L_x_6620:
        /* <DEDUP_REMOVED lines=45> */
.L_x_6619:
        /* <DEDUP_REMOVED lines=56> */
.L_x_6618:
[----:B------:R-:W-:Y:S05]  /*127b0*/  BSYNC B0 ;  /* 0x0000000000007941 */ /* 0x000fea0003800000 */
.L_x_6617:
        /* <DEDUP_REMOVED lines=44> */
.L_x_6629:
        /* <DEDUP_REMOVED lines=145> */
.L_x_6628:
        /* <DEDUP_REMOVED lines=78> */
.L_x_6630:
[----:B------:R-:W-:-:S04]  /*13870*/  ISETP.NE.U32.AND P2, PT, RZ, UR10, PT ;  /* 0x0000000aff007c0c */ /* 0x000fc8000bf45070 */
[----:B------:R-:W-:-:S13]  /*13880*/  ISETP.NE.OR.EX P0, PT, RZ, UR11, P0, P2 ;  /* 0x0000000bff007c0c */ /* 0x000fda0008705720 */
[----:B------:R-:W-:Y:S05]  /*13890*/  @!P0 BRA `(.L_x_6626) ;  /* 0x0000000000b08947 */ /* 0x000fea0003800000 */
.L_x_6627:
        /* <DEDUP_REMOVED lines=44> */
.L_x_6626:
        /* <DEDUP_REMOVED lines=55> */
.L_x_6625:
[----:B------:R-:W-:Y:S05]  /*13ed0*/  BSYNC B0 ;  /* 0x0000000000007941 */ /* 0x000fea0003800000 */
.L_x_6624:
        /* <DEDUP_REMOVED lines=44> */
.L_x_6636:
        /* <DEDUP_REMOVED lines=140> */
.L_x_6635:
        /* <DEDUP_REMOVED lines=78> */
.L_x_6637:
[----:B------:R-:W-:-:S04]  /*14f40*/  ISETP.NE.U32.AND P2, PT, RZ, UR13, PT ;  /* 0x0000000dff007c0c */ /* 0x000fc8000bf45070 */
[----:B------:R-:W-:-:S13]  /*14f50*/  ISETP.NE.OR.EX P0, PT, RZ, UR14, P0, P2 ;  /* 0x0000000eff007c0c */ /* 0x000fda0008705720 */
[----:B------:R-:W-:Y:S05]  /*14f60*/  @!P0 BRA `(.L_x_6633) ;  /* 0x0000000000ac8947 */ /* 0x000fea0003800000 */
.L_x_6634:
        /* <DEDUP_REMOVED lines=43> */
.L_x_6633:
        /* <DEDUP_REMOVED lines=54> */
.L_x_6632:
[----:B------:R-:W-:Y:S05]  /*15580*/  BSYNC B0 ;  /* 0x0000000000007941 */ /* 0x000fea0003800000 */
.L_x_6631:
        /* <DEDUP_REMOVED lines=42> */
.L_x_6642:
        /* <DEDUP_REMOVED lines=141> */
.L_x_6641:
        /* <DEDUP_REMOVED lines=78> */
.L_x_6643:
[----:B------:R-:W-:-:S04]  /*165e0*/  ISETP.NE.U32.AND P2, PT, RZ, UR14, PT ;  /* 0x0000000eff007c0c */ /* 0x000fc8000bf45070 */
[----:B------:R-:W-:-:S13]  /*165f0*/  ISETP.NE.OR.EX P0, PT, RZ, UR15, P0, P2 ;  /* 0x0000000fff007c0c */ /* 0x000fda0008705720 */
[----:B------:R-:W-:Y:S05]  /*16600*/  @!P0 BRA `(.L_x_6639) ;  /* 0x0000000000ac8947 */ /* 0x000fea0003800000 */
.L_x_6640:
        /* <DEDUP_REMOVED lines=43> */
.L_x_6639:
        /* <DEDUP_REMOVED lines=55> */
.L_x_6638:
[----:B------:R-:W-:Y:S05]  /*16c30*/  BSYNC B0 ;  /* 0x0000000000007941 */ /* 0x000fea0003800000 */
.L_x_6588:
        /* <DEDUP_REMOVED lines=24> */
.L_x_6646:
[----:B------:R-:W-:-:S13]  /*16dc0*/  ISETP.GE.AND P0, PT, R0, UR4, PT ;  /* 0x0000000400007c0c */ /* 0x000fda000bf06270 */
[----:B------:R-:W-:Y:S05]  /*16dd0*/  @P0 BRA `(.L_x_6648) ;  /* 0x0000000000300947 */ /* 0x000fea0003800000 */
[----:B01----:R-:W0:Y:S01]  /*16de0*/  LDC.64 R2, c[0x0][0x248] ;  /* 0x00009200ff027b82 */ /* 0x003e220000000a00 */
[C---:B------:R-:W-:Y:S01]  /*16df0*/  VIADD R5, R0.reuse, UR8 ;  /* 0x0000000800057c36 */ /* 0x040fe20008000000 */
[----:B------:R-:W-:-:S03]  /*16e00*/  IADD3 R0, R0, 0x80, RZ ;  /* 0x0000008000007810 */ /* 0x000fc60007ffe0ff */
[----:B0-----:R-:W-:-:S05]  /*16e10*/  IMAD.WIDE.U32 R2, R5, 0x8, R2 ;  /* 0x0000000805027825 */ /* 0x001fca00078e0002 */
[----:B------:R1:W-:Y:S02]  /*16e20*/  STG.E.64 desc[UR6][R2.64], R8 ;  /* 0x0000000802007986 */ /* 0x0003e4000c101b06 */
.L_x_6647:
[----:B------:R-:W-:-:S13]  /*16e30*/  ISETP.GE.AND P0, PT, R0, UR4, PT ;  /* 0x0000000400007c0c */ /* 0x000fda000bf06270 */
[----:B------:R-:W-:Y:S05]  /*16e40*/  @P0 BRA `(.L_x_6649) ;  /* 0x0000000000340947 */ /* 0x000fea0003800000 */
[----:B01----:R-:W0:Y:S01]  /*16e50*/  LDC.64 R2, c[0x0][0x248] ;  /* 0x00009200ff027b82 */ /* 0x003e220000000a00 */
[C---:B------:R-:W-:Y:S01]  /*16e60*/  IADD3 R5, R0.reuse, UR8, RZ ;  /* 0x0000000800057c10 */ /* 0x040fe2000fffe0ff */
[----:B------:R-:W-:-:S04]  /*16e70*/  VIADD R0, R0, 0x80 ;  /* 0x0000008000007836 */ /* 0x000fc80000000000 */
[----:B0-----:R-:W-:-:S05]  /*16e80*/  IMAD.WIDE.U32 R2, R5, 0x8, R2 ;  /* 0x0000000805027825 */ /* 0x001fca00078e0002 */
[----:B------:R2:W-:Y:S02]  /*16e90*/  STG.E.64 desc[UR6][R2.64], R10 ;  /* 0x0000000a02007986 */ /* 0x0005e4000c101b06 */
.L_x_6648:
        /* <DEDUP_REMOVED lines=8> */
.L_x_6649:
[----:B------:R-:W-:Y:S05]  /*16f20*/  BSYNC B1 ;  /* 0x0000000000017941 */ /* 0x000fea0003800000 */
.L_x_6645:
[----:B------:R-:W-:-:S13]  /*16f30*/  ISETP.GE.AND P0, PT, R0, UR4, PT ;  /* 0x0000000400007c0c */ /* 0x000fda000bf06270 */
[----:B012---:R-:W0:Y:S01]  /*16f40*/  @!P0 LDC.64 R2, c[0x0][0x248] ;  /* 0x00009200ff028b82 */ /* 0x007e220000000a00 */
[C---:B------:R-:W-:Y:S01]  /*16f50*/  @!P0 VIADD R5, R0.reuse, UR8 ;  /* 0x0000000800058c36 */ /* 0x040fe20008000000 */
[----:B------:R-:W-:-:S03]  /*16f60*/  @!P0 IADD3 R0, R0, 0x80, RZ ;  /* 0x0000008000008810 */ /* 0x000fc60007ffe0ff */
[----:B0-----:R-:W-:-:S05]  /*16f70*/  @!P0 IMAD.WIDE.U32 R2, R5, 0x8, R2 ;  /* 0x0000000805028825 */ /* 0x001fca00078e0002 */
[----:B------:R3:W-:Y:S02]  /*16f80*/  @!P0 STG.E.64 desc[UR6][R2.64], R40 ;  /* 0x0000002802008986 */ /* 0x0007e4000c101b06 */
.L_x_6650:
[----:B------:R-:W-:Y:S05]  /*16f90*/  BSYNC B0 ;  /* 0x0000000000007941 */ /* 0x000fea0003800000 */
.L_x_6644:
        /* <DEDUP_REMOVED lines=8> */
.L_x_6651:
        /* <DEDUP_REMOVED lines=14> */
.L_x_18576:


//--------------------- .text._ZN2at6native29vectorized_elementwise_kernelILi8EZZNS0_73_GLOBAL__N__c8866d80_35_SparseBinaryOpIntersectionKernel_cu_f5210f67_363642_sparse_binary_op_intersection_kernel_implINS2_18CUDAKernelLauncherENS2_36CUDAValueSelectionIntersectionKernelINS2_9LhsProjOpEEElLl0EEEvRNS_6TensorERKS8_SB_RKSt6vectorIlSaIlEERKSt8optionalIS8_ESK_bbENKUlvE1_clEvEUllE_St5arrayIPcLm2EEEEviT0_T1_ --------------------------
	.section	.text._ZN2at6native29vectorized_elementwise_kernelILi8EZZNS0_73_GLOBAL__N__c8866d80_35_SparseBinaryOpIntersectionKernel_cu_f5210f67_363642_sparse_binary_op_intersection_kernel_implINS2_18CUDAKernelLauncherENS2_36CUDAValueSelectionIntersectionKernelINS2_9LhsProjOpEEElLl0EEEvRNS_6TensorERKS8_SB_RKSt6vectorIlSaIlEERKSt8optionalIS8_ESK_bbENKUlvE1_clEvEUllE_St5arrayIPcLm2EEEEviT0_T1_,"ax",@progbits
	.align	128
        .global         _ZN2at6native29vectorized_elementwise_kernelILi8EZZNS0_73_GLOBAL__N__c8866d80_35_SparseBinaryOpIntersectionKernel_cu_f5210f67_363642_sparse_binary_op_intersection_kernel_implINS2_18CUDAKernelLauncherENS2_36CUDAValueSelectionIntersectionKernelINS2_9LhsProjOpEEElLl0EEEvRNS_6TensorERKS8_SB_RKSt6vectorIlSaIlEERKSt8optionalIS8_ESK_bbENKUlvE1_clEvEUllE_St5arrayIPcLm2EEEEviT0_T1_
        .type           _ZN2at6native29vectorized_elementwise_kernelILi8EZZNS0_73_GLOBAL__N__c8866d80_35_SparseBinaryOpIntersectionKernel_cu_f5210f67_363642_sparse_binary_op_intersection_kernel_implINS2_18CUDAKernelLauncherENS2_36CUDAValueSelectionIntersectionKernelINS2_9LhsProjOpEEElLl0EEEvRNS_6TensorERKS8_SB_RKSt6vectorIlSaIlEERKSt8optionalIS8_ESK_bbENKUlvE1_clEvEUllE_St5arrayIPcLm2EEEEviT0_T1_,@function
        .size           _ZN2at6native29vectorized_elementwise_kernelILi8EZZNS0_73_GLOBAL__N__c8866d80_35_SparseBinaryOpIntersectionKernel_cu_f5210f67_363642_sparse_binary_op_intersection_kernel_implINS2_18CUDAKernelLauncherENS2_36CUDAValueSelectionIntersectionKernelINS2_9LhsProjOpEEElLl0EEEvRNS_6TensorERKS8_SB_RKSt6vectorIlSaIlEERKSt8optionalIS8_ESK_bbENKUlvE1_clEvEUllE_St5arrayIPcLm2EEEEviT0_T1_,(.L_x_18577 - _ZN2at6native29vectorized_elementwise_kernelILi8EZZNS0_73_GLOBAL__N__c8866d80_35_SparseBinaryOpIntersectionKernel_cu_f5210f67_363642_sparse_binary_op_intersection_kernel_implINS2_18CUDAKernelLauncherENS2_36CUDAValueSelectionIntersectionKernelINS2_9LhsProjOpEEElLl0EEEvRNS_6TensorERKS8_SB_RKSt6vectorIlSaIlEERKSt8optionalIS8_ESK_bbENKUlvE1_clEvEUllE_St5arrayIPcLm2EEEEviT0_T1_)
        .other          _ZN2at6native29vectorized_elementwise_kernelILi8EZZNS0_73_GLOBAL__N__c8866d80_35_SparseBinaryOpIntersectionKernel_cu_f5210f67_363642_sparse_binary_op_intersection_kernel_implINS2_18CUDAKernelLauncherENS2_36CUDAValueSelectionIntersectionKernelINS2_9LhsProjOpEEElLl0EEEvRNS_6TensorERKS8_SB_RKSt6vectorIlSaIlEERKSt8optionalIS8_ESK_bbENKUlvE1_clEvEUllE_St5arrayIPcLm2EEEEviT0_T1_,@"STO_CUDA_ENTRY STV_DEFAULT"
_ZN2at6native29vectorized_elementwise_kernelILi8EZZNS0_73_GLOBAL__N__c8866d80_35_SparseBinaryOpIntersectionKernel_cu_f5210f67_363642_sparse_binary_op_intersection_kernel_implINS2_18CUDAKernelLauncherENS2_36CUDAValueSelectionIntersectionKernelINS2_9LhsProjOpEEElLl0EEEvRNS_6TensorERKS8_SB_RKSt6vectorIlSaIlEERKSt8optionalIS8_ESK_bbENKUlvE1_clEvEUllE_St5arrayIPcLm2EEEEviT0_T1_:
.text._ZN2at6native29vectorized_elementwise_kernelILi8EZZNS0_73_GLOBAL__N__c8866d80_35_SparseBinaryOpIntersectionKernel_cu_f5210f67_363642_sparse_binary_op_intersection_kernel_implINS2_18CUDAKernelLauncherENS2_36CUDAValueSelectionIntersectionKernelINS2_9LhsProjOpEEElLl0EEEvRNS_6TensorERKS8_SB_RKSt6vectorIlSaIlEERKSt8optionalIS8_ESK_bbENKUlvE1_clEvEUllE_St5arrayIPcLm2EEEEviT0_T1_:
        /* <DEDUP_REMOVED lines=71> */
.L_x_6657:
        /* <DEDUP_REMOVED lines=144> */
.L_x_6656:
        /* <DEDUP_REMOVED lines=80> */
.L_x_6658:
[----:B------:R-:W-:-:S04]  /*1270*/  ISETP.NE.U32.AND P2, PT, R3, RZ, PT ;  /* 0x000000ff0300720c */ /* 0x000fc80003f45070 */
[----:B------:R-:W-:-:S13]  /*1280*/  ISETP.NE.OR.EX P0, PT, R2, RZ, P0, P2 ;  /* 0x000000ff0200720c */ /* 0x000fda0000705720 */
[----:B------:R-:W-:Y:S05]  /*1290*/  @!P0 BRA `(.L_x_6654) ;  /* 0x0000000000c08947 */ /* 0x000fea0003800000 */
.L_x_6655:
        /* <DEDUP_REMOVED lines=48> */
.L_x_6654:
        /* <DEDUP_REMOVED lines=59> */
.L_x_6659:
        /* <DEDUP_REMOVED lines=27> */
.L_x_6663:
        /* <DEDUP_REMOVED lines=139> */
.L_x_6662:
        /* <DEDUP_REMOVED lines=78> */
.L_x_6664:
[----:B------:R-:W-:-:S04]  /*2890*/  ISETP.NE.U32.AND P3, PT, R3, RZ, PT ;  /* 0x000000ff0300720c */ /* 0x000fc80003f65070 */
[----:B------:R-:W-:-:S13]  /*28a0*/  ISETP.NE.OR.EX P0, PT, R2, RZ, P0, P3 ;  /* 0x000000ff0200720c */ /* 0x000fda0000705730 */
[----:B------:R-:W-:Y:S05]  /*28b0*/  @!P0 BRA `(.L_x_6660) ;  /* 0x0000000000ac8947 */ /* 0x000fea0003800000 */
.L_x_6661:
        /* <DEDUP_REMOVED lines=43> */
.L_x_6660:
        /* <DEDUP_REMOVED lines=49> */
.L_x_6665:
        /* <DEDUP_REMOVED lines=27> */
.L_x_6669:
        /* <DEDUP_REMOVED lines=139> */
.L_x_6668:
        /* <DEDUP_REMOVED lines=78> */
.L_x_6670:
[----:B------:R-:W-:-:S04]  /*3dc0*/  ISETP.NE.U32.AND P3, PT, R40, RZ, PT ;  /* 0x000000ff2800720c */ /* 0x000fc80003f65070 */
[----:B------:R-:W-:-:S13]  /*3dd0*/  ISETP.NE.OR.EX P0, PT, R20, RZ, P0, P3 ;  /* 0x000000ff1400720c */ /* 0x000fda0000705730 */
[----:B------:R-:W-:Y:S05]  /*3de0*/  @!P0 BRA `(.L_x_6666) ;  /* 0x0000000000ac8947 */ /* 0x000fea0003800000 */
.L_x_6667:
        /* <DEDUP_REMOVED lines=43> */
.L_x_6666:
        /* <DEDUP_REMOVED lines=48> */
.L_x_6671:
        /* <DEDUP_REMOVED lines=28> */
.L_x_6675:
        /* <DEDUP_REMOVED lines=141> */
.L_x_6674:
        /* <DEDUP_REMOVED lines=80> */
.L_x_6676:
[----:B------:R-:W-:-:S04]  /*5330*/  ISETP.NE.U32.AND P3, PT, R41, RZ, PT ;  /* 0x000000ff2900720c */ /* 0x000fc80003f65070 */
[----:B------:R-:W-:-:S13]  /*5340*/  ISETP.NE.OR.EX P0, PT, R40, RZ, P0, P3 ;  /* 0x000000ff2800720c */ /* 0x000fda0000705730 */
[----:B------:R-:W-:Y:S05]  /*5350*/  @!P0 BRA `(.L_x_6672) ;  /* 0x0000000000b88947 */ /* 0x000fea0003800000 */
.L_x_6673:
        /* <DEDUP_REMOVED lines=46> */
.L_x_6672:
        /* <DEDUP_REMOVED lines=53> */
.L_x_6677:
        /* <DEDUP_REMOVED lines=27> */
.L_x_6681:
        /* <DEDUP_REMOVED lines=139> */
.L_x_6680:
        /* <DEDUP_REMOVED lines=78> */
.L_x_6682:
[----:B------:R-:W-:-:S04]  /*68d0*/  ISETP.NE.U32.AND P3, PT, R40, RZ, PT ;  /* 0x000000ff2800720c */ /* 0x000fc80003f65070 */
[----:B------:R-:W-:-:S13]  /*68e0*/  ISETP.NE.OR.EX P0, PT, R32, RZ, P0, P3 ;  /* 0x000000ff2000720c */ /* 0x000fda0000705730 */
[----:B------:R-:W-:Y:S05]  /*68f0*/  @!P0 BRA `(.L_x_6678) ;  /* 0x0000000000ac8947 */ /* 0x000fea0003800000 */
.L_x_6679:
        /* <DEDUP_REMOVED lines=43> */
.L_x_6678:
        /* <DEDUP_REMOVED lines=48> */
.L_x_6683:
        /* <DEDUP_REMOVED lines=28> */
.L_x_6687:
        /* <DEDUP_REMOVED lines=141> */
.L_x_6686:
        /* <DEDUP_REMOVED lines=80> */
.L_x_6688:
[----:B------:R-:W-:-:S04]  /*7e40*/  ISETP.NE.U32.AND P3, PT, R41, RZ, PT ;  /* 0x000000ff2900720c */ /* 0x000fc80003f65070 */
[----:B------:R-:W-:-:S13]  /*7e50*/  ISETP.NE.OR.EX P0, PT, R40, RZ, P0, P3 ;  /* 0x000000ff2800720c */ /* 0x000fda0000705730 */
[----:B------:R-:W-:Y:S05]  /*7e60*/  @!P0 BRA `(.L_x_6684) ;  /* 0x0000000000b88947 */ /* 0x000fea0003800000 */
.L_x_6685:
        /* <DEDUP_REMOVED lines=46> */
.L_x_6684:
        /* <DEDUP_REMOVED lines=53> */
.L_x_6689:
        /* <DEDUP_REMOVED lines=27> */
.L_x_6693:
        /* <DEDUP_REMOVED lines=139> */
.L_x_6692:
        /* <DEDUP_REMOVED lines=78> */
.L_x_6694:
[----:B------:R-:W-:-:S04]  /*93e0*/  ISETP.NE.U32.AND P3, PT, R40, RZ, PT ;  /* 0x000000ff2800720c */ /* 0x000fc80003f65070 */
[----:B------:R-:W-:-:S13]  /*93f0*/  ISETP.NE.OR.EX P0, PT, R38, RZ, P0, P3 ;  /* 0x000000ff2600720c */ /* 0x000fda0000705730 */
[----:B------:R-:W-:Y:S05]  /*9400*/  @!P0 BRA `(.L_x_6690) ;  /* 0x0000000000ac8947 */ /* 0x000fea0003800000 */
.L_x_6691:
        /* <DEDUP_REMOVED lines=43> */
.L_x_6690:
        /* <DEDUP_REMOVED lines=48> */
.L_x_6695:
        /* <DEDUP_REMOVED lines=27> */
.L_x_6699:
        /* <DEDUP_REMOVED lines=139> */
.L_x_6698:
        /* <DEDUP_REMOVED lines=77> */
.L_x_6700:
[----:B------:R-:W-:-:S04]  /*a8f0*/  ISETP.NE.U32.AND P1, PT, R38, RZ, PT ;  /* 0x000000ff2600720c */ /* 0x000fc80003f25070 */
[----:B------:R-:W-:-:S13]  /*a900*/  ISETP.NE.OR.EX P0, PT, R40, RZ, P0, P1 ;  /* 0x000000ff2800720c */ /* 0x000fda0000705710 */
[----:B------:R-:W-:Y:S05]  /*a910*/  @!P0 BRA `(.L_x_6696) ;  /* 0x0000000000ac8947 */ /* 0x000fea0003800000 */
.L_x_6697:
        /* <DEDUP_REMOVED lines=43> */
.L_x_6696:
        /* <DEDUP_REMOVED lines=48> */
.L_x_6653:
        /* <DEDUP_REMOVED lines=23> */
.L_x_6652:
        /* <DEDUP_REMOVED lines=116> */
.L_x_6707:
        /* <DEDUP_REMOVED lines=140> */
.L_x_6706:
        /* <DEDUP_REMOVED lines=78> */
.L_x_6708:
[----:B------:R-:W-:-:S04]  /*c520*/  ISETP.NE.U32.AND P2, PT, RZ, UR9, PT ;  /* 0x00000009ff007c0c */ /* 0x000fc8000bf45070 */
[----:B------:R-:W-:-:S13]  /*c530*/  ISETP.NE.OR.EX P0, PT, RZ, UR15, P0, P2 ;  /* 0x0000000fff007c0c */ /* 0x000fda0008705720 */
[----:B------:R-:W-:Y:S05]  /*c540*/  @!P0 BRA `(.L_x_6704) ;  /* 0x0000000000ac8947 */ /* 0x000fea0003800000 */
.L_x_6705:
        /* <DEDUP_REMOVED lines=43> */
.L_x_6704:
        /* <DEDUP_REMOVED lines=51> */
.L_x_6703:
[----:B------:R-:W-:Y:S05]  /*cb30*/  BSYNC B0 ;  /* 0x0000000000007941 */ /* 0x000fea0003800000 */
.L_x_6702:
        /* <DEDUP_REMOVED lines=47> */
.L_x_6714:
        /* <DEDUP_REMOVED lines=142> */
.L_x_6713:
        /* <DEDUP_REMOVED lines=80> */
.L_x_6715:
[----:B------:R-:W-:-:S04]  /*dc10*/  ISETP.NE.U32.AND P2, PT, RZ, UR9, PT ;  /* 0x00000009ff007c0c */ /* 0x000fc8000bf45070 */
[----:B------:R-:W-:-:S13]  /*dc20*/  ISETP.NE.OR.EX P0, PT, RZ, UR12, P0, P2 ;  /* 0x0000000cff007c0c */ /* 0x000fda0008705720 */
[----:B------:R-:W-:Y:S05]  /*dc30*/  @!P0 BRA `(.L_x_6711) ;  /* 0x0000000000ac8947 */ /* 0x000fea0003800000 */
.L_x_6712:
        /* <DEDUP_REMOVED lines=43> */
.L_x_6711:
        /* <DEDUP_REMOVED lines=52> */
.L_x_6710:
[----:B------:R-:W-:Y:S05]  /*e230*/  BSYNC B0 ;  /* 0x0000000000007941 */ /* 0x000fea0003800000 */
.L_x_6709:
        /* <DEDUP_REMOVED lines=46> */
.L_x_6721:
        /* <DEDUP_REMOVED lines=141> */
.L_x_6720:
        /* <DEDUP_REMOVED lines=79> */
.L_x_6722:
[----:B------:R-:W-:-:S04]  /*f2e0*/  ISETP.NE.U32.AND P2, PT, RZ, UR9, PT ;  /* 0x00000009ff007c0c */ /* 0x000fc8000bf45070 */
[----:B------:R-:W-:-:S13]  /*f2f0*/  ISETP.NE.OR.EX P0, PT, RZ, UR10, P0, P2 ;  /* 0x0000000aff007c0c */ /* 0x000fda0008705720 */
[----:B------:R-:W-:Y:S05]  /*f300*/  @!P0 BRA `(.L_x_6718) ;  /* 0x0000000000b08947 */ /* 0x000fea0003800000 */
.L_x_6719:
        /* <DEDUP_REMOVED lines=44> */
.L_x_6718:
        /* <DEDUP_REMOVED lines=57> */
.L_x_6717:
[----:B------:R-:W-:Y:S05]  /*f960*/  BSYNC B0 ;  /* 0x0000000000007941 */ /* 0x000fea0003800000 */
.L_x_6716:
        /* <DEDUP_REMOVED lines=43> */
.L_x_6728:
        /* <DEDUP_REMOVED lines=142> */
.L_x_6727:
        /* <DEDUP_REMOVED lines=80> */
.L_x_6729:
[----:B------:R-:W-:-:S04]  /*10a00*/  ISETP.NE.U32.AND P2, PT, RZ, UR12, PT ;  /* 0x0000000cff007c0c */ /* 0x000fc8000bf45070 */
[----:B------:R-:W-:-:S13]  /*10a10*/  ISETP.NE.OR.EX P0, PT, RZ, UR11, P0, P2 ;  /* 0x0000000bff007c0c */ /* 0x000fda0008705720 */
[----:B------:R-:W-:Y:S05]  /*10a20*/  @!P0 BRA `(.L_x_6725) ;  /* 0x0000000000b48947 */ /* 0x000fea0003800000 */
.L_x_6726:
        /* <DEDUP_REMOVED lines=45> */
.L_x_6725:
        /* <DEDUP_REMOVED lines=56> */
.L_x_6724:
[----:B------:R-:W-:Y:S05]  /*11080*/  BSYNC B0 ;  /* 0x0000000000007941 */ /* 0x000fea0003800000 */
.L_x_6723:
        /* <DEDUP_REMOVED lines=44> */
.L_x_6735:
        /* <DEDUP_REMOVED lines=142> */
.L_x_6734:
        /* <DEDUP_REMOVED lines=80> */
.L_x_6736:
[----:B------:R-:W-:-:S04]  /*12130*/  ISETP.NE.U32.AND P2, PT, RZ, UR10, PT ;  /* 0x0000000aff007c0c */ /* 0x000fc8000bf45070 */
[----:B------:R-:W-:-:S13]  /*12140*/  ISETP.NE.OR.EX P0, PT, RZ, UR11, P0, P2 ;  /* 0x0000000bff007c0c */ /* 0x000fda0008705720 */
[----:B------:R-:W-:Y:S05]  /*12150*/  @!P0 BRA `(.L_x_6732) ;  /* 0x0000000000b48947 */ /* 0x000fea0003800000 */
.L_x_6733:
        /* <DEDUP_REMOVED lines=45> */
.L_x_6732:
        /* <DEDUP_REMOVED lines=56> */
.L_x_6731:
[----:B------:R-:W-:Y:S05]  /*127b0*/  BSYNC B0 ;  /* 0x0000000000007941 */ /* 0x000fea0003800000 */
.L_x_6730:
        /* <DEDUP_REMOVED lines=44> */
.L_x_6742:
        /* <DEDUP_REMOVED lines=145> */
.L_x_6741:
        /* <DEDUP_REMOVED lines=78> */
.L_x_6743:
[----:B------:R-:W-:-:S04]  /*13870*/  ISETP.NE.U32.AND P2, PT, RZ, UR10, PT ;  /* 0x0000000aff007c0c */ /* 0x000fc8000bf45070 */
[----:B------:R-:W-:-:S13]  /*13880*/  ISETP.NE.OR.EX P0, PT, RZ, UR11, P0, P2 ;  /* 0x0000000bff007c0c */ /* 0x000fda0008705720 */
[----:B------:R-:W-:Y:S05]  /*13890*/  @!P0 BRA `(.L_x_6739) ;  /* 0x0000000000b08947 */ /* 0x000fea0003800000 */
.L_x_6740:
        /* <DEDUP_REMOVED lines=44> */
.L_x_6739:
        /* <DEDUP_REMOVED lines=55> */
.L_x_6738:
[----:B------:R-:W-:Y:S05]  /*13ed0*/  BSYNC B0 ;  /* 0x0000000000007941 */ /* 0x000fea0003800000 */
.L_x_6737:
        /* <DEDUP_REMOVED lines=44> */
.L_x_6749:
        /* <DEDUP_REMOVED lines=140> */
.L_x_6748:
        /* <DEDUP_REMOVED lines=78> */
.L_x_6750:
[----:B------:R-:W-:-:S04]  /*14f40*/  ISETP.NE.U32.AND P2, PT, RZ, UR13, PT ;  /* 0x0000000dff007c0c */ /* 0x000fc8000bf45070 */
[----:B------:R-:W-:-:S13]  /*14f50*/  ISETP.NE.OR.EX P0, PT, RZ, UR14, P0, P2 ;  /* 0x0000000eff007c0c */ /* 0x000fda0008705720 */
[----:B------:R-:W-:Y:S05]  /*14f60*/  @!P0 BRA `(.L_x_6746) ;  /* 0x0000000000ac8947 */ /* 0x000fea0003800000 */
.L_x_6747:
        /* <DEDUP_REMOVED lines=43> */
.L_x_6746:
        /* <DEDUP_REMOVED lines=54> */
.L_x_6745:
[----:B------:R-:W-:Y:S05]  /*15580*/  BSYNC B0 ;  /* 0x0000000000007941 */ /* 0x000fea0003800000 */
.L_x_6744:
        /* <DEDUP_REMOVED lines=42> */
.L_x_6755:
        /* <DEDUP_REMOVED lines=141> */
.L_x_6754:
        /* <DEDUP_REMOVED lines=78> */
.L_x_6756:
[----:B------:R-:W-:-:S04]  /*165e0*/  ISETP.NE.U32.AND P2, PT, RZ, UR14, PT ;  /* 0x0000000eff007c0c */ /* 0x000fc8000bf45070 */
[----:B------:R-:W-:-:S13]  /*165f0*/  ISETP.NE.OR.EX P0, PT, RZ, UR15, P0, P2 ;  /* 0x0000000fff007c0c */ /* 0x000fda0008705720 */
[----:B------:R-:W-:Y:S05]  /*16600*/  @!P0 BRA `(.L_x_6752) ;  /* 0x0000000000ac8947 */ /* 0x000fea0003800000 */
.L_x_6753:
        /* <DEDUP_REMOVED lines=43> */
.L_x_6752:
        /* <DEDUP_REMOVED lines=55> */
.L_x_6751:
[----:B------:R-:W-:Y:S05]  /*16c30*/  BSYNC B0 ;  /* 0x0000000000007941 */ /* 0x000fea0003800000 */
.L_x_6701:
        /* <DEDUP_REMOVED lines=24> */
.L_x_6759:
[----:B------:R-:W-:-:S13]  /*16dc0*/  ISETP.GE.AND P0, PT, R0, UR4, PT ;  /* 0x0000000400007c0c */ /* 0x000fda000bf06270 */
[----:B------:R-:W-:Y:S05]  /*16dd0*/  @P0 BRA `(.L_x_6761) ;  /* 0x0000000000300947 */ /* 0x000fea0003800000 */
[----:B01----:R-:W0:Y:S01]  /*16de0*/  LDC.64 R2, c[0x0][0x248] ;  /* 0x00009200ff027b82 */ /* 0x003e220000000a00 */
[C---:B------:R-:W-:Y:S01]  /*16df0*/  VIADD R5, R0.reuse, UR8 ;  /* 0x0000000800057c36 */ /* 0x040fe20008000000 */
[----:B------:R-:W-:-:S03]  /*16e00*/  IADD3 R0, R0, 0x80, RZ ;  /* 0x0000008000007810 */ /* 0x000fc60007ffe0ff */
[----:B0-----:R-:W-:-:S05]  /*16e10*/  IMAD.WIDE.U32 R2, R5, 0x8, R2 ;  /* 0x0000000805027825 */ /* 0x001fca00078e0002 */
[----:B------:R1:W-:Y:S02]  /*16e20*/  STG.E.64 desc[UR6][R2.64], R8 ;  /* 0x0000000802007986 */ /* 0x0003e4000c101b06 */
.L_x_6760:
[----:B------:R-:W-:-:S13]  /*16e30*/  ISETP.GE.AND P0, PT, R0, UR4, PT ;  /* 0x0000000400007c0c */ /* 0x000fda000bf06270 */
[----:B------:R-:W-:Y:S05]  /*16e40*/  @P0 BRA `(.L_x_6762) ;  /* 0x0000000000340947 */ /* 0x000fea0003800000 */
[----:B01----:R-:W0:Y:S01]  /*16e50*/  LDC.64 R2, c[0x0][0x248] ;  /* 0x00009200ff027b82 */ /* 0x003e220000000a00 */
[C---:B------:R-:W-:Y:S01]  /*16e60*/  IADD3 R5, R0.reuse, UR8, RZ ;  /* 0x0000000800057c10 */ /* 0x040fe2000fffe0ff */
[----:B------:R-:W-:-:S04]  /*16e70*/  VIADD R0, R0, 0x80 ;  /* 0x0000008000007836 */ /* 0x000fc80000000000 */
[----:B0-----:R-:W-:-:S05]  /*16e80*/  IMAD.WIDE.U32 R2, R5, 0x8, R2 ;  /* 0x0000000805027825 */ /* 0x001fca00078e0002 */
[----:B------:R2:W-:Y:S02]  /*16e90*/  STG.E.64 desc[UR6][R2.64], R10 ;  /* 0x0000000a02007986 */ /* 0x0005e4000c101b06 */
.L_x_6761:
        /* <DEDUP_REMOVED lines=8> */
.L_x_6762:
[----:B------:R-:W-:Y:S05]  /*16f20*/  BSYNC B1 ;  /* 0x0000000000017941 */ /* 0x000fea0003800000 */
.L_x_6758:
[----:B------:R-:W-:-:S13]  /*16f30*/  ISETP.GE.AND P0, PT, R0, UR4, PT ;  /* 0x0000000400007c0c */ /* 0x000fda000bf06270 */
[----:B012---:R-:W0:Y:S01]  /*16f40*/  @!P0 LDC.64 R2, c[0x0][0x248] ;  /* 0x00009200ff028b82 */ /* 0x007e220000000a00 */
[C---:B------:R-:W-:Y:S01]  /*16f50*/  @!P0 VIADD R5, R0.reuse, UR8 ;  /* 0x0000000800058c36 */ /* 0x040fe20008000000 */
[----:B------:R-:W-:-:S03]  /*16f60*/  @!P0 IADD3 R0, R0, 0x80, RZ ;  /* 0x0000008000008810 */ /* 0x000fc60007ffe0ff */
[----:B0-----:R-:W-:-:S05]  /*16f70*/  @!P0 IMAD.WIDE.U32 R2, R5, 0x8, R2 ;  /* 0x0000000805028825 */ /* 0x001fca00078e0002 */
[----:B------:R3:W-:Y:S02]  /*16f80*/  @!P0 STG.E.64 desc[UR6][R2.64], R40 ;  /* 0x0000002802008986 */ /* 0x0007e4000c101b06 */
.L_x_6763:
[----:B------:R-:W-:Y:S05]  /*16f90*/  BSYNC B0 ;  /* 0x0000000000007941 */ /* 0x000fea0003800000 */
.L_x_6757:
        /* <DEDUP_REMOVED lines=8> */
.L_x_6764:
        /* <DEDUP_REMOVED lines=14> */
.L_x_18577:


//--------------------- .text._ZN2at6native18elementwise_kernelILi128ELi4EZNS0_15gpu_kernel_implIZZNS0_73_GLOBAL__N__c8866d80_35_SparseBinaryOpIntersectionKernel_cu_f5210f67_363642_sparse_binary_op_intersection_kernel_implINS3_18CUDAKernelLauncherENS3_36CUDAValueSelectionIntersectionKernelINS3_9LhsProjOpEEElLl8EEEvRNS_6TensorERKS9_SC_RKSt6vectorIlSaIlEERKSt8optionalIS9_ESL_bbENKUlvE3_clEvEUllE_EEvRNS_18TensorIteratorBaseERKT_EUliE_EEviT1_ --------------------------
	.section	.text._ZN2at6native18elementwise_kernelILi128ELi4EZNS0_15gpu_kernel_implIZZNS0_73_GLOBAL__N__c8866d80_35_SparseBinaryOpIntersectionKernel_cu_f5210f67_363642_sparse_binary_op_intersection_kernel_implINS3_18CUDAKernelLauncherENS3_36CUDAValueSelectionIntersectionKernelINS3_9LhsProjOpEEElLl8EEEvRNS_6TensorERKS9_SC_RKSt6vectorIlSaIlEERKSt8optionalIS9_ESL_bbENKUlvE3_clEvEUllE_EEvRNS_18TensorIteratorBaseERKT_EUliE_EEviT1_,"ax",@progbits
	.align	128
        .global         _ZN2at6native18elementwise_kernelILi128ELi4EZNS0_15gpu_kernel_implIZZNS0_73_GLOBAL__N__c8866d80_35_SparseBinaryOpIntersectionKernel_cu_f5210f67_363642_sparse_binary_op_intersection_kernel_implINS3_18CUDAKernelLauncherENS3_36CUDAValueSelectionIntersectionKernelINS3_9LhsProjOpEEElLl8EEEvRNS_6TensorERKS9_SC_RKSt6vectorIlSaIlEERKSt8optionalIS9_ESL_bbENKUlvE3_clEvEUllE_EEvRNS_18TensorIteratorBaseERKT_EUliE_EEviT1_
        .type           _ZN2at6native18elementwise_kernelILi128ELi4EZNS0_15gpu_kernel_implIZZNS0_73_GLOBAL__N__c8866d80_35_SparseBinaryOpIntersectionKernel_cu_f5210f67_363642_sparse_binary_op_intersection_kernel_implINS3_18CUDAKernelLauncherENS3_36CUDAValueSelectionIntersectionKernelINS3_9LhsProjOpEEElLl8EEEvRNS_6TensorERKS9_SC_RKSt6vectorIlSaIlEERKSt8optionalIS9_ESL_bbENKUlvE3_clEvEUllE_EEvRNS_18TensorIteratorBaseERKT_EUliE_EEviT1_,@function
        .size           _ZN2at6native18elementwise_kernelILi128ELi4EZNS0_15gpu_kernel_implIZZNS0_73_GLOBAL__N__c8866d80_35_SparseBinaryOpIntersectionKernel_cu_f5210f67_363642_sparse_binary_op_intersection_kernel_implINS3_18CUDAKernelLauncherENS3_36CUDAValueSelectionIntersectionKernelINS3_9LhsProjOpEEElLl8EEEvRNS_6TensorERKS9_SC_RKSt6vectorIlSaIlEERKSt8optionalIS9_ESL_bbENKUlvE3_clEvEUllE_EEvRNS_18TensorIteratorBaseERKT_EUliE_EEviT1_,(.L_x_18578 - _ZN2at6native18elementwise_kernelILi128ELi4EZNS0_15gpu_kernel_implIZZNS0_73_GLOBAL__N__c8866d80_35_SparseBinaryOpIntersectionKernel_cu_f5210f67_363642_sparse_binary_op_intersection_kernel_implINS3_18CUDAKernelLauncherENS3_36CUDAValueSelectionIntersectionKernelINS3_9LhsProjOpEEElLl8EEEvRNS_6TensorERKS9_SC_RKSt6vectorIlSaIlEERKSt8optionalIS9_ESL_bbENKUlvE3_clEvEUllE_EEvRNS_18TensorIteratorBaseERKT_EUliE_EEviT1_)
        .other          _ZN2at6native18elementwise_kernelILi128ELi4EZNS0_15gpu_kernel_implIZZNS0_73_GLOBAL__N__c8866d80_35_SparseBinaryOpIntersectionKernel_cu_f5210f67_363642_sparse_binary_op_intersection_kernel_implINS3_18CUDAKernelLauncherENS3_36CUDAValueSelectionIntersectionKernelINS3_9LhsProjOpEEElLl8EEEvRNS_6TensorERKS9_SC_RKSt6vectorIlSaIlEERKSt8optionalIS9_ESL_bbENKUlvE3_clEvEUllE_EEvRNS_18TensorIteratorBaseERKT_EUliE_EEviT1_,@"STO_CUDA_ENTRY STV_DEFAULT"
_ZN2at6native18elementwise_kernelILi128ELi4EZNS0_15gpu_kernel_implIZZNS0_73_GLOBAL__N__c8866d80_35_SparseBinaryOpIntersectionKernel_cu_f5210f67_363642_sparse_binary_op_intersection_kernel_implINS3_18CUDAKernelLauncherENS3_36CUDAValueSelectionIntersectionKernelINS3_9LhsProjOpEEElLl8EEEvRNS_6TensorERKS9_SC_RKSt6vectorIlSaIlEERKSt8optionalIS9_ESL_bbENKUlvE3_clEvEUllE_EEvRNS_18TensorIteratorBaseERKT_EUliE_EEviT1_:
.text._ZN2at6native18elementwise_kernelILi128ELi4EZNS0_15gpu_kernel_implIZZNS0_73_GLOBAL__N__c8866d80_35_SparseBinaryOpIntersectionKernel_cu_f5210f67_363642_sparse_binary_op_intersection_kernel_implINS3_18CUDAKernelLauncherENS3_36CUDAValueSelectionIntersectionKernelINS3_9LhsProjOpEEElLl8EEEvRNS_6TensorERKS9_SC_RKSt6vectorIlSaIlEERKSt8optionalIS9_ESL_bbENKUlvE3_clEvEUllE_EEvRNS_18TensorIteratorBaseERKT_EUliE_EEviT1_:
        /* <DEDUP_REMOVED lines=312> */
.L_x_6767:
        /* <DEDUP_REMOVED lines=21> */
.L_x_6771:
[----:B------:R0:W5:Y:S01]  /*14d0*/  LDG.E.U8 R4, desc[UR36][R2.64] ;  /* 0x0000002402047981 */ /* 0x000162000c1e1100 */
[----:B------:R-:W-:Y:S01]  /*14e0*/  MOV R5, RZ ;  /* 0x000000ff00057202 */ /* 0x000fe20000000f00 */
[----:B------:R-:W-:Y:S06]  /*14f0*/  BRA `(.L_x_6773) ;  /* 0x0000000c00487947 */ /* 0x000fec0003800000 */
.L_x_6770:
        /* <DEDUP_REMOVED lines=8> */
.L_x_6775:
[----:B------:R-:W2:Y:S02]  /*1580*/  LDG.E R4, desc[UR36][R2.64] ;  /* 0x0000002402047981 */ /* 0x000ea4000c1e1900 */
[----:B--2---:R-:W-:Y:S01]  /*1590*/  SHF.R.S32.HI R5, RZ, 0x1f, R4 ;  /* 0x0000001fff057819 */ /* 0x004fe20000011404 */
[----:B------:R-:W-:Y:S06]  /*15a0*/  BRA `(.L_x_6773) ;  /* 0x0000000c001c7947 */ /* 0x000fec0003800000 */
.L_x_6774:
[----:B------:R-:W2:Y:S02]  /*15b0*/  LDG.E.S16 R4, desc[UR36][R2.64] ;  /* 0x0000002402047981 */ /* 0x000ea4000c1e1700 */
[----:B--2---:R-:W-:Y:S01]  /*15c0*/  SHF.R.S32.HI R5, RZ, 0x1f, R4 ;  /* 0x0000001fff057819 */ /* 0x004fe20000011404 */
[----:B------:R-:W-:Y:S06]  /*15d0*/  BRA `(.L_x_6773) ;  /* 0x0000000c00107947 */ /* 0x000fec0003800000 */
.L_x_6769:
        /* <DEDUP_REMOVED lines=9> */
.L_x_6777:
[----:B------:R-:W2:Y:S02]  /*1670*/  LDG.E.U16 R2, desc[UR36][R2.64] ;  /* 0x0000002402027981 */ /* 0x000ea4000c1e1500 */
[----:B--2---:R-:W-:-:S06]  /*1680*/  HADD2.F32 R4, -RZ, R2.H0_H0 ;  /* 0x20000002ff047230 */ /* 0x004fcc0000004100 */
[----:B------:R-:W0:Y:S01]  /*1690*/  F2I.S64.TRUNC R4, R4 ;  /* 0x0000000400047311 */ /* 0x000e22000020d900 */
[----:B------:R-:W-:Y:S05]  /*16a0*/  BRA `(.L_x_6773) ;  /* 0x0000000800dc7947 */ /* 0x000fea0003800000 */
.L_x_6776:
        /* <DEDUP_REMOVED lines=9> */
.L_x_6779:
[----:B------:R-:W2:Y:S02]  /*1740*/  LDG.E.U16 R2, desc[UR36][R2.64] ;  /* 0x0000002402027981 */ /* 0x000ea4000c1e1500 */
[----:B--2---:R-:W-:-:S06]  /*1750*/  HADD2.F32 R4, -RZ, R2.H0_H0 ;  /* 0x20000002ff047230 */ /* 0x004fcc0000004100 */
[----:B------:R-:W0:Y:S01]  /*1760*/  F2I.S64.TRUNC R4, R4 ;  /* 0x0000000400047311 */ /* 0x000e22000020d900 */
[----:B------:R-:W-:Y:S05]  /*1770*/  BRA `(.L_x_6773) ;  /* 0x0000000800a87947 */ /* 0x000fea0003800000 */
.L_x_6778:
[----:B------:R-:W2:Y:S02]  /*1780*/  LDG.E.64 R2, desc[UR36][R2.64] ;  /* 0x0000002402027981 */ /* 0x000ea4000c1e1b00 */
[----:B--2---:R0:W1:Y:S01]  /*1790*/  F2I.S64.F64.TRUNC R4, R2 ;  /* 0x0000000200047311 */ /* 0x004062000030d900 */
[----:B------:R-:W-:Y:S05]  /*17a0*/  BRA `(.L_x_6773) ;  /* 0x00000008009c7947 */ /* 0x000fea0003800000 */
.L_x_6768:
        /* <DEDUP_REMOVED lines=13> */
.L_x_6782:
[----:B------:R-:W2:Y:S02]  /*1880*/  LDG.E.64 R2, desc[UR36][R2.64] ;  /* 0x0000002402027981 */ /* 0x000ea4000c1e1b00 */
[----:B--2---:R0:W1:Y:S01]  /*1890*/  F2I.S64.F64.TRUNC R4, R2 ;  /* 0x0000000200047311 */ /* 0x004062000030d900 */
[----:B------:R-:W-:Y:S05]  /*18a0*/  BRA `(.L_x_6773) ;  /* 0x00000008005c7947 */ /* 0x000fea0003800000 */
.L_x_6781:
        /* <DEDUP_REMOVED lines=27> */
.L_x_6784:
        /* <DEDUP_REMOVED lines=14> */
.L_x_6783:
[----:B------:R-:W2:Y:S02]  /*1b40*/  LDG.E.U16 R4, desc[UR36][R2.64] ;  /* 0x0000002402047981 */ /* 0x000ea4000c1e1500 */
[----:B--2---:R-:W-:-:S06]  /*1b50*/  IMAD.U32 R4, R4, 0x10000, RZ ;  /* 0x0001000004047824 */ /* 0x004fcc00078e00ff */
[----:B------:R-:W0:Y:S01]  /*1b60*/  F2I.S64.TRUNC R4, R4 ;  /* 0x0000000400047311 */ /* 0x000e22000020d900 */
[----:B------:R-:W-:Y:S05]  /*1b70*/  BRA `(.L_x_6773) ;  /* 0x0000000400a87947 */ /* 0x000fea0003800000 */
.L_x_6780:
        /* <DEDUP_REMOVED lines=11> */
.L_x_6787:
        /* <DEDUP_REMOVED lines=21> */
.L_x_6791:
[----:B------:R-:W-:Y:S05]  /*1d80*/  BSYNC B1 ;  /* 0x0000000000017941 */ /* 0x000fea0003800000 */
.L_x_6790:
[----:B------:R-:W-:Y:S01]  /*1d90*/  IMAD.SHL.U32 R2, R2, 0x100000, RZ ;  /* 0x0010000002027824 */ /* 0x000fe200078e00ff */
[----:B------:R-:W-:-:S04]  /*1da0*/  LEA R3, R0, 0x3b800000, 0x17 ;  /* 0x3b80000000037811 */ /* 0x000fc800078eb8ff */
[----:B------:R-:W-:-:S07]  /*1db0*/  LOP3.LUT R4, R3, R2, R4, 0xfe, !PT ;  /* 0x0000000203047212 */ /* 0x000fce00078efe04 */
.L_x_6789:
[----:B------:R-:W-:Y:S05]  /*1dc0*/  BSYNC B0 ;  /* 0x0000000000007941 */ /* 0x000fea0003800000 */
.L_x_6788:
[----:B------:R-:W1:Y:S01]  /*1dd0*/  F2I.S64.TRUNC R4, R4 ;  /* 0x0000000400047311 */ /* 0x000e62000020d900 */
[----:B------:R-:W-:Y:S05]  /*1de0*/  BRA `(.L_x_6773) ;  /* 0x00000004000c7947 */ /* 0x000fea0003800000 */
.L_x_6786:
        /* <DEDUP_REMOVED lines=21> */
.L_x_6795:
[----:B------:R-:W-:Y:S05]  /*1f40*/  BSYNC B1 ;  /* 0x0000000000017941 */ /* 0x000fea0003800000 */
.L_x_6794:
[----:B------:R-:W-:Y:S01]  /*1f50*/  IMAD.SHL.U32 R2, R2, 0x200000, RZ ;  /* 0x0020000002027824 */ /* 0x000fe200078e00ff */
[----:B------:R-:W-:-:S04]  /*1f60*/  LEA R3, R0, 0x37800000, 0x17 ;  /* 0x3780000000037811 */ /* 0x000fc800078eb8ff */
[----:B------:R-:W-:-:S07]  /*1f70*/  LOP3.LUT R4, R3, R2, R4, 0xfe, !PT ;  /* 0x0000000203047212 */ /* 0x000fce00078efe04 */
.L_x_6793:
[----:B------:R-:W-:Y:S05]  /*1f80*/  BSYNC B0 ;  /* 0x0000000000007941 */ /* 0x000fea0003800000 */
.L_x_6792:
[----:B------:R-:W2:Y:S01]  /*1f90*/  F2I.S64.TRUNC R4, R4 ;  /* 0x0000000400047311 */ /* 0x000ea2000020d900 */
[----:B------:R-:W-:Y:S05]  /*1fa0*/  BRA `(.L_x_6773) ;  /* 0x00000000009c7947 */ /* 0x000fea0003800000 */
.L_x_6785:
        /* <DEDUP_REMOVED lines=14> */
.L_x_6799:
[----:B------:R-:W-:Y:S05]  /*2090*/  BSYNC B0 ;  /* 0x0000000000007941 */ /* 0x000fea0003800000 */
.L_x_6798:
[----:B------:R-:W4:Y:S01]  /*20a0*/  F2I.S64.TRUNC R4, R4 ;  /* 0x0000000400047311 */ /* 0x000f22000020d900 */
[----:B------:R-:W-:Y:S05]  /*20b0*/  BRA `(.L_x_6773) ;  /* 0x0000000000587947 */ /* 0x000fea0003800000 */
.L_x_6772:
        /* <DEDUP_REMOVED lines=16> */
.L_x_6800:
[----:B------:R-:W-:Y:S01]  /*21c0*/  CS2R R4, SRZ ;  /* 0x0000000000047805 */ /* 0x000fe2000001ff00 */
[----:B------:R-:W-:Y:S06]  /*21d0*/  BRA `(.L_x_6773) ;  /* 0x0000000000107947 */ /* 0x000fec0003800000 */
.L_x_6797:
[----:B------:R0:W5:Y:S01]  /*21e0*/  LDG.E.64 R4, desc[UR36][R2.64] ;  /* 0x0000002402047981 */ /* 0x000162000c1e1b00 */
[----:B------:R-:W-:Y:S05]  /*21f0*/  BRA `(.L_x_6773) ;  /* 0x0000000000087947 */ /* 0x000fea0003800000 */
.L_x_6796:
[----:B------:R3:W5:Y:S01]  /*2200*/  LDG.E R4, desc[UR36][R2.64] ;  /* 0x0000002402047981 */ /* 0x000762000c1e1900 */
[----:B------:R-:W-:-:S07]  /*2210*/  IMAD.MOV.U32 R5, RZ, RZ, RZ ;  /* 0x000000ffff057224 */ /* 0x000fce00078e00ff */
.L_x_6773:
        /* <DEDUP_REMOVED lines=13> */
[----:B---3--:R-:W0:Y:S01]  /*22f0*/  LDC.64 R2, c[0x0][0x480] ;  /* 0x00012000ff027b82 */ /* 0x008e220000000a00 */
[----:B------:R-:W-:Y:S02]  /*2300*/  CS2R R50, SRZ ;  /* 0x0000000000327805 */ /* 0x000fe4000001ff00 */
[----:B------:R-:W-:-:S04]  /*2310*/  ISETP.GT.AND.EX P0, PT, R57, RZ, PT, P0 ;  /* 0x000000ff3900720c */ /* 0x000fc80003f04300 */
[----:B------:R-:W-:Y:S02]  /*2320*/  SEL R56, R56, 0x1, P0 ;  /* 0x0000000138387807 */ /* 0x000fe40000000000 */
[----:B------:R-:W-:Y:S01]  /*2330*/  SEL R61, R57, RZ, P0 ;  /* 0x000000ff393d7207 */ /* 0x000fe20000000000 */
[----:B------:R-:W-:Y:S01]  /*2340*/  IMAD.MOV.U32 R57, RZ, RZ, RZ ;  /* 0x000000ffff397224 */ /* 0x000fe200078e00ff */
[----:B------:R-:W-:-:S04]  /*2350*/  IADD3 R0, P1, R56, -0x1, RZ ;  /* 0xffffffff38007810 */ /* 0x000fc80007f3e0ff */
[----:B------:R-:W-:Y:S02]  /*2360*/  ISETP.GE.U32.AND P0, PT, R0, 0x3, PT ;  /* 0x000000030000780c */ /* 0x000fe40003f06070 */
[----:B------:R-:W-:-:S04]  /*2370*/  IADD3.X R0, R61, -0x1, RZ, P1, !PT ;  /* 0xffffffff3d007810 */ /* 0x000fc80000ffe4ff */
[----:B------:R-:W-:Y:S02]  /*2380*/  ISETP.GE.U32.AND.EX P0, PT, R0, RZ, PT, P0 ;  /* 0x000000ff0000720c */ /* 0x000fe40003f06100 */
[----:B------:R-:W-:-:S11]  /*2390*/  MOV R0, RZ ;  /* 0x000000ff00007202 */ /* 0x000fd60000000f00 */
        /* <DEDUP_REMOVED lines=19> */
[----:B------:R-:W-:-:S05]  /*24d0*/  LEA.HI.X R13, R8, UR5, R13, 0x3, P1 ;  /* 0x00000005080d7c11 */ /* 0x000fca00088f1c0d */
[----:B------:R-:W-:Y:S05]  /*24e0*/  @!P0 BRA `(.L_x_6804) ;  /* 0x0000000c00848947 */ /* 0x000fea0003800000 */
[----:B------:R-:W-:Y:S02]  /*24f0*/  ISETP.GT.U32.AND P1, PT, R60, 0xc, PT ;  /* 0x0000000c3c00780c */ /* 0x000fe40003f24070 */
[----:B------:R-:W-:Y:S02]  /*2500*/  PLOP3.LUT P0, PT, PT, PT, PT, 0x80, 0x0 ;  /* 0x000000000000781c */ /* 0x000fe40003f0f070 */
[----:B------:R-:W-:-:S13]  /*2510*/  ISETP.GT.AND.EX P1, PT, R61, RZ, PT, P1 ;  /* 0x000000ff3d00720c */ /* 0x000fda0003f24310 */
[----:B------:R-:W-:Y:S05]  /*2520*/  @!P1 BRA `(.L_x_6805) ;  /* 0x0000000800349947 */ /* 0x000fea0003800000 */
[----:B------:R-:W-:Y:S01]  /*2530*/  BSSY B1, `(.L_x_6805) ;  /* 0x000008c000017945 */ /* 0x000fe20003800000 */
[----:B------:R-:W-:-:S13]  /*2540*/  PLOP3.LUT P0, PT, PT, PT, PT, 0x8, 0x0 ;  /* 0x000000000000781c */ /* 0x000fda0003f0e170 */
.L_x_6806:
[----:B------:R-:W-:Y:S01]  /*2550*/  IMAD.MOV.U32 R14, RZ, RZ, R12 ;  /* 0x000000ffff0e7224 */ /* 0x000fe200078e000c */
[----:B------:R-:W-:-:S05]  /*2560*/  MOV R15, R13 ;  /* 0x0000000d000f7202 */ /* 0x000fca0000000f00 */
[----:B------:R-:W2:Y:S01]  /*2570*/  LDG.E.64 R52, desc[UR36][R14.64] ;  /* 0x000000240e347981 */ /* 0x000ea2000c1e1b00 */
[----:B------:R-:W-:-:S05]  /*2580*/  IADD3 R18, P1, R12, R6, RZ ;  /* 0x000000060c127210 */ /* 0x000fca0007f3e0ff */
[----:B------:R-:W-:Y:S01]  /*2590*/  IMAD.X R19, R13, 0x1, R59, P1 ;  /* 0x000000010d137824 */ /* 0x000fe200008e063b */
[----:B------:R-:W-:-:S04]  /*25a0*/  IADD3 R20, P1, R18, R6, RZ ;  /* 0x0000000612147210 */ /* 0x000fc80007f3e0ff */
[----:B------:R-:W3:Y:S01]  /*25b0*/  LDG.E.64 R8, desc[UR36][R18.64] ;  /* 0x0000002412087981 */ /* 0x000ee2000c1e1b00 */
[----:B------:R-:W-:Y:S01]  /*25c0*/  IMAD.X R21, R19, 0x1, R59, P1 ;  /* 0x0000000113157824 */ /* 0x000fe200008e063b */
[----:B------:R-:W-:-:S04]  /*25d0*/  IADD3 R22, P1, R20, R6, RZ ;  /* 0x0000000614167210 */ /* 0x000fc80007f3e0ff */
[----:B------:R-:W4:Y:S01]  /*25e0*/  LDG.E.64 R10, desc[UR36][R20.64] ;  /* 0x00000024140a7981 */ /* 0x000f22000c1e1b00 */
[----:B------:R-:W-:Y:S01]  /*25f0*/  IMAD.X R23, R21, 0x1, R59, P1 ;  /* 0x0000000115177824 */ /* 0x000fe200008e063b */
[----:B------:R-:W-:-:S04]  /*2600*/  IADD3 R24, P1, R22, R6, RZ ;  /* 0x0000000616187210 */ /* 0x000fc80007f3e0ff */
[----:B------:R-:W5:Y:S01]  /*2610*/  LDG.E.64 R12, desc[UR36][R22.64] ;  /* 0x00000024160c7981 */ /* 0x000f62000c1e1b00 */
[----:B------:R-:W-:Y:S02]  /*2620*/  IADD3.X R25, R23, R59, RZ, P1, !PT ;  /* 0x0000003b17197210 */ /* 0x000fe40000ffe4ff */
[----:B------:R-:W-:-:S03]  /*2630*/  IADD3 R26, P1, R24, R6, RZ ;  /* 0x00000006181a7210 */ /* 0x000fc60007f3e0ff */
[----:B------:R-:W5:Y:S02]  /*2640*/  LDG.E.64 R14, desc[UR36][R24.64] ;  /* 0x00000024180e7981 */ /* 0x000f64000c1e1b00 */
[----:B------:R-:W-:-:S05]  /*2650*/  IMAD.X R27, R25, 0x1, R59, P1 ;  /* 0x00000001191b7824 */ /* 0x000fca00008e063b */
[----:B------:R-:W5:Y:S01]  /*2660*/  LDG.E.64 R18, desc[UR36][R26.64] ;  /* 0x000000241a127981 */ /* 0x000f62000c1e1b00 */
[----:B------:R-:W-:-:S05]  /*2670*/  IADD3 R28, P1, R26, R6, RZ ;  /* 0x000000061a1c7210 */ /* 0x000fca0007f3e0ff */
[----:B------:R-:W-:Y:S01]  /*2680*/  IMAD.X R29, R27, 0x1, R59, P1 ;  /* 0x000000011b1d7824 */ /* 0x000fe200008e063b */
[----:B------:R-:W-:-:S04]  /*2690*/  IADD3 R30, P1, R28, R6, RZ ;  /* 0x000000061c1e7210 */ /* 0x000fc80007f3e0ff */
[----:B------:R-:W5:Y:S01]  /*26a0*/  LDG.E.64 R20, desc[UR36][R28.64] ;  /* 0x000000241c147981 */ /* 0x000f62000c1e1b00 */
[----:B------:R-:W-:Y:S01]  /*26b0*/  IMAD.X R31, R29, 0x1, R59, P1 ;  /* 0x000000011d1f7824 */ /* 0x000fe200008e063b */
[----:B------:R-:W-:-:S04]  /*26c0*/  IADD3 R32, P1, R30, R6, RZ ;  /* 0x000000061e207210 */ /* 0x000fc80007f3e0ff */
[----:B------:R-:W5:Y:S01]  /*26d0*/  LDG.E.64 R22, desc[UR36][R30.64] ;  /* 0x000000241e167981 */ /* 0x000f62000c1e1b00 */
[----:B------:R-:W-:Y:S02]  /*26e0*/  IADD3.X R33, R31, R59, RZ, P1, !PT ;  /* 0x0000003b1f217210 */ /* 0x000fe40000ffe4ff */
[----:B------:R-:W-:-:S03]  /*26f0*/  IADD3 R34, P1, R32, R6, RZ ;  /* 0x0000000620227210 */ /* 0x000fc60007f3e0ff */
[----:B------:R-:W5:Y:S02]  /*2700*/  LDG.E.64 R24, desc[UR36][R32.64] ;  /* 0x0000002420187981 */ /* 0x000f64000c1e1b00 */
[----:B------:R-:W-:Y:S01]  /*2710*/  IMAD.X R35, R33, 0x1, R59, P1 ;  /* 0x0000000121237824 */ /* 0x000fe200008e063b */
[----:B------:R-:W-:-:S04]  /*2720*/  IADD3 R36, P1, R34, R6, RZ ;  /* 0x0000000622247210 */ /* 0x000fc80007f3e0ff */
[----:B------:R-:W5:Y:S01]  /*2730*/  LDG.E.64 R26, desc[UR36][R34.64] ;  /* 0x00000024221a7981 */ /* 0x000f62000c1e1b00 */
[----:B------:R-:W-:-:S05]  /*2740*/  IMAD.X R37, R35, 0x1, R59, P1 ;  /* 0x0000000123257824 */ /* 0x000fca00008e063b */
[----:B------:R-:W5:Y:S01]  /*2750*/  LDG.E.64 R28, desc[UR36][R36.64] ;  /* 0x00000024241c7981 */ /* 0x000f62000c1e1b00 */
[----:B------:R-:W-:-:S05]  /*2760*/  IADD3 R40, P1, R36, R6, RZ ;  /* 0x0000000624287210 */ /* 0x000fca0007f3e0ff */
[----:B------:R-:W-:Y:S01]  /*2770*/  IMAD.X R41, R37, 0x1, R59, P1 ;  /* 0x0000000125297824 */ /* 0x000fe200008e063b */
[----:B------:R-:W-:-:S04]  /*2780*/  IADD3 R42, P1, R40, R6, RZ ;  /* 0x00000006282a7210 */ /* 0x000fc80007f3e0ff */
[----:B------:R-:W5:Y:S01]  /*2790*/  LDG.E.64 R30, desc[UR36][R40.64] ;  /* 0x00000024281e7981 */ /* 0x000f62000c1e1b00 */
[----:B------:R-:W-:Y:S02]  /*27a0*/  IADD3.X R43, R41, R59, RZ, P1, !PT ;  /* 0x0000003b292b7210 */ /* 0x000fe40000ffe4ff */
[----:B------:R-:W-:-:S03]  /*27b0*/  IADD3 R46, P1, R42, R6, RZ ;  /* 0x000000062a2e7210 */ /* 0x000fc60007f3e0ff */
[----:B------:R0:W5:Y:S02]  /*27c0*/  LDG.E.64 R32, desc[UR36][R42.64] ;  /* 0x000000242a207981 */ /* 0x000164000c1e1b00 */
[----:B------:R-:W-:Y:S01]  /*27d0*/  IMAD.X R47, R43, 0x1, R59, P1 ;  /* 0x000000012b2f7824 */ /* 0x000fe200008e063b */
[----:B------:R-:W-:-:S04]  /*27e0*/  IADD3 R62, P1, R46, R6, RZ ;  /* 0x000000062e3e7210 */ /* 0x000fc80007f3e0ff */
[----:B------:R1:W5:Y:S01]  /*27f0*/  LDG.E.64 R34, desc[UR36][R46.64] ;  /* 0x000000242e227981 */ /* 0x000362000c1e1b00 */
[----:B------:R-:W-:Y:S01]  /*2800*/  IMAD.X R63, R47, 0x1, R59, P1 ;  /* 0x000000012f3f7824 */ /* 0x000fe200008e063b */
[----:B------:R-:W-:-:S04]  /*2810*/  IADD3 R38, P1, R62, R6, RZ ;  /* 0x000000063e267210 */ /* 0x000fc80007f3e0ff */
[----:B------:R-:W5:Y:S01]  /*2820*/  LDG.E.64 R36, desc[UR36][R62.64] ;  /* 0x000000243e247981 */ /* 0x000f62000c1e1b00 */
[----:B------:R-:W-:-:S05]  /*2830*/  IMAD.X R39, R63, 0x1, R59, P1 ;  /* 0x000000013f277824 */ /* 0x000fca00008e063b */
[----:B------:R-:W5:Y:S01]  /*2840*/  LDG.E.64 R40, desc[UR36][R38.64] ;  /* 0x0000002426287981 */ /* 0x000f62000c1e1b00 */
[----:B------:R-:W-:Y:S02]  /*2850*/  SHF.L.U32 R58, R0, 0x3, RZ ;  /* 0x00000003003a7819 */ /* 0x000fe400000006ff */
[----:B------:R-:W-:Y:S02]  /*2860*/  IADD3 R60, P1, R60, -0x10, RZ ;  /* 0xfffffff03c3c7810 */ /* 0x000fe40007f3e0ff */
[----:B------:R-:W2:Y:S01]  /*2870*/  LDC.64 R54, c[0x0][R58+0x440] ;  /* 0x000110003a367b82 */ /* 0x000ea20000000a00 */
[----:B------:R-:W-:Y:S02]  /*2880*/  IADD3 R0, P3, R0, 0x10, RZ ;  /* 0x0000001000007810 */ /* 0x000fe40007f7e0ff */
[----:B------:R-:W-:Y:S02]  /*2890*/  IADD3.X R61, R61, -0x1, RZ, P1, !PT ;  /* 0xffffffff3d3d7810 */ /* 0x000fe40000ffe4ff */
[----:B------:R-:W-:Y:S01]  /*28a0*/  ISETP.GT.U32.AND P1, PT, R60, 0xc, PT ;  /* 0x0000000c3c00780c */ /* 0x000fe20003f24070 */
[----:B------:R-:W-:-:S02]  /*28b0*/  IMAD.X R57, RZ, RZ, R57, P3 ;  /* 0x000000ffff397224 */ /* 0x000fc400018e0639 */
[----:B0-----:R-:W3:Y:S01]  /*28c0*/  LDC.64 R42, c[0x0][R58+0x448] ;  /* 0x000112003a2a7b82 */ /* 0x001ee20000000a00 */
[----:B------:R-:W-:-:S07]  /*28d0*/  ISETP.GT.AND.EX P1, PT, R61, RZ, PT, P1 ;  /* 0x000000ff3d00720c */ /* 0x000fce0003f24310 */
[----:B------:R-:W4:Y:S08]  /*28e0*/  LDC.64 R44, c[0x0][R58+0x450] ;  /* 0x000114003a2c7b82 */ /* 0x000f300000000a00 */
[----:B-1----:R-:W5:Y:S08]  /*28f0*/  LDC.64 R46, c[0x0][R58+0x458] ;  /* 0x000116003a2e7b82 */ /* 0x002f700000000a00 */
[----:B------:R-:W0:Y:S01]  /*2900*/  LDC.64 R48, c[0x0][R58+0x460] ;  /* 0x000118003a307b82 */ /* 0x000e220000000a00 */
[----:B--2---:R-:W-:-:S02]  /*2910*/  IMAD R53, R53, R54, RZ ;  /* 0x0000003635357224 */ /* 0x004fc400078e02ff */
[----:B------:R-:W-:-:S04]  /*2920*/  IMAD.WIDE.U32 R50, R52, R54, R50 ;  /* 0x0000003634327225 */ /* 0x000fc800078e0032 */
[----:B------:R-:W-:-:S04]  /*2930*/  IMAD R53, R52, R55, R53 ;  /* 0x0000003734357224 */ /* 0x000fc800078e0235 */
[----:B------:R-:W-:Y:S02]  /*2940*/  IMAD.IADD R51, R51, 0x1, R53 ;  /* 0x0000000133337824 */ /* 0x000fe400078e0235 */
[----:B------:R-:W1:Y:S01]  /*2950*/  LDC.64 R52, c[0x0][R58+0x468] ;  /* 0x00011a003a347b82 */ /* 0x000e620000000a00 */
[----:B---3--:R-:W-:-:S04]  /*2960*/  IMAD R9, R9, R42, RZ ;  /* 0x0000002a09097224 */ /* 0x008fc800078e02ff */
[C---:B------:R-:W-:Y:S02]  /*2970*/  IMAD R9, R8.reuse, R43, R9 ;  /* 0x0000002b08097224 */ /* 0x040fe400078e0209 */
[----:B------:R-:W-:-:S04]  /*2980*/  IMAD.WIDE.U32 R42, R8, R42, R50 ;  /* 0x0000002a082a7225 */ /* 0x000fc800078e0032 */
[----:B------:R-:W-:Y:S02]  /*2990*/  IMAD.IADD R43, R43, 0x1, R9 ;  /* 0x000000012b2b7824 */ /* 0x000fe400078e0209 */
[----:B------:R-:W2:Y:S01]  /*29a0*/  LDC.64 R8, c[0x0][R58+0x470] ;  /* 0x00011c003a087b82 */ /* 0x000ea20000000a00 */
[----:B----4-:R-:W-:Y:S02]  /*29b0*/  IMAD R11, R11, R44, RZ ;  /* 0x0000002c0b0b7224 */ /* 0x010fe400078e02ff */
[----:B-----5:R-:W-:Y:S02]  /*29c0*/  IMAD R13, R13, R46, RZ ;  /* 0x0000002e0d0d7224 */ /* 0x020fe400078e02ff */
[C---:B------:R-:W-:Y:S02]  /*29d0*/  IMAD R11, R10.reuse, R45, R11 ;  /* 0x0000002d0a0b7224 */ /* 0x040fe400078e020b */
[----:B------:R-:W-:-:S04]  /*29e0*/  IMAD.WIDE.U32 R44, R10, R44, R42 ;  /* 0x0000002c0a2c7225 */ /* 0x000fc800078e002a */
[----:B------:R-:W-:Y:S02]  /*29f0*/  IMAD.IADD R45, R45, 0x1, R11 ;  /* 0x000000012d2d7824 */ /* 0x000fe400078e020b */
[----:B------:R-:W3:Y:S01]  /*2a00*/  LDC.64 R10, c[0x0][R58+0x478] ;  /* 0x00011e003a0a7b82 */ /* 0x000ee20000000a00 */
[C---:B------:R-:W-:Y:S02]  /*2a10*/  IMAD R13, R12.reuse, R47, R13 ;  /* 0x0000002f0c0d7224 */ /* 0x040fe400078e020d */
[----:B------:R-:W-:-:S04]  /*2a20*/  IMAD.WIDE.U32 R46, R12, R46, R44 ;  /* 0x0000002e0c2e7225 */ /* 0x000fc800078e002c */
[-C--:B0-----:R-:W-:Y:S01]  /*2a30*/  IMAD R15, R15, R48.reuse, RZ ;  /* 0x000000300f0f7224 */ /* 0x081fe200078e02ff */
[----:B------:R-:W-:Y:S02]  /*2a40*/  IADD3 R47, R47, R13, RZ ;  /* 0x0000000d2f2f7210 */ /* 0x000fe40007ffe0ff */
[----:B------:R-:W0:Y:S01]  /*2a50*/  LDC.64 R12, c[0x0][R58+0x480] ;  /* 0x000120003a0c7b82 */ /* 0x000e220000000a00 */
[C---:B------:R-:W-:Y:S02]  /*2a60*/  IMAD R15, R14.reuse, R49, R15 ;  /* 0x000000310e0f7224 */ /* 0x040fe400078e020f */
[----:B------:R-:W-:-:S04]  /*2a70*/  IMAD.WIDE.U32 R48, R14, R48, R46 ;  /* 0x000000300e307225 */ /* 0x000fc800078e002e */
[----:B------:R-:W-:Y:S02]  /*2a80*/  IMAD.IADD R49, R49, 0x1, R15 ;  /* 0x0000000131317824 */ /* 0x000fe400078e020f */
[----:B------:R-:W4:Y:S01]  /*2a90*/  LDC.64 R14, c[0x0][R58+0x488] ;  /* 0x000122003a0e7b82 */ /* 0x000f220000000a00 */
[----:B-1----:R-:W-:-:S04]  /*2aa0*/  IMAD R19, R19, R52, RZ ;  /* 0x0000003413137224 */ /* 0x002fc800078e02ff */
[C---:B------:R-:W-:Y:S02]  /*2ab0*/  IMAD R19, R18.reuse, R53, R19 ;  /* 0x0000003512137224 */ /* 0x040fe400078e0213 */
[----:B------:R-:W-:-:S04]  /*2ac0*/  IMAD.WIDE.U32 R52, R18, R52, R48 ;  /* 0x0000003412347225 */ /* 0x000fc800078e0030 */
[----:B------:R-:W-:Y:S02]  /*2ad0*/  IMAD.IADD R53, R53, 0x1, R19 ;  /* 0x0000000135357824 */ /* 0x000fe400078e0213 */
[----:B------:R-:W1:Y:S01]  /*2ae0*/  LDC.64 R18, c[0x0][R58+0x490] ;  /* 0x000124003a127b82 */ /* 0x000e620000000a00 */
[----:B--2---:R-:W-:-:S04]  /*2af0*/  IMAD R21, R21, R8, RZ ;  /* 0x0000000815157224 */ /* 0x004fc800078e02ff */
[C---:B------:R-:W-:Y:S02]  /*2b00*/  IMAD R9, R20.reuse, R9, R21 ;  /* 0x0000000914097224 */ /* 0x040fe400078e0215 */
[----:B------:R-:W-:-:S04]  /*2b10*/  IMAD.WIDE.U32 R20, R20, R8, R52 ;  /* 0x0000000814147225 */ /* 0x000fc800078e0034 */
[----:B------:R-:W-:Y:S02]  /*2b20*/  IMAD.IADD R21, R21, 0x1, R9 ;  /* 0x0000000115157824 */ /* 0x000fe400078e0209 */
[----:B------:R-:W2:Y:S01]  /*2b30*/  LDC.64 R8, c[0x0][R58+0x498] ;  /* 0x000126003a087b82 */ /* 0x000ea20000000a00 */
[----:B---3--:R-:W-:-:S04]  /*2b40*/  IMAD R23, R23, R10, RZ ;  /* 0x0000000a17177224 */ /* 0x008fc800078e02ff */
[C---:B------:R-:W-:Y:S02]  /*2b50*/  IMAD R11, R22.reuse, R11, R23 ;  /* 0x0000000b160b7224 */ /* 0x040fe400078e0217 */
[----:B------:R-:W-:-:S04]  /*2b60*/  IMAD.WIDE.U32 R22, R22, R10, R20 ;  /* 0x0000000a16167225 */ /* 0x000fc800078e0014 */
[-C--:B0-----:R-:W-:Y:S01]  /*2b70*/  IMAD R21, R25, R12.reuse, RZ ;  /* 0x0000000c19157224 */ /* 0x081fe200078e02ff */
[----:B------:R-:W-:Y:S02]  /*2b80*/  IADD3 R23, R23, R11, RZ ;  /* 0x0000000b17177210 */ /* 0x000fe40007ffe0ff */
[----:B------:R-:W0:Y:S01]  /*2b90*/  LDC.64 R10, c[0x0][R58+0x4a0] ;  /* 0x000128003a0a7b82 */ /* 0x000e220000000a00 */
[C---:B------:R-:W-:Y:S02]  /*2ba0*/  IMAD R21, R24.reuse, R13, R21 ;  /* 0x0000000d18157224 */ /* 0x040fe400078e0215 */
[----:B------:R-:W-:-:S04]  /*2bb0*/  IMAD.WIDE.U32 R24, R24, R12, R22 ;  /* 0x0000000c18187225 */ /* 0x000fc800078e0016 */
[----:B------:R-:W-:Y:S01]  /*2bc0*/  IMAD.IADD R25, R25, 0x1, R21 ;  /* 0x0000000119197824 */ /* 0x000fe200078e0215 */
[----:B------:R-:W3:Y:S01]  /*2bd0*/  LDC.64 R12, c[0x0][R58+0x4a8] ;  /* 0x00012a003a0c7b82 */ /* 0x000ee20000000a00 */
[----:B----4-:R-:W-:-:S04]  /*2be0*/  IMAD R21, R27, R14, RZ ;  /* 0x0000000e1b157224 */ /* 0x010fc800078e02ff */
[C---:B------:R-:W-:Y:S02]  /*2bf0*/  IMAD R21, R26.reuse, R15, R21 ;  /* 0x0000000f1a157224 */ /* 0x040fe400078e0215 */
[----:B------:R-:W-:Y:S02]  /*2c00*/  IMAD.WIDE.U32 R26, R26, R14, R24 ;  /* 0x0000000e1a1a7225 */ /* 0x000fe400078e0018 */
[----:B------:R-:W4:Y:S02]  /*2c10*/  LDC.64 R14, c[0x0][R58+0x4b0] ;  /* 0x00012c003a0e7b82 */ /* 0x000f240000000a00 */
[----:B------:R-:W-:Y:S02]  /*2c20*/  IMAD.IADD R27, R27, 0x1, R21 ;  /* 0x000000011b1b7824 */ /* 0x000fe400078e0215 */
[----:B-1----:R-:W-:-:S04]  /*2c30*/  IMAD R21, R29, R18, RZ ;  /* 0x000000121d157224 */ /* 0x002fc800078e02ff */
[C---:B------:R-:W-:Y:S02]  /*2c40*/  IMAD R21, R28.reuse, R19, R21 ;  /* 0x000000131c157224 */ /* 0x040fe400078e0215 */
[----:B------:R-:W-:Y:S02]  /*2c50*/  IMAD.WIDE.U32 R28, R28, R18, R26 ;  /* 0x000000121c1c7225 */ /* 0x000fe400078e001a */
[----:B------:R-:W1:Y:S02]  /*2c60*/  LDC.64 R18, c[0x0][R58+0x4b8] ;  /* 0x00012e003a127b82 */ /* 0x000e640000000a00 */
[----:B------:R-:W-:Y:S02]  /*2c70*/  IMAD.IADD R29, R29, 0x1, R21 ;  /* 0x000000011d1d7824 */ /* 0x000fe400078e0215 */
[----:B--2---:R-:W-:-:S04]  /*2c80*/  IMAD R21, R31, R8, RZ ;  /* 0x000000081f157224 */ /* 0x004fc800078e02ff */
[C---:B------:R-:W-:Y:S02]  /*2c90*/  IMAD R21, R30.reuse, R9, R21 ;  /* 0x000000091e157224 */ /* 0x040fe400078e0215 */
[----:B------:R-:W-:-:S05]  /*2ca0*/  IMAD.WIDE.U32 R8, R30, R8, R28 ;  /* 0x000000081e087225 */ /* 0x000fca00078e001c */
[----:B------:R-:W-:Y:S01]  /*2cb0*/  IADD3 R9, R9, R21, RZ ;  /* 0x0000001509097210 */ /* 0x000fe20007ffe0ff */
[----:B0-----:R-:W-:-:S04]  /*2cc0*/  IMAD R21, R33, R10, RZ ;  /* 0x0000000a21157224 */ /* 0x001fc800078e02ff */
        /* <DEDUP_REMOVED lines=9> */
[----:B------:R-:W-:Y:S01]  /*2d60*/  IMAD.WIDE.U32 R14, R36, R14, R12 ;  /* 0x0000000e240e7225 */ /* 0x000fe200078e000c */
[----:B------:R-:W-:-:S03]  /*2d70*/  IADD3 R12, P2, R38, R6, RZ ;  /* 0x00000006260c7210 */ /* 0x000fc60007f5e0ff */
[----:B------:R-:W-:Y:S02]  /*2d80*/  IMAD.IADD R15, R15, 0x1, R9 ;  /* 0x000000010f0f7824 */ /* 0x000fe400078e0209 */
[-C--:B-1----:R-:W-:Y:S02]  /*2d90*/  IMAD R9, R41, R18.reuse, RZ ;  /* 0x0000001229097224 */ /* 0x082fe400078e02ff */
[----:B------:R-:W-:-:S04]  /*2da0*/  IMAD.WIDE.U32 R50, R40, R18, R14 ;  /* 0x0000001228327225 */ /* 0x000fc800078e000e */
[----:B------:R-:W-:Y:S02]  /*2db0*/  IMAD R9, R40, R19, R9 ;  /* 0x0000001328097224 */ /* 0x000fe400078e0209 */
[----:B------:R-:W-:-:S03]  /*2dc0*/  IMAD.X R13, R39, 0x1, R59, P2 ;  /* 0x00000001270d7824 */ /* 0x000fc600010e063b */
[----:B------:R-:W-:Y:S01]  /*2dd0*/  IADD3 R51, R51, R9, RZ ;  /* 0x0000000933337210 */ /* 0x000fe20007ffe0ff */
[----:B------:R-:W-:Y:S06]  /*2de0*/  @P1 BRA `(.L_x_6806) ;  /* 0xfffffff400d81947 */ /* 0x000fec000383ffff */
[----:B------:R-:W-:Y:S05]  /*2df0*/  BSYNC B1 ;  /* 0x0000000000017941 */ /* 0x000fea0003800000 */
.L_x_6805:
[----:B------:R-:W-:Y:S01]  /*2e00*/  ISETP.GT.U32.AND P1, PT, R60, 0x4, PT ;  /* 0x000000043c00780c */ /* 0x000fe20003f24070 */
[----:B------:R-:W-:Y:S03]  /*2e10*/  BSSY B1, `(.L_x_6807) ;  /* 0x000004b000017945 */ /* 0x000fe60003800000 */
[----:B------:R-:W-:-:S13]  /*2e20*/  ISETP.GT.AND.EX P1, PT, R61, RZ, PT, P1 ;  /* 0x000000ff3d00720c */ /* 0x000fda0003f24310 */
[----:B------:R-:W-:Y:S05]  /*2e30*/  @!P1 BRA `(.L_x_6808) ;  /* 0x0000000400209947 */ /* 0x000fea0003800000 */
[----:B------:R-:W-:Y:S01]  /*2e40*/  IMAD.MOV.U32 R10, RZ, RZ, R12 ;  /* 0x000000ffff0a7224 */ /* 0x000fe200078e000c */
[----:B------:R-:W-:Y:S02]  /*2e50*/  MOV R11, R13 ;  /* 0x0000000d000b7202 */ /* 0x000fe40000000f00 */
[----:B------:R-:W-:-:S03]  /*2e60*/  IADD3 R12, P0, R12, R6, RZ ;  /* 0x000000060c0c7210 */ /* 0x000fc60007f1e0ff */
[----:B------:R0:W2:Y:S02]  /*2e70*/  LDG.E.64 R28, desc[UR36][R10.64] ;  /* 0x000000240a1c7981 */ /* 0x0000a4000c1e1b00 */
[----:B------:R-:W-:Y:S01]  /*2e80*/  IMAD.X R13, R13, 0x1, R59, P0 ;  /* 0x000000010d0d7824 */ /* 0x000fe200000e063b */
[----:B------:R-:W-:-:S04]  /*2e90*/  IADD3 R14, P0, R12, R6, RZ ;  /* 0x000000060c0e7210 */ /* 0x000fc80007f1e0ff */
[----:B------:R-:W3:Y:S01]  /*2ea0*/  LDG.E.64 R30, desc[UR36][R12.64] ;  /* 0x000000240c1e7981 */ /* 0x000ee2000c1e1b00 */
[----:B------:R-:W-:-:S05]  /*2eb0*/  IMAD.X R15, R13, 0x1, R59, P0 ;  /* 0x000000010d0f7824 */ /* 0x000fca00000e063b */
[----:B------:R-:W4:Y:S01]  /*2ec0*/  LDG.E.64 R26, desc[UR36][R14.64] ;  /* 0x000000240e1a7981 */ /* 0x000f22000c1e1b00 */
        /* <DEDUP_REMOVED lines=11> */
[----:B0-----:R-:W-:-:S04]  /*2f80*/  IADD3 R10, P0, R40, R6, RZ ;  /* 0x00000006280a7210 */ /* 0x001fc80007f1e0ff */
[----:B------:R-:W5:Y:S01]  /*2f90*/  LDG.E.64 R14, desc[UR36][R40.64] ;  /* 0x00000024280e7981 */ /* 0x000f62000c1e1b00 */
[----:B------:R-:W-:-:S05]  /*2fa0*/  IMAD.X R11, R41, 0x1, R59, P0 ;  /* 0x00000001290b7824 */ /* 0x000fca00000e063b */
[----:B------:R-:W5:Y:S01]  /*2fb0*/  LDG.E.64 R12, desc[UR36][R10.64] ;  /* 0x000000240a0c7981 */ /* 0x000f62000c1e1b00 */
[C---:B------:R-:W-:Y:S02]  /*2fc0*/  SHF.L.U32 R42, R0.reuse, 0x3, RZ ;  /* 0x00000003002a7819 */ /* 0x040fe400000006ff */
[----:B------:R-:W-:Y:S02]  /*2fd0*/  IADD3 R0, P2, R0, 0x8, RZ ;  /* 0x0000000800007810 */ /* 0x000fe40007f5e0ff */
[----:B------:R-:W2:Y:S01]  /*2fe0*/  LDC.64 R34, c[0x0][R42+0x440] ;  /* 0x000110002a227b82 */ /* 0x000ea20000000a00 */
[----:B------:R-:W-:Y:S02]  /*2ff0*/  IADD3 R60, P3, R60, -0x8, RZ ;  /* 0xfffffff83c3c7810 */ /* 0x000fe40007f7e0ff */
[----:B------:R-:W-:Y:S01]  /*3000*/  PLOP3.LUT P0, PT, PT, PT, PT, 0x8, 0x0 ;  /* 0x000000000000781c */ /* 0x000fe20003f0e170 */
[----:B------:R-:W-:Y:S01]  /*3010*/  IMAD.X R57, RZ, RZ, R57, P2 ;  /* 0x000000ffff397224 */ /* 0x000fe200010e0639 */
[----:B------:R-:W-:-:S03]  /*3020*/  IADD3.X R61, R61, -0x1, RZ, P3, !PT ;  /* 0xffffffff3d3d7810 */ /* 0x000fc60001ffe4ff */
[----:B------:R-:W3:Y:S08]  /*3030*/  LDC.64 R36, c[0x0][R42+0x448] ;  /* 0x000112002a247b82 */ /* 0x000ef00000000a00 */
[----:B------:R-:W4:Y:S08]  /*3040*/  LDC.64 R32, c[0x0][R42+0x450] ;  /* 0x000114002a207b82 */ /* 0x000f300000000a00 */
[----:B-1----:R-:W5:Y:S08]  /*3050*/  LDC.64 R24, c[0x0][R42+0x458] ;  /* 0x000116002a187b82 */ /* 0x002f700000000a00 */
[----:B------:R-:W0:Y:S01]  /*3060*/  LDC.64 R22, c[0x0][R42+0x460] ;  /* 0x000118002a167b82 */ /* 0x000e220000000a00 */
[----:B--2---:R-:W-:-:S02]  /*3070*/  IMAD R29, R29, R34, RZ ;  /* 0x000000221d1d7224 */ /* 0x004fc400078e02ff */
[----:B------:R-:W-:-:S04]  /*3080*/  IMAD.WIDE.U32 R38, R28, R34, R50 ;  /* 0x000000221c267225 */ /* 0x000fc800078e0032 */
[----:B------:R-:W-:Y:S02]  /*3090*/  IMAD R29, R28, R35, R29 ;  /* 0x000000231c1d7224 */ /* 0x000fe400078e021d */
[-C--:B---3--:R-:W-:Y:S02]  /*30a0*/  IMAD R31, R31, R36.reuse, RZ ;  /* 0x000000241f1f7224 */ /* 0x088fe400078e02ff */
[----:B------:R-:W-:Y:S02]  /*30b0*/  IMAD.IADD R39, R39, 0x1, R29 ;  /* 0x0000000127277824 */ /* 0x000fe400078e021d */
[----:B------:R-:W1:Y:S01]  /*30c0*/  LDC.64 R28, c[0x0][R42+0x468] ;  /* 0x00011a002a1c7b82 */ /* 0x000e620000000a00 */
[C---:B------:R-:W-:Y:S02]  /*30d0*/  IMAD R31, R30.reuse, R37, R31 ;  /* 0x000000251e1f7224 */ /* 0x040fe400078e021f */
[----:B------:R-:W-:-:S04]  /*30e0*/  IMAD.WIDE.U32 R36, R30, R36, R38 ;  /* 0x000000241e247225 */ /* 0x000fc800078e0026 */
[----:B------:R-:W-:Y:S02]  /*30f0*/  IMAD.IADD R37, R37, 0x1, R31 ;  /* 0x0000000125257824 */ /* 0x000fe400078e021f */
[----:B------:R-:W2:Y:S01]  /*3100*/  LDC.64 R30, c[0x0][R42+0x470] ;  /* 0x00011c002a1e7b82 */ /* 0x000ea20000000a00 */
[----:B----4-:R-:W-:Y:S02]  /*3110*/  IMAD R27, R27, R32, RZ ;  /* 0x000000201b1b7224 */ /* 0x010fe400078e02ff */
[----:B-----5:R-:W-:Y:S02]  /*3120*/  IMAD R9, R9, R24, RZ ;  /* 0x0000001809097224 */ /* 0x020fe400078e02ff */
[C---:B------:R-:W-:Y:S02]  /*3130*/  IMAD R35, R26.reuse, R33, R27 ;  /* 0x000000211a237224 */ /* 0x040fe400078e021b */
[----:B------:R-:W-:Y:S02]  /*3140*/  IMAD.WIDE.U32 R32, R26, R32, R36 ;  /* 0x000000201a207225 */ /* 0x000fe400078e0024 */
[----:B------:R-:W3:Y:S02]  /*3150*/  LDC.64 R26, c[0x0][R42+0x478] ;  /* 0x00011e002a1a7b82 */ /* 0x000ee40000000a00 */
[----:B------:R-:W-:-:S02]  /*3160*/  IMAD.IADD R33, R33, 0x1, R35 ;  /* 0x0000000121217824 */ /* 0x000fc400078e0223 */
[C---:B------:R-:W-:Y:S02]  /*3170*/  IMAD R25, R8.reuse, R25, R9 ;  /* 0x0000001908197224 */ /* 0x040fe400078e0209 */
[----:B------:R-:W-:-:S04]  /*3180*/  IMAD.WIDE.U32 R8, R8, R24, R32 ;  /* 0x0000001808087225 */ /* 0x000fc800078e0020 */
[----:B0-----:R-:W-:Y:S01]  /*3190*/  IMAD R21, R21, R22, RZ ;  /* 0x0000001615157224 */ /* 0x001fe200078e02ff */
[----:B------:R-:W-:-:S03]  /*31a0*/  IADD3 R9, R9, R25, RZ ;  /* 0x0000001909097210 */ /* 0x000fc60007ffe0ff */
[C---:B------:R-:W-:Y:S02]  /*31b0*/  IMAD R23, R20.reuse, R23, R21 ;  /* 0x0000001714177224 */ /* 0x040fe400078e0215 */
[----:B------:R-:W-:-:S04]  /*31c0*/  IMAD.WIDE.U32 R20, R20, R22, R8 ;  /* 0x0000001614147225 */ /* 0x000fc800078e0008 */
[----:B------:R-:W-:Y:S02]  /*31d0*/  IMAD.IADD R21, R21, 0x1, R23 ;  /* 0x0000000115157824 */ /* 0x000fe400078e0217 */
[----:B-1----:R-:W-:-:S04]  /*31e0*/  IMAD R9, R19, R28, RZ ;  /* 0x0000001c13097224 */ /* 0x002fc800078e02ff */
[C---:B------:R-:W-:Y:S02]  /*31f0*/  IMAD R9, R18.reuse, R29, R9 ;  /* 0x0000001d12097224 */ /* 0x040fe400078e0209 */
[----:B------:R-:W-:-:S04]  /*3200*/  IMAD.WIDE.U32 R18, R18, R28, R20 ;  /* 0x0000001c12127225 */ /* 0x000fc800078e0014 */
[----:B------:R-:W-:Y:S02]  /*3210*/  IMAD.IADD R19, R19, 0x1, R9 ;  /* 0x0000000113137824 */ /* 0x000fe400078e0209 */
[----:B--2---:R-:W-:-:S04]  /*3220*/  IMAD R9, R15, R30, RZ ;  /* 0x0000001e0f097224 */ /* 0x004fc800078e02ff */
[C---:B------:R-:W-:Y:S02]  /*3230*/  IMAD R9, R14.reuse, R31, R9 ;  /* 0x0000001f0e097224 */ /* 0x040fe400078e0209 */
[----:B------:R-:W-:-:S04]  /*3240*/  IMAD.WIDE.U32 R14, R14, R30, R18 ;  /* 0x0000001e0e0e7225 */ /* 0x000fc800078e0012 */
[-C--:B---3--:R-:W-:Y:S02]  /*3250*/  IMAD R13, R13, R26.reuse, RZ ;  /* 0x0000001a0d0d7224 */ /* 0x088fe400078e02ff */
[----:B------:R-:W-:Y:S02]  /*3260*/  IMAD.IADD R15, R15, 0x1, R9 ;  /* 0x000000010f0f7824 */ /* 0x000fe400078e0209 */
[C---:B------:R-:W-:Y:S02]  /*3270*/  IMAD R13, R12.reuse, R27, R13 ;  /* 0x0000001b0c0d7224 */ /* 0x040fe400078e020d */
[----:B------:R-:W-:Y:S01]  /*3280*/  IMAD.WIDE.U32 R50, R12, R26, R14 ;  /* 0x0000001a0c327225 */ /* 0x000fe200078e000e */
[----:B------:R-:W-:-:S04]  /*3290*/  IADD3 R12, P1, R10, R6, RZ ;  /* 0x000000060a0c7210 */ /* 0x000fc80007f3e0ff */
[----:B------:R-:W-:Y:S01]  /*32a0*/  IADD3 R51, R51, R13, RZ ;  /* 0x0000000d33337210 */ /* 0x000fe20007ffe0ff */
[----:B------:R-:W-:-:S08]  /*32b0*/  IMAD.X R13, R11, 0x1, R59, P1 ;  /* 0x000000010b0d7824 */ /* 0x000fd000008e063b */
.L_x_6808:
[----:B------:R-:W-:Y:S05]  /*32c0*/  BSYNC B1 ;  /* 0x0000000000017941 */ /* 0x000fea0003800000 */
.L_x_6807:
[----:B------:R-:W-:-:S04]  /*32d0*/  ISETP.NE.U32.AND P1, PT, R60, RZ, PT ;  /* 0x000000ff3c00720c */ /* 0x000fc80003f25070 */
[----:B------:R-:W-:-:S13]  /*32e0*/  ISETP.NE.OR.EX P0, PT, R61, RZ, P0, P1 ;  /* 0x000000ff3d00720c */ /* 0x000fda0000705710 */
[----:B------:R-:W-:Y:S05]  /*32f0*/  @!P0 BRA `(.L_x_6809) ;  /* 0x0000000000a08947 */ /* 0x000fea0003800000 */
.L_x_6804:
[-C--:B------:R-:W-:Y:S01]  /*3300*/  IADD3 R22, P0, R12, R6.reuse, RZ ;  /* 0x000000060c167210 */ /* 0x080fe20007f1e0ff */
[----:B------:R0:W2:Y:S04]  /*3310*/  LDG.E.64 R14, desc[UR36][R12.64] ;  /* 0x000000240c0e7981 */ /* 0x0000a8000c1e1b00 */
[----:B------:R-:W-:Y:S01]  /*3320*/  IMAD.X R23, R13, 0x1, R59, P0 ;  /* 0x000000010d177824 */ /* 0x000fe200000e063b */
[----:B------:R-:W-:-:S04]  /*3330*/  IADD3 R28, P0, R22, R6, RZ ;  /* 0x00000006161c7210 */ /* 0x000fc80007f1e0ff */
[----:B------:R1:W3:Y:S01]  /*3340*/  LDG.E.64 R18, desc[UR36][R22.64] ;  /* 0x0000002416127981 */ /* 0x0002e2000c1e1b00 */
[----:B------:R-:W-:Y:S02]  /*3350*/  IADD3.X R29, R23, R59, RZ, P0, !PT ;  /* 0x0000003b171d7210 */ /* 0x000fe400007fe4ff */
[----:B------:R-:W-:-:S03]  /*3360*/  IADD3 R8, P0, R28, R6, RZ ;  /* 0x000000061c087210 */ /* 0x000fc60007f1e0ff */
[----:B------:R-:W4:Y:S02]  /*3370*/  LDG.E.64 R20, desc[UR36][R28.64] ;  /* 0x000000241c147981 */ /* 0x000f24000c1e1b00 */
[----:B------:R-:W-:-:S05]  /*3380*/  IMAD.X R9, R29, 0x1, R59, P0 ;  /* 0x000000011d097824 */ /* 0x000fca00000e063b */
[----:B------:R-:W5:Y:S01]  /*3390*/  LDG.E.64 R10, desc[UR36][R8.64] ;  /* 0x00000024080a7981 */ /* 0x000f62000c1e1b00 */
[----:B------:R-:W-:Y:S01]  /*33a0*/  IMAD.SHL.U32 R32, R0, 0x8, RZ ;  /* 0x0000000800207824 */ /* 0x000fe200078e00ff */
[----:B------:R-:W-:Y:S02]  /*33b0*/  IADD3 R60, P0, R60, -0x4, RZ ;  /* 0xfffffffc3c3c7810 */ /* 0x000fe40007f1e0ff */
[----:B------:R-:W-:Y:S01]  /*33c0*/  IADD3 R0, P1, R0, 0x4, RZ ;  /* 0x0000000400007810 */ /* 0x000fe20007f3e0ff */
[----:B------:R-:W2:Y:S01]  /*33d0*/  LDC.64 R24, c[0x0][R32+0x440] ;  /* 0x0001100020187b82 */ /* 0x000ea20000000a00 */
[----:B------:R-:W-:Y:S02]  /*33e0*/  IADD3.X R61, R61, -0x1, RZ, P0, !PT ;  /* 0xffffffff3d3d7810 */ /* 0x000fe400007fe4ff */
[----:B------:R-:W-:Y:S01]  /*33f0*/  ISETP.NE.U32.AND P0, PT, R60, RZ, PT ;  /* 0x000000ff3c00720c */ /* 0x000fe20003f05070 */
[----:B------:R-:W-:-:S03]  /*3400*/  IMAD.X R57, RZ, RZ, R57, P1 ;  /* 0x000000ffff397224 */ /* 0x000fc600008e0639 */
[----:B------:R-:W-:Y:S01]  /*3410*/  ISETP.NE.AND.EX P0, PT, R61, RZ, PT, P0 ;  /* 0x000000ff3d00720c */ /* 0x000fe20003f05300 */
[----:B------:R-:W3:Y:S08]  /*3420*/  LDC.64 R26, c[0x0][R32+0x448] ;  /* 0x00011200201a7b82 */ /* 0x000ef00000000a00 */
[----:B------:R-:W4:Y:S08]  /*3430*/  LDC.64 R30, c[0x0][R32+0x450] ;  /* 0x00011400201e7b82 */ /* 0x000f300000000a00 */
[----:B0-----:R-:W5:Y:S01]  /*3440*/  LDC.64 R12, c[0x0][R32+0x458] ;  /* 0x00011600200c7b82 */ /* 0x001f620000000a00 */
[----:B--2---:R-:W-:-:S02]  /*3450*/  IMAD R15, R15, R24, RZ ;  /* 0x000000180f0f7224 */ /* 0x004fc400078e02ff */
[----:B-1----:R-:W-:-:S04]  /*3460*/  IMAD.WIDE.U32 R22, R14, R24, R50 ;  /* 0x000000180e167225 */ /* 0x002fc800078e0032 */
[----:B------:R-:W-:-:S04]  /*3470*/  IMAD R15, R14, R25, R15 ;  /* 0x000000190e0f7224 */ /* 0x000fc800078e020f */
[----:B------:R-:W-:Y:S02]  /*3480*/  IMAD.IADD R23, R23, 0x1, R15 ;  /* 0x0000000117177824 */ /* 0x000fe400078e020f */
[----:B---3--:R-:W-:-:S04]  /*3490*/  IMAD R15, R19, R26, RZ ;  /* 0x0000001a130f7224 */ /* 0x008fc800078e02ff */
[C---:B------:R-:W-:Y:S02]  /*34a0*/  IMAD R15, R18.reuse, R27, R15 ;  /* 0x0000001b120f7224 */ /* 0x040fe400078e020f */
[----:B------:R-:W-:-:S04]  /*34b0*/  IMAD.WIDE.U32 R18, R18, R26, R22 ;  /* 0x0000001a12127225 */ /* 0x000fc800078e0016 */
[----:B-----5:R-:W-:Y:S01]  /*34c0*/  IMAD R11, R11, R12, RZ ;  /* 0x0000000c0b0b7224 */ /* 0x020fe200078e02ff */
[----:B------:R-:W-:Y:S01]  /*34d0*/  IADD3 R19, R19, R15, RZ ;  /* 0x0000000f13137210 */ /* 0x000fe20007ffe0ff */
[-C--:B----4-:R-:W-:Y:S02]  /*34e0*/  IMAD R15, R21, R30.reuse, RZ ;  /* 0x0000001e150f7224 */ /* 0x090fe400078e02ff */
[----:B------:R-:W-:Y:S02]  /*34f0*/  IMAD R11, R10, R13, R11 ;  /* 0x0000000d0a0b7224 */ /* 0x000fe400078e020b */
[C---:B------:R-:W-:Y:S02]  /*3500*/  IMAD R15, R20.reuse, R31, R15 ;  /* 0x0000001f140f7224 */ /* 0x040fe400078e020f */
[----:B------:R-:W-:-:S04]  /*3510*/  IMAD.WIDE.U32 R20, R20, R30, R18 ;  /* 0x0000001e14147225 */ /* 0x000fc800078e0012 */
[----:B------:R-:W-:Y:S02]  /*3520*/  IMAD.IADD R21, R21, 0x1, R15 ;  /* 0x0000000115157824 */ /* 0x000fe400078e020f */
[----:B------:R-:W-:Y:S01]  /*3530*/  IMAD.WIDE.U32 R50, R10, R12, R20 ;  /* 0x0000000c0a327225 */ /* 0x000fe200078e0014 */
[----:B------:R-:W-:-:S03]  /*3540*/  IADD3 R12, P2, R8, R6, RZ ;  /* 0x00000006080c7210 */ /* 0x000fc60007f5e0ff */
[----:B------:R-:W-:Y:S01]  /*3550*/  IMAD.IADD R51, R51, 0x1, R11 ;  /* 0x0000000133337824 */ /* 0x000fe200078e020b */
[----:B------:R-:W-:Y:S01]  /*3560*/  IADD3.X R13, R9, R59, RZ, P2, !PT ;  /* 0x0000003b090d7210 */ /* 0x000fe200017fe4ff */
[----:B------:R-:W-:Y:S08]  /*3570*/  @P0 BRA `(.L_x_6804) ;  /* 0xfffffffc00600947 */ /* 0x000ff0000383ffff */
.L_x_6809:
[----:B------:R-:W-:Y:S05]  /*3580*/  BSYNC B0 ;  /* 0x0000000000007941 */ /* 0x000fea0003800000 */
.L_x_6803:
[----:B------:R-:W-:-:S04]  /*3590*/  LOP3.LUT R56, R56, 0x3, RZ, 0xc0, !PT ;  /* 0x0000000338387812 */ /* 0x000fc800078ec0ff */
[----:B------:R-:W-:-:S04]  /*35a0*/  ISETP.NE.U32.AND P0, PT, R56, RZ, PT ;  /* 0x000000ff3800720c */ /* 0x000fc80003f05070 */
[----:B------:R-:W-:-:S13]  /*35b0*/  ISETP.NE.AND.EX P0, PT, RZ, RZ, PT, P0 ;  /* 0x000000ffff00720c */ /* 0x000fda0003f05300 */
[----:B------:R-:W-:Y:S05]  /*35c0*/  @!P0 BRA `(.L_x_6802) ;  /* 0x0000000000bc8947 */ /* 0x000fea0003800000 */
[----:B------:R-:W-:Y:S01]  /*35d0*/  ULDC.64 UR4, c[0x0][0x438] ;  /* 0x00010e0000047ab9 */ /* 0x000fe20000000a00 */
[----:B0-----:R-:W-:Y:S02]  /*35e0*/  IMAD R57, R57, R2, RZ ;  /* 0x0000000239397224 */ /* 0x001fe400078e02ff */
[----:B-12-45:R-:W-:Y:S02]  /*35f0*/  IMAD R9, R5, UR4, RZ ;  /* 0x0000000405097c24 */ /* 0x036fe4000f8e02ff */
[----:B------:R-:W-:-:S04]  /*3600*/  IMAD.WIDE.U32 R6, R4, UR4, RZ ;  /* 0x0000000404067c25 */ /* 0x000fc8000f8e00ff */
[----:B------:R-:W-:Y:S01]  /*3610*/  IMAD R9, R4, UR5, R9 ;  /* 0x0000000504097c24 */ /* 0x000fe2000f8e0209 */
[----:B------:R-:W-:Y:S01]  /*3620*/  ULDC.64 UR4, c[0x0][0x430] ;  /* 0x00010c0000047ab9 */ /* 0x000fe20000000a00 */
[C---:B------:R-:W-:Y:S02]  /*3630*/  IMAD R57, R0.reuse, R3, R57 ;  /* 0x0000000300397224 */ /* 0x040fe400078e0239 */
[----:B------:R-:W-:Y:S02]  /*3640*/  IMAD.IADD R7, R7, 0x1, R9 ;  /* 0x0000000107077824 */ /* 0x000fe400078e0209 */
[----:B------:R-:W-:-:S04]  /*3650*/  IMAD.WIDE.U32 R6, R0, R2, R6 ;  /* 0x0000000200067225 */ /* 0x000fc800078e0006 */
[----:B------:R-:W-:Y:S01]  /*3660*/  IMAD.IADD R7, R7, 0x1, R57 ;  /* 0x0000000107077824 */ /* 0x000fe200078e0239 */
[----:B------:R-:W-:-:S04]  /*3670*/  LEA R10, P0, R6, UR4, 0x3 ;  /* 0x00000004060a7c11 */ /* 0x000fc8000f8018ff */
[----:B------:R-:W-:-:S05]  /*3680*/  LEA.HI.X R11, R6, UR5, R7, 0x3, P0 ;  /* 0x00000005060b7c11 */ /* 0x000fca00080f1c07 */
[----:B------:R-:W2:Y:S01]  /*3690*/  LDG.E.64 R6, desc[UR36][R10.64] ;  /* 0x000000240a067981 */ /* 0x000ea2000c1e1b00 */
[----:B------:R-:W-:Y:S01]  /*36a0*/  IMAD.SHL.U32 R0, R0, 0x8, RZ ;  /* 0x0000000800007824 */ /* 0x000fe200078e00ff */
[----:B------:R-:W-:-:S03]  /*36b0*/  ISETP.NE.U32.AND P0, PT, R56, 0x1, PT ;  /* 0x000000013800780c */ /* 0x000fc60003f05070 */
[----:B------:R-:W2:Y:S01]  /*36c0*/  LDC.64 R8, c[0x0][R0+0x440] ;  /* 0x0001100000087b82 */ /* 0x000ea20000000a00 */
[----:B------:R-:W-:Y:S01]  /*36d0*/  ISETP.NE.AND.EX P0, PT, RZ, RZ, PT, P0 ;  /* 0x000000ffff00720c */ /* 0x000fe20003f05300 */
[-C--:B--2---:R-:W-:Y:S02]  /*36e0*/  IMAD R7, R7, R8.reuse, RZ ;  /* 0x0000000807077224 */ /* 0x084fe400078e02ff */
[----:B------:R-:W-:-:S04]  /*36f0*/  IMAD.WIDE.U32 R50, R6, R8, R50 ;  /* 0x0000000806327225 */ /* 0x000fc800078e0032 */
[----:B------:R-:W-:-:S05]  /*3700*/  IMAD R7, R6, R9, R7 ;  /* 0x0000000906077224 */ /* 0x000fca00078e0207 */
[----:B------:R-:W-:Y:S01]  /*3710*/  IADD3 R51, R51, R7, RZ ;  /* 0x0000000733337210 */ /* 0x000fe20007ffe0ff */
[----:B------:R-:W-:Y:S06]  /*3720*/  @!P0 BRA `(.L_x_6802) ;  /* 0x0000000000648947 */ /* 0x000fec0003800000 */
[C---:B------:R-:W-:Y:S01]  /*3730*/  IMAD.SHL.U32 R13, R2.reuse, 0x8, RZ ;  /* 0x00000008020d7824 */ /* 0x040fe200078e00ff */
[----:B------:R-:W-:-:S04]  /*3740*/  SHF.L.U64.HI R15, R2, 0x3, R3 ;  /* 0x00000003020f7819 */ /* 0x000fc80000010203 */
[----:B------:R-:W-:-:S05]  /*3750*/  IADD3 R8, P0, R13, R10, RZ ;  /* 0x0000000a0d087210 */ /* 0x000fca0007f1e0ff */
[----:B------:R-:W-:-:S05]  /*3760*/  IMAD.X R9, R15, 0x1, R11, P0 ;  /* 0x000000010f097824 */ /* 0x000fca00000e060b */
[----:B------:R-:W2:Y:S01]  /*3770*/  LDG.E.64 R2, desc[UR36][R8.64] ;  /* 0x0000002408027981 */ /* 0x000ea2000c1e1b00 */
[----:B------:R-:W2:Y:S01]  /*3780*/  LDC.64 R6, c[0x0][R0+0x448] ;  /* 0x0001120000067b82 */ /* 0x000ea20000000a00 */
[----:B------:R-:W-:-:S04]  /*3790*/  ISETP.NE.U32.AND P0, PT, R56, 0x2, PT ;  /* 0x000000023800780c */ /* 0x000fc80003f05070 */
[----:B------:R-:W-:Y:S01]  /*37a0*/  ISETP.NE.AND.EX P0, PT, RZ, RZ, PT, P0 ;  /* 0x000000ffff00720c */ /* 0x000fe20003f05300 */
[-C--:B--2---:R-:W-:Y:S02]  /*37b0*/  IMAD R3, R3, R6.reuse, RZ ;  /* 0x0000000603037224 */ /* 0x084fe400078e02ff */
[----:B------:R-:W-:-:S04]  /*37c0*/  IMAD.WIDE.U32 R50, R2, R6, R50 ;  /* 0x0000000602327225 */ /* 0x000fc800078e0032 */
[----:B------:R-:W-:-:S04]  /*37d0*/  IMAD R3, R2, R7, R3 ;  /* 0x0000000702037224 */ /* 0x000fc800078e0203 */
[----:B------:R-:W-:Y:S02]  /*37e0*/  IMAD.IADD R51, R51, 0x1, R3 ;  /* 0x0000000133337824 */ /* 0x000fe400078e0203 */
[----:B------:R-:W-:Y:S05]  /*37f0*/  @!P0 BRA `(.L_x_6802) ;  /* 0x0000000000308947 */ /* 0x000fea0003800000 */
[----:B------:R-:W-:-:S04]  /*3800*/  IADD3 R2, P0, R8, R13, RZ ;  /* 0x0000000d08027210 */ /* 0x000fc80007f1e0ff */
[----:B------:R-:W-:-:S06]  /*3810*/  IADD3.X R3, R9, R15, RZ, P0, !PT ;  /* 0x0000000f09037210 */ /* 0x000fcc00007fe4ff */
[----:B------:R-:W2:Y:S01]  /*3820*/  LDG.E.64 R2, desc[UR36][R2.64] ;  /* 0x0000002402027981 */ /* 0x000ea2000c1e1b00 */
[----:B------:R-:W2:Y:S02]  /*3830*/  LDC.64 R6, c[0x0][R0+0x450] ;  /* 0x0001140000067b82 */ /* 0x000ea40000000a00 */
[-C--:B--2---:R-:W-:Y:S02]  /*3840*/  IMAD R9, R3, R6.reuse, RZ ;  /* 0x0000000603097224 */ /* 0x084fe400078e02ff */
[----:B------:R-:W-:-:S04]  /*3850*/  IMAD.WIDE.U32 R50, R2, R6, R50 ;  /* 0x0000000602327225 */ /* 0x000fc800078e0032 */
[----:B------:R-:W-:-:S04]  /*3860*/  IMAD R9, R2, R7, R9 ;  /* 0x0000000702097224 */ /* 0x000fc800078e0209 */
[----:B------:R-:W-:Y:S01]  /*3870*/  IMAD.IADD R51, R51, 0x1, R9 ;  /* 0x0000000133337824 */ /* 0x000fe200078e0209 */
[----:B------:R-:W-:Y:S06]  /*3880*/  BRA `(.L_x_6802) ;  /* 0x00000000000c7947 */ /* 0x000fec0003800000 */
.L_x_6801:
[----:B012-45:R-:W-:-:S04]  /*3890*/  LEA R50, P0, R4, UR4, 0x3 ;  /* 0x0000000404327c11 */ /* 0x037fc8000f8018ff */
[----:B------:R-:W-:-:S06]  /*38a0*/  LEA.HI.X R51, R4, UR5, R5, 0x3, P0 ;  /* 0x0000000504337c11 */ /* 0x000fcc00080f1c05 */
[----:B------:R-:W5:Y:S03]  /*38b0*/  LDG.E.64 R50, desc[UR36][R50.64] ;  /* 0x0000002432327981 */ /* 0x000f66000c1e1b00 */
.L_x_6802:
[----:B0--3--:R-:W0:Y:S01]  /*38c0*/  LDC.64 R2, c[0x0][0x490] ;  /* 0x00012400ff027b82 */ /* 0x009e220000000a00 */
[----:B------:R-:W-:Y:S02]  /*38d0*/  ULDC.64 UR4, c[0x0][0x488] ;  /* 0x0001220000047ab9 */ /* 0x000fe40000000a00 */
[----:B------:R-:W-:Y:S01]  /*38e0*/  MOV R19, UR4 ;  /* 0x0000000400137c02 */ /* 0x000fe20008000f00 */
[----:B------:R-:W-:-:S04]  /*38f0*/  IMAD.U32 R18, RZ, RZ, UR5 ;  /* 0x00000005ff127e24 */ /* 0x000fc8000f8e00ff */
        /* <DEDUP_REMOVED lines=16> */
.L_x_6811:
[--C-:B------:R-:W-:Y:S02]  /*3a00*/  SHF.R.U64 R8, R13, 0x1, R12.reuse ;  /* 0x000000010d087819 */ /* 0x100fe4000000120c */
[----:B------:R-:W-:Y:S02]  /*3a10*/  SHF.R.U32.HI R9, RZ, 0x1, R12 ;  /* 0x00000001ff097819 */ /* 0x000fe4000001160c */
[C---:B------:R-:W-:Y:S02]  /*3a20*/  SHF.L.U32 R15, R8.reuse, 0x3, RZ ;  /* 0x00000003080f7819 */ /* 0x040fe400000006ff */
[----:B------:R-:W-:Y:S02]  /*3a30*/  SHF.L.U64.HI R14, R8, 0x3, R9 ;  /* 0x00000003080e7819 */ /* 0x000fe40000010209 */
[----:B------:R-:W-:-:S05]  /*3a40*/  IADD3 R6, P1, R15, R10, RZ ;  /* 0x0000000a0f067210 */ /* 0x000fca0007f3e0ff */
[----:B------:R-:W-:-:S05]  /*3a50*/  IMAD.X R7, R14, 0x1, R11, P1 ;  /* 0x000000010e077824 */ /* 0x000fca00008e060b */
        /* <DEDUP_REMOVED lines=17> */
.L_x_6810:
[----:B------:R-:W-:Y:S02]  /*3b70*/  ULDC.64 UR4, c[0x0][0x488] ;  /* 0x0001220000047ab9 */ /* 0x000fe40000000a00 */
[----:B------:R-:W-:Y:S02]  /*3b80*/  IMAD.U32 R14, RZ, RZ, UR4 ;  /* 0x00000004ff0e7e24 */ /* 0x000fe4000f8e00ff */
[----:B------:R-:W-:Y:S01]  /*3b90*/  IMAD.U32 R15, RZ, RZ, UR5 ;  /* 0x00000005ff0f7e24 */ /* 0x000fe2000f8e00ff */
[----:B------:R-:W-:Y:S06]  /*3ba0*/  @!P0 BRA `(.L_x_6812) ;  /* 0x0000000000788947 */ /* 0x000fec0003800000 */
[----:B------:R-:W-:Y:S01]  /*3bb0*/  BSSY B0, `(.L_x_6812) ;  /* 0x000001d000007945 */ /* 0x000fe20003800000 */
[----:B------:R-:W-:Y:S01]  /*3bc0*/  MOV R14, UR4 ;  /* 0x00000004000e7c02 */ /* 0x000fe20008000f00 */
[----:B------:R-:W-:Y:S01]  /*3bd0*/  IMAD.U32 R15, RZ, RZ, UR5 ;  /* 0x00000005ff0f7e24 */ /* 0x000fe2000f8e00ff */
[--C-:B------:R-:W-:Y:S01]  /*3be0*/  SHF.R.S64 R13, R21, 0x3, R20.reuse ;  /* 0x00000003150d7819 */ /* 0x100fe20000001014 */
[----:B------:R-:W-:Y:S01]  /*3bf0*/  IMAD.U32 R10, RZ, RZ, UR4 ;  /* 0x00000004ff0a7e24 */ /* 0x000fe2000f8e00ff */
[----:B------:R-:W-:Y:S01]  /*3c00*/  SHF.R.S32.HI R12, RZ, 0x3, R20 ;  /* 0x00000003ff0c7819 */ /* 0x000fe20000011414 */
[----:B------:R-:W-:-:S07]  /*3c10*/  IMAD.U32 R11, RZ, RZ, UR5 ;  /* 0x00000005ff0b7e24 */ /* 0x000fce000f8e00ff */
.L_x_6813:
        /* <DEDUP_REMOVED lines=23> */
.L_x_6812:
        /* <DEDUP_REMOVED lines=32> */
.L_x_6817:
[----:B------:R0:W-:Y:S01]  /*3f90*/  STG.E.U8 desc[UR36][R16.64], RZ ;  /* 0x000000ff10007986 */ /* 0x0001e2000c101124 */
[----:B------:R-:W-:Y:S05]  /*3fa0*/  BRA `(.L_x_6819) ;  /* 0x00000004008c7947 */ /* 0x000fea0003800000 */
.L_x_6816:
        /* <DEDUP_REMOVED lines=8> */
.L_x_6821:
[----:B------:R0:W-:Y:S01]  /*4030*/  STG.E desc[UR36][R16.64], RZ ;  /* 0x000000ff10007986 */ /* 0x0001e2000c101924 */
[----:B------:R-:W-:Y:S05]  /*4040*/  BRA `(.L_x_6819) ;  /* 0x0000000400647947 */ /* 0x000fea0003800000 */
.L_x_6820:
[----:B------:R0:W-:Y:S01]  /*4050*/  STG.E.U16 desc[UR36][R16.64], RZ ;  /* 0x000000ff10007986 */ /* 0x0001e2000c101524 */
[----:B------:R-:W-:Y:S05]  /*4060*/  BRA `(.L_x_6819) ;  /* 0x00000004005c7947 */ /* 0x000fea0003800000 */
.L_x_6815:
        /* <DEDUP_REMOVED lines=8> */
.L_x_6823:
[----:B------:R0:W-:Y:S01]  /*40f0*/  STG.E.U16 desc[UR36][R16.64], RZ ;  /* 0x000000ff10007986 */ /* 0x0001e2000c101524 */
[----:B------:R-:W-:Y:S05]  /*4100*/  BRA `(.L_x_6819) ;  /* 0x0000000400347947 */ /* 0x000fea0003800000 */
.L_x_6822:
        /* <DEDUP_REMOVED lines=8> */
.L_x_6825:
[----:B------:R0:W-:Y:S01]  /*4190*/  STG.E desc[UR36][R16.64], RZ ;  /* 0x000000ff10007986 */ /* 0x0001e2000c101924 */
[----:B------:R-:W-:Y:S05]  /*41a0*/  BRA `(.L_x_6819) ;  /* 0x00000004000c7947 */ /* 0x000fea0003800000 */
.L_x_6824:
[----:B------:R0:W-:Y:S01]  /*41b0*/  STG.E.64 desc[UR36][R16.64], RZ ;  /* 0x000000ff10007986 */ /* 0x0001e2000c101b24 */
[----:B------:R-:W-:Y:S05]  /*41c0*/  BRA `(.L_x_6819) ;  /* 0x0000000400047947 */ /* 0x000fea0003800000 */
.L_x_6814:
        /* <DEDUP_REMOVED lines=10> */
.L_x_6828:
[----:B------:R0:W-:Y:S01]  /*4270*/  STG.E.128 desc[UR36][R16.64], RZ ;  /* 0x000000ff10007986 */ /* 0x0001e2000c101d24 */
[----:B------:R-:W-:Y:S05]  /*4280*/  BRA `(.L_x_6819) ;  /* 0x0000000000d47947 */ /* 0x000fea0003800000 */
.L_x_6827:
        /* <DEDUP_REMOVED lines=8> */
.L_x_6830:
[----:B------:R0:W-:Y:S01]  /*4310*/  STG.E.U8 desc[UR36][R16.64], RZ ;  /* 0x000000ff10007986 */ /* 0x0001e2000c101124 */
[----:B------:R-:W-:Y:S05]  /*4320*/  BRA `(.L_x_6819) ;  /* 0x0000000000ac7947 */ /* 0x000fea0003800000 */
.L_x_6829:
[----:B------:R0:W-:Y:S01]  /*4330*/  STG.E.U16 desc[UR36][R16.64], RZ ;  /* 0x000000ff10007986 */ /* 0x0001e2000c101524 */
[----:B------:R-:W-:Y:S05]  /*4340*/  BRA `(.L_x_6819) ;  /* 0x0000000000a47947 */ /* 0x000fea0003800000 */
.L_x_6826:
        /* <DEDUP_REMOVED lines=10> */
.L_x_6833:
[----:B------:R1:W-:Y:S01]  /*43f0*/  STG.E.U8 desc[UR36][R16.64], RZ ;  /* 0x000000ff10007986 */ /* 0x0003e2000c101124 */
[----:B------:R-:W-:Y:S05]  /*4400*/  BRA `(.L_x_6819) ;  /* 0x0000000000747947 */ /* 0x000fea0003800000 */
.L_x_6832:
[----:B------:R2:W-:Y:S01]  /*4410*/  STG.E.U8 desc[UR36][R16.64], RZ ;  /* 0x000000ff10007986 */ /* 0x0005e2000c101124 */
[----:B------:R-:W-:Y:S05]  /*4420*/  BRA `(.L_x_6819) ;  /* 0x00000000006c7947 */ /* 0x000fea0003800000 */
.L_x_6831:
[----:B------:R-:W-:-:S13]  /*4430*/  ISETP.NE.AND P0, PT, R0, 0x1c, PT ;  /* 0x0000001c0000780c */ /* 0x000fda0003f05270 */
[----:B------:R-:W-:Y:S05]  /*4440*/  @!P0 BRA `(.L_x_6834) ;  /* 0x0000000000608947 */ /* 0x000fea0003800000 */
[----:B------:R-:W-:-:S13]  /*4450*/  ISETP.NE.AND P0, PT, R0, 0x1d, PT ;  /* 0x0000001d0000780c */ /* 0x000fda0003f05270 */
[----:B------:R-:W-:Y:S05]  /*4460*/  @!P0 BRA `(.L_x_6835) ;  /* 0x0000000000508947 */ /* 0x000fea0003800000 */
[----:B------:R-:W-:-:S13]  /*4470*/  ISETP.NE.AND P0, PT, R0, 0x2c, PT ;  /* 0x0000002c0000780c */ /* 0x000fda0003f05270 */
[----:B------:R3:W-:Y:S01]  /*4480*/  @!P0 STG.E.U8 desc[UR36][R16.64], RZ ;  /* 0x000000ff10008986 */ /* 0x0007e2000c101124 */
[----:B------:R-:W-:Y:S05]  /*4490*/  @!P0 BRA `(.L_x_6819) ;  /* 0x0000000000508947 */ /* 0x000fea0003800000 */
.L_x_6818:
[----:B------:R-:W-:Y:S01]  /*44a0*/  MOV R0, 0x100 ;  /* 0x0000010000007802 */ /* 0x000fe20000000f00 */
[----:B------:R-:W-:Y:S01]  /*44b0*/  ULDC.64 UR4, c[0x4][0xf0] ;  /* 0x01003c0000047ab9 */ /* 0x000fe20000000a00 */
[----:B------:R-:W-:Y:S01]  /*44c0*/  ULDC.64 UR6, c[0x4][0xf8] ;  /* 0x01003e0000067ab9 */ /* 0x000fe20000000a00 */
[----:B------:R-:W-:Y:S01]  /*44d0*/  MOV R4, UR4 ;  /* 0x0000000400047c02 */ /* 0x000fe20008000f00 */
[----:B------:R0:W1:Y:S01]  /*44e0*/  LDC.64 R2, c[0x4][R0] ;  /* 0x0100000000027b82 */ /* 0x0000620000000a00 */
[----:B------:R-:W-:Y:S01]  /*44f0*/  IMAD.U32 R5, RZ, RZ, UR5 ;  /* 0x00000005ff057e24 */ /* 0x000fe2000f8e00ff */
[----:B------:R-:W-:Y:S01]  /*4500*/  ULDC.64 UR4, c[0x4][0x8] ;  /* 0x0100020000047ab9 */ /* 0x000fe20000000a00 */
[----:B------:R-:W-:Y:S01]  /*4510*/  HFMA2.MMA R13, -RZ, RZ, 0, 0 ;  /* 0x00000000ff0d7435 */ /* 0x000fe200000001ff */
[----:B------:R-:W-:Y:S01]  /*4520*/  IMAD.U32 R6, RZ, RZ, UR6 ;  /* 0x00000006ff067e24 */ /* 0x000fe2000f8e00ff */
[----:B------:R-:W-:Y:S01]  /*4530*/  MOV R10, UR4 ;  /* 0x00000004000a7c02 */ /* 0x000fe20008000f00 */
[----:B------:R-:W-:-:S02]  /*4540*/  IMAD.U32 R7, RZ, RZ, UR7 ;  /* 0x00000007ff077e24 */ /* 0x000fc4000f8e00ff */
[----:B------:R-:W-:Y:S02]  /*4550*/  IMAD.U32 R11, RZ, RZ, UR5 ;  /* 0x00000005ff0b7e24 */ /* 0x000fe4000f8e00ff */
[----:B------:R-:W-:Y:S02]  /*4560*/  IMAD.MOV.U32 R8, RZ, RZ, 0x65 ;  /* 0x00000065ff087424 */ /* 0x000fe400078e00ff */
[----:B0-----:R-:W-:-:S07]  /*4570*/  IMAD.MOV.U32 R12, RZ, RZ, 0x1 ;  /* 0x00000001ff0c7424 */ /* 0x001fce00078e00ff */
[----:B------:R-:W-:-:S07]  /*4580*/  LEPC R20, `(.L_x_6836) ;  /* 0x000000001014794e */ /* 0x000fce0000000000 */
[----:B-1-3--:R-:W-:Y:S05]  /*4590*/  CALL.ABS.NOINC R2 ;  /* 0x0000000002007343 */ /* 0x00afea0003c00000 */
.L_x_6836:
[----:B------:R-:W-:Y:S05]  /*45a0*/  BRA `(.L_x_6819) ;  /* 0x00000000000c7947 */ /* 0x000fea0003800000 */
.L_x_6835:
[----:B------:R4:W-:Y:S01]  /*45b0*/  STG.E.64 desc[UR36][R16.64], RZ ;  /* 0x000000ff10007986 */ /* 0x0009e2000c101b24 */
[----:B------:R-:W-:Y:S05]  /*45c0*/  BRA `(.L_x_6819) ;  /* 0x0000000000047947 */ /* 0x000fea0003800000 */
.L_x_6834:
[----:B------:R0:W-:Y:S02]  /*45d0*/  STG.E desc[UR36][R16.64], RZ ;  /* 0x000000ff10007986 */ /* 0x0001e4000c101924 */
.L_x_6819:
[----:B------:R-:W5:Y:S01]  /*45e0*/  S2R R0, SR_TID.X ;  /* 0x0000000000007919 */ /* 0x000f620000002100 */
[----:B------:R-:W5:Y:S02]  /*45f0*/  S2R R3, SR_CTAID.X ;  /* 0x0000000000037919 */ /* 0x000f640000002500 */
[----:B-----5:R-:W-:-:S04]  /*4600*/  IMAD R0, R3, 0x200, R0 ;  /* 0x0000020003007824 */ /* 0x020fc800078e0200 */
[----:B------:R-:W-:-:S07]  /*4610*/  VIADD R19, R0, 0x80 ;  /* 0x0000008000137836 */ /* 0x000fce0000000000 */
.L_x_6766:
[----:B------:R-:W-:Y:S05]  /*4620*/  BSYNC B6 ;  /* 0x0000000000067941 */ /* 0x000fea0003800000 */
.L_x_6765:
[----:B------:R-:W-:Y:S01]  /*4630*/  ULDC UR4, c[0x0][0x210] ;  /* 0x0000840000047ab9 */ /* 0x000fe20000000800 */
[----:B------:R-:W-:Y:S01]  /*4640*/  BSSY B6, `(.L_x_6837) ;  /* 0x0000452000067945 */ /* 0x000fe20003800000 */
[----:B------:R-:W-:-:S13]  /*4650*/  ISETP.GE.AND P0, PT, R19, UR4, PT ;  /* 0x0000000413007c0c */ /* 0x000fda000bf06270 */
[----:B------:R-:W-:Y:S05]  /*4660*/  @P0 BRA `(.L_x_6838) ;  /* 0x00000044003c0947 */ /* 0x000fea0003800000 */
[----:B------:R-:W5:Y:S01]  /*4670*/  LDC R6, c[0x0][0x218] ;  /* 0x00008600ff067b82 */ /* 0x000f620000000800 */
[----:B------:R-:W-:Y:S01]  /*4680*/  IMAD.MOV.U32 R0, RZ, RZ, RZ ;  /* 0x000000ffff007224 */ /* 0x000fe200078e00ff */
[----:B01234-:R-:W-:Y:S02]  /*4690*/  MOV R16, RZ ;  /* 0x000000ff00107202 */ /* 0x01ffe40000000f00 */
        /* <DEDUP_REMOVED lines=300> */
.L_x_6839:
[----:B------:R-:W0:Y:S01]  /*5960*/  LDC.U8 R3, c[0x0][0x4b1] ;  /* 0x00012c40ff037b82 */ /* 0x000e220000000000 */
[----:B------:R-:W-:Y:S01]  /*5970*/  ULDC.64 UR4, c[0x0][0x410] ;  /* 0x0001040000047ab9 */ /* 0x000fe20000000a00 */
[----:B------:R-:W-:Y:S01]  /*5980*/  ULDC.64 UR6, c[0x0][0x418] ;  /* 0x0001060000067ab9 */ /* 0x000fe20000000a00 */
[----:B------:R-:W-:Y:S02]  /*5990*/  IADD3 R16, P0, R16, UR4, RZ ;  /* 0x0000000410107c10 */ /* 0x000fe4000ff1e0ff */
[----:B------:R-:W-:-:S03]  /*59a0*/  IADD3 R4, P1, R0, UR6, RZ ;  /* 0x0000000600047c10 */ /* 0x000fc6000ff3e0ff */
[----:B------:R-:W-:Y:S01]  /*59b0*/  IMAD.X R17, RZ, RZ, UR5, P0 ;  /* 0x00000005ff117e24 */ /* 0x000fe200080e06ff */
[----:B------:R-:W-:Y:S02]  /*59c0*/  IADD3.X R5, RZ, UR7, RZ, P1, !PT ;  /* 0x00000007ff057c10 */ /* 0x000fe40008ffe4ff */
        /* <DEDUP_REMOVED lines=14> */
.L_x_6843:
[----:B------:R0:W5:Y:S01]  /*5ab0*/  LDG.E.U8 R2, desc[UR36][R4.64] ;  /* 0x0000002404027981 */ /* 0x000162000c1e1100 */
[----:B------:R-:W-:Y:S01]  /*5ac0*/  IMAD.MOV.U32 R3, RZ, RZ, RZ ;  /* 0x000000ffff037224 */ /* 0x000fe200078e00ff */
[----:B------:R-:W-:Y:S06]  /*5ad0*/  BRA `(.L_x_6845) ;  /* 0x0000000c00487947 */ /* 0x000fec0003800000 */
.L_x_6842:
        /* <DEDUP_REMOVED lines=8> */
.L_x_6847:
[----:B------:R-:W2:Y:S02]  /*5b60*/  LDG.E R2, desc[UR36][R4.64] ;  /* 0x0000002404027981 */ /* 0x000ea4000c1e1900 */
[----:B--2---:R-:W-:Y:S01]  /*5b70*/  SHF.R.S32.HI R3, RZ, 0x1f, R2 ;  /* 0x0000001fff037819 */ /* 0x004fe20000011402 */
[----:B------:R-:W-:Y:S06]  /*5b80*/  BRA `(.L_x_6845) ;  /* 0x0000000c001c7947 */ /* 0x000fec0003800000 */
.L_x_6846:
[----:B------:R-:W2:Y:S02]  /*5b90*/  LDG.E.S16 R2, desc[UR36][R4.64] ;  /* 0x0000002404027981 */ /* 0x000ea4000c1e1700 */
[----:B--2---:R-:W-:Y:S01]  /*5ba0*/  SHF.R.S32.HI R3, RZ, 0x1f, R2 ;  /* 0x0000001fff037819 */ /* 0x004fe20000011402 */
[----:B------:R-:W-:Y:S06]  /*5bb0*/  BRA `(.L_x_6845) ;  /* 0x0000000c00107947 */ /* 0x000fec0003800000 */
.L_x_6841:
        /* <DEDUP_REMOVED lines=9> */
.L_x_6849:
[----:B------:R-:W2:Y:S02]  /*5c50*/  LDG.E.U16 R4, desc[UR36][R4.64] ;  /* 0x0000002404047981 */ /* 0x000ea4000c1e1500 */
[----:B--2---:R-:W-:-:S06]  /*5c60*/  HADD2.F32 R2, -RZ, R4.H0_H0 ;  /* 0x20000004ff027230 */ /* 0x004fcc0000004100 */
[----:B------:R-:W0:Y:S01]  /*5c70*/  F2I.S64.TRUNC R2, R2 ;  /* 0x0000000200027311 */ /* 0x000e22000020d900 */
[----:B------:R-:W-:Y:S05]  /*5c80*/  BRA `(.L_x_6845) ;  /* 0x0000000800dc7947 */ /* 0x000fea0003800000 */
.L_x_6848:
        /* <DEDUP_REMOVED lines=9> */
.L_x_6851:
[----:B------:R-:W2:Y:S02]  /*5d20*/  LDG.E.U16 R4, desc[UR36][R4.64] ;  /* 0x0000002404047981 */ /* 0x000ea4000c1e1500 */
[----:B--2---:R-:W-:-:S06]  /*5d30*/  HADD2.F32 R2, -RZ, R4.H0_H0 ;  /* 0x20000004ff027230 */ /* 0x004fcc0000004100 */
[----:B------:R-:W2:Y:S01]  /*5d40*/  F2I.S64.TRUNC R2, R2 ;  /* 0x0000000200027311 */ /* 0x000ea2000020d900 */
[----:B------:R-:W-:Y:S05]  /*5d50*/  BRA `(.L_x_6845) ;  /* 0x0000000800a87947 */ /* 0x000fea0003800000 */
.L_x_6850:
[----:B------:R-:W2:Y:S02]  /*5d60*/  LDG.E.64 R2, desc[UR36][R4.64] ;  /* 0x0000002404027981 */ /* 0x000ea4000c1e1b00 */
[----:B--2---:R-:W4:Y:S01]  /*5d70*/  F2I.S64.F64.TRUNC R2, R2 ;  /* 0x0000000200027311 */ /* 0x004f22000030d900 */
[----:B------:R-:W-:Y:S05]  /*5d80*/  BRA `(.L_x_6845) ;  /* 0x00000008009c7947 */ /* 0x000fea0003800000 */
.L_x_6840:
        /* <DEDUP_REMOVED lines=13> */
.L_x_6854:
[----:B------:R-:W2:Y:S02]  /*5e60*/  LDG.E.64 R2, desc[UR36][R4.64] ;  /* 0x0000002404027981 */ /* 0x000ea4000c1e1b00 */
[----:B--2---:R-:W0:Y:S01]  /*5e70*/  F2I.S64.F64.TRUNC R2, R2 ;  /* 0x0000000200027311 */ /* 0x004e22000030d900 */
[----:B------:R-:W-:Y:S05]  /*5e80*/  BRA `(.L_x_6845) ;  /* 0x00000008005c7947 */ /* 0x000fea0003800000 */
.L_x_6853:
        /* <DEDUP_REMOVED lines=14> */
[C---:B------:R-:W-:Y:S02]  /*5f70*/  ISETP.GT.U32.AND P0, PT, R3.reuse, 0x4, PT ;  /* 0x000000040300780c */ /* 0x040fe40003f04070 */
[----:B------:R-:W-:-:S04]  /*5f80*/  IADD3 R3, R3, -0x4, RZ ;  /* 0xfffffffc03037810 */ /* 0x000fc80007ffe0ff */
        /* <DEDUP_REMOVED lines=11> */
.L_x_6856:
[----:B------:R-:W2:Y:S02]  /*6040*/  LDG.E.U8 R3, desc[UR36][R4.64] ;  /* 0x0000002404037981 */ /* 0x000ea4000c1e1100 */
[----:B--2---:R-:W-:-:S04]  /*6050*/  SHF.L.U32 R0, R3, 0x19, RZ ;  /* 0x0000001903007819 */ /* 0x004fc800000006ff */
        /* <DEDUP_REMOVED lines=12> */
.L_x_6855:
[----:B------:R-:W2:Y:S02]  /*6120*/  LDG.E.U16 R2, desc[UR36][R4.64] ;  /* 0x0000002404027981 */ /* 0x000ea4000c1e1500 */
[----:B--2---:R-:W-:-:S06]  /*6130*/  SHF.L.U32 R2, R2, 0x10, RZ ;  /* 0x0000001002027819 */ /* 0x004fcc00000006ff */
[----:B------:R-:W0:Y:S01]  /*6140*/  F2I.S64.TRUNC R2, R2 ;  /* 0x0000000200027311 */ /* 0x000e22000020d900 */
[----:B------:R-:W-:Y:S05]  /*6150*/  BRA `(.L_x_6845) ;  /* 0x0000000400a87947 */ /* 0x000fea0003800000 */
.L_x_6852:
        /* <DEDUP_REMOVED lines=11> */
.L_x_6859:
        /* <DEDUP_REMOVED lines=21> */
.L_x_6863:
[----:B------:R-:W-:Y:S05]  /*6360*/  BSYNC B1 ;  /* 0x0000000000017941 */ /* 0x000fea0003800000 */
.L_x_6862:
[----:B------:R-:W-:Y:S01]  /*6370*/  IMAD.SHL.U32 R2, R2, 0x100000, RZ ;  /* 0x0010000002027824 */ /* 0x000fe200078e00ff */
[----:B------:R-:W-:-:S04]  /*6380*/  LEA R3, R0, 0x3b800000, 0x17 ;  /* 0x3b80000000037811 */ /* 0x000fc800078eb8ff */
[----:B------:R-:W-:-:S07]  /*6390*/  LOP3.LUT R2, R3, R2, R4, 0xfe, !PT ;  /* 0x0000000203027212 */ /* 0x000fce00078efe04 */
.L_x_6861:
[----:B------:R-:W-:Y:S05]  /*63a0*/  BSYNC B0 ;  /* 0x0000000000007941 */ /* 0x000fea0003800000 */
.L_x_6860:
[----:B------:R-:W0:Y:S01]  /*63b0*/  F2I.S64.TRUNC R2, R2 ;  /* 0x0000000200027311 */ /* 0x000e22000020d900 */
[----:B------:R-:W-:Y:S05]  /*63c0*/  BRA `(.L_x_6845) ;  /* 0x00000004000c7947 */ /* 0x000fea0003800000 */
.L_x_6858:
[----:B------:R-:W2:Y:S01]  /*63d0*/  LDG.E.U8 R4, desc[UR36][R4.64] ;  /* 0x0000002404047981 */ /* 0x000ea2000c1e1100 */
[----:B------:R-:W-:Y:S01]  /*63e0*/  BSSY B0, `(.L_x_6864) ;  /* 0x0000018000007945 */ /* 0x000fe20003800000 */
[----:B------:R-:W-:Y:S01]  /*63f0*/  IMAD.MOV.U32 R2, RZ, RZ, RZ ;  /* 0x000000ffff027224 */ /* 0x000fe200078e00ff */
[----:B--2---:R-:W-:-:S13]  /*6400*/  ISETP.NE.AND P0, PT, R4, RZ, PT ;  /* 0x000000ff0400720c */ /* 0x004fda0003f05270 */
[----:B------:R-:W-:Y:S05]  /*6410*/  @!P0 BRA `(.L_x_6865) ;  /* 0x0000000000508947 */ /* 0x000fea0003800000 */
[----:B------:R-:W-:-:S13]  /*6420*/  ISETP.NE.AND P0, PT, R4, 0x80, PT ;  /* 0x000000800400780c */ /* 0x000fda0003f05270 */
[----:B------:R-:W-:Y:S01]  /*6430*/  @!P0 MOV R2, 0x7f800001 ;  /* 0x7f80000100028802 */ /* 0x000fe20000000f00 */
        /* <DEDUP_REMOVED lines=14> */
.L_x_6867:
[----:B------:R-:W-:Y:S05]  /*6520*/  BSYNC B1 ;  /* 0x0000000000017941 */ /* 0x000fea0003800000 */
.L_x_6866:
[----:B------:R-:W-:Y:S01]  /*6530*/  IMAD.SHL.U32 R2, R2, 0x200000, RZ ;  /* 0x0020000002027824 */ /* 0x000fe200078e00ff */
[----:B------:R-:W-:-:S04]  /*6540*/  LEA R3, R0, 0x37800000, 0x17 ;  /* 0x3780000000037811 */ /* 0x000fc800078eb8ff */
[----:B------:R-:W-:-:S07]  /*6550*/  LOP3.LUT R2, R3, R2, R4, 0xfe, !PT ;  /* 0x0000000203027212 */ /* 0x000fce00078efe04 */
.L_x_6865:
[----:B------:R-:W-:Y:S05]  /*6560*/  BSYNC B0 ;  /* 0x0000000000007941 */ /* 0x000fea0003800000 */
.L_x_6864:
[----:B------:R-:W0:Y:S01]  /*6570*/  F2I.S64.TRUNC R2, R2 ;  /* 0x0000000200027311 */ /* 0x000e22000020d900 */
[----:B------:R-:W-:Y:S05]  /*6580*/  BRA `(.L_x_6845) ;  /* 0x00000000009c7947 */ /* 0x000fea0003800000 */
.L_x_6857:
        /* <DEDUP_REMOVED lines=8> */
[----:B------:R-:W-:Y:S01]  /*6610*/  HFMA2.MMA R2, -RZ, RZ, 3.814697265625e-06, 0 ;  /* 0x00400000ff027435 */ /* 0x000fe200000001ff */
[----:B--2---:R-:W-:-:S13]  /*6620*/  ISETP.NE.AND P0, PT, R4, RZ, PT ;  /* 0x000000ff0400720c */ /* 0x004fda0003f05270 */
[----:B------:R-:W-:Y:S05]  /*6630*/  @!P0 BRA `(.L_x_6871) ;  /* 0x00000000000c8947 */ /* 0x000fea0003800000 */
[----:B------:R-:W-:-:S13]  /*6640*/  ISETP.NE.AND P0, PT, R4, 0xff, PT ;  /* 0x000000ff0400780c */ /* 0x000fda0003f05270 */
[----:B------:R-:W-:Y:S02]  /*6650*/  @!P0 IMAD.MOV.U32 R2, RZ, RZ, 0x7f800001 ;  /* 0x7f800001ff028424 */ /* 0x000fe400078e00ff */
[----:B------:R-:W-:-:S07]  /*6660*/  @P0 IMAD.SHL.U32 R2, R4, 0x800000, RZ ;  /* 0x0080000004020824 */ /* 0x000fce00078e00ff */
.L_x_6871:
[----:B------:R-:W-:Y:S05]  /*6670*/  BSYNC B0 ;  /* 0x0000000000007941 */ /* 0x000fea0003800000 */
.L_x_6870:
[----:B------:R-:W0:Y:S01]  /*6680*/  F2I.S64.TRUNC R2, R2 ;  /* 0x0000000200027311 */ /* 0x000e22000020d900 */
[----:B------:R-:W-:Y:S05]  /*6690*/  BRA `(.L_x_6845) ;  /* 0x0000000000587947 */ /* 0x000fea0003800000 */
.L_x_6844:
        /* <DEDUP_REMOVED lines=15> */
[----:B-1----:R-:W-:Y:S05]  /*6790*/  CALL.ABS.NOINC R2 ;  /* 0x0000000002007343 */ /* 0x002fea0003c00000 */
.L_x_6872:
[----:B------:R-:W-:Y:S01]  /*67a0*/  CS2R R2, SRZ ;  /* 0x0000000000027805 */ /* 0x000fe2000001ff00 */
[----:B------:R-:W-:Y:S06]  /*67b0*/  BRA `(.L_x_6845) ;  /* 0x0000000000107947 */ /* 0x000fec0003800000 */
.L_x_6869:
[----:B------:R0:W5:Y:S01]  /*67c0*/  LDG.E.64 R2, desc[UR36][R4.64] ;  /* 0x0000002404027981 */ /* 0x000162000c1e1b00 */
[----:B------:R-:W-:Y:S05]  /*67d0*/  BRA `(.L_x_6845) ;  /* 0x0000000000087947 */ /* 0x000fea0003800000 */
.L_x_6868:
[----:B------:R0:W5:Y:S01]  /*67e0*/  LDG.E R2, desc[UR36][R4.64] ;  /* 0x0000002404027981 */ /* 0x000162000c1e1900 */
[----:B------:R-:W-:-:S11]  /*67f0*/  HFMA2.MMA R3, -RZ, RZ, 0, 0 ;  /* 0x00000000ff037435 */ /* 0x000fd600000001ff */
.L_x_6845:
        /* <DEDUP_REMOVED lines=15> */
[----:B------:R-:W-:Y:S02]  /*68f0*/  CS2R R56, SRZ ;  /* 0x0000000000387805 */ /* 0x000fe4000001ff00 */
[----:B------:R-:W-:-:S04]  /*6900*/  ISETP.GT.AND.EX P0, PT, R7, RZ, PT, P0 ;  /* 0x000000ff0700720c */ /* 0x000fc80003f04300 */
[----:B------:R-:W-:Y:S02]  /*6910*/  SEL R11, R6, 0x1, P0 ;  /* 0x00000001060b7807 */ /* 0x000fe40000000000 */
[----:B------:R-:W-:Y:S02]  /*6920*/  SEL R62, R7, RZ, P0 ;  /* 0x000000ff073e7207 */ /* 0x000fe40000000000 */
[C---:B------:R-:W-:Y:S02]  /*6930*/  IADD3 R0, P1, R11.reuse, -0x1, RZ ;  /* 0xffffffff0b007810 */ /* 0x040fe40007f3e0ff */
[----:B------:R-:W-:Y:S02]  /*6940*/  LOP3.LUT R18, R11, 0x3, RZ, 0xc0, !PT ;  /* 0x000000030b127812 */ /* 0x000fe400078ec0ff */
[----:B------:R-:W-:Y:S02]  /*6950*/  ISETP.GE.U32.AND P0, PT, R0, 0x3, PT ;  /* 0x000000030000780c */ /* 0x000fe40003f06070 */
[----:B------:R-:W-:-:S04]  /*6960*/  IADD3.X R0, R62, -0x1, RZ, P1, !PT ;  /* 0xffffffff3e007810 */ /* 0x000fc80000ffe4ff */
[----:B------:R-:W-:Y:S01]  /*6970*/  ISETP.GE.U32.AND.EX P0, PT, R0, RZ, PT, P0 ;  /* 0x000000ff0000720c */ /* 0x000fe20003f06100 */
[----:B------:R-:W-:-:S12]  /*6980*/  IMAD.MOV.U32 R0, RZ, RZ, RZ ;  /* 0x000000ffff007224 */ /* 0x000fd800078e00ff */
[----:B------:R-:W-:Y:S05]  /*6990*/  @!P0 BRA `(.L_x_6875) ;  /* 0x0000001000748947 */ /* 0x000fea0003800000 */
[----:B------:R-:W-:Y:S01]  /*69a0*/  IADD3 R60, P0, -R18, R11, RZ ;  /* 0x0000000b123c7210 */ /* 0x000fe20007f1e1ff */
[----:B------:R-:W-:Y:S01]  /*69b0*/  ULDC.64 UR4, c[0x0][0x438] ;  /* 0x00010e0000047ab9 */ /* 0x000fe20000000a00 */
[----:B0-----:R-:W-:Y:S01]  /*69c0*/  SHF.L.U32 R61, R5, 0x3, RZ ;  /* 0x00000003053d7819 */ /* 0x001fe200000006ff */
[----:B-12345:R-:W-:Y:S01]  /*69d0*/  IMAD R9, R3, UR4, RZ ;  /* 0x0000000403097c24 */ /* 0x03efe2000f8e02ff */
[----:B------:R-:W-:Y:S01]  /*69e0*/  IADD3.X R62, R62, -0x1, RZ, P0, !PT ;  /* 0xffffffff3e3e7810 */ /* 0x000fe200007fe4ff */
[----:B------:R-:W-:Y:S01]  /*69f0*/  IMAD.WIDE.U32 R6, R2, UR4, RZ ;  /* 0x0000000402067c25 */ /* 0x000fe2000f8e00ff */
[----:B------:R-:W-:Y:S01]  /*6a00*/  ISETP.GT.U32.AND P0, PT, R60, RZ, PT ;  /* 0x000000ff3c00720c */ /* 0x000fe20003f04070 */
[----:B------:R-:W-:Y:S02]  /*6a10*/  BSSY B0, `(.L_x_6875) ;  /* 0x0000115000007945 */ /* 0x000fe40003800000 */
[----:B------:R-:W-:Y:S01]  /*6a20*/  IMAD R9, R2, UR5, R9 ;  /* 0x0000000502097c24 */ /* 0x000fe2000f8e0209 */
[----:B------:R-:W-:Y:S01]  /*6a30*/  ISETP.GT.AND.EX P0, PT, R62, RZ, PT, P0 ;  /* 0x000000ff3e00720c */ /* 0x000fe20003f04300 */
[----:B------:R-:W-:Y:S01]  /*6a40*/  ULDC.64 UR4, c[0x0][0x430] ;  /* 0x00010c0000047ab9 */ /* 0x000fe20000000a00 */
[----:B------:R-:W-:Y:S01]  /*6a50*/  IMAD.MOV.U32 R0, RZ, RZ, RZ ;  /* 0x000000ffff007224 */ /* 0x000fe200078e00ff */
[----:B------:R-:W-:Y:S01]  /*6a60*/  LEA R12, P1, R6, UR4, 0x3 ;  /* 0x00000004060c7c11 */ /* 0x000fe2000f8218ff */
[----:B------:R-:W-:-:S02]  /*6a70*/  IMAD.IADD R13, R7, 0x1, R9 ;  /* 0x00000001070d7824 */ /* 0x000fc400078e0209 */
[----:B------:R-:W-:-:S03]  /*6a80*/  IMAD.WIDE.U32 R8, R4, 0x8, RZ ;  /* 0x0000000804087825 */ /* 0x000fc600078e00ff */
[----:B------:R-:W-:Y:S01]  /*6a90*/  LEA.HI.X R13, R6, UR5, R13, 0x3, P1 ;  /* 0x00000005060d7c11 */ /* 0x000fe200088f1c0d */
[----:B------:R-:W-:Y:S02]  /*6aa0*/  IMAD.MOV.U32 R59, RZ, RZ, RZ ;  /* 0x000000ffff3b7224 */ /* 0x000fe400078e00ff */
        /* <DEDUP_REMOVED lines=8> */
.L_x_6878:
[----:B------:R-:W-:Y:S01]  /*6b30*/  MOV R6, R12 ;  /* 0x0000000c00067202 */ /* 0x000fe20000000f00 */
[----:B------:R-:W-:-:S05]  /*6b40*/  IMAD.MOV.U32 R7, RZ, RZ, R13 ;  /* 0x000000ffff077224 */ /* 0x000fca00078e000d */
[----:B------:R0:W2:Y:S01]  /*6b50*/  LDG.E.64 R24, desc[UR36][R6.64] ;  /* 0x0000002406187981 */ /* 0x0000a2000c1e1b00 */
[----:B------:R-:W-:-:S05]  /*6b60*/  IADD3 R10, P1, R12, R8, RZ ;  /* 0x000000080c0a7210 */ /* 0x000fca0007f3e0ff */
[----:B------:R-:W-:Y:S01]  /*6b70*/  IMAD.X R11, R13, 0x1, R61, P1 ;  /* 0x000000010d0b7824 */ /* 0x000fe200008e063d */
[----:B------:R-:W-:-:S04]  /*6b80*/  IADD3 R12, P1, R10, R8, RZ ;  /* 0x000000080a0c7210 */ /* 0x000fc80007f3e0ff */
[----:B------:R1:W3:Y:S01]  /*6b90*/  LDG.E.64 R28, desc[UR36][R10.64] ;  /* 0x000000240a1c7981 */ /* 0x0002e2000c1e1b00 */
[----:B------:R-:W-:Y:S01]  /*6ba0*/  IMAD.X R13, R11, 0x1, R61, P1 ;  /* 0x000000010b0d7824 */ /* 0x000fe200008e063d */
[----:B------:R-:W-:-:S04]  /*6bb0*/  IADD3 R14, P1, R12, R8, RZ ;  /* 0x000000080c0e7210 */ /* 0x000fc80007f3e0ff */
[----:B------:R4:W5:Y:S01]  /*6bc0*/  LDG.E.64 R20, desc[UR36][R12.64] ;  /* 0x000000240c147981 */ /* 0x000962000c1e1b00 */
[----:B------:R-:W-:Y:S02]  /*6bd0*/  IADD3.X R15, R13, R61, RZ, P1, !PT ;  /* 0x0000003d0d0f7210 */ /* 0x000fe40000ffe4ff */
[----:B------:R-:W-:-:S03]  /*6be0*/  IADD3 R22, P1, R14, R8, RZ ;  /* 0x000000080e167210 */ /* 0x000fc60007f3e0ff */
[----:B------:R4:W5:Y:S02]  /*6bf0*/  LDG.E.64 R44, desc[UR36][R14.64] ;  /* 0x000000240e2c7981 */ /* 0x000964000c1e1b00 */
[----:B------:R-:W-:Y:S01]  /*6c00*/  IMAD.X R23, R15, 0x1, R61, P1 ;  /* 0x000000010f177824 */ /* 0x000fe200008e063d */
[----:B0-----:R-:W-:-:S04]  /*6c10*/  IADD3 R6, P1, R22, R8, RZ ;  /* 0x0000000816067210 */ /* 0x001fc80007f3e0ff */
[----:B------:R-:W5:Y:S01]  /*6c20*/  LDG.E.64 R42, desc[UR36][R22.64] ;  /* 0x00000024162a7981 */ /* 0x000f62000c1e1b00 */
[----:B------:R-:W-:-:S05]  /*6c30*/  IMAD.X R7, R23, 0x1, R61, P1 ;  /* 0x0000000117077824 */ /* 0x000fca00008e063d */
[----:B------:R0:W5:Y:S01]  /*6c40*/  LDG.E.64 R40, desc[UR36][R6.64] ;  /* 0x0000002406287981 */ /* 0x000162000c1e1b00 */
[----:B-1----:R-:W-:-:S05]  /*6c50*/  IADD3 R10, P1, R6, R8, RZ ;  /* 0x00000008060a7210 */ /* 0x002fca0007f3e0ff */
[----:B------:R-:W-:Y:S01]  /*6c60*/  IMAD.X R11, R7, 0x1, R61, P1 ;  /* 0x00000001070b7824 */ /* 0x000fe200008e063d */
[----:B----4-:R-:W-:-:S04]  /*6c70*/  IADD3 R12, P1, R10, R8, RZ ;  /* 0x000000080a0c7210 */ /* 0x010fc80007f3e0ff */
[----:B------:R1:W4:Y:S01]  /*6c80*/  LDG.E.64 R38, desc[UR36][R10.64] ;  /* 0x000000240a267981 */ /* 0x000322000c1e1b00 */
[----:B------:R-:W-:Y:S02]  /*6c90*/  IADD3.X R13, R11, R61, RZ, P1, !PT ;  /* 0x0000003d0b0d7210 */ /* 0x000fe40000ffe4ff */
[----:B------:R-:W-:-:S03]  /*6ca0*/  IADD3 R14, P1, R12, R8, RZ ;  /* 0x000000080c0e7210 */ /* 0x000fc60007f3e0ff */
[----:B------:R-:W4:Y:S02]  /*6cb0*/  LDG.E.64 R36, desc[UR36][R12.64] ;  /* 0x000000240c247981 */ /* 0x000f24000c1e1b00 */
[----:B------:R-:W-:Y:S01]  /*6cc0*/  IMAD.X R15, R13, 0x1, R61, P1 ;  /* 0x000000010d0f7824 */ /* 0x000fe200008e063d */
[----:B------:R-:W-:-:S04]  /*6cd0*/  IADD3 R46, P1, R14, R8, RZ ;  /* 0x000000080e2e7210 */ /* 0x000fc80007f3e0ff */
[----:B------:R-:W4:Y:S01]  /*6ce0*/  LDG.E.64 R34, desc[UR36][R14.64] ;  /* 0x000000240e227981 */ /* 0x000f22000c1e1b00 */
[----:B------:R-:W-:Y:S01]  /*6cf0*/  IMAD.X R47, R15, 0x1, R61, P1 ;  /* 0x000000010f2f7824 */ /* 0x000fe200008e063d */
[----:B0-----:R-:W-:-:S04]  /*6d00*/  IADD3 R6, P1, R46, R8, RZ ;  /* 0x000000082e067210 */ /* 0x001fc80007f3e0ff */
[----:B------:R-:W4:Y:S01]  /*6d10*/  LDG.E.64 R32, desc[UR36][R46.64] ;  /* 0x000000242e207981 */ /* 0x000f22000c1e1b00 */
[----:B------:R-:W-:-:S05]  /*6d20*/  IMAD.X R7, R47, 0x1, R61, P1 ;  /* 0x000000012f077824 */ /* 0x000fca00008e063d */
[----:B------:R0:W4:Y:S01]  /*6d30*/  LDG.E.64 R30, desc[UR36][R6.64] ;  /* 0x00000024061e7981 */ /* 0x000122000c1e1b00 */
[----:B-1----:R-:W-:-:S04]  /*6d40*/  IADD3 R10, P1, R6, R8, RZ ;  /* 0x00000008060a7210 */ /* 0x002fc80007f3e0ff */
[----:B------:R-:W-:Y:S02]  /*6d50*/  IADD3.X R11, R7, R61, RZ, P1, !PT ;  /* 0x0000003d070b7210 */ /* 0x000fe40000ffe4ff */
[----:B------:R-:W-:-:S03]  /*6d60*/  IADD3 R48, P1, R10, R8, RZ ;  /* 0x000000080a307210 */ /* 0x000fc60007f3e0ff */
[----:B------:R-:W4:Y:S02]  /*6d70*/  LDG.E.64 R26, desc[UR36][R10.64] ;  /* 0x000000240a1a7981 */ /* 0x000f24000c1e1b00 */
[----:B------:R-:W-:Y:S01]  /*6d80*/  IMAD.X R49, R11, 0x1, R61, P1 ;  /* 0x000000010b317824 */ /* 0x000fe200008e063d */
[----:B------:R-:W-:-:S04]  /*6d90*/  IADD3 R52, P1, R48, R8, RZ ;  /* 0x0000000830347210 */ /* 0x000fc80007f3e0ff */
[----:B------:R1:W4:Y:S01]  /*6da0*/  LDG.E.64 R22, desc[UR36][R48.64] ;  /* 0x0000002430167981 */ /* 0x000322000c1e1b00 */
[----:B------:R-:W-:Y:S01]  /*6db0*/  IMAD.X R53, R49, 0x1, R61, P1 ;  /* 0x0000000131357824 */ /* 0x000fe200008e063d */
[----:B------:R-:W-:-:S04]  /*6dc0*/  IADD3 R64, P1, R52, R8, RZ ;  /* 0x0000000834407210 */ /* 0x000fc80007f3e0ff */
[----:B------:R1:W4:Y:S01]  /*6dd0*/  LDG.E.64 R14, desc[UR36][R52.64] ;  /* 0x00000024340e7981 */ /* 0x000322000c1e1b00 */
[----:B------:R-:W-:Y:S01]  /*6de0*/  IMAD.X R65, R53, 0x1, R61, P1 ;  /* 0x0000000135417824 */ /* 0x000fe200008e063d */
[----:B0-----:R-:W-:-:S04]  /*6df0*/  IADD3 R6, P1, R64, R8, RZ ;  /* 0x0000000840067210 */ /* 0x001fc80007f3e0ff */
[----:B------:R-:W4:Y:S01]  /*6e00*/  LDG.E.64 R12, desc[UR36][R64.64] ;  /* 0x00000024400c7981 */ /* 0x000f22000c1e1b00 */
[----:B------:R-:W-:-:S05]  /*6e10*/  IADD3.X R7, R65, R61, RZ, P1, !PT ;  /* 0x0000003d41077210 */ /* 0x000fca0000ffe4ff */
[----:B------:R-:W4:Y:S01]  /*6e20*/  LDG.E.64 R10, desc[UR36][R6.64] ;  /* 0x00000024060a7981 */ /* 0x000f22000c1e1b00 */
[----:B------:R-:W-:Y:S01]  /*6e30*/  IMAD.SHL.U32 R58, R0, 0x8, RZ ;  /* 0x00000008003a7824 */ /* 0x000fe200078e00ff */
[----:B------:R-:W-:Y:S02]  /*6e40*/  IADD3 R60, P1, R60, -0x10, RZ ;  /* 0xfffffff03c3c7810 */ /* 0x000fe40007f3e0ff */
[----:B------:R-:W-:Y:S01]  /*6e50*/  IADD3 R0, P3, R0, 0x10, RZ ;  /* 0x0000001000007810 */ /* 0x000fe20007f7e0ff */
[----:B------:R-:W2:Y:S01]  /*6e60*/  LDC.64 R46, c[0x0][R58+0x440] ;  /* 0x000110003a2e7b82 */ /* 0x000ea20000000a00 */
[----:B------:R-:W-:Y:S02]  /*6e70*/  IADD3.X R62, R62, -0x1, RZ, P1, !PT ;  /* 0xffffffff3e3e7810 */ /* 0x000fe40000ffe4ff */
[----:B------:R-:W-:Y:S01]  /*6e80*/  ISETP.GT.U32.AND P1, PT, R60, 0xc, PT ;  /* 0x0000000c3c00780c */ /* 0x000fe20003f24070 */
[----:B------:R-:W-:-:S03]  /*6e90*/  IMAD.X R59, RZ, RZ, R59, P3 ;  /* 0x000000ffff3b7224 */ /* 0x000fc600018e063b */
[----:B------:R-:W-:Y:S01]  /*6ea0*/  ISETP.GT.AND.EX P1, PT, R62, RZ, PT, P1 ;  /* 0x000000ff3e00720c */ /* 0x000fe20003f24310 */
[----:B-1----:R-:W3:Y:S08]  /*6eb0*/  LDC.64 R48, c[0x0][R58+0x448] ;  /* 0x000112003a307b82 */ /* 0x002ef00000000a00 */
[----:B------:R-:W5:Y:S08]  /*6ec0*/  LDC.64 R50, c[0x0][R58+0x450] ;  /* 0x000114003a327b82 */ /* 0x000f700000000a00 */
[----:B------:R-:W0:Y:S08]  /*6ed0*/  LDC.64 R52, c[0x0][R58+0x458] ;  /* 0x000116003a347b82 */ /* 0x000e300000000a00 */
[----:B------:R-:W1:Y:S01]  /*6ee0*/  LDC.64 R54, c[0x0][R58+0x460] ;  /* 0x000118003a367b82 */ /* 0x000e620000000a00 */
[----:B--2---:R-:W-:-:S02]  /*6ef0*/  IMAD R25, R25, R46, RZ ;  /* 0x0000002e19197224 */ /* 0x004fc400078e02ff */
[----:B------:R-:W-:-:S04]  /*6f00*/  IMAD.WIDE.U32 R56, R24, R46, R56 ;  /* 0x0000002e18387225 */ /* 0x000fc800078e0038 */
[----:B------:R-:W-:-:S04]  /*6f10*/  IMAD R25, R24, R47, R25 ;  /* 0x0000002f18197224 */ /* 0x000fc800078e0219 */
[----:B------:R-:W-:Y:S02]  /*6f20*/  IMAD.IADD R57, R57, 0x1, R25 ;  /* 0x0000000139397824 */ /* 0x000fe400078e0219 */
[----:B------:R-:W2:Y:S01]  /*6f30*/  LDC.64 R24, c[0x0][R58+0x468] ;  /* 0x00011a003a187b82 */ /* 0x000ea20000000a00 */
[----:B---3--:R-:W-:-:S04]  /*6f40*/  IMAD R29, R29, R48, RZ ;  /* 0x000000301d1d7224 */ /* 0x008fc800078e02ff */
[C---:B------:R-:W-:Y:S02]  /*6f50*/  IMAD R29, R28.reuse, R49, R29 ;  /* 0x000000311c1d7224 */ /* 0x040fe400078e021d */
[----:B------:R-:W-:-:S04]  /*6f60*/  IMAD.WIDE.U32 R48, R28, R48, R56 ;  /* 0x000000301c307225 */ /* 0x000fc800078e0038 */
[----:B------:R-:W-:Y:S02]  /*6f70*/  IMAD.IADD R49, R49, 0x1, R29 ;  /* 0x0000000131317824 */ /* 0x000fe400078e021d */
[-C--:B-----5:R-:W-:Y:S01]  /*6f80*/  IMAD R21, R21, R50.reuse, RZ ;  /* 0x0000003215157224 */ /* 0x0a0fe200078e02ff */
[----:B------:R-:W4:Y:S01]  /*6f90*/  LDC.64 R28, c[0x0][R58+0x470] ;  /* 0x00011c003a1c7b82 */ /* 0x000f220000000a00 */
[----:B------:R-:W-:-:S04]  /*6fa0*/  IMAD.WIDE.U32 R48, R20, R50, R48 ;  /* 0x0000003214307225 */ /* 0x000fc800078e0030 */
[----:B------:R-:W-:Y:S02]  /*6fb0*/  IMAD R21, R20, R51, R21 ;  /* 0x0000003314157224 */ /* 0x000fe400078e0215 */
[----:B0-----:R-:W-:Y:S02]  /*6fc0*/  IMAD R45, R45, R52, RZ ;  /* 0x000000342d2d7224 */ /* 0x001fe400078e02ff */
[----:B-1----:R-:W-:Y:S01]  /*6fd0*/  IMAD R43, R43, R54, RZ ;  /* 0x000000362b2b7224 */ /* 0x002fe200078e02ff */
[----:B------:R-:W-:Y:S01]  /*6fe0*/  IADD3 R49, R49, R21, RZ ;  /* 0x0000001531317210 */ /* 0x000fe20007ffe0ff */
[----:B------:R-:W-:Y:S01]  /*6ff0*/  IMAD R45, R44, R53, R45 ;  /* 0x000000352c2d7224 */ /* 0x000fe200078e022d */
[----:B------:R-:W0:Y:S01]  /*7000*/  LDC.64 R20, c[0x0][R58+0x478] ;  /* 0x00011e003a147b82 */ /* 0x000e220000000a00 */
[----:B------:R-:W-:Y:S02]  /*7010*/  IMAD R43, R42, R55, R43 ;  /* 0x000000372a2b7224 */ /* 0x000fe400078e022b */
[----:B------:R-:W-:-:S04]  /*7020*/  IMAD.WIDE.U32 R52, R44, R52, R48 ;  /* 0x000000342c347225 */ /* 0x000fc800078e0030 */
[----:B------:R-:W-:Y:S02]  /*7030*/  IMAD.IADD R53, R53, 0x1, R45 ;  /* 0x0000000135357824 */ /* 0x000fe400078e022d */
[----:B------:R-:W1:Y:S01]  /*7040*/  LDC.64 R44, c[0x0][R58+0x480] ;  /* 0x000120003a2c7b82 */ /* 0x000e620000000a00 */
[----:B------:R-:W-:-:S04]  /*7050*/  IMAD.WIDE.U32 R54, R42, R54, R52 ;  /* 0x000000362a367225 */ /* 0x000fc800078e0034 */
[----:B------:R-:W-:-:S03]  /*7060*/  IMAD.IADD R55, R55, 0x1, R43 ;  /* 0x0000000137377824 */ /* 0x000fc600078e022b */
[----:B------:R-:W3:Y:S01]  /*7070*/  LDC.64 R42, c[0x0][R58+0x488] ;  /* 0x000122003a2a7b82 */ /* 0x000ee20000000a00 */
[----:B--2---:R-:W-:-:S04]  /*7080*/  IMAD R41, R41, R24, RZ ;  /* 0x0000001829297224 */ /* 0x004fc800078e02ff */
[C---:B------:R-:W-:Y:S02]  /*7090*/  IMAD R25, R40.reuse, R25, R41 ;  /* 0x0000001928197224 */ /* 0x040fe400078e0229 */
[----:B------:R-:W-:-:S04]  /*70a0*/  IMAD.WIDE.U32 R40, R40, R24, R54 ;  /* 0x0000001828287225 */ /* 0x000fc800078e0036 */
[----:B------:R-:W-:Y:S02]  /*70b0*/  IMAD.IADD R41, R41, 0x1, R25 ;  /* 0x0000000129297824 */ /* 0x000fe400078e0219 */
[----:B------:R-:W2:Y:S01]  /*70c0*/  LDC.64 R24, c[0x0][R58+0x490] ;  /* 0x000124003a187b82 */ /* 0x000ea20000000a00 */
[----:B----4-:R-:W-:-:S04]  /*70d0*/  IMAD R39, R39, R28, RZ ;  /* 0x0000001c27277224 */ /* 0x010fc800078e02ff */
[C---:B------:R-:W-:Y:S02]  /*70e0*/  IMAD R29, R38.reuse, R29, R39 ;  /* 0x0000001d261d7224 */ /* 0x040fe400078e0227 */
[----:B------:R-:W-:-:S05]  /*70f0*/  IMAD.WIDE.U32 R38, R38, R28, R40 ;  /* 0x0000001c26267225 */ /* 0x000fca00078e0028 */
[----:B------:R-:W-:Y:S01]  /*7100*/  IADD3 R39, R39, R29, RZ ;  /* 0x0000001d27277210 */ /* 0x000fe20007ffe0ff */
[-C--:B0-----:R-:W-:Y:S01]  /*7110*/  IMAD R37, R37, R20.reuse, RZ ;  /* 0x0000001425257224 */ /* 0x081fe200078e02ff */
[----:B------:R-:W0:Y:S03]  /*7120*/  LDC.64 R28, c[0x0][R58+0x498] ;  /* 0x000126003a1c7b82 */ /* 0x000e260000000a00 */
[C---:B------:R-:W-:Y:S02]  /*7130*/  IMAD R21, R36.reuse, R21, R37 ;  /* 0x0000001524157224 */ /* 0x040fe400078e0225 */
[----:B------:R-:W-:-:S04]  /*7140*/  IMAD.WIDE.U32 R36, R36, R20, R38 ;  /* 0x0000001424247225 */ /* 0x000fc800078e0026 */
[-C--:B-1----:R-:W-:Y:S02]  /*7150*/  IMAD R35, R35, R44.reuse, RZ ;  /* 0x0000002c23237224 */ /* 0x082fe400078e02ff */
[----:B------:R-:W-:Y:S02]  /*7160*/  IMAD.IADD R37, R37, 0x1, R21 ;  /* 0x0000000125257824 */ /* 0x000fe400078e0215 */
[----:B------:R-:W1:Y:S01]  /*7170*/  LDC.64 R20, c[0x0][R58+0x4a0] ;  /* 0x000128003a147b82 */ /* 0x000e620000000a00 */
[C---:B------:R-:W-:Y:S02]  /*7180*/  IMAD R35, R34.reuse, R45, R35 ;  /* 0x0000002d22237224 */ /* 0x040fe400078e0223 */
[----:B------:R-:W-:-:S04]  /*7190*/  IMAD.WIDE.U32 R44, R34, R44, R36 ;  /* 0x0000002c222c7225 */ /* 0x000fc800078e0024 */
[-C--:B---3--:R-:W-:Y:S02]  /*71a0*/  IMAD R33, R33, R42.reuse, RZ ;  /* 0x0000002a21217224 */ /* 0x088fe400078e02ff */
[----:B------:R-:W-:Y:S02]  /*71b0*/  IMAD.IADD R45, R45, 0x1, R35 ;  /* 0x000000012d2d7824 */ /* 0x000fe400078e0223 */
[----:B------:R-:W3:Y:S01]  /*71c0*/  LDC.64 R34, c[0x0][R58+0x4a8] ;  /* 0x00012a003a227b82 */ /* 0x000ee20000000a00 */
[C---:B------:R-:W-:Y:S02]  /*71d0*/  IMAD R33, R32.reuse, R43, R33 ;  /* 0x0000002b20217224 */ /* 0x040fe400078e0221 */
[----:B------:R-:W-:-:S04]  /*71e0*/  IMAD.WIDE.U32 R42, R32, R42, R44 ;  /* 0x0000002a202a7225 */ /* 0x000fc800078e002c */
[----:B------:R-:W-:Y:S02]  /*71f0*/  IMAD.IADD R43, R43, 0x1, R33 ;  /* 0x000000012b2b7824 */ /* 0x000fe400078e0221 */
[----:B------:R-:W4:Y:S01]  /*7200*/  LDC.64 R32, c[0x0][R58+0x4b0] ;  /* 0x00012c003a207b82 */ /* 0x000f220000000a00 */
[----:B--2---:R-:W-:-:S04]  /*7210*/  IMAD R31, R31, R24, RZ ;  /* 0x000000181f1f7224 */ /* 0x004fc800078e02ff */
[C---:B------:R-:W-:Y:S02]  /*7220*/  IMAD R25, R30.reuse, R25, R31 ;  /* 0x000000191e197224 */ /* 0x040fe400078e021f */
[----:B------:R-:W-:-:S05]  /*7230*/  IMAD.WIDE.U32 R30, R30, R24, R42 ;  /* 0x000000181e1e7225 */ /* 0x000fca00078e002a */
[----:B------:R-:W-:Y:S02]  /*7240*/  IADD3 R31, R31, R25, RZ ;  /* 0x000000191f1f7210 */ /* 0x000fe40007ffe0ff */
[----:B------:R-:W2:Y:S01]  /*7250*/  LDC.64 R24, c[0x0][R58+0x4b8] ;  /* 0x00012e003a187b82 */ /* 0x000ea20000000a00 */
[----:B0-----:R-:W-:-:S04]  /*7260*/  IMAD R27, R27, R28, RZ ;  /* 0x0000001c1b1b7224 */ /* 0x001fc800078e02ff */
[C---:B------:R-:W-:Y:S02]  /*7270*/  IMAD R29, R26.reuse, R29, R27 ;  /* 0x0000001d1a1d7224 */ /* 0x040fe400078e021b */
[----:B------:R-:W-:-:S04]  /*7280*/  IMAD.WIDE.U32 R26, R26, R28, R30 ;  /* 0x0000001c1a1a7225 */ /* 0x000fc800078e001e */
[----:B------:R-:W-:Y:S02]  /*7290*/  IMAD.IADD R27, R27, 0x1, R29 ;  /* 0x000000011b1b7824 */ /* 0x000fe400078e021d */
[----:B-1----:R-:W-:-:S04]  /*72a0*/  IMAD R23, R23, R20, RZ ;  /* 0x0000001417177224 */ /* 0x002fc800078e02ff */
        /* <DEDUP_REMOVED lines=16> */
[----:B------:R-:W-:Y:S01]  /*73b0*/  IMAD.IADD R57, R57, 0x1, R11 ;  /* 0x0000000139397824 */ /* 0x000fe200078e020b */
[----:B------:R-:W-:Y:S06]  /*73c0*/  @P1 BRA `(.L_x_6878) ;  /* 0xfffffff400d81947 */ /* 0x000fec000383ffff */
[----:B------:R-:W-:Y:S05]  /*73d0*/  BSYNC B1 ;  /* 0x0000000000017941 */ /* 0x000fea0003800000 */
.L_x_6877:
[----:B------:R-:W-:Y:S01]  /*73e0*/  ISETP.GT.U32.AND P1, PT, R60, 0x4, PT ;  /* 0x000000043c00780c */ /* 0x000fe20003f24070 */
[----:B------:R-:W-:Y:S03]  /*73f0*/  BSSY B1, `(.L_x_6879) ;  /* 0x000004b000017945 */ /* 0x000fe60003800000 */
[----:B------:R-:W-:-:S13]  /*7400*/  ISETP.GT.AND.EX P1, PT, R62, RZ, PT, P1 ;  /* 0x000000ff3e00720c */ /* 0x000fda0003f24310 */
[----:B------:R-:W-:Y:S05]  /*7410*/  @!P1 BRA `(.L_x_6880) ;  /* 0x0000000400209947 */ /* 0x000fea0003800000 */
[----:B------:R-:W-:Y:S01]  /*7420*/  MOV R6, R12 ;  /* 0x0000000c00067202 */ /* 0x000fe20000000f00 */
[----:B------:R-:W-:Y:S01]  /*7430*/  IMAD.MOV.U32 R7, RZ, RZ, R13 ;  /* 0x000000ffff077224 */ /* 0x000fe200078e000d */
[----:B------:R-:W-:-:S04]  /*7440*/  IADD3 R10, P0, R12, R8, RZ ;  /* 0x000000080c0a7210 */ /* 0x000fc80007f1e0ff */
[----:B------:R0:W2:Y:S01]  /*7450*/  LDG.E.64 R30, desc[UR36][R6.64] ;  /* 0x00000024061e7981 */ /* 0x0000a2000c1e1b00 */
[----:B------:R-:W-:-:S05]  /*7460*/  IMAD.X R11, R13, 0x1, R61, P0 ;  /* 0x000000010d0b7824 */ /* 0x000fca00000e063d */
[----:B------:R-:W3:Y:S01]  /*7470*/  LDG.E.64 R32, desc[UR36][R10.64] ;  /* 0x000000240a207981 */ /* 0x000ee2000c1e1b00 */
[----:B------:R-:W-:-:S05]  /*7480*/  IADD3 R12, P0, R10, R8, RZ ;  /* 0x000000080a0c7210 */ /* 0x000fca0007f1e0ff */
[----:B------:R-:W-:-:S05]  /*7490*/  IMAD.X R13, R11, 0x1, R61, P0 ;  /* 0x000000010b0d7824 */ /* 0x000fca00000e063d */
[----:B------:R-:W4:Y:S01]  /*74a0*/  LDG.E.64 R28, desc[UR36][R12.64] ;  /* 0x000000240c1c7981 */ /* 0x000f22000c1e1b00 */
[----:B------:R-:W-:-:S04]  /*74b0*/  IADD3 R22, P0, R12, R8, RZ ;  /* 0x000000080c167210 */ /* 0x000fc80007f1e0ff */
[----:B------:R-:W-:Y:S02]  /*74c0*/  IADD3.X R23, R13, R61, RZ, P0, !PT ;  /* 0x0000003d0d177210 */ /* 0x000fe400007fe4ff */
[----:B------:R-:W-:-:S03]  /*74d0*/  IADD3 R26, P0, R22, R8, RZ ;  /* 0x00000008161a7210 */ /* 0x000fc60007f1e0ff */
[----:B------:R-:W5:Y:S02]  /*74e0*/  LDG.E.64 R24, desc[UR36][R22.64] ;  /* 0x0000002416187981 */ /* 0x000f64000c1e1b00 */
[----:B------:R-:W-:Y:S01]  /*74f0*/  IMAD.X R27, R23, 0x1, R61, P0 ;  /* 0x00000001171b7824 */ /* 0x000fe200000e063d */
[----:B------:R-:W-:-:S04]  /*7500*/  IADD3 R40, P0, R26, R8, RZ ;  /* 0x000000081a287210 */ /* 0x000fc80007f1e0ff */
[----:B------:R1:W5:Y:S01]  /*7510*/  LDG.E.64 R20, desc[UR36][R26.64] ;  /* 0x000000241a147981 */ /* 0x000362000c1e1b00 */
[----:B------:R-:W-:Y:S01]  /*7520*/  IMAD.X R41, R27, 0x1, R61, P0 ;  /* 0x000000011b297824 */ /* 0x000fe200000e063d */
[----:B------:R-:W-:-:S04]  /*7530*/  IADD3 R42, P0, R40, R8, RZ ;  /* 0x00000008282a7210 */ /* 0x000fc80007f1e0ff */
[----:B------:R2:W5:Y:S01]  /*7540*/  LDG.E.64 R14, desc[UR36][R40.64] ;  /* 0x00000024280e7981 */ /* 0x000562000c1e1b00 */
[----:B------:R-:W-:Y:S01]  /*7550*/  IMAD.X R43, R41, 0x1, R61, P0 ;  /* 0x00000001292b7824 */ /* 0x000fe200000e063d */
[----:B0-----:R-:W-:-:S04]  /*7560*/  IADD3 R6, P0, R42, R8, RZ ;  /* 0x000000082a067210 */ /* 0x001fc80007f1e0ff */
[----:B------:R-:W5:Y:S01]  /*7570*/  LDG.E.64 R12, desc[UR36][R42.64] ;  /* 0x000000242a0c7981 */ /* 0x000f62000c1e1b00 */
[----:B------:R-:W-:-:S05]  /*7580*/  IADD3.X R7, R43, R61, RZ, P0, !PT ;  /* 0x0000003d2b077210 */ /* 0x000fca00007fe4ff */
[----:B------:R-:W5:Y:S01]  /*7590*/  LDG.E.64 R10, desc[UR36][R6.64] ;  /* 0x00000024060a7981 */ /* 0x000f62000c1e1b00 */
[C---:B------:R-:W-:Y:S01]  /*75a0*/  IMAD.SHL.U32 R44, R0.reuse, 0x8, RZ ;  /* 0x00000008002c7824 */ /* 0x040fe200078e00ff */
[----:B------:R-:W-:Y:S02]  /*75b0*/  IADD3 R0, P2, R0, 0x8, RZ ;  /* 0x0000000800007810 */ /* 0x000fe40007f5e0ff */
[----:B------:R-:W-:Y:S01]  /*75c0*/  IADD3 R60, P3, R60, -0x8, RZ ;  /* 0xfffffff83c3c7810 */ /* 0x000fe20007f7e0ff */
[----:B------:R-:W2:Y:S01]  /*75d0*/  LDC.64 R38, c[0x0][R44+0x440] ;  /* 0x000110002c267b82 */ /* 0x000ea20000000a00 */
[----:B------:R-:W-:Y:S01]  /*75e0*/  PLOP3.LUT P0, PT, PT, PT, PT, 0x8, 0x0 ;  /* 0x000000000000781c */ /* 0x000fe20003f0e170 */
[----:B------:R-:W-:Y:S01]  /*75f0*/  IMAD.X R59, RZ, RZ, R59, P2 ;  /* 0x000000ffff3b7224 */ /* 0x000fe200010e063b */
[----:B------:R-:W-:-:S05]  /*7600*/  IADD3.X R62, R62, -0x1, RZ, P3, !PT ;  /* 0xffffffff3e3e7810 */ /* 0x000fca0001ffe4ff */
        /* <DEDUP_REMOVED lines=14> */
[----:B----4-:R-:W-:-:S04]  /*76f0*/  IMAD R29, R29, R34, RZ ;  /* 0x000000221d1d7224 */ /* 0x010fc800078e02ff */
[C---:B------:R-:W-:Y:S02]  /*7700*/  IMAD R39, R28.reuse, R35, R29 ;  /* 0x000000231c277224 */ /* 0x040fe400078e021d */
[----:B------:R-:W-:Y:S02]  /*7710*/  IMAD.WIDE.U32 R34, R28, R34, R36 ;  /* 0x000000221c227225 */ /* 0x000fe400078e0024 */
[----:B------:R-:W3:Y:S02]  /*7720*/  LDC.64 R28, c[0x0][R44+0x478] ;  /* 0x00011e002c1c7b82 */ /* 0x000ee40000000a00 */
[----:B-----5:R-:W-:Y:S01]  /*7730*/  IMAD R25, R25, R26, RZ ;  /* 0x0000001a19197224 */ /* 0x020fe200078e02ff */
[----:B------:R-:W-:Y:S01]  /*7740*/  IADD3 R35, R35, R39, RZ ;  /* 0x0000002723237210 */ /* 0x000fe20007ffe0ff */
[----:B0-----:R-:W-:Y:S02]  /*7750*/  IMAD R21, R21, R22, RZ ;  /* 0x0000001615157224 */ /* 0x001fe400078e02ff */
[----:B------:R-:W-:-:S02]  /*7760*/  IMAD R27, R24, R27, R25 ;  /* 0x0000001b181b7224 */ /* 0x000fc400078e0219 */
[----:B------:R-:W-:-:S04]  /*7770*/  IMAD.WIDE.U32 R24, R24, R26, R34 ;  /* 0x0000001a18187225 */ /* 0x000fc800078e0022 */
[----:B------:R-:W-:Y:S02]  /*7780*/  IMAD.IADD R25, R25, 0x1, R27 ;  /* 0x0000000119197824 */ /* 0x000fe400078e021b */
[C---:B------:R-:W-:Y:S02]  /*7790*/  IMAD R23, R20.reuse, R23, R21 ;  /* 0x0000001714177224 */ /* 0x040fe400078e0215 */
[----:B------:R-:W-:-:S04]  /*77a0*/  IMAD.WIDE.U32 R20, R20, R22, R24 ;  /* 0x0000001614147225 */ /* 0x000fc800078e0018 */
[----:B------:R-:W-:Y:S02]  /*77b0*/  IMAD.IADD R21, R21, 0x1, R23 ;  /* 0x0000000115157824 */ /* 0x000fe400078e0217 */
[----:B-1----:R-:W-:-:S04]  /*77c0*/  IMAD R15, R15, R30, RZ ;  /* 0x0000001e0f0f7224 */ /* 0x002fc800078e02ff */
[C---:B------:R-:W-:Y:S02]  /*77d0*/  IMAD R23, R14.reuse, R31, R15 ;  /* 0x0000001f0e177224 */ /* 0x040fe400078e020f */
[----:B------:R-:W-:-:S04]  /*77e0*/  IMAD.WIDE.U32 R14, R14, R30, R20 ;  /* 0x0000001e0e0e7225 */ /* 0x000fc800078e0014 */
[-C--:B--2---:R-:W-:Y:S02]  /*77f0*/  IMAD R13, R13, R32.reuse, RZ ;  /* 0x000000200d0d7224 */ /* 0x084fe400078e02ff */
[----:B------:R-:W-:Y:S02]  /*7800*/  IMAD.IADD R15, R15, 0x1, R23 ;  /* 0x000000010f0f7824 */ /* 0x000fe400078e0217 */
[C---:B------:R-:W-:Y:S02]  /*7810*/  IMAD R21, R12.reuse, R33, R13 ;  /* 0x000000210c157224 */ /* 0x040fe400078e020d */
[----:B------:R-:W-:-:S04]  /*7820*/  IMAD.WIDE.U32 R12, R12, R32, R14 ;  /* 0x000000200c0c7225 */ /* 0x000fc800078e000e */
[----:B---3--:R-:W-:Y:S01]  /*7830*/  IMAD R11, R11, R28, RZ ;  /* 0x0000001c0b0b7224 */ /* 0x008fe200078e02ff */
[----:B------:R-:W-:-:S03]  /*7840*/  IADD3 R13, R13, R21, RZ ;  /* 0x000000150d0d7210 */ /* 0x000fc60007ffe0ff */
[C---:B------:R-:W-:Y:S02]  /*7850*/  IMAD R11, R10.reuse, R29, R11 ;  /* 0x0000001d0a0b7224 */ /* 0x040fe400078e020b */
[----:B------:R-:W-:Y:S01]  /*7860*/  IMAD.WIDE.U32 R56, R10, R28, R12 ;  /* 0x0000001c0a387225 */ /* 0x000fe200078e000c */
[----:B------:R-:W-:-:S03]  /*7870*/  IADD3 R12, P1, R6, R8, RZ ;  /* 0x00000008060c7210 */ /* 0x000fc60007f3e0ff */
[----:B------:R-:W-:Y:S02]  /*7880*/  IMAD.IADD R57, R57, 0x1, R11 ;  /* 0x0000000139397824 */ /* 0x000fe400078e020b */
[----:B------:R-:W-:-:S08]  /*7890*/  IMAD.X R13, R7, 0x1, R61, P1 ;  /* 0x00000001070d7824 */ /* 0x000fd000008e063d */
.L_x_6880:
[----:B------:R-:W-:Y:S05]  /*78a0*/  BSYNC B1 ;  /* 0x0000000000017941 */ /* 0x000fea0003800000 */
.L_x_6879:
[----:B------:R-:W-:-:S04]  /*78b0*/  ISETP.NE.U32.AND P1, PT, R60, RZ, PT ;  /* 0x000000ff3c00720c */ /* 0x000fc80003f25070 */
[----:B------:R-:W-:-:S13]  /*78c0*/  ISETP.NE.OR.EX P0, PT, R62, RZ, P0, P1 ;  /* 0x000000ff3e00720c */ /* 0x000fda0000705710 */
[----:B------:R-:W-:Y:S05]  /*78d0*/  @!P0 BRA `(.L_x_6881) ;  /* 0x0000000000a08947 */ /* 0x000fea0003800000 */
.L_x_6876:
[----:B------:R0:W2:Y:S01]  /*78e0*/  LDG.E.64 R14, desc[UR36][R12.64] ;  /* 0x000000240c0e7981 */ /* 0x0000a2000c1e1b00 */
[----:B------:R-:W-:-:S04]  /*78f0*/  IADD3 R24, P0, R12, R8, RZ ;  /* 0x000000080c187210 */ /* 0x000fc80007f1e0ff */
[----:B------:R-:W-:Y:S02]  /*7900*/  IADD3.X R25, R13, R61, RZ, P0, !PT ;  /* 0x0000003d0d197210 */ /* 0x000fe400007fe4ff */
[----:B------:R-:W-:-:S03]  /*7910*/  IADD3 R30, P0, R24, R8, RZ ;  /* 0x00000008181e7210 */ /* 0x000fc60007f1e0ff */
[----:B------:R1:W3:Y:S02]  /*7920*/  LDG.E.64 R20, desc[UR36][R24.64] ;  /* 0x0000002418147981 */ /* 0x0002e4000c1e1b00 */
[----:B------:R-:W-:Y:S01]  /*7930*/  IMAD.X R31, R25, 0x1, R61, P0 ;  /* 0x00000001191f7824 */ /* 0x000fe200000e063d */
[----:B------:R-:W-:-:S04]  /*7940*/  IADD3 R6, P0, R30, R8, RZ ;  /* 0x000000081e067210 */ /* 0x000fc80007f1e0ff */
[----:B------:R-:W4:Y:S01]  /*7950*/  LDG.E.64 R22, desc[UR36][R30.64] ;  /* 0x000000241e167981 */ /* 0x000f22000c1e1b00 */
[----:B------:R-:W-:-:S05]  /*7960*/  IMAD.X R7, R31, 0x1, R61, P0 ;  /* 0x000000011f077824 */ /* 0x000fca00000e063d */
[----:B------:R-:W5:Y:S01]  /*7970*/  LDG.E.64 R10, desc[UR36][R6.64] ;  /* 0x00000024060a7981 */ /* 0x000f62000c1e1b00 */
[----:B------:R-:W-:Y:S01]  /*7980*/  IMAD.SHL.U32 R34, R0, 0x8, RZ ;  /* 0x0000000800227824 */ /* 0x000fe200078e00ff */
[----:B------:R-:W-:Y:S02]  /*7990*/  IADD3 R60, P0, R60, -0x4, RZ ;  /* 0xfffffffc3c3c7810 */ /* 0x000fe40007f1e0ff */
[----:B------:R-:W-:Y:S01]  /*79a0*/  IADD3 R0, P1, R0, 0x4, RZ ;  /* 0x0000000400007810 */ /* 0x000fe20007f3e0ff */
[----:B------:R-:W2:Y:S01]  /*79b0*/  LDC.64 R26, c[0x0][R34+0x440] ;  /* 0x00011000221a7b82 */ /* 0x000ea20000000a00 */
[----:B------:R-:W-:Y:S02]  /*79c0*/  IADD3.X R62, R62, -0x1, RZ, P0, !PT ;  /* 0xffffffff3e3e7810 */ /* 0x000fe400007fe4ff */
[----:B------:R-:W-:Y:S02]  /*79d0*/  ISETP.NE.U32.AND P0, PT, R60, RZ, PT ;  /* 0x000000ff3c00720c */ /* 0x000fe40003f05070 */
[----:B------:R-:W-:-:S02]  /*79e0*/  IADD3.X R59, RZ, R59, RZ, P1, !PT ;  /* 0x0000003bff3b7210 */ /* 0x000fc40000ffe4ff */
[----:B------:R-:W-:Y:S01]  /*79f0*/  ISETP.NE.AND.EX P0, PT, R62, RZ, PT, P0 ;  /* 0x000000ff3e00720c */ /* 0x000fe20003f05300 */
[----:B------:R-:W3:Y:S08]  /*7a00*/  LDC.64 R28, c[0x0][R34+0x448] ;  /* 0x00011200221c7b82 */ /* 0x000ef00000000a00 */
[----:B------:R-:W4:Y:S08]  /*7a10*/  LDC.64 R32, c[0x0][R34+0x450] ;  /* 0x0001140022207b82 */ /* 0x000f300000000a00 */
[----:B0-----:R-:W5:Y:S01]  /*7a20*/  LDC.64 R12, c[0x0][R34+0x458] ;  /* 0x00011600220c7b82 */ /* 0x001f620000000a00 */
[----:B--2---:R-:W-:-:S02]  /*7a30*/  IMAD R15, R15, R26, RZ ;  /* 0x0000001a0f0f7224 */ /* 0x004fc400078e02ff */
[----:B-1----:R-:W-:-:S04]  /*7a40*/  IMAD.WIDE.U32 R24, R14, R26, R56 ;  /* 0x0000001a0e187225 */ /* 0x002fc800078e0038 */
[----:B------:R-:W-:-:S05]  /*7a50*/  IMAD R15, R14, R27, R15 ;  /* 0x0000001b0e0f7224 */ /* 0x000fca00078e020f */
[----:B------:R-:W-:Y:S01]  /*7a60*/  IADD3 R25, R25, R15, RZ ;  /* 0x0000000f19197210 */ /* 0x000fe20007ffe0ff */
[----:B---3--:R-:W-:-:S04]  /*7a70*/  IMAD R15, R21, R28, RZ ;  /* 0x0000001c150f7224 */ /* 0x008fc800078e02ff */
[C---:B------:R-:W-:Y:S02]  /*7a80*/  IMAD R15, R20.reuse, R29, R15 ;  /* 0x0000001d140f7224 */ /* 0x040fe400078e020f */
[----:B------:R-:W-:-:S04]  /*7a90*/  IMAD.WIDE.U32 R20, R20, R28, R24 ;  /* 0x0000001c14147225 */ /* 0x000fc800078e0018 */
[----:B------:R-:W-:Y:S02]  /*7aa0*/  IMAD.IADD R21, R21, 0x1, R15 ;  /* 0x0000000115157824 */ /* 0x000fe400078e020f */
[----:B----4-:R-:W-:Y:S02]  /*7ab0*/  IMAD R15, R23, R32, RZ ;  /* 0x00000020170f7224 */ /* 0x010fe400078e02ff */
[----:B-----5:R-:W-:Y:S02]  /*7ac0*/  IMAD R11, R11, R12, RZ ;  /* 0x0000000c0b0b7224 */ /* 0x020fe400078e02ff */
[C---:B------:R-:W-:Y:S02]  /*7ad0*/  IMAD R15, R22.reuse, R33, R15 ;  /* 0x00000021160f7224 */ /* 0x040fe400078e020f */
[----:B------:R-:W-:-:S04]  /*7ae0*/  IMAD.WIDE.U32 R22, R22, R32, R20 ;  /* 0x0000002016167225 */ /* 0x000fc800078e0014 */
[----:B------:R-:W-:Y:S02]  /*7af0*/  IMAD.IADD R23, R23, 0x1, R15 ;  /* 0x0000000117177824 */ /* 0x000fe400078e020f */
[C---:B------:R-:W-:Y:S02]  /*7b00*/  IMAD R11, R10.reuse, R13, R11 ;  /* 0x0000000d0a0b7224 */ /* 0x040fe400078e020b */
[----:B------:R-:W-:Y:S01]  /*7b10*/  IMAD.WIDE.U32 R56, R10, R12, R22 ;  /* 0x0000000c0a387225 */ /* 0x000fe200078e0016 */
[----:B------:R-:W-:-:S03]  /*7b20*/  IADD3 R12, P2, R6, R8, RZ ;  /* 0x00000008060c7210 */ /* 0x000fc60007f5e0ff */
[----:B------:R-:W-:Y:S02]  /*7b30*/  IMAD.IADD R57, R57, 0x1, R11 ;  /* 0x0000000139397824 */ /* 0x000fe400078e020b */
[----:B------:R-:W-:Y:S01]  /*7b40*/  IMAD.X R13, R7, 0x1, R61, P2 ;  /* 0x00000001070d7824 */ /* 0x000fe200010e063d */
[----:B------:R-:W-:Y:S07]  /*7b50*/  @P0 BRA `(.L_x_6876) ;  /* 0xfffffffc00600947 */ /* 0x000fee000383ffff */
.L_x_6881:
[----:B------:R-:W-:Y:S05]  /*7b60*/  BSYNC B0 ;  /* 0x0000000000007941 */ /* 0x000fea0003800000 */
.L_x_6875:
[----:B------:R-:W-:-:S04]  /*7b70*/  ISETP.NE.U32.AND P0, PT, R18, RZ, PT ;  /* 0x000000ff1200720c */ /* 0x000fc80003f05070 */
[----:B------:R-:W-:-:S13]  /*7b80*/  ISETP.NE.AND.EX P0, PT, RZ, RZ, PT, P0 ;  /* 0x000000ffff00720c */ /* 0x000fda0003f05300 */
[----:B------:R-:W-:Y:S05]  /*7b90*/  @!P0 BRA `(.L_x_6874) ;  /* 0x0000000000bc8947 */ /* 0x000fea0003800000 */
[----:B------:R-:W-:Y:S01]  /*7ba0*/  ULDC.64 UR4, c[0x0][0x438] ;  /* 0x00010e0000047ab9 */ /* 0x000fe20000000a00 */
[----:B0-----:R-:W-:Y:S02]  /*7bb0*/  IMAD R59, R59, R4, RZ ;  /* 0x000000043b3b7224 */ /* 0x001fe400078e02ff */
[----:B-12345:R-:W-:Y:S02]  /*7bc0*/  IMAD R9, R3, UR4, RZ ;  /* 0x0000000403097c24 */ /* 0x03efe4000f8e02ff */
        /* <DEDUP_REMOVED lines=10> */
[----:B------:R-:W-:Y:S02]  /*7c70*/  SHF.L.U32 R0, R0, 0x3, RZ ;  /* 0x0000000300007819 */ /* 0x000fe400000006ff */
[----:B------:R-:W-:Y:S02]  /*7c80*/  ISETP.NE.U32.AND P0, PT, R18, 0x1, PT ;  /* 0x000000011200780c */ /* 0x000fe40003f05070 */
[----:B------:R-:W2:Y:S02]  /*7c90*/  LDC.64 R8, c[0x0][R0+0x440] ;  /* 0x0001100000087b82 */ /* 0x000ea40000000a00 */
[----:B------:R-:W-:Y:S01]  /*7ca0*/  ISETP.NE.AND.EX P0, PT, RZ, RZ, PT, P0 ;  /* 0x000000ffff00720c */ /* 0x000fe20003f05300 */
[-C--:B--2---:R-:W-:Y:S02]  /*7cb0*/  IMAD R7, R7, R8.reuse, RZ ;  /* 0x0000000807077224 */ /* 0x084fe400078e02ff */
[----:B------:R-:W-:-:S04]  /*7cc0*/  IMAD.WIDE.U32 R56, R6, R8, R56 ;  /* 0x0000000806387225 */ /* 0x000fc800078e0038 */
[----:B------:R-:W-:-:S04]  /*7cd0*/  IMAD R7, R6, R9, R7 ;  /* 0x0000000906077224 */ /* 0x000fc800078e0207 */
[----:B------:R-:W-:Y:S02]  /*7ce0*/  IMAD.IADD R57, R57, 0x1, R7 ;  /* 0x0000000139397824 */ /* 0x000fe400078e0207 */
[----:B------:R-:W-:Y:S05]  /*7cf0*/  @!P0 BRA `(.L_x_6874) ;  /* 0x0000000000648947 */ /* 0x000fea0003800000 */
        /* <DEDUP_REMOVED lines=10> */
[----:B------:R-:W-:-:S05]  /*7da0*/  IMAD R5, R4, R7, R5 ;  /* 0x0000000704057224 */ /* 0x000fca00078e0205 */
[----:B------:R-:W-:Y:S01]  /*7db0*/  IADD3 R57, R57, R5, RZ ;  /* 0x0000000539397210 */ /* 0x000fe20007ffe0ff */
[----:B------:R-:W-:Y:S06]  /*7dc0*/  @!P0 BRA `(.L_x_6874) ;  /* 0x0000000000308947 */ /* 0x000fec0003800000 */
[----:B------:R-:W-:-:S05]  /*7dd0*/  IADD3 R4, P0, R8, R15, RZ ;  /* 0x0000000f08047210 */ /* 0x000fca0007f1e0ff */
[----:B------:R-:W-:-:S06]  /*7de0*/  IMAD.X R5, R9, 0x1, R13, P0 ;  /* 0x0000000109057824 */ /* 0x000fcc00000e060d */
[----:B------:R-:W2:Y:S01]  /*7df0*/  LDG.E.64 R4, desc[UR36][R4.64] ;  /* 0x0000002404047981 */ /* 0x000ea2000c1e1b00 */
[----:B------:R-:W2:Y:S02]  /*7e00*/  LDC.64 R6, c[0x0][R0+0x450] ;  /* 0x0001140000067b82 */ /* 0x000ea40000000a00 */
[-C--:B--2---:R-:W-:Y:S02]  /*7e10*/  IMAD R9, R5, R6.reuse, RZ ;  /* 0x0000000605097224 */ /* 0x084fe400078e02ff */
[----:B------:R-:W-:-:S04]  /*7e20*/  IMAD.WIDE.U32 R56, R4, R6, R56 ;  /* 0x0000000604387225 */ /* 0x000fc800078e0038 */
[----:B------:R-:W-:-:S04]  /*7e30*/  IMAD R9, R4, R7, R9 ;  /* 0x0000000704097224 */ /* 0x000fc800078e0209 */
[----:B------:R-:W-:Y:S01]  /*7e40*/  IMAD.IADD R57, R57, 0x1, R9 ;  /* 0x0000000139397824 */ /* 0x000fe200078e0209 */
[----:B------:R-:W-:Y:S06]  /*7e50*/  BRA `(.L_x_6874) ;  /* 0x00000000000c7947 */ /* 0x000fec0003800000 */
.L_x_6873:
[----:B012345:R-:W-:-:S04]  /*7e60*/  LEA R56, P0, R2, UR4, 0x3 ;  /* 0x0000000402387c11 */ /* 0x03ffc8000f8018ff */
[----:B------:R-:W-:-:S06]  /*7e70*/  LEA.HI.X R57, R2, UR5, R3, 0x3, P0 ;  /* 0x0000000502397c11 */ /* 0x000fcc00080f1c03 */
[----:B------:R-:W5:Y:S03]  /*7e80*/  LDG.E.64 R56, desc[UR36][R56.64] ;  /* 0x0000002438387981 */ /* 0x000f66000c1e1b00 */
.L_x_6874:
        /* <DEDUP_REMOVED lines=23> */
.L_x_6883:
        /* <DEDUP_REMOVED lines=23> */
.L_x_6882:
[----:B------:R-:W-:Y:S05]  /*8170*/  @!P0 BRA `(.L_x_6884) ;  /* 0x0000000000608947 */ /* 0x000fea0003800000 */
[----:B------:R-:W-:Y:S01]  /*8180*/  BSSY B0, `(.L_x_6884) ;  /* 0x0000017000007945 */ /* 0x000fe20003800000 */
.L_x_6885:
        /* <DEDUP_REMOVED lines=23> */
.L_x_6884:
[----:B------:R-:W-:Y:S01]  /*8300*/  ULDC.64 UR4, c[0x0][0x488] ;  /* 0x0001220000047ab9 */ /* 0x000fe20000000a00 */
[----:B------:R-:W-:Y:S01]  /*8310*/  IADD3 R0, P0, R23, -R14, RZ ;  /* 0x8000000e17007210 */ /* 0x000fe20007f1e0ff */
[----:B------:R-:W-:Y:S01]  /*8320*/  ULDC.64 UR6, c[0x0][0x4a0] ;  /* 0x0001280000067ab9 */ /* 0x000fe20000000a00 */
[----:B------:R-:W-:Y:S02]  /*8330*/  IADD3 R6, P1, R14, -UR4, RZ ;  /* 0x800000040e067c10 */ /* 0x000fe4000ff3e0ff */
[----:B--2345:R-:W-:Y:S01]  /*8340*/  SHF.L.U64.HI R9, R2, 0x3, R3 ;  /* 0x0000000302097819 */ /* 0x03cfe20000010203 */
        /* <DEDUP_REMOVED lines=27> */
.L_x_6889:
[----:B------:R0:W-:Y:S01]  /*8500*/  STG.E.U8 desc[UR36][R16.64], RZ ;  /* 0x000000ff10007986 */ /* 0x0001e2000c101124 */
[----:B------:R-:W-:Y:S05]  /*8510*/  BRA `(.L_x_6891) ;  /* 0x00000004008c7947 */ /* 0x000fea0003800000 */
.L_x_6888:
        /* <DEDUP_REMOVED lines=8> */
.L_x_6893:
[----:B------:R3:W-:Y:S01]  /*85a0*/  STG.E desc[UR36][R16.64], RZ ;  /* 0x000000ff10007986 */ /* 0x0007e2000c101924 */
[----:B------:R-:W-:Y:S05]  /*85b0*/  BRA `(.L_x_6891) ;  /* 0x0000000400647947 */ /* 0x000fea0003800000 */
.L_x_6892:
[----:B------:R2:W-:Y:S01]  /*85c0*/  STG.E.U16 desc[UR36][R16.64], RZ ;  /* 0x000000ff10007986 */ /* 0x0005e2000c101524 */
[----:B------:R-:W-:Y:S05]  /*85d0*/  BRA `(.L_x_6891) ;  /* 0x00000004005c7947 */ /* 0x000fea0003800000 */
.L_x_6887:
        /* <DEDUP_REMOVED lines=8> */
.L_x_6895:
[----:B------:R0:W-:Y:S01]  /*8660*/  STG.E.U16 desc[UR36][R16.64], RZ ;  /* 0x000000ff10007986 */ /* 0x0001e2000c101524 */
[----:B------:R-:W-:Y:S05]  /*8670*/  BRA `(.L_x_6891) ;  /* 0x0000000400347947 */ /* 0x000fea0003800000 */
.L_x_6894:
        /* <DEDUP_REMOVED lines=8> */
.L_x_6897:
[----:B------:R0:W-:Y:S01]  /*8700*/  STG.E desc[UR36][R16.64], RZ ;  /* 0x000000ff10007986 */ /* 0x0001e2000c101924 */
[----:B------:R-:W-:Y:S05]  /*8710*/  BRA `(.L_x_6891) ;  /* 0x00000004000c7947 */ /* 0x000fea0003800000 */
.L_x_6896:
[----:B------:R0:W-:Y:S01]  /*8720*/  STG.E.64 desc[UR36][R16.64], RZ ;  /* 0x000000ff10007986 */ /* 0x0001e2000c101b24 */
[----:B------:R-:W-:Y:S05]  /*8730*/  BRA `(.L_x_6891) ;  /* 0x0000000400047947 */ /* 0x000fea0003800000 */
.L_x_6886:
        /* <DEDUP_REMOVED lines=10> */
.L_x_6900:
[----:B------:R0:W-:Y:S01]  /*87e0*/  STG.E.128 desc[UR36][R16.64], RZ ;  /* 0x000000ff10007986 */ /* 0x0001e2000c101d24 */
[----:B------:R-:W-:Y:S05]  /*87f0*/  BRA `(.L_x_6891) ;  /* 0x0000000000d47947 */ /* 0x000fea0003800000 */
.L_x_6899:
        /* <DEDUP_REMOVED lines=8> */
.L_x_6902:
[----:B------:R0:W-:Y:S01]  /*8880*/  STG.E.U8 desc[UR36][R16.64], RZ ;  /* 0x000000ff10007986 */ /* 0x0001e2000c101124 */
[----:B------:R-:W-:Y:S05]  /*8890*/  BRA `(.L_x_6891) ;  /* 0x0000000000ac7947 */ /* 0x000fea0003800000 */
.L_x_6901:
[----:B------:R0:W-:Y:S01]  /*88a0*/  STG.E.U16 desc[UR36][R16.64], RZ ;  /* 0x000000ff10007986 */ /* 0x0001e2000c101524 */
[----:B------:R-:W-:Y:S05]  /*88b0*/  BRA `(.L_x_6891) ;  /* 0x0000000000a47947 */ /* 0x000fea0003800000 */
.L_x_6898:
        /* <DEDUP_REMOVED lines=10> */
.L_x_6905:
[----:B------:R0:W-:Y:S01]  /*8960*/  STG.E.U8 desc[UR36][R16.64], RZ ;  /* 0x000000ff10007986 */ /* 0x0001e2000c101124 */
[----:B------:R-:W-:Y:S05]  /*8970*/  BRA `(.L_x_6891) ;  /* 0x0000000000747947 */ /* 0x000fea0003800000 */
.L_x_6904:
[----:B------:R0:W-:Y:S01]  /*8980*/  STG.E.U8 desc[UR36][R16.64], RZ ;  /* 0x000000ff10007986 */ /* 0x0001e2000c101124 */
[----:B------:R-:W-:Y:S05]  /*8990*/  BRA `(.L_x_6891) ;  /* 0x00000000006c7947 */ /* 0x000fea0003800000 */
.L_x_6903:
[----:B------:R-:W-:-:S13]  /*89a0*/  ISETP.NE.AND P0, PT, R0, 0x1c, PT ;  /* 0x0000001c0000780c */ /* 0x000fda0003f05270 */
[----:B------:R-:W-:Y:S05]  /*89b0*/  @!P0 BRA `(.L_x_6906) ;  /* 0x0000000000608947 */ /* 0x000fea0003800000 */
[----:B------:R-:W-:-:S13]  /*89c0*/  ISETP.NE.AND P0, PT, R0, 0x1d, PT ;  /* 0x0000001d0000780c */ /* 0x000fda0003f05270 */
[----:B------:R-:W-:Y:S05]  /*89d0*/  @!P0 BRA `(.L_x_6907) ;  /* 0x0000000000508947 */ /* 0x000fea0003800000 */
[----:B------:R-:W-:-:S13]  /*89e0*/  ISETP.NE.AND P0, PT, R0, 0x2c, PT ;  /* 0x0000002c0000780c */ /* 0x000fda0003f05270 */
[----:B------:R0:W-:Y:S01]  /*89f0*/  @!P0 STG.E.U8 desc[UR36][R16.64], RZ ;  /* 0x000000ff10008986 */ /* 0x0001e2000c101124 */
[----:B------:R-:W-:Y:S05]  /*8a00*/  @!P0 BRA `(.L_x_6891) ;  /* 0x0000000000508947 */ /* 0x000fea0003800000 */
.L_x_6890:
        /* <DEDUP_REMOVED lines=16> */
.L_x_6908:
[----:B------:R-:W-:Y:S05]  /*8b10*/  BRA `(.L_x_6891) ;  /* 0x00000000000c7947 */ /* 0x000fea0003800000 */
.L_x_6907:
[----:B------:R0:W-:Y:S01]  /*8b20*/  STG.E.64 desc[UR36][R16.64], RZ ;  /* 0x000000ff10007986 */ /* 0x0001e2000c101b24 */
[----:B------:R-:W-:Y:S05]  /*8b30*/  BRA `(.L_x_6891) ;  /* 0x0000000000047947 */ /* 0x000fea0003800000 */
.L_x_6906:
[----:B------:R0:W-:Y:S02]  /*8b40*/  STG.E desc[UR36][R16.64], RZ ;  /* 0x000000ff10007986 */ /* 0x0001e4000c101924 */
.L_x_6891:
[----:B------:R-:W-:-:S07]  /*8b50*/  VIADD R19, R19, 0x80 ;  /* 0x0000008013137836 */ /* 0x000fce0000000000 */
.L_x_6838:
[----:B------:R-:W-:Y:S05]  /*8b60*/  BSYNC B6 ;  /* 0x0000000000067941 */ /* 0x000fea0003800000 */
.L_x_6837:
[----:B------:R-:W-:Y:S01]  /*8b70*/  ULDC UR4, c[0x0][0x210] ;  /* 0x0000840000047ab9 */ /* 0x000fe20000000800 */
[----:B------:R-:W-:Y:S01]  /*8b80*/  BSSY B6, `(.L_x_6909) ;  /* 0x0000452000067945 */ /* 0x000fe20003800000 */
[----:B------:R-:W-:-:S13]  /*8b90*/  ISETP.GE.AND P0, PT, R19, UR4, PT ;  /* 0x0000000413007c0c */ /* 0x000fda000bf06270 */
[----:B------:R-:W-:Y:S05]  /*8ba0*/  @P0 BRA `(.L_x_6910) ;  /* 0x00000044003c0947 */ /* 0x000fea0003800000 */
[----:B------:R-:W5:Y:S01]  /*8bb0*/  LDC R6, c[0x0][0x218] ;  /* 0x00008600ff067b82 */ /* 0x000f620000000800 */
[----:B------:R-:W-:Y:S01]  /*8bc0*/  MOV R0, RZ ;  /* 0x000000ff00007202 */ /* 0x000fe20000000f00 */
        /* <DEDUP_REMOVED lines=301> */
.L_x_6911:
        /* <DEDUP_REMOVED lines=21> */
.L_x_6915:
[----:B------:R0:W5:Y:S01]  /*9ff0*/  LDG.E.U8 R2, desc[UR36][R4.64] ;  /* 0x0000002404027981 */ /* 0x000162000c1e1100 */
[----:B------:R-:W-:Y:S01]  /*a000*/  IMAD.MOV.U32 R3, RZ, RZ, RZ ;  /* 0x000000ffff037224 */ /* 0x000fe200078e00ff */
[----:B------:R-:W-:Y:S06]  /*a010*/  BRA `(.L_x_6917) ;  /* 0x0000000c00487947 */ /* 0x000fec0003800000 */
.L_x_6914:
        /* <DEDUP_REMOVED lines=8> */
.L_x_6919:
[----:B------:R-:W2:Y:S02]  /*a0a0*/  LDG.E R2, desc[UR36][R4.64] ;  /* 0x0000002404027981 */ /* 0x000ea4000c1e1900 */
[----:B--2---:R-:W-:Y:S01]  /*a0b0*/  SHF.R.S32.HI R3, RZ, 0x1f, R2 ;  /* 0x0000001fff037819 */ /* 0x004fe20000011402 */
[----:B------:R-:W-:Y:S06]  /*a0c0*/  BRA `(.L_x_6917) ;  /* 0x0000000c001c7947 */ /* 0x000fec0003800000 */
.L_x_6918:
[----:B------:R-:W2:Y:S02]  /*a0d0*/  LDG.E.S16 R2, desc[UR36][R4.64] ;  /* 0x0000002404027981 */ /* 0x000ea4000c1e1700 */
[----:B--2---:R-:W-:Y:S01]  /*a0e0*/  SHF.R.S32.HI R3, RZ, 0x1f, R2 ;  /* 0x0000001fff037819 */ /* 0x004fe20000011402 */
[----:B------:R-:W-:Y:S06]  /*a0f0*/  BRA `(.L_x_6917) ;  /* 0x0000000c00107947 */ /* 0x000fec0003800000 */
.L_x_6913:
        /* <DEDUP_REMOVED lines=9> */
.L_x_6921:
[----:B------:R-:W2:Y:S02]  /*a190*/  LDG.E.U16 R4, desc[UR36][R4.64] ;  /* 0x0000002404047981 */ /* 0x000ea4000c1e1500 */
[----:B--2---:R-:W-:-:S06]  /*a1a0*/  HADD2.F32 R2, -RZ, R4.H0_H0 ;  /* 0x20000004ff027230 */ /* 0x004fcc0000004100 */
[----:B------:R-:W0:Y:S01]  /*a1b0*/  F2I.S64.TRUNC R2, R2 ;  /* 0x0000000200027311 */ /* 0x000e22000020d900 */
[----:B------:R-:W-:Y:S05]  /*a1c0*/  BRA `(.L_x_6917) ;  /* 0x0000000800dc7947 */ /* 0x000fea0003800000 */
.L_x_6920:
        /* <DEDUP_REMOVED lines=9> */
.L_x_6923:
[----:B------:R-:W2:Y:S02]  /*a260*/  LDG.E.U16 R4, desc[UR36][R4.64] ;  /* 0x0000002404047981 */ /* 0x000ea4000c1e1500 */
[----:B--2---:R-:W-:-:S06]  /*a270*/  HADD2.F32 R2, -RZ, R4.H0_H0 ;  /* 0x20000004ff027230 */ /* 0x004fcc0000004100 */
[----:B------:R-:W0:Y:S01]  /*a280*/  F2I.S64.TRUNC R2, R2 ;  /* 0x0000000200027311 */ /* 0x000e22000020d900 */
[----:B------:R-:W-:Y:S05]  /*a290*/  BRA `(.L_x_6917) ;  /* 0x0000000800a87947 */ /* 0x000fea0003800000 */
.L_x_6922:
[----:B------:R-:W2:Y:S02]  /*a2a0*/  LDG.E.64 R2, desc[UR36][R4.64] ;  /* 0x0000002404027981 */ /* 0x000ea4000c1e1b00 */
[----:B--2---:R-:W0:Y:S01]  /*a2b0*/  F2I.S64.F64.TRUNC R2, R2 ;  /* 0x0000000200027311 */ /* 0x004e22000030d900 */
[----:B------:R-:W-:Y:S05]  /*a2c0*/  BRA `(.L_x_6917) ;  /* 0x00000008009c7947 */ /* 0x000fea0003800000 */
.L_x_6912:
        /* <DEDUP_REMOVED lines=9> */
[----:B------:R-:W-:Y:S02]  /*a360*/  MOV R3, RZ ;  /* 0x000000ff00037202 */ /* 0x000fe40000000f00 */
[----:B--2---:R-:W-:-:S04]  /*a370*/  ISETP.NE.AND P0, PT, R4, RZ, PT ;  /* 0x000000ff0400720c */ /* 0x004fc80003f05270 */
[----:B------:R-:W-:Y:S01]  /*a380*/  SEL R2, RZ, 0x1, !P0 ;  /* 0x00000001ff027807 */ /* 0x000fe20004000000 */
[----:B------:R-:W-:Y:S08]  /*a390*/  BRA `(.L_x_6917) ;  /* 0x0000000800687947 */ /* 0x000ff00003800000 */
.L_x_6926:
[----:B------:R-:W2:Y:S02]  /*a3a0*/  LDG.E.64 R2, desc[UR36][R4.64] ;  /* 0x0000002404027981 */ /* 0x000ea4000c1e1b00 */
[----:B--2---:R-:W0:Y:S01]  /*a3b0*/  F2I.S64.F64.TRUNC R2, R2 ;  /* 0x0000000200027311 */ /* 0x004e22000030d900 */
[----:B------:R-:W-:Y:S05]  /*a3c0*/  BRA `(.L_x_6917) ;  /* 0x00000008005c7947 */ /* 0x000fea0003800000 */
.L_x_6925:
        /* <DEDUP_REMOVED lines=27> */
.L_x_6928:
[----:B------:R-:W2:Y:S02]  /*a580*/  LDG.E.U8 R3, desc[UR36][R4.64] ;  /* 0x0000002404037981 */ /* 0x000ea4000c1e1100 */
[----:B--2---:R-:W-:-:S04]  /*a590*/  SHF.L.U32 R0, R3, 0x19, RZ ;  /* 0x0000001903007819 */ /* 0x004fc800000006ff */
[----:B------:R-:W-:-:S13]  /*a5a0*/  ISETP.GE.U32.AND P0, PT, R0, 0x8000000, PT ;  /* 0x080000000000780c */ /* 0x000fda0003f06070 */
[C---:B------:R-:W-:Y:S02]  /*a5b0*/  @!P0 IMAD.SHL.U32 R0, R3.reuse, 0x100, RZ ;  /* 0x0000010003008824 */ /* 0x040fe400078e00ff */
[C---:B------:R-:W-:Y:S01]  /*a5c0*/  @P0 IMAD.SHL.U32 R2, R3.reuse, 0x200000, RZ ;  /* 0x0020000003020824 */ /* 0x040fe200078e00ff */
[----:B------:R-:W-:Y:S02]  /*a5d0*/  SHF.L.U32 R3, R3, 0x18, RZ ;  /* 0x0000001803037819 */ /* 0x000fe400000006ff */
        /* <DEDUP_REMOVED lines=8> */
.L_x_6927:
[----:B------:R-:W2:Y:S02]  /*a660*/  LDG.E.U16 R2, desc[UR36][R4.64] ;  /* 0x0000002404027981 */ /* 0x000ea4000c1e1500 */
[----:B--2---:R-:W-:-:S06]  /*a670*/  IMAD.U32 R2, R2, 0x10000, RZ ;  /* 0x0001000002027824 */ /* 0x004fcc00078e00ff */
[----:B------:R-:W1:Y:S01]  /*a680*/  F2I.S64.TRUNC R2, R2 ;  /* 0x0000000200027311 */ /* 0x000e62000020d900 */
[----:B------:R-:W-:Y:S05]  /*a690*/  BRA `(.L_x_6917) ;  /* 0x0000000400a87947 */ /* 0x000fea0003800000 */
.L_x_6924:
        /* <DEDUP_REMOVED lines=11> */
.L_x_6931:
        /* <DEDUP_REMOVED lines=21> */
.L_x_6935:
[----:B------:R-:W-:Y:S05]  /*a8a0*/  BSYNC B1 ;  /* 0x0000000000017941 */ /* 0x000fea0003800000 */
.L_x_6934:
[----:B------:R-:W-:Y:S01]  /*a8b0*/  IMAD.SHL.U32 R2, R2, 0x100000, RZ ;  /* 0x0010000002027824 */ /* 0x000fe200078e00ff */
[----:B------:R-:W-:-:S04]  /*a8c0*/  LEA R3, R0, 0x3b800000, 0x17 ;  /* 0x3b80000000037811 */ /* 0x000fc800078eb8ff */
[----:B------:R-:W-:-:S07]  /*a8d0*/  LOP3.LUT R2, R3, R2, R4, 0xfe, !PT ;  /* 0x0000000203027212 */ /* 0x000fce00078efe04 */
.L_x_6933:
[----:B------:R-:W-:Y:S05]  /*a8e0*/  BSYNC B0 ;  /* 0x0000000000007941 */ /* 0x000fea0003800000 */
.L_x_6932:
[----:B------:R-:W4:Y:S01]  /*a8f0*/  F2I.S64.TRUNC R2, R2 ;  /* 0x0000000200027311 */ /* 0x000f22000020d900 */
[----:B------:R-:W-:Y:S05]  /*a900*/  BRA `(.L_x_6917) ;  /* 0x00000004000c7947 */ /* 0x000fea0003800000 */
.L_x_6930:
        /* <DEDUP_REMOVED lines=21> */
.L_x_6939:
[----:B------:R-:W-:Y:S05]  /*aa60*/  BSYNC B1 ;  /* 0x0000000000017941 */ /* 0x000fea0003800000 */
.L_x_6938:
[----:B------:R-:W-:Y:S02]  /*aa70*/  LEA R3, R0, 0x37800000, 0x17 ;  /* 0x3780000000037811 */ /* 0x000fe400078eb8ff */
[----:B------:R-:W-:-:S04]  /*aa80*/  SHF.L.U32 R2, R2, 0x15, RZ ;  /* 0x0000001502027819 */ /* 0x000fc800000006ff */
[----:B------:R-:W-:-:S07]  /*aa90*/  LOP3.LUT R2, R3, R2, R4, 0xfe, !PT ;  /* 0x0000000203027212 */ /* 0x000fce00078efe04 */
.L_x_6937:
[----:B------:R-:W-:Y:S05]  /*aaa0*/  BSYNC B0 ;  /* 0x0000000000007941 */ /* 0x000fea0003800000 */
.L_x_6936:
[----:B------:R-:W0:Y:S01]  /*aab0*/  F2I.S64.TRUNC R2, R2 ;  /* 0x0000000200027311 */ /* 0x000e22000020d900 */
[----:B------:R-:W-:Y:S05]  /*aac0*/  BRA `(.L_x_6917) ;  /* 0x00000000009c7947 */ /* 0x000fea0003800000 */
.L_x_6929:
        /* <DEDUP_REMOVED lines=14> */
.L_x_6943:
[----:B------:R-:W-:Y:S05]  /*abb0*/  BSYNC B0 ;  /* 0x0000000000007941 */ /* 0x000fea0003800000 */
.L_x_6942:
[----:B------:R-:W0:Y:S01]  /*abc0*/  F2I.S64.TRUNC R2, R2 ;  /* 0x0000000200027311 */ /* 0x000e22000020d900 */
[----:B------:R-:W-:Y:S05]  /*abd0*/  BRA `(.L_x_6917) ;  /* 0x0000000000587947 */ /* 0x000fea0003800000 */
.L_x_6916:
[----:B------:R-:W-:Y:S01]  /*abe0*/  MOV R0, 0x100 ;  /* 0x0000010000007802 */ /* 0x000fe20000000f00 */
[----:B------:R-:W-:Y:S01]  /*abf0*/  ULDC.64 UR4, c[0x4][0xf0] ;  /* 0x01003c0000047ab9 */ /* 0x000fe20000000a00 */
[----:B------:R-:W-:Y:S01]  /*ac00*/  ULDC.64 UR6, c[0x4][0x0] ;  /* 0x0100000000067ab9 */ /* 0x000fe20000000a00 */
[----:B------:R-:W-:Y:S01]  /*ac10*/  IMAD.U32 R4, RZ, RZ, UR4 ;  /* 0x00000004ff047e24 */ /* 0x000fe2000f8e00ff */
[----:B------:R0:W1:Y:S01]  /*ac20*/  LDC.64 R2, c[0x4][R0] ;  /* 0x0100000000027b82 */ /* 0x0000620000000a00 */
[----:B------:R-:W-:Y:S01]  /*ac30*/  IMAD.U32 R5, RZ, RZ, UR5 ;  /* 0x00000005ff057e24 */ /* 0x000fe2000f8e00ff */
[----:B------:R-:W-:Y:S01]  /*ac40*/  ULDC.64 UR4, c[0x4][0xf8] ;  /* 0x01003e0000047ab9 */ /* 0x000fe20000000a00 */
[----:B------:R-:W-:Y:S01]  /*ac50*/  HFMA2.MMA R13, -RZ, RZ, 0, 0 ;  /* 0x00000000ff0d7435 */ /* 0x000fe200000001ff */
[----:B------:R-:W-:Y:S01]  /*ac60*/  MOV R6, UR4 ;  /* 0x0000000400067c02 */ /* 0x000fe20008000f00 */
[----:B------:R-:W-:Y:S01]  /*ac70*/  IMAD.U32 R7, RZ, RZ, UR5 ;  /* 0x00000005ff077e24 */ /* 0x000fe2000f8e00ff */
[----:B------:R-:W-:Y:S01]  /*ac80*/  MOV R11, UR7 ;  /* 0x00000007000b7c02 */ /* 0x000fe20008000f00 */
[----:B------:R-:W-:-:S02]  /*ac90*/  IMAD.U32 R10, RZ, RZ, UR6 ;  /* 0x00000006ff0a7e24 */ /* 0x000fc4000f8e00ff */
[----:B------:R-:W-:Y:S02]  /*aca0*/  IMAD.MOV.U32 R8, RZ, RZ, 0x4e ;  /* 0x0000004eff087424 */ /* 0x000fe400078e00ff */
[----:B0-----:R-:W-:-:S07]  /*acb0*/  IMAD.MOV.U32 R12, RZ, RZ, 0x1 ;  /* 0x00000001ff0c7424 */ /* 0x001fce00078e00ff */
[----:B------:R-:W-:-:S07]  /*acc0*/  LEPC R20, `(.L_x_6944) ;  /* 0x000000001014794e */ /* 0x000fce0000000000 */
[----:B-1----:R-:W-:Y:S05]  /*acd0*/  CALL.ABS.NOINC R2 ;  /* 0x0000000002007343 */ /* 0x002fea0003c00000 */
.L_x_6944:
[----:B------:R-:W-:Y:S01]  /*ace0*/  CS2R R2, SRZ ;  /* 0x0000000000027805 */ /* 0x000fe2000001ff00 */
[----:B------:R-:W-:Y:S06]  /*acf0*/  BRA `(.L_x_6917) ;  /* 0x0000000000107947 */ /* 0x000fec0003800000 */
.L_x_6941:
[----:B------:R0:W5:Y:S01]  /*ad00*/  LDG.E.64 R2, desc[UR36][R4.64] ;  /* 0x0000002404027981 */ /* 0x000162000c1e1b00 */
[----:B------:R-:W-:Y:S05]  /*ad10*/  BRA `(.L_x_6917) ;  /* 0x0000000000087947 */ /* 0x000fea0003800000 */
.L_x_6940:
[----:B------:R0:W5:Y:S01]  /*ad20*/  LDG.E R2, desc[UR36][R4.64] ;  /* 0x0000002404027981 */ /* 0x000162000c1e1900 */
[----:B------:R-:W-:-:S07]  /*ad30*/  IMAD.MOV.U32 R3, RZ, RZ, RZ ;  /* 0x000000ffff037224 */ /* 0x000fce00078e00ff */
.L_x_6917:
        /* <DEDUP_REMOVED lines=14> */
[----:B------:R-:W-:Y:S02]  /*ae20*/  MOV R59, RZ ;  /* 0x000000ff003b7202 */ /* 0x000fe40000000f00 */
        /* <DEDUP_REMOVED lines=13> */
[----:B0-----:R-:W-:Y:S01]  /*af00*/  IMAD.SHL.U32 R61, R5, 0x8, RZ ;  /* 0x00000008053d7824 */ /* 0x001fe200078e00ff */
[----:B------:R-:W-:Y:S01]  /*af10*/  BSSY B0, `(.L_x_6947) ;  /* 0x0000119000007945 */ /* 0x000fe20003800000 */
[----:B------:R-:W-:Y:S01]  /*af20*/  IADD3.X R62, R62, -0x1, RZ, P0, !PT ;  /* 0xffffffff3e3e7810 */ /* 0x000fe200007fe4ff */
[----:B-12345:R-:W-:Y:S01]  /*af30*/  IMAD R9, R3, UR4, RZ ;  /* 0x0000000403097c24 */ /* 0x03efe2000f8e02ff */
        /* <DEDUP_REMOVED lines=19> */
.L_x_6950:
[----:B------:R-:W-:Y:S01]  /*b070*/  MOV R6, R12 ;  /* 0x0000000c00067202 */ /* 0x000fe20000000f00 */
[----:B------:R-:W-:-:S05]  /*b080*/  IMAD.MOV.U32 R7, RZ, RZ, R13 ;  /* 0x000000ffff077224 */ /* 0x000fca00078e000d */
[----:B------:R0:W2:Y:S01]  /*b090*/  LDG.E.64 R24, desc[UR36][R6.64] ;  /* 0x0000002406187981 */ /* 0x0000a2000c1e1b00 */
[----:B------:R-:W-:-:S05]  /*b0a0*/  IADD3 R10, P1, R12, R8, RZ ;  /* 0x000000080c0a7210 */ /* 0x000fca0007f3e0ff */
[----:B------:R-:W-:Y:S01]  /*b0b0*/  IMAD.X R11, R13, 0x1, R61, P1 ;  /* 0x000000010d0b7824 */ /* 0x000fe200008e063d */
[----:B------:R-:W-:-:S04]  /*b0c0*/  IADD3 R12, P1, R10, R8, RZ ;  /* 0x000000080a0c7210 */ /* 0x000fc80007f3e0ff */
[----:B------:R1:W3:Y:S01]  /*b0d0*/  LDG.E.64 R28, desc[UR36][R10.64] ;  /* 0x000000240a1c7981 */ /* 0x0002e2000c1e1b00 */
        /* <DEDUP_REMOVED lines=9> */
[----:B------:R-:W-:-:S05]  /*b170*/  IADD3.X R7, R23, R61, RZ, P1, !PT ;  /* 0x0000003d17077210 */ /* 0x000fca0000ffe4ff */
[----:B------:R0:W5:Y:S01]  /*b180*/  LDG.E.64 R40, desc[UR36][R6.64] ;  /* 0x0000002406287981 */ /* 0x000162000c1e1b00 */
[----:B-1----:R-:W-:-:S05]  /*b190*/  IADD3 R10, P1, R6, R8, RZ ;  /* 0x00000008060a7210 */ /* 0x002fca0007f3e0ff */
[----:B------:R-:W-:Y:S01]  /*b1a0*/  IMAD.X R11, R7, 0x1, R61, P1 ;  /* 0x00000001070b7824 */ /* 0x000fe200008e063d */
[----:B----4-:R-:W-:-:S04]  /*b1b0*/  IADD3 R12, P1, R10, R8, RZ ;  /* 0x000000080a0c7210 */ /* 0x010fc80007f3e0ff */
[----:B------:R1:W4:Y:S01]  /*b1c0*/  LDG.E.64 R38, desc[UR36][R10.64] ;  /* 0x000000240a267981 */ /* 0x000322000c1e1b00 */
[----:B------:R-:W-:Y:S01]  /*b1d0*/  IMAD.X R13, R11, 0x1, R61, P1 ;  /* 0x000000010b0d7824 */ /* 0x000fe200008e063d */
[----:B------:R-:W-:-:S04]  /*b1e0*/  IADD3 R14, P1, R12, R8, RZ ;  /* 0x000000080c0e7210 */ /* 0x000fc80007f3e0ff */
[----:B------:R-:W4:Y:S01]  /*b1f0*/  LDG.E.64 R36, desc[UR36][R12.64] ;  /* 0x000000240c247981 */ /* 0x000f22000c1e1b00 */
[----:B------:R-:W-:Y:S02]  /*b200*/  IADD3.X R15, R13, R61, RZ, P1, !PT ;  /* 0x0000003d0d0f7210 */ /* 0x000fe40000ffe4ff */
[----:B------:R-:W-:-:S03]  /*b210*/  IADD3 R46, P1, R14, R8, RZ ;  /* 0x000000080e2e7210 */ /* 0x000fc60007f3e0ff */
[----:B------:R-:W4:Y:S02]  /*b220*/  LDG.E.64 R34, desc[UR36][R14.64] ;  /* 0x000000240e227981 */ /* 0x000f24000c1e1b00 */
        /* <DEDUP_REMOVED lines=15> */
[----:B------:R-:W-:Y:S02]  /*b320*/  IADD3.X R65, R53, R61, RZ, P1, !PT ;  /* 0x0000003d35417210 */ /* 0x000fe40000ffe4ff */
[----:B0-----:R-:W-:-:S03]  /*b330*/  IADD3 R6, P1, R64, R8, RZ ;  /* 0x0000000840067210 */ /* 0x001fc60007f3e0ff */
[----:B------:R-:W4:Y:S02]  /*b340*/  LDG.E.64 R12, desc[UR36][R64.64] ;  /* 0x00000024400c7981 */ /* 0x000f24000c1e1b00 */
[----:B------:R-:W-:-:S05]  /*b350*/  IMAD.X R7, R65, 0x1, R61, P1 ;  /* 0x0000000141077824 */ /* 0x000fca00008e063d */
        /* <DEDUP_REMOVED lines=15> */
[----:B------:R-:W-:-:S05]  /*b450*/  IMAD R25, R24, R47, R25 ;  /* 0x0000002f18197224 */ /* 0x000fca00078e0219 */
[----:B------:R-:W-:Y:S01]  /*b460*/  IADD3 R57, R57, R25, RZ ;  /* 0x0000001939397210 */ /* 0x000fe20007ffe0ff */
[-C--:B---3--:R-:W-:Y:S01]  /*b470*/  IMAD R29, R29, R48.reuse, RZ ;  /* 0x000000301d1d7224 */ /* 0x088fe200078e02ff */
[----:B------:R-:W2:Y:S03]  /*b480*/  LDC.64 R24, c[0x0][R58+0x468] ;  /* 0x00011a003a187b82 */ /* 0x000ea60000000a00 */
[C---:B------:R-:W-:Y:S02]  /*b490*/  IMAD R29, R28.reuse, R49, R29 ;  /* 0x000000311c1d7224 */ /* 0x040fe400078e021d */
[----:B------:R-:W-:-:S04]  /*b4a0*/  IMAD.WIDE.U32 R48, R28, R48, R56 ;  /* 0x000000301c307225 */ /* 0x000fc800078e0038 */
[----:B------:R-:W-:Y:S02]  /*b4b0*/  IMAD.IADD R49, R49, 0x1, R29 ;  /* 0x0000000131317824 */ /* 0x000fe400078e021d */
[----:B------:R-:W4:Y:S01]  /*b4c0*/  LDC.64 R28, c[0x0][R58+0x470] ;  /* 0x00011c003a1c7b82 */ /* 0x000f220000000a00 */
[-C--:B-----5:R-:W-:Y:S02]  /*b4d0*/  IMAD R21, R21, R50.reuse, RZ ;  /* 0x0000003215157224 */ /* 0x0a0fe400078e02ff */
[----:B------:R-:W-:-:S04]  /*b4e0*/  IMAD.WIDE.U32 R48, R20, R50, R48 ;  /* 0x0000003214307225 */ /* 0x000fc800078e0030 */
[----:B------:R-:W-:Y:S02]  /*b4f0*/  IMAD R21, R20, R51, R21 ;  /* 0x0000003314157224 */ /* 0x000fe400078e0215 */
[-C--:B0-----:R-:W-:Y:S02]  /*b500*/  IMAD R45, R45, R52.reuse, RZ ;  /* 0x000000342d2d7224 */ /* 0x081fe400078e02ff */
[----:B------:R-:W-:Y:S02]  /*b510*/  IMAD.IADD R49, R49, 0x1, R21 ;  /* 0x0000000131317824 */ /* 0x000fe400078e0215 */
[----:B------:R-:W0:Y:S01]  /*b520*/  LDC.64 R20, c[0x0][R58+0x478] ;  /* 0x00011e003a147b82 */ /* 0x000e220000000a00 */
[C---:B------:R-:W-:Y:S02]  /*b530*/  IMAD R45, R44.reuse, R53, R45 ;  /* 0x000000352c2d7224 */ /* 0x040fe400078e022d */
[----:B------:R-:W-:-:S04]  /*b540*/  IMAD.WIDE.U32 R52, R44, R52, R48 ;  /* 0x000000342c347225 */ /* 0x000fc800078e0030 */
[-C--:B-1----:R-:W-:Y:S01]  /*b550*/  IMAD R43, R43, R54.reuse, RZ ;  /* 0x000000362b2b7224 */ /* 0x082fe200078e02ff */
[----:B------:R-:W-:Y:S02]  /*b560*/  IADD3 R53, R53, R45, RZ ;  /* 0x0000002d35357210 */ /* 0x000fe40007ffe0ff */
[----:B------:R-:W1:Y:S01]  /*b570*/  LDC.64 R44, c[0x0][R58+0x480] ;  /* 0x000120003a2c7b82 */ /* 0x000e620000000a00 */
[C---:B------:R-:W-:Y:S02]  /*b580*/  IMAD R43, R42.reuse, R55, R43 ;  /* 0x000000372a2b7224 */ /* 0x040fe400078e022b */
[----:B------:R-:W-:-:S04]  /*b590*/  IMAD.WIDE.U32 R54, R42, R54, R52 ;  /* 0x000000362a367225 */ /* 0x000fc800078e0034 */
[----:B------:R-:W-:Y:S02]  /*b5a0*/  IMAD.IADD R55, R55, 0x1, R43 ;  /* 0x0000000137377824 */ /* 0x000fe400078e022b */
        /* <DEDUP_REMOVED lines=14> */
[----:B------:R-:W-:Y:S02]  /*b690*/  IMAD.IADD R37, R37, 0x1, R21 ;  /* 0x0000000125257824 */ /* 0x000fe400078e0215 */
[-C--:B-1----:R-:W-:Y:S01]  /*b6a0*/  IMAD R35, R35, R44.reuse, RZ ;  /* 0x0000002c23237224 */ /* 0x082fe200078e02ff */
[----:B------:R-:W1:Y:S03]  /*b6b0*/  LDC.64 R20, c[0x0][R58+0x4a0] ;  /* 0x000128003a147b82 */ /* 0x000e660000000a00 */
[C---:B------:R-:W-:Y:S02]  /*b6c0*/  IMAD R35, R34.reuse, R45, R35 ;  /* 0x0000002d22237224 */ /* 0x040fe400078e0223 */
[----:B------:R-:W-:-:S04]  /*b6d0*/  IMAD.WIDE.U32 R44, R34, R44, R36 ;  /* 0x0000002c222c7225 */ /* 0x000fc800078e0024 */
[-C--:B---3--:R-:W-:Y:S02]  /*b6e0*/  IMAD R33, R33, R42.reuse, RZ ;  /* 0x0000002a21217224 */ /* 0x088fe400078e02ff */
[----:B------:R-:W-:Y:S02]  /*b6f0*/  IMAD.IADD R45, R45, 0x1, R35 ;  /* 0x000000012d2d7824 */ /* 0x000fe400078e0223 */
[----:B------:R-:W3:Y:S01]  /*b700*/  LDC.64 R34, c[0x0][R58+0x4a8] ;  /* 0x00012a003a227b82 */ /* 0x000ee20000000a00 */
[C---:B------:R-:W-:Y:S02]  /*b710*/  IMAD R33, R32.reuse, R43, R33 ;  /* 0x0000002b20217224 */ /* 0x040fe400078e0221 */
[----:B------:R-:W-:-:S05]  /*b720*/  IMAD.WIDE.U32 R42, R32, R42, R44 ;  /* 0x0000002a202a7225 */ /* 0x000fca00078e002c */
[----:B------:R-:W-:Y:S01]  /*b730*/  IADD3 R43, R43, R33, RZ ;  /* 0x000000212b2b7210 */ /* 0x000fe20007ffe0ff */
[-C--:B--2---:R-:W-:Y:S01]  /*b740*/  IMAD R31, R31, R24.reuse, RZ ;  /* 0x000000181f1f7224 */ /* 0x084fe200078e02ff */
[----:B------:R-:W2:Y:S03]  /*b750*/  LDC.64 R32, c[0x0][R58+0x4b0] ;  /* 0x00012c003a207b82 */ /* 0x000ea60000000a00 */
[C---:B------:R-:W-:Y:S02]  /*b760*/  IMAD R25, R30.reuse, R25, R31 ;  /* 0x000000191e197224 */ /* 0x040fe400078e021f */
[----:B------:R-:W-:-:S04]  /*b770*/  IMAD.WIDE.U32 R30, R30, R24, R42 ;  /* 0x000000181e1e7225 */ /* 0x000fc800078e002a */
[----:B------:R-:W-:Y:S02]  /*b780*/  IMAD.IADD R31, R31, 0x1, R25 ;  /* 0x000000011f1f7824 */ /* 0x000fe400078e0219 */
[----:B------:R-:W4:Y:S01]  /*b790*/  LDC.64 R24, c[0x0][R58+0x4b8] ;  /* 0x00012e003a187b82 */ /* 0x000f220000000a00 */
[----:B0-----:R-:W-:-:S04]  /*b7a0*/  IMAD R27, R27, R28, RZ ;  /* 0x0000001c1b1b7224 */ /* 0x001fc800078e02ff */
[C---:B------:R-:W-:Y:S02]  /*b7b0*/  IMAD R29, R26.reuse, R29, R27 ;  /* 0x0000001d1a1d7224 */ /* 0x040fe400078e021b */
[----:B------:R-:W-:-:S04]  /*b7c0*/  IMAD.WIDE.U32 R26, R26, R28, R30 ;  /* 0x0000001c1a1a7225 */ /* 0x000fc800078e001e */
[----:B------:R-:W-:Y:S02]  /*b7d0*/  IMAD.IADD R27, R27, 0x1, R29 ;  /* 0x000000011b1b7824 */ /* 0x000fe400078e021d */
[----:B-1----:R-:W-:-:S04]  /*b7e0*/  IMAD R23, R23, R20, RZ ;  /* 0x0000001417177224 */ /* 0x002fc800078e02ff */
[C---:B------:R-:W-:Y:S02]  /*b7f0*/  IMAD R23, R22.reuse, R21, R23 ;  /* 0x0000001516177224 */ /* 0x040fe400078e0217 */
[----:B------:R-:W-:-:S05]  /*b800*/  IMAD.WIDE.U32 R20, R22, R20, R26 ;  /* 0x0000001416147225 */ /* 0x000fca00078e001a */
[----:B------:R-:W-:Y:S01]  /*b810*/  IADD3 R21, R21, R23, RZ ;  /* 0x0000001715157210 */ /* 0x000fe20007ffe0ff */
        /* <DEDUP_REMOVED lines=15> */
[----:B------:R-:W-:Y:S05]  /*b910*/  BSYNC B1 ;  /* 0x0000000000017941 */ /* 0x000fea0003800000 */
.L_x_6949:
        /* <DEDUP_REMOVED lines=10> */
[----:B------:R-:W-:-:S04]  /*b9c0*/  IADD3 R12, P0, R10, R8, RZ ;  /* 0x000000080a0c7210 */ /* 0x000fc80007f1e0ff */
[----:B------:R-:W-:-:S05]  /*b9d0*/  IADD3.X R13, R11, R61, RZ, P0, !PT ;  /* 0x0000003d0b0d7210 */ /* 0x000fca00007fe4ff */
[----:B------:R-:W4:Y:S01]  /*b9e0*/  LDG.E.64 R28, desc[UR36][R12.64] ;  /* 0x000000240c1c7981 */ /* 0x000f22000c1e1b00 */
[----:B------:R-:W-:-:S05]  /*b9f0*/  IADD3 R22, P0, R12, R8, RZ ;  /* 0x000000080c167210 */ /* 0x000fca0007f1e0ff */
[----:B------:R-:W-:Y:S01]  /*ba00*/  IMAD.X R23, R13, 0x1, R61, P0 ;  /* 0x000000010d177824 */ /* 0x000fe200000e063d */
[----:B------:R-:W-:-:S04]  /*ba10*/  IADD3 R26, P0, R22, R8, RZ ;  /* 0x00000008161a7210 */ /* 0x000fc80007f1e0ff */
[----:B------:R-:W5:Y:S01]  /*ba20*/  LDG.E.64 R24, desc[UR36][R22.64] ;  /* 0x0000002416187981 */ /* 0x000f62000c1e1b00 */
        /* <DEDUP_REMOVED lines=10> */
[----:B------:R-:W5:Y:S01]  /*bad0*/  LDG.E.64 R10, desc[UR36][R6.64] ;  /* 0x00000024060a7981 */ /* 0x000f62000c1e1b00 */
[----:B------:R-:W-:Y:S02]  /*bae0*/  SHF.L.U32 R44, R0, 0x3, RZ ;  /* 0x00000003002c7819 */ /* 0x000fe400000006ff */
[----:B------:R-:W-:Y:S02]  /*baf0*/  IADD3 R60, P3, R60, -0x8, RZ ;  /* 0xfffffff83c3c7810 */ /* 0x000fe40007f7e0ff */
[----:B------:R-:W2:Y:S01]  /*bb00*/  LDC.64 R38, c[0x0][R44+0x440] ;  /* 0x000110002c267b82 */ /* 0x000ea20000000a00 */
[----:B------:R-:W-:Y:S02]  /*bb10*/  IADD3 R0, P2, R0, 0x8, RZ ;  /* 0x0000000800007810 */ /* 0x000fe40007f5e0ff */
[----:B------:R-:W-:Y:S02]  /*bb20*/  PLOP3.LUT P0, PT, PT, PT, PT, 0x8, 0x0 ;  /* 0x000000000000781c */ /* 0x000fe40003f0e170 */
[----:B------:R-:W-:-:S02]  /*bb30*/  IADD3.X R62, R62, -0x1, RZ, P3, !PT ;  /* 0xffffffff3e3e7810 */ /* 0x000fc40001ffe4ff */
[----:B------:R-:W-:Y:S01]  /*bb40*/  IADD3.X R59, RZ, R59, RZ, P2, !PT ;  /* 0x0000003bff3b7210 */ /* 0x000fe200017fe4ff */
        /* <DEDUP_REMOVED lines=30> */
[----:B--2---:R-:W-:Y:S01]  /*bd30*/  IMAD R13, R13, R32, RZ ;  /* 0x000000200d0d7224 */ /* 0x004fe200078e02ff */
[----:B------:R-:W-:-:S03]  /*bd40*/  IADD3 R15, R15, R23, RZ ;  /* 0x000000170f0f7210 */ /* 0x000fc60007ffe0ff */
        /* <DEDUP_REMOVED lines=8> */
[----:B------:R-:W-:-:S07]  /*bdd0*/  IMAD.IADD R57, R57, 0x1, R11 ;  /* 0x0000000139397824 */ /* 0x000fce00078e020b */
.L_x_6952:
[----:B------:R-:W-:Y:S05]  /*bde0*/  BSYNC B1 ;  /* 0x0000000000017941 */ /* 0x000fea0003800000 */
.L_x_6951:
[----:B------:R-:W-:-:S04]  /*bdf0*/  ISETP.NE.U32.AND P1, PT, R60, RZ, PT ;  /* 0x000000ff3c00720c */ /* 0x000fc80003f25070 */
[----:B------:R-:W-:-:S13]  /*be00*/  ISETP.NE.OR.EX P0, PT, R62, RZ, P0, P1 ;  /* 0x000000ff3e00720c */ /* 0x000fda0000705710 */
[----:B------:R-:W-:Y:S05]  /*be10*/  @!P0 BRA `(.L_x_6953) ;  /* 0x0000000000a08947 */ /* 0x000fea0003800000 */
.L_x_6948:
[----:B------:R0:W2:Y:S01]  /*be20*/  LDG.E.64 R14, desc[UR36][R12.64] ;  /* 0x000000240c0e7981 */ /* 0x0000a2000c1e1b00 */
[----:B------:R-:W-:-:S05]  /*be30*/  IADD3 R24, P0, R12, R8, RZ ;  /* 0x000000080c187210 */ /* 0x000fca0007f1e0ff */
        /* <DEDUP_REMOVED lines=34> */
[----:B------:R-:W-:-:S04]  /*c060*/  IADD3 R12, P2, R6, R8, RZ ;  /* 0x00000008060c7210 */ /* 0x000fc80007f5e0ff */
[----:B------:R-:W-:Y:S01]  /*c070*/  IADD3 R57, R57, R11, RZ ;  /* 0x0000000b39397210 */ /* 0x000fe20007ffe0ff */
[----:B------:R-:W-:Y:S01]  /*c080*/  IMAD.X R13, R7, 0x1, R61, P2 ;  /* 0x00000001070d7824 */ /* 0x000fe200010e063d */
[----:B------:R-:W-:Y:S07]  /*c090*/  @P0 BRA `(.L_x_6948) ;  /* 0xfffffffc00600947 */ /* 0x000fee000383ffff */
.L_x_6953:
[----:B------:R-:W-:Y:S05]  /*c0a0*/  BSYNC B0 ;  /* 0x0000000000007941 */ /* 0x000fea0003800000 */
.L_x_6947:
        /* <DEDUP_REMOVED lines=9> */
[----:B------:R-:W-:-:S03]  /*c140*/  IMAD R59, R0, R5, R59 ;  /* 0x00000005003b7224 */ /* 0x000fc600078e023b */
[----:B------:R-:W-:-:S03]  /*c150*/  IADD3 R7, R7, R9, RZ ;  /* 0x0000000907077210 */ /* 0x000fc60007ffe0ff */
        /* <DEDUP_REMOVED lines=36> */
.L_x_6945:
[----:B012345:R-:W-:-:S04]  /*c3a0*/  LEA R56, P0, R2, UR4, 0x3 ;  /* 0x0000000402387c11 */ /* 0x03ffc8000f8018ff */
[----:B------:R-:W-:-:S06]  /*c3b0*/  LEA.HI.X R57, R2, UR5, R3, 0x3, P0 ;  /* 0x0000000502397c11 */ /* 0x000fcc00080f1c03 */
[----:B------:R-:W5:Y:S03]  /*c3c0*/  LDG.E.64 R56, desc[UR36][R56.64] ;  /* 0x0000002438387981 */ /* 0x000f66000c1e1b00 */
.L_x_6946:
[----:B0-----:R-:W0:Y:S01]  /*c3d0*/  LDC.64 R4, c[0x0][0x490] ;  /* 0x00012400ff047b82 */ /* 0x001e220000000a00 */
[----:B------:R-:W-:Y:S02]  /*c3e0*/  ULDC.64 UR4, c[0x0][0x488] ;  /* 0x0001220000047ab9 */ /* 0x000fe40000000a00 */
[----:B------:R-:W-:Y:S01]  /*c3f0*/  IMAD.U32 R23, RZ, RZ, UR4 ;  /* 0x00000004ff177e24 */ /* 0x000fe2000f8e00ff */
[----:B------:R-:W-:Y:S01]  /*c400*/  MOV R20, UR4 ;  /* 0x0000000400147c02 */ /* 0x000fe20008000f00 */
[----:B------:R-:W-:Y:S01]  /*c410*/  IMAD.U32 R24, RZ, RZ, UR5 ;  /* 0x00000005ff187e24 */ /* 0x000fe2000f8e00ff */
[----:B------:R-:W-:Y:S01]  /*c420*/  MOV R15, UR5 ;  /* 0x00000005000f7c02 */ /* 0x000fe20008000f00 */
[----:B------:R-:W-:Y:S01]  /*c430*/  IMAD.U32 R22, RZ, RZ, UR5 ;  /* 0x00000005ff167e24 */ /* 0x000fe2000f8e00ff */
[----:B------:R-:W1:Y:S01]  /*c440*/  LDC.U8 R27, c[0x0][0x4b0] ;  /* 0x00012c00ff1b7b82 */ /* 0x000e620000000000 */
        /* <DEDUP_REMOVED lines=15> */
.L_x_6955:
        /* <DEDUP_REMOVED lines=13> */
[----:B------:R-:W-:Y:S01]  /*c610*/  @!P1 IADD3.X R9, R12, R4, RZ, P2, !PT ;  /* 0x000000040c099210 */ /* 0x000fe200017fe4ff */
[----:B------:R-:W-:Y:S01]  /*c620*/  IMAD.MOV.U32 R13, RZ, RZ, R8 ;  /* 0x000000ffff0d7224 */ /* 0x000fe200078e0008 */
[----:B------:R-:W-:Y:S01]  /*c630*/  ISETP.GT.U32.AND P2, PT, R8, RZ, PT ;  /* 0x000000ff0800720c */ /* 0x000fe20003f44070 */
[----:B------:R-:W-:Y:S01]  /*c640*/  @!P1 IMAD.X R11, RZ, RZ, R7, P3 ;  /* 0x000000ffff0b9224 */ /* 0x000fe200018e0607 */
[----:B------:R-:W-:-:S02]  /*c650*/  @!P1 IADD3 R14, P4, P5, R14, 0x8, R25 ;  /* 0x000000080e0e9810 */ /* 0x000fc40007d9e019 */
[----:B------:R-:W-:Y:S02]  /*c660*/  ISETP.GT.AND.EX P2, PT, R9, RZ, PT, P2 ;  /* 0x000000ff0900720c */ /* 0x000fe40003f44320 */
[----:B------:R-:W-:Y:S02]  /*c670*/  @!P1 IADD3.X R15, R15, RZ, R26, P4, P5 ;  /* 0x000000ff0f0f9210 */ /* 0x000fe400027ea41a */
[----:B------:R-:W-:-:S09]  /*c680*/  MOV R12, R9 ;  /* 0x00000009000c7202 */ /* 0x000fd20000000f00 */
[----:B------:R-:W-:Y:S05]  /*c690*/  @P2 BRA `(.L_x_6955) ;  /* 0xfffffffc00a82947 */ /* 0x000fea000383ffff */
[----:B------:R-:W-:Y:S05]  /*c6a0*/  BSYNC B0 ;  /* 0x0000000000007941 */ /* 0x000fea0003800000 */
.L_x_6954:
[----:B------:R-:W-:Y:S05]  /*c6b0*/  @!P0 BRA `(.L_x_6956) ;  /* 0x0000000000608947 */ /* 0x000fea0003800000 */
[----:B------:R-:W-:Y:S01]  /*c6c0*/  BSSY B0, `(.L_x_6956) ;  /* 0x0000017000007945 */ /* 0x000fe20003800000 */
.L_x_6957:
        /* <DEDUP_REMOVED lines=17> */
[----:B------:R-:W-:-:S02]  /*c7e0*/  @P0 IADD3 R23, P3, P4, R23, 0x8, R10 ;  /* 0x0000000817170810 */ /* 0x000fc40007c7e00a */
[----:B------:R-:W-:Y:S02]  /*c7f0*/  ISETP.GT.AND.EX P1, PT, R9, RZ, PT, P1 ;  /* 0x000000ff0900720c */ /* 0x000fe40003f24310 */
[----:B------:R-:W-:Y:S02]  /*c800*/  @P0 IADD3.X R24, R24, RZ, R11, P3, P4 ;  /* 0x000000ff18180210 */ /* 0x000fe40001fe840b */
[----:B------:R-:W-:-:S09]  /*c810*/  MOV R18, R9 ;  /* 0x0000000900127202 */ /* 0x000fd20000000f00 */
[----:B------:R-:W-:Y:S05]  /*c820*/  @P1 BRA `(.L_x_6957) ;  /* 0xfffffffc00a81947 */ /* 0x000fea000383ffff */
[----:B------:R-:W-:Y:S05]  /*c830*/  BSYNC B0 ;  /* 0x0000000000007941 */ /* 0x000fea0003800000 */
.L_x_6956:
[----:B------:R-:W-:Y:S01]  /*c840*/  ULDC.64 UR4, c[0x0][0x488] ;  /* 0x0001220000047ab9 */ /* 0x000fe20000000a00 */
[----:B------:R-:W-:Y:S01]  /*c850*/  IADD3 R0, P0, R23, -R14, RZ ;  /* 0x8000000e17007210 */ /* 0x000fe20007f1e0ff */
[----:B------:R-:W-:Y:S01]  /*c860*/  ULDC.64 UR6, c[0x0][0x4a0] ;  /* 0x0001280000067ab9 */ /* 0x000fe20000000a00 */
[----:B------:R-:W-:Y:S02]  /*c870*/  IADD3 R6, P1, R14, -UR4, RZ ;  /* 0x800000040e067c10 */ /* 0x000fe4000ff3e0ff */
[C---:B--2345:R-:W-:Y:S01]  /*c880*/  SHF.L.U64.HI R9, R2.reuse, 0x3, R3 ;  /* 0x0000000302097819 */ /* 0x07cfe20000010203 */
        /* <DEDUP_REMOVED lines=27> */
.L_x_6961:
[----:B------:R4:W-:Y:S01]  /*ca40*/  STG.E.U8 desc[UR36][R16.64], RZ ;  /* 0x000000ff10007986 */ /* 0x0009e2000c101124 */
[----:B------:R-:W-:Y:S05]  /*ca50*/  BRA `(.L_x_6963) ;  /* 0x00000004008c7947 */ /* 0x000fea0003800000 */
.L_x_6960:
        /* <DEDUP_REMOVED lines=8> */
.L_x_6965:
[----:B------:R2:W-:Y:S01]  /*cae0*/  STG.E desc[UR36][R16.64], RZ ;  /* 0x000000ff10007986 */ /* 0x0005e2000c101924 */
[----:B------:R-:W-:Y:S05]  /*caf0*/  BRA `(.L_x_6963) ;  /* 0x0000000400647947 */ /* 0x000fea0003800000 */
.L_x_6964:
[----:B------:R0:W-:Y:S01]  /*cb00*/  STG.E.U16 desc[UR36][R16.64], RZ ;  /* 0x000000ff10007986 */ /* 0x0001e2000c101524 */
[----:B------:R-:W-:Y:S05]  /*cb10*/  BRA `(.L_x_6963) ;  /* 0x00000004005c7947 */ /* 0x000fea0003800000 */
.L_x_6959:
        /* <DEDUP_REMOVED lines=8> */
.L_x_6967:
[----:B------:R0:W-:Y:S01]  /*cba0*/  STG.E.U16 desc[UR36][R16.64], RZ ;  /* 0x000000ff10007986 */ /* 0x0001e2000c101524 */
[----:B------:R-:W-:Y:S05]  /*cbb0*/  BRA `(.L_x_6963) ;  /* 0x0000000400347947 */ /* 0x000fea0003800000 */
.L_x_6966:
        /* <DEDUP_REMOVED lines=8> */
.L_x_6969:
[----:B------:R0:W-:Y:S01]  /*cc40*/  STG.E desc[UR36][R16.64], RZ ;  /* 0x000000ff10007986 */ /* 0x0001e2000c101924 */
[----:B------:R-:W-:Y:S05]  /*cc50*/  BRA `(.L_x_6963) ;  /* 0x00000004000c7947 */ /* 0x000fea0003800000 */
.L_x_6968:
[----:B------:R0:W-:Y:S01]  /*cc60*/  STG.E.64 desc[UR36][R16.64], RZ ;  /* 0x000000ff10007986 */ /* 0x0001e2000c101b24 */
[----:B------:R-:W-:Y:S05]  /*cc70*/  BRA `(.L_x_6963) ;  /* 0x0000000400047947 */ /* 0x000fea0003800000 */
.L_x_6958:
        /* <DEDUP_REMOVED lines=10> */
.L_x_6972:
[----:B------:R0:W-:Y:S01]  /*cd20*/  STG.E.128 desc[UR36][R16.64], RZ ;  /* 0x000000ff10007986 */ /* 0x0001e2000c101d24 */
[----:B------:R-:W-:Y:S05]  /*cd30*/  BRA `(.L_x_6963) ;  /* 0x0000000000d47947 */ /* 0x000fea0003800000 */
.L_x_6971:
        /* <DEDUP_REMOVED lines=8> */
.L_x_6974:
[----:B------:R0:W-:Y:S01]  /*cdc0*/  STG.E.U8 desc[UR36][R16.64], RZ ;  /* 0x000000ff10007986 */ /* 0x0001e2000c101124 */
[----:B------:R-:W-:Y:S05]  /*cdd0*/  BRA `(.L_x_6963) ;  /* 0x0000000000ac7947 */ /* 0x000fea0003800000 */
.L_x_6973:
[----:B------:R0:W-:Y:S01]  /*cde0*/  STG.E.U16 desc[UR36][R16.64], RZ ;  /* 0x000000ff10007986 */ /* 0x0001e2000c101524 */
[----:B------:R-:W-:Y:S05]  /*cdf0*/  BRA `(.L_x_6963) ;  /* 0x0000000000a47947 */ /* 0x000fea0003800000 */
.L_x_6970:
        /* <DEDUP_REMOVED lines=10> */
.L_x_6977:
[----:B------:R0:W-:Y:S01]  /*cea0*/  STG.E.U8 desc[UR36][R16.64], RZ ;  /* 0x000000ff10007986 */ /* 0x0001e2000c101124 */
[----:B------:R-:W-:Y:S05]  /*ceb0*/  BRA `(.L_x_6963) ;  /* 0x0000000000747947 */ /* 0x000fea0003800000 */
.L_x_6976:
[----:B------:R0:W-:Y:S01]  /*cec0*/  STG.E.U8 desc[UR36][R16.64], RZ ;  /* 0x000000ff10007986 */ /* 0x0001e2000c101124 */
[----:B------:R-:W-:Y:S05]  /*ced0*/  BRA `(.L_x_6963) ;  /* 0x00000000006c7947 */ /* 0x000fea0003800000 */
.L_x_6975:
[----:B------:R-:W-:-:S13]  /*cee0*/  ISETP.NE.AND P0, PT, R0, 0x1c, PT ;  /* 0x0000001c0000780c */ /* 0x000fda0003f05270 */
[----:B------:R-:W-:Y:S05]  /*cef0*/  @!P0 BRA `(.L_x_6978) ;  /* 0x0000000000608947 */ /* 0x000fea0003800000 */
[----:B------:R-:W-:-:S13]  /*cf00*/  ISETP.NE.AND P0, PT, R0, 0x1d, PT ;  /* 0x0000001d0000780c */ /* 0x000fda0003f05270 */
[----:B------:R-:W-:Y:S05]  /*cf10*/  @!P0 BRA `(.L_x_6979) ;  /* 0x0000000000508947 */ /* 0x000fea0003800000 */
[----:B------:R-:W-:-:S13]  /*cf20*/  ISETP.NE.AND P0, PT, R0, 0x2c, PT ;  /* 0x0000002c0000780c */ /* 0x000fda0003f05270 */
[----:B------:R0:W-:Y:S01]  /*cf30*/  @!P0 STG.E.U8 desc[UR36][R16.64], RZ ;  /* 0x000000ff10008986 */ /* 0x0001e2000c101124 */
[----:B------:R-:W-:Y:S05]  /*cf40*/  @!P0 BRA `(.L_x_6963) ;  /* 0x0000000000508947 */ /* 0x000fea0003800000 */
.L_x_6962:
[----:B------:R-:W-:Y:S01]  /*cf50*/  MOV R0, 0x100 ;  /* 0x0000010000007802 */ /* 0x000fe20000000f00 */
[----:B------:R-:W-:Y:S01]  /*cf60*/  ULDC.64 UR4, c[0x4][0xf0] ;  /* 0x01003c0000047ab9 */ /* 0x000fe20000000a00 */
[----:B------:R-:W-:Y:S01]  /*cf70*/  ULDC.64 UR6, c[0x4][0x8] ;  /* 0x0100020000067ab9 */ /* 0x000fe20000000a00 */
[----:B------:R-:W-:Y:S01]  /*cf80*/  MOV R4, UR4 ;  /* 0x0000000400047c02 */ /* 0x000fe20008000f00 */
[----:B------:R1:W2:Y:S01]  /*cf90*/  LDC.64 R2, c[0x4][R0] ;  /* 0x0100000000027b82 */ /* 0x0002a20000000a00 */
[----:B------:R-:W-:Y:S01]  /*cfa0*/  IMAD.U32 R5, RZ, RZ, UR5 ;  /* 0x00000005ff057e24 */ /* 0x000fe2000f8e00ff */
[----:B------:R-:W-:Y:S01]  /*cfb0*/  ULDC.64 UR4, c[0x4][0xf8] ;  /* 0x01003e0000047ab9 */ /* 0x000fe20000000a00 */
[----:B------:R-:W-:Y:S01]  /*cfc0*/  HFMA2.MMA R8, -RZ, RZ, 0, 6.020069122314453125e-06 ;  /* 0x00000065ff087435 */ /* 0x000fe200000001ff */
        /* <DEDUP_REMOVED lines=8> */
.L_x_6980:
[----:B------:R-:W-:Y:S05]  /*d050*/  BRA `(.L_x_6963) ;  /* 0x00000000000c7947 */ /* 0x000fea0003800000 */
.L_x_6979:
[----:B------:R0:W-:Y:S01]  /*d060*/  STG.E.64 desc[UR36][R16.64], RZ ;  /* 0x000000ff10007986 */ /* 0x0001e2000c101b24 */
[----:B------:R-:W-:Y:S05]  /*d070*/  BRA `(.L_x_6963) ;  /* 0x0000000000047947 */ /* 0x000fea0003800000 */
.L_x_6978:
[----:B------:R0:W-:Y:S02]  /*d080*/  STG.E desc[UR36][R16.64], RZ ;  /* 0x000000ff10007986 */ /* 0x0001e4000c101924 */
.L_x_6963:
[----:B------:R-:W-:-:S07]  /*d090*/  IADD3 R19, R19, 0x80, RZ ;  /* 0x0000008013137810 */ /* 0x000fce0007ffe0ff */
.L_x_6910:
[----:B------:R-:W-:Y:S05]  /*d0a0*/  BSYNC B6 ;  /* 0x0000000000067941 */ /* 0x000fea0003800000 */
.L_x_6909:
[----:B------:R-:W-:Y:S02]  /*d0b0*/  ULDC UR4, c[0x0][0x210] ;  /* 0x0000840000047ab9 */ /* 0x000fe40000000800 */
[----:B------:R-:W-:-:S13]  /*d0c0*/  ISETP.GE.AND P0, PT, R19, UR4, PT ;  /* 0x0000000413007c0c */ /* 0x000fda000bf06270 */
[----:B------:R-:W-:Y:S05]  /*d0d0*/  @P0 EXIT ;  /* 0x000000000000094d */ /* 0x000fea0003800000 */
[----:B------:R-:W5:Y:S01]  /*d0e0*/  LDC R6, c[0x0][0x218] ;  /* 0x00008600ff067b82 */ /* 0x000f620000000800 */
[----:B------:R-:W-:Y:S02]  /*d0f0*/  IMAD.MOV.U32 R0, RZ, RZ, RZ ;  /* 0x000000ffff007224 */ /* 0x000fe400078e00ff */
[----:B01234-:R-:W-:Y:S01]  /*d100*/  IMAD.MOV.U32 R16, RZ, RZ, RZ ;  /* 0x000000ffff107224 */ /* 0x01ffe200078e00ff */
[----:B-----5:R-:W-:-:S13]  /*d110*/  ISETP.NE.AND P0, PT, R6, RZ, PT ;  /* 0x000000ff0600720c */ /* 0x020fda0003f05270 */
        /* <DEDUP_REMOVED lines=299> */
.L_x_6981:
        /* <DEDUP_REMOVED lines=21> */
.L_x_6985:
[----:B------:R0:W5:Y:S01]  /*e520*/  LDG.E.U8 R4, desc[UR36][R2.64] ;  /* 0x0000002402047981 */ /* 0x000162000c1e1100 */
[----:B------:R-:W-:Y:S01]  /*e530*/  IMAD.MOV.U32 R5, RZ, RZ, RZ ;  /* 0x000000ffff057224 */ /* 0x000fe200078e00ff */
[----:B------:R-:W-:Y:S06]  /*e540*/  BRA `(.L_x_6987) ;  /* 0x0000000c00487947 */ /* 0x000fec0003800000 */
.L_x_6984:
        /* <DEDUP_REMOVED lines=8> */
.L_x_6989:
[----:B------:R-:W2:Y:S02]  /*e5d0*/  LDG.E R4, desc[UR36][R2.64] ;  /* 0x0000002402047981 */ /* 0x000ea4000c1e1900 */
[----:B--2---:R-:W-:Y:S01]  /*e5e0*/  SHF.R.S32.HI R5, RZ, 0x1f, R4 ;  /* 0x0000001fff057819 */ /* 0x004fe20000011404 */
[----:B------:R-:W-:Y:S06]  /*e5f0*/  BRA `(.L_x_6987) ;  /* 0x0000000c001c7947 */ /* 0x000fec0003800000 */
.L_x_6988:
[----:B------:R-:W2:Y:S02]  /*e600*/  LDG.E.S16 R4, desc[UR36][R2.64] ;  /* 0x0000002402047981 */ /* 0x000ea4000c1e1700 */
[----:B--2---:R-:W-:Y:S01]  /*e610*/  SHF.R.S32.HI R5, RZ, 0x1f, R4 ;  /* 0x0000001fff057819 */ /* 0x004fe20000011404 */
[----:B------:R-:W-:Y:S06]  /*e620*/  BRA `(.L_x_6987) ;  /* 0x0000000c00107947 */ /* 0x000fec0003800000 */
.L_x_6983:
        /* <DEDUP_REMOVED lines=9> */
.L_x_6991:
[----:B------:R-:W2:Y:S02]  /*e6c0*/  LDG.E.U16 R2, desc[UR36][R2.64] ;  /* 0x0000002402027981 */ /* 0x000ea4000c1e1500 */
[----:B--2---:R-:W-:-:S06]  /*e6d0*/  HADD2.F32 R4, -RZ, R2.H0_H0 ;  /* 0x20000002ff047230 */ /* 0x004fcc0000004100 */
[----:B------:R-:W2:Y:S01]  /*e6e0*/  F2I.S64.TRUNC R4, R4 ;  /* 0x0000000400047311 */ /* 0x000ea2000020d900 */
[----:B------:R-:W-:Y:S05]  /*e6f0*/  BRA `(.L_x_6987) ;  /* 0x0000000800dc7947 */ /* 0x000fea0003800000 */
.L_x_6990:
        /* <DEDUP_REMOVED lines=9> */
.L_x_6993:
[----:B------:R-:W2:Y:S02]  /*e790*/  LDG.E.U16 R2, desc[UR36][R2.64] ;  /* 0x0000002402027981 */ /* 0x000ea4000c1e1500 */
[----:B--2---:R-:W-:-:S06]  /*e7a0*/  HADD2.F32 R4, -RZ, R2.H0_H0 ;  /* 0x20000002ff047230 */ /* 0x004fcc0000004100 */
[----:B------:R-:W0:Y:S01]  /*e7b0*/  F2I.S64.TRUNC R4, R4 ;  /* 0x0000000400047311 */ /* 0x000e22000020d900 */
[----:B------:R-:W-:Y:S05]  /*e7c0*/  BRA `(.L_x_6987) ;  /* 0x0000000800a87947 */ /* 0x000fea0003800000 */
.L_x_6992:
[----:B------:R-:W2:Y:S02]  /*e7d0*/  LDG.E.64 R2, desc[UR36][R2.64] ;  /* 0x0000002402027981 */ /* 0x000ea4000c1e1b00 */
[----:B--2---:R3:W4:Y:S01]  /*e7e0*/  F2I.S64.F64.TRUNC R4, R2 ;  /* 0x0000000200047311 */ /* 0x004722000030d900 */
[----:B------:R-:W-:Y:S05]  /*e7f0*/  BRA `(.L_x_6987) ;  /* 0x00000008009c7947 */ /* 0x000fea0003800000 */
.L_x_6982:
        /* <DEDUP_REMOVED lines=13> */
.L_x_6996:
[----:B------:R-:W2:Y:S02]  /*e8d0*/  LDG.E.64 R2, desc[UR36][R2.64] ;  /* 0x0000002402027981 */ /* 0x000ea4000c1e1b00 */
[----:B--2---:R0:W1:Y:S01]  /*e8e0*/  F2I.S64.F64.TRUNC R4, R2 ;  /* 0x0000000200047311 */ /* 0x004062000030d900 */
[----:B------:R-:W-:Y:S05]  /*e8f0*/  BRA `(.L_x_6987) ;  /* 0x00000008005c7947 */ /* 0x000fea0003800000 */
.L_x_6995:
[----:B------:R-:W-:-:S13]  /*e900*/  ISETP.NE.AND P0, PT, R4, 0xf, PT ;  /* 0x0000000f0400780c */ /* 0x000fda0003f05270 */
[----:B------:R-:W-:Y:S05]  /*e910*/  @!P0 BRA `(.L_x_6997) ;  /* 0x00000000009c8947 */ /* 0x000fea0003800000 */
[----:B------:R-:W-:-:S13]  /*e920*/  ISETP.NE.AND P0, PT, R4, 0x17, PT ;  /* 0x000000170400780c */ /* 0x000fda0003f05270 */
[----:B------:R-:W-:Y:S05]  /*e930*/  @!P0 BRA `(.L_x_6998) ;  /* 0x00000000005c8947 */ /* 0x000fea0003800000 */
[----:B------:R-:W-:-:S13]  /*e940*/  ISETP.NE.AND P0, PT, R4, 0x18, PT ;  /* 0x000000180400780c */ /* 0x000fda0003f05270 */
[----:B------:R-:W-:Y:S05]  /*e950*/  @P0 BRA `(.L_x_6986) ;  /* 0x0000000400ec0947 */ /* 0x000fea0003800000 */
[----:B------:R-:W2:Y:S01]  /*e960*/  LDG.E.U8 R0, desc[UR36][R2.64] ;  /* 0x0000002402007981 */ /* 0x000ea2000c1e1100 */
[----:B------:R-:W-:Y:S01]  /*e970*/  IMAD.MOV.U32 R8, RZ, RZ, -0x800000 ;  /* 0xff800000ff087424 */ /* 0x000fe200078e00ff */
[----:B--2---:R-:W-:-:S04]  /*e980*/  SHF.L.U32 R0, R0, 0x18, RZ ;  /* 0x0000001800007819 */ /* 0x004fc800000006ff */
        /* <DEDUP_REMOVED lines=18> */
.L_x_6998:
        /* <DEDUP_REMOVED lines=14> */
.L_x_6997:
[----:B------:R-:W2:Y:S02]  /*eb90*/  LDG.E.U16 R4, desc[UR36][R2.64] ;  /* 0x0000002402047981 */ /* 0x000ea4000c1e1500 */
[----:B--2---:R-:W-:-:S06]  /*eba0*/  SHF.L.U32 R4, R4, 0x10, RZ ;  /* 0x0000001004047819 */ /* 0x004fcc00000006ff */
[----:B------:R-:W0:Y:S01]  /*ebb0*/  F2I.S64.TRUNC R4, R4 ;  /* 0x0000000400047311 */ /* 0x000e22000020d900 */
[----:B------:R-:W-:Y:S05]  /*ebc0*/  BRA `(.L_x_6987) ;  /* 0x0000000400a87947 */ /* 0x000fea0003800000 */
.L_x_6994:
        /* <DEDUP_REMOVED lines=11> */
.L_x_7001:
        /* <DEDUP_REMOVED lines=21> */
.L_x_7005:
[----:B------:R-:W-:Y:S05]  /*edd0*/  BSYNC B1 ;  /* 0x0000000000017941 */ /* 0x000fea0003800000 */
.L_x_7004:
[----:B------:R-:W-:Y:S02]  /*ede0*/  LEA R3, R0, 0x3b800000, 0x17 ;  /* 0x3b80000000037811 */ /* 0x000fe400078eb8ff */
[----:B------:R-:W-:-:S04]  /*edf0*/  SHF.L.U32 R2, R2, 0x14, RZ ;  /* 0x0000001402027819 */ /* 0x000fc800000006ff */
[----:B------:R-:W-:-:S07]  /*ee00*/  LOP3.LUT R4, R3, R2, R4, 0xfe, !PT ;  /* 0x0000000203047212 */ /* 0x000fce00078efe04 */
.L_x_7003:
[----:B------:R-:W-:Y:S05]  /*ee10*/  BSYNC B0 ;  /* 0x0000000000007941 */ /* 0x000fea0003800000 */
.L_x_7002:
[----:B------:R-:W0:Y:S01]  /*ee20*/  F2I.S64.TRUNC R4, R4 ;  /* 0x0000000400047311 */ /* 0x000e22000020d900 */
[----:B------:R-:W-:Y:S05]  /*ee30*/  BRA `(.L_x_6987) ;  /* 0x00000004000c7947 */ /* 0x000fea0003800000 */
.L_x_7000:
        /* <DEDUP_REMOVED lines=21> */
.L_x_7009:
[----:B------:R-:W-:Y:S05]  /*ef90*/  BSYNC B1 ;  /* 0x0000000000017941 */ /* 0x000fea0003800000 */
.L_x_7008:
[----:B------:R-:W-:Y:S01]  /*efa0*/  IMAD.SHL.U32 R2, R2, 0x200000, RZ ;  /* 0x0020000002027824 */ /* 0x000fe200078e00ff */
[----:B------:R-:W-:-:S04]  /*efb0*/  LEA R3, R0, 0x37800000, 0x17 ;  /* 0x3780000000037811 */ /* 0x000fc800078eb8ff */
[----:B------:R-:W-:-:S07]  /*efc0*/  LOP3.LUT R4, R3, R2, R4, 0xfe, !PT ;  /* 0x0000000203047212 */ /* 0x000fce00078efe04 */
.L_x_7007:
[----:B------:R-:W-:Y:S05]  /*efd0*/  BSYNC B0 ;  /* 0x0000000000007941 */ /* 0x000fea0003800000 */
.L_x_7006:
[----:B------:R-:W0:Y:S01]  /*efe0*/  F2I.S64.TRUNC R4, R4 ;  /* 0x0000000400047311 */ /* 0x000e22000020d900 */
[----:B------:R-:W-:Y:S05]  /*eff0*/  BRA `(.L_x_6987) ;  /* 0x00000000009c7947 */ /* 0x000fea0003800000 */
.L_x_6999:
        /* <DEDUP_REMOVED lines=14> */
.L_x_7013:
[----:B------:R-:W-:Y:S05]  /*f0e0*/  BSYNC B0 ;  /* 0x0000000000007941 */ /* 0x000fea0003800000 */
.L_x_7012:
[----:B------:R-:W0:Y:S01]  /*f0f0*/  F2I.S64.TRUNC R4, R4 ;  /* 0x0000000400047311 */ /* 0x000e22000020d900 */
[----:B------:R-:W-:Y:S05]  /*f100*/  BRA `(.L_x_6987) ;  /* 0x0000000000587947 */ /* 0x000fea0003800000 */
.L_x_6986:
[----:B------:R-:W-:Y:S01]  /*f110*/  MOV R0, 0x100 ;  /* 0x0000010000007802 */ /* 0x000fe20000000f00 */
[----:B------:R-:W-:Y:S01]  /*f120*/  ULDC.64 UR4, c[0x4][0xf0] ;  /* 0x01003c0000047ab9 */ /* 0x000fe20000000a00 */
[----:B------:R-:W-:Y:S01]  /*f130*/  ULDC.64 UR6, c[0x4][0x0] ;  /* 0x0100000000067ab9 */ /* 0x000fe20000000a00 */
[----:B------:R-:W-:Y:S01]  /*f140*/  MOV R4, UR4 ;  /* 0x0000000400047c02 */ /* 0x000fe20008000f00 */
[----:B------:R0:W1:Y:S01]  /*f150*/  LDC.64 R2, c[0x4][R0] ;  /* 0x0100000000027b82 */ /* 0x0000620000000a00 */
[----:B------:R-:W-:Y:S01]  /*f160*/  IMAD.U32 R5, RZ, RZ, UR5 ;  /* 0x00000005ff057e24 */ /* 0x000fe2000f8e00ff */
[----:B------:R-:W-:Y:S01]  /*f170*/  ULDC.64 UR4, c[0x4][0xf8] ;  /* 0x01003e0000047ab9 */ /* 0x000fe20000000a00 */
[----:B------:R-:W-:Y:S01]  /*f180*/  HFMA2.MMA R8, -RZ, RZ, 0, 4.64916229248046875e-06 ;  /* 0x0000004eff087435 */ /* 0x000fe200000001ff */
        /* <DEDUP_REMOVED lines=8> */
.L_x_7014:
[----:B------:R-:W-:Y:S01]  /*f210*/  CS2R R4, SRZ ;  /* 0x0000000000047805 */ /* 0x000fe2000001ff00 */
[----:B------:R-:W-:Y:S06]  /*f220*/  BRA `(.L_x_6987) ;  /* 0x0000000000107947 */ /* 0x000fec0003800000 */
.L_x_7011:
[----:B------:R0:W5:Y:S01]  /*f230*/  LDG.E.64 R4, desc[UR36][R2.64] ;  /* 0x0000002402047981 */ /* 0x000162000c1e1b00 */
[----:B------:R-:W-:Y:S05]  /*f240*/  BRA `(.L_x_6987) ;  /* 0x0000000000087947 */ /* 0x000fea0003800000 */
.L_x_7010:
[----:B------:R0:W5:Y:S01]  /*f250*/  LDG.E R4, desc[UR36][R2.64] ;  /* 0x0000002402047981 */ /* 0x000162000c1e1900 */
[----:B------:R-:W-:-:S07]  /*f260*/  MOV R5, RZ ;  /* 0x000000ff00057202 */ /* 0x000fce0000000f00 */
.L_x_6987:
        /* <DEDUP_REMOVED lines=31> */
[----:B-12-45:R-:W-:Y:S01]  /*f460*/  IMAD R7, R5, UR4, RZ ;  /* 0x0000000405077c24 */ /* 0x036fe2000f8e02ff */
[----:B------:R-:W-:Y:S01]  /*f470*/  ISETP.GT.U32.AND P0, PT, R60, RZ, PT ;  /* 0x000000ff3c00720c */ /* 0x000fe20003f04070 */
[C---:B------:R-:W-:Y:S01]  /*f480*/  IMAD.WIDE.U32 R8, R4.reuse, UR4, RZ ;  /* 0x0000000404087c25 */ /* 0x040fe2000f8e00ff */
[----:B------:R-:W-:Y:S02]  /*f490*/  HFMA2.MMA R57, -RZ, RZ, 0, 0 ;  /* 0x00000000ff397435 */ /* 0x000fe400000001ff */
[----:B------:R-:W-:Y:S01]  /*f4a0*/  ISETP.GT.AND.EX P0, PT, R61, RZ, PT, P0 ;  /* 0x000000ff3d00720c */ /* 0x000fe20003f04300 */
[----:B------:R-:W-:Y:S01]  /*f4b0*/  IMAD R7, R4, UR5, R7 ;  /* 0x0000000504077c24 */ /* 0x000fe2000f8e0207 */
[----:B------:R-:W-:Y:S01]  /*f4c0*/  ULDC.64 UR4, c[0x0][0x430] ;  /* 0x00010c0000047ab9 */ /* 0x000fe20000000a00 */
[----:B------:R-:W-:Y:S01]  /*f4d0*/  IMAD.MOV.U32 R0, RZ, RZ, RZ ;  /* 0x000000ffff007224 */ /* 0x000fe200078e00ff */
[----:B------:R-:W-:-:S02]  /*f4e0*/  LEA R12, P1, R8, UR4, 0x3 ;  /* 0x00000004080c7c11 */ /* 0x000fc4000f8218ff */
[----:B------:R-:W-:Y:S01]  /*f4f0*/  IADD3 R13, R9, R7, RZ ;  /* 0x00000007090d7210 */ /* 0x000fe20007ffe0ff */
        /* <DEDUP_REMOVED lines=10> */
.L_x_7020:
        /* <DEDUP_REMOVED lines=18> */
[----:B------:R-:W-:-:S04]  /*f6c0*/  IADD3 R28, P1, R26, R6, RZ ;  /* 0x000000061a1c7210 */ /* 0x000fc80007f3e0ff */
[----:B------:R-:W-:Y:S02]  /*f6d0*/  IADD3.X R29, R27, R59, RZ, P1, !PT ;  /* 0x0000003b1b1d7210 */ /* 0x000fe40000ffe4ff */
[----:B------:R-:W-:-:S03]  /*f6e0*/  IADD3 R30, P1, R28, R6, RZ ;  /* 0x000000061c1e7210 */ /* 0x000fc60007f3e0ff */
[----:B------:R-:W5:Y:S02]  /*f6f0*/  LDG.E.64 R20, desc[UR36][R28.64] ;  /* 0x000000241c147981 */ /* 0x000f64000c1e1b00 */
        /* <DEDUP_REMOVED lines=24> */
[----:B------:R-:W-:-:S05]  /*f880*/  IADD3.X R39, R63, R59, RZ, P1, !PT ;  /* 0x0000003b3f277210 */ /* 0x000fca0000ffe4ff */
[----:B------:R-:W5:Y:S01]  /*f890*/  LDG.E.64 R40, desc[UR36][R38.64] ;  /* 0x0000002426287981 */ /* 0x000f62000c1e1b00 */
[----:B------:R-:W-:Y:S01]  /*f8a0*/  IMAD.SHL.U32 R58, R0, 0x8, RZ ;  /* 0x00000008003a7824 */ /* 0x000fe200078e00ff */
[----:B------:R-:W-:Y:S02]  /*f8b0*/  IADD3 R60, P1, R60, -0x10, RZ ;  /* 0xfffffff03c3c7810 */ /* 0x000fe40007f3e0ff */
[----:B------:R-:W-:Y:S01]  /*f8c0*/  IADD3 R0, P3, R0, 0x10, RZ ;  /* 0x0000001000007810 */ /* 0x000fe20007f7e0ff */
[----:B------:R-:W2:Y:S01]  /*f8d0*/  LDC.64 R54, c[0x0][R58+0x440] ;  /* 0x000110003a367b82 */ /* 0x000ea20000000a00 */
[----:B------:R-:W-:Y:S02]  /*f8e0*/  IADD3.X R61, R61, -0x1, RZ, P1, !PT ;  /* 0xffffffff3d3d7810 */ /* 0x000fe40000ffe4ff */
[----:B------:R-:W-:Y:S02]  /*f8f0*/  ISETP.GT.U32.AND P1, PT, R60, 0xc, PT ;  /* 0x0000000c3c00780c */ /* 0x000fe40003f24070 */
[----:B------:R-:W-:-:S02]  /*f900*/  IADD3.X R57, RZ, R57, RZ, P3, !PT ;  /* 0x00000039ff397210 */ /* 0x000fc40001ffe4ff */
[----:B------:R-:W-:Y:S01]  /*f910*/  ISETP.GT.AND.EX P1, PT, R61, RZ, PT, P1 ;  /* 0x000000ff3d00720c */ /* 0x000fe20003f24310 */
[----:B0-----:R-:W3:Y:S08]  /*f920*/  LDC.64 R42, c[0x0][R58+0x448] ;  /* 0x000112003a2a7b82 */ /* 0x001ef00000000a00 */
        /* <DEDUP_REMOVED lines=11> */
[----:B----4-:R-:W-:Y:S01]  /*f9e0*/  IMAD R11, R11, R44, RZ ;  /* 0x0000002c0b0b7224 */ /* 0x010fe200078e02ff */
[----:B------:R-:W-:Y:S01]  /*f9f0*/  IADD3 R43, R43, R9, RZ ;  /* 0x000000092b2b7210 */ /* 0x000fe20007ffe0ff */
[----:B-----5:R-:W-:Y:S01]  /*fa00*/  IMAD R13, R13, R46, RZ ;  /* 0x0000002e0d0d7224 */ /* 0x020fe200078e02ff */
[----:B------:R-:W2:Y:S01]  /*fa10*/  LDC.64 R8, c[0x0][R58+0x470] ;  /* 0x00011c003a087b82 */ /* 0x000ea20000000a00 */
[C---:B------:R-:W-:Y:S02]  /*fa20*/  IMAD R11, R10.reuse, R45, R11 ;  /* 0x0000002d0a0b7224 */ /* 0x040fe400078e020b */
[----:B------:R-:W-:-:S04]  /*fa30*/  IMAD.WIDE.U32 R44, R10, R44, R42 ;  /* 0x0000002c0a2c7225 */ /* 0x000fc800078e002a */
[----:B------:R-:W-:Y:S02]  /*fa40*/  IMAD.IADD R45, R45, 0x1, R11 ;  /* 0x000000012d2d7824 */ /* 0x000fe400078e020b */
[----:B------:R-:W3:Y:S01]  /*fa50*/  LDC.64 R10, c[0x0][R58+0x478] ;  /* 0x00011e003a0a7b82 */ /* 0x000ee20000000a00 */
[C---:B------:R-:W-:Y:S02]  /*fa60*/  IMAD R13, R12.reuse, R47, R13 ;  /* 0x0000002f0c0d7224 */ /* 0x040fe400078e020d */
[----:B------:R-:W-:-:S04]  /*fa70*/  IMAD.WIDE.U32 R46, R12, R46, R44 ;  /* 0x0000002e0c2e7225 */ /* 0x000fc800078e002c */
[----:B------:R-:W-:Y:S02]  /*fa80*/  IMAD.IADD R47, R47, 0x1, R13 ;  /* 0x000000012f2f7824 */ /* 0x000fe400078e020d */
[----:B------:R-:W4:Y:S01]  /*fa90*/  LDC.64 R12, c[0x0][R58+0x480] ;  /* 0x000120003a0c7b82 */ /* 0x000f220000000a00 */
[----:B0-----:R-:W-:-:S04]  /*faa0*/  IMAD R15, R15, R48, RZ ;  /* 0x000000300f0f7224 */ /* 0x001fc800078e02ff */
[C---:B------:R-:W-:Y:S02]  /*fab0*/  IMAD R15, R14.reuse, R49, R15 ;  /* 0x000000310e0f7224 */ /* 0x040fe400078e020f */
[----:B------:R-:W-:-:S05]  /*fac0*/  IMAD.WIDE.U32 R48, R14, R48, R46 ;  /* 0x000000300e307225 */ /* 0x000fca00078e002e */
[----:B------:R-:W-:Y:S02]  /*fad0*/  IADD3 R49, R49, R15, RZ ;  /* 0x0000000f31317210 */ /* 0x000fe40007ffe0ff */
[----:B------:R-:W0:Y:S01]  /*fae0*/  LDC.64 R14, c[0x0][R58+0x488] ;  /* 0x000122003a0e7b82 */ /* 0x000e220000000a00 */
        /* <DEDUP_REMOVED lines=9> */
[-C--:B---3--:R-:W-:Y:S01]  /*fb80*/  IMAD R23, R23, R10.reuse, RZ ;  /* 0x0000000a17177224 */ /* 0x088fe200078e02ff */
[----:B------:R-:W2:Y:S03]  /*fb90*/  LDC.64 R8, c[0x0][R58+0x498] ;  /* 0x000126003a087b82 */ /* 0x000ea60000000a00 */
[C---:B------:R-:W-:Y:S02]  /*fba0*/  IMAD R11, R22.reuse, R11, R23 ;  /* 0x0000000b160b7224 */ /* 0x040fe400078e0217 */
[----:B------:R-:W-:-:S04]  /*fbb0*/  IMAD.WIDE.U32 R22, R22, R10, R20 ;  /* 0x0000000a16167225 */ /* 0x000fc800078e0014 */
[-C--:B----4-:R-:W-:Y:S01]  /*fbc0*/  IMAD R21, R25, R12.reuse, RZ ;  /* 0x0000000c19157224 */ /* 0x090fe200078e02ff */
[----:B------:R-:W-:Y:S02]  /*fbd0*/  IADD3 R23, R23, R11, RZ ;  /* 0x0000000b17177210 */ /* 0x000fe40007ffe0ff */
[----:B------:R-:W3:Y:S01]  /*fbe0*/  LDC.64 R10, c[0x0][R58+0x4a0] ;  /* 0x000128003a0a7b82 */ /* 0x000ee20000000a00 */
[C---:B------:R-:W-:Y:S02]  /*fbf0*/  IMAD R21, R24.reuse, R13, R21 ;  /* 0x0000000d18157224 */ /* 0x040fe400078e0215 */
[----:B------:R-:W-:-:S04]  /*fc00*/  IMAD.WIDE.U32 R24, R24, R12, R22 ;  /* 0x0000000c18187225 */ /* 0x000fc800078e0016 */
[----:B------:R-:W-:Y:S01]  /*fc10*/  IMAD.IADD R25, R25, 0x1, R21 ;  /* 0x0000000119197824 */ /* 0x000fe200078e0215 */
[----:B------:R-:W4:Y:S01]  /*fc20*/  LDC.64 R12, c[0x0][R58+0x4a8] ;  /* 0x00012a003a0c7b82 */ /* 0x000f220000000a00 */
[----:B0-----:R-:W-:-:S04]  /*fc30*/  IMAD R21, R27, R14, RZ ;  /* 0x0000000e1b157224 */ /* 0x001fc800078e02ff */
[C---:B------:R-:W-:Y:S02]  /*fc40*/  IMAD R21, R26.reuse, R15, R21 ;  /* 0x0000000f1a157224 */ /* 0x040fe400078e0215 */
[----:B------:R-:W-:Y:S02]  /*fc50*/  IMAD.WIDE.U32 R26, R26, R14, R24 ;  /* 0x0000000e1a1a7225 */ /* 0x000fe400078e0018 */
[----:B------:R-:W0:Y:S02]  /*fc60*/  LDC.64 R14, c[0x0][R58+0x4b0] ;  /* 0x00012c003a0e7b82 */ /* 0x000e240000000a00 */
[----:B------:R-:W-:Y:S02]  /*fc70*/  IMAD.IADD R27, R27, 0x1, R21 ;  /* 0x000000011b1b7824 */ /* 0x000fe400078e0215 */
[----:B-1----:R-:W-:-:S04]  /*fc80*/  IMAD R21, R29, R18, RZ ;  /* 0x000000121d157224 */ /* 0x002fc800078e02ff */
[C---:B------:R-:W-:Y:S02]  /*fc90*/  IMAD R21, R28.reuse, R19, R21 ;  /* 0x000000131c157224 */ /* 0x040fe400078e0215 */
[----:B------:R-:W-:Y:S02]  /*fca0*/  IMAD.WIDE.U32 R28, R28, R18, R26 ;  /* 0x000000121c1c7225 */ /* 0x000fe400078e001a */
[----:B------:R-:W1:Y:S03]  /*fcb0*/  LDC.64 R18, c[0x0][R58+0x4b8] ;  /* 0x00012e003a127b82 */ /* 0x000e660000000a00 */
[----:B------:R-:W-:Y:S01]  /*fcc0*/  IADD3 R29, R29, R21, RZ ;  /* 0x000000151d1d7210 */ /* 0x000fe20007ffe0ff */
        /* <DEDUP_REMOVED lines=12> */
[----:B0-----:R-:W-:-:S04]  /*fd90*/  IMAD R9, R37, R14, RZ ;  /* 0x0000000e25097224 */ /* 0x001fc800078e02ff */
[C---:B------:R-:W-:Y:S02]  /*fda0*/  IMAD R9, R36.reuse, R15, R9 ;  /* 0x0000000f24097224 */ /* 0x040fe400078e0209 */
[----:B------:R-:W-:Y:S01]  /*fdb0*/  IMAD.WIDE.U32 R14, R36, R14, R12 ;  /* 0x0000000e240e7225 */ /* 0x000fe200078e000c */
[----:B------:R-:W-:-:S03]  /*fdc0*/  IADD3 R12, P2, R38, R6, RZ ;  /* 0x00000006260c7210 */ /* 0x000fc60007f5e0ff */
[----:B------:R-:W-:Y:S02]  /*fdd0*/  IMAD.IADD R15, R15, 0x1, R9 ;  /* 0x000000010f0f7824 */ /* 0x000fe400078e0209 */
[-C--:B-1----:R-:W-:Y:S02]  /*fde0*/  IMAD R9, R41, R18.reuse, RZ ;  /* 0x0000001229097224 */ /* 0x082fe400078e02ff */
[----:B------:R-:W-:-:S04]  /*fdf0*/  IMAD.WIDE.U32 R50, R40, R18, R14 ;  /* 0x0000001228327225 */ /* 0x000fc800078e000e */
[----:B------:R-:W-:Y:S02]  /*fe00*/  IMAD R9, R40, R19, R9 ;  /* 0x0000001328097224 */ /* 0x000fe400078e0209 */
[----:B------:R-:W-:Y:S02]  /*fe10*/  IMAD.X R13, R39, 0x1, R59, P2 ;  /* 0x00000001270d7824 */ /* 0x000fe400010e063b */
[----:B------:R-:W-:Y:S01]  /*fe20*/  IMAD.IADD R51, R51, 0x1, R9 ;  /* 0x0000000133337824 */ /* 0x000fe200078e0209 */
[----:B------:R-:W-:Y:S06]  /*fe30*/  @P1 BRA `(.L_x_7020) ;  /* 0xfffffff400d81947 */ /* 0x000fec000383ffff */
[----:B------:R-:W-:Y:S05]  /*fe40*/  BSYNC B1 ;  /* 0x0000000000017941 */ /* 0x000fea0003800000 */
.L_x_7019:
        /* <DEDUP_REMOVED lines=23> */
[----:B------:R-:W-:Y:S02]  /*ffc0*/  IADD3.X R41, R39, R59, RZ, P0, !PT ;  /* 0x0000003b27297210 */ /* 0x000fe400007fe4ff */
[----:B0-----:R-:W-:-:S03]  /*ffd0*/  IADD3 R10, P0, R40, R6, RZ ;  /* 0x00000006280a7210 */ /* 0x001fc60007f1e0ff */
[----:B------:R-:W5:Y:S02]  /*ffe0*/  LDG.E.64 R14, desc[UR36][R40.64] ;  /* 0x00000024280e7981 */ /* 0x000f64000c1e1b00 */
[----:B------:R-:W-:-:S05]  /*fff0*/  IMAD.X R11, R41, 0x1, R59, P0 ;  /* 0x00000001290b7824 */ /* 0x000fca00000e063b */
        /* <DEDUP_REMOVED lines=15> */
[----:B---3--:R-:W-:-:S03]  /*100f0*/  IMAD R31, R31, R36, RZ ;  /* 0x000000241f1f7224 */ /* 0x008fc600078e02ff */
[----:B------:R-:W-:Y:S01]  /*10100*/  IADD3 R39, R39, R29, RZ ;  /* 0x0000001d27277210 */ /* 0x000fe20007ffe0ff */
[C---:B------:R-:W-:Y:S01]  /*10110*/  IMAD R31, R30.reuse, R37, R31 ;  /* 0x000000251e1f7224 */ /* 0x040fe200078e021f */
[----:B------:R-:W1:Y:S01]  /*10120*/  LDC.64 R28, c[0x0][R42+0x468] ;  /* 0x00011a002a1c7b82 */ /* 0x000e620000000a00 */
[----:B------:R-:W-:-:S04]  /*10130*/  IMAD.WIDE.U32 R36, R30, R36, R38 ;  /* 0x000000241e247225 */ /* 0x000fc800078e0026 */
[----:B------:R-:W-:-:S03]  /*10140*/  IMAD.IADD R37, R37, 0x1, R31 ;  /* 0x0000000125257824 */ /* 0x000fc600078e021f */
[----:B------:R-:W2:Y:S01]  /*10150*/  LDC.64 R30, c[0x0][R42+0x470] ;  /* 0x00011c002a1e7b82 */ /* 0x000ea20000000a00 */
[----:B----4-:R-:W-:-:S04]  /*10160*/  IMAD R27, R27, R32, RZ ;  /* 0x000000201b1b7224 */ /* 0x010fc800078e02ff */
[C---:B------:R-:W-:Y:S02]  /*10170*/  IMAD R35, R26.reuse, R33, R27 ;  /* 0x000000211a237224 */ /* 0x040fe400078e021b */
[----:B------:R-:W-:Y:S02]  /*10180*/  IMAD.WIDE.U32 R32, R26, R32, R36 ;  /* 0x000000201a207225 */ /* 0x000fe400078e0024 */
[----:B------:R-:W3:Y:S02]  /*10190*/  LDC.64 R26, c[0x0][R42+0x478] ;  /* 0x00011e002a1a7b82 */ /* 0x000ee40000000a00 */
[----:B-----5:R-:W-:Y:S02]  /*101a0*/  IMAD R9, R9, R24, RZ ;  /* 0x0000001809097224 */ /* 0x020fe400078e02ff */
[----:B------:R-:W-:Y:S02]  /*101b0*/  IMAD.IADD R33, R33, 0x1, R35 ;  /* 0x0000000121217824 */ /* 0x000fe400078e0223 */
[----:B------:R-:W-:-:S02]  /*101c0*/  IMAD R25, R8, R25, R9 ;  /* 0x0000001908197224 */ /* 0x000fc400078e0209 */
        /* <DEDUP_REMOVED lines=13> */
[----:B---3--:R-:W-:Y:S01]  /*102a0*/  IMAD R13, R13, R26, RZ ;  /* 0x0000001a0d0d7224 */ /* 0x008fe200078e02ff */
[----:B------:R-:W-:-:S03]  /*102b0*/  IADD3 R15, R15, R9, RZ ;  /* 0x000000090f0f7210 */ /* 0x000fc60007ffe0ff */
[C---:B------:R-:W-:Y:S02]  /*102c0*/  IMAD R13, R12.reuse, R27, R13 ;  /* 0x0000001b0c0d7224 */ /* 0x040fe400078e020d */
[----:B------:R-:W-:Y:S01]  /*102d0*/  IMAD.WIDE.U32 R50, R12, R26, R14 ;  /* 0x0000001a0c327225 */ /* 0x000fe200078e000e */
[----:B------:R-:W-:-:S03]  /*102e0*/  IADD3 R12, P1, R10, R6, RZ ;  /* 0x000000060a0c7210 */ /* 0x000fc60007f3e0ff */
[----:B------:R-:W-:Y:S01]  /*102f0*/  IMAD.IADD R51, R51, 0x1, R13 ;  /* 0x0000000133337824 */ /* 0x000fe200078e020d */
[----:B------:R-:W-:-:S09]  /*10300*/  IADD3.X R13, R11, R59, RZ, P1, !PT ;  /* 0x0000003b0b0d7210 */ /* 0x000fd20000ffe4ff */
.L_x_7022:
[----:B------:R-:W-:Y:S05]  /*10310*/  BSYNC B1 ;  /* 0x0000000000017941 */ /* 0x000fea0003800000 */
.L_x_7021:
[----:B------:R-:W-:-:S04]  /*10320*/  ISETP.NE.U32.AND P1, PT, R60, RZ, PT ;  /* 0x000000ff3c00720c */ /* 0x000fc80003f25070 */
[----:B------:R-:W-:-:S13]  /*10330*/  ISETP.NE.OR.EX P0, PT, R61, RZ, P0, P1 ;  /* 0x000000ff3d00720c */ /* 0x000fda0000705710 */
[----:B------:R-:W-:Y:S05]  /*10340*/  @!P0 BRA `(.L_x_7023) ;  /* 0x0000000000a08947 */ /* 0x000fea0003800000 */
.L_x_7018:
[-C--:B------:R-:W-:Y:S01]  /*10350*/  IADD3 R22, P0, R12, R6.reuse, RZ ;  /* 0x000000060c167210 */ /* 0x080fe20007f1e0ff */
[----:B------:R0:W2:Y:S04]  /*10360*/  LDG.E.64 R14, desc[UR36][R12.64] ;  /* 0x000000240c0e7981 */ /* 0x0000a8000c1e1b00 */
[----:B------:R-:W-:Y:S01]  /*10370*/  IMAD.X R23, R13, 0x1, R59, P0 ;  /* 0x000000010d177824 */ /* 0x000fe200000e063b */
[----:B------:R-:W-:-:S04]  /*10380*/  IADD3 R28, P0, R22, R6, RZ ;  /* 0x00000006161c7210 */ /* 0x000fc80007f1e0ff */
[----:B------:R1:W3:Y:S01]  /*10390*/  LDG.E.64 R18, desc[UR36][R22.64] ;  /* 0x0000002416127981 */ /* 0x0002e2000c1e1b00 */
[----:B------:R-:W-:Y:S01]  /*103a0*/  IMAD.X R29, R23, 0x1, R59, P0 ;  /* 0x00000001171d7824 */ /* 0x000fe200000e063b */
[----:B------:R-:W-:-:S04]  /*103b0*/  IADD3 R8, P0, R28, R6, RZ ;  /* 0x000000061c087210 */ /* 0x000fc80007f1e0ff */
[----:B------:R-:W4:Y:S01]  /*103c0*/  LDG.E.64 R20, desc[UR36][R28.64] ;  /* 0x000000241c147981 */ /* 0x000f22000c1e1b00 */
[----:B------:R-:W-:-:S05]  /*103d0*/  IADD3.X R9, R29, R59, RZ, P0, !PT ;  /* 0x0000003b1d097210 */ /* 0x000fca00007fe4ff */
        /* <DEDUP_REMOVED lines=28> */
[----:B------:R-:W-:Y:S02]  /*105a0*/  IMAD.IADD R51, R51, 0x1, R11 ;  /* 0x0000000133337824 */ /* 0x000fe400078e020b */
[----:B------:R-:W-:Y:S01]  /*105b0*/  IMAD.X R13, R9, 0x1, R59, P2 ;  /* 0x00000001090d7824 */ /* 0x000fe200010e063b */
[----:B------:R-:W-:Y:S07]  /*105c0*/  @P0 BRA `(.L_x_7018) ;  /* 0xfffffffc00600947 */ /* 0x000fee000383ffff */
.L_x_7023:
[----:B------:R-:W-:Y:S05]  /*105d0*/  BSYNC B0 ;  /* 0x0000000000007941 */ /* 0x000fea0003800000 */
.L_x_7017:
        /* <DEDUP_REMOVED lines=11> */
[----:B------:R-:W-:-:S05]  /*10690*/  IMAD.WIDE.U32 R6, R0, R2, R6 ;  /* 0x0000000200067225 */ /* 0x000fca00078e0006 */
[----:B------:R-:W-:Y:S02]  /*106a0*/  IADD3 R7, R7, R57, RZ ;  /* 0x0000003907077210 */ /* 0x000fe40007ffe0ff */
        /* <DEDUP_REMOVED lines=9> */
[----:B------:R-:W-:-:S04]  /*10740*/  IMAD R7, R6, R9, R7 ;  /* 0x0000000906077224 */ /* 0x000fc800078e0207 */
[----:B------:R-:W-:Y:S02]  /*10750*/  IMAD.IADD R51, R51, 0x1, R7 ;  /* 0x0000000133337824 */ /* 0x000fe400078e0207 */
[----:B------:R-:W-:Y:S05]  /*10760*/  @!P0 BRA `(.L_x_7016) ;  /* 0x0000000000648947 */ /* 0x000fea0003800000 */
[C---:B------:R-:W-:Y:S02]  /*10770*/  SHF.L.U32 R15, R2.reuse, 0x3, RZ ;  /* 0x00000003020f7819 */ /* 0x040fe400000006ff */
[----:B------:R-:W-:Y:S02]  /*10780*/  SHF.L.U64.HI R13, R2, 0x3, R3 ;  /* 0x00000003020d7819 */ /* 0x000fe40000010203 */
        /* <DEDUP_REMOVED lines=20> */
.L_x_7015:
[----:B012-45:R-:W-:-:S04]  /*108d0*/  LEA R50, P0, R4, UR4, 0x3 ;  /* 0x0000000404327c11 */ /* 0x037fc8000f8018ff */
[----:B------:R-:W-:-:S06]  /*108e0*/  LEA.HI.X R51, R4, UR5, R5, 0x3, P0 ;  /* 0x0000000504337c11 */ /* 0x000fcc00080f1c05 */
[----:B------:R-:W5:Y:S03]  /*108f0*/  LDG.E.64 R50, desc[UR36][R50.64] ;  /* 0x0000002432327981 */ /* 0x000f66000c1e1b00 */
.L_x_7016:
[----:B0--3--:R-:W0:Y:S01]  /*10900*/  LDC.64 R2, c[0x0][0x490] ;  /* 0x00012400ff027b82 */ /* 0x009e220000000a00 */
[----:B------:R-:W-:Y:S02]  /*10910*/  ULDC.64 UR4, c[0x0][0x488] ;  /* 0x0001220000047ab9 */ /* 0x000fe40000000a00 */
[----:B------:R-:W-:Y:S01]  /*10920*/  MOV R23, UR4 ;  /* 0x0000000400177c02 */ /* 0x000fe20008000f00 */
[----:B------:R-:W-:Y:S01]  /*10930*/  IMAD.U32 R22, RZ, RZ, UR5 ;  /* 0x00000005ff167e24 */ /* 0x000fe2000f8e00ff */
[----:B------:R-:W-:Y:S01]  /*10940*/  MOV R21, UR5 ;  /* 0x0000000500157c02 */ /* 0x000fe20008000f00 */
[----:B------:R-:W-:Y:S02]  /*10950*/  IMAD.U32 R20, RZ, RZ, UR4 ;  /* 0x00000004ff147e24 */ /* 0x000fe4000f8e00ff */
[----:B------:R-:W3:Y:S01]  /*10960*/  LDC.U8 R26, c[0x0][0x4b0] ;  /* 0x00012c00ff1a7b82 */ /* 0x000ee20000000000 */
        /* <DEDUP_REMOVED lines=8> */
[----:B---3--:R-:W-:Y:S05]  /*109f0*/  @!P0 BRA `(.L_x_7024) ;  /* 0x0000000000788947 */ /* 0x008fea0003800000 */
[----:B------:R-:W-:Y:S01]  /*10a00*/  BSSY B0, `(.L_x_7024) ;  /* 0x000001d000007945 */ /* 0x000fe20003800000 */
[----:B------:R-:W-:Y:S01]  /*10a10*/  MOV R10, UR4 ;  /* 0x00000004000a7c02 */ /* 0x000fe20008000f00 */
[----:B------:R-:W-:Y:S01]  /*10a20*/  IMAD.U32 R11, RZ, RZ, UR5 ;  /* 0x00000005ff0b7e24 */ /* 0x000fe2000f8e00ff */
[----:B------:R-:W-:Y:S01]  /*10a30*/  MOV R15, UR5 ;  /* 0x00000005000f7c02 */ /* 0x000fe20008000f00 */
[----:B------:R-:W-:Y:S02]  /*10a40*/  IMAD.U32 R14, RZ, RZ, UR4 ;  /* 0x00000004ff0e7e24 */ /* 0x000fe4000f8e00ff */
[----:B------:R-:W-:Y:S02]  /*10a50*/  IMAD.MOV.U32 R13, RZ, RZ, R19 ;  /* 0x000000ffff0d7224 */ /* 0x000fe400078e0013 */
[----:B------:R-:W-:-:S07]  /*10a60*/  IMAD.MOV.U32 R12, RZ, RZ, R18 ;  /* 0x000000ffff0c7224 */ /* 0x000fce00078e0012 */
.L_x_7025:
        /* <DEDUP_REMOVED lines=23> */
.L_x_7024:
[----:B------:R-:W-:Y:S05]  /*10be0*/  @!P0 BRA `(.L_x_7026) ;  /* 0x0000000000608947 */ /* 0x000fea0003800000 */
[----:B------:R-:W-:Y:S01]  /*10bf0*/  BSSY B0, `(.L_x_7026) ;  /* 0x0000017000007945 */ /* 0x000fe20003800000 */
.L_x_7027:
        /* <DEDUP_REMOVED lines=23> */
.L_x_7026:
[----:B------:R-:W-:Y:S01]  /*10d70*/  ULDC.64 UR4, c[0x0][0x488] ;  /* 0x0001220000047ab9 */ /* 0x000fe20000000a00 */
[----:B------:R-:W-:Y:S01]  /*10d80*/  IADD3 R2, P0, R23, -R14, RZ ;  /* 0x8000000e17027210 */ /* 0x000fe20007f1e0ff */
[----:B------:R-:W-:Y:S01]  /*10d90*/  ULDC.64 UR6, c[0x0][0x4a0] ;  /* 0x0001280000067ab9 */ /* 0x000fe20000000a00 */
[----:B------:R-:W-:Y:S02]  /*10da0*/  IADD3 R6, P1, R14, -UR4, RZ ;  /* 0x800000040e067c10 */ /* 0x000fe4000ff3e0ff */
[----:B-12-45:R-:W-:Y:S01]  /*10db0*/  SHF.L.U64.HI R0, R4, 0x3, R5 ;  /* 0x0000000304007819 */ /* 0x036fe20000010205 */
        /* <DEDUP_REMOVED lines=27> */
.L_x_7031:
[----:B------:R-:W-:Y:S01]  /*10f70*/  STG.E.U8 desc[UR36][R16.64], RZ ;  /* 0x000000ff10007986 */ /* 0x000fe2000c101124 */
[----:B------:R-:W-:Y:S05]  /*10f80*/  EXIT ;  /* 0x000000000000794d */ /* 0x000fea0003800000 */
.L_x_7030:
        /* <DEDUP_REMOVED lines=8> */
.L_x_7034:
[----:B------:R-:W-:Y:S01]  /*11010*/  STG.E desc[UR36][R16.64], RZ ;  /* 0x000000ff10007986 */ /* 0x000fe2000c101924 */
[----:B------:R-:W-:Y:S05]  /*11020*/  EXIT ;  /* 0x000000000000794d */ /* 0x000fea0003800000 */
.L_x_7033:
[----:B------:R-:W-:Y:S01]  /*11030*/  STG.E.U16 desc[UR36][R16.64], RZ ;  /* 0x000000ff10007986 */ /* 0x000fe2000c101524 */
[----:B------:R-:W-:Y:S05]  /*11040*/  EXIT ;  /* 0x000000000000794d */ /* 0x000fea0003800000 */
.L_x_7029:
        /* <DEDUP_REMOVED lines=8> */
.L_x_7036:
[----:B------:R-:W-:Y:S01]  /*110d0*/  STG.E.U16 desc[UR36][R16.64], RZ ;  /* 0x000000ff10007986 */ /* 0x000fe2000c101524 */
[----:B------:R-:W-:Y:S05]  /*110e0*/  EXIT ;  /* 0x000000000000794d */ /* 0x000fea0003800000 */
.L_x_7035:
        /* <DEDUP_REMOVED lines=8> */
.L_x_7038:
[----:B------:R-:W-:Y:S01]  /*11170*/  STG.E desc[UR36][R16.64], RZ ;  /* 0x000000ff10007986 */ /* 0x000fe2000c101924 */
[----:B------:R-:W-:Y:S05]  /*11180*/  EXIT ;  /* 0x000000000000794d */ /* 0x000fea0003800000 */
.L_x_7037:
[----:B------:R-:W-:Y:S01]  /*11190*/  STG.E.64 desc[UR36][R16.64], RZ ;  /* 0x000000ff10007986 */ /* 0x000fe2000c101b24 */
[----:B------:R-:W-:Y:S05]  /*111a0*/  EXIT ;  /* 0x000000000000794d */ /* 0x000fea0003800000 */
.L_x_7028:
        /* <DEDUP_REMOVED lines=10> */
.L_x_7041:
[----:B------:R-:W-:Y:S01]  /*11250*/  STG.E.128 desc[UR36][R16.64], RZ ;  /* 0x000000ff10007986 */ /* 0x000fe2000c101d24 */
[----:B------:R-:W-:Y:S05]  /*11260*/  EXIT ;  /* 0x000000000000794d */ /* 0x000fea0003800000 */
.L_x_7040:
        /* <DEDUP_REMOVED lines=8> */
.L_x_7043:
[----:B------:R-:W-:Y:S01]  /*112f0*/  STG.E.U8 desc[UR36][R16.64], RZ ;  /* 0x000000ff10007986 */ /* 0x000fe2000c101124 */
[----:B------:R-:W-:Y:S05]  /*11300*/  EXIT ;  /* 0x000000000000794d */ /* 0x000fea0003800000 */
.L_x_7042:
[----:B------:R-:W-:Y:S01]  /*11310*/  STG.E.U16 desc[UR36][R16.64], RZ ;  /* 0x000000ff10007986 */ /* 0x000fe2000c101524 */
[----:B------:R-:W-:Y:S05]  /*11320*/  EXIT ;  /* 0x000000000000794d */ /* 0x000fea0003800000 */
.L_x_7039:
        /* <DEDUP_REMOVED lines=10> */
.L_x_7046:
[----:B------:R-:W-:Y:S01]  /*113d0*/  STG.E.U8 desc[UR36][R16.64], RZ ;  /* 0x000000ff10007986 */ /* 0x000fe2000c101124 */
[----:B------:R-:W-:Y:S05]  /*113e0*/  EXIT ;  /* 0x000000000000794d */ /* 0x000fea0003800000 */
.L_x_7045:
[----:B------:R-:W-:Y:S01]  /*113f0*/  STG.E.U8 desc[UR36][R16.64], RZ ;  /* 0x000000ff10007986 */ /* 0x000fe2000c101124 */
[----:B------:R-:W-:Y:S05]  /*11400*/  EXIT ;  /* 0x000000000000794d */ /* 0x000fea0003800000 */
.L_x_7044:
[----:B------:R-:W-:-:S13]  /*11410*/  ISETP.NE.AND P0, PT, R0, 0x1c, PT ;  /* 0x0000001c0000780c */ /* 0x000fda0003f05270 */
[----:B------:R-:W-:Y:S05]  /*11420*/  @!P0 BRA `(.L_x_7047) ;  /* 0x0000000000608947 */ /* 0x000fea0003800000 */
[----:B------:R-:W-:-:S13]  /*11430*/  ISETP.NE.AND P0, PT, R0, 0x1d, PT ;  /* 0x0000001d0000780c */ /* 0x000fda0003f05270 */
[----:B------:R-:W-:Y:S05]  /*11440*/  @!P0 BRA `(.L_x_7048) ;  /* 0x0000000000508947 */ /* 0x000fea0003800000 */
[----:B------:R-:W-:-:S13]  /*11450*/  ISETP.NE.AND P0, PT, R0, 0x2c, PT ;  /* 0x0000002c0000780c */ /* 0x000fda0003f05270 */
[----:B------:R0:W-:Y:S01]  /*11460*/  @!P0 STG.E.U8 desc[UR36][R16.64], RZ ;  /* 0x000000ff10008986 */ /* 0x0001e2000c101124 */
[----:B------:R-:W-:Y:S05]  /*11470*/  @!P0 EXIT ;  /* 0x000000000000894d */ /* 0x000fea0003800000 */
.L_x_7032:
        /* <DEDUP_REMOVED lines=16> */
.L_x_7049:
[----:B------:R-:W-:Y:S05]  /*11580*/  EXIT ;  /* 0x000000000000794d */ /* 0x000fea0003800000 */
.L_x_7048:
[----:B------:R-:W-:Y:S01]  /*11590*/  STG.E.64 desc[UR36][R16.64], RZ ;  /* 0x000000ff10007986 */ /* 0x000fe2000c101b24 */
[----:B------:R-:W-:Y:S05]  /*115a0*/  EXIT ;  /* 0x000000000000794d */ /* 0x000fea0003800000 */
.L_x_7047:
[----:B------:R-:W-:Y:S01]  /*115b0*/  STG.E desc[UR36][R16.64], RZ ;  /* 0x000000ff10007986 */ /* 0x000fe2000c101924 */
[----:B------:R-:W-:Y:S05]  /*115c0*/  EXIT ;  /* 0x000000000000794d */ /* 0x000fea0003800000 */
.L_x_7050:
        /* <DEDUP_REMOVED lines=11> */
.L_x_18578:


//--------------------- .text._ZN2at6native27unrolled_elementwise_kernelIZZNS0_73_GLOBAL__N__c8866d80_35_SparseBinaryOpIntersectionKernel_cu_f5210f67_363642_sparse_binary_op_intersection_kernel_implINS2_18CUDAKernelLauncherENS2_36CUDAValueSelectionIntersectionKernelINS2_9LhsProjOpEEElLl8EEEvRNS_6TensorERKS8_SB_RKSt6vectorIlSaIlEERKSt8optionalIS8_ESK_bbENKUlvE3_clEvEUllE_St5arrayIPcLm2EELi4E23TrivialOffsetCalculatorILi1EjESR_NS0_6memory12LoadWithCastILi1EEENSS_13StoreWithCastILi1EEEEEviT_T0_T2_T3_T4_T5_ --------------------------
	.section	.text._ZN2at6native27unrolled_elementwise_kernelIZZNS0_73_GLOBAL__N__c8866d80_35_SparseBinaryOpIntersectionKernel_cu_f5210f67_363642_sparse_binary_op_intersection_kernel_implINS2_18CUDAKernelLauncherENS2_36CUDAValueSelectionIntersectionKernelINS2_9LhsProjOpEEElLl8EEEvRNS_6TensorERKS8_SB_RKSt6vectorIlSaIlEERKSt8optionalIS8_ESK_bbENKUlvE3_clEvEUllE_St5arrayIPcLm2EELi4E23TrivialOffsetCalculatorILi1EjESR_NS0_6memory12LoadWithCastILi1EEENSS_13StoreWithCastILi1EEEEEviT_T0_T2_T3_T4_T5_,"ax",@progbits
	.align	128
        .global         _ZN2at6native27unrolled_elementwise_kernelIZZNS0_73_GLOBAL__N__c8866d80_35_SparseBinaryOpIntersectionKernel_cu_f5210f67_363642_sparse_binary_op_intersection_kernel_implINS2_18CUDAKernelLauncherENS2_36CUDAValueSelectionIntersectionKernelINS2_9LhsProjOpEEElLl8EEEvRNS_6TensorERKS8_SB_RKSt6vectorIlSaIlEERKSt8optionalIS8_ESK_bbENKUlvE3_clEvEUllE_St5arrayIPcLm2EELi4E23TrivialOffsetCalculatorILi1EjESR_NS0_6memory12LoadWithCastILi1EEENSS_13StoreWithCastILi1EEEEEviT_T0_T2_T3_T4_T5_
        .type           _ZN2at6native27unrolled_elementwise_kernelIZZNS0_73_GLOBAL__N__c8866d80_35_SparseBinaryOpIntersectionKernel_cu_f5210f67_363642_sparse_binary_op_intersection_kernel_implINS2_18CUDAKernelLauncherENS2_36CUDAValueSelectionIntersectionKernelINS2_9LhsProjOpEEElLl8EEEvRNS_6TensorERKS8_SB_RKSt6vectorIlSaIlEERKSt8optionalIS8_ESK_bbENKUlvE3_clEvEUllE_St5arrayIPcLm2EELi4E23TrivialOffsetCalculatorILi1EjESR_NS0_6memory12LoadWithCastILi1EEENSS_13StoreWithCastILi1EEEEEviT_T0_T2_T3_T4_T5_,@function
        .size           _ZN2at6native27unrolled_elementwise_kernelIZZNS0_73_GLOBAL__N__c8866d80_35_SparseBinaryOpIntersectionKernel_cu_f5210f67_363642_sparse_binary_op_intersection_kernel_implINS2_18CUDAKernelLauncherENS2_36CUDAValueSelectionIntersectionKernelINS2_9LhsProjOpEEElLl8EEEvRNS_6TensorERKS8_SB_RKSt6vectorIlSaIlEERKSt8optionalIS8_ESK_bbENKUlvE3_clEvEUllE_St5arrayIPcLm2EELi4E23TrivialOffsetCalculatorILi1EjESR_NS0_6memory12LoadWithCastILi1EEENSS_13StoreWithCastILi1EEEEEviT_T0_T2_T3_T4_T5_,(.L_x_18579 - _ZN2at6native27unrolled_elementwise_kernelIZZNS0_73_GLOBAL__N__c8866d80_35_SparseBinaryOpIntersectionKernel_cu_f5210f67_363642_sparse_binary_op_intersection_kernel_implINS2_18CUDAKernelLauncherENS2_36CUDAValueSelectionIntersectionKernelINS2_9LhsProjOpEEElLl8EEEvRNS_6TensorERKS8_SB_RKSt6vectorIlSaIlEERKSt8optionalIS8_ESK_bbENKUlvE3_clEvEUllE_St5arrayIPcLm2EELi4E23TrivialOffsetCalculatorILi1EjESR_NS0_6memory12LoadWithCastILi1EEENSS_13StoreWithCastILi1EEEEEviT_T0_T2_T3_T4_T5_)
        .other          _ZN2at6native27unrolled_elementwise_kernelIZZNS0_73_GLOBAL__N__c8866d80_35_SparseBinaryOpIntersectionKernel_cu_f5210f67_363642_sparse_binary_op_intersection_kernel_implINS2_18CUDAKernelLauncherENS2_36CUDAValueSelectionIntersectionKernelINS2_9LhsProjOpEEElLl8EEEvRNS_6TensorERKS8_SB_RKSt6vectorIlSaIlEERKSt8optionalIS8_ESK_bbENKUlvE3_clEvEUllE_St5arrayIPcLm2EELi4E23TrivialOffsetCalculatorILi1EjESR_NS0_6memory12LoadWithCastILi1EEENSS_13StoreWithCastILi1EEEEEviT_T0_T2_T3_T4_T5_,@"STO_CUDA_ENTRY STV_DEFAULT"
_ZN2at6native27unrolled_elementwise_kernelIZZNS0_73_GLOBAL__N__c8866d80_35_SparseBinaryOpIntersectionKernel_cu_f5210f67_363642_sparse_binary_op_intersection_kernel_implINS2_18CUDAKernelLauncherENS2_36CUDAValueSelectionIntersectionKernelINS2_9LhsProjOpEEElLl8EEEvRNS_6TensorERKS8_SB_RKSt6vectorIlSaIlEERKSt8optionalIS8_ESK_bbENKUlvE3_clEvEUllE_St5arrayIPcLm2EELi4E23TrivialOffsetCalculatorILi1EjESR_NS0_6memory12LoadWithCastILi1EEENSS_13StoreWithCastILi1EEEEEviT_T0_T2_T3_T4_T5_:
.text._ZN2at6native27unrolled_elementwise_kernelIZZNS0_73_GLOBAL__N__c8866d80_35_SparseBinaryOpIntersectionKernel_cu_f5210f67_363642_sparse_binary_op_intersection_kernel_implINS2_18CUDAKernelLauncherENS2_36CUDAValueSelectionIntersectionKernelINS2_9LhsProjOpEEElLl8EEEvRNS_6TensorERKS8_SB_RKSt6vectorIlSaIlEERKSt8optionalIS8_ESK_bbENKUlvE3_clEvEUllE_St5arrayIPcLm2EELi4E23TrivialOffsetCalculatorILi1EjESR_NS0_6memory12LoadWithCastILi1EEENSS_13StoreWithCastILi1EEEEEviT_T0_T2_T3_T4_T5_:
[----:B------:R-:W0:Y:S08]  /*0000*/  LDC R1, c[0x0][0x28] ;  /* 0x00000a00ff017b82 */ /* 0x000e300000000800 */
[----:B------:R-:W1:Y:S01]  /*0010*/  LDC.64 R4, c[0x0][0x218] ;  /* 0x00008600ff047b82 */ /* 0x000e620000000a00 */
[----:B0-----:R-:W-:Y:S01]  /*0020*/  VIADD R1, R1, 0xffffff70 ;  /* 0xffffff7001017836 */ /* 0x001fe20000000000 */
[----:B------:R-:W0:Y:S01]  /*0030*/  S2R R26, SR_TID.X ;  /* 0x00000000001a7919 */ /* 0x000e220000002100 */
[----:B------:R-:W-:Y:S01]  /*0040*/  ULDC UR38, c[0x0][0x210] ;  /* 0x0000840000267ab9 */ /* 0x000fe20000000800 */
[----:B------:R-:W-:Y:S01]  /*0050*/  ULDC.64 UR36, c[0x0][0x208] ;  /* 0x0000820000247ab9 */ /* 0x000fe20000000a00 */
[----:B------:R-:W-:Y:S03]  /*0060*/  BSSY B6, `(.L_x_7051) ;  /* 0x0000117000067945 */ /* 0x000fe60003800000 */
[----:B------:R-:W2:Y:S08]  /*0070*/  LDC.64 R6, c[0x0][0x220] ;  /* 0x00008800ff067b82 */ /* 0x000eb00000000a00 */
[----:B------:R-:W3:Y:S01]  /*0080*/  LDC.64 R2, c[0x0][0x228] ;  /* 0x00008a00ff027b82 */ /* 0x000ee20000000a00 */
[----:B-1----:R1:W-:Y:S07]  /*0090*/  STL.64 [R1], R4 ;  /* 0x0000000401007387 */ /* 0x0023ee0000100a00 */
[----:B------:R-:W4:Y:S01]  /*00a0*/  S2UR UR39, SR_CTAID.X ;  /* 0x00000000002779c3 */ /* 0x000f220000002500 */
[----:B--2---:R2:W-:Y:S07]  /*00b0*/  STL.64 [R1+0x8], R6 ;  /* 0x0000080601007387 */ /* 0x0045ee0000100a00 */
[----:B------:R-:W5:Y:S01]  /*00c0*/  LDC.64 R8, c[0x0][0x230] ;  /* 0x00008c00ff087b82 */ /* 0x000f620000000a00 */
[----:B---3--:R3:W-:Y:S07]  /*00d0*/  STL.64 [R1+0x10], R2 ;  /* 0x0000100201007387 */ /* 0x0087ee0000100a00 */
[----:B------:R-:W1:Y:S08]  /*00e0*/  LDC.64 R10, c[0x0][0x238] ;  /* 0x00008e00ff0a7b82 */ /* 0x000e700000000a00 */
[----:B------:R-:W2:Y:S01]  /*00f0*/  LDC.64 R12, c[0x0][0x240] ;  /* 0x00009000ff0c7b82 */ /* 0x000ea20000000a00 */
[----:B----4-:R-:W-:-:S06]  /*0100*/  UIMAD UR38, UR39, -0x200, UR38 ;  /* 0xfffffe00272678a4 */ /* 0x010fcc000f8e0226 */
[----:B0-----:R-:W-:Y:S01]  /*0110*/  ISETP.GE.AND P0, PT, R26, UR38, PT ;  /* 0x000000261a007c0c */ /* 0x001fe2000bf06270 */
[----:B------:R-:W0:Y:S01]  /*0120*/  LDC.64 R14, c[0x0][0x248] ;  /* 0x00009200ff0e7b82 */ /* 0x000e220000000a00 */
[----:B-----5:R-:W-:Y:S07]  /*0130*/  STL.64 [R1+0x18], R8 ;  /* 0x0000180801007387 */ /* 0x020fee0000100a00 */
[----:B------:R-:W4:Y:S01]  /*0140*/  LDC.64 R16, c[0x0][0x250] ;  /* 0x00009400ff107b82 */ /* 0x000f220000000a00 */
[----:B-1----:R-:W-:Y:S07]  /*0150*/  STL.64 [R1+0x20], R10 ;  /* 0x0000200a01007387 */ /* 0x002fee0000100a00 */
[----:B------:R-:W1:Y:S01]  /*0160*/  LDC.64 R18, c[0x0][0x258] ;  /* 0x00009600ff127b82 */ /* 0x000e620000000a00 */
[----:B--2---:R-:W-:Y:S07]  /*0170*/  STL.64 [R1+0x28], R12 ;  /* 0x0000280c01007387 */ /* 0x004fee0000100a00 */
[----:B------:R-:W2:Y:S01]  /*0180*/  LDC.64 R20, c[0x0][0x260] ;  /* 0x00009800ff147b82 */ /* 0x000ea20000000a00 */
[----:B0-----:R-:W-:Y:S07]  /*0190*/  STL.64 [R1+0x30], R14 ;  /* 0x0000300e01007387 */ /* 0x001fee0000100a00 */
[----:B------:R-:W0:Y:S01]  /*01a0*/  LDC.64 R22, c[0x0][0x268] ;  /* 0x00009a00ff167b82 */ /* 0x000e220000000a00 */
[----:B----4-:R-:W-:Y:S07]  /*01b0*/  STL.64 [R1+0x38], R16 ;  /* 0x0000381001007387 */ /* 0x010fee0000100a00 */
        /* <DEDUP_REMOVED lines=13> */
[----:B0-----:R-:W-:Y:S04]  /*0290*/  STL.64 [R1+0x78], R30 ;  /* 0x0000781e01007387 */ /* 0x001fe80000100a00 */
[----:B----4-:R-:W-:Y:S03]  /*02a0*/  STL.64 [R1+0x80], R32 ;  /* 0x0000802001007387 */ /* 0x010fe60000100a00 */
[----:B---3--:R-:W0:Y:S01]  /*02b0*/  LDC.U8 R2, c[0x0][0x2bc] ;  /* 0x0000af00ff027b82 */ /* 0x008e220000000000 */
[----:B-1----:R-:W-:Y:S04]  /*02c0*/  STL.64 [R1+0x88], R34 ;  /* 0x0000882201007387 */ /* 0x002fe80000100a00 */
[----:B--2---:R1:W-:Y:S02]  /*02d0*/  STL.64 [R1+0x58], R24 ;  /* 0x0000581801007387 */ /* 0x0043e40000100a00 */
[----:B-1----:R-:W-:Y:S01]  /*02e0*/  CS2R R24, SRZ ;  /* 0x0000000000187805 */ /* 0x002fe2000001ff00 */
[----:B------:R-:W-:Y:S06]  /*02f0*/  @P0 BRA `(.L_x_7052) ;  /* 0x0000000c00b40947 */ /* 0x000fec0003800000 */
[----:B------:R-:W1:Y:S01]  /*0300*/  S2R R3, SR_CTAID.X ;  /* 0x0000000000037919 */ /* 0x000e620000002500 */
[----:B------:R-:W2:Y:S01]  /*0310*/  LDC.64 R4, c[0x0][0x2b0] ;  /* 0x0000ac00ff047b82 */ /* 0x000ea20000000a00 */
[----:B0-----:R-:W-:Y:S01]  /*0320*/  PRMT R0, R2, 0x9910, RZ ;  /* 0x0000991002007816 */ /* 0x001fe200000000ff */
[----:B------:R-:W-:-:S03]  /*0330*/  ULDC UR4, c[0x0][0x2c0] ;  /* 0x0000b00000047ab9 */ /* 0x000fc60000000800 */
[----:B------:R-:W-:Y:S01]  /*0340*/  ISETP.GT.AND P0, PT, R0, 0x9, PT ;  /* 0x000000090000780c */ /* 0x000fe20003f04270 */
[----:B-1----:R-:W-:-:S04]  /*0350*/  IMAD R26, R3, 0x200, R26 ;  /* 0x00000200031a7824 */ /* 0x002fc800078e021a */
[----:B------:R-:W-:-:S05]  /*0360*/  IMAD R3, R26, UR4, RZ ;  /* 0x000000041a037c24 */ /* 0x000fca000f8e02ff */
[----:B--2---:R-:W-:-:S05]  /*0370*/  IADD3 R4, P1, R3, R4, RZ ;  /* 0x0000000403047210 */ /* 0x004fca0007f3e0ff */
[----:B------:R-:W-:Y:S01]  /*0380*/  IMAD.X R5, RZ, RZ, R5, P1 ;  /* 0x000000ffff057224 */ /* 0x000fe200008e0605 */
[----:B------:R-:W-:Y:S07]  /*0390*/  @P0 BRA `(.L_x_7053) ;  /* 0x0000000000e40947 */ /* 0x000fee0003800000 */
        /* <DEDUP_REMOVED lines=11> */
.L_x_7056:
[----:B------:R1:W5:Y:S01]  /*0450*/  LDG.E.U8 R24, desc[UR36][R4.64] ;  /* 0x0000002404187981 */ /* 0x000362000c1e1100 */
[----:B------:R-:W-:Y:S01]  /*0460*/  IMAD.MOV.U32 R25, RZ, RZ, RZ ;  /* 0x000000ffff197224 */ /* 0x000fe200078e00ff */
[----:B------:R-:W-:Y:S06]  /*0470*/  BRA `(.L_x_7058) ;  /* 0x0000000c004c7947 */ /* 0x000fec0003800000 */
.L_x_7055:
        /* <DEDUP_REMOVED lines=8> */
.L_x_7060:
[----:B------:R-:W2:Y:S02]  /*0500*/  LDG.E R24, desc[UR36][R4.64] ;  /* 0x0000002404187981 */ /* 0x000ea4000c1e1900 */
[----:B--2---:R-:W-:Y:S01]  /*0510*/  SHF.R.S32.HI R25, RZ, 0x1f, R24 ;  /* 0x0000001fff197819 */ /* 0x004fe20000011418 */
[----:B------:R-:W-:Y:S06]  /*0520*/  BRA `(.L_x_7058) ;  /* 0x0000000c00207947 */ /* 0x000fec0003800000 */
.L_x_7059:
[----:B------:R-:W2:Y:S02]  /*0530*/  LDG.E.S16 R24, desc[UR36][R4.64] ;  /* 0x0000002404187981 */ /* 0x000ea4000c1e1700 */
[----:B--2---:R-:W-:Y:S01]  /*0540*/  SHF.R.S32.HI R25, RZ, 0x1f, R24 ;  /* 0x0000001fff197819 */ /* 0x004fe20000011418 */
[----:B------:R-:W-:Y:S06]  /*0550*/  BRA `(.L_x_7058) ;  /* 0x0000000c00147947 */ /* 0x000fec0003800000 */
.L_x_7054:
        /* <DEDUP_REMOVED lines=9> */
.L_x_7062:
[----:B------:R-:W2:Y:S02]  /*05f0*/  LDG.E.U16 R4, desc[UR36][R4.64] ;  /* 0x0000002404047981 */ /* 0x000ea4000c1e1500 */
[----:B--2---:R-:W-:-:S06]  /*0600*/  HADD2.F32 R24, -RZ, R4.H0_H0 ;  /* 0x20000004ff187230 */ /* 0x004fcc0000004100 */
[----:B------:R-:W0:Y:S01]  /*0610*/  F2I.S64.TRUNC R24, R24 ;  /* 0x0000001800187311 */ /* 0x000e22000020d900 */
[----:B------:R-:W-:Y:S05]  /*0620*/  BRA `(.L_x_7058) ;  /* 0x0000000800e07947 */ /* 0x000fea0003800000 */
.L_x_7061:
        /* <DEDUP_REMOVED lines=9> */
.L_x_7064:
[----:B------:R-:W2:Y:S02]  /*06c0*/  LDG.E.U16 R4, desc[UR36][R4.64] ;  /* 0x0000002404047981 */ /* 0x000ea4000c1e1500 */
[----:B--2---:R-:W-:-:S06]  /*06d0*/  HADD2.F32 R24, -RZ, R4.H0_H0 ;  /* 0x20000004ff187230 */ /* 0x004fcc0000004100 */
[----:B------:R-:W4:Y:S01]  /*06e0*/  F2I.S64.TRUNC R24, R24 ;  /* 0x0000001800187311 */ /* 0x000f22000020d900 */
[----:B------:R-:W-:Y:S05]  /*06f0*/  BRA `(.L_x_7058) ;  /* 0x0000000800ac7947 */ /* 0x000fea0003800000 */
.L_x_7063:
[----:B------:R-:W2:Y:S02]  /*0700*/  LDG.E.64 R4, desc[UR36][R4.64] ;  /* 0x0000002404047981 */ /* 0x000ea4000c1e1b00 */
[----:B--2---:R2:W3:Y:S01]  /*0710*/  F2I.S64.F64.TRUNC R24, R4 ;  /* 0x0000000400187311 */ /* 0x0044e2000030d900 */
[----:B------:R-:W-:Y:S05]  /*0720*/  BRA `(.L_x_7058) ;  /* 0x0000000800a07947 */ /* 0x000fea0003800000 */
.L_x_7053:
        /* <DEDUP_REMOVED lines=13> */
.L_x_7067:
[----:B------:R-:W2:Y:S02]  /*0800*/  LDG.E.64 R4, desc[UR36][R4.64] ;  /* 0x0000002404047981 */ /* 0x000ea4000c1e1b00 */
[----:B--2---:R0:W1:Y:S01]  /*0810*/  F2I.S64.F64.TRUNC R24, R4 ;  /* 0x0000000400187311 */ /* 0x004062000030d900 */
[----:B------:R-:W-:Y:S05]  /*0820*/  BRA `(.L_x_7058) ;  /* 0x0000000800607947 */ /* 0x000fea0003800000 */
.L_x_7066:
        /* <DEDUP_REMOVED lines=27> */
.L_x_7069:
        /* <DEDUP_REMOVED lines=11> */
[----:B------:R-:W-:-:S04]  /*0a90*/  SHF.L.U32 R0, R4, 0x18, RZ ;  /* 0x0000001804007819 */ /* 0x000fc800000006ff */
[----:B------:R-:W-:-:S04]  /*0aa0*/  LOP3.LUT R0, R3, 0x80000000, R0, 0xf8, !PT ;  /* 0x8000000003007812 */ /* 0x000fc800078ef800 */
[----:B------:R0:W1:Y:S01]  /*0ab0*/  F2I.S64.TRUNC R24, R0 ;  /* 0x0000000000187311 */ /* 0x000062000020d900 */
[----:B------:R-:W-:Y:S05]  /*0ac0*/  BRA `(.L_x_7058) ;  /* 0x0000000400b87947 */ /* 0x000fea0003800000 */
.L_x_7068:
[----:B------:R-:W2:Y:S02]  /*0ad0*/  LDG.E.U16 R24, desc[UR36][R4.64] ;  /* 0x0000002404187981 */ /* 0x000ea4000c1e1500 */
[----:B--2---:R-:W-:-:S06]  /*0ae0*/  IMAD.U32 R24, R24, 0x10000, RZ ;  /* 0x0001000018187824 */ /* 0x004fcc00078e00ff */
[----:B------:R-:W0:Y:S01]  /*0af0*/  F2I.S64.TRUNC R24, R24 ;  /* 0x0000001800187311 */ /* 0x000e22000020d900 */
[----:B------:R-:W-:Y:S05]  /*0b00*/  BRA `(.L_x_7058) ;  /* 0x0000000400a87947 */ /* 0x000fea0003800000 */
.L_x_7065:
        /* <DEDUP_REMOVED lines=11> */
.L_x_7072:
        /* <DEDUP_REMOVED lines=21> */
.L_x_7076:
[----:B------:R-:W-:Y:S05]  /*0d10*/  BSYNC B1 ;  /* 0x0000000000017941 */ /* 0x000fea0003800000 */
.L_x_7075:
[----:B------:R-:W-:Y:S01]  /*0d20*/  IMAD.SHL.U32 R3, R3, 0x100000, RZ ;  /* 0x0010000003037824 */ /* 0x000fe200078e00ff */
[----:B------:R-:W-:-:S04]  /*0d30*/  LEA R5, R0, 0x3b800000, 0x17 ;  /* 0x3b80000000057811 */ /* 0x000fc800078eb8ff */
[----:B------:R-:W-:-:S07]  /*0d40*/  LOP3.LUT R24, R5, R3, R24, 0xfe, !PT ;  /* 0x0000000305187212 */ /* 0x000fce00078efe18 */
.L_x_7074:
[----:B------:R-:W-:Y:S05]  /*0d50*/  BSYNC B0 ;  /* 0x0000000000007941 */ /* 0x000fea0003800000 */
.L_x_7073:
[----:B------:R-:W0:Y:S01]  /*0d60*/  F2I.S64.TRUNC R24, R24 ;  /* 0x0000001800187311 */ /* 0x000e22000020d900 */
[----:B------:R-:W-:Y:S05]  /*0d70*/  BRA `(.L_x_7058) ;  /* 0x00000004000c7947 */ /* 0x000fea0003800000 */
.L_x_7071:
        /* <DEDUP_REMOVED lines=21> */
.L_x_7080:
[----:B------:R-:W-:Y:S05]  /*0ed0*/  BSYNC B1 ;  /* 0x0000000000017941 */ /* 0x000fea0003800000 */
.L_x_7079:
[----:B------:R-:W-:Y:S01]  /*0ee0*/  IMAD.SHL.U32 R3, R3, 0x200000, RZ ;  /* 0x0020000003037824 */ /* 0x000fe200078e00ff */
[----:B------:R-:W-:-:S04]  /*0ef0*/  LEA R5, R0, 0x37800000, 0x17 ;  /* 0x3780000000057811 */ /* 0x000fc800078eb8ff */
[----:B------:R-:W-:-:S07]  /*0f00*/  LOP3.LUT R24, R5, R3, R24, 0xfe, !PT ;  /* 0x0000000305187212 */ /* 0x000fce00078efe18 */
.L_x_7078:
[----:B------:R-:W-:Y:S05]  /*0f10*/  BSYNC B0 ;  /* 0x0000000000007941 */ /* 0x000fea0003800000 */
.L_x_7077:
[----:B------:R-:W0:Y:S01]  /*0f20*/  F2I.S64.TRUNC R24, R24 ;  /* 0x0000001800187311 */ /* 0x000e22000020d900 */
[----:B------:R-:W-:Y:S05]  /*0f30*/  BRA `(.L_x_7058) ;  /* 0x00000000009c7947 */ /* 0x000fea0003800000 */
.L_x_7070:
        /* <DEDUP_REMOVED lines=14> */
.L_x_7084:
[----:B------:R-:W-:Y:S05]  /*1020*/  BSYNC B0 ;  /* 0x0000000000007941 */ /* 0x000fea0003800000 */
.L_x_7083:
[----:B------:R-:W0:Y:S01]  /*1030*/  F2I.S64.TRUNC R24, R24 ;  /* 0x0000001800187311 */ /* 0x000e22000020d900 */
[----:B------:R-:W-:Y:S05]  /*1040*/  BRA `(.L_x_7058) ;  /* 0x0000000000587947 */ /* 0x000fea0003800000 */
.L_x_7057:
        /* <DEDUP_REMOVED lines=16> */
.L_x_7085:
[----:B------:R-:W-:Y:S01]  /*1150*/  CS2R R24, SRZ ;  /* 0x0000000000187805 */ /* 0x000fe2000001ff00 */
[----:B------:R-:W-:Y:S06]  /*1160*/  BRA `(.L_x_7058) ;  /* 0x0000000000107947 */ /* 0x000fec0003800000 */
.L_x_7082:
[----:B------:R0:W5:Y:S01]  /*1170*/  LDG.E.64 R24, desc[UR36][R4.64] ;  /* 0x0000002404187981 */ /* 0x000162000c1e1b00 */
[----:B------:R-:W-:Y:S05]  /*1180*/  BRA `(.L_x_7058) ;  /* 0x0000000000087947 */ /* 0x000fea0003800000 */
.L_x_7081:
[----:B------:R0:W5:Y:S01]  /*1190*/  LDG.E R24, desc[UR36][R4.64] ;  /* 0x0000002404187981 */ /* 0x000162000c1e1900 */
[----:B------:R-:W-:-:S07]  /*11a0*/  IMAD.MOV.U32 R25, RZ, RZ, RZ ;  /* 0x000000ffff197224 */ /* 0x000fce00078e00ff */
.L_x_7058:
[----:B------:R-:W2:Y:S02]  /*11b0*/  S2R R26, SR_TID.X ;  /* 0x00000000001a7919 */ /* 0x000ea40000002100 */
[----:B--2---:R-:W-:-:S07]  /*11c0*/  VIADD R26, R26, 0x80 ;  /* 0x000000801a1a7836 */ /* 0x004fce0000000000 */
.L_x_7052:
[----:B------:R-:W-:Y:S05]  /*11d0*/  BSYNC B6 ;  /* 0x0000000000067941 */ /* 0x000fea0003800000 */
.L_x_7051:
[----:B------:R-:W-:Y:S01]  /*11e0*/  ISETP.GE.AND P0, PT, R26, UR38, PT ;  /* 0x000000261a007c0c */ /* 0x000fe2000bf06270 */
[----:B------:R-:W-:Y:S01]  /*11f0*/  BSSY B6, `(.L_x_7086) ;  /* 0x00000ee000067945 */ /* 0x000fe20003800000 */
[----:B------:R-:W-:-:S11]  /*1200*/  CS2R R22, SRZ ;  /* 0x0000000000167805 */ /* 0x000fd6000001ff00 */
[----:B------:R-:W-:Y:S05]  /*1210*/  @P0 BRA `(.L_x_7087) ;  /* 0x0000000c00ac0947 */ /* 0x000fea0003800000 */
[----:B------:R-:W2:Y:S01]  /*1220*/  S2R R3, SR_CTAID.X ;  /* 0x0000000000037919 */ /* 0x000ea20000002500 */
[----:B01----:R-:W0:Y:S01]  /*1230*/  LDC.64 R4, c[0x0][0x2b0] ;  /* 0x0000ac00ff047b82 */ /* 0x003e220000000a00 */
[----:B------:R-:W-:Y:S01]  /*1240*/  PRMT R0, R2, 0x9910, RZ ;  /* 0x0000991002007816 */ /* 0x000fe200000000ff */
[----:B------:R-:W-:-:S03]  /*1250*/  ULDC UR4, c[0x0][0x2c0] ;  /* 0x0000b00000047ab9 */ /* 0x000fc60000000800 */
[----:B------:R-:W-:Y:S01]  /*1260*/  ISETP.GT.AND P1, PT, R0, 0x9, PT ;  /* 0x000000090000780c */ /* 0x000fe20003f24270 */
[----:B--2---:R-:W-:-:S04]  /*1270*/  IMAD R3, R3, 0x200, R26 ;  /* 0x0000020003037824 */ /* 0x004fc800078e021a */
[----:B------:R-:W-:-:S05]  /*1280*/  IMAD R3, R3, UR4, RZ ;  /* 0x0000000403037c24 */ /* 0x000fca000f8e02ff */
[----:B0-----:R-:W-:-:S04]  /*1290*/  IADD3 R4, P0, R3, R4, RZ ;  /* 0x0000000403047210 */ /* 0x001fc80007f1e0ff */
[----:B------:R-:W-:Y:S01]  /*12a0*/  IADD3.X R5, RZ, R5, RZ, P0, !PT ;  /* 0x00000005ff057210 */ /* 0x000fe200007fe4ff */
[----:B------:R-:W-:Y:S08]  /*12b0*/  @P1 BRA `(.L_x_7088) ;  /* 0x0000000000e41947 */ /* 0x000ff00003800000 */
        /* <DEDUP_REMOVED lines=11> */
.L_x_7091:
[----:B------:R0:W5:Y:S01]  /*1370*/  LDG.E.U8 R22, desc[UR36][R4.64] ;  /* 0x0000002404167981 */ /* 0x000162000c1e1100 */
[----:B------:R-:W-:Y:S01]  /*1380*/  IMAD.MOV.U32 R23, RZ, RZ, RZ ;  /* 0x000000ffff177224 */ /* 0x000fe200078e00ff */
[----:B------:R-:W-:Y:S06]  /*1390*/  BRA `(.L_x_7093) ;  /* 0x0000000c00487947 */ /* 0x000fec0003800000 */
.L_x_7090:
        /* <DEDUP_REMOVED lines=8> */
.L_x_7095:
[----:B------:R-:W2:Y:S02]  /*1420*/  LDG.E R22, desc[UR36][R4.64] ;  /* 0x0000002404167981 */ /* 0x000ea4000c1e1900 */
[----:B--2---:R-:W-:Y:S01]  /*1430*/  SHF.R.S32.HI R23, RZ, 0x1f, R22 ;  /* 0x0000001fff177819 */ /* 0x004fe20000011416 */
[----:B------:R-:W-:Y:S06]  /*1440*/  BRA `(.L_x_7093) ;  /* 0x0000000c001c7947 */ /* 0x000fec0003800000 */
.L_x_7094:
[----:B------:R-:W2:Y:S02]  /*1450*/  LDG.E.S16 R22, desc[UR36][R4.64] ;  /* 0x0000002404167981 */ /* 0x000ea4000c1e1700 */
[----:B--2---:R-:W-:Y:S01]  /*1460*/  SHF.R.S32.HI R23, RZ, 0x1f, R22 ;  /* 0x0000001fff177819 */ /* 0x004fe20000011416 */
[----:B------:R-:W-:Y:S06]  /*1470*/  BRA `(.L_x_7093) ;  /* 0x0000000c00107947 */ /* 0x000fec0003800000 */
.L_x_7089:
        /* <DEDUP_REMOVED lines=9> */
.L_x_7097:
[----:B------:R-:W2:Y:S02]  /*1510*/  LDG.E.U16 R4, desc[UR36][R4.64] ;  /* 0x0000002404047981 */ /* 0x000ea4000c1e1500 */
[----:B--2---:R-:W-:-:S06]  /*1520*/  HADD2.F32 R22, -RZ, R4.H0_H0 ;  /* 0x20000004ff167230 */ /* 0x004fcc0000004100 */
[----:B------:R-:W0:Y:S01]  /*1530*/  F2I.S64.TRUNC R22, R22 ;  /* 0x0000001600167311 */ /* 0x000e22000020d900 */
[----:B------:R-:W-:Y:S05]  /*1540*/  BRA `(.L_x_7093) ;  /* 0x0000000800dc7947 */ /* 0x000fea0003800000 */
.L_x_7096:
        /* <DEDUP_REMOVED lines=9> */
.L_x_7099:
[----:B------:R-:W2:Y:S02]  /*15e0*/  LDG.E.U16 R4, desc[UR36][R4.64] ;  /* 0x0000002404047981 */ /* 0x000ea4000c1e1500 */
[----:B--2---:R-:W-:-:S06]  /*15f0*/  HADD2.F32 R22, -RZ, R4.H0_H0 ;  /* 0x20000004ff167230 */ /* 0x004fcc0000004100 */
[----:B------:R-:W0:Y:S01]  /*1600*/  F2I.S64.TRUNC R22, R22 ;  /* 0x0000001600167311 */ /* 0x000e22000020d900 */
[----:B------:R-:W-:Y:S05]  /*1610*/  BRA `(.L_x_7093) ;  /* 0x0000000800a87947 */ /* 0x000fea0003800000 */
.L_x_7098:
[----:B------:R-:W2:Y:S02]  /*1620*/  LDG.E.64 R4, desc[UR36][R4.64] ;  /* 0x0000002404047981 */ /* 0x000ea4000c1e1b00 */
[----:B--2---:R0:W1:Y:S01]  /*1630*/  F2I.S64.F64.TRUNC R22, R4 ;  /* 0x0000000400167311 */ /* 0x004062000030d900 */
[----:B------:R-:W-:Y:S05]  /*1640*/  BRA `(.L_x_7093) ;  /* 0x00000008009c7947 */ /* 0x000fea0003800000 */
.L_x_7088:
        /* <DEDUP_REMOVED lines=13> */
.L_x_7102:
[----:B------:R-:W2:Y:S02]  /*1720*/  LDG.E.64 R4, desc[UR36][R4.64] ;  /* 0x0000002404047981 */ /* 0x000ea4000c1e1b00 */
[----:B--2---:R0:W1:Y:S01]  /*1730*/  F2I.S64.F64.TRUNC R22, R4 ;  /* 0x0000000400167311 */ /* 0x004062000030d900 */
[----:B------:R-:W-:Y:S05]  /*1740*/  BRA `(.L_x_7093) ;  /* 0x00000008005c7947 */ /* 0x000fea0003800000 */
.L_x_7101:
        /* <DEDUP_REMOVED lines=27> */
.L_x_7104:
        /* <DEDUP_REMOVED lines=14> */
.L_x_7103:
[----:B------:R-:W2:Y:S02]  /*19e0*/  LDG.E.U16 R22, desc[UR36][R4.64] ;  /* 0x0000002404167981 */ /* 0x000ea4000c1e1500 */
[----:B--2---:R-:W-:-:S06]  /*19f0*/  IMAD.U32 R22, R22, 0x10000, RZ ;  /* 0x0001000016167824 */ /* 0x004fcc00078e00ff */
[----:B------:R-:W0:Y:S01]  /*1a00*/  F2I.S64.TRUNC R22, R22 ;  /* 0x0000001600167311 */ /* 0x000e22000020d900 */
[----:B------:R-:W-:Y:S05]  /*1a10*/  BRA `(.L_x_7093) ;  /* 0x0000000400a87947 */ /* 0x000fea0003800000 */
.L_x_7100:
        /* <DEDUP_REMOVED lines=11> */
.L_x_7107:
        /* <DEDUP_REMOVED lines=21> */
.L_x_7111:
[----:B------:R-:W-:Y:S05]  /*1c20*/  BSYNC B1 ;  /* 0x0000000000017941 */ /* 0x000fea0003800000 */
.L_x_7110:
[----:B------:R-:W-:Y:S01]  /*1c30*/  IMAD.SHL.U32 R3, R3, 0x100000, RZ ;  /* 0x0010000003037824 */ /* 0x000fe200078e00ff */
[----:B------:R-:W-:-:S04]  /*1c40*/  LEA R5, R0, 0x3b800000, 0x17 ;  /* 0x3b80000000057811 */ /* 0x000fc800078eb8ff */
[----:B------:R-:W-:-:S07]  /*1c50*/  LOP3.LUT R22, R5, R3, R22, 0xfe, !PT ;  /* 0x0000000305167212 */ /* 0x000fce00078efe16 */
.L_x_7109:
[----:B------:R-:W-:Y:S05]  /*1c60*/  BSYNC B0 ;  /* 0x0000000000007941 */ /* 0x000fea0003800000 */
.L_x_7108:
[----:B------:R-:W0:Y:S01]  /*1c70*/  F2I.S64.TRUNC R22, R22 ;  /* 0x0000001600167311 */ /* 0x000e22000020d900 */
[----:B------:R-:W-:Y:S05]  /*1c80*/  BRA `(.L_x_7093) ;  /* 0x00000004000c7947 */ /* 0x000fea0003800000 */
.L_x_7106:
        /* <DEDUP_REMOVED lines=21> */
.L_x_7115:
[----:B------:R-:W-:Y:S05]  /*1de0*/  BSYNC B1 ;  /* 0x0000000000017941 */ /* 0x000fea0003800000 */
.L_x_7114:
[----:B------:R-:W-:Y:S01]  /*1df0*/  IMAD.SHL.U32 R3, R3, 0x200000, RZ ;  /* 0x0020000003037824 */ /* 0x000fe200078e00ff */
[----:B------:R-:W-:-:S04]  /*1e00*/  LEA R5, R0, 0x37800000, 0x17 ;  /* 0x3780000000057811 */ /* 0x000fc800078eb8ff */
[----:B------:R-:W-:-:S07]  /*1e10*/  LOP3.LUT R22, R5, R3, R22, 0xfe, !PT ;  /* 0x0000000305167212 */ /* 0x000fce00078efe16 */
.L_x_7113:
[----:B------:R-:W-:Y:S05]  /*1e20*/  BSYNC B0 ;  /* 0x0000000000007941 */ /* 0x000fea0003800000 */
.L_x_7112:
[----:B------:R-:W0:Y:S01]  /*1e30*/  F2I.S64.TRUNC R22, R22 ;  /* 0x0000001600167311 */ /* 0x000e22000020d900 */
[----:B------:R-:W-:Y:S05]  /*1e40*/  BRA `(.L_x_7093) ;  /* 0x00000000009c7947 */ /* 0x000fea0003800000 */
.L_x_7105:
        /* <DEDUP_REMOVED lines=14> */
.L_x_7119:
[----:B------:R-:W-:Y:S05]  /*1f30*/  BSYNC B0 ;  /* 0x0000000000007941 */ /* 0x000fea0003800000 */
.L_x_7118:
[----:B------:R-:W0:Y:S01]  /*1f40*/  F2I.S64.TRUNC R22, R22 ;  /* 0x0000001600167311 */ /* 0x000e22000020d900 */
[----:B------:R-:W-:Y:S05]  /*1f50*/  BRA `(.L_x_7093) ;  /* 0x0000000000587947 */ /* 0x000fea0003800000 */
.L_x_7092:
        /* <DEDUP_REMOVED lines=16> */
.L_x_7120:
[----:B------:R-:W-:Y:S01]  /*2060*/  CS2R R22, SRZ ;  /* 0x0000000000167805 */ /* 0x000fe2000001ff00 */
[----:B------:R-:W-:Y:S06]  /*2070*/  BRA `(.L_x_7093) ;  /* 0x0000000000107947 */ /* 0x000fec0003800000 */
.L_x_7117:
[----:B------:R0:W5:Y:S01]  /*2080*/  LDG.E.64 R22, desc[UR36][R4.64] ;  /* 0x0000002404167981 */ /* 0x000162000c1e1b00 */
[----:B------:R-:W-:Y:S05]  /*2090*/  BRA `(.L_x_7093) ;  /* 0x0000000000087947 */ /* 0x000fea0003800000 */
.L_x_7116:
[----:B------:R0:W5:Y:S01]  /*20a0*/  LDG.E R22, desc[UR36][R4.64] ;  /* 0x0000002404167981 */ /* 0x000162000c1e1900 */
[----:B------:R-:W-:-:S07]  /*20b0*/  IMAD.MOV.U32 R23, RZ, RZ, RZ ;  /* 0x000000ffff177224 */ /* 0x000fce00078e00ff */
.L_x_7093:
[----:B------:R-:W-:-:S07]  /*20c0*/  VIADD R26, R26, 0x80 ;  /* 0x000000801a1a7836 */ /* 0x000fce0000000000 */
.L_x_7087:
[----:B------:R-:W-:Y:S05]  /*20d0*/  BSYNC B6 ;  /* 0x0000000000067941 */ /* 0x000fea0003800000 */
.L_x_7086:
[----:B------:R-:W-:Y:S01]  /*20e0*/  ISETP.GE.AND P0, PT, R26, UR38, PT ;  /* 0x000000261a007c0c */ /* 0x000fe2000bf06270 */
[----:B------:R-:W-:Y:S01]  /*20f0*/  BSSY B6, `(.L_x_7121) ;  /* 0x00000ee000067945 */ /* 0x000fe20003800000 */
[----:B------:R-:W-:-:S11]  /*2100*/  CS2R R18, SRZ ;  /* 0x0000000000127805 */ /* 0x000fd6000001ff00 */
[----:B------:R-:W-:Y:S05]  /*2110*/  @P0 BRA `(.L_x_7122) ;  /* 0x0000000c00ac0947 */ /* 0x000fea0003800000 */
[----:B------:R-:W3:Y:S01]  /*2120*/  S2R R3, SR_CTAID.X ;  /* 0x0000000000037919 */ /* 0x000ee20000002500 */
[----:B01----:R-:W0:Y:S01]  /*2130*/  LDC.64 R4, c[0x0][0x2b0] ;  /* 0x0000ac00ff047b82 */ /* 0x003e220000000a00 */
[----:B--2---:R-:W-:Y:S01]  /*2140*/  PRMT R0, R2, 0x9910, RZ ;  /* 0x0000991002007816 */ /* 0x004fe200000000ff */
[----:B------:R-:W-:-:S03]  /*2150*/  ULDC UR4, c[0x0][0x2c0] ;  /* 0x0000b00000047ab9 */ /* 0x000fc60000000800 */
[----:B------:R-:W-:Y:S01]  /*2160*/  ISETP.GT.AND P1, PT, R0, 0x9, PT ;  /* 0x000000090000780c */ /* 0x000fe20003f24270 */
[----:B---3--:R-:W-:-:S04]  /*2170*/  IMAD R3, R3, 0x200, R26 ;  /* 0x0000020003037824 */ /* 0x008fc800078e021a */
[----:B------:R-:W-:-:S05]  /*2180*/  IMAD R3, R3, UR4, RZ ;  /* 0x0000000403037c24 */ /* 0x000fca000f8e02ff */
[----:B0-----:R-:W-:-:S05]  /*2190*/  IADD3 R4, P0, R3, R4, RZ ;  /* 0x0000000403047210 */ /* 0x001fca0007f1e0ff */
        /* <DEDUP_REMOVED lines=13> */
.L_x_7126:
[----:B------:R0:W5:Y:S01]  /*2270*/  LDG.E.U8 R18, desc[UR36][R4.64] ;  /* 0x0000002404127981 */ /* 0x000162000c1e1100 */
[----:B------:R-:W-:Y:S01]  /*2280*/  IMAD.MOV.U32 R19, RZ, RZ, RZ ;  /* 0x000000ffff137224 */ /* 0x000fe200078e00ff */
[----:B------:R-:W-:Y:S06]  /*2290*/  BRA `(.L_x_7128) ;  /* 0x0000000c00487947 */ /* 0x000fec0003800000 */
.L_x_7125:
        /* <DEDUP_REMOVED lines=8> */
.L_x_7130:
[----:B------:R-:W2:Y:S02]  /*2320*/  LDG.E R18, desc[UR36][R4.64] ;  /* 0x0000002404127981 */ /* 0x000ea4000c1e1900 */
[----:B--2---:R-:W-:Y:S01]  /*2330*/  SHF.R.S32.HI R19, RZ, 0x1f, R18 ;  /* 0x0000001fff137819 */ /* 0x004fe20000011412 */
[----:B------:R-:W-:Y:S06]  /*2340*/  BRA `(.L_x_7128) ;  /* 0x0000000c001c7947 */ /* 0x000fec0003800000 */
.L_x_7129:
[----:B------:R-:W2:Y:S02]  /*2350*/  LDG.E.S16 R18, desc[UR36][R4.64] ;  /* 0x0000002404127981 */ /* 0x000ea4000c1e1700 */
[----:B--2---:R-:W-:Y:S01]  /*2360*/  SHF.R.S32.HI R19, RZ, 0x1f, R18 ;  /* 0x0000001fff137819 */ /* 0x004fe20000011412 */
[----:B------:R-:W-:Y:S06]  /*2370*/  BRA `(.L_x_7128) ;  /* 0x0000000c00107947 */ /* 0x000fec0003800000 */
.L_x_7124:
        /* <DEDUP_REMOVED lines=9> */
.L_x_7132:
[----:B------:R-:W2:Y:S02]  /*2410*/  LDG.E.U16 R4, desc[UR36][R4.64] ;  /* 0x0000002404047981 */ /* 0x000ea4000c1e1500 */
[----:B--2---:R-:W-:-:S06]  /*2420*/  HADD2.F32 R18, -RZ, R4.H0_H0 ;  /* 0x20000004ff127230 */ /* 0x004fcc0000004100 */
[----:B------:R-:W0:Y:S01]  /*2430*/  F2I.S64.TRUNC R18, R18 ;  /* 0x0000001200127311 */ /* 0x000e22000020d900 */
[----:B------:R-:W-:Y:S05]  /*2440*/  BRA `(.L_x_7128) ;  /* 0x0000000800dc7947 */ /* 0x000fea0003800000 */
.L_x_7131:
        /* <DEDUP_REMOVED lines=9> */
.L_x_7134:
[----:B------:R-:W2:Y:S02]  /*24e0*/  LDG.E.U16 R4, desc[UR36][R4.64] ;  /* 0x0000002404047981 */ /* 0x000ea4000c1e1500 */
[----:B--2---:R-:W-:-:S06]  /*24f0*/  HADD2.F32 R18, -RZ, R4.H0_H0 ;  /* 0x20000004ff127230 */ /* 0x004fcc0000004100 */
[----:B------:R-:W0:Y:S01]  /*2500*/  F2I.S64.TRUNC R18, R18 ;  /* 0x0000001200127311 */ /* 0x000e22000020d900 */
[----:B------:R-:W-:Y:S05]  /*2510*/  BRA `(.L_x_7128) ;  /* 0x0000000800a87947 */ /* 0x000fea0003800000 */
.L_x_7133:
[----:B------:R-:W2:Y:S02]  /*2520*/  LDG.E.64 R4, desc[UR36][R4.64] ;  /* 0x0000002404047981 */ /* 0x000ea4000c1e1b00 */
[----:B--2---:R0:W1:Y:S01]  /*2530*/  F2I.S64.F64.TRUNC R18, R4 ;  /* 0x0000000400127311 */ /* 0x004062000030d900 */
[----:B------:R-:W-:Y:S05]  /*2540*/  BRA `(.L_x_7128) ;  /* 0x00000008009c7947 */ /* 0x000fea0003800000 */
.L_x_7123:
        /* <DEDUP_REMOVED lines=13> */
.L_x_7137:
[----:B------:R-:W2:Y:S02]  /*2620*/  LDG.E.64 R4, desc[UR36][R4.64] ;  /* 0x0000002404047981 */ /* 0x000ea4000c1e1b00 */
[----:B--2---:R0:W1:Y:S01]  /*2630*/  F2I.S64.F64.TRUNC R18, R4 ;  /* 0x0000000400127311 */ /* 0x004062000030d900 */
[----:B------:R-:W-:Y:S05]  /*2640*/  BRA `(.L_x_7128) ;  /* 0x00000008005c7947 */ /* 0x000fea0003800000 */
.L_x_7136:
        /* <DEDUP_REMOVED lines=27> */
.L_x_7139:
        /* <DEDUP_REMOVED lines=14> */
.L_x_7138:
[----:B------:R-:W2:Y:S02]  /*28e0*/  LDG.E.U16 R18, desc[UR36][R4.64] ;  /* 0x0000002404127981 */ /* 0x000ea4000c1e1500 */
[----:B--2---:R-:W-:-:S06]  /*28f0*/  IMAD.U32 R18, R18, 0x10000, RZ ;  /* 0x0001000012127824 */ /* 0x004fcc00078e00ff */
[----:B------:R-:W0:Y:S01]  /*2900*/  F2I.S64.TRUNC R18, R18 ;  /* 0x0000001200127311 */ /* 0x000e22000020d900 */
[----:B------:R-:W-:Y:S05]  /*2910*/  BRA `(.L_x_7128) ;  /* 0x0000000400a87947 */ /* 0x000fea0003800000 */
.L_x_7135:
        /* <DEDUP_REMOVED lines=11> */
.L_x_7142:
        /* <DEDUP_REMOVED lines=21> */
.L_x_7146:
[----:B------:R-:W-:Y:S05]  /*2b20*/  BSYNC B1 ;  /* 0x0000000000017941 */ /* 0x000fea0003800000 */
.L_x_7145:
[----:B------:R-:W-:Y:S01]  /*2b30*/  IMAD.SHL.U32 R3, R3, 0x100000, RZ ;  /* 0x0010000003037824 */ /* 0x000fe200078e00ff */
[----:B------:R-:W-:-:S04]  /*2b40*/  LEA R5, R0, 0x3b800000, 0x17 ;  /* 0x3b80000000057811 */ /* 0x000fc800078eb8ff */
[----:B------:R-:W-:-:S07]  /*2b50*/  LOP3.LUT R18, R5, R3, R18, 0xfe, !PT ;  /* 0x0000000305127212 */ /* 0x000fce00078efe12 */
.L_x_7144:
[----:B------:R-:W-:Y:S05]  /*2b60*/  BSYNC B0 ;  /* 0x0000000000007941 */ /* 0x000fea0003800000 */
.L_x_7143:
[----:B------:R-:W1:Y:S01]  /*2b70*/  F2I.S64.TRUNC R18, R18 ;  /* 0x0000001200127311 */ /* 0x000e62000020d900 */
[----:B------:R-:W-:Y:S05]  /*2b80*/  BRA `(.L_x_7128) ;  /* 0x00000004000c7947 */ /* 0x000fea0003800000 */
.L_x_7141:
        /* <DEDUP_REMOVED lines=21> */
.L_x_7150:
[----:B------:R-:W-:Y:S05]  /*2ce0*/  BSYNC B1 ;  /* 0x0000000000017941 */ /* 0x000fea0003800000 */
.L_x_7149:
[----:B------:R-:W-:Y:S01]  /*2cf0*/  IMAD.SHL.U32 R3, R3, 0x200000, RZ ;  /* 0x0020000003037824 */ /* 0x000fe200078e00ff */
[----:B------:R-:W-:-:S04]  /*2d00*/  LEA R5, R0, 0x37800000, 0x17 ;  /* 0x3780000000057811 */ /* 0x000fc800078eb8ff */
[----:B------:R-:W-:-:S07]  /*2d10*/  LOP3.LUT R18, R5, R3, R18, 0xfe, !PT ;  /* 0x0000000305127212 */ /* 0x000fce00078efe12 */
.L_x_7148:
[----:B------:R-:W-:Y:S05]  /*2d20*/  BSYNC B0 ;  /* 0x0000000000007941 */ /* 0x000fea0003800000 */
.L_x_7147:
[----:B------:R-:W2:Y:S01]  /*2d30*/  F2I.S64.TRUNC R18, R18 ;  /* 0x0000001200127311 */ /* 0x000ea2000020d900 */
[----:B------:R-:W-:Y:S05]  /*2d40*/  BRA `(.L_x_7128) ;  /* 0x00000000009c7947 */ /* 0x000fea0003800000 */
.L_x_7140:
        /* <DEDUP_REMOVED lines=14> */
.L_x_7154:
[----:B------:R-:W-:Y:S05]  /*2e30*/  BSYNC B0 ;  /* 0x0000000000007941 */ /* 0x000fea0003800000 */
.L_x_7153:
[----:B------:R-:W0:Y:S01]  /*2e40*/  F2I.S64.TRUNC R18, R18 ;  /* 0x0000001200127311 */ /* 0x000e22000020d900 */
[----:B------:R-:W-:Y:S05]  /*2e50*/  BRA `(.L_x_7128) ;  /* 0x0000000000587947 */ /* 0x000fea0003800000 */
.L_x_7127:
[----:B------:R-:W-:Y:S01]  /*2e60*/  MOV R0, 0x100 ;  /* 0x0000010000007802 */ /* 0x000fe20000000f00 */
[----:B------:R-:W-:Y:S01]  /*2e70*/  ULDC.64 UR4, c[0x4][0xf0] ;  /* 0x01003c0000047ab9 */ /* 0x000fe20000000a00 */
[----:B------:R-:W-:Y:S01]  /*2e80*/  ULDC.64 UR6, c[0x4][0x0] ;  /* 0x0100000000067ab9 */ /* 0x000fe20000000a00 */
[----:B------:R-:W-:Y:S01]  /*2e90*/  IMAD.U32 R4, RZ, RZ, UR4 ;  /* 0x00000004ff047e24 */ /* 0x000fe2000f8e00ff */
[----:B------:R0:W1:Y:S01]  /*2ea0*/  LDC.64 R14, c[0x4][R0] ;  /* 0x01000000000e7b82 */ /* 0x0000620000000a00 */
[----:B------:R-:W-:Y:S01]  /*2eb0*/  IMAD.U32 R5, RZ, RZ, UR5 ;  /* 0x00000005ff057e24 */ /* 0x000fe2000f8e00ff */
[----:B------:R-:W-:Y:S01]  /*2ec0*/  ULDC.64 UR4, c[0x4][0xf8] ;  /* 0x01003e0000047ab9 */ /* 0x000fe20000000a00 */
[----:B------:R-:W-:Y:S01]  /*2ed0*/  MOV R10, UR6 ;  /* 0x00000006000a7c02 */ /* 0x000fe20008000f00 */
[----:B------:R-:W-:Y:S02]  /*2ee0*/  IMAD.U32 R6, RZ, RZ, UR4 ;  /* 0x00000004ff067e24 */ /* 0x000fe4000f8e00ff */
[----:B------:R-:W-:-:S02]  /*2ef0*/  IMAD.U32 R7, RZ, RZ, UR5 ;  /* 0x00000005ff077e24 */ /* 0x000fc4000f8e00ff */
[----:B------:R-:W-:Y:S02]  /*2f00*/  IMAD.U32 R11, RZ, RZ, UR7 ;  /* 0x00000007ff0b7e24 */ /* 0x000fe4000f8e00ff */
[----:B------:R-:W-:Y:S02]  /*2f10*/  IMAD.MOV.U32 R8, RZ, RZ, 0x4e ;  /* 0x0000004eff087424 */ /* 0x000fe400078e00ff */
[----:B------:R-:W-:Y:S02]  /*2f20*/  IMAD.MOV.U32 R12, RZ, RZ, 0x1 ;  /* 0x00000001ff0c7424 */ /* 0x000fe400078e00ff */
[----:B0-----:R-:W-:-:S07]  /*2f30*/  IMAD.MOV.U32 R13, RZ, RZ, RZ ;  /* 0x000000ffff0d7224 */ /* 0x001fce00078e00ff */
[----:B------:R-:W-:-:S07]  /*2f40*/  LEPC R20, `(.L_x_7155) ;  /* 0x000000001014794e */ /* 0x000fce0000000000 */
[----:B-1--45:R-:W-:Y:S05]  /*2f50*/  CALL.ABS.NOINC R14 ;  /* 0x000000000e007343 */ /* 0x032fea0003c00000 */
.L_x_7155:
[----:B------:R-:W-:Y:S01]  /*2f60*/  CS2R R18, SRZ ;  /* 0x0000000000127805 */ /* 0x000fe2000001ff00 */
[----:B------:R-:W-:Y:S06]  /*2f70*/  BRA `(.L_x_7128) ;  /* 0x0000000000107947 */ /* 0x000fec0003800000 */
.L_x_7152:
[----:B------:R0:W5:Y:S01]  /*2f80*/  LDG.E.64 R18, desc[UR36][R4.64] ;  /* 0x0000002404127981 */ /* 0x000162000c1e1b00 */
[----:B------:R-:W-:Y:S05]  /*2f90*/  BRA `(.L_x_7128) ;  /* 0x0000000000087947 */ /* 0x000fea0003800000 */
.L_x_7151:
[----:B------:R3:W5:Y:S01]  /*2fa0*/  LDG.E R18, desc[UR36][R4.64] ;  /* 0x0000002404127981 */ /* 0x000762000c1e1900 */
[----:B------:R-:W-:-:S07]  /*2fb0*/  IMAD.MOV.U32 R19, RZ, RZ, RZ ;  /* 0x000000ffff137224 */ /* 0x000fce00078e00ff */
.L_x_7128:
[----:B------:R-:W-:-:S07]  /*2fc0*/  VIADD R26, R26, 0x80 ;  /* 0x000000801a1a7836 */ /* 0x000fce0000000000 */
.L_x_7122:
[----:B------:R-:W-:Y:S05]  /*2fd0*/  BSYNC B6 ;  /* 0x0000000000067941 */ /* 0x000fea0003800000 */
.L_x_7121:
[----:B------:R-:W-:Y:S01]  /*2fe0*/  ISETP.GE.AND P0, PT, R26, UR38, PT ;  /* 0x000000261a007c0c */ /* 0x000fe2000bf06270 */
[----:B------:R-:W-:Y:S01]  /*2ff0*/  BSSY B6, `(.L_x_7156) ;  /* 0x00000ed000067945 */ /* 0x000fe20003800000 */
[----:B------:R-:W-:-:S11]  /*3000*/  CS2R R16, SRZ ;  /* 0x0000000000107805 */ /* 0x000fd6000001ff00 */
[----:B------:R-:W-:Y:S05]  /*3010*/  @P0 BRA `(.L_x_7157) ;  /* 0x0000000c00a80947 */ /* 0x000fea0003800000 */
[----:B------:R-:W4:Y:S01]  /*3020*/  S2R R3, SR_CTAID.X ;  /* 0x0000000000037919 */ /* 0x000f220000002500 */
[----:B01-3--:R-:W0:Y:S01]  /*3030*/  LDC.64 R4, c[0x0][0x2b0] ;  /* 0x0000ac00ff047b82 */ /* 0x00be220000000a00 */
[----:B--2---:R-:W-:Y:S01]  /*3040*/  PRMT R0, R2, 0x9910, RZ ;  /* 0x0000991002007816 */ /* 0x004fe200000000ff */
[----:B------:R-:W-:-:S03]  /*3050*/  ULDC UR4, c[0x0][0x2c0] ;  /* 0x0000b00000047ab9 */ /* 0x000fc60000000800 */
[----:B------:R-:W-:Y:S01]  /*3060*/  ISETP.GT.AND P1, PT, R0, 0x9, PT ;  /* 0x000000090000780c */ /* 0x000fe20003f24270 */
[----:B----4-:R-:W-:-:S04]  /*3070*/  IMAD R26, R3, 0x200, R26 ;  /* 0x00000200031a7824 */ /* 0x010fc800078e021a */
        /* <DEDUP_REMOVED lines=15> */
.L_x_7161:
[----:B------:R0:W5:Y:S01]  /*3170*/  LDG.E.U8 R16, desc[UR36][R4.64] ;  /* 0x0000002404107981 */ /* 0x000162000c1e1100 */
[----:B------:R-:W-:Y:S01]  /*3180*/  IMAD.MOV.U32 R17, RZ, RZ, RZ ;  /* 0x000000ffff117224 */ /* 0x000fe200078e00ff */
[----:B------:R-:W-:Y:S06]  /*3190*/  BRA `(.L_x_7157) ;  /* 0x0000000c00487947 */ /* 0x000fec0003800000 */
.L_x_7160:
        /* <DEDUP_REMOVED lines=8> */
.L_x_7164:
[----:B------:R-:W2:Y:S02]  /*3220*/  LDG.E R16, desc[UR36][R4.64] ;  /* 0x0000002404107981 */ /* 0x000ea4000c1e1900 */
[----:B--2---:R-:W-:Y:S01]  /*3230*/  SHF.R.S32.HI R17, RZ, 0x1f, R16 ;  /* 0x0000001fff117819 */ /* 0x004fe20000011410 */
[----:B------:R-:W-:Y:S06]  /*3240*/  BRA `(.L_x_7157) ;  /* 0x0000000c001c7947 */ /* 0x000fec0003800000 */
.L_x_7163:
[----:B------:R-:W2:Y:S02]  /*3250*/  LDG.E.S16 R16, desc[UR36][R4.64] ;  /* 0x0000002404107981 */ /* 0x000ea4000c1e1700 */
[----:B--2---:R-:W-:Y:S01]  /*3260*/  SHF.R.S32.HI R17, RZ, 0x1f, R16 ;  /* 0x0000001fff117819 */ /* 0x004fe20000011410 */
[----:B------:R-:W-:Y:S06]  /*3270*/  BRA `(.L_x_7157) ;  /* 0x0000000c00107947 */ /* 0x000fec0003800000 */
.L_x_7159:
        /* <DEDUP_REMOVED lines=9> */
.L_x_7166:
[----:B------:R-:W2:Y:S02]  /*3310*/  LDG.E.U16 R4, desc[UR36][R4.64] ;  /* 0x0000002404047981 */ /* 0x000ea4000c1e1500 */
[----:B--2---:R-:W-:-:S06]  /*3320*/  HADD2.F32 R16, -RZ, R4.H0_H0 ;  /* 0x20000004ff107230 */ /* 0x004fcc0000004100 */
[----:B------:R-:W0:Y:S01]  /*3330*/  F2I.S64.TRUNC R16, R16 ;  /* 0x0000001000107311 */ /* 0x000e22000020d900 */
[----:B------:R-:W-:Y:S05]  /*3340*/  BRA `(.L_x_7157) ;  /* 0x0000000800dc7947 */ /* 0x000fea0003800000 */
.L_x_7165:
        /* <DEDUP_REMOVED lines=9> */
.L_x_7168:
[----:B------:R-:W2:Y:S02]  /*33e0*/  LDG.E.U16 R4, desc[UR36][R4.64] ;  /* 0x0000002404047981 */ /* 0x000ea4000c1e1500 */
[----:B--2---:R-:W-:-:S06]  /*33f0*/  HADD2.F32 R16, -RZ, R4.H0_H0 ;  /* 0x20000004ff107230 */ /* 0x004fcc0000004100 */
[----:B------:R-:W0:Y:S01]  /*3400*/  F2I.S64.TRUNC R16, R16 ;  /* 0x0000001000107311 */ /* 0x000e22000020d900 */
[----:B------:R-:W-:Y:S05]  /*3410*/  BRA `(.L_x_7157) ;  /* 0x0000000800a87947 */ /* 0x000fea0003800000 */
.L_x_7167:
[----:B------:R-:W2:Y:S02]  /*3420*/  LDG.E.64 R4, desc[UR36][R4.64] ;  /* 0x0000002404047981 */ /* 0x000ea4000c1e1b00 */
[----:B--2---:R0:W1:Y:S01]  /*3430*/  F2I.S64.F64.TRUNC R16, R4 ;  /* 0x0000000400107311 */ /* 0x004062000030d900 */
[----:B------:R-:W-:Y:S05]  /*3440*/  BRA `(.L_x_7157) ;  /* 0x00000008009c7947 */ /* 0x000fea0003800000 */
.L_x_7158:
        /* <DEDUP_REMOVED lines=13> */
.L_x_7171:
[----:B------:R-:W2:Y:S02]  /*3520*/  LDG.E.64 R4, desc[UR36][R4.64] ;  /* 0x0000002404047981 */ /* 0x000ea4000c1e1b00 */
[----:B--2---:R0:W1:Y:S01]  /*3530*/  F2I.S64.F64.TRUNC R16, R4 ;  /* 0x0000000400107311 */ /* 0x004062000030d900 */
[----:B------:R-:W-:Y:S05]  /*3540*/  BRA `(.L_x_7157) ;  /* 0x00000008005c7947 */ /* 0x000fea0003800000 */
.L_x_7170:
        /* <DEDUP_REMOVED lines=11> */
[----:B------:R-:W-:-:S04]  /*3600*/  IADD3 R6, R2, 0x1000000, RZ ;  /* 0x0100000002067810 */ /* 0x000fc80007ffe0ff */
        /* <DEDUP_REMOVED lines=12> */
[----:B------:R-:W-:-:S04]  /*36d0*/  LOP3.LUT R3, R3, 0x80000000, R0, 0xf8, !PT ;  /* 0x8000000003037812 */ /* 0x000fc800078ef800 */
[----:B------:R0:W1:Y:S01]  /*36e0*/  F2I.S64.TRUNC R16, R3 ;  /* 0x0000000300107311 */ /* 0x000062000020d900 */
[----:B------:R-:W-:Y:S05]  /*36f0*/  BRA `(.L_x_7157) ;  /* 0x0000000400f07947 */ /* 0x000fea0003800000 */
.L_x_7173:
        /* <DEDUP_REMOVED lines=11> */
[----:B------:R-:W-:-:S04]  /*37b0*/  LOP3.LUT R2, R2, 0x80000000, R3, 0xf8, !PT ;  /* 0x8000000002027812 */ /* 0x000fc800078ef803 */
[----:B------:R0:W1:Y:S01]  /*37c0*/  F2I.S64.TRUNC R16, R2 ;  /* 0x0000000200107311 */ /* 0x000062000020d900 */
[----:B------:R-:W-:Y:S05]  /*37d0*/  BRA `(.L_x_7157) ;  /* 0x0000000400b87947 */ /* 0x000fea0003800000 */
.L_x_7172:
[----:B------:R-:W2:Y:S02]  /*37e0*/  LDG.E.U16 R16, desc[UR36][R4.64] ;  /* 0x0000002404107981 */ /* 0x000ea4000c1e1500 */
[----:B--2---:R-:W-:-:S06]  /*37f0*/  IMAD.U32 R16, R16, 0x10000, RZ ;  /* 0x0001000010107824 */ /* 0x004fcc00078e00ff */
[----:B------:R-:W0:Y:S01]  /*3800*/  F2I.S64.TRUNC R16, R16 ;  /* 0x0000001000107311 */ /* 0x000e22000020d900 */
[----:B------:R-:W-:Y:S05]  /*3810*/  BRA `(.L_x_7157) ;  /* 0x0000000400a87947 */ /* 0x000fea0003800000 */
.L_x_7169:
        /* <DEDUP_REMOVED lines=11> */
.L_x_7176:
        /* <DEDUP_REMOVED lines=21> */
.L_x_7180:
[----:B------:R-:W-:Y:S05]  /*3a20*/  BSYNC B1 ;  /* 0x0000000000017941 */ /* 0x000fea0003800000 */
.L_x_7179:
[----:B------:R-:W-:Y:S01]  /*3a30*/  IMAD.SHL.U32 R2, R2, 0x100000, RZ ;  /* 0x0010000002027824 */ /* 0x000fe200078e00ff */
[----:B------:R-:W-:-:S04]  /*3a40*/  LEA R3, R0, 0x3b800000, 0x17 ;  /* 0x3b80000000037811 */ /* 0x000fc800078eb8ff */
[----:B------:R-:W-:-:S07]  /*3a50*/  LOP3.LUT R16, R3, R2, R16, 0xfe, !PT ;  /* 0x0000000203107212 */ /* 0x000fce00078efe10 */
.L_x_7178:
[----:B------:R-:W-:Y:S05]  /*3a60*/  BSYNC B0 ;  /* 0x0000000000007941 */ /* 0x000fea0003800000 */
.L_x_7177:
[----:B------:R-:W0:Y:S01]  /*3a70*/  F2I.S64.TRUNC R16, R16 ;  /* 0x0000001000107311 */ /* 0x000e22000020d900 */
[----:B------:R-:W-:Y:S05]  /*3a80*/  BRA `(.L_x_7157) ;  /* 0x00000004000c7947 */ /* 0x000fea0003800000 */
.L_x_7175:
        /* <DEDUP_REMOVED lines=21> */
.L_x_7184:
[----:B------:R-:W-:Y:S05]  /*3be0*/  BSYNC B1 ;  /* 0x0000000000017941 */ /* 0x000fea0003800000 */
.L_x_7183:
[----:B------:R-:W-:Y:S01]  /*3bf0*/  IMAD.SHL.U32 R2, R2, 0x200000, RZ ;  /* 0x0020000002027824 */ /* 0x000fe200078e00ff */
[----:B------:R-:W-:-:S04]  /*3c00*/  LEA R3, R0, 0x37800000, 0x17 ;  /* 0x3780000000037811 */ /* 0x000fc800078eb8ff */
[----:B------:R-:W-:-:S07]  /*3c10*/  LOP3.LUT R16, R3, R2, R16, 0xfe, !PT ;  /* 0x0000000203107212 */ /* 0x000fce00078efe10 */
.L_x_7182:
[----:B------:R-:W-:Y:S05]  /*3c20*/  BSYNC B0 ;  /* 0x0000000000007941 */ /* 0x000fea0003800000 */
.L_x_7181:
[----:B------:R-:W0:Y:S01]  /*3c30*/  F2I.S64.TRUNC R16, R16 ;  /* 0x0000001000107311 */ /* 0x000e22000020d900 */
[----:B------:R-:W-:Y:S05]  /*3c40*/  BRA `(.L_x_7157) ;  /* 0x00000000009c7947 */ /* 0x000fea0003800000 */
.L_x_7174:
        /* <DEDUP_REMOVED lines=14> */
.L_x_7188:
[----:B------:R-:W-:Y:S05]  /*3d30*/  BSYNC B0 ;  /* 0x0000000000007941 */ /* 0x000fea0003800000 */
.L_x_7187:
[----:B------:R-:W0:Y:S01]  /*3d40*/  F2I.S64.TRUNC R16, R16 ;  /* 0x0000001000107311 */ /* 0x000e22000020d900 */
[----:B------:R-:W-:Y:S05]  /*3d50*/  BRA `(.L_x_7157) ;  /* 0x0000000000587947 */ /* 0x000fea0003800000 */
.L_x_7162:
        /* <DEDUP_REMOVED lines=9> */
[----:B------:R-:W-:Y:S01]  /*3df0*/  CS2R R16, SRZ ;  /* 0x0000000000107805 */ /* 0x000fe2000001ff00 */
[----:B------:R-:W-:-:S02]  /*3e00*/  IMAD.U32 R7, RZ, RZ, UR5 ;  /* 0x00000005ff077e24 */ /* 0x000fc4000f8e00ff */
[----:B------:R-:W-:Y:S02]  /*3e10*/  IMAD.U32 R10, RZ, RZ, UR6 ;  /* 0x00000006ff0a7e24 */ /* 0x000fe4000f8e00ff */
[----:B------:R-:W-:Y:S02]  /*3e20*/  IMAD.U32 R11, RZ, RZ, UR7 ;  /* 0x00000007ff0b7e24 */ /* 0x000fe4000f8e00ff */
[----:B------:R-:W-:Y:S02]  /*3e30*/  IMAD.MOV.U32 R8, RZ, RZ, 0x4e ;  /* 0x0000004eff087424 */ /* 0x000fe400078e00ff */
[----:B0-----:R-:W-:-:S07]  /*3e40*/  IMAD.MOV.U32 R13, RZ, RZ, RZ ;  /* 0x000000ffff0d7224 */ /* 0x001fce00078e00ff */
[----:B------:R-:W-:-:S07]  /*3e50*/  LEPC R20, `(.L_x_7189) ;  /* 0x000000001014794e */ /* 0x000fce0000000000 */
[----:B-1---5:R-:W-:Y:S05]  /*3e60*/  CALL.ABS.NOINC R2 ;  /* 0x0000000002007343 */ /* 0x022fea0003c00000 */
.L_x_7189:
[----:B------:R-:W-:Y:S05]  /*3e70*/  BRA `(.L_x_7157) ;  /* 0x0000000000107947 */ /* 0x000fea0003800000 */
.L_x_7186:
[----:B------:R0:W5:Y:S01]  /*3e80*/  LDG.E.64 R16, desc[UR36][R4.64] ;  /* 0x0000002404107981 */ /* 0x000162000c1e1b00 */
[----:B------:R-:W-:Y:S05]  /*3e90*/  BRA `(.L_x_7157) ;  /* 0x0000000000087947 */ /* 0x000fea0003800000 */
.L_x_7185:
[----:B------:R0:W5:Y:S01]  /*3ea0*/  LDG.E R16, desc[UR36][R4.64] ;  /* 0x0000002404107981 */ /* 0x000162000c1e1900 */
[----:B------:R-:W-:-:S07]  /*3eb0*/  IMAD.MOV.U32 R17, RZ, RZ, RZ ;  /* 0x000000ffff117224 */ /* 0x000fce00078e00ff */
.L_x_7157:
[----:B------:R-:W-:Y:S05]  /*3ec0*/  BSYNC B6 ;  /* 0x0000000000067941 */ /* 0x000fea0003800000 */
.L_x_7156:
[----:B0-2---:R-:W0:Y:S01]  /*3ed0*/  S2R R0, SR_TID.X ;  /* 0x0000000000007919 */ /* 0x005e220000002100 */
[----:B------:R-:W-:Y:S01]  /*3ee0*/  BSSY B1, `(.L_x_7190) ;  /* 0x00001c4000017945 */ /* 0x000fe20003800000 */
[----:B0-----:R-:W-:-:S13]  /*3ef0*/  ISETP.GE.AND P0, PT, R0, UR38, PT ;  /* 0x0000002600007c0c */ /* 0x001fda000bf06270 */
[----:B------:R-:W-:Y:S05]  /*3f00*/  @P0 BRA `(.L_x_7191) ;  /* 0x0000001c00040947 */ /* 0x000fea0003800000 */
[----:B------:R-:W-:Y:S02]  /*3f10*/  ULDC.64 UR4, c[0x0][0x218] ;  /* 0x0000860000047ab9 */ /* 0x000fe40000000a00 */
[----:B------:R-:W-:-:S04]  /*3f20*/  ISETP.NE.U32.AND P0, PT, RZ, UR4, PT ;  /* 0x00000004ff007c0c */ /* 0x000fc8000bf05070 */
[----:B------:R-:W-:-:S13]  /*3f30*/  ISETP.NE.AND.EX P0, PT, RZ, UR5, PT, P0 ;  /* 0x00000005ff007c0c */ /* 0x000fda000bf05300 */
        /* <DEDUP_REMOVED lines=8> */
[----:B-1-345:R-:W-:Y:S01]  /*3fc0*/  IMAD R3, R25, UR4, RZ ;  /* 0x0000000419037c24 */ /* 0x03afe2000f8e02ff */
[----:B------:R-:W-:-:S03]  /*3fd0*/  ISETP.GE.AND.EX P0, PT, R15, RZ, PT, P0 ;  /* 0x000000ff0f00720c */ /* 0x000fc60003f06300 */
[----:B------:R-:W-:-:S10]  /*3fe0*/  IMAD R29, R24, UR5, R3 ;  /* 0x00000005181d7c24 */ /* 0x000fd4000f8e0203 */
[----:B------:R-:W-:Y:S05]  /*3ff0*/  @!P0 BRA `(.L_x_7193) ;  /* 0x0000001400448947 */ /* 0x000fea0003800000 */
[----:B------:R-:W-:Y:S01]  /*4000*/  IADD3 R0, P1, R14, -0x1, RZ ;  /* 0xffffffff0e007810 */ /* 0x000fe20007f3e0ff */
[----:B------:R-:W0:Y:S01]  /*4010*/  LDC.64 R10, c[0x0][0x278] ;  /* 0x00009e00ff0a7b82 */ /* 0x000e220000000a00 */
[----:B------:R-:W-:Y:S01]  /*4020*/  IMAD.WIDE.U32 R8, R24, UR4, RZ ;  /* 0x0000000418087c25 */ /* 0x000fe2000f8e00ff */
[----:B------:R-:W-:Y:S02]  /*4030*/  CS2R R12, SRZ ;  /* 0x00000000000c7805 */ /* 0x000fe4000001ff00 */
[----:B------:R-:W-:Y:S02]  /*4040*/  ISETP.GE.U32.AND P0, PT, R0, 0x3, PT ;  /* 0x000000030000780c */ /* 0x000fe40003f06070 */
[----:B------:R-:W-:Y:S01]  /*4050*/  IADD3.X R0, R15, -0x1, RZ, P1, !PT ;  /* 0xffffffff0f007810 */ /* 0x000fe20000ffe4ff */
[----:B------:R-:W-:Y:S02]  /*4060*/  IMAD.MOV.U32 R3, RZ, RZ, RZ ;  /* 0x000000ffff037224 */ /* 0x000fe400078e00ff */
[----:B------:R-:W-:Y:S01]  /*4070*/  IMAD.IADD R7, R9, 0x1, R29 ;  /* 0x0000000109077824 */ /* 0x000fe200078e021d */
[----:B------:R-:W-:Y:S01]  /*4080*/  ISETP.GE.U32.AND.EX P0, PT, R0, RZ, PT, P0 ;  /* 0x000000ff0000720c */ /* 0x000fe20003f06100 */
[----:B------:R-:W-:-:S12]  /*4090*/  IMAD.MOV.U32 R0, RZ, RZ, RZ ;  /* 0x000000ffff007224 */ /* 0x000fd800078e00ff */
[----:B------:R-:W-:Y:S05]  /*40a0*/  @!P0 BRA `(.L_x_7194) ;  /* 0x0000001000588947 */ /* 0x000fea0003800000 */
[----:B------:R-:W-:Y:S01]  /*40b0*/  LOP3.LUT R3, R14, 0x3, RZ, 0xc0, !PT ;  /* 0x000000030e037812 */ /* 0x000fe200078ec0ff */
[----:B------:R-:W-:Y:S01]  /*40c0*/  ULDC.64 UR4, c[0x0][0x228] ;  /* 0x00008a0000047ab9 */ /* 0x000fe20000000a00 */
[----:B------:R-:W-:Y:S01]  /*40d0*/  IMAD.IADD R29, R29, 0x1, R9 ;  /* 0x000000011d1d7824 */ /* 0x000fe200078e0209 */
[----:B------:R-:W-:Y:S01]  /*40e0*/  LEA R28, P1, R8, UR4, 0x3 ;  /* 0x00000004081c7c11 */ /* 0x000fe2000f8218ff */
[----:B0-----:R-:W-:Y:S01]  /*40f0*/  IMAD.WIDE.U32 R4, R10, 0x8, RZ ;  /* 0x000000080a047825 */ /* 0x001fe200078e00ff */
[----:B------:R-:W-:Y:S01]  /*4100*/  IADD3 R2, P0, -R3, R14, RZ ;  /* 0x0000000e03027210 */ /* 0x000fe20007f1e1ff */
[----:B------:R-:W-:Y:S01]  /*4110*/  BSSY B0, `(.L_x_7194) ;  /* 0x000010f000007945 */ /* 0x000fe20003800000 */
[----:B------:R-:W-:Y:S01]  /*4120*/  LEA.HI.X R29, R8, UR5, R29, 0x3, P1 ;  /* 0x00000005081d7c11 */ /* 0x000fe200088f1c1d */
[----:B------:R-:W-:Y:S01]  /*4130*/  IMAD.MOV.U32 R0, RZ, RZ, RZ ;  /* 0x000000ffff007224 */ /* 0x000fe200078e00ff */
[----:B------:R-:W-:Y:S01]  /*4140*/  IADD3.X R34, R15, -0x1, RZ, P0, !PT ;  /* 0xffffffff0f227810 */ /* 0x000fe200007fe4ff */
[----:B------:R-:W-:Y:S01]  /*4150*/  IMAD.SHL.U32 R15, R11, 0x8, RZ ;  /* 0x000000080b0f7824 */ /* 0x000fe200078e00ff */
[----:B------:R-:W-:Y:S01]  /*4160*/  ISETP.GT.U32.AND P0, PT, R2, RZ, PT ;  /* 0x000000ff0200720c */ /* 0x000fe20003f04070 */
[----:B------:R-:W-:-:S02]  /*4170*/  IMAD.MOV.U32 R3, RZ, RZ, RZ ;  /* 0x000000ffff037224 */ /* 0x000fc400078e00ff */
[----:B------:R-:W-:Y:S01]  /*4180*/  IMAD.IADD R15, R5, 0x1, R15 ;  /* 0x00000001050f7824 */ /* 0x000fe200078e020f */
        /* <DEDUP_REMOVED lines=8> */
.L_x_7197:
[----:B------:R-:W-:Y:S01]  /*4210*/  IMAD.U32 R35, R0, 0x8, R1 ;  /* 0x0000000800237824 */ /* 0x000fe200078e0001 */
[----:B------:R0:W2:Y:S04]  /*4220*/  LDG.E.64 R26, desc[UR36][R28.64] ;  /* 0x000000241c1a7981 */ /* 0x0000a8000c1e1b00 */
[----:B------:R-:W2:Y:S04]  /*4230*/  LDL.64 R20, [R35+0x20] ;  /* 0x0000200023147983 */ /* 0x000ea80000100a00 */
[----:B------:R-:W3:Y:S01]  /*4240*/  LDL.64 R30, [R35+0x28] ;  /* 0x00002800231e7983 */ /* 0x000ee20000100a00 */
[----:B0-----:R-:W-:-:S05]  /*4250*/  IADD3 R28, P1, R28, R4, RZ ;  /* 0x000000041c1c7210 */ /* 0x001fca0007f3e0ff */
[----:B------:R-:W-:-:S05]  /*4260*/  IMAD.X R29, R29, 0x1, R15, P1 ;  /* 0x000000011d1d7824 */ /* 0x000fca00008e060f */
[----:B------:R0:W3:Y:S01]  /*4270*/  LDG.E.64 R32, desc[UR36][R28.64] ;  /* 0x000000241c207981 */ /* 0x0000e2000c1e1b00 */
[-C--:B--2---:R-:W-:Y:S02]  /*4280*/  IMAD R27, R27, R20.reuse, RZ ;  /* 0x000000141b1b7224 */ /* 0x084fe400078e02ff */
[----:B------:R-:W-:Y:S01]  /*4290*/  IMAD.WIDE.U32 R12, R26, R20, R12 ;  /* 0x000000141a0c7225 */ /* 0x000fe200078e000c */
[----:B------:R-:W-:-:S03]  /*42a0*/  IADD3 R20, P1, R28, R4, RZ ;  /* 0x000000041c147210 */ /* 0x000fc60007f3e0ff */
[----:B------:R-:W-:Y:S01]  /*42b0*/  IMAD R27, R26, R21, R27 ;  /* 0x000000151a1b7224 */ /* 0x000fe200078e021b */
[----:B------:R-:W-:-:S03]  /*42c0*/  IADD3.X R21, R29, R15, RZ, P1, !PT ;  /* 0x0000000f1d157210 */ /* 0x000fc60000ffe4ff */
[----:B------:R-:W-:Y:S01]  /*42d0*/  IMAD.IADD R13, R13, 0x1, R27 ;  /* 0x000000010d0d7824 */ /* 0x000fe200078e021b */
[----:B0-----:R-:W-:Y:S01]  /*42e0*/  IADD3 R28, P1, R20, R4, RZ ;  /* 0x00000004141c7210 */ /* 0x001fe20007f3e0ff */
[-C--:B---3--:R-:W-:Y:S02]  /*42f0*/  IMAD R27, R33, R30.reuse, RZ ;  /* 0x0000001e211b7224 */ /* 0x088fe400078e02ff */
[----:B------:R-:W-:-:S04]  /*4300*/  IMAD.WIDE.U32 R12, R32, R30, R12 ;  /* 0x0000001e200c7225 */ /* 0x000fc800078e000c */
[----:B------:R-:W-:Y:S02]  /*4310*/  IMAD R29, R32, R31, R27 ;  /* 0x0000001f201d7224 */ /* 0x000fe400078e021b */
[----:B------:R-:W2:Y:S02]  /*4320*/  LDL.64 R26, [R35+0x30] ;  /* 0x00003000231a7983 */ /* 0x000ea40000100a00 */
[----:B------:R-:W-:Y:S02]  /*4330*/  IMAD.IADD R13, R13, 0x1, R29 ;  /* 0x000000010d0d7824 */ /* 0x000fe400078e021d */
[----:B------:R0:W2:Y:S01]  /*4340*/  LDG.E.64 R30, desc[UR36][R20.64] ;  /* 0x00000024141e7981 */ /* 0x0000a2000c1e1b00 */
[----:B------:R-:W-:-:S03]  /*4350*/  IMAD.X R29, R21, 0x1, R15, P1 ;  /* 0x00000001151d7824 */ /* 0x000fc600008e060f */
[----:B------:R-:W3:Y:S04]  /*4360*/  LDL.64 R32, [R35+0x38] ;  /* 0x0000380023207983 */ /* 0x000ee80000100a00 */
        /* <DEDUP_REMOVED lines=11> */
[----:B------:R-:W4:Y:S01]  /*4420*/  LDL.64 R26, [R35+0x40] ;  /* 0x00004000231a7983 */ /* 0x000f220000100a00 */
[----:B------:R-:W-:-:S03]  /*4430*/  IMAD.WIDE.U32 R12, R36, R32, R12 ;  /* 0x00000020240c7225 */ /* 0x000fc600078e000c */
[----:B------:R-:W2:Y:S01]  /*4440*/  LDL.64 R32, [R35+0x48] ;  /* 0x0000480023207983 */ /* 0x000ea20000100a00 */
[----:B------:R-:W-:Y:S02]  /*4450*/  IMAD.IADD R13, R13, 0x1, R31 ;  /* 0x000000010d0d7824 */ /* 0x000fe400078e021f */
        /* <DEDUP_REMOVED lines=8> */
[----:B------:R-:W-:Y:S02]  /*44e0*/  IMAD.IADD R13, R13, 0x1, R27 ;  /* 0x000000010d0d7824 */ /* 0x000fe400078e021b */
[----:B--2---:R-:W-:Y:S01]  /*44f0*/  IMAD R29, R37, R32, RZ ;  /* 0x00000020251d7224 */ /* 0x004fe200078e02ff */
[----:B------:R-:W-:Y:S01]  /*4500*/  IADD3 R28, P1, R20, R4, RZ ;  /* 0x00000004141c7210 */ /* 0x000fe20007f3e0ff */
[C---:B------:R-:W-:Y:S01]  /*4510*/  IMAD.WIDE.U32 R12, R36.reuse, R32, R12 ;  /* 0x00000020240c7225 */ /* 0x040fe200078e000c */
[----:B------:R-:W3:Y:S03]  /*4520*/  LDL.64 R26, [R35+0x50] ;  /* 0x00005000231a7983 */ /* 0x000ee60000100a00 */
[----:B------:R-:W-:Y:S02]  /*4530*/  IMAD R29, R36, R33, R29 ;  /* 0x00000021241d7224 */ /* 0x000fe400078e021d */
[----:B------:R-:W2:Y:S02]  /*4540*/  LDL.64 R32, [R35+0x58] ;  /* 0x0000580023207983 */ /* 0x000ea40000100a00 */
        /* <DEDUP_REMOVED lines=11> */
[----:B------:R-:W4:Y:S01]  /*4600*/  LDL.64 R26, [R35+0x60] ;  /* 0x00006000231a7983 */ /* 0x000f220000100a00 */
[-C--:B--2---:R-:W-:Y:S02]  /*4610*/  IMAD R31, R37, R32.reuse, RZ ;  /* 0x00000020251f7224 */ /* 0x084fe400078e02ff */
[----:B------:R-:W-:-:S04]  /*4620*/  IMAD.WIDE.U32 R12, R36, R32, R12 ;  /* 0x00000020240c7225 */ /* 0x000fc800078e000c */
[----:B------:R-:W-:Y:S02]  /*4630*/  IMAD R31, R36, R33, R31 ;  /* 0x00000021241f7224 */ /* 0x000fe400078e021f */
[----:B------:R-:W2:Y:S02]  /*4640*/  LDL.64 R32, [R35+0x68] ;  /* 0x0000680023207983 */ /* 0x000ea40000100a00 */
        /* <DEDUP_REMOVED lines=11> */
[----:B------:R-:W3:Y:S01]  /*4700*/  LDL.64 R26, [R35+0x70] ;  /* 0x00007000231a7983 */ /* 0x000ee20000100a00 */
[-C--:B--2---:R-:W-:Y:S02]  /*4710*/  IMAD R29, R37, R32.reuse, RZ ;  /* 0x00000020251d7224 */ /* 0x084fe400078e02ff */
[----:B------:R-:W-:-:S04]  /*4720*/  IMAD.WIDE.U32 R12, R36, R32, R12 ;  /* 0x00000020240c7225 */ /* 0x000fc800078e000c */
[----:B------:R-:W-:Y:S02]  /*4730*/  IMAD R29, R36, R33, R29 ;  /* 0x00000021241d7224 */ /* 0x000fe400078e021d */
[----:B------:R-:W2:Y:S02]  /*4740*/  LDL.64 R32, [R35+0x78] ;  /* 0x0000780023207983 */ /* 0x000ea40000100a00 */
        /* <DEDUP_REMOVED lines=20> */
[----:B------:R-:W-:Y:S02]  /*4890*/  IMAD.X R21, R31, 0x1, R15, P1 ;  /* 0x000000011f157824 */ /* 0x000fe400008e060f */
[----:B------:R-:W3:Y:S01]  /*48a0*/  LDL.64 R30, [R35+0x90] ;  /* 0x00009000231e7983 */ /* 0x000ee20000100a00 */
        /* <DEDUP_REMOVED lines=11> */
[----:B------:R-:W2:Y:S01]  /*4960*/  LDL.64 R20, [R35+0x98] ;  /* 0x0000980023147983 */ /* 0x000ea20000100a00 */
[----:B------:R-:W-:Y:S01]  /*4970*/  IADD3 R2, P1, R2, -0x10, RZ ;  /* 0xfffffff002027810 */ /* 0x000fe20007f3e0ff */
[----:B------:R-:W-:-:S03]  /*4980*/  IMAD.IADD R13, R13, 0x1, R29 ;  /* 0x000000010d0d7824 */ /* 0x000fc600078e021d */
[----:B------:R-:W-:Y:S02]  /*4990*/  IADD3.X R34, R34, -0x1, RZ, P1, !PT ;  /* 0xffffffff22227810 */ /* 0x000fe40000ffe4ff */
[----:B------:R-:W-:-:S04]  /*49a0*/  ISETP.GT.U32.AND P1, PT, R2, 0xc, PT ;  /* 0x0000000c0200780c */ /* 0x000fc80003f24070 */
[----:B------:R-:W-:Y:S02]  /*49b0*/  ISETP.GT.AND.EX P1, PT, R34, RZ, PT, P1 ;  /* 0x000000ff2200720c */ /* 0x000fe40003f24310 */
[----:B------:R-:W-:Y:S02]  /*49c0*/  IADD3 R0, P3, R0, 0x10, RZ ;  /* 0x0000001000007810 */ /* 0x000fe40007f7e0ff */
[----:B------:R-:W-:-:S03]  /*49d0*/  IADD3 R28, P2, R26, R4, RZ ;  /* 0x000000041a1c7210 */ /* 0x000fc60007f5e0ff */
[----:B------:R-:W-:Y:S02]  /*49e0*/  IMAD.X R3, RZ, RZ, R3, P3 ;  /* 0x000000ffff037224 */ /* 0x000fe400018e0603 */
[-C--:B---3--:R-:W-:Y:S02]  /*49f0*/  IMAD R29, R33, R30.reuse, RZ ;  /* 0x0000001e211d7224 */ /* 0x088fe400078e02ff */
[----:B------:R-:W-:-:S04]  /*4a00*/  IMAD.WIDE.U32 R12, R32, R30, R12 ;  /* 0x0000001e200c7225 */ /* 0x000fc800078e000c */
[----:B------:R-:W-:-:S04]  /*4a10*/  IMAD R29, R32, R31, R29 ;  /* 0x0000001f201d7224 */ /* 0x000fc800078e021d */
[----:B------:R-:W-:Y:S02]  /*4a20*/  IMAD.IADD R13, R13, 0x1, R29 ;  /* 0x000000010d0d7824 */ /* 0x000fe400078e021d */
[-C--:B--2---:R-:W-:Y:S02]  /*4a30*/  IMAD R29, R37, R20.reuse, RZ ;  /* 0x00000014251d7224 */ /* 0x084fe400078e02ff */
[----:B------:R-:W-:-:S04]  /*4a40*/  IMAD.WIDE.U32 R12, R36, R20, R12 ;  /* 0x00000014240c7225 */ /* 0x000fc800078e000c */
[----:B------:R-:W-:-:S05]  /*4a50*/  IMAD R29, R36, R21, R29 ;  /* 0x00000015241d7224 */ /* 0x000fca00078e021d */
[----:B------:R-:W-:Y:S01]  /*4a60*/  IADD3 R13, R13, R29, RZ ;  /* 0x0000001d0d0d7210 */ /* 0x000fe20007ffe0ff */
[----:B------:R-:W-:Y:S01]  /*4a70*/  IMAD.X R29, R27, 0x1, R15, P2 ;  /* 0x000000011b1d7824 */ /* 0x000fe200010e060f */
[----:B------:R-:W-:Y:S06]  /*4a80*/  @P1 BRA `(.L_x_7197) ;  /* 0xfffffff400e01947 */ /* 0x000fec000383ffff */
[----:B------:R-:W-:Y:S05]  /*4a90*/  BSYNC B2 ;  /* 0x0000000000027941 */ /* 0x000fea0003800000 */
.L_x_7196:
[----:B------:R-:W-:Y:S01]  /*4aa0*/  ISETP.GT.U32.AND P1, PT, R2, 0x4, PT ;  /* 0x000000040200780c */ /* 0x000fe20003f24070 */
[----:B------:R-:W-:Y:S03]  /*4ab0*/  BSSY B2, `(.L_x_7198) ;  /* 0x0000049000027945 */ /* 0x000fe60003800000 */
[----:B------:R-:W-:-:S13]  /*4ac0*/  ISETP.GT.AND.EX P1, PT, R34, RZ, PT, P1 ;  /* 0x000000ff2200720c */ /* 0x000fda0003f24310 */
[----:B------:R-:W-:Y:S05]  /*4ad0*/  @!P1 BRA `(.L_x_7199) ;  /* 0x0000000400189947 */ /* 0x000fea0003800000 */
[----:B------:R-:W-:Y:S01]  /*4ae0*/  IMAD.U32 R35, R0, 0x8, R1 ;  /* 0x0000000800237824 */ /* 0x000fe200078e0001 */
[----:B------:R-:W-:Y:S01]  /*4af0*/  IADD3 R26, P0, R28, R4, RZ ;  /* 0x000000041c1a7210 */ /* 0x000fe20007f1e0ff */
[----:B------:R-:W2:Y:S04]  /*4b00*/  LDG.E.64 R30, desc[UR36][R28.64] ;  /* 0x000000241c1e7981 */ /* 0x000ea8000c1e1b00 */
[----:B------:R-:W2:Y:S01]  /*4b10*/  LDL.64 R20, [R35+0x20] ;  /* 0x0000200023147983 */ /* 0x000ea20000100a00 */
[----:B------:R-:W-:-:S05]  /*4b20*/  IMAD.X R27, R29, 0x1, R15, P0 ;  /* 0x000000011d1b7824 */ /* 0x000fca00000e060f */
[----:B------:R-:W3:Y:S04]  /*4b30*/  LDG.E.64 R32, desc[UR36][R26.64] ;  /* 0x000000241a207981 */ /* 0x000ee8000c1e1b00 */
[----:B------:R-:W3:Y:S01]  /*4b40*/  LDL.64 R28, [R35+0x28] ;  /* 0x00002800231c7983 */ /* 0x000ee20000100a00 */
[-C--:B--2---:R-:W-:Y:S02]  /*4b50*/  IMAD R31, R31, R20.reuse, RZ ;  /* 0x000000141f1f7224 */ /* 0x084fe400078e02ff */
[----:B------:R-:W-:Y:S01]  /*4b60*/  IMAD.WIDE.U32 R12, R30, R20, R12 ;  /* 0x000000141e0c7225 */ /* 0x000fe200078e000c */
[----:B------:R-:W-:-:S03]  /*4b70*/  IADD3 R20, P0, R26, R4, RZ ;  /* 0x000000041a147210 */ /* 0x000fc60007f1e0ff */
[----:B------:R-:W-:Y:S02]  /*4b80*/  IMAD R31, R30, R21, R31 ;  /* 0x000000151e1f7224 */ /* 0x000fe400078e021f */
[----:B------:R-:W-:Y:S02]  /*4b90*/  IMAD.X R21, R27, 0x1, R15, P0 ;  /* 0x000000011b157824 */ /* 0x000fe400000e060f */
[----:B------:R-:W-:Y:S01]  /*4ba0*/  IMAD.IADD R13, R13, 0x1, R31 ;  /* 0x000000010d0d7824 */ /* 0x000fe200078e021f */
[----:B------:R-:W2:Y:S01]  /*4bb0*/  LDL.64 R26, [R35+0x30] ;  /* 0x00003000231a7983 */ /* 0x000ea20000100a00 */
[-C--:B---3--:R-:W-:Y:S02]  /*4bc0*/  IMAD R31, R33, R28.reuse, RZ ;  /* 0x0000001c211f7224 */ /* 0x088fe400078e02ff */
[----:B------:R-:W-:Y:S01]  /*4bd0*/  IMAD.WIDE.U32 R12, R32, R28, R12 ;  /* 0x0000001c200c7225 */ /* 0x000fe200078e000c */
[----:B------:R-:W-:-:S03]  /*4be0*/  IADD3 R28, P0, R20, R4, RZ ;  /* 0x00000004141c7210 */ /* 0x000fc60007f1e0ff */
[----:B------:R-:W-:Y:S02]  /*4bf0*/  IMAD R29, R32, R29, R31 ;  /* 0x0000001d201d7224 */ /* 0x000fe400078e021f */
[----:B------:R0:W2:Y:S02]  /*4c00*/  LDG.E.64 R30, desc[UR36][R20.64] ;  /* 0x00000024141e7981 */ /* 0x0000a4000c1e1b00 */
[----:B------:R-:W-:Y:S02]  /*4c10*/  IMAD.IADD R13, R13, 0x1, R29 ;  /* 0x000000010d0d7824 */ /* 0x000fe400078e021d */
[----:B------:R-:W-:Y:S01]  /*4c20*/  IMAD.X R29, R21, 0x1, R15, P0 ;  /* 0x00000001151d7824 */ /* 0x000fe200000e060f */
        /* <DEDUP_REMOVED lines=18> */
[----:B0-----:R-:W-:-:S04]  /*4d50*/  IADD3 R20, P0, R30, R4, RZ ;  /* 0x000000041e147210 */ /* 0x001fc80007f1e0ff */
[----:B------:R-:W-:Y:S02]  /*4d60*/  IADD3.X R21, R31, R15, RZ, P0, !PT ;  /* 0x0000000f1f157210 */ /* 0x000fe400007fe4ff */
[----:B------:R-:W3:Y:S01]  /*4d70*/  LDL.64 R30, [R35+0x50] ;  /* 0x00005000231e7983 */ /* 0x000ee20000100a00 */
[-C--:B----4-:R-:W-:Y:S02]  /*4d80*/  IMAD R29, R29, R26.reuse, RZ ;  /* 0x0000001a1d1d7224 */ /* 0x090fe400078e02ff */
[----:B------:R-:W-:-:S04]  /*4d90*/  IMAD.WIDE.U32 R12, R28, R26, R12 ;  /* 0x0000001a1c0c7225 */ /* 0x000fc800078e000c */
[----:B------:R-:W-:Y:S01]  /*4da0*/  IMAD R27, R28, R27, R29 ;  /* 0x0000001b1c1b7224 */ /* 0x000fe200078e021d */
[----:B------:R-:W-:-:S03]  /*4db0*/  IADD3 R26, P0, R20, R4, RZ ;  /* 0x00000004141a7210 */ /* 0x000fc60007f1e0ff */
[----:B------:R-:W-:Y:S02]  /*4dc0*/  IMAD.IADD R13, R13, 0x1, R27 ;  /* 0x000000010d0d7824 */ /* 0x000fe400078e021b */
[-C--:B--2---:R-:W-:Y:S02]  /*4dd0*/  IMAD R29, R37, R32.reuse, RZ ;  /* 0x00000020251d7224 */ /* 0x084fe400078e02ff */
[----:B------:R-:W-:-:S04]  /*4de0*/  IMAD.WIDE.U32 R12, R36, R32, R12 ;  /* 0x00000020240c7225 */ /* 0x000fc800078e000c */
[----:B------:R-:W-:Y:S02]  /*4df0*/  IMAD R29, R36, R33, R29 ;  /* 0x00000021241d7224 */ /* 0x000fe400078e021d */
[----:B------:R-:W3:Y:S01]  /*4e00*/  LDG.E.64 R32, desc[UR36][R20.64] ;  /* 0x0000002414207981 */ /* 0x000ee2000c1e1b00 */
[----:B------:R-:W-:-:S05]  /*4e10*/  IMAD.X R27, R21, 0x1, R15, P0 ;  /* 0x00000001151b7824 */ /* 0x000fca00000e060f */
[----:B------:R-:W2:Y:S04]  /*4e20*/  LDG.E.64 R36, desc[UR36][R26.64] ;  /* 0x000000241a247981 */ /* 0x000ea8000c1e1b00 */
[----:B------:R-:W2:Y:S01]  /*4e30*/  LDL.64 R20, [R35+0x58] ;  /* 0x0000580023147983 */ /* 0x000ea20000100a00 */
[----:B------:R-:W-:Y:S01]  /*4e40*/  IMAD.IADD R13, R13, 0x1, R29 ;  /* 0x000000010d0d7824 */ /* 0x000fe200078e021d */
[----:B------:R-:W-:Y:S02]  /*4e50*/  IADD3 R0, P2, R0, 0x8, RZ ;  /* 0x0000000800007810 */ /* 0x000fe40007f5e0ff */
[----:B------:R-:W-:Y:S02]  /*4e60*/  IADD3 R28, P1, R26, R4, RZ ;  /* 0x000000041a1c7210 */ /* 0x000fe40007f3e0ff */
[----:B------:R-:W-:Y:S01]  /*4e70*/  IADD3 R2, P3, R2, -0x8, RZ ;  /* 0xfffffff802027810 */ /* 0x000fe20007f7e0ff */
[----:B------:R-:W-:Y:S01]  /*4e80*/  IMAD.X R3, RZ, RZ, R3, P2 ;  /* 0x000000ffff037224 */ /* 0x000fe200010e0603 */
[----:B------:R-:W-:-:S02]  /*4e90*/  PLOP3.LUT P0, PT, PT, PT, PT, 0x8, 0x0 ;  /* 0x000000000000781c */ /* 0x000fc40003f0e170 */
[----:B------:R-:W-:Y:S01]  /*4ea0*/  IADD3.X R34, R34, -0x1, RZ, P3, !PT ;  /* 0xffffffff22227810 */ /* 0x000fe20001ffe4ff */
[-C--:B---3--:R-:W-:Y:S02]  /*4eb0*/  IMAD R29, R33, R30.reuse, RZ ;  /* 0x0000001e211d7224 */ /* 0x088fe400078e02ff */
[----:B------:R-:W-:-:S04]  /*4ec0*/  IMAD.WIDE.U32 R12, R32, R30, R12 ;  /* 0x0000001e200c7225 */ /* 0x000fc800078e000c */
[----:B------:R-:W-:Y:S02]  /*4ed0*/  IMAD R29, R32, R31, R29 ;  /* 0x0000001f201d7224 */ /* 0x000fe400078e021d */
[-C--:B--2---:R-:W-:Y:S02]  /*4ee0*/  IMAD R31, R37, R20.reuse, RZ ;  /* 0x00000014251f7224 */ /* 0x084fe400078e02ff */
[----:B------:R-:W-:Y:S02]  /*4ef0*/  IMAD.IADD R13, R13, 0x1, R29 ;  /* 0x000000010d0d7824 */ /* 0x000fe400078e021d */
[C---:B------:R-:W-:Y:S02]  /*4f00*/  IMAD R31, R36.reuse, R21, R31 ;  /* 0x00000015241f7224 */ /* 0x040fe400078e021f */
[----:B------:R-:W-:-:S04]  /*4f10*/  IMAD.WIDE.U32 R12, R36, R20, R12 ;  /* 0x00000014240c7225 */ /* 0x000fc800078e000c */
[----:B------:R-:W-:Y:S02]  /*4f20*/  IMAD.IADD R13, R13, 0x1, R31 ;  /* 0x000000010d0d7824 */ /* 0x000fe400078e021f */
[----:B------:R-:W-:-:S07]  /*4f30*/  IMAD.X R29, R27, 0x1, R15, P1 ;  /* 0x000000011b1d7824 */ /* 0x000fce00008e060f */
.L_x_7199:
[----:B------:R-:W-:Y:S05]  /*4f40*/  BSYNC B2 ;  /* 0x0000000000027941 */ /* 0x000fea0003800000 */
.L_x_7198:
[----:B------:R-:W-:-:S04]  /*4f50*/  ISETP.NE.U32.AND P1, PT, R2, RZ, PT ;  /* 0x000000ff0200720c */ /* 0x000fc80003f25070 */
[----:B------:R-:W-:-:S13]  /*4f60*/  ISETP.NE.OR.EX P0, PT, R34, RZ, P0, P1 ;  /* 0x000000ff2200720c */ /* 0x000fda0000705710 */
[----:B------:R-:W-:Y:S05]  /*4f70*/  @!P0 BRA `(.L_x_7200) ;  /* 0x0000000000a08947 */ /* 0x000fea0003800000 */
.L_x_7195:
[----:B------:R-:W-:Y:S01]  /*4f80*/  IMAD.U32 R35, R0, 0x8, R1 ;  /* 0x0000000800237824 */ /* 0x000fe200078e0001 */
[----:B------:R0:W2:Y:S04]  /*4f90*/  LDG.E.64 R20, desc[UR36][R28.64] ;  /* 0x000000241c147981 */ /* 0x0000a8000c1e1b00 */
[----:B------:R-:W2:Y:S04]  /*4fa0*/  LDL.64 R26, [R35+0x20] ;  /* 0x00002000231a7983 */ /* 0x000ea80000100a00 */
[----:B------:R-:W3:Y:S01]  /*4fb0*/  LDL.64 R32, [R35+0x28] ;  /* 0x0000280023207983 */ /* 0x000ee20000100a00 */
[----:B0-----:R-:W-:-:S05]  /*4fc0*/  IADD3 R28, P0, R28, R4, RZ ;  /* 0x000000041c1c7210 */ /* 0x001fca0007f1e0ff */
[----:B------:R-:W-:-:S05]  /*4fd0*/  IMAD.X R29, R29, 0x1, R15, P0 ;  /* 0x000000011d1d7824 */ /* 0x000fca00000e060f */
[----:B------:R-:W3:Y:S01]  /*4fe0*/  LDG.E.64 R30, desc[UR36][R28.64] ;  /* 0x000000241c1e7981 */ /* 0x000ee2000c1e1b00 */
[-C--:B--2---:R-:W-:Y:S02]  /*4ff0*/  IMAD R21, R21, R26.reuse, RZ ;  /* 0x0000001a15157224 */ /* 0x084fe400078e02ff */
[----:B------:R-:W-:-:S04]  /*5000*/  IMAD.WIDE.U32 R12, R20, R26, R12 ;  /* 0x0000001a140c7225 */ /* 0x000fc800078e000c */
[----:B------:R-:W-:Y:S01]  /*5010*/  IMAD R21, R20, R27, R21 ;  /* 0x0000001b14157224 */ /* 0x000fe200078e0215 */
[----:B------:R-:W-:-:S03]  /*5020*/  IADD3 R20, P0, R28, R4, RZ ;  /* 0x000000041c147210 */ /* 0x000fc60007f1e0ff */
[----:B------:R-:W-:Y:S02]  /*5030*/  IMAD.IADD R13, R13, 0x1, R21 ;  /* 0x000000010d0d7824 */ /* 0x000fe400078e0215 */
[----:B------:R-:W-:Y:S02]  /*5040*/  IMAD.X R21, R29, 0x1, R15, P0 ;  /* 0x000000011d157824 */ /* 0x000fe400000e060f */
[----:B---3--:R-:W-:Y:S01]  /*5050*/  IMAD R27, R31, R32, RZ ;  /* 0x000000201f1b7224 */ /* 0x008fe200078e02ff */
[----:B------:R-:W-:Y:S01]  /*5060*/  IADD3 R26, P0, R20, R4, RZ ;  /* 0x00000004141a7210 */ /* 0x000fe20007f1e0ff */
[----:B------:R-:W-:-:S04]  /*5070*/  IMAD.WIDE.U32 R12, R30, R32, R12 ;  /* 0x000000201e0c7225 */ /* 0x000fc800078e000c */
[----:B------:R-:W-:Y:S02]  /*5080*/  IMAD R29, R30, R33, R27 ;  /* 0x000000211e1d7224 */ /* 0x000fe400078e021b */
[----:B------:R-:W2:Y:S04]  /*5090*/  LDL.64 R30, [R35+0x30] ;  /* 0x00003000231e7983 */ /* 0x000ea80000100a00 */
[----:B------:R-:W2:Y:S01]  /*50a0*/  LDG.E.64 R32, desc[UR36][R20.64] ;  /* 0x0000002414207981 */ /* 0x000ea2000c1e1b00 */
[----:B------:R-:W-:-:S05]  /*50b0*/  IMAD.X R27, R21, 0x1, R15, P0 ;  /* 0x00000001151b7824 */ /* 0x000fca00000e060f */
[----:B------:R-:W3:Y:S04]  /*50c0*/  LDG.E.64 R36, desc[UR36][R26.64] ;  /* 0x000000241a247981 */ /* 0x000ee8000c1e1b00 */
[----:B------:R-:W3:Y:S01]  /*50d0*/  LDL.64 R20, [R35+0x38] ;  /* 0x0000380023147983 */ /* 0x000ee20000100a00 */
[----:B------:R-:W-:Y:S01]  /*50e0*/  IADD3 R2, P0, R2, -0x4, RZ ;  /* 0xfffffffc02027810 */ /* 0x000fe20007f1e0ff */
[----:B------:R-:W-:-:S03]  /*50f0*/  IMAD.IADD R13, R13, 0x1, R29 ;  /* 0x000000010d0d7824 */ /* 0x000fc600078e021d */
[----:B------:R-:W-:Y:S02]  /*5100*/  IADD3.X R34, R34, -0x1, RZ, P0, !PT ;  /* 0xffffffff22227810 */ /* 0x000fe400007fe4ff */
[----:B------:R-:W-:-:S04]  /*5110*/  ISETP.NE.U32.AND P0, PT, R2, RZ, PT ;  /* 0x000000ff0200720c */ /* 0x000fc80003f05070 */
[----:B------:R-:W-:Y:S02]  /*5120*/  ISETP.NE.AND.EX P0, PT, R34, RZ, PT, P0 ;  /* 0x000000ff2200720c */ /* 0x000fe40003f05300 */
[----:B------:R-:W-:Y:S02]  /*5130*/  IADD3 R0, P1, R0, 0x4, RZ ;  /* 0x0000000400007810 */ /* 0x000fe40007f3e0ff */
[----:B------:R-:W-:-:S03]  /*5140*/  IADD3 R28, P2, R26, R4, RZ ;  /* 0x000000041a1c7210 */ /* 0x000fc60007f5e0ff */
[----:B------:R-:W-:Y:S02]  /*5150*/  IMAD.X R3, RZ, RZ, R3, P1 ;  /* 0x000000ffff037224 */ /* 0x000fe400008e0603 */
[-C--:B--2---:R-:W-:Y:S02]  /*5160*/  IMAD R29, R33, R30.reuse, RZ ;  /* 0x0000001e211d7224 */ /* 0x084fe400078e02ff */
[----:B------:R-:W-:-:S04]  /*5170*/  IMAD.WIDE.U32 R12, R32, R30, R12 ;  /* 0x0000001e200c7225 */ /* 0x000fc800078e000c */
[----:B------:R-:W-:-:S04]  /*5180*/  IMAD R29, R32, R31, R29 ;  /* 0x0000001f201d7224 */ /* 0x000fc800078e021d */
[----:B------:R-:W-:Y:S02]  /*5190*/  IMAD.IADD R13, R13, 0x1, R29 ;  /* 0x000000010d0d7824 */ /* 0x000fe400078e021d */
[-C--:B---3--:R-:W-:Y:S02]  /*51a0*/  IMAD R29, R37, R20.reuse, RZ ;  /* 0x00000014251d7224 */ /* 0x088fe400078e02ff */
[----:B------:R-:W-:-:S04]  /*51b0*/  IMAD.WIDE.U32 R12, R36, R20, R12 ;  /* 0x00000014240c7225 */ /* 0x000fc800078e000c */
[----:B------:R-:W-:-:S05]  /*51c0*/  IMAD R29, R36, R21, R29 ;  /* 0x00000015241d7224 */ /* 0x000fca00078e021d */
[----:B------:R-:W-:Y:S01]  /*51d0*/  IADD3 R13, R13, R29, RZ ;  /* 0x0000001d0d0d7210 */ /* 0x000fe20007ffe0ff */
[----:B------:R-:W-:Y:S01]  /*51e0*/  IMAD.X R29, R27, 0x1, R15, P2 ;  /* 0x000000011b1d7824 */ /* 0x000fe200010e060f */
[----:B------:R-:W-:Y:S06]  /*51f0*/  @P0 BRA `(.L_x_7195) ;  /* 0xfffffffc00600947 */ /* 0x000fec000383ffff */
.L_x_7200:
[----:B------:R-:W-:Y:S05]  /*5200*/  BSYNC B0 ;  /* 0x0000000000007941 */ /* 0x000fea0003800000 */
.L_x_7194:
[----:B------:R-:W-:-:S13]  /*5210*/  LOP3.LUT P0, RZ, R14, 0x3, RZ, 0xc0, !PT ;  /* 0x000000030eff7812 */ /* 0x000fda000780c0ff */
[----:B------:R-:W-:Y:S05]  /*5220*/  @!P0 BRA `(.L_x_7193) ;  /* 0x0000000000b88947 */ /* 0x000fea0003800000 */
[-C--:B0-----:R-:W-:Y:S01]  /*5230*/  IMAD R3, R3, R10.reuse, RZ ;  /* 0x0000000a03037224 */ /* 0x081fe200078e02ff */
[----:B------:R-:W-:Y:S01]  /*5240*/  ULDC.64 UR4, c[0x0][0x228] ;  /* 0x00008a0000047ab9 */ /* 0x000fe20000000a00 */
[----:B------:R-:W-:Y:S02]  /*5250*/  IMAD.MOV.U32 R6, RZ, RZ, R8 ;  /* 0x000000ffff067224 */ /* 0x000fe400078e0008 */
[C---:B------:R-:W-:Y:S02]  /*5260*/  IMAD R3, R0.reuse, R11, R3 ;  /* 0x0000000b00037224 */ /* 0x040fe400078e0203 */
[----:B------:R-:W-:-:S04]  /*5270*/  IMAD.WIDE.U32 R4, R0, R10, R6 ;  /* 0x0000000a00047225 */ /* 0x000fc800078e0006 */
[----:B------:R-:W-:Y:S01]  /*5280*/  IMAD.IADD R5, R5, 0x1, R3 ;  /* 0x0000000105057824 */ /* 0x000fe200078e0203 */
[----:B------:R-:W-:Y:S01]  /*5290*/  LEA R20, P0, R4, UR4, 0x3 ;  /* 0x0000000404147c11 */ /* 0x000fe2000f8018ff */
[----:B------:R-:W-:-:S03]  /*52a0*/  IMAD.U32 R2, R0, 0x8, R1 ;  /* 0x0000000800027824 */ /* 0x000fc600078e0001 */
[----:B------:R-:W-:Y:S02]  /*52b0*/  LEA.HI.X R21, R4, UR5, R5, 0x3, P0 ;  /* 0x0000000504157c11 */ /* 0x000fe400080f1c05 */
[----:B------:R-:W2:Y:S04]  /*52c0*/  LDL.64 R4, [R2+0x20] ;  /* 0x0000200002047983 */ /* 0x000ea80000100a00 */
        /* <DEDUP_REMOVED lines=9> */
[----:B------:R-:W-:Y:S02]  /*5360*/  ULDC.64 UR6, c[0x0][0x278] ;  /* 0x00009e0000067ab9 */ /* 0x000fe40000000a00 */
[----:B------:R-:W-:-:S03]  /*5370*/  IMAD.WIDE.U32 R4, R0, R10, UR6 ;  /* 0x0000000600047e25 */ /* 0x000fc6000f8e000a */
[----:B------:R-:W-:-:S04]  /*5380*/  IADD3 R9, P0, R8, R4, RZ ;  /* 0x0000000408097210 */ /* 0x000fc80007f1e0ff */
[----:B------:R-:W-:Y:S02]  /*5390*/  IADD3.X R4, R7, R3, R5, P0, !PT ;  /* 0x0000000307047210 */ /* 0x000fe400007fe405 */
[C---:B------:R-:W-:Y:S01]  /*53a0*/  LEA R8, P0, R9.reuse, UR4, 0x3 ;  /* 0x0000000409087c11 */ /* 0x040fe2000f8018ff */
[----:B------:R-:W2:Y:S03]  /*53b0*/  LDL.64 R6, [R2+0x28] ;  /* 0x0000280002067983 */ /* 0x000ea60000100a00 */
        /* <DEDUP_REMOVED lines=9> */
[C---:B------:R-:W-:Y:S01]  /*5450*/  LEA R4, P0, R10.reuse, R8, 0x3 ;  /* 0x000000080a047211 */ /* 0x040fe200078018ff */
[----:B------:R-:W2:Y:S03]  /*5460*/  LDL.64 R2, [R2+0x30] ;  /* 0x0000300002027983 */ /* 0x000ea60000100a00 */
[----:B------:R-:W-:-:S06]  /*5470*/  LEA.HI.X R5, R10, R9, R11, 0x3, P0 ;  /* 0x000000090a057211 */ /* 0x000fcc00000f1c0b */
[----:B------:R-:W2:Y:S02]  /*5480*/  LDG.E.64 R4, desc[UR36][R4.64] ;  /* 0x0000002404047981 */ /* 0x000ea4000c1e1b00 */
[-C--:B--2---:R-:W-:Y:S02]  /*5490*/  IMAD R7, R5, R2.reuse, RZ ;  /* 0x0000000205077224 */ /* 0x084fe400078e02ff */
[----:B------:R-:W-:-:S04]  /*54a0*/  IMAD.WIDE.U32 R12, R4, R2, R12 ;  /* 0x00000002040c7225 */ /* 0x000fc800078e000c */
[----:B------:R-:W-:-:S04]  /*54b0*/  IMAD R7, R4, R3, R7 ;  /* 0x0000000304077224 */ /* 0x000fc800078e0207 */
[----:B------:R-:W-:Y:S01]  /*54c0*/  IMAD.IADD R13, R13, 0x1, R7 ;  /* 0x000000010d0d7824 */ /* 0x000fe200078e0207 */
[----:B------:R-:W-:Y:S06]  /*54d0*/  BRA `(.L_x_7193) ;  /* 0x00000000000c7947 */ /* 0x000fec0003800000 */
.L_x_7192:
[----:B-1-345:R-:W-:-:S04]  /*54e0*/  LEA R12, P0, R24, UR4, 0x3 ;  /* 0x00000004180c7c11 */ /* 0x03afc8000f8018ff */
[----:B------:R-:W-:-:S06]  /*54f0*/  LEA.HI.X R13, R24, UR5, R25, 0x3, P0 ;  /* 0x00000005180d7c11 */ /* 0x000fcc00080f1c19 */
[----:B------:R-:W5:Y:S03]  /*5500*/  LDG.E.64 R12, desc[UR36][R12.64] ;  /* 0x000000240c0c7981 */ /* 0x000f66000c1e1b00 */
.L_x_7193:
[----:B------:R-:W2:Y:S01]  /*5510*/  LDC.64 R2, c[0x0][0x288] ;  /* 0x0000a200ff027b82 */ /* 0x000ea20000000a00 */
[----:B------:R-:W-:Y:S02]  /*5520*/  ULDC.64 UR4, c[0x0][0x280] ;  /* 0x0000a00000047ab9 */ /* 0x000fe40000000a00 */
[----:B-1-3--:R-:W-:Y:S02]  /*5530*/  IMAD.U32 R4, RZ, RZ, UR4 ;  /* 0x00000004ff047e24 */ /* 0x00afe4000f8e00ff */
[----:B------:R-:W-:-:S03]  /*5540*/  IMAD.U32 R0, RZ, RZ, UR5 ;  /* 0x00000005ff007e24 */ /* 0x000fc6000f8e00ff */
[----:B------:R-:W1:Y:S01]  /*5550*/  LDC.64 R6, c[0x0][0x288] ;  /* 0x0000a200ff067b82 */ /* 0x000e620000000a00 */
[C---:B--2---:R-:W-:Y:S01]  /*5560*/  IMAD.SHL.U32 R15, R2.reuse, 0x8, RZ ;  /* 0x00000008020f7824 */ /* 0x044fe200078e00ff */
[----:B------:R-:W-:-:S04]  /*5570*/  SHF.L.U64.HI R14, R2, 0x3, R3 ;  /* 0x00000003020e7819 */ /* 0x000fc80000010203 */
[----:B------:R-:W-:Y:S01]  /*5580*/  ISETP.GE.U32.AND P1, PT, R15, 0x1, PT ;  /* 0x000000010f00780c */ /* 0x000fe20003f26070 */
[----:B-1----:R-:W-:-:S03]  /*5590*/  IMAD.SHL.U32 R5, R6, 0x8, RZ ;  /* 0x0000000806057824 */ /* 0x002fc600078e00ff */
[----:B------:R-:W-:Y:S02]  /*55a0*/  ISETP.GE.AND.EX P1, PT, R14, RZ, PT, P1 ;  /* 0x000000ff0e00720c */ /* 0x000fe40003f26310 */
[----:B------:R-:W-:Y:S02]  /*55b0*/  SHF.L.U64.HI R26, R6, 0x3, R7 ;  /* 0x00000003061a7819 */ /* 0x000fe40000010207 */
[----:B------:R-:W-:-:S04]  /*55c0*/  ISETP.GE.U32.AND P0, PT, R5, 0x1, PT ;  /* 0x000000010500780c */ /* 0x000fc80003f06070 */
[----:B------:R-:W-:-:S05]  /*55d0*/  ISETP.GE.AND.EX P0, PT, R26, RZ, PT, P0 ;  /* 0x000000ff1a00720c */ /* 0x000fca0003f06300 */
[----:B------:R-:W-:Y:S08]  /*55e0*/  @!P1 BRA `(.L_x_7201) ;  /* 0x0000000000789947 */ /* 0x000ff00003800000 */
[----:B------:R-:W-:Y:S01]  /*55f0*/  BSSY B0, `(.L_x_7201) ;  /* 0x000001d000007945 */ /* 0x000fe20003800000 */
[--C-:B------:R-:W-:Y:S01]  /*5600*/  SHF.R.S64 R15, R15, 0x3, R14.reuse ;  /* 0x000000030f0f7819 */ /* 0x100fe2000000100e */
[----:B0-----:R-:W-:Y:S01]  /*5610*/  IMAD.U32 R10, RZ, RZ, UR4 ;  /* 0x00000004ff0a7e24 */ /* 0x001fe2000f8e00ff */
[----:B------:R-:W-:Y:S01]  /*5620*/  MOV R11, UR5 ;  /* 0x00000005000b7c02 */ /* 0x000fe20008000f00 */
[----:B------:R-:W-:Y:S01]  /*5630*/  IMAD.U32 R4, RZ, RZ, UR4 ;  /* 0x00000004ff047e24 */ /* 0x000fe2000f8e00ff */
[----:B------:R-:W-:Y:S01]  /*5640*/  SHF.R.S32.HI R14, RZ, 0x3, R14 ;  /* 0x00000003ff0e7819 */ /* 0x000fe2000001140e */
[----:B------:R-:W-:-:S07]  /*5650*/  IMAD.U32 R0, RZ, RZ, UR5 ;  /* 0x00000005ff007e24 */ /* 0x000fce000f8e00ff */
.L_x_7202:
        /* <DEDUP_REMOVED lines=19> */
[----:B------:R-:W-:Y:S01]  /*5790*/  ISETP.GT.AND.EX P2, PT, R9, RZ, PT, P2 ;  /* 0x000000ff0900720c */ /* 0x000fe20003f44320 */
[----:B------:R-:W-:-:S12]  /*57a0*/  IMAD.MOV.U32 R14, RZ, RZ, R9 ;  /* 0x000000ffff0e7224 */ /* 0x000fd800078e0009 */
[----:B------:R-:W-:Y:S05]  /*57b0*/  @P2 BRA `(.L_x_7202) ;  /* 0xfffffffc00a82947 */ /* 0x000fea000383ffff */
[----:B------:R-:W-:Y:S05]  /*57c0*/  BSYNC B0 ;  /* 0x0000000000007941 */ /* 0x000fea0003800000 */
.L_x_7201:
[----:B------:R-:W-:Y:S02]  /*57d0*/  ULDC.64 UR4, c[0x0][0x280] ;  /* 0x0000a00000047ab9 */ /* 0x000fe40000000a00 */
[----:B------:R-:W-:Y:S02]  /*57e0*/  IMAD.U32 R21, RZ, RZ, UR4 ;  /* 0x00000004ff157e24 */ /* 0x000fe4000f8e00ff */
[----:B------:R-:W-:Y:S01]  /*57f0*/  IMAD.U32 R27, RZ, RZ, UR5 ;  /* 0x00000005ff1b7e24 */ /* 0x000fe2000f8e00ff */
[----:B------:R-:W-:Y:S06]  /*5800*/  @!P0 BRA `(.L_x_7203) ;  /* 0x0000000000788947 */ /* 0x000fec0003800000 */
[----:B------:R-:W-:Y:S01]  /*5810*/  BSSY B0, `(.L_x_7203) ;  /* 0x000001d000007945 */ /* 0x000fe20003800000 */
[----:B0-----:R-:W-:Y:S01]  /*5820*/  IMAD.U32 R10, RZ, RZ, UR4 ;  /* 0x00000004ff0a7e24 */ /* 0x001fe2000f8e00ff */
[----:B------:R-:W-:Y:S01]  /*5830*/  MOV R27, UR5 ;  /* 0x00000005001b7c02 */ /* 0x000fe20008000f00 */
[----:B------:R-:W-:Y:S01]  /*5840*/  IMAD.U32 R11, RZ, RZ, UR5 ;  /* 0x00000005ff0b7e24 */ /* 0x000fe2000f8e00ff */
[--C-:B------:R-:W-:Y:S01]  /*5850*/  SHF.R.S64 R14, R5, 0x3, R26.reuse ;  /* 0x00000003050e7819 */ /* 0x100fe2000000101a */
[----:B------:R-:W-:Y:S01]  /*5860*/  IMAD.U32 R21, RZ, RZ, UR4 ;  /* 0x00000004ff157e24 */ /* 0x000fe2000f8e00ff */
[----:B------:R-:W-:-:S07]  /*5870*/  SHF.R.S32.HI R15, RZ, 0x3, R26 ;  /* 0x00000003ff0f7819 */ /* 0x000fce000001141a */
.L_x_7204:
        /* <DEDUP_REMOVED lines=19> */
[----:B------:R-:W-:Y:S01]  /*59b0*/  ISETP.GT.AND.EX P1, PT, R9, RZ, PT, P1 ;  /* 0x000000ff0900720c */ /* 0x000fe20003f24310 */
[----:B------:R-:W-:-:S12]  /*59c0*/  IMAD.MOV.U32 R15, RZ, RZ, R9 ;  /* 0x000000ffff0f7224 */ /* 0x000fd800078e0009 */
[----:B------:R-:W-:Y:S05]  /*59d0*/  @P1 BRA `(.L_x_7204) ;  /* 0xfffffffc00a81947 */ /* 0x000fea000383ffff */
[----:B------:R-:W-:Y:S05]  /*59e0*/  BSYNC B0 ;  /* 0x0000000000007941 */ /* 0x000fea0003800000 */
.L_x_7203:
[----:B------:R-:W-:Y:S01]  /*59f0*/  ULDC.64 UR4, c[0x0][0x280] ;  /* 0x0000a00000047ab9 */ /* 0x000fe20000000a00 */
[----:B------:R-:W-:Y:S01]  /*5a00*/  IADD3 R2, P0, -R4, R21, RZ ;  /* 0x0000001504027210 */ /* 0x000fe20007f1e1ff */
[----:B----45:R-:W-:Y:S01]  /*5a10*/  IMAD.SHL.U32 R8, R24, 0x8, RZ ;  /* 0x0000000818087824 */ /* 0x030fe200078e00ff */
        /* <DEDUP_REMOVED lines=15> */
[----:B------:R2:W-:Y:S02]  /*5b10*/  ST.E.64 desc[UR36][R8.64], R6 ;  /* 0x0000000608007985 */ /* 0x0005e4000c101b24 */
.L_x_7191:
[----:B------:R-:W-:Y:S05]  /*5b20*/  BSYNC B1 ;  /* 0x0000000000017941 */ /* 0x000fea0003800000 */
.L_x_7190:
[----:B--2---:R-:W2:Y:S01]  /*5b30*/  S2R R3, SR_TID.X ;  /* 0x0000000000037919 */ /* 0x004ea20000002100 */
[----:B------:R-:W-:Y:S01]  /*5b40*/  BSSY B1, `(.L_x_7205) ;  /* 0x00001b4000017945 */ /* 0x000fe20003800000 */
[----:B--2---:R-:W-:-:S05]  /*5b50*/  VIADD R2, R3, 0x80 ;  /* 0x0000008003027836 */ /* 0x004fca0000000000 */
[----:B------:R-:W-:-:S13]  /*5b60*/  ISETP.GE.AND P0, PT, R2, UR38, PT ;  /* 0x0000002602007c0c */ /* 0x000fda000bf06270 */
[----:B------:R-:W-:Y:S05]  /*5b70*/  @P0 BRA `(.L_x_7206) ;  /* 0x0000001800c00947 */ /* 0x000fea0003800000 */
[----:B------:R-:W-:Y:S02]  /*5b80*/  ULDC.64 UR4, c[0x0][0x218] ;  /* 0x0000860000047ab9 */ /* 0x000fe40000000a00 */
[----:B------:R-:W-:-:S04]  /*5b90*/  ISETP.NE.U32.AND P0, PT, RZ, UR4, PT ;  /* 0x00000004ff007c0c */ /* 0x000fc8000bf05070 */
[----:B------:R-:W-:-:S13]  /*5ba0*/  ISETP.NE.AND.EX P0, PT, RZ, UR5, PT, P0 ;  /* 0x00000005ff007c0c */ /* 0x000fda000bf05300 */
[----:B------:R-:W-:Y:S05]  /*5bb0*/  @P0 BRA `(.L_x_7207) ;  /* 0x0000001400640947 */ /* 0x000fea0003800000 */
[----:B------:R-:W2:Y:S01]  /*5bc0*/  LDC.64 R8, c[0x0][0x220] ;  /* 0x00008800ff087b82 */ /* 0x000ea20000000a00 */
[----:B------:R-:W-:Y:S02]  /*5bd0*/  CS2R R20, SRZ ;  /* 0x0000000000147805 */ /* 0x000fe4000001ff00 */
[----:B--2---:R-:W-:-:S04]  /*5be0*/  ISETP.NE.U32.AND P0, PT, R8, RZ, PT ;  /* 0x000000ff0800720c */ /* 0x004fc80003f05070 */
[----:B------:R-:W-:-:S13]  /*5bf0*/  ISETP.NE.AND.EX P0, PT, R9, RZ, PT, P0 ;  /* 0x000000ff0900720c */ /* 0x000fda0003f05300 */
[----:B------:R-:W-:Y:S05]  /*5c00*/  @!P0 BRA `(.L_x_7208) ;  /* 0x00000014005c8947 */ /* 0x000fea0003800000 */
[----:B------:R-:W-:Y:S01]  /*5c10*/  ISETP.GE.U32.AND P0, PT, R8, 0x1, PT ;  /* 0x000000010800780c */ /* 0x000fe20003f06070 */
[----:B------:R-:W-:Y:S02]  /*5c20*/  ULDC.64 UR4, c[0x0][0x230] ;  /* 0x00008c0000047ab9 */ /* 0x000fe40000000a00 */
[----:B-1-3-5:R-:W-:Y:S01]  /*5c30*/  IMAD R5, R23, UR4, RZ ;  /* 0x0000000417057c24 */ /* 0x02afe2000f8e02ff */
[----:B------:R-:W-:-:S03]  /*5c40*/  ISETP.GE.AND.EX P0, PT, R9, RZ, PT, P0 ;  /* 0x000000ff0900720c */ /* 0x000fc60003f06300 */
[----:B------:R-:W-:-:S10]  /*5c50*/  IMAD R29, R22, UR5, R5 ;  /* 0x00000005161d7c24 */ /* 0x000fd4000f8e0205 */
[----:B------:R-:W-:Y:S05]  /*5c60*/  @!P0 BRA `(.L_x_7208) ;  /* 0x0000001400448947 */ /* 0x000fea0003800000 */
[----:B------:R-:W-:Y:S01]  /*5c70*/  IADD3 R0, P1, R8, -0x1, RZ ;  /* 0xffffffff08007810 */ /* 0x000fe20007f3e0ff */
[----:B------:R-:W1:Y:S01]  /*5c80*/  LDC.64 R14, c[0x0][0x278] ;  /* 0x00009e00ff0e7b82 */ /* 0x000e620000000a00 */
[----:B------:R-:W-:Y:S01]  /*5c90*/  IMAD.WIDE.U32 R12, R22, UR4, RZ ;  /* 0x00000004160c7c25 */ /* 0x000fe2000f8e00ff */
[----:B------:R-:W-:Y:S02]  /*5ca0*/  LOP3.LUT R7, R8, 0x3, RZ, 0xc0, !PT ;  /* 0x0000000308077812 */ /* 0x000fe400078ec0ff */
[----:B------:R-:W-:Y:S02]  /*5cb0*/  CS2R R20, SRZ ;  /* 0x0000000000147805 */ /* 0x000fe4000001ff00 */
[----:B------:R-:W-:Y:S01]  /*5cc0*/  ISETP.GE.U32.AND P0, PT, R0, 0x3, PT ;  /* 0x000000030000780c */ /* 0x000fe20003f06070 */
[----:B------:R-:W-:Y:S01]  /*5cd0*/  IMAD.MOV.U32 R5, RZ, RZ, RZ ;  /* 0x000000ffff057224 */ /* 0x000fe200078e00ff */
[----:B------:R-:W-:Y:S01]  /*5ce0*/  IADD3.X R0, R9, -0x1, RZ, P1, !PT ;  /* 0xffffffff09007810 */ /* 0x000fe20000ffe4ff */
[----:B0-----:R-:W-:-:S03]  /*5cf0*/  IMAD.IADD R11, R13, 0x1, R29 ;  /* 0x000000010d0b7824 */ /* 0x001fc600078e021d */
[----:B------:R-:W-:Y:S01]  /*5d00*/  ISETP.GE.U32.AND.EX P0, PT, R0, RZ, PT, P0 ;  /* 0x000000ff0000720c */ /* 0x000fe20003f06100 */
[----:B------:R-:W-:-:S12]  /*5d10*/  IMAD.MOV.U32 R0, RZ, RZ, RZ ;  /* 0x000000ffff007224 */ /* 0x000fd800078e00ff */
[----:B------:R-:W-:Y:S05]  /*5d20*/  @!P0 BRA `(.L_x_7209) ;  /* 0x0000001000548947 */ /* 0x000fea0003800000 */
[----:B------:R-:W-:Y:S01]  /*5d30*/  IADD3 R4, P0, -R7, R8, RZ ;  /* 0x0000000807047210 */ /* 0x000fe20007f1e1ff */
[----:B------:R-:W-:Y:S01]  /*5d40*/  ULDC.64 UR4, c[0x0][0x228] ;  /* 0x00008a0000047ab9 */ /* 0x000fe20000000a00 */
[----:B------:R-:W-:Y:S01]  /*5d50*/  IMAD.IADD R29, R29, 0x1, R13 ;  /* 0x000000011d1d7824 */ /* 0x000fe200078e020d */
[----:B------:R-:W-:Y:S01]  /*5d60*/  LEA R28, P1, R12, UR4, 0x3 ;  /* 0x000000040c1c7c11 */ /* 0x000fe2000f8218ff */
[----:B------:R-:W-:Y:S01]  /*5d70*/  BSSY B0, `(.L_x_7209) ;  /* 0x0000110000007945 */ /* 0x000fe20003800000 */
[----:B------:R-:W-:Y:S01]  /*5d80*/  IADD3.X R6, R9, -0x1, RZ, P0, !PT ;  /* 0xffffffff09067810 */ /* 0x000fe200007fe4ff */
[----:B-1----:R-:W-:Y:S01]  /*5d90*/  IMAD.WIDE.U32 R8, R14, 0x8, RZ ;  /* 0x000000080e087825 */ /* 0x002fe200078e00ff */
[----:B------:R-:W-:Y:S02]  /*5da0*/  ISETP.GT.U32.AND P0, PT, R4, RZ, PT ;  /* 0x000000ff0400720c */ /* 0x000fe40003f04070 */
[----:B------:R-:W-:Y:S01]  /*5db0*/  SHF.L.U32 R35, R15, 0x3, RZ ;  /* 0x000000030f237819 */ /* 0x000fe200000006ff */
[----:B------:R-:W-:Y:S01]  /*5dc0*/  IMAD.MOV.U32 R0, RZ, RZ, RZ ;  /* 0x000000ffff007224 */ /* 0x000fe200078e00ff */
[----:B------:R-:W-:Y:S01]  /*5dd0*/  ISETP.GT.AND.EX P0, PT, R6, RZ, PT, P0 ;  /* 0x000000ff0600720c */ /* 0x000fe20003f04300 */
[----:B------:R-:W-:Y:S01]  /*5de0*/  IMAD.MOV.U32 R5, RZ, RZ, RZ ;  /* 0x000000ffff057224 */ /* 0x000fe200078e00ff */
[----:B------:R-:W-:Y:S01]  /*5df0*/  LEA.HI.X R29, R12, UR5, R29, 0x3, P1 ;  /* 0x000000050c1d7c11 */ /* 0x000fe200088f1c1d */
        /* <DEDUP_REMOVED lines=8> */
.L_x_7212:
[----:B------:R-:W-:Y:S01]  /*5e80*/  IMAD.U32 R34, R0, 0x8, R1 ;  /* 0x0000000800227824 */ /* 0x000fe200078e0001 */
[----:B------:R0:W2:Y:S04]  /*5e90*/  LD.E.64 R26, desc[UR36][R28.64] ;  /* 0x000000241c1a7980 */ /* 0x0000a8000c101b00 */
[----:B----4-:R-:W2:Y:S04]  /*5ea0*/  LDL.64 R24, [R34+0x20] ;  /* 0x0000200022187983 */ /* 0x010ea80000100a00 */
[----:B------:R-:W3:Y:S01]  /*5eb0*/  LDL.64 R30, [R34+0x28] ;  /* 0x00002800221e7983 */ /* 0x000ee20000100a00 */
[----:B0-----:R-:W-:-:S05]  /*5ec0*/  IADD3 R28, P1, R28, R8, RZ ;  /* 0x000000081c1c7210 */ /* 0x001fca0007f3e0ff */
[----:B------:R-:W-:-:S05]  /*5ed0*/  IMAD.X R29, R29, 0x1, R35, P1 ;  /* 0x000000011d1d7824 */ /* 0x000fca00008e0623 */
[----:B------:R0:W3:Y:S01]  /*5ee0*/  LD.E.64 R32, desc[UR36][R28.64] ;  /* 0x000000241c207980 */ /* 0x0000e2000c101b00 */
[-C--:B--2---:R-:W-:Y:S02]  /*5ef0*/  IMAD R27, R27, R24.reuse, RZ ;  /* 0x000000181b1b7224 */ /* 0x084fe400078e02ff */
[----:B------:R-:W-:Y:S01]  /*5f00*/  IMAD.WIDE.U32 R20, R26, R24, R20 ;  /* 0x000000181a147225 */ /* 0x000fe200078e0014 */
[----:B------:R-:W-:-:S03]  /*5f10*/  IADD3 R24, P1, R28, R8, RZ ;  /* 0x000000081c187210 */ /* 0x000fc60007f3e0ff */
[----:B------:R-:W-:Y:S02]  /*5f20*/  IMAD R27, R26, R25, R27 ;  /* 0x000000191a1b7224 */ /* 0x000fe400078e021b */
[----:B------:R-:W-:Y:S02]  /*5f30*/  IMAD.X R25, R29, 0x1, R35, P1 ;  /* 0x000000011d197824 */ /* 0x000fe400008e0623 */
[----:B------:R-:W-:Y:S01]  /*5f40*/  IMAD.IADD R21, R21, 0x1, R27 ;  /* 0x0000000115157824 */ /* 0x000fe200078e021b */
[----:B0-----:R-:W-:Y:S01]  /*5f50*/  IADD3 R28, P1, R24, R8, RZ ;  /* 0x00000008181c7210 */ /* 0x001fe20007f3e0ff */
[-C--:B---3--:R-:W-:Y:S02]  /*5f60*/  IMAD R27, R33, R30.reuse, RZ ;  /* 0x0000001e211b7224 */ /* 0x088fe400078e02ff */
[----:B------:R-:W-:-:S04]  /*5f70*/  IMAD.WIDE.U32 R20, R32, R30, R20 ;  /* 0x0000001e20147225 */ /* 0x000fc800078e0014 */
[----:B------:R-:W-:Y:S02]  /*5f80*/  IMAD R29, R32, R31, R27 ;  /* 0x0000001f201d7224 */ /* 0x000fe400078e021b */
[----:B------:R-:W2:Y:S02]  /*5f90*/  LDL.64 R26, [R34+0x30] ;  /* 0x00003000221a7983 */ /* 0x000ea40000100a00 */
[----:B------:R-:W-:Y:S02]  /*5fa0*/  IMAD.IADD R21, R21, 0x1, R29 ;  /* 0x0000000115157824 */ /* 0x000fe400078e021d */
[----:B------:R0:W2:Y:S01]  /*5fb0*/  LD.E.64 R30, desc[UR36][R24.64] ;  /* 0x00000024181e7980 */ /* 0x0000a2000c101b00 */
[----:B------:R-:W-:-:S03]  /*5fc0*/  IMAD.X R29, R25, 0x1, R35, P1 ;  /* 0x00000001191d7824 */ /* 0x000fc600008e0623 */
[----:B------:R-:W3:Y:S04]  /*5fd0*/  LDL.64 R32, [R34+0x38] ;  /* 0x0000380022207983 */ /* 0x000ee80000100a00 */
[----:B------:R-:W3:Y:S01]  /*5fe0*/  LD.E.64 R36, desc[UR36][R28.64] ;  /* 0x000000241c247980 */ /* 0x000ee2000c101b00 */
[----:B0-----:R-:W-:-:S05]  /*5ff0*/  IADD3 R24, P1, R28, R8, RZ ;  /* 0x000000081c187210 */ /* 0x001fca0007f3e0ff */
[----:B------:R-:W-:-:S05]  /*6000*/  IMAD.X R25, R29, 0x1, R35, P1 ;  /* 0x000000011d197824 */ /* 0x000fca00008e0623 */
[----:B------:R0:W4:Y:S01]  /*6010*/  LD.E.64 R28, desc[UR36][R24.64] ;  /* 0x00000024181c7980 */ /* 0x000122000c101b00 */
        /* <DEDUP_REMOVED lines=12> */
[----:B------:R-:W2:Y:S01]  /*60e0*/  LD.E.64 R36, desc[UR36][R30.64] ;  /* 0x000000241e247980 */ /* 0x000ea2000c101b00 */
[----:B0-----:R-:W-:-:S05]  /*60f0*/  IADD3 R24, P1, R30, R8, RZ ;  /* 0x000000081e187210 */ /* 0x001fca0007f3e0ff */
[----:B------:R-:W-:-:S05]  /*6100*/  IMAD.X R25, R31, 0x1, R35, P1 ;  /* 0x000000011f197824 */ /* 0x000fca00008e0623 */
[----:B------:R0:W3:Y:S01]  /*6110*/  LD.E.64 R30, desc[UR36][R24.64] ;  /* 0x00000024181e7980 */ /* 0x0000e2000c101b00 */
[-C--:B----4-:R-:W-:Y:S02]  /*6120*/  IMAD R29, R29, R26.reuse, RZ ;  /* 0x0000001a1d1d7224 */ /* 0x090fe400078e02ff */
[----:B------:R-:W-:-:S04]  /*6130*/  IMAD.WIDE.U32 R20, R28, R26, R20 ;  /* 0x0000001a1c147225 */ /* 0x000fc800078e0014 */
[----:B------:R-:W-:-:S05]  /*6140*/  IMAD R27, R28, R27, R29 ;  /* 0x0000001b1c1b7224 */ /* 0x000fca00078e021d */
[----:B------:R-:W-:Y:S01]  /*6150*/  IADD3 R21, R21, R27, RZ ;  /* 0x0000001b15157210 */ /* 0x000fe20007ffe0ff */
[----:B--2---:R-:W-:Y:S01]  /*6160*/  IMAD R29, R37, R32, RZ ;  /* 0x00000020251d7224 */ /* 0x004fe200078e02ff */
[----:B------:R-:W-:Y:S01]  /*6170*/  IADD3 R28, P1, R24, R8, RZ ;  /* 0x00000008181c7210 */ /* 0x000fe20007f3e0ff */
[----:B------:R-:W3:Y:S02]  /*6180*/  LDL.64 R26, [R34+0x50] ;  /* 0x00005000221a7983 */ /* 0x000ee40000100a00 */
[C---:B------:R-:W-:Y:S02]  /*6190*/  IMAD R29, R36.reuse, R33, R29 ;  /* 0x00000021241d7224 */ /* 0x040fe400078e021d */
[----:B------:R-:W-:Y:S02]  /*61a0*/  IMAD.WIDE.U32 R20, R36, R32, R20 ;  /* 0x0000002024147225 */ /* 0x000fe400078e0014 */
[----:B------:R-:W2:Y:S02]  /*61b0*/  LDL.64 R32, [R34+0x58] ;  /* 0x0000580022207983 */ /* 0x000ea40000100a00 */
[----:B------:R-:W-:-:S02]  /*61c0*/  IMAD.IADD R21, R21, 0x1, R29 ;  /* 0x0000000115157824 */ /* 0x000fc400078e021d */
[----:B------:R-:W-:-:S05]  /*61d0*/  IMAD.X R29, R25, 0x1, R35, P1 ;  /* 0x00000001191d7824 */ /* 0x000fca00008e0623 */
[----:B------:R-:W2:Y:S01]  /*61e0*/  LD.E.64 R36, desc[UR36][R28.64] ;  /* 0x000000241c247980 */ /* 0x000ea2000c101b00 */
[----:B0-----:R-:W-:-:S05]  /*61f0*/  IADD3 R24, P1, R28, R8, RZ ;  /* 0x000000081c187210 */ /* 0x001fca0007f3e0ff */
[----:B------:R-:W-:-:S05]  /*6200*/  IMAD.X R25, R29, 0x1, R35, P1 ;  /* 0x000000011d197824 */ /* 0x000fca00008e0623 */
[----:B------:R0:W4:Y:S01]  /*6210*/  LD.E.64 R28, desc[UR36][R24.64] ;  /* 0x00000024181c7980 */ /* 0x000122000c101b00 */
        /* <DEDUP_REMOVED lines=41> */
[----:B------:R-:W2:Y:S03]  /*64b0*/  LDL.64 R32, [R34+0x88] ;  /* 0x0000880022207983 */ /* 0x000ea60000100a00 */
[----:B------:R-:W-:Y:S01]  /*64c0*/  IADD3 R21, R21, R31, RZ ;  /* 0x0000001f15157210 */ /* 0x000fe20007ffe0ff */
[----:B------:R-:W-:-:S05]  /*64d0*/  IMAD.X R31, R25, 0x1, R35, P1 ;  /* 0x00000001191f7824 */ /* 0x000fca00008e0623 */
[----:B------:R-:W2:Y:S01]  /*64e0*/  LD.E.64 R36, desc[UR36][R30.64] ;  /* 0x000000241e247980 */ /* 0x000ea2000c101b00 */
        /* <DEDUP_REMOVED lines=12> */
[----:B------:R-:W3:Y:S04]  /*65b0*/  LD.E.64 R32, desc[UR36][R24.64] ;  /* 0x0000002418207980 */ /* 0x000ee8000c101b00 */
[----:B------:R-:W2:Y:S04]  /*65c0*/  LD.E.64 R36, desc[UR36][R26.64] ;  /* 0x000000241a247980 */ /* 0x000ea8000c101b00 */
        /* <DEDUP_REMOVED lines=15> */
[----:B------:R-:W-:-:S04]  /*66c0*/  IMAD R29, R36, R25, R29 ;  /* 0x00000019241d7224 */ /* 0x000fc800078e021d */
[----:B------:R-:W-:Y:S02]  /*66d0*/  IMAD.IADD R21, R21, 0x1, R29 ;  /* 0x0000000115157824 */ /* 0x000fe400078e021d */
[----:B------:R-:W-:Y:S01]  /*66e0*/  IMAD.X R29, R27, 0x1, R35, P2 ;  /* 0x000000011b1d7824 */ /* 0x000fe200010e0623 */
[----:B------:R-:W-:Y:S06]  /*66f0*/  @P1 BRA `(.L_x_7212) ;  /* 0xfffffff400e01947 */ /* 0x000fec000383ffff */
[----:B------:R-:W-:Y:S05]  /*6700*/  BSYNC B2 ;  /* 0x0000000000027941 */ /* 0x000fea0003800000 */
.L_x_7211:
[----:B------:R-:W-:Y:S01]  /*6710*/  ISETP.GT.U32.AND P1, PT, R4, 0x4, PT ;  /* 0x000000040400780c */ /* 0x000fe20003f24070 */
[----:B------:R-:W-:Y:S03]  /*6720*/  BSSY B2, `(.L_x_7213) ;  /* 0x0000049000027945 */ /* 0x000fe60003800000 */
[----:B------:R-:W-:-:S13]  /*6730*/  ISETP.GT.AND.EX P1, PT, R6, RZ, PT, P1 ;  /* 0x000000ff0600720c */ /* 0x000fda0003f24310 */
[----:B------:R-:W-:Y:S05]  /*6740*/  @!P1 BRA `(.L_x_7214) ;  /* 0x0000000400189947 */ /* 0x000fea0003800000 */
[----:B------:R-:W-:Y:S01]  /*6750*/  IMAD.U32 R34, R0, 0x8, R1 ;  /* 0x0000000800227824 */ /* 0x000fe200078e0001 */
[----:B------:R-:W-:Y:S01]  /*6760*/  IADD3 R26, P0, R28, R8, RZ ;  /* 0x000000081c1a7210 */ /* 0x000fe20007f1e0ff */
[----:B------:R-:W2:Y:S04]  /*6770*/  LD.E.64 R30, desc[UR36][R28.64] ;  /* 0x000000241c1e7980 */ /* 0x000ea8000c101b00 */
[----:B----4-:R-:W2:Y:S01]  /*6780*/  LDL.64 R24, [R34+0x20] ;  /* 0x0000200022187983 */ /* 0x010ea20000100a00 */
[----:B------:R-:W-:-:S05]  /*6790*/  IMAD.X R27, R29, 0x1, R35, P0 ;  /* 0x000000011d1b7824 */ /* 0x000fca00000e0623 */
[----:B------:R-:W3:Y:S04]  /*67a0*/  LD.E.64 R32, desc[UR36][R26.64] ;  /* 0x000000241a207980 */ /* 0x000ee8000c101b00 */
        /* <DEDUP_REMOVED lines=12> */
[----:B------:R0:W2:Y:S03]  /*6870*/  LD.E.64 R30, desc[UR36][R24.64] ;  /* 0x00000024181e7980 */ /* 0x0000a6000c101b00 */
[----:B------:R-:W-:Y:S01]  /*6880*/  IADD3 R21, R21, R29, RZ ;  /* 0x0000001d15157210 */ /* 0x000fe20007ffe0ff */
[----:B------:R-:W-:Y:S01]  /*6890*/  IMAD.X R29, R25, 0x1, R35, P0 ;  /* 0x00000001191d7824 */ /* 0x000fe200000e0623 */
        /* <DEDUP_REMOVED lines=19> */
[----:B------:R-:W-:Y:S02]  /*69d0*/  IMAD.X R25, R31, 0x1, R35, P0 ;  /* 0x000000011f197824 */ /* 0x000fe400000e0623 */
        /* <DEDUP_REMOVED lines=9> */
[----:B------:R-:W3:Y:S01]  /*6a70*/  LD.E.64 R32, desc[UR36][R24.64] ;  /* 0x0000002418207980 */ /* 0x000ee2000c101b00 */
[----:B------:R-:W-:-:S05]  /*6a80*/  IMAD.X R27, R25, 0x1, R35, P0 ;  /* 0x00000001191b7824 */ /* 0x000fca00000e0623 */
[----:B------:R-:W2:Y:S04]  /*6a90*/  LD.E.64 R36, desc[UR36][R26.64] ;  /* 0x000000241a247980 */ /* 0x000ea8000c101b00 */
        /* <DEDUP_REMOVED lines=17> */
.L_x_7214:
[----:B------:R-:W-:Y:S05]  /*6bb0*/  BSYNC B2 ;  /* 0x0000000000027941 */ /* 0x000fea0003800000 */
.L_x_7213:
[----:B------:R-:W-:-:S04]  /*6bc0*/  ISETP.NE.U32.AND P1, PT, R4, RZ, PT ;  /* 0x000000ff0400720c */ /* 0x000fc80003f25070 */
[----:B------:R-:W-:-:S13]  /*6bd0*/  ISETP.NE.OR.EX P0, PT, R6, RZ, P0, P1 ;  /* 0x000000ff0600720c */ /* 0x000fda0000705710 */
[----:B------:R-:W-:Y:S05]  /*6be0*/  @!P0 BRA `(.L_x_7215) ;  /* 0x0000000000a08947 */ /* 0x000fea0003800000 */
.L_x_7210:
[----:B------:R-:W-:Y:S01]  /*6bf0*/  LEA R34, R0, R1, 0x3 ;  /* 0x0000000100227211 */ /* 0x000fe200078e18ff */
[----:B----4-:R0:W2:Y:S04]  /*6c00*/  LD.E.64 R24, desc[UR36][R28.64] ;  /* 0x000000241c187980 */ /* 0x0100a8000c101b00 */
[----:B------:R-:W2:Y:S04]  /*6c10*/  LDL.64 R26, [R34+0x20] ;  /* 0x00002000221a7983 */ /* 0x000ea80000100a00 */
[----:B------:R-:W3:Y:S01]  /*6c20*/  LDL.64 R32, [R34+0x28] ;  /* 0x0000280022207983 */ /* 0x000ee20000100a00 */
[----:B0-----:R-:W-:-:S05]  /*6c30*/  IADD3 R28, P0, R28, R8, RZ ;  /* 0x000000081c1c7210 */ /* 0x001fca0007f1e0ff */
[----:B------:R-:W-:-:S05]  /*6c40*/  IMAD.X R29, R29, 0x1, R35, P0 ;  /* 0x000000011d1d7824 */ /* 0x000fca00000e0623 */
[----:B------:R-:W3:Y:S01]  /*6c50*/  LD.E.64 R30, desc[UR36][R28.64] ;  /* 0x000000241c1e7980 */ /* 0x000ee2000c101b00 */
        /* <DEDUP_REMOVED lines=11> */
[----:B------:R-:W2:Y:S01]  /*6d10*/  LD.E.64 R32, desc[UR36][R24.64] ;  /* 0x0000002418207980 */ /* 0x000ea2000c101b00 */
[----:B------:R-:W-:-:S05]  /*6d20*/  IMAD.X R27, R25, 0x1, R35, P0 ;  /* 0x00000001191b7824 */ /* 0x000fca00000e0623 */
[----:B------:R-:W3:Y:S04]  /*6d30*/  LD.E.64 R36, desc[UR36][R26.64] ;  /* 0x000000241a247980 */ /* 0x000ee8000c101b00 */
        /* <DEDUP_REMOVED lines=17> */
[----:B------:R-:W-:Y:S01]  /*6e50*/  IMAD.X R29, R27, 0x1, R35, P2 ;  /* 0x000000011b1d7824 */ /* 0x000fe200010e0623 */
[----:B------:R-:W-:Y:S06]  /*6e60*/  @P0 BRA `(.L_x_7210) ;  /* 0xfffffffc00600947 */ /* 0x000fec000383ffff */
.L_x_7215:
[----:B------:R-:W-:Y:S05]  /*6e70*/  BSYNC B0 ;  /* 0x0000000000007941 */ /* 0x000fea0003800000 */
.L_x_7209:
[----:B------:R-:W-:-:S04]  /*6e80*/  ISETP.NE.U32.AND P0, PT, R7, RZ, PT ;  /* 0x000000ff0700720c */ /* 0x000fc80003f05070 */
[----:B------:R-:W-:-:S13]  /*6e90*/  ISETP.NE.AND.EX P0, PT, RZ, RZ, PT, P0 ;  /* 0x000000ffff00720c */ /* 0x000fda0003f05300 */
[----:B------:R-:W-:Y:S05]  /*6ea0*/  @!P0 BRA `(.L_x_7208) ;  /* 0x0000000000b48947 */ /* 0x000fea0003800000 */
[-C--:B-1----:R-:W-:Y:S01]  /*6eb0*/  IMAD R5, R5, R14.reuse, RZ ;  /* 0x0000000e05057224 */ /* 0x082fe200078e02ff */
[----:B------:R-:W-:Y:S01]  /*6ec0*/  ULDC.64 UR4, c[0x0][0x228] ;  /* 0x00008a0000047ab9 */ /* 0x000fe20000000a00 */
[----:B------:R-:W-:Y:S02]  /*6ed0*/  IMAD.MOV.U32 R10, RZ, RZ, R12 ;  /* 0x000000ffff0a7224 */ /* 0x000fe400078e000c */
[C---:B------:R-:W-:Y:S02]  /*6ee0*/  IMAD R5, R0.reuse, R15, R5 ;  /* 0x0000000f00057224 */ /* 0x040fe400078e0205 */
[----:B------:R-:W-:-:S04]  /*6ef0*/  IMAD.WIDE.U32 R8, R0, R14, R10 ;  /* 0x0000000e00087225 */ /* 0x000fc800078e000a */
[----:B------:R-:W-:Y:S01]  /*6f00*/  IMAD.IADD R9, R9, 0x1, R5 ;  /* 0x0000000109097824 */ /* 0x000fe200078e0205 */
[----:B----4-:R-:W-:Y:S01]  /*6f10*/  LEA R24, P0, R8, UR4, 0x3 ;  /* 0x0000000408187c11 */ /* 0x010fe2000f8018ff */
[----:B------:R-:W-:-:S03]  /*6f20*/  IMAD.U32 R4, R0, 0x8, R1 ;  /* 0x0000000800047824 */ /* 0x000fc600078e0001 */
[----:B------:R-:W-:Y:S02]  /*6f30*/  LEA.HI.X R25, R8, UR5, R9, 0x3, P0 ;  /* 0x0000000508197c11 */ /* 0x000fe400080f1c09 */
[----:B------:R-:W2:Y:S04]  /*6f40*/  LDL.64 R8, [R4+0x20] ;  /* 0x0000200004087983 */ /* 0x000ea80000100a00 */
[----:B------:R-:W2:Y:S01]  /*6f50*/  LD.E.64 R24, desc[UR36][R24.64] ;  /* 0x0000002418187980 */ /* 0x000ea2000c101b00 */
        /* <DEDUP_REMOVED lines=14> */
[----:B------:R-:W2:Y:S01]  /*7040*/  LD.E.64 R8, desc[UR36][R12.64] ;  /* 0x000000240c087980 */ /* 0x000ea2000c101b00 */
[----:B------:R-:W-:-:S04]  /*7050*/  ISETP.NE.U32.AND P0, PT, R7, 0x2, PT ;  /* 0x000000020700780c */ /* 0x000fc80003f05070 */
[----:B------:R-:W-:Y:S01]  /*7060*/  ISETP.NE.AND.EX P0, PT, RZ, RZ, PT, P0 ;  /* 0x000000ffff00720c */ /* 0x000fe20003f05300 */
[-C--:B--2---:R-:W-:Y:S02]  /*7070*/  IMAD R5, R9, R10.reuse, RZ ;  /* 0x0000000a09057224 */ /* 0x084fe400078e02ff */
[----:B------:R-:W-:-:S04]  /*7080*/  IMAD.WIDE.U32 R20, R8, R10, R20 ;  /* 0x0000000a08147225 */ /* 0x000fc800078e0014 */
[----:B------:R-:W-:-:S05]  /*7090*/  IMAD R5, R8, R11, R5 ;  /* 0x0000000b08057224 */ /* 0x000fca00078e0205 */
[----:B------:R-:W-:Y:S01]  /*70a0*/  IADD3 R21, R21, R5, RZ ;  /* 0x0000000515157210 */ /* 0x000fe20007ffe0ff */
[----:B------:R-:W-:Y:S06]  /*70b0*/  @!P0 BRA `(.L_x_7208) ;  /* 0x0000000000308947 */ /* 0x000fec0003800000 */
[C---:B------:R-:W-:Y:S01]  /*70c0*/  LEA R6, P0, R14.reuse, R12, 0x3 ;  /* 0x0000000c0e067211 */ /* 0x040fe200078018ff */
[----:B------:R-:W2:Y:S03]  /*70d0*/  LDL.64 R4, [R4+0x30] ;  /* 0x0000300004047983 */ /* 0x000ea60000100a00 */
[----:B------:R-:W-:-:S06]  /*70e0*/  LEA.HI.X R7, R14, R13, R15, 0x3, P0 ;  /* 0x0000000d0e077211 */ /* 0x000fcc00000f1c0f */
[----:B------:R-:W2:Y:S02]  /*70f0*/  LD.E.64 R6, desc[UR36][R6.64] ;  /* 0x0000002406067980 */ /* 0x000ea4000c101b00 */
[-C--:B--2---:R-:W-:Y:S02]  /*7100*/  IMAD R9, R7, R4.reuse, RZ ;  /* 0x0000000407097224 */ /* 0x084fe400078e02ff */
[----:B------:R-:W-:-:S04]  /*7110*/  IMAD.WIDE.U32 R20, R6, R4, R20 ;  /* 0x0000000406147225 */ /* 0x000fc800078e0014 */
[----:B------:R-:W-:-:S04]  /*7120*/  IMAD R9, R6, R5, R9 ;  /* 0x0000000506097224 */ /* 0x000fc800078e0209 */
[----:B------:R-:W-:Y:S01]  /*7130*/  IMAD.IADD R21, R21, 0x1, R9 ;  /* 0x0000000115157824 */ /* 0x000fe200078e0209 */
[----:B------:R-:W-:Y:S06]  /*7140*/  BRA `(.L_x_7208) ;  /* 0x00000000000c7947 */ /* 0x000fec0003800000 */
.L_x_7207:
[----:B-1---5:R-:W-:-:S04]  /*7150*/  LEA R20, P0, R22, UR4, 0x3 ;  /* 0x0000000416147c11 */ /* 0x022fc8000f8018ff */
[----:B------:R-:W-:-:S06]  /*7160*/  LEA.HI.X R21, R22, UR5, R23, 0x3, P0 ;  /* 0x0000000516157c11 */ /* 0x000fcc00080f1c17 */
[----:B------:R-:W5:Y:S03]  /*7170*/  LD.E.64 R20, desc[UR36][R20.64] ;  /* 0x0000002414147980 */ /* 0x000f66000c101b00 */
.L_x_7208:
[----:B-1-3--:R-:W1:Y:S01]  /*7180*/  LDC.64 R4, c[0x0][0x288] ;  /* 0x0000a200ff047b82 */ /* 0x00ae620000000a00 */
[----:B------:R-:W-:Y:S02]  /*7190*/  ULDC.64 UR4, c[0x0][0x280] ;  /* 0x0000a00000047ab9 */ /* 0x000fe40000000a00 */
[----:B------:R-:W-:Y:S02]  /*71a0*/  IMAD.U32 R12, RZ, RZ, UR4 ;  /* 0x00000004ff0c7e24 */ /* 0x000fe4000f8e00ff */
[----:B------:R-:W-:Y:S02]  /*71b0*/  IMAD.U32 R0, RZ, RZ, UR5 ;  /* 0x00000005ff007e24 */ /* 0x000fe4000f8e00ff */
[C---:B-1----:R-:W-:Y:S01]  /*71c0*/  IMAD.SHL.U32 R6, R4.reuse, 0x8, RZ ;  /* 0x0000000804067824 */ /* 0x042fe200078e00ff */
[----:B------:R-:W-:-:S04]  /*71d0*/  SHF.L.U64.HI R5, R4, 0x3, R5 ;  /* 0x0000000304057819 */ /* 0x000fc80000010205 */
[C---:B------:R-:W-:Y:S02]  /*71e0*/  ISETP.GE.U32.AND P0, PT, R6.reuse, 0x1, PT ;  /* 0x000000010600780c */ /* 0x040fe40003f06070 */
[--C-:B------:R-:W-:Y:S02]  /*71f0*/  SHF.R.S64 R15, R6, 0x3, R5.reuse ;  /* 0x00000003060f7819 */ /* 0x100fe40000001005 */
[----:B------:R-:W-:Y:S02]  /*7200*/  ISETP.GE.AND.EX P0, PT, R5, RZ, PT, P0 ;  /* 0x000000ff0500720c */ /* 0x000fe40003f06300 */
[----:B------:R-:W-:-:S11]  /*7210*/  SHF.R.S32.HI R14, RZ, 0x3, R5 ;  /* 0x00000003ff0e7819 */ /* 0x000fd60000011405 */
[----:B------:R-:W-:Y:S05]  /*7220*/  @!P0 BRA `(.L_x_7216) ;  /* 0x0000000000608947 */ /* 0x000fea0003800000 */
[----:B------:R-:W-:Y:S01]  /*7230*/  BSSY B0, `(.L_x_7216) ;  /* 0x0000017000007945 */ /* 0x000fe20003800000 */
[----:B------:R-:W-:Y:S02]  /*7240*/  IMAD.U32 R12, RZ, RZ, UR4 ;  /* 0x00000004ff0c7e24 */ /* 0x000fe4000f8e00ff */
[----:B------:R-:W-:Y:S02]  /*7250*/  IMAD.U32 R0, RZ, RZ, UR5 ;  /* 0x00000005ff007e24 */ /* 0x000fe4000f8e00ff */
[----:B0-----:R-:W-:Y:S02]  /*7260*/  IMAD.MOV.U32 R11, RZ, RZ, R15 ;  /* 0x000000ffff0b7224 */ /* 0x001fe400078e000f */
[----:B------:R-:W-:-:S07]  /*7270*/  IMAD.MOV.U32 R10, RZ, RZ, R14 ;  /* 0x000000ffff0a7224 */ /* 0x000fce00078e000e */
.L_x_7217:
[--C-:B------:R-:W-:Y:S02]  /*7280*/  SHF.R.U64 R9, R11, 0x1, R10.reuse ;  /* 0x000000010b097819 */ /* 0x100fe4000000120a */
[----:B------:R-:W-:Y:S02]  /*7290*/  SHF.R.U32.HI R8, RZ, 0x1, R10 ;  /* 0x00000001ff087819 */ /* 0x000fe4000001160a */
[----:B------:R-:W-:-:S04]  /*72a0*/  LEA R6, P1, R9, R12, 0x3 ;  /* 0x0000000c09067211 */ /* 0x000fc800078218ff */
[----:B------:R-:W-:-:S05]  /*72b0*/  LEA.HI.X R7, R9, R0, R8, 0x3, P1 ;  /* 0x0000000009077211 */ /* 0x000fca00008f1c08 */
[----:B------:R-:W2:Y:S02]  /*72c0*/  LD.E.64 R4, desc[UR36][R6.64] ;  /* 0x0000002406047980 */ /* 0x000ea4000c101b00 */
[----:B--2--5:R-:W-:-:S04]  /*72d0*/  ISETP.GE.U32.AND P1, PT, R4, R20, PT ;  /* 0x000000140400720c */ /* 0x024fc80003f26070 */
[----:B------:R-:W-:-:S13]  /*72e0*/  ISETP.GE.AND.EX P1, PT, R5, R21, PT, P1 ;  /* 0x000000150500720c */ /* 0x000fda0003f26310 */
[----:B------:R-:W-:Y:S02]  /*72f0*/  @!P1 LOP3.LUT R4, RZ, R9, RZ, 0x33, !PT ;  /* 0x00000009ff049212 */ /* 0x000fe400078e33ff */
[----:B------:R-:W-:Y:S02]  /*7300*/  @!P1 LOP3.LUT R5, RZ, R8, RZ, 0x33, !PT ;  /* 0x00000008ff059212 */ /* 0x000fe400078e33ff */
[----:B------:R-:W-:Y:S02]  /*7310*/  @!P1 IADD3 R9, P2, R11, R4, RZ ;  /* 0x000000040b099210 */ /* 0x000fe40007f5e0ff */
[----:B------:R-:W-:-:S03]  /*7320*/  @!P1 IADD3 R12, P3, R6, 0x8, RZ ;  /* 0x00000008060c9810 */ /* 0x000fc60007f7e0ff */
[----:B------:R-:W-:Y:S01]  /*7330*/  @!P1 IMAD.X R8, R10, 0x1, R5, P2 ;  /* 0x000000010a089824 */ /* 0x000fe200010e0605 */
[----:B------:R-:W-:Y:S01]  /*7340*/  ISETP.GT.U32.AND P2, PT, R9, RZ, PT ;  /* 0x000000ff0900720c */ /* 0x000fe20003f44070 */
[----:B------:R-:W-:Y:S02]  /*7350*/  @!P1 IMAD.X R0, RZ, RZ, R7, P3 ;  /* 0x000000ffff009224 */ /* 0x000fe400018e0607 */
[----:B------:R-:W-:Y:S01]  /*7360*/  IMAD.MOV.U32 R11, RZ, RZ, R9 ;  /* 0x000000ffff0b7224 */ /* 0x000fe200078e0009 */
[----:B------:R-:W-:Y:S01]  /*7370*/  ISETP.GT.AND.EX P2, PT, R8, RZ, PT, P2 ;  /* 0x000000ff0800720c */ /* 0x000fe20003f44320 */
[----:B------:R-:W-:-:S12]  /*7380*/  IMAD.MOV.U32 R10, RZ, RZ, R8 ;  /* 0x000000ffff0a7224 */ /* 0x000fd800078e0008 */
[----:B------:R-:W-:Y:S05]  /*7390*/  @P2 BRA `(.L_x_7217) ;  /* 0xfffffffc00b82947 */ /* 0x000fea000383ffff */
[----:B------:R-:W-:Y:S05]  /*73a0*/  BSYNC B0 ;  /* 0x0000000000007941 */ /* 0x000fea0003800000 */
.L_x_7216:
[----:B------:R-:W-:Y:S02]  /*73b0*/  ULDC.64 UR4, c[0x0][0x280] ;  /* 0x0000a00000047ab9 */ /* 0x000fe40000000a00 */
[----:B0-----:R-:W-:Y:S01]  /*73c0*/  IMAD.U32 R11, RZ, RZ, UR4 ;  /* 0x00000004ff0b7e24 */ /* 0x001fe2000f8e00ff */
[----:B------:R-:W-:Y:S01]  /*73d0*/  MOV R13, UR5 ;  /* 0x00000005000d7c02 */ /* 0x000fe20008000f00 */
[----:B------:R-:W-:Y:S06]  /*73e0*/  @!P0 BRA `(.L_x_7218) ;  /* 0x0000000000588947 */ /* 0x000fec0003800000 */
[----:B------:R-:W-:Y:S01]  /*73f0*/  BSSY B0, `(.L_x_7218) ;  /* 0x0000015000007945 */ /* 0x000fe20003800000 */
[----:B------:R-:W-:Y:S02]  /*7400*/  IMAD.U32 R11, RZ, RZ, UR4 ;  /* 0x00000004ff0b7e24 */ /* 0x000fe4000f8e00ff */
[----:B------:R-:W-:-:S07]  /*7410*/  IMAD.U32 R13, RZ, RZ, UR5 ;  /* 0x00000005ff0d7e24 */ /* 0x000fce000f8e00ff */
.L_x_7219:
[--C-:B------:R-:W-:Y:S02]  /*7420*/  SHF.R.U64 R8, R15, 0x1, R14.reuse ;  /* 0x000000010f087819 */ /* 0x100fe4000000120e */
[----:B------:R-:W-:Y:S02]  /*7430*/  SHF.R.U32.HI R9, RZ, 0x1, R14 ;  /* 0x00000001ff097819 */ /* 0x000fe4000001160e */
[----:B------:R-:W-:-:S04]  /*7440*/  LEA R6, P0, R8, R11, 0x3 ;  /* 0x0000000b08067211 */ /* 0x000fc800078018ff */
[----:B------:R-:W-:-:S05]  /*7450*/  LEA.HI.X R7, R8, R13, R9, 0x3, P0 ;  /* 0x0000000d08077211 */ /* 0x000fca00000f1c09 */
[----:B------:R-:W2:Y:S02]  /*7460*/  LD.E.64 R4, desc[UR36][R6.64] ;  /* 0x0000002406047980 */ /* 0x000ea4000c101b00 */
[----:B--2--5:R-:W-:-:S04]  /*7470*/  ISETP.GE.U32.AND P0, PT, R20, R4, PT ;  /* 0x000000041400720c */ /* 0x024fc80003f06070 */
[----:B------:R-:W-:-:S13]  /*7480*/  ISETP.GE.AND.EX P0, PT, R21, R5, PT, P0 ;  /* 0x000000051500720c */ /* 0x000fda0003f06300 */
[----:B------:R-:W-:Y:S02]  /*7490*/  @P0 LOP3.LUT R4, RZ, R8, RZ, 0x33, !PT ;  /* 0x00000008ff040212 */ /* 0x000fe400078e33ff */
[----:B------:R-:W-:Y:S02]  /*74a0*/  @P0 LOP3.LUT R5, RZ, R9, RZ, 0x33, !PT ;  /* 0x00000009ff050212 */ /* 0x000fe400078e33ff */
[----:B------:R-:W-:Y:S02]  /*74b0*/  @P0 IADD3 R8, P1, R15, R4, RZ ;  /* 0x000000040f080210 */ /* 0x000fe40007f3e0ff */
[----:B------:R-:W-:-:S03]  /*74c0*/  @P0 IADD3 R11, P2, R6, 0x8, RZ ;  /* 0x00000008060b0810 */ /* 0x000fc60007f5e0ff */
[----:B------:R-:W-:Y:S01]  /*74d0*/  @P0 IMAD.X R9, R14, 0x1, R5, P1 ;  /* 0x000000010e090824 */ /* 0x000fe200008e0605 */
[----:B------:R-:W-:Y:S01]  /*74e0*/  ISETP.GT.U32.AND P1, PT, R8, RZ, PT ;  /* 0x000000ff0800720c */ /* 0x000fe20003f24070 */
[----:B------:R-:W-:Y:S02]  /*74f0*/  @P0 IMAD.X R13, RZ, RZ, R7, P2 ;  /* 0x000000ffff0d0224 */ /* 0x000fe400010e0607 */
[----:B------:R-:W-:Y:S01]  /*7500*/  IMAD.MOV.U32 R15, RZ, RZ, R8 ;  /* 0x000000ffff0f7224 */ /* 0x000fe200078e0008 */
[----:B------:R-:W-:Y:S01]  /*7510*/  ISETP.GT.AND.EX P1, PT, R9, RZ, PT, P1 ;  /* 0x000000ff0900720c */ /* 0x000fe20003f24310 */
[----:B------:R-:W-:-:S12]  /*7520*/  IMAD.MOV.U32 R14, RZ, RZ, R9 ;  /* 0x000000ffff0e7224 */ /* 0x000fd800078e0009 */
[----:B------:R-:W-:Y:S05]  /*7530*/  @P1 BRA `(.L_x_7219) ;  /* 0xfffffffc00b81947 */ /* 0x000fea000383ffff */
[----:B------:R-:W-:Y:S05]  /*7540*/  BSYNC B0 ;  /* 0x0000000000007941 */ /* 0x000fea0003800000 */
.L_x_7218:
        /* <DEDUP_REMOVED lines=16> */
[----:B------:R2:W-:Y:S01]  /*7650*/  ST.E.64 desc[UR36][R6.64], R4 ;  /* 0x0000000406007985 */ /* 0x0005e2000c101b24 */
[----:B------:R-:W-:-:S05]  /*7660*/  SHF.R.S32.HI R9, RZ, 0x3, R9 ;  /* 0x00000003ff097819 */ /* 0x000fca0000011409 */
[----:B------:R2:W-:Y:S02]  /*7670*/  ST.E.64 desc[UR36][R10.64], R8 ;  /* 0x000000080a007985 */ /* 0x0005e4000c101b24 */
.L_x_7206:
[----:B------:R-:W-:Y:S05]  /*7680*/  BSYNC B1 ;  /* 0x0000000000017941 */ /* 0x000fea0003800000 */
.L_x_7205:
[----:B------:R-:W-:Y:S01]  /*7690*/  VIADD R0, R3, 0x100 ;  /* 0x0000010003007836 */ /* 0x000fe20000000000 */
[----:B------:R-:W-:Y:S04]  /*76a0*/  BSSY B1, `(.L_x_7220) ;  /* 0x00001b4000017945 */ /* 0x000fe80003800000 */
[----:B------:R-:W-:-:S13]  /*76b0*/  ISETP.GE.AND P0, PT, R0, UR38, PT ;  /* 0x0000002600007c0c */ /* 0x000fda000bf06270 */
        /* <DEDUP_REMOVED lines=14> */
[----:B----4-:R-:W-:-:S10]  /*77a0*/  IMAD R25, R18, UR5, R5 ;  /* 0x0000000512197c24 */ /* 0x010fd4000f8e0205 */
        /* <DEDUP_REMOVED lines=16> */
[----:B------:R-:W-:Y:S01]  /*78b0*/  LEA R24, P1, R10, UR4, 0x3 ;  /* 0x000000040a187c11 */ /* 0x000fe2000f8218ff */
[----:B0-----:R-:W-:Y:S01]  /*78c0*/  IMAD.WIDE.U32 R22, R8, 0x8, RZ ;  /* 0x0000000808167825 */ /* 0x001fe200078e00ff */
[----:B------:R-:W-:Y:S01]  /*78d0*/  IADD3.X R32, R13, -0x1, RZ, P0, !PT ;  /* 0xffffffff0d207810 */ /* 0x000fe200007fe4ff */
[----:B------:R-:W-:Y:S01]  /*78e0*/  BSSY B0, `(.L_x_7224) ;  /* 0x000010f000007945 */ /* 0x000fe20003800000 */
[----:B------:R-:W-:Y:S01]  /*78f0*/  ISETP.GT.U32.AND P0, PT, R6, RZ, PT ;  /* 0x000000ff0600720c */ /* 0x000fe20003f04070 */
[----:B------:R-:W-:Y:S01]  /*7900*/  IMAD.MOV.U32 R0, RZ, RZ, RZ ;  /* 0x000000ffff007224 */ /* 0x000fe200078e00ff */
[----:B------:R-:W-:Y:S01]  /*7910*/  SHF.L.U32 R13, R9, 0x3, RZ ;  /* 0x00000003090d7819 */ /* 0x000fe200000006ff */
[----:B------:R-:W-:Y:S01]  /*7920*/  IMAD.MOV.U32 R5, RZ, RZ, RZ ;  /* 0x000000ffff057224 */ /* 0x000fe200078e00ff */
[----:B------:R-:W-:-:S02]  /*7930*/  ISETP.GT.AND.EX P0, PT, R32, RZ, PT, P0 ;  /* 0x000000ff2000720c */ /* 0x000fc40003f04300 */
        /* <DEDUP_REMOVED lines=9> */
.L_x_7227:
[----:B------:R-:W-:Y:S01]  /*79d0*/  IMAD.U32 R33, R0, 0x8, R1 ;  /* 0x0000000800217824 */ /* 0x000fe200078e0001 */
[----:B------:R0:W2:Y:S04]  /*79e0*/  LD.E.64 R20, desc[UR36][R24.64] ;  /* 0x0000002418147980 */ /* 0x0000a8000c101b00 */
[----:B------:R-:W2:Y:S01]  /*79f0*/  LDL.64 R12, [R33+0x20] ;  /* 0x00002000210c7983 */ /* 0x000ea20000100a00 */
[----:B------:R-:W-:-:S03]  /*7a00*/  IADD3 R34, P1, R24, R22, RZ ;  /* 0x0000001618227210 */ /* 0x000fc60007f3e0ff */
[----:B------:R-:W3:Y:S02]  /*7a10*/  LDL.64 R26, [R33+0x28] ;  /* 0x00002800211a7983 */ /* 0x000ee40000100a00 */
[----:B------:R-:W-:-:S05]  /*7a20*/  IMAD.X R35, R25, 0x1, R4, P1 ;  /* 0x0000000119237824 */ /* 0x000fca00008e0604 */
[----:B------:R1:W3:Y:S01]  /*7a30*/  LD.E.64 R28, desc[UR36][R34.64] ;  /* 0x00000024221c7980 */ /* 0x0002e2000c101b00 */
[----:B0-----:R-:W-:-:S05]  /*7a40*/  IADD3 R24, P1, R34, R22, RZ ;  /* 0x0000001622187210 */ /* 0x001fca0007f3e0ff */
[----:B------:R-:W-:Y:S01]  /*7a50*/  IMAD.X R25, R35, 0x1, R4, P1 ;  /* 0x0000000123197824 */ /* 0x000fe200008e0604 */
[----:B-1----:R-:W-:-:S05]  /*7a60*/  IADD3 R34, P1, R24, R22, RZ ;  /* 0x0000001618227210 */ /* 0x002fca0007f3e0ff */
[----:B------:R-:W-:Y:S02]  /*7a70*/  IMAD.X R35, R25, 0x1, R4, P1 ;  /* 0x0000000119237824 */ /* 0x000fe400008e0604 */
[-C--:B--2---:R-:W-:Y:S02]  /*7a80*/  IMAD R21, R21, R12.reuse, RZ ;  /* 0x0000000c15157224 */ /* 0x084fe400078e02ff */
[----:B------:R-:W-:-:S04]  /*7a90*/  IMAD.WIDE.U32 R30, R20, R12, R30 ;  /* 0x0000000c141e7225 */ /* 0x000fc800078e001e */
[----:B------:R-:W-:Y:S02]  /*7aa0*/  IMAD R37, R20, R13, R21 ;  /* 0x0000000d14257224 */ /* 0x000fe400078e0215 */
[----:B------:R0:W2:Y:S04]  /*7ab0*/  LD.E.64 R20, desc[UR36][R24.64] ;  /* 0x0000002418147980 */ /* 0x0000a8000c101b00 */
[----:B------:R-:W2:Y:S01]  /*7ac0*/  LDL.64 R12, [R33+0x30] ;  /* 0x00003000210c7983 */ /* 0x000ea20000100a00 */
[----:B------:R-:W-:Y:S02]  /*7ad0*/  IMAD.IADD R31, R31, 0x1, R37 ;  /* 0x000000011f1f7824 */ /* 0x000fe400078e0225 */
[----:B---3--:R-:W-:Y:S01]  /*7ae0*/  IMAD R29, R29, R26, RZ ;  /* 0x0000001a1d1d7224 */ /* 0x008fe200078e02ff */
[----:B------:R-:W3:Y:S03]  /*7af0*/  LD.E.64 R36, desc[UR36][R34.64] ;  /* 0x0000002422247980 */ /* 0x000ee6000c101b00 */
[----:B------:R-:W-:-:S02]  /*7b00*/  IMAD R29, R28, R27, R29 ;  /* 0x0000001b1c1d7224 */ /* 0x000fc400078e021d */
[----:B------:R-:W-:Y:S02]  /*7b10*/  IMAD.WIDE.U32 R26, R28, R26, R30 ;  /* 0x0000001a1c1a7225 */ /* 0x000fe400078e001e */
[----:B------:R-:W3:Y:S01]  /*7b20*/  LDL.64 R30, [R33+0x38] ;  /* 0x00003800211e7983 */ /* 0x000ee20000100a00 */
[----:B0-----:R-:W-:Y:S01]  /*7b30*/  IADD3 R24, P1, R34, R22, RZ ;  /* 0x0000001622187210 */ /* 0x001fe20007f3e0ff */
[----:B------:R-:W-:-:S04]  /*7b40*/  IMAD.IADD R27, R27, 0x1, R29 ;  /* 0x000000011b1b7824 */ /* 0x000fc800078e021d */
[----:B------:R-:W-:-:S05]  /*7b50*/  IMAD.X R25, R35, 0x1, R4, P1 ;  /* 0x0000000123197824 */ /* 0x000fca00008e0604 */
[----:B------:R0:W4:Y:S01]  /*7b60*/  LD.E.64 R28, desc[UR36][R24.64] ;  /* 0x00000024181c7980 */ /* 0x000122000c101b00 */
[----:B--2---:R-:W-:-:S04]  /*7b70*/  IMAD R21, R21, R12, RZ ;  /* 0x0000000c15157224 */ /* 0x004fc800078e02ff */
[C---:B------:R-:W-:Y:S02]  /*7b80*/  IMAD R21, R20.reuse, R13, R21 ;  /* 0x0000000d14157224 */ /* 0x040fe400078e0215 */
[----:B------:R-:W-:Y:S02]  /*7b90*/  IMAD.WIDE.U32 R12, R20, R12, R26 ;  /* 0x0000000c140c7225 */ /* 0x000fe400078e001a */
[----:B------:R-:W4:Y:S01]  /*7ba0*/  LDL.64 R26, [R33+0x40] ;  /* 0x00004000211a7983 */ /* 0x000f220000100a00 */
[----:B------:R-:W-:Y:S01]  /*7bb0*/  IADD3 R20, P1, R24, R22, RZ ;  /* 0x0000001618147210 */ /* 0x000fe20007f3e0ff */
[----:B------:R-:W-:Y:S02]  /*7bc0*/  IMAD.IADD R13, R13, 0x1, R21 ;  /* 0x000000010d0d7824 */ /* 0x000fe400078e0215 */
[----:B---3--:R-:W-:Y:S02]  /*7bd0*/  IMAD R35, R37, R30, RZ ;  /* 0x0000001e25237224 */ /* 0x008fe400078e02ff */
[----:B------:R-:W-:-:S02]  /*7be0*/  IMAD.X R21, R25, 0x1, R4, P1 ;  /* 0x0000000119157824 */ /* 0x000fc400008e0604 */
[C---:B------:R-:W-:Y:S02]  /*7bf0*/  IMAD R31, R36.reuse, R31, R35 ;  /* 0x0000001f241f7224 */ /* 0x040fe400078e0223 */
[----:B------:R-:W-:Y:S01]  /*7c00*/  IMAD.WIDE.U32 R12, R36, R30, R12 ;  /* 0x0000001e240c7225 */ /* 0x000fe200078e000c */
[----:B------:R-:W2:Y:S04]  /*7c10*/  LDL.64 R34, [R33+0x48] ;  /* 0x0000480021227983 */ /* 0x000ea80000100a00 */
[----:B------:R1:W2:Y:S01]  /*7c20*/  LD.E.64 R36, desc[UR36][R20.64] ;  /* 0x0000002414247980 */ /* 0x0002a2000c101b00 */
[----:B0-----:R-:W-:Y:S01]  /*7c30*/  IADD3 R24, P1, R20, R22, RZ ;  /* 0x0000001614187210 */ /* 0x001fe20007f3e0ff */
[----:B------:R-:W-:-:S03]  /*7c40*/  IMAD.IADD R13, R13, 0x1, R31 ;  /* 0x000000010d0d7824 */ /* 0x000fc600078e021f */
[----:B------:R-:W-:-:S05]  /*7c50*/  IADD3.X R25, R21, R4, RZ, P1, !PT ;  /* 0x0000000415197210 */ /* 0x000fca0000ffe4ff */
[----:B------:R0:W3:Y:S01]  /*7c60*/  LD.E.64 R30, desc[UR36][R24.64] ;  /* 0x00000024181e7980 */ /* 0x0000e2000c101b00 */
[----:B-1----:R-:W-:-:S05]  /*7c70*/  IADD3 R20, P1, R24, R22, RZ ;  /* 0x0000001618147210 */ /* 0x002fca0007f3e0ff */
[----:B------:R-:W-:Y:S02]  /*7c80*/  IMAD.X R21, R25, 0x1, R4, P1 ;  /* 0x0000000119157824 */ /* 0x000fe400008e0604 */
[-C--:B----4-:R-:W-:Y:S02]  /*7c90*/  IMAD R29, R29, R26.reuse, RZ ;  /* 0x0000001a1d1d7224 */ /* 0x090fe400078e02ff */
[----:B------:R-:W-:-:S04]  /*7ca0*/  IMAD.WIDE.U32 R12, R28, R26, R12 ;  /* 0x0000001a1c0c7225 */ /* 0x000fc800078e000c */
[----:B------:R-:W-:Y:S02]  /*7cb0*/  IMAD R27, R28, R27, R29 ;  /* 0x0000001b1c1b7224 */ /* 0x000fe400078e021d */
[----:B------:R-:W3:Y:S02]  /*7cc0*/  LDL.64 R28, [R33+0x50] ;  /* 0x00005000211c7983 */ /* 0x000ee40000100a00 */
[----:B------:R-:W-:Y:S02]  /*7cd0*/  IMAD.IADD R13, R13, 0x1, R27 ;  /* 0x000000010d0d7824 */ /* 0x000fe400078e021b */
[-C--:B--2---:R-:W-:Y:S02]  /*7ce0*/  IMAD R27, R37, R34.reuse, RZ ;  /* 0x00000022251b7224 */ /* 0x084fe400078e02ff */
[----:B------:R-:W-:-:S04]  /*7cf0*/  IMAD.WIDE.U32 R12, R36, R34, R12 ;  /* 0x00000022240c7225 */ /* 0x000fc800078e000c */
[----:B------:R-:W-:Y:S02]  /*7d00*/  IMAD R27, R36, R35, R27 ;  /* 0x00000023241b7224 */ /* 0x000fe400078e021b */
[----:B------:R1:W2:Y:S04]  /*7d10*/  LD.E.64 R36, desc[UR36][R20.64] ;  /* 0x0000002414247980 */ /* 0x0002a8000c101b00 */
[----:B------:R-:W2:Y:S01]  /*7d20*/  LDL.64 R34, [R33+0x58] ;  /* 0x0000580021227983 */ /* 0x000ea20000100a00 */
[----:B0-----:R-:W-:Y:S01]  /*7d30*/  IADD3 R24, P1, R20, R22, RZ ;  /* 0x0000001614187210 */ /* 0x001fe20007f3e0ff */
[----:B------:R-:W-:-:S04]  /*7d40*/  IMAD.IADD R13, R13, 0x1, R27 ;  /* 0x000000010d0d7824 */ /* 0x000fc800078e021b */
[----:B------:R-:W-:Y:S01]  /*7d50*/  IMAD.X R25, R21, 0x1, R4, P1 ;  /* 0x0000000115197824 */ /* 0x000fe200008e0604 */
[----:B-1----:R-:W-:-:S05]  /*7d60*/  IADD3 R20, P1, R24, R22, RZ ;  /* 0x0000001618147210 */ /* 0x002fca0007f3e0ff */
[----:B------:R-:W-:Y:S02]  /*7d70*/  IMAD.X R21, R25, 0x1, R4, P1 ;  /* 0x0000000119157824 */ /* 0x000fe400008e0604 */
[-C--:B---3--:R-:W-:Y:S02]  /*7d80*/  IMAD R27, R31, R28.reuse, RZ ;  /* 0x0000001c1f1b7224 */ /* 0x088fe400078e02ff */
[----:B------:R-:W-:-:S04]  /*7d90*/  IMAD.WIDE.U32 R12, R30, R28, R12 ;  /* 0x0000001c1e0c7225 */ /* 0x000fc800078e000c */
[----:B------:R-:W-:Y:S02]  /*7da0*/  IMAD R27, R30, R29, R27 ;  /* 0x0000001d1e1b7224 */ /* 0x000fe400078e021b */
[----:B------:R0:W3:Y:S04]  /*7db0*/  LD.E.64 R30, desc[UR36][R24.64] ;  /* 0x00000024181e7980 */ /* 0x0000e8000c101b00 */
[----:B------:R-:W3:Y:S01]  /*7dc0*/  LDL.64 R28, [R33+0x60] ;  /* 0x00006000211c7983 */ /* 0x000ee20000100a00 */
        /* <DEDUP_REMOVED lines=25> */
[----:B-1----:R-:W-:-:S04]  /*7f60*/  IADD3 R20, P1, R24, R22, RZ ;  /* 0x0000001618147210 */ /* 0x002fc80007f3e0ff */
[----:B------:R-:W-:Y:S01]  /*7f70*/  IADD3.X R21, R25, R4, RZ, P1, !PT ;  /* 0x0000000419157210 */ /* 0x000fe20000ffe4ff */
[-C--:B---3--:R-:W-:Y:S02]  /*7f80*/  IMAD R27, R31, R28.reuse, RZ ;  /* 0x0000001c1f1b7224 */ /* 0x088fe400078e02ff */
[----:B------:R-:W-:-:S04]  /*7f90*/  IMAD.WIDE.U32 R12, R30, R28, R12 ;  /* 0x0000001c1e0c7225 */ /* 0x000fc800078e000c */
[----:B------:R-:W-:Y:S02]  /*7fa0*/  IMAD R27, R30, R29, R27 ;  /* 0x0000001d1e1b7224 */ /* 0x000fe400078e021b */
[----:B------:R-:W3:Y:S04]  /*7fb0*/  LD.E.64 R30, desc[UR36][R24.64] ;  /* 0x00000024181e7980 */ /* 0x000ee8000c101b00 */
[----:B------:R-:W3:Y:S01]  /*7fc0*/  LDL.64 R28, [R33+0x80] ;  /* 0x00008000211c7983 */ /* 0x000ee20000100a00 */
[----:B------:R-:W-:Y:S02]  /*7fd0*/  IMAD.IADD R13, R13, 0x1, R27 ;  /* 0x000000010d0d7824 */ /* 0x000fe400078e021b */
[-C--:B--2---:R-:W-:Y:S02]  /*7fe0*/  IMAD R27, R37, R34.reuse, RZ ;  /* 0x00000022251b7224 */ /* 0x084fe400078e02ff */
[----:B------:R-:W-:-:S04]  /*7ff0*/  IMAD.WIDE.U32 R12, R36, R34, R12 ;  /* 0x00000022240c7225 */ /* 0x000fc800078e000c */
[----:B------:R-:W-:Y:S02]  /*8000*/  IMAD R27, R36, R35, R27 ;  /* 0x00000023241b7224 */ /* 0x000fe400078e021b */
[----:B------:R-:W2:Y:S04]  /*8010*/  LD.E.64 R36, desc[UR36][R20.64] ;  /* 0x0000002414247980 */ /* 0x000ea8000c101b00 */
[----:B------:R-:W2:Y:S01]  /*8020*/  LDL.64 R34, [R33+0x88] ;  /* 0x0000880021227983 */ /* 0x000ea20000100a00 */
[----:B------:R-:W-:Y:S01]  /*8030*/  IMAD.IADD R13, R13, 0x1, R27 ;  /* 0x000000010d0d7824 */ /* 0x000fe200078e021b */
[----:B------:R-:W-:-:S05]  /*8040*/  IADD3 R26, P1, R20, R22, RZ ;  /* 0x00000016141a7210 */ /* 0x000fca0007f3e0ff */
[----:B------:R-:W-:Y:S02]  /*8050*/  IMAD.X R27, R21, 0x1, R4, P1 ;  /* 0x00000001151b7824 */ /* 0x000fe400008e0604 */
[----:B------:R-:W4:Y:S01]  /*8060*/  LDL.64 R20, [R33+0x90] ;  /* 0x0000900021147983 */ /* 0x000f220000100a00 */
[-C--:B---3--:R-:W-:Y:S02]  /*8070*/  IMAD R25, R31, R28.reuse, RZ ;  /* 0x0000001c1f197224 */ /* 0x088fe400078e02ff */
[----:B------:R-:W-:-:S04]  /*8080*/  IMAD.WIDE.U32 R12, R30, R28, R12 ;  /* 0x0000001c1e0c7225 */ /* 0x000fc800078e000c */
[----:B------:R-:W-:Y:S02]  /*8090*/  IMAD R24, R30, R29, R25 ;  /* 0x0000001d1e187224 */ /* 0x000fe400078e0219 */
[----:B------:R-:W4:Y:S02]  /*80a0*/  LD.E.64 R28, desc[UR36][R26.64] ;  /* 0x000000241a1c7980 */ /* 0x000f24000c101b00 */
[----:B------:R-:W-:Y:S02]  /*80b0*/  IMAD.IADD R25, R13, 0x1, R24 ;  /* 0x000000010d197824 */ /* 0x000fe400078e0218 */
[----:B------:R-:W-:Y:S01]  /*80c0*/  IMAD.MOV.U32 R24, RZ, RZ, R12 ;  /* 0x000000ffff187224 */ /* 0x000fe200078e000c */
[----:B------:R-:W-:-:S05]  /*80d0*/  IADD3 R12, P1, R26, R22, RZ ;  /* 0x000000161a0c7210 */ /* 0x000fca0007f3e0ff */
[----:B------:R-:W-:Y:S02]  /*80e0*/  IMAD.X R13, R27, 0x1, R4, P1 ;  /* 0x000000011b0d7824 */ /* 0x000fe400008e0604 */
[-C--:B--2---:R-:W-:Y:S02]  /*80f0*/  IMAD R31, R37, R34.reuse, RZ ;  /* 0x00000022251f7224 */ /* 0x084fe400078e02ff */
[----:B------:R-:W-:-:S04]  /*8100*/  IMAD.WIDE.U32 R24, R36, R34, R24 ;  /* 0x0000002224187225 */ /* 0x000fc800078e0018 */
[----:B------:R-:W-:Y:S02]  /*8110*/  IMAD R31, R36, R35, R31 ;  /* 0x00000023241f7224 */ /* 0x000fe400078e021f */
[----:B------:R-:W2:Y:S04]  /*8120*/  LD.E.64 R34, desc[UR36][R12.64] ;  /* 0x000000240c227980 */ /* 0x000ea8000c101b00 */
[----:B------:R-:W2:Y:S01]  /*8130*/  LDL.64 R36, [R33+0x98] ;  /* 0x0000980021247983 */ /* 0x000ea20000100a00 */
[----:B------:R-:W-:Y:S01]  /*8140*/  IADD3 R6, P1, R6, -0x10, RZ ;  /* 0xfffffff006067810 */ /* 0x000fe20007f3e0ff */
[----:B------:R-:W-:-:S03]  /*8150*/  IMAD.IADD R25, R25, 0x1, R31 ;  /* 0x0000000119197824 */ /* 0x000fc600078e021f */
[----:B------:R-:W-:Y:S02]  /*8160*/  IADD3.X R32, R32, -0x1, RZ, P1, !PT ;  /* 0xffffffff20207810 */ /* 0x000fe40000ffe4ff */
[----:B------:R-:W-:-:S04]  /*8170*/  ISETP.GT.U32.AND P1, PT, R6, 0xc, PT ;  /* 0x0000000c0600780c */ /* 0x000fc80003f24070 */
[----:B------:R-:W-:Y:S02]  /*8180*/  ISETP.GT.AND.EX P1, PT, R32, RZ, PT, P1 ;  /* 0x000000ff2000720c */ /* 0x000fe40003f24310 */
[----:B------:R-:W-:-:S05]  /*8190*/  IADD3 R0, P3, R0, 0x10, RZ ;  /* 0x0000001000007810 */ /* 0x000fca0007f7e0ff */
[----:B------:R-:W-:Y:S02]  /*81a0*/  IMAD.X R5, RZ, RZ, R5, P3 ;  /* 0x000000ffff057224 */ /* 0x000fe400018e0605 */
[----:B----4-:R-:W-:-:S04]  /*81b0*/  IMAD R29, R29, R20, RZ ;  /* 0x000000141d1d7224 */ /* 0x010fc800078e02ff */
[C---:B------:R-:W-:Y:S02]  /*81c0*/  IMAD R29, R28.reuse, R21, R29 ;  /* 0x000000151c1d7224 */ /* 0x040fe400078e021d */
[----:B------:R-:W-:-:S04]  /*81d0*/  IMAD.WIDE.U32 R20, R28, R20, R24 ;  /* 0x000000141c147225 */ /* 0x000fc800078e0018 */
[----:B------:R-:W-:Y:S01]  /*81e0*/  IMAD.IADD R21, R21, 0x1, R29 ;  /* 0x0000000115157824 */ /* 0x000fe200078e021d */
[----:B------:R-:W-:Y:S01]  /*81f0*/  IADD3 R24, P2, R12, R22, RZ ;  /* 0x000000160c187210 */ /* 0x000fe20007f5e0ff */
[-C--:B--2---:R-:W-:Y:S02]  /*8200*/  IMAD R25, R35, R36.reuse, RZ ;  /* 0x0000002423197224 */ /* 0x084fe400078e02ff */
[----:B------:R-:W-:-:S04]  /*8210*/  IMAD.WIDE.U32 R30, R34, R36, R20 ;  /* 0x00000024221e7225 */ /* 0x000fc800078e0014 */
[----:B------:R-:W-:-:S04]  /*8220*/  IMAD R25, R34, R37, R25 ;  /* 0x0000002522197224 */ /* 0x000fc800078e0219 */
[----:B------:R-:W-:Y:S02]  /*8230*/  IMAD.IADD R31, R31, 0x1, R25 ;  /* 0x000000011f1f7824 */ /* 0x000fe400078e0219 */
[----:B------:R-:W-:Y:S01]  /*8240*/  IMAD.X R25, R13, 0x1, R4, P2 ;  /* 0x000000010d197824 */ /* 0x000fe200010e0604 */
[----:B------:R-:W-:Y:S06]  /*8250*/  @P1 BRA `(.L_x_7227) ;  /* 0xfffffff400dc1947 */ /* 0x000fec000383ffff */
[----:B------:R-:W-:Y:S05]  /*8260*/  BSYNC B2 ;  /* 0x0000000000027941 */ /* 0x000fea0003800000 */
.L_x_7226:
[----:B------:R-:W-:Y:S01]  /*8270*/  ISETP.GT.U32.AND P1, PT, R6, 0x4, PT ;  /* 0x000000040600780c */ /* 0x000fe20003f24070 */
[----:B------:R-:W-:Y:S03]  /*8280*/  BSSY B2, `(.L_x_7228) ;  /* 0x0000049000027945 */ /* 0x000fe60003800000 */
[----:B------:R-:W-:-:S13]  /*8290*/  ISETP.GT.AND.EX P1, PT, R32, RZ, PT, P1 ;  /* 0x000000ff2000720c */ /* 0x000fda0003f24310 */
[----:B------:R-:W-:Y:S05]  /*82a0*/  @!P1 BRA `(.L_x_7229) ;  /* 0x0000000400189947 */ /* 0x000fea0003800000 */
[----:B------:R-:W-:Y:S01]  /*82b0*/  IMAD.U32 R33, R0, 0x8, R1 ;  /* 0x0000000800217824 */ /* 0x000fe200078e0001 */
[----:B------:R-:W2:Y:S04]  /*82c0*/  LD.E.64 R20, desc[UR36][R24.64] ;  /* 0x0000002418147980 */ /* 0x000ea8000c101b00 */
[----:B------:R-:W2:Y:S01]  /*82d0*/  LDL.64 R12, [R33+0x20] ;  /* 0x00002000210c7983 */ /* 0x000ea20000100a00 */
[----:B------:R-:W-:-:S05]  /*82e0*/  IADD3 R36, P0, R24, R22, RZ ;  /* 0x0000001618247210 */ /* 0x000fca0007f1e0ff */
[----:B------:R-:W-:Y:S02]  /*82f0*/  IMAD.X R37, R25, 0x1, R4, P0 ;  /* 0x0000000119257824 */ /* 0x000fe400000e0604 */
[----:B------:R-:W3:Y:S04]  /*8300*/  LDL.64 R24, [R33+0x28] ;  /* 0x0000280021187983 */ /* 0x000ee80000100a00 */
[----:B------:R0:W3:Y:S01]  /*8310*/  LD.E.64 R26, desc[UR36][R36.64] ;  /* 0x00000024241a7980 */ /* 0x0000e2000c101b00 */
[----:B------:R-:W-:-:S05]  /*8320*/  IADD3 R34, P0, R36, R22, RZ ;  /* 0x0000001624227210 */ /* 0x000fca0007f1e0ff */
[----:B------:R-:W-:Y:S01]  /*8330*/  IMAD.X R35, R37, 0x1, R4, P0 ;  /* 0x0000000125237824 */ /* 0x000fe200000e0604 */
[----:B0-----:R-:W-:-:S05]  /*8340*/  IADD3 R36, P0, R34, R22, RZ ;  /* 0x0000001622247210 */ /* 0x001fca0007f1e0ff */
[----:B------:R-:W-:Y:S02]  /*8350*/  IMAD.X R37, R35, 0x1, R4, P0 ;  /* 0x0000000123257824 */ /* 0x000fe400000e0604 */
[-C--:B--2---:R-:W-:Y:S02]  /*8360*/  IMAD R21, R21, R12.reuse, RZ ;  /* 0x0000000c15157224 */ /* 0x084fe400078e02ff */
[----:B------:R-:W-:-:S04]  /*8370*/  IMAD.WIDE.U32 R28, R20, R12, R30 ;  /* 0x0000000c141c7225 */ /* 0x000fc800078e001e */
[----:B------:R-:W-:Y:S02]  /*8380*/  IMAD R31, R20, R13, R21 ;  /* 0x0000000d141f7224 */ /* 0x000fe400078e0215 */
[----:B------:R0:W2:Y:S04]  /*8390*/  LD.E.64 R20, desc[UR36][R34.64] ;  /* 0x0000002422147980 */ /* 0x0000a8000c101b00 */
[----:B------:R-:W2:Y:S01]  /*83a0*/  LDL.64 R12, [R33+0x30] ;  /* 0x00003000210c7983 */ /* 0x000ea20000100a00 */
[----:B------:R-:W-:Y:S01]  /*83b0*/  IADD3 R29, R29, R31, RZ ;  /* 0x0000001f1d1d7210 */ /* 0x000fe20007ffe0ff */
[----:B---3--:R-:W-:Y:S02]  /*83c0*/  IMAD R27, R27, R24, RZ ;  /* 0x000000181b1b7224 */ /* 0x008fe400078e02ff */
[----:B------:R-:W3:Y:S02]  /*83d0*/  LD.E.64 R30, desc[UR36][R36.64] ;  /* 0x00000024241e7980 */ /* 0x000ee4000c101b00 */
[----:B------:R-:W-:-:S02]  /*83e0*/  IMAD R27, R26, R25, R27 ;  /* 0x000000191a1b7224 */ /* 0x000fc400078e021b */
[----:B------:R-:W-:Y:S02]  /*83f0*/  IMAD.WIDE.U32 R24, R26, R24, R28 ;  /* 0x000000181a187225 */ /* 0x000fe400078e001c */
[----:B------:R-:W3:Y:S01]  /*8400*/  LDL.64 R28, [R33+0x38] ;  /* 0x00003800211c7983 */ /* 0x000ee20000100a00 */
[----:B0-----:R-:W-:Y:S01]  /*8410*/  IADD3 R34, P0, R36, R22, RZ ;  /* 0x0000001624227210 */ /* 0x001fe20007f1e0ff */
[----:B------:R-:W-:-:S04]  /*8420*/  IMAD.IADD R25, R25, 0x1, R27 ;  /* 0x0000000119197824 */ /* 0x000fc800078e021b */
[----:B------:R-:W-:Y:S01]  /*8430*/  IMAD.X R35, R37, 0x1, R4, P0 ;  /* 0x0000000125237824 */ /* 0x000fe200000e0604 */
[----:B------:R-:W-:Y:S01]  /*8440*/  IADD3 R26, P0, R34, R22, RZ ;  /* 0x00000016221a7210 */ /* 0x000fe20007f1e0ff */
[-C--:B--2---:R-:W-:Y:S02]  /*8450*/  IMAD R27, R21, R12.reuse, RZ ;  /* 0x0000000c151b7224 */ /* 0x084fe400078e02ff */
[----:B------:R-:W-:-:S04]  /*8460*/  IMAD.WIDE.U32 R24, R20, R12, R24 ;  /* 0x0000000c14187225 */ /* 0x000fc800078e0018 */
[----:B------:R-:W-:Y:S02]  /*8470*/  IMAD R27, R20, R13, R27 ;  /* 0x0000000d141b7224 */ /* 0x000fe400078e021b */
[----:B------:R-:W2:Y:S04]  /*8480*/  LD.E.64 R12, desc[UR36][R34.64] ;  /* 0x00000024220c7980 */ /* 0x000ea8000c101b00 */
[----:B------:R-:W2:Y:S01]  /*8490*/  LDL.64 R20, [R33+0x40] ;  /* 0x0000400021147983 */ /* 0x000ea20000100a00 */
[----:B------:R-:W-:Y:S02]  /*84a0*/  IMAD.IADD R25, R25, 0x1, R27 ;  /* 0x0000000119197824 */ /* 0x000fe400078e021b */
[----:B---3--:R-:W-:Y:S02]  /*84b0*/  IMAD R31, R31, R28, RZ ;  /* 0x0000001c1f1f7224 */ /* 0x008fe400078e02ff */
[----:B------:R-:W-:-:S02]  /*84c0*/  IMAD.X R27, R35, 0x1, R4, P0 ;  /* 0x00000001231b7824 */ /* 0x000fc400000e0604 */
[C---:B------:R-:W-:Y:S01]  /*84d0*/  IMAD R29, R30.reuse, R29, R31 ;  /* 0x0000001d1e1d7224 */ /* 0x040fe200078e021f */
[----:B------:R-:W3:Y:S01]  /*84e0*/  LDL.64 R34, [R33+0x58] ;  /* 0x0000580021227983 */ /* 0x000ee20000100a00 */
[----:B------:R-:W-:-:S03]  /*84f0*/  IMAD.WIDE.U32 R24, R30, R28, R24 ;  /* 0x0000001c1e187225 */ /* 0x000fc600078e0018 */
[----:B------:R-:W4:Y:S04]  /*8500*/  LD.E.64 R36, desc[UR36][R26.64] ;  /* 0x000000241a247980 */ /* 0x000f28000c101b00 */
[----:B------:R-:W4:Y:S01]  /*8510*/  LDL.64 R30, [R33+0x48] ;  /* 0x00004800211e7983 */ /* 0x000f220000100a00 */
[----:B------:R-:W-:Y:S02]  /*8520*/  IMAD.IADD R25, R25, 0x1, R29 ;  /* 0x0000000119197824 */ /* 0x000fe400078e021d */
[----:B--2---:R-:W-:-:S04]  /*8530*/  IMAD R13, R13, R20, RZ ;  /* 0x000000140d0d7224 */ /* 0x004fc800078e02ff */
[C---:B------:R-:W-:Y:S02]  /*8540*/  IMAD R13, R12.reuse, R21, R13 ;  /* 0x000000150c0d7224 */ /* 0x040fe400078e020d */
[----:B------:R-:W-:Y:S01]  /*8550*/  IMAD.WIDE.U32 R20, R12, R20, R24 ;  /* 0x000000140c147225 */ /* 0x000fe200078e0018 */
[----:B------:R-:W-:-:S05]  /*8560*/  IADD3 R24, P0, R26, R22, RZ ;  /* 0x000000161a187210 */ /* 0x000fca0007f1e0ff */
[--C-:B------:R-:W-:Y:S01]  /*8570*/  IMAD.X R25, R27, 0x1, R4.reuse, P0 ;  /* 0x000000011b197824 */ /* 0x100fe200000e0604 */
[----:B------:R-:W-:Y:S01]  /*8580*/  IADD3 R12, P0, R24, R22, RZ ;  /* 0x00000016180c7210 */ /* 0x000fe20007f1e0ff */
[----:B------:R-:W-:Y:S01]  /*8590*/  IMAD.IADD R21, R21, 0x1, R13 ;  /* 0x0000000115157824 */ /* 0x000fe200078e020d */
[----:B------:R-:W2:Y:S03]  /*85a0*/  LDL.64 R26, [R33+0x50] ;  /* 0x00005000211a7983 */ /* 0x000ea60000100a00 */
[----:B------:R-:W-:Y:S02]  /*85b0*/  IMAD.X R13, R25, 0x1, R4, P0 ;  /* 0x00000001190d7824 */ /* 0x000fe400000e0604 */
[----:B------:R-:W2:Y:S01]  /*85c0*/  LD.E.64 R24, desc[UR36][R24.64] ;  /* 0x0000002418187980 */ /* 0x000ea2000c101b00 */
[-C--:B----4-:R-:W-:Y:S02]  /*85d0*/  IMAD R29, R37, R30.reuse, RZ ;  /* 0x0000001e251d7224 */ /* 0x090fe400078e02ff */
[----:B------:R-:W-:-:S04]  /*85e0*/  IMAD.WIDE.U32 R20, R36, R30, R20 ;  /* 0x0000001e24147225 */ /* 0x000fc800078e0014 */
[----:B------:R-:W-:Y:S02]  /*85f0*/  IMAD R29, R36, R31, R29 ;  /* 0x0000001f241d7224 */ /* 0x000fe400078e021d */
[----:B------:R-:W3:Y:S02]  /*8600*/  LD.E.64 R30, desc[UR36][R12.64] ;  /* 0x000000240c1e7980 */ /* 0x000ee4000c101b00 */
        /* <DEDUP_REMOVED lines=14> */
[----:B------:R-:W-:Y:S01]  /*86f0*/  IMAD.IADD R31, R31, 0x1, R25 ;  /* 0x000000011f1f7824 */ /* 0x000fe200078e0219 */
[----:B------:R-:W-:-:S07]  /*8700*/  IADD3.X R25, R13, R4, RZ, P1, !PT ;  /* 0x000000040d197210 */ /* 0x000fce0000ffe4ff */
.L_x_7229:
[----:B------:R-:W-:Y:S05]  /*8710*/  BSYNC B2 ;  /* 0x0000000000027941 */ /* 0x000fea0003800000 */
.L_x_7228:
[----:B------:R-:W-:-:S04]  /*8720*/  ISETP.NE.U32.AND P1, PT, R6, RZ, PT ;  /* 0x000000ff0600720c */ /* 0x000fc80003f25070 */
[----:B------:R-:W-:-:S13]  /*8730*/  ISETP.NE.OR.EX P0, PT, R32, RZ, P0, P1 ;  /* 0x000000ff2000720c */ /* 0x000fda0000705710 */
[----:B------:R-:W-:Y:S05]  /*8740*/  @!P0 BRA `(.L_x_7230) ;  /* 0x0000000000a08947 */ /* 0x000fea0003800000 */
.L_x_7225:
[----:B------:R-:W-:Y:S01]  /*8750*/  IMAD.U32 R33, R0, 0x8, R1 ;  /* 0x0000000800217824 */ /* 0x000fe200078e0001 */
[----:B------:R-:W2:Y:S01]  /*8760*/  LD.E.64 R26, desc[UR36][R24.64] ;  /* 0x00000024181a7980 */ /* 0x000ea2000c101b00 */
[----:B------:R-:W-:-:S03]  /*8770*/  IADD3 R20, P0, R24, R22, RZ ;  /* 0x0000001618147210 */ /* 0x000fc60007f1e0ff */
[----:B------:R-:W2:Y:S02]  /*8780*/  LDL.64 R28, [R33+0x20] ;  /* 0x00002000211c7983 */ /* 0x000ea40000100a00 */
[----:B------:R-:W-:Y:S02]  /*8790*/  IMAD.X R21, R25, 0x1, R4, P0 ;  /* 0x0000000119157824 */ /* 0x000fe400000e0604 */
[----:B------:R-:W3:Y:S04]  /*87a0*/  LDL.64 R36, [R33+0x38] ;  /* 0x0000380021247983 */ /* 0x000ee80000100a00 */
[----:B------:R-:W4:Y:S04]  /*87b0*/  LD.E.64 R12, desc[UR36][R20.64] ;  /* 0x00000024140c7980 */ /* 0x000f28000c101b00 */
[----:B------:R-:W4:Y:S01]  /*87c0*/  LDL.64 R24, [R33+0x28] ;  /* 0x0000280021187983 */ /* 0x000f220000100a00 */
[----:B--2---:R-:W-:-:S02]  /*87d0*/  IMAD R27, R27, R28, RZ ;  /* 0x0000001c1b1b7224 */ /* 0x004fc400078e02ff */
[----:B------:R-:W-:Y:S01]  /*87e0*/  IMAD.WIDE.U32 R30, R26, R28, R30 ;  /* 0x0000001c1a1e7225 */ /* 0x000fe200078e001e */
[----:B------:R-:W-:-:S03]  /*87f0*/  IADD3 R28, P0, R20, R22, RZ ;  /* 0x00000016141c7210 */ /* 0x000fc60007f1e0ff */
[----:B------:R-:W-:Y:S02]  /*8800*/  IMAD R27, R26, R29, R27 ;  /* 0x0000001d1a1b7224 */ /* 0x000fe400078e021b */
[--C-:B------:R-:W-:Y:S01]  /*8810*/  IMAD.X R29, R21, 0x1, R4.reuse, P0 ;  /* 0x00000001151d7824 */ /* 0x100fe200000e0604 */
[----:B------:R-:W-:Y:S01]  /*8820*/  IADD3 R26, P0, R28, R22, RZ ;  /* 0x000000161c1a7210 */ /* 0x000fe20007f1e0ff */
[----:B------:R-:W2:Y:S01]  /*8830*/  LDL.64 R20, [R33+0x30] ;  /* 0x0000300021147983 */ /* 0x000ea20000100a00 */
[----:B------:R-:W-:Y:S02]  /*8840*/  IMAD.IADD R31, R31, 0x1, R27 ;  /* 0x000000011f1f7824 */ /* 0x000fe400078e021b */
[----:B----4-:R-:W-:Y:S01]  /*8850*/  IMAD R13, R13, R24, RZ ;  /* 0x000000180d0d7224 */ /* 0x010fe200078e02ff */
[----:B------:R-:W2:Y:S01]  /*8860*/  LD.E.64 R34, desc[UR36][R28.64] ;  /* 0x000000241c227980 */ /* 0x000ea2000c101b00 */
[----:B------:R-:W-:Y:S02]  /*8870*/  IMAD.X R27, R29, 0x1, R4, P0 ;  /* 0x000000011d1b7824 */ /* 0x000fe400000e0604 */
[----:B------:R-:W-:-:S02]  /*8880*/  IMAD R25, R12, R25, R13 ;  /* 0x000000190c197224 */ /* 0x000fc400078e020d */
[----:B------:R-:W-:Y:S02]  /*8890*/  IMAD.WIDE.U32 R12, R12, R24, R30 ;  /* 0x000000180c0c7225 */ /* 0x000fe400078e001e */
[----:B------:R-:W3:Y:S01]  /*88a0*/  LD.E.64 R30, desc[UR36][R26.64] ;  /* 0x000000241a1e7980 */ /* 0x000ee2000c101b00 */
        /* <DEDUP_REMOVED lines=16> */
[----:B------:R-:W-:Y:S01]  /*89b0*/  IMAD.X R25, R27, 0x1, R4, P2 ;  /* 0x000000011b197824 */ /* 0x000fe200010e0604 */
[----:B------:R-:W-:Y:S06]  /*89c0*/  @P0 BRA `(.L_x_7225) ;  /* 0xfffffffc00600947 */ /* 0x000fec000383ffff */
.L_x_7230:
[----:B------:R-:W-:Y:S05]  /*89d0*/  BSYNC B0 ;  /* 0x0000000000007941 */ /* 0x000fea0003800000 */
.L_x_7224:
[----:B------:R-:W-:-:S04]  /*89e0*/  ISETP.NE.U32.AND P0, PT, R7, RZ, PT ;  /* 0x000000ff0700720c */ /* 0x000fc80003f05070 */
[----:B------:R-:W-:-:S13]  /*89f0*/  ISETP.NE.AND.EX P0, PT, RZ, RZ, PT, P0 ;  /* 0x000000ffff00720c */ /* 0x000fda0003f05300 */
        /* <DEDUP_REMOVED lines=19> */
[----:B------:R-:W-:Y:S02]  /*8b30*/  ULDC.64 UR6, c[0x0][0x278] ;  /* 0x00009e0000067ab9 */ /* 0x000fe40000000a00 */
[----:B------:R-:W-:-:S03]  /*8b40*/  IMAD.WIDE.U32 R12, R0, R8, UR6 ;  /* 0x00000006000c7e25 */ /* 0x000fc6000f8e0008 */
[----:B------:R-:W-:-:S04]  /*8b50*/  IADD3 R10, P0, R10, R12, RZ ;  /* 0x0000000c0a0a7210 */ /* 0x000fc80007f1e0ff */
[----:B------:R-:W-:Y:S02]  /*8b60*/  IADD3.X R13, R15, R25, R13, P0, !PT ;  /* 0x000000190f0d7210 */ /* 0x000fe400007fe40d */
[----:B------:R-:W-:-:S04]  /*8b70*/  LEA R14, P0, R10, UR4, 0x3 ;  /* 0x000000040a0e7c11 */ /* 0x000fc8000f8018ff */
        /* <DEDUP_REMOVED lines=19> */
.L_x_7222:
[----:B-1---5:R-:W-:-:S04]  /*8cb0*/  LEA R30, P0, R18, UR4, 0x3 ;  /* 0x00000004121e7c11 */ /* 0x022fc8000f8018ff */
[----:B------:R-:W-:-:S06]  /*8cc0*/  LEA.HI.X R31, R18, UR5, R19, 0x3, P0 ;  /* 0x00000005121f7c11 */ /* 0x000fcc00080f1c13 */
[----:B------:R-:W5:Y:S03]  /*8cd0*/  LD.E.64 R30, desc[UR36][R30.64] ;  /* 0x000000241e1e7980 */ /* 0x000f66000c101b00 */
.L_x_7223:
[----:B-123--:R-:W1:Y:S01]  /*8ce0*/  LDC.64 R4, c[0x0][0x288] ;  /* 0x0000a200ff047b82 */ /* 0x00ee620000000a00 */
        /* <DEDUP_REMOVED lines=15> */
.L_x_7232:
        /* <DEDUP_REMOVED lines=19> */
.L_x_7231:
[----:B------:R-:W-:Y:S02]  /*8f10*/  ULDC.64 UR4, c[0x0][0x280] ;  /* 0x0000a00000047ab9 */ /* 0x000fe40000000a00 */
[----:B0-----:R-:W-:Y:S01]  /*8f20*/  MOV R11, UR4 ;  /* 0x00000004000b7c02 */ /* 0x001fe20008000f00 */
[----:B------:R-:W-:Y:S01]  /*8f30*/  IMAD.U32 R13, RZ, RZ, UR5 ;  /* 0x00000005ff0d7e24 */ /* 0x000fe2000f8e00ff */
[----:B------:R-:W-:Y:S06]  /*8f40*/  @!P0 BRA `(.L_x_7233) ;  /* 0x0000000000588947 */ /* 0x000fec0003800000 */
[----:B------:R-:W-:Y:S01]  /*8f50*/  BSSY B0, `(.L_x_7233) ;  /* 0x0000015000007945 */ /* 0x000fe20003800000 */
[----:B------:R-:W-:Y:S02]  /*8f60*/  IMAD.U32 R11, RZ, RZ, UR4 ;  /* 0x00000004ff0b7e24 */ /* 0x000fe4000f8e00ff */
[----:B------:R-:W-:-:S07]  /*8f70*/  IMAD.U32 R13, RZ, RZ, UR5 ;  /* 0x00000005ff0d7e24 */ /* 0x000fce000f8e00ff */
.L_x_7234:
        /* <DEDUP_REMOVED lines=19> */
.L_x_7233:
        /* <DEDUP_REMOVED lines=19> */
.L_x_7221:
[----:B------:R-:W-:Y:S05]  /*91e0*/  BSYNC B1 ;  /* 0x0000000000017941 */ /* 0x000fea0003800000 */
.L_x_7220:
        /* <DEDUP_REMOVED lines=17> */
[----:B--2---:R-:W0:Y:S01]  /*9300*/  LDC.64 R6, c[0x0][0x278] ;  /* 0x00009e00ff067b82 */ /* 0x004e220000000a00 */
[----:B-1-3--:R-:W-:Y:S01]  /*9310*/  LOP3.LUT R5, R32, 0x3, RZ, 0xc0, !PT ;  /* 0x0000000320057812 */ /* 0x00afe200078ec0ff */
[----:B------:R-:W-:Y:S01]  /*9320*/  IMAD.MOV.U32 R3, RZ, RZ, RZ ;  /* 0x000000ffff037224 */ /* 0x000fe200078e00ff */
[----:B------:R-:W-:Y:S02]  /*9330*/  ISETP.GE.U32.AND P0, PT, R0, 0x3, PT ;  /* 0x000000030000780c */ /* 0x000fe40003f06070 */
[----:B------:R-:W-:Y:S02]  /*9340*/  CS2R R30, SRZ ;  /* 0x00000000001e7805 */ /* 0x000fe4000001ff00 */
[----:B------:R-:W-:-:S04]  /*9350*/  IADD3.X R0, R33, -0x1, RZ, P1, !PT ;  /* 0xffffffff21007810 */ /* 0x000fc80000ffe4ff */
[----:B------:R-:W-:Y:S01]  /*9360*/  ISETP.GE.U32.AND.EX P0, PT, R0, RZ, PT, P0 ;  /* 0x000000ff0000720c */ /* 0x000fe20003f06100 */
[----:B------:R-:W-:-:S12]  /*9370*/  IMAD.MOV.U32 R0, RZ, RZ, RZ ;  /* 0x000000ffff007224 */ /* 0x000fd800078e00ff */
        /* <DEDUP_REMOVED lines=12> */
[----:B------:R-:W-:Y:S01]  /*9440*/  IMAD.MOV.U32 R0, RZ, RZ, RZ ;  /* 0x000000ffff007224 */ /* 0x000fe200078e00ff */
[C---:B------:R-:W-:Y:S02]  /*9450*/  LEA R12, P1, R8.reuse, UR4, 0x3 ;  /* 0x00000004080c7c11 */ /* 0x040fe4000f8218ff */
[----:B------:R-:W-:Y:S01]  /*9460*/  IADD3 R13, R9, R3, RZ ;  /* 0x00000003090d7210 */ /* 0x000fe20007ffe0ff */
[----:B------:R-:W-:Y:S02]  /*9470*/  IMAD.SHL.U32 R9, R7, 0x8, RZ ;  /* 0x0000000807097824 */ /* 0x000fe400078e00ff */
        /* <DEDUP_REMOVED lines=10> */
.L_x_7242:
[----:B------:R-:W-:Y:S01]  /*9520*/  IMAD.U32 R36, R0, 0x8, R1 ;  /* 0x0000000800247824 */ /* 0x000fe200078e0001 */
[----:B------:R-:W-:Y:S01]  /*9530*/  IADD3 R26, P1, R12, R10, RZ ;  /* 0x0000000a0c1a7210 */ /* 0x000fe20007f3e0ff */
[----:B----4-:R-:W2:Y:S04]  /*9540*/  LD.E.64 R24, desc[UR36][R12.64] ;  /* 0x000000240c187980 */ /* 0x010ea8000c101b00 */
[----:B------:R-:W2:Y:S01]  /*9550*/  LDL.64 R14, [R36+0x20] ;  /* 0x00002000240e7983 */ /* 0x000ea20000100a00 */
[----:B------:R-:W-:-:S03]  /*9560*/  IMAD.X R27, R13, 0x1, R4, P1 ;  /* 0x000000010d1b7824 */ /* 0x000fc600008e0604 */
[----:B------:R-:W3:Y:S04]  /*9570*/  LDL.64 R8, [R36+0x28] ;  /* 0x0000280024087983 */ /* 0x000ee80000100a00 */
[----:B------:R0:W3:Y:S01]  /*9580*/  LD.E.64 R18, desc[UR36][R26.64] ;  /* 0x000000241a127980 */ /* 0x0000e2000c101b00 */
[----:B------:R-:W-:-:S03]  /*9590*/  IADD3 R34, P1, R26, R10, RZ ;  /* 0x0000000a1a227210 */ /* 0x000fc60007f3e0ff */
[----:B------:R-:W4:Y:S02]  /*95a0*/  LDL.64 R12, [R36+0x30] ;  /* 0x00003000240c7983 */ /* 0x000f240000100a00 */
[----:B------:R-:W-:-:S05]  /*95b0*/  IMAD.X R35, R27, 0x1, R4, P1 ;  /* 0x000000011b237824 */ /* 0x000fca00008e0604 */
[----:B------:R-:W4:Y:S01]  /*95c0*/  LD.E.64 R20, desc[UR36][R34.64] ;  /* 0x0000002422147980 */ /* 0x000f22000c101b00 */
[----:B------:R-:W-:-:S05]  /*95d0*/  IADD3 R28, P1, R34, R10, RZ ;  /* 0x0000000a221c7210 */ /* 0x000fca0007f3e0ff */
[----:B------:R-:W-:Y:S01]  /*95e0*/  IMAD.X R29, R35, 0x1, R4, P1 ;  /* 0x00000001231d7824 */ /* 0x000fe200008e0604 */
[----:B0-----:R-:W-:-:S05]  /*95f0*/  IADD3 R26, P1, R28, R10, RZ ;  /* 0x0000000a1c1a7210 */ /* 0x001fca0007f3e0ff */
[----:B------:R-:W-:Y:S02]  /*9600*/  IMAD.X R27, R29, 0x1, R4, P1 ;  /* 0x000000011d1b7824 */ /* 0x000fe400008e0604 */
[-C--:B--2---:R-:W-:Y:S02]  /*9610*/  IMAD R25, R25, R14.reuse, RZ ;  /* 0x0000000e19197224 */ /* 0x084fe400078e02ff */
[----:B------:R-:W-:-:S04]  /*9620*/  IMAD.WIDE.U32 R22, R24, R14, R30 ;  /* 0x0000000e18167225 */ /* 0x000fc800078e001e */
[----:B------:R-:W-:Y:S02]  /*9630*/  IMAD R31, R24, R15, R25 ;  /* 0x0000000f181f7224 */ /* 0x000fe400078e0219 */
[----:B------:R-:W2:Y:S01]  /*9640*/  LDL.64 R14, [R36+0x38] ;  /* 0x00003800240e7983 */ /* 0x000ea20000100a00 */
[----:B---3--:R-:W-:-:S03]  /*9650*/  IMAD R19, R19, R8, RZ ;  /* 0x0000000813137224 */ /* 0x008fc600078e02ff */
[----:B------:R0:W2:Y:S01]  /*9660*/  LD.E.64 R24, desc[UR36][R28.64] ;  /* 0x000000241c187980 */ /* 0x0000a2000c101b00 */
[----:B------:R-:W-:Y:S02]  /*9670*/  IMAD.IADD R23, R23, 0x1, R31 ;  /* 0x0000000117177824 */ /* 0x000fe400078e021f */
[C---:B------:R-:W-:Y:S02]  /*9680*/  IMAD R31, R18.reuse, R9, R19 ;  /* 0x00000009121f7224 */ /* 0x040fe400078e0213 */
[----:B------:R-:W-:Y:S02]  /*9690*/  IMAD.WIDE.U32 R22, R18, R8, R22 ;  /* 0x0000000812167225 */ /* 0x000fe400078e0016 */
[----:B------:R-:W3:Y:S04]  /*96a0*/  LDL.64 R8, [R36+0x40] ;  /* 0x0000400024087983 */ /* 0x000ee80000100a00 */
[----:B------:R1:W3:Y:S01]  /*96b0*/  LD.E.64 R18, desc[UR36][R26.64] ;  /* 0x000000241a127980 */ /* 0x0002e2000c101b00 */
[----:B0-----:R-:W-:Y:S01]  /*96c0*/  IADD3 R28, P1, R26, R10, RZ ;  /* 0x0000000a1a1c7210 */ /* 0x001fe20007f3e0ff */
[----:B------:R-:W-:-:S02]  /*96d0*/  IMAD.IADD R23, R23, 0x1, R31 ;  /* 0x0000000117177824 */ /* 0x000fc400078e021f */
[-C--:B----4-:R-:W-:Y:S02]  /*96e0*/  IMAD R21, R21, R12.reuse, RZ ;  /* 0x0000000c15157224 */ /* 0x090fe400078e02ff */
[----:B------:R-:W-:Y:S02]  /*96f0*/  IMAD.X R29, R27, 0x1, R4, P1 ;  /* 0x000000011b1d7824 */ /* 0x000fe400008e0604 */
[C---:B------:R-:W-:Y:S02]  /*9700*/  IMAD R31, R20.reuse, R13, R21 ;  /* 0x0000000d141f7224 */ /* 0x040fe400078e0215 */
[----:B------:R-:W-:Y:S02]  /*9710*/  IMAD.WIDE.U32 R12, R20, R12, R22 ;  /* 0x0000000c140c7225 */ /* 0x000fe400078e0016 */
[----:B------:R-:W4:Y:S04]  /*9720*/  LDL.64 R20, [R36+0x48] ;  /* 0x0000480024147983 */ /* 0x000f280000100a00 */
[----:B------:R0:W4:Y:S01]  /*9730*/  LD.E.64 R22, desc[UR36][R28.64] ;  /* 0x000000241c167980 */ /* 0x000122000c101b00 */
[----:B-1----:R-:W-:-:S02]  /*9740*/  IADD3 R26, P1, R28, R10, RZ ;  /* 0x0000000a1c1a7210 */ /* 0x002fc40007f3e0ff */
[----:B------:R-:W-:-:S03]  /*9750*/  IADD3 R13, R13, R31, RZ ;  /* 0x0000001f0d0d7210 */ /* 0x000fc60007ffe0ff */
[----:B------:R-:W-:Y:S01]  /*9760*/  IMAD.X R27, R29, 0x1, R4, P1 ;  /* 0x000000011d1b7824 */ /* 0x000fe200008e0604 */
[----:B------:R-:W-:Y:S01]  /*9770*/  IADD3 R30, P1, R26, R10, RZ ;  /* 0x0000000a1a1e7210 */ /* 0x000fe20007f3e0ff */
[----:B--2---:R-:W-:-:S04]  /*9780*/  IMAD R25, R25, R14, RZ ;  /* 0x0000000e19197224 */ /* 0x004fc800078e02ff */
[C---:B------:R-:W-:Y:S02]  /*9790*/  IMAD R31, R24.reuse, R15, R25 ;  /* 0x0000000f181f7224 */ /* 0x040fe400078e0219 */
[----:B------:R-:W-:Y:S02]  /*97a0*/  IMAD.WIDE.U32 R14, R24, R14, R12 ;  /* 0x0000000e180e7225 */ /* 0x000fe400078e000c */
[----:B------:R-:W2:Y:S04]  /*97b0*/  LDL.64 R12, [R36+0x50] ;  /* 0x00005000240c7983 */ /* 0x000ea80000100a00 */
[----:B------:R-:W2:Y:S01]  /*97c0*/  LD.E.64 R24, desc[UR36][R26.64] ;  /* 0x000000241a187980 */ /* 0x000ea2000c101b00 */
[----:B------:R-:W-:Y:S02]  /*97d0*/  IMAD.IADD R15, R15, 0x1, R31 ;  /* 0x000000010f0f7824 */ /* 0x000fe400078e021f */
[----:B---3--:R-:W-:-:S02]  /*97e0*/  IMAD R19, R19, R8, RZ ;  /* 0x0000000813137224 */ /* 0x008fc400078e02ff */
[----:B------:R-:W-:Y:S02]  /*97f0*/  IMAD.X R31, R27, 0x1, R4, P1 ;  /* 0x000000011b1f7824 */ /* 0x000fe400008e0604 */
[C---:B0-----:R-:W-:Y:S02]  /*9800*/  IMAD R29, R18.reuse, R9, R19 ;  /* 0x00000009121d7224 */ /* 0x041fe400078e0213 */
[----:B------:R-:W-:Y:S02]  /*9810*/  IMAD.WIDE.U32 R8, R18, R8, R14 ;  /* 0x0000000812087225 */ /* 0x000fe400078e000e */
[----:B------:R-:W3:Y:S04]  /*9820*/  LDL.64 R18, [R36+0x58] ;  /* 0x0000580024127983 */ /* 0x000ee80000100a00 */
[----:B------:R-:W3:Y:S01]  /*9830*/  LD.E.64 R14, desc[UR36][R30.64] ;  /* 0x000000241e0e7980 */ /* 0x000ee2000c101b00 */
[----:B------:R-:W-:Y:S01]  /*9840*/  IADD3 R28, P1, R30, R10, RZ ;  /* 0x0000000a1e1c7210 */ /* 0x000fe20007f3e0ff */
[----:B------:R-:W-:-:S02]  /*9850*/  IMAD.IADD R9, R9, 0x1, R29 ;  /* 0x0000000109097824 */ /* 0x000fc400078e021d */
[-C--:B----4-:R-:W-:Y:S02]  /*9860*/  IMAD R23, R23, R20.reuse, RZ ;  /* 0x0000001417177224 */ /* 0x090fe400078e02ff */
[----:B------:R-:W-:Y:S02]  /*9870*/  IMAD.X R29, R31, 0x1, R4, P1 ;  /* 0x000000011f1d7824 */ /* 0x000fe400008e0604 */
[C---:B------:R-:W-:Y:S02]  /*9880*/  IMAD R23, R22.reuse, R21, R23 ;  /* 0x0000001516177224 */ /* 0x040fe400078e0217 */
[----:B------:R-:W-:Y:S01]  /*9890*/  IMAD.WIDE.U32 R20, R22, R20, R8 ;  /* 0x0000001416147225 */ /* 0x000fe200078e0008 */
[----:B------:R0:W4:Y:S04]  /*98a0*/  LD.E.64 R26, desc[UR36][R28.64] ;  /* 0x000000241c1a7980 */ /* 0x000128000c101b00 */
[----:B------:R-:W4:Y:S01]  /*98b0*/  LDL.64 R8, [R36+0x60] ;  /* 0x0000600024087983 */ /* 0x000f220000100a00 */
[----:B------:R-:W-:Y:S01]  /*98c0*/  IADD3 R22, P1, R28, R10, RZ ;  /* 0x0000000a1c167210 */ /* 0x000fe20007f3e0ff */
[----:B------:R-:W-:-:S04]  /*98d0*/  IMAD.IADD R21, R21, 0x1, R23 ;  /* 0x0000000115157824 */ /* 0x000fc800078e0217 */
[----:B------:R-:W-:Y:S01]  /*98e0*/  IMAD.X R23, R29, 0x1, R4, P1 ;  /* 0x000000011d177824 */ /* 0x000fe200008e0604 */
[----:B0-----:R-:W-:-:S05]  /*98f0*/  IADD3 R28, P1, R22, R10, RZ ;  /* 0x0000000a161c7210 */ /* 0x001fca0007f3e0ff */
[----:B------:R-:W-:Y:S02]  /*9900*/  IMAD.X R29, R23, 0x1, R4, P1 ;  /* 0x00000001171d7824 */ /* 0x000fe400008e0604 */
[----:B--2---:R-:W-:-:S04]  /*9910*/  IMAD R25, R25, R12, RZ ;  /* 0x0000000c19197224 */ /* 0x004fc800078e02ff */
[C---:B------:R-:W-:Y:S02]  /*9920*/  IMAD R31, R24.reuse, R13, R25 ;  /* 0x0000000d181f7224 */ /* 0x040fe400078e0219 */
[----:B------:R-:W-:Y:S02]  /*9930*/  IMAD.WIDE.U32 R12, R24, R12, R20 ;  /* 0x0000000c180c7225 */ /* 0x000fe400078e0014 */
[----:B------:R-:W2:Y:S04]  /*9940*/  LDL.64 R20, [R36+0x68] ;  /* 0x0000680024147983 */ /* 0x000ea80000100a00 */
[----:B------:R0:W2:Y:S01]  /*9950*/  LD.E.64 R24, desc[UR36][R22.64] ;  /* 0x0000002416187980 */ /* 0x0000a2000c101b00 */
[----:B------:R-:W-:Y:S02]  /*9960*/  IMAD.IADD R13, R13, 0x1, R31 ;  /* 0x000000010d0d7824 */ /* 0x000fe400078e021f */
[----:B---3--:R-:W-:-:S04]  /*9970*/  IMAD R15, R15, R18, RZ ;  /* 0x000000120f0f7224 */ /* 0x008fc800078e02ff */
[C---:B------:R-:W-:Y:S02]  /*9980*/  IMAD R31, R14.reuse, R19, R15 ;  /* 0x000000130e1f7224 */ /* 0x040fe400078e020f */
[----:B------:R-:W-:Y:S02]  /*9990*/  IMAD.WIDE.U32 R18, R14, R18, R12 ;  /* 0x000000120e127225 */ /* 0x000fe400078e000c */
[----:B------:R-:W3:Y:S04]  /*99a0*/  LDL.64 R12, [R36+0x70] ;  /* 0x00007000240c7983 */ /* 0x000ee80000100a00 */
[----:B------:R-:W3:Y:S01]  /*99b0*/  LD.E.64 R14, desc[UR36][R28.64] ;  /* 0x000000241c0e7980 */ /* 0x000ee2000c101b00 */
[----:B0-----:R-:W-:Y:S01]  /*99c0*/  IADD3 R22, P1, R28, R10, RZ ;  /* 0x0000000a1c167210 */ /* 0x001fe20007f3e0ff */
[----:B------:R-:W-:-:S02]  /*99d0*/  IMAD.IADD R19, R19, 0x1, R31 ;  /* 0x0000000113137824 */ /* 0x000fc400078e021f */
[-C--:B----4-:R-:W-:Y:S02]  /*99e0*/  IMAD R27, R27, R8.reuse, RZ ;  /* 0x000000081b1b7224 */ /* 0x090fe400078e02ff */
[----:B------:R-:W-:Y:S02]  /*99f0*/  IMAD.X R23, R29, 0x1, R4, P1 ;  /* 0x000000011d177824 */ /* 0x000fe400008e0604 */
[C---:B------:R-:W-:Y:S02]  /*9a00*/  IMAD R31, R26.reuse, R9, R27 ;  /* 0x000000091a1f7224 */ /* 0x040fe400078e021b */
[----:B------:R-:W-:Y:S01]  /*9a10*/  IMAD.WIDE.U32 R26, R26, R8, R18 ;  /* 0x000000081a1a7225 */ /* 0x000fe200078e0012 */
[----:B------:R-:W4:Y:S04]  /*9a20*/  LDL.64 R28, [R36+0x80] ;  /* 0x00008000241c7983 */ /* 0x000f280000100a00 */
[----:B------:R-:W5:Y:S04]  /*9a30*/  LDL.64 R8, [R36+0x78] ;  /* 0x0000780024087983 */ /* 0x000f680000100a00 */
[----:B------:R0:W5:Y:S01]  /*9a40*/  LD.E.64 R18, desc[UR36][R22.64] ;  /* 0x0000002416127980 */ /* 0x000162000c101b00 */
[----:B------:R-:W-:-:S02]  /*9a50*/  IMAD.IADD R27, R27, 0x1, R31 ;  /* 0x000000011b1b7824 */ /* 0x000fc400078e021f */
[-C--:B--2---:R-:W-:Y:S02]  /*9a60*/  IMAD R25, R25, R20.reuse, RZ ;  /* 0x0000001419197224 */ /* 0x084fe400078e02ff */
[----:B------:R-:W-:Y:S01]  /*9a70*/  IMAD.WIDE.U32 R26, R24, R20, R26 ;  /* 0x00000014181a7225 */ /* 0x000fe200078e001a */
[----:B------:R-:W-:-:S03]  /*9a80*/  IADD3 R20, P1, R22, R10, RZ ;  /* 0x0000000a16147210 */ /* 0x000fc60007f3e0ff */
[----:B------:R-:W-:Y:S02]  /*9a90*/  IMAD R25, R24, R21, R25 ;  /* 0x0000001518197224 */ /* 0x000fe400078e0219 */
[----:B------:R-:W-:Y:S01]  /*9aa0*/  IMAD.X R21, R23, 0x1, R4, P1 ;  /* 0x0000000117157824 */ /* 0x000fe200008e0604 */
[----:B0-----:R-:W-:Y:S02]  /*9ab0*/  IADD3 R22, P1, R20, R10, RZ ;  /* 0x0000000a14167210 */ /* 0x001fe40007f3e0ff */
[----:B------:R-:W-:Y:S02]  /*9ac0*/  IADD3 R27, R27, R25, RZ ;  /* 0x000000191b1b7210 */ /* 0x000fe40007ffe0ff */
[----:B------:R-:W4:Y:S01]  /*9ad0*/  LD.E.64 R30, desc[UR36][R20.64] ;  /* 0x00000024141e7980 */ /* 0x000f22000c101b00 */
[-C--:B---3--:R-:W-:Y:S02]  /*9ae0*/  IMAD R15, R15, R12.reuse, RZ ;  /* 0x0000000c0f0f7224 */ /* 0x088fe400078e02ff */
[C---:B------:R-:W-:Y:S01]  /*9af0*/  IMAD.WIDE.U32 R26, R14.reuse, R12, R26 ;  /* 0x0000000c0e1a7225 */ /* 0x040fe200078e001a */
[----:B------:R-:W2:Y:S03]  /*9b00*/  LDL.64 R24, [R36+0x98] ;  /* 0x0000980024187983 */ /* 0x000ea60000100a00 */
[----:B------:R-:W-:-:S02]  /*9b10*/  IMAD R15, R14, R13, R15 ;  /* 0x0000000d0e0f7224 */ /* 0x000fc400078e020f */
[--C-:B------:R-:W-:Y:S01]  /*9b20*/  IMAD.X R23, R21, 0x1, R4.reuse, P1 ;  /* 0x0000000115177824 */ /* 0x100fe200008e0604 */
[----:B------:R-:W3:Y:S01]  /*9b30*/  LDL.64 R12, [R36+0x88] ;  /* 0x00008800240c7983 */ /* 0x000ee20000100a00 */
[----:B------:R-:W-:Y:S01]  /*9b40*/  IMAD.IADD R27, R27, 0x1, R15 ;  /* 0x000000011b1b7824 */ /* 0x000fe200078e020f */
[----:B------:R-:W-:Y:S02]  /*9b50*/  IADD3 R34, P1, R22, R10, RZ ;  /* 0x0000000a16227210 */ /* 0x000fe40007f3e0ff */
[----:B------:R-:W3:Y:S03]  /*9b60*/  LD.E.64 R14, desc[UR36][R22.64] ;  /* 0x00000024160e7980 */ /* 0x000ee6000c101b00 */
[----:B------:R-:W-:Y:S02]  /*9b70*/  IMAD.X R35, R23, 0x1, R4, P1 ;  /* 0x0000000117237824 */ /* 0x000fe400008e0604 */
[----:B-----5:R-:W-:-:S02]  /*9b80*/  IMAD R37, R19, R8, RZ ;  /* 0x0000000813257224 */ /* 0x020fc400078e02ff */
[----:B------:R-:W-:Y:S01]  /*9b90*/  IMAD.WIDE.U32 R26, R18, R8, R26 ;  /* 0x00000008121a7225 */ /* 0x000fe200078e001a */
[----:B------:R-:W-:Y:S01]  /*9ba0*/  IADD3 R8, P1, R34, R10, RZ ;  /* 0x0000000a22087210 */ /* 0x000fe20007f3e0ff */
[----:B------:R-:W5:Y:S02]  /*9bb0*/  LD.E.64 R20, desc[UR36][R34.64] ;  /* 0x0000002422147980 */ /* 0x000f64000c101b00 */
[----:B------:R-:W-:Y:S02]  /*9bc0*/  IMAD R37, R18, R9, R37 ;  /* 0x0000000912257224 */ /* 0x000fe400078e0225 */
[----:B------:R-:W5:Y:S01]  /*9bd0*/  LDL.64 R18, [R36+0x90] ;  /* 0x0000900024127983 */ /* 0x000f620000100a00 */
[----:B------:R-:W-:-:S05]  /*9be0*/  IMAD.X R9, R35, 0x1, R4, P1 ;  /* 0x0000000123097824 */ /* 0x000fca00008e0604 */
[----:B------:R-:W2:Y:S01]  /*9bf0*/  LD.E.64 R22, desc[UR36][R8.64] ;  /* 0x0000002408167980 */ /* 0x000ea2000c101b00 */
        /* <DEDUP_REMOVED lines=19> */
[----:B--2---:R-:W-:Y:S01]  /*9d30*/  IMAD R13, R23, R24, RZ ;  /* 0x00000018170d7224 */ /* 0x004fe200078e02ff */
[----:B------:R-:W-:Y:S01]  /*9d40*/  IADD3 R12, P2, R8, R10, RZ ;  /* 0x0000000a080c7210 */ /* 0x000fe20007f5e0ff */
[----:B------:R-:W-:-:S04]  /*9d50*/  IMAD.WIDE.U32 R30, R22, R24, R18 ;  /* 0x00000018161e7225 */ /* 0x000fc800078e0012 */
[----:B------:R-:W-:-:S04]  /*9d60*/  IMAD R13, R22, R25, R13 ;  /* 0x00000019160d7224 */ /* 0x000fc800078e020d */
[----:B------:R-:W-:Y:S02]  /*9d70*/  IMAD.IADD R31, R31, 0x1, R13 ;  /* 0x000000011f1f7824 */ /* 0x000fe400078e020d */
[----:B------:R-:W-:Y:S01]  /*9d80*/  IMAD.X R13, R9, 0x1, R4, P2 ;  /* 0x00000001090d7824 */ /* 0x000fe200010e0604 */
[----:B------:R-:W-:Y:S06]  /*9d90*/  @P1 BRA `(.L_x_7242) ;  /* 0xfffffff400e01947 */ /* 0x000fec000383ffff */
[----:B------:R-:W-:Y:S05]  /*9da0*/  BSYNC B2 ;  /* 0x0000000000027941 */ /* 0x000fea0003800000 */
.L_x_7241:
[----:B------:R-:W-:Y:S01]  /*9db0*/  ISETP.GT.U32.AND P1, PT, R32, 0x4, PT ;  /* 0x000000042000780c */ /* 0x000fe20003f24070 */
[----:B------:R-:W-:Y:S03]  /*9dc0*/  BSSY B2, `(.L_x_7243) ;  /* 0x0000049000027945 */ /* 0x000fe60003800000 */
[----:B------:R-:W-:-:S13]  /*9dd0*/  ISETP.GT.AND.EX P1, PT, R33, RZ, PT, P1 ;  /* 0x000000ff2100720c */ /* 0x000fda0003f24310 */
[----:B------:R-:W-:Y:S05]  /*9de0*/  @!P1 BRA `(.L_x_7244) ;  /* 0x0000000400189947 */ /* 0x000fea0003800000 */
[----:B------:R-:W-:Y:S01]  /*9df0*/  LEA R36, R0, R1, 0x3 ;  /* 0x0000000100247211 */ /* 0x000fe200078e18ff */
[----:B------:R-:W2:Y:S04]  /*9e00*/  LD.E.64 R18, desc[UR36][R12.64] ;  /* 0x000000240c127980 */ /* 0x000ea8000c101b00 */
[----:B------:R-:W2:Y:S01]  /*9e10*/  LDL.64 R8, [R36+0x20] ;  /* 0x0000200024087983 */ /* 0x000ea20000100a00 */
[----:B------:R-:W-:-:S03]  /*9e20*/  IADD3 R20, P0, R12, R10, RZ ;  /* 0x0000000a0c147210 */ /* 0x000fc60007f1e0ff */
[----:B------:R-:W3:Y:S02]  /*9e30*/  LDL.64 R14, [R36+0x28] ;  /* 0x00002800240e7983 */ /* 0x000ee40000100a00 */
[--C-:B------:R-:W-:Y:S01]  /*9e40*/  IMAD.X R21, R13, 0x1, R4.reuse, P0 ;  /* 0x000000010d157824 */ /* 0x100fe200000e0604 */
[-C--:B------:R-:W-:Y:S01]  /*9e50*/  IADD3 R34, P0, R20, R10.reuse, RZ ;  /* 0x0000000a14227210 */ /* 0x080fe20007f1e0ff */
[----:B------:R-:W5:Y:S04]  /*9e60*/  LDL.64 R26, [R36+0x30] ;  /* 0x00003000241a7983 */ /* 0x000f680000100a00 */
[----:B------:R0:W3:Y:S01]  /*9e70*/  LD.E.64 R22, desc[UR36][R20.64] ;  /* 0x0000002414167980 */ /* 0x0000e2000c101b00 */
[----:B------:R-:W-:Y:S01]  /*9e80*/  IMAD.X R35, R21, 0x1, R4, P0 ;  /* 0x0000000115237824 */ /* 0x000fe200000e0604 */
[----:B----4-:R-:W-:-:S04]  /*9e90*/  IADD3 R24, P0, R34, R10, RZ ;  /* 0x0000000a22187210 */ /* 0x010fc80007f1e0ff */
[----:B------:R-:W5:Y:S01]  /*9ea0*/  LD.E.64 R12, desc[UR36][R34.64] ;  /* 0x00000024220c7980 */ /* 0x000f62000c101b00 */
[----:B------:R-:W-:Y:S02]  /*9eb0*/  IMAD.X R25, R35, 0x1, R4, P0 ;  /* 0x0000000123197824 */ /* 0x000fe400000e0604 */
[-C--:B--2---:R-:W-:Y:S02]  /*9ec0*/  IMAD R19, R19, R8.reuse, RZ ;  /* 0x0000000813137224 */ /* 0x084fe400078e02ff */
[----:B------:R-:W-:-:S04]  /*9ed0*/  IMAD.WIDE.U32 R28, R18, R8, R30 ;  /* 0x00000008121c7225 */ /* 0x000fc800078e001e */
[----:B------:R-:W-:Y:S02]  /*9ee0*/  IMAD R31, R18, R9, R19 ;  /* 0x00000009121f7224 */ /* 0x000fe400078e0213 */
[----:B------:R-:W2:Y:S04]  /*9ef0*/  LDL.64 R8, [R36+0x38] ;  /* 0x0000380024087983 */ /* 0x000ea80000100a00 */
[----:B------:R1:W2:Y:S01]  /*9f00*/  LD.E.64 R18, desc[UR36][R24.64] ;  /* 0x0000002418127980 */ /* 0x0002a2000c101b00 */
[----:B0-----:R-:W-:Y:S01]  /*9f10*/  IADD3 R20, P0, R24, R10, RZ ;  /* 0x0000000a18147210 */ /* 0x001fe20007f1e0ff */
[----:B---3--:R-:W-:Y:S02]  /*9f20*/  IMAD R23, R23, R14, RZ ;  /* 0x0000000e17177224 */ /* 0x008fe400078e02ff */
[----:B------:R-:W-:-:S02]  /*9f30*/  IMAD.IADD R29, R29, 0x1, R31 ;  /* 0x000000011d1d7824 */ /* 0x000fc400078e021f */
[----:B------:R-:W-:Y:S02]  /*9f40*/  IMAD.X R21, R25, 0x1, R4, P0 ;  /* 0x0000000119157824 */ /* 0x000fe400000e0604 */
[C---:B------:R-:W-:Y:S02]  /*9f50*/  IMAD R23, R22.reuse, R15, R23 ;  /* 0x0000000f16177224 */ /* 0x040fe400078e0217 */
[----:B------:R-:W-:Y:S01]  /*9f60*/  IMAD.WIDE.U32 R14, R22, R14, R28 ;  /* 0x0000000e160e7225 */ /* 0x000fe200078e001c */
[----:B------:R-:W-:Y:S01]  /*9f70*/  IADD3 R22, P0, R20, R10, RZ ;  /* 0x0000000a14167210 */ /* 0x000fe20007f1e0ff */
[----:B------:R-:W3:Y:S02]  /*9f80*/  LDL.64 R28, [R36+0x40] ;  /* 0x00004000241c7983 */ /* 0x000ee40000100a00 */
[----:B------:R-:W-:Y:S02]  /*9f90*/  IMAD.IADD R15, R15, 0x1, R23 ;  /* 0x000000010f0f7824 */ /* 0x000fe400078e0217 */
[----:B------:R-:W3:Y:S01]  /*9fa0*/  LD.E.64 R30, desc[UR36][R20.64] ;  /* 0x00000024141e7980 */ /* 0x000ee2000c101b00 */
[----:B-----5:R-:W-:-:S02]  /*9fb0*/  IMAD R13, R13, R26, RZ ;  /* 0x0000001a0d0d7224 */ /* 0x020fc400078e02ff */
[----:B------:R-:W-:Y:S02]  /*9fc0*/  IMAD.X R23, R21, 0x1, R4, P0 ;  /* 0x0000000115177824 */ /* 0x000fe400000e0604 */
[C---:B-1----:R-:W-:Y:S02]  /*9fd0*/  IMAD R25, R12.reuse, R27, R13 ;  /* 0x0000001b0c197224 */ /* 0x042fe400078e020d */
[----:B------:R-:W-:Y:S01]  /*9fe0*/  IMAD.WIDE.U32 R26, R12, R26, R14 ;  /* 0x0000001a0c1a7225 */ /* 0x000fe200078e000e */
[----:B------:R-:W-:Y:S01]  /*9ff0*/  IADD3 R34, P0, R22, R10, RZ ;  /* 0x0000000a16227210 */ /* 0x000fe20007f1e0ff */
[----:B------:R-:W4:Y:S04]  /*a000*/  LDL.64 R12, [R36+0x48] ;  /* 0x00004800240c7983 */ /* 0x000f280000100a00 */
[----:B------:R-:W4:Y:S01]  /*a010*/  LD.E.64 R14, desc[UR36][R22.64] ;  /* 0x00000024160e7980 */ /* 0x000f22000c101b00 */
[----:B------:R-:W-:-:S02]  /*a020*/  IMAD.IADD R27, R27, 0x1, R25 ;  /* 0x000000011b1b7824 */ /* 0x000fc400078e0219 */
[----:B------:R-:W-:Y:S01]  /*a030*/  IMAD.X R35, R23, 0x1, R4, P0 ;  /* 0x0000000117237824 */ /* 0x000fe200000e0604 */
[----:B------:R-:W5:Y:S04]  /*a040*/  LDL.64 R24, [R36+0x58] ;  /* 0x0000580024187983 */ /* 0x000f680000100a00 */
[----:B------:R-:W5:Y:S01]  /*a050*/  LD.E.64 R20, desc[UR36][R34.64] ;  /* 0x0000002422147980 */ /* 0x000f62000c101b00 */
[-C--:B--2---:R-:W-:Y:S02]  /*a060*/  IMAD R37, R19, R8.reuse, RZ ;  /* 0x0000000813257224 */ /* 0x084fe400078e02ff */
[----:B------:R-:W-:Y:S01]  /*a070*/  IMAD.WIDE.U32 R26, R18, R8, R26 ;  /* 0x00000008121a7225 */ /* 0x000fe200078e001a */
[----:B------:R-:W-:-:S03]  /*a080*/  IADD3 R8, P0, R34, R10, RZ ;  /* 0x0000000a22087210 */ /* 0x000fc60007f1e0ff */
[----:B------:R-:W-:Y:S02]  /*a090*/  IMAD R37, R18, R9, R37 ;  /* 0x0000000912257224 */ /* 0x000fe400078e0225 */
[----:B------:R-:W5:Y:S01]  /*a0a0*/  LDL.64 R18, [R36+0x50] ;  /* 0x0000500024127983 */ /* 0x000f620000100a00 */
[----:B------:R-:W-:-:S05]  /*a0b0*/  IMAD.X R9, R35, 0x1, R4, P0 ;  /* 0x0000000123097824 */ /* 0x000fca00000e0604 */
[----:B------:R-:W2:Y:S01]  /*a0c0*/  LD.E.64 R22, desc[UR36][R8.64] ;  /* 0x0000002408167980 */ /* 0x000ea2000c101b00 */
[----:B------:R-:W-:Y:S02]  /*a0d0*/  IMAD.IADD R27, R27, 0x1, R37 ;  /* 0x000000011b1b7824 */ /* 0x000fe400078e0225 */
[-C--:B---3--:R-:W-:Y:S02]  /*a0e0*/  IMAD R31, R31, R28.reuse, RZ ;  /* 0x0000001c1f1f7224 */ /* 0x088fe400078e02ff */
[----:B------:R-:W-:-:S04]  /*a0f0*/  IMAD.WIDE.U32 R26, R30, R28, R26 ;  /* 0x0000001c1e1a7225 */ /* 0x000fc800078e001a */
[----:B------:R-:W-:-:S04]  /*a100*/  IMAD R31, R30, R29, R31 ;  /* 0x0000001d1e1f7224 */ /* 0x000fc800078e021f */
[----:B------:R-:W-:Y:S02]  /*a110*/  IMAD.IADD R27, R27, 0x1, R31 ;  /* 0x000000011b1b7824 */ /* 0x000fe400078e021f */
[----:B----4-:R-:W-:-:S04]  /*a120*/  IMAD R15, R15, R12, RZ ;  /* 0x0000000c0f0f7224 */ /* 0x010fc800078e02ff */
[C---:B------:R-:W-:Y:S02]  /*a130*/  IMAD R15, R14.reuse, R13, R15 ;  /* 0x0000000d0e0f7224 */ /* 0x040fe400078e020f */
[----:B------:R-:W-:-:S05]  /*a140*/  IMAD.WIDE.U32 R12, R14, R12, R26 ;  /* 0x0000000c0e0c7225 */ /* 0x000fca00078e001a */
[----:B------:R-:W-:Y:S02]  /*a150*/  IADD3 R13, R13, R15, RZ ;  /* 0x0000000f0d0d7210 */ /* 0x000fe40007ffe0ff */
[----:B------:R-:W-:Y:S02]  /*a160*/  IADD3 R0, P2, R0, 0x8, RZ ;  /* 0x0000000800007810 */ /* 0x000fe40007f5e0ff */
[----:B------:R-:W-:Y:S02]  /*a170*/  IADD3 R32, P3, R32, -0x8, RZ ;  /* 0xfffffff820207810 */ /* 0x000fe40007f7e0ff */
[----:B------:R-:W-:Y:S01]  /*a180*/  PLOP3.LUT P0, PT, PT, PT, PT, 0x8, 0x0 ;  /* 0x000000000000781c */ /* 0x000fe20003f0e170 */
[----:B------:R-:W-:Y:S01]  /*a190*/  IMAD.X R3, RZ, RZ, R3, P2 ;  /* 0x000000ffff037224 */ /* 0x000fe200010e0603 */
[----:B------:R-:W-:Y:S01]  /*a1a0*/  IADD3.X R33, R33, -0x1, RZ, P3, !PT ;  /* 0xffffffff21217810 */ /* 0x000fe20001ffe4ff */
[----:B-----5:R-:W-:-:S04]  /*a1b0*/  IMAD R15, R21, R18, RZ ;  /* 0x00000012150f7224 */ /* 0x020fc800078e02ff */
[C---:B------:R-:W-:Y:S02]  /*a1c0*/  IMAD R15, R20.reuse, R19, R15 ;  /* 0x00000013140f7224 */ /* 0x040fe400078e020f */
[----:B------:R-:W-:-:S04]  /*a1d0*/  IMAD.WIDE.U32 R18, R20, R18, R12 ;  /* 0x0000001214127225 */ /* 0x000fc800078e000c */
[----:B--2---:R-:W-:Y:S02]  /*a1e0*/  IMAD R13, R23, R24, RZ ;  /* 0x00000018170d7224 */ /* 0x004fe400078e02ff */
[----:B------:R-:W-:Y:S01]  /*a1f0*/  IMAD.IADD R19, R19, 0x1, R15 ;  /* 0x0000000113137824 */ /* 0x000fe200078e020f */
[----:B------:R-:W-:Y:S01]  /*a200*/  IADD3 R12, P1, R8, R10, RZ ;  /* 0x0000000a080c7210 */ /* 0x000fe20007f3e0ff */
[C---:B------:R-:W-:Y:S02]  /*a210*/  IMAD R13, R22.reuse, R25, R13 ;  /* 0x00000019160d7224 */ /* 0x040fe400078e020d */
[----:B------:R-:W-:-:S04]  /*a220*/  IMAD.WIDE.U32 R30, R22, R24, R18 ;  /* 0x00000018161e7225 */ /* 0x000fc800078e0012 */
[----:B------:R-:W-:Y:S02]  /*a230*/  IMAD.IADD R31, R31, 0x1, R13 ;  /* 0x000000011f1f7824 */ /* 0x000fe400078e020d */
[----:B------:R-:W-:-:S07]  /*a240*/  IMAD.X R13, R9, 0x1, R4, P1 ;  /* 0x00000001090d7824 */ /* 0x000fce00008e0604 */
.L_x_7244:
[----:B------:R-:W-:Y:S05]  /*a250*/  BSYNC B2 ;  /* 0x0000000000027941 */ /* 0x000fea0003800000 */
.L_x_7243:
[----:B------:R-:W-:-:S04]  /*a260*/  ISETP.NE.U32.AND P1, PT, R32, RZ, PT ;  /* 0x000000ff2000720c */ /* 0x000fc80003f25070 */
[----:B------:R-:W-:-:S13]  /*a270*/  ISETP.NE.OR.EX P0, PT, R33, RZ, P0, P1 ;  /* 0x000000ff2100720c */ /* 0x000fda0000705710 */
[----:B------:R-:W-:Y:S05]  /*a280*/  @!P0 BRA `(.L_x_7245) ;  /* 0x0000000000a08947 */ /* 0x000fea0003800000 */
.L_x_7240:
[----:B------:R-:W-:Y:S01]  /*a290*/  IMAD.U32 R36, R0, 0x8, R1 ;  /* 0x0000000800247824 */ /* 0x000fe200078e0001 */
[-C--:B------:R-:W-:Y:S01]  /*a2a0*/  IADD3 R14, P0, R12, R10.reuse, RZ ;  /* 0x0000000a0c0e7210 */ /* 0x080fe20007f1e0ff */
[----:B------:R-:W2:Y:S04]  /*a2b0*/  LD.E.64 R26, desc[UR36][R12.64] ;  /* 0x000000240c1a7980 */ /* 0x000ea8000c101b00 */
[----:B------:R-:W2:Y:S01]  /*a2c0*/  LDL.64 R28, [R36+0x20] ;  /* 0x00002000241c7983 */ /* 0x000ea20000100a00 */
[--C-:B------:R-:W-:Y:S01]  /*a2d0*/  IMAD.X R15, R13, 0x1, R4.reuse, P0 ;  /* 0x000000010d0f7824 */ /* 0x100fe200000e0604 */
[-C--:B------:R-:W-:Y:S02]  /*a2e0*/  IADD3 R34, P0, R14, R10.reuse, RZ ;  /* 0x0000000a0e227210 */ /* 0x080fe40007f1e0ff */
[----:B----4-:R-:W3:Y:S04]  /*a2f0*/  LDL.64 R24, [R36+0x28] ;  /* 0x0000280024187983 */ /* 0x010ee80000100a00 */
[----:B------:R-:W3:Y:S01]  /*a300*/  LD.E.64 R22, desc[UR36][R14.64] ;  /* 0x000000240e167980 */ /* 0x000ee2000c101b00 */
[----:B------:R-:W-:Y:S01]  /*a310*/  IMAD.X R35, R15, 0x1, R4, P0 ;  /* 0x000000010f237824 */ /* 0x000fe200000e0604 */
[----:B------:R-:W-:-:S02]  /*a320*/  IADD3 R8, P0, R34, R10, RZ ;  /* 0x0000000a22087210 */ /* 0x000fc40007f1e0ff */
[----:B------:R-:W4:Y:S04]  /*a330*/  LDL.64 R20, [R36+0x30] ;  /* 0x0000300024147983 */ /* 0x000f280000100a00 */
[----:B------:R-:W4:Y:S01]  /*a340*/  LD.E.64 R18, desc[UR36][R34.64] ;  /* 0x0000002422127980 */ /* 0x000f22000c101b00 */
[----:B------:R-:W-:-:S03]  /*a350*/  IMAD.X R9, R35, 0x1, R4, P0 ;  /* 0x0000000123097824 */ /* 0x000fc600000e0604 */
[----:B------:R-:W5:Y:S04]  /*a360*/  LDL.64 R14, [R36+0x38] ;  /* 0x00003800240e7983 */ /* 0x000f680000100a00 */
[----:B------:R-:W5:Y:S01]  /*a370*/  LD.E.64 R12, desc[UR36][R8.64] ;  /* 0x00000024080c7980 */ /* 0x000f62000c101b00 */
        /* <DEDUP_REMOVED lines=20> */
[----:B------:R-:W-:Y:S01]  /*a4c0*/  IMAD R13, R12, R15, R13 ;  /* 0x0000000f0c0d7224 */ /* 0x000fe200078e020d */
[----:B------:R-:W-:-:S03]  /*a4d0*/  IADD3 R12, P2, R8, R10, RZ ;  /* 0x0000000a080c7210 */ /* 0x000fc60007f5e0ff */
[----:B------:R-:W-:Y:S02]  /*a4e0*/  IMAD.IADD R31, R31, 0x1, R13 ;  /* 0x000000011f1f7824 */ /* 0x000fe400078e020d */
[----:B------:R-:W-:Y:S01]  /*a4f0*/  IMAD.X R13, R9, 0x1, R4, P2 ;  /* 0x00000001090d7824 */ /* 0x000fe200010e0604 */
[----:B------:R-:W-:Y:S07]  /*a500*/  @P0 BRA `(.L_x_7240) ;  /* 0xfffffffc00600947 */ /* 0x000fee000383ffff */
.L_x_7245:
[----:B------:R-:W-:Y:S05]  /*a510*/  BSYNC B0 ;  /* 0x0000000000007941 */ /* 0x000fea0003800000 */
.L_x_7239:
[----:B------:R-:W-:-:S04]  /*a520*/  ISETP.NE.U32.AND P0, PT, R5, RZ, PT ;  /* 0x000000ff0500720c */ /* 0x000fc80003f05070 */
[----:B------:R-:W-:-:S13]  /*a530*/  ISETP.NE.AND.EX P0, PT, RZ, RZ, PT, P0 ;  /* 0x000000ffff00720c */ /* 0x000fda0003f05300 */
[----:B------:R-:W-:Y:S05]  /*a540*/  @!P0 BRA `(.L_x_7238) ;  /* 0x0000000000bc8947 */ /* 0x000fea0003800000 */
[----:B------:R-:W-:Y:S01]  /*a550*/  ULDC.64 UR4, c[0x0][0x230] ;  /* 0x00008c0000047ab9 */ /* 0x000fe20000000a00 */
[----:B0-----:R-:W-:Y:S02]  /*a560*/  IMAD R3, R3, R6, RZ ;  /* 0x0000000603037224 */ /* 0x001fe400078e02ff */
[----:B-----5:R-:W-:Y:S02]  /*a570*/  IMAD R11, R17, UR4, RZ ;  /* 0x00000004110b7c24 */ /* 0x020fe4000f8e02ff */
[----:B------:R-:W-:-:S04]  /*a580*/  IMAD.WIDE.U32 R8, R16, UR4, RZ ;  /* 0x0000000410087c25 */ /* 0x000fc8000f8e00ff */
[----:B------:R-:W-:Y:S01]  /*a590*/  IMAD R11, R16, UR5, R11 ;  /* 0x00000005100b7c24 */ /* 0x000fe2000f8e020b */
[----:B------:R-:W-:Y:S01]  /*a5a0*/  ULDC.64 UR4, c[0x0][0x228] ;  /* 0x00008a0000047ab9 */ /* 0x000fe20000000a00 */
[C---:B------:R-:W-:Y:S02]  /*a5b0*/  IMAD R3, R0.reuse, R7, R3 ;  /* 0x0000000700037224 */ /* 0x040fe400078e0203 */
[----:B------:R-:W-:Y:S02]  /*a5c0*/  IMAD.IADD R9, R9, 0x1, R11 ;  /* 0x0000000109097824 */ /* 0x000fe400078e020b */
        /* <DEDUP_REMOVED lines=16> */
[----:B------:R-:W2:Y:S03]  /*a6d0*/  LDL.64 R8, [R0+0x28] ;  /* 0x0000280000087983 */ /* 0x000ea60000100a00 */
[----:B------:R-:W-:-:S05]  /*a6e0*/  IADD3 R10, P0, R3, R12, RZ ;  /* 0x0000000c030a7210 */ /* 0x000fca0007f1e0ff */
[----:B------:R-:W-:-:S05]  /*a6f0*/  IMAD.X R11, R15, 0x1, R13, P0 ;  /* 0x000000010f0b7824 */ /* 0x000fca00000e060d */
        /* <DEDUP_REMOVED lines=9> */
[----:B------:R-:W2:Y:S04]  /*a790*/  LDL.64 R6, [R0+0x30] ;  /* 0x0000300000067983 */ /* 0x000ea80000100a00 */
[----:B------:R-:W-:-:S06]  /*a7a0*/  IMAD.X R5, R11, 0x1, R15, P0 ;  /* 0x000000010b057824 */ /* 0x000fcc00000e060f */
[----:B------:R-:W2:Y:S02]  /*a7b0*/  LD.E.64 R4, desc[UR36][R4.64] ;  /* 0x0000002404047980 */ /* 0x000ea4000c101b00 */
[-C--:B--2---:R-:W-:Y:S02]  /*a7c0*/  IMAD R3, R5, R6.reuse, RZ ;  /* 0x0000000605037224 */ /* 0x084fe400078e02ff */
[----:B------:R-:W-:-:S04]  /*a7d0*/  IMAD.WIDE.U32 R30, R4, R6, R30 ;  /* 0x00000006041e7225 */ /* 0x000fc800078e001e */
[----:B------:R-:W-:-:S04]  /*a7e0*/  IMAD R3, R4, R7, R3 ;  /* 0x0000000704037224 */ /* 0x000fc800078e0203 */
[----:B------:R-:W-:Y:S01]  /*a7f0*/  IMAD.IADD R31, R31, 0x1, R3 ;  /* 0x000000011f1f7824 */ /* 0x000fe200078e0203 */
[----:B------:R-:W-:Y:S06]  /*a800*/  BRA `(.L_x_7238) ;  /* 0x00000000000c7947 */ /* 0x000fec0003800000 */
.L_x_7237:
[----:B-1---5:R-:W-:-:S04]  /*a810*/  LEA R30, P0, R16, UR4, 0x3 ;  /* 0x00000004101e7c11 */ /* 0x022fc8000f8018ff */
[----:B------:R-:W-:-:S06]  /*a820*/  LEA.HI.X R31, R16, UR5, R17, 0x3, P0 ;  /* 0x00000005101f7c11 */ /* 0x000fcc00080f1c11 */
[----:B------:R-:W5:Y:S03]  /*a830*/  LD.E.64 R30, desc[UR36][R30.64] ;  /* 0x000000241e1e7980 */ /* 0x000f66000c101b00 */
.L_x_7238:
[----:B0123--:R-:W0:Y:S01]  /*a840*/  LDC.64 R4, c[0x0][0x288] ;  /* 0x0000a200ff047b82 */ /* 0x00fe220000000a00 */
[----:B------:R-:W-:Y:S02]  /*a850*/  ULDC.64 UR4, c[0x0][0x280] ;  /* 0x0000a00000047ab9 */ /* 0x000fe40000000a00 */
[----:B------:R-:W-:Y:S01]  /*a860*/  IMAD.U32 R13, RZ, RZ, UR4 ;  /* 0x00000004ff0d7e24 */ /* 0x000fe2000f8e00ff */
[----:B------:R-:W-:Y:S01]  /*a870*/  MOV R15, UR5 ;  /* 0x00000005000f7c02 */ /* 0x000fe20008000f00 */
[C---:B0-----:R-:W-:Y:S01]  /*a880*/  IMAD.SHL.U32 R0, R4.reuse, 0x8, RZ ;  /* 0x0000000804007824 */ /* 0x041fe200078e00ff */
[----:B------:R-:W-:-:S04]  /*a890*/  SHF.L.U64.HI R5, R4, 0x3, R5 ;  /* 0x0000000304057819 */ /* 0x000fc80000010205 */
[C---:B------:R-:W-:Y:S02]  /*a8a0*/  ISETP.GE.U32.AND P0, PT, R0.reuse, 0x1, PT ;  /* 0x000000010000780c */ /* 0x040fe40003f06070 */
[--C-:B-----5:R-:W-:Y:S02]  /*a8b0*/  SHF.R.S64 R19, R0, 0x3, R5.reuse ;  /* 0x0000000300137819 */ /* 0x120fe40000001005 */
[----:B------:R-:W-:Y:S02]  /*a8c0*/  ISETP.GE.AND.EX P0, PT, R5, RZ, PT, P0 ;  /* 0x000000ff0500720c */ /* 0x000fe40003f06300 */
[----:B------:R-:W-:-:S11]  /*a8d0*/  SHF.R.S32.HI R14, RZ, 0x3, R5 ;  /* 0x00000003ff0e7819 */ /* 0x000fd60000011405 */
[----:B------:R-:W-:Y:S05]  /*a8e0*/  @!P0 BRA `(.L_x_7246) ;  /* 0x0000000000608947 */ /* 0x000fea0003800000 */
[----:B------:R-:W-:Y:S01]  /*a8f0*/  BSSY B0, `(.L_x_7246) ;  /* 0x0000017000007945 */ /* 0x000fe20003800000 */
[----:B------:R-:W-:Y:S02]  /*a900*/  IMAD.U32 R13, RZ, RZ, UR4 ;  /* 0x00000004ff0d7e24 */ /* 0x000fe4000f8e00ff */
[----:B------:R-:W-:Y:S02]  /*a910*/  IMAD.U32 R15, RZ, RZ, UR5 ;  /* 0x00000005ff0f7e24 */ /* 0x000fe4000f8e00ff */
[----:B------:R-:W-:Y:S02]  /*a920*/  IMAD.MOV.U32 R11, RZ, RZ, R19 ;  /* 0x000000ffff0b7224 */ /* 0x000fe400078e0013 */
[----:B------:R-:W-:-:S07]  /*a930*/  IMAD.MOV.U32 R10, RZ, RZ, R14 ;  /* 0x000000ffff0a7224 */ /* 0x000fce00078e000e */
.L_x_7247:
[--C-:B------:R-:W-:Y:S02]  /*a940*/  SHF.R.U64 R8, R11, 0x1, R10.reuse ;  /* 0x000000010b087819 */ /* 0x100fe4000000120a */
[----:B------:R-:W-:Y:S02]  /*a950*/  SHF.R.U32.HI R9, RZ, 0x1, R10 ;  /* 0x00000001ff097819 */ /* 0x000fe4000001160a */
[----:B------:R-:W-:-:S04]  /*a960*/  LEA R6, P1, R8, R13, 0x3 ;  /* 0x0000000d08067211 */ /* 0x000fc800078218ff */
[----:B------:R-:W-:-:S05]  /*a970*/  LEA.HI.X R7, R8, R15, R9, 0x3, P1 ;  /* 0x0000000f08077211 */ /* 0x000fca00008f1c09 */
[----:B------:R-:W2:Y:S02]  /*a980*/  LD.E.64 R4, desc[UR36][R6.64] ;  /* 0x0000002406047980 */ /* 0x000ea4000c101b00 */
[----:B--2---:R-:W-:-:S04]  /*a990*/  ISETP.GE.U32.AND P1, PT, R4, R30, PT ;  /* 0x0000001e0400720c */ /* 0x004fc80003f26070 */
        /* <DEDUP_REMOVED lines=13> */
.L_x_7246:
[----:B------:R-:W-:Y:S02]  /*aa70*/  ULDC.64 UR4, c[0x0][0x280] ;  /* 0x0000a00000047ab9 */ /* 0x000fe40000000a00 */
[----:B------:R-:W-:Y:S02]  /*aa80*/  IMAD.U32 R11, RZ, RZ, UR4 ;  /* 0x00000004ff0b7e24 */ /* 0x000fe4000f8e00ff */
[----:B------:R-:W-:Y:S01]  /*aa90*/  IMAD.U32 R12, RZ, RZ, UR5 ;  /* 0x00000005ff0c7e24 */ /* 0x000fe2000f8e00ff */
[----:B------:R-:W-:Y:S06]  /*aaa0*/  @!P0 BRA `(.L_x_7248) ;  /* 0x0000000000588947 */ /* 0x000fec0003800000 */
[----:B------:R-:W-:Y:S01]  /*aab0*/  BSSY B0, `(.L_x_7248) ;  /* 0x0000015000007945 */ /* 0x000fe20003800000 */
[----:B------:R-:W-:Y:S02]  /*aac0*/  IMAD.U32 R11, RZ, RZ, UR4 ;  /* 0x00000004ff0b7e24 */ /* 0x000fe4000f8e00ff */
[----:B------:R-:W-:-:S07]  /*aad0*/  IMAD.U32 R12, RZ, RZ, UR5 ;  /* 0x00000005ff0c7e24 */ /* 0x000fce000f8e00ff */
.L_x_7249:
[--C-:B------:R-:W-:Y:S02]  /*aae0*/  SHF.R.U64 R8, R19, 0x1, R14.reuse ;  /* 0x0000000113087819 */ /* 0x100fe4000000120e */
[----:B------:R-:W-:Y:S02]  /*aaf0*/  SHF.R.U32.HI R9, RZ, 0x1, R14 ;  /* 0x00000001ff097819 */ /* 0x000fe4000001160e */
[----:B------:R-:W-:-:S04]  /*ab00*/  LEA R6, P0, R8, R11, 0x3 ;  /* 0x0000000b08067211 */ /* 0x000fc800078018ff */
[----:B------:R-:W-:-:S05]  /*ab10*/  LEA.HI.X R7, R8, R12, R9, 0x3, P0 ;  /* 0x0000000c08077211 */ /* 0x000fca00000f1c09 */
[----:B------:R-:W2:Y:S02]  /*ab20*/  LD.E.64 R4, desc[UR36][R6.64] ;  /* 0x0000002406047980 */ /* 0x000ea4000c101b00 */
        /* <DEDUP_REMOVED lines=9> */
[----:B------:R-:W-:-:S02]  /*abc0*/  @P0 IMAD.X R12, RZ, RZ, R7, P2 ;  /* 0x000000ffff0c0224 */ /* 0x000fc400010e0607 */
[----:B------:R-:W-:Y:S01]  /*abd0*/  IMAD.MOV.U32 R14, RZ, RZ, R9 ;  /* 0x000000ffff0e7224 */ /* 0x000fe200078e0009 */
[----:B------:R-:W-:-:S13]  /*abe0*/  ISETP.GT.AND.EX P1, PT, R9, RZ, PT, P1 ;  /* 0x000000ff0900720c */ /* 0x000fda0003f24310 */
[----:B------:R-:W-:Y:S05]  /*abf0*/  @P1 BRA `(.L_x_7249) ;  /* 0xfffffffc00b81947 */ /* 0x000fea000383ffff */
[----:B------:R-:W-:Y:S05]  /*ac00*/  BSYNC B0 ;  /* 0x0000000000007941 */ /* 0x000fea0003800000 */
.L_x_7248:
        /* <DEDUP_REMOVED lines=16> */
[----:B------:R0:W-:Y:S01]  /*ad10*/  ST.E.64 desc[UR36][R6.64], R4 ;  /* 0x0000000406007985 */ /* 0x0001e2000c101b24 */
[----:B------:R-:W-:-:S05]  /*ad20*/  SHF.R.S32.HI R9, RZ, 0x3, R3 ;  /* 0x00000003ff097819 */ /* 0x000fca0000011403 */
[----:B------:R0:W-:Y:S02]  /*ad30*/  ST.E.64 desc[UR36][R10.64], R8 ;  /* 0x000000080a007985 */ /* 0x0001e4000c101b24 */
.L_x_7236:
[----:B------:R-:W-:Y:S05]  /*ad40*/  BSYNC B1 ;  /* 0x0000000000017941 */ /* 0x000fea0003800000 */
.L_x_7235:
[----:B------:R-:W2:Y:S01]  /*ad50*/  S2R R0, SR_CTAID.X ;  /* 0x0000000000007919 */ /* 0x000ea20000002500 */
[----:B------:R-:W2:Y:S01]  /*ad60*/  LDC R3, c[0x0][0x210] ;  /* 0x00008400ff037b82 */ /* 0x000ea20000000800 */
[----:B------:R-:W-:Y:S01]  /*ad70*/  BSSY B6, `(.L_x_7250) ;  /* 0x0000095000067945 */ /* 0x000fe20003800000 */
[----:B-1---5:R-:W1:Y:S06]  /*ad80*/  S2R R17, SR_TID.X ;  /* 0x0000000000117919 */ /* 0x022e6c0000002100 */
[----:B------:R-:W0:Y:S01]  /*ad90*/  LDC.U8 R18, c[0x0][0x2c4] ;  /* 0x0000b100ff127b82 */ /* 0x000e220000000000 */
[----:B--2---:R-:W-:-:S05]  /*ada0*/  IMAD R16, R0, -0x200, R3 ;  /* 0xfffffe0000107824 */ /* 0x004fca00078e0203 */
[----:B-1----:R-:W-:-:S13]  /*adb0*/  ISETP.GE.AND P0, PT, R17, R16, PT ;  /* 0x000000101100720c */ /* 0x002fda0003f06270 */
[----:B0-----:R-:W-:Y:S05]  /*adc0*/  @P0 BRA `(.L_x_7251) ;  /* 0x00000008003c0947 */ /* 0x001fea0003800000 */
[----:B---3--:R-:W0:Y:S01]  /*add0*/  LDC.64 R4, c[0x0][0x2a8] ;  /* 0x0000aa00ff047b82 */ /* 0x008e220000000a00 */
        /* <DEDUP_REMOVED lines=18> */
[----:B------:R-:W-:Y:S01]  /*af00*/  IMAD.MOV.U32 R17, RZ, RZ, R2 ;  /* 0x000000ffff117224 */ /* 0x000fe200078e0002 */
[----:B------:R-:W-:Y:S06]  /*af10*/  BRA `(.L_x_7251) ;  /* 0x0000000400e87947 */ /* 0x000fec0003800000 */
.L_x_7255:
[----:B------:R0:W-:Y:S01]  /*af20*/  STG.E.U8 desc[UR36][R4.64], RZ ;  /* 0x000000ff04007986 */ /* 0x0001e2000c101124 */
[----:B------:R-:W-:Y:S01]  /*af30*/  IMAD.MOV.U32 R17, RZ, RZ, R2 ;  /* 0x000000ffff117224 */ /* 0x000fe200078e0002 */
[----:B------:R-:W-:Y:S06]  /*af40*/  BRA `(.L_x_7251) ;  /* 0x0000000400dc7947 */ /* 0x000fec0003800000 */
.L_x_7254:
[----:B------:R-:W-:-:S13]  /*af50*/  ISETP.NE.AND P0, PT, R0, 0x2, PT ;  /* 0x000000020000780c */ /* 0x000fda0003f05270 */
[----:B------:R-:W-:Y:S05]  /*af60*/  @!P0 BRA `(.L_x_7257) ;  /* 0x0000000000288947 */ /* 0x000fea0003800000 */
[----:B------:R-:W-:-:S13]  /*af70*/  ISETP.NE.AND P0, PT, R0, 0x3, PT ;  /* 0x000000030000780c */ /* 0x000fda0003f05270 */
[----:B------:R-:W-:Y:S05]  /*af80*/  @!P0 BRA `(.L_x_7258) ;  /* 0x0000000000148947 */ /* 0x000fea0003800000 */
[----:B------:R-:W-:-:S13]  /*af90*/  ISETP.NE.AND P0, PT, R0, 0x4, PT ;  /* 0x000000040000780c */ /* 0x000fda0003f05270 */
[----:B------:R-:W-:Y:S05]  /*afa0*/  @P0 BRA `(.L_x_7256) ;  /* 0x0000000400680947 */ /* 0x000fea0003800000 */
[----:B------:R0:W-:Y:S01]  /*afb0*/  STG.E.64 desc[UR36][R4.64], RZ ;  /* 0x000000ff04007986 */ /* 0x0001e2000c101b24 */
[----:B------:R-:W-:Y:S01]  /*afc0*/  IMAD.MOV.U32 R17, RZ, RZ, R2 ;  /* 0x000000ffff117224 */ /* 0x000fe200078e0002 */
[----:B------:R-:W-:Y:S06]  /*afd0*/  BRA `(.L_x_7251) ;  /* 0x0000000400b87947 */ /* 0x000fec0003800000 */
.L_x_7258:
[----:B------:R0:W-:Y:S01]  /*afe0*/  STG.E desc[UR36][R4.64], RZ ;  /* 0x000000ff04007986 */ /* 0x0001e2000c101924 */
[----:B------:R-:W-:Y:S01]  /*aff0*/  IMAD.MOV.U32 R17, RZ, RZ, R2 ;  /* 0x000000ffff117224 */ /* 0x000fe200078e0002 */
[----:B------:R-:W-:Y:S06]  /*b000*/  BRA `(.L_x_7251) ;  /* 0x0000000400ac7947 */ /* 0x000fec0003800000 */
.L_x_7257:
[----:B------:R0:W-:Y:S01]  /*b010*/  STG.E.U16 desc[UR36][R4.64], RZ ;  /* 0x000000ff04007986 */ /* 0x0001e2000c101524 */
[----:B------:R-:W-:Y:S01]  /*b020*/  MOV R17, R2 ;  /* 0x0000000200117202 */ /* 0x000fe20000000f00 */
[----:B------:R-:W-:Y:S06]  /*b030*/  BRA `(.L_x_7251) ;  /* 0x0000000400a07947 */ /* 0x000fec0003800000 */
.L_x_7253:
[----:B------:R-:W-:-:S13]  /*b040*/  ISETP.GT.AND P0, PT, R0, 0x6, PT ;  /* 0x000000060000780c */ /* 0x000fda0003f04270 */
[----:B------:R-:W-:Y:S05]  /*b050*/  @P0 BRA `(.L_x_7259) ;  /* 0x0000000000280947 */ /* 0x000fea0003800000 */
[----:B------:R-:W-:-:S13]  /*b060*/  ISETP.NE.AND P0, PT, R0, 0x5, PT ;  /* 0x000000050000780c */ /* 0x000fda0003f05270 */
[----:B------:R-:W-:Y:S05]  /*b070*/  @!P0 BRA `(.L_x_7260) ;  /* 0x0000000000148947 */ /* 0x000fea0003800000 */
[----:B------:R-:W-:-:S13]  /*b080*/  ISETP.NE.AND P0, PT, R0, 0x6, PT ;  /* 0x000000060000780c */ /* 0x000fda0003f05270 */
[----:B------:R-:W-:Y:S05]  /*b090*/  @P0 BRA `(.L_x_7256) ;  /* 0x00000004002c0947 */ /* 0x000fea0003800000 */
[----:B------:R0:W-:Y:S01]  /*b0a0*/  STG.E desc[UR36][R4.64], RZ ;  /* 0x000000ff04007986 */ /* 0x0001e2000c101924 */
[----:B------:R-:W-:Y:S01]  /*b0b0*/  IMAD.MOV.U32 R17, RZ, RZ, R2 ;  /* 0x000000ffff117224 */ /* 0x000fe200078e0002 */
[----:B------:R-:W-:Y:S06]  /*b0c0*/  BRA `(.L_x_7251) ;  /* 0x00000004007c7947 */ /* 0x000fec0003800000 */
.L_x_7260:
[----:B------:R0:W-:Y:S01]  /*b0d0*/  STG.E.U16 desc[UR36][R4.64], RZ ;  /* 0x000000ff04007986 */ /* 0x0001e2000c101524 */
[----:B------:R-:W-:Y:S01]  /*b0e0*/  IMAD.MOV.U32 R17, RZ, RZ, R2 ;  /* 0x000000ffff117224 */ /* 0x000fe200078e0002 */
[----:B------:R-:W-:Y:S06]  /*b0f0*/  BRA `(.L_x_7251) ;  /* 0x0000000400707947 */ /* 0x000fec0003800000 */
.L_x_7259:
        /* <DEDUP_REMOVED lines=9> */
.L_x_7262:
[----:B------:R0:W-:Y:S01]  /*b190*/  STG.E desc[UR36][R4.64], RZ ;  /* 0x000000ff04007986 */ /* 0x0001e2000c101924 */
[----:B------:R-:W-:Y:S01]  /*b1a0*/  IMAD.MOV.U32 R17, RZ, RZ, R2 ;  /* 0x000000ffff117224 */ /* 0x000fe200078e0002 */
[----:B------:R-:W-:Y:S06]  /*b1b0*/  BRA `(.L_x_7251) ;  /* 0x0000000400407947 */ /* 0x000fec0003800000 */
.L_x_7261:
[----:B------:R0:W-:Y:S01]  /*b1c0*/  STG.E.64 desc[UR36][R4.64], RZ ;  /* 0x000000ff04007986 */ /* 0x0001e2000c101b24 */
[----:B------:R-:W-:Y:S01]  /*b1d0*/  IMAD.MOV.U32 R17, RZ, RZ, R2 ;  /* 0x000000ffff117224 */ /* 0x000fe200078e0002 */
[----:B------:R-:W-:Y:S06]  /*b1e0*/  BRA `(.L_x_7251) ;  /* 0x0000000400347947 */ /* 0x000fec0003800000 */
.L_x_7252:
        /* <DEDUP_REMOVED lines=9> */
[----:B------:R-:W-:Y:S01]  /*b280*/  IMAD.MOV.U32 R17, RZ, RZ, R2 ;  /* 0x000000ffff117224 */ /* 0x000fe200078e0002 */
[----:B------:R-:W-:Y:S06]  /*b290*/  BRA `(.L_x_7251) ;  /* 0x0000000400087947 */ /* 0x000fec0003800000 */
.L_x_7265:
[----:B------:R0:W-:Y:S01]  /*b2a0*/  STG.E.128 desc[UR36][R4.64], RZ ;  /* 0x000000ff04007986 */ /* 0x0001e2000c101d24 */
[----:B------:R-:W-:Y:S01]  /*b2b0*/  IMAD.MOV.U32 R17, RZ, RZ, R2 ;  /* 0x000000ffff117224 */ /* 0x000fe200078e0002 */
[----:B------:R-:W-:Y:S06]  /*b2c0*/  BRA `(.L_x_7251) ;  /* 0x0000000000fc7947 */ /* 0x000fec0003800000 */
.L_x_7264:
[----:B------:R-:W-:-:S13]  /*b2d0*/  ISETP.NE.AND P0, PT, R0, 0xf, PT ;  /* 0x0000000f0000780c */ /* 0x000fda0003f05270 */
[----:B------:R-:W-:Y:S05]  /*b2e0*/  @!P0 BRA `(.L_x_7266) ;  /* 0x0000000000288947 */ /* 0x000fea0003800000 */
[----:B------:R-:W-:-:S13]  /*b2f0*/  ISETP.NE.AND P0, PT, R0, 0x17, PT ;  /* 0x000000170000780c */ /* 0x000fda0003f05270 */
[----:B------:R-:W-:Y:S05]  /*b300*/  @!P0 BRA `(.L_x_7267) ;  /* 0x0000000000148947 */ /* 0x000fea0003800000 */
[----:B------:R-:W-:-:S13]  /*b310*/  ISETP.NE.AND P0, PT, R0, 0x18, PT ;  /* 0x000000180000780c */ /* 0x000fda0003f05270 */
[----:B------:R-:W-:Y:S05]  /*b320*/  @P0 BRA `(.L_x_7256) ;  /* 0x0000000000880947 */ /* 0x000fea0003800000 */
[----:B------:R0:W-:Y:S01]  /*b330*/  STG.E.U8 desc[UR36][R4.64], RZ ;  /* 0x000000ff04007986 */ /* 0x0001e2000c101124 */
[----:B------:R-:W-:Y:S01]  /*b340*/  IMAD.MOV.U32 R17, RZ, RZ, R2 ;  /* 0x000000ffff117224 */ /* 0x000fe200078e0002 */
[----:B------:R-:W-:Y:S06]  /*b350*/  BRA `(.L_x_7251) ;  /* 0x0000000000d87947 */ /* 0x000fec0003800000 */
.L_x_7267:
[----:B------:R0:W-:Y:S01]  /*b360*/  STG.E.U8 desc[UR36][R4.64], RZ ;  /* 0x000000ff04007986 */ /* 0x0001e2000c101124 */
[----:B------:R-:W-:Y:S01]  /*b370*/  IMAD.MOV.U32 R17, RZ, RZ, R2 ;  /* 0x000000ffff117224 */ /* 0x000fe200078e0002 */
[----:B------:R-:W-:Y:S06]  /*b380*/  BRA `(.L_x_7251) ;  /* 0x0000000000cc7947 */ /* 0x000fec0003800000 */
.L_x_7266:
[----:B------:R2:W-:Y:S01]  /*b390*/  STG.E.U16 desc[UR36][R4.64], RZ ;  /* 0x000000ff04007986 */ /* 0x0005e2000c101524 */
[----:B------:R-:W-:Y:S01]  /*b3a0*/  IMAD.MOV.U32 R17, RZ, RZ, R2 ;  /* 0x000000ffff117224 */ /* 0x000fe200078e0002 */
[----:B------:R-:W-:Y:S06]  /*b3b0*/  BRA `(.L_x_7251) ;  /* 0x0000000000c07947 */ /* 0x000fec0003800000 */
.L_x_7263:
        /* <DEDUP_REMOVED lines=9> */
[----:B------:R-:W-:Y:S01]  /*b450*/  IMAD.MOV.U32 R17, RZ, RZ, R2 ;  /* 0x000000ffff117224 */ /* 0x000fe200078e0002 */
[----:B------:R-:W-:Y:S06]  /*b460*/  BRA `(.L_x_7251) ;  /* 0x0000000000947947 */ /* 0x000fec0003800000 */
.L_x_7270:
[----:B------:R0:W-:Y:S01]  /*b470*/  STG.E.U8 desc[UR36][R4.64], RZ ;  /* 0x000000ff04007986 */ /* 0x0001e2000c101124 */
[----:B------:R-:W-:Y:S01]  /*b480*/  IMAD.MOV.U32 R17, RZ, RZ, R2 ;  /* 0x000000ffff117224 */ /* 0x000fe200078e0002 */
[----:B------:R-:W-:Y:S06]  /*b490*/  BRA `(.L_x_7251) ;  /* 0x0000000000887947 */ /* 0x000fec0003800000 */
.L_x_7269:
[----:B------:R0:W-:Y:S01]  /*b4a0*/  STG.E.U8 desc[UR36][R4.64], RZ ;  /* 0x000000ff04007986 */ /* 0x0001e2000c101124 */
[----:B------:R-:W-:Y:S01]  /*b4b0*/  MOV R17, R2 ;  /* 0x0000000200117202 */ /* 0x000fe20000000f00 */
[----:B------:R-:W-:Y:S06]  /*b4c0*/  BRA `(.L_x_7251) ;  /* 0x00000000007c7947 */ /* 0x000fec0003800000 */
.L_x_7268:
[----:B------:R-:W-:-:S13]  /*b4d0*/  ISETP.NE.AND P0, PT, R0, 0x1c, PT ;  /* 0x0000001c0000780c */ /* 0x000fda0003f05270 */
[----:B------:R-:W-:Y:S05]  /*b4e0*/  @!P0 BRA `(.L_x_7271) ;  /* 0x00000000006c8947 */ /* 0x000fea0003800000 */
[----:B------:R-:W-:-:S13]  /*b4f0*/  ISETP.NE.AND P0, PT, R0, 0x1d, PT ;  /* 0x0000001d0000780c */ /* 0x000fda0003f05270 */
[----:B------:R-:W-:Y:S05]  /*b500*/  @!P0 BRA `(.L_x_7272) ;  /* 0x0000000000588947 */ /* 0x000fea0003800000 */
[----:B------:R-:W-:-:S13]  /*b510*/  ISETP.NE.AND P0, PT, R0, 0x2c, PT ;  /* 0x0000002c0000780c */ /* 0x000fda0003f05270 */
[----:B------:R0:W-:Y:S01]  /*b520*/  @!P0 STG.E.U8 desc[UR36][R4.64], RZ ;  /* 0x000000ff04008986 */ /* 0x0001e2000c101124 */
[----:B------:R-:W-:Y:S01]  /*b530*/  @!P0 IMAD.MOV.U32 R17, RZ, RZ, R2 ;  /* 0x000000ffff118224 */ /* 0x000fe200078e0002 */
[----:B------:R-:W-:Y:S06]  /*b540*/  @!P0 BRA `(.L_x_7251) ;  /* 0x00000000005c8947 */ /* 0x000fec0003800000 */
.L_x_7256:
        /* <DEDUP_REMOVED lines=15> */
[----:B-1--4-:R-:W-:Y:S05]  /*b640*/  CALL.ABS.NOINC R14 ;  /* 0x000000000e007343 */ /* 0x012fea0003c00000 */
.L_x_7273:
[----:B------:R-:W-:Y:S01]  /*b650*/  IMAD.MOV.U32 R17, RZ, RZ, R2 ;  /* 0x000000ffff117224 */ /* 0x000fe200078e0002 */
[----:B------:R-:W-:Y:S06]  /*b660*/  BRA `(.L_x_7251) ;  /* 0x0000000000147947 */ /* 0x000fec0003800000 */
.L_x_7272:
[----:B------:R0:W-:Y:S01]  /*b670*/  STG.E.64 desc[UR36][R4.64], RZ ;  /* 0x000000ff04007986 */ /* 0x0001e2000c101b24 */
[----:B------:R-:W-:Y:S01]  /*b680*/  IMAD.MOV.U32 R17, RZ, RZ, R2 ;  /* 0x000000ffff117224 */ /* 0x000fe200078e0002 */
[----:B------:R-:W-:Y:S06]  /*b690*/  BRA `(.L_x_7251) ;  /* 0x0000000000087947 */ /* 0x000fec0003800000 */
.L_x_7271:
[----:B------:R0:W-:Y:S01]  /*b6a0*/  STG.E desc[UR36][R4.64], RZ ;  /* 0x000000ff04007986 */ /* 0x0001e2000c101924 */
[----:B------:R-:W-:-:S07]  /*b6b0*/  MOV R17, R2 ;  /* 0x0000000200117202 */ /* 0x000fce0000000f00 */
.L_x_7251:
[----:B------:R-:W-:Y:S05]  /*b6c0*/  BSYNC B6 ;  /* 0x0000000000067941 */ /* 0x000fea0003800000 */
.L_x_7250:
[----:B------:R-:W-:Y:S01]  /*b6d0*/  ISETP.GE.AND P0, PT, R17, R16, PT ;  /* 0x000000101100720c */ /* 0x000fe20003f06270 */
[----:B------:R-:W-:-:S12]  /*b6e0*/  BSSY B6, `(.L_x_7274) ;  /* 0x00000fa000067945 */ /* 0x000fd80003800000 */
[----:B------:R-:W-:Y:S05]  /*b6f0*/  @P0 BRA `(.L_x_7275) ;  /* 0x0000000c00e00947 */ /* 0x000fea0003800000 */
[----:B------:R-:W5:Y:S01]  /*b700*/  S2R R0, SR_CTAID.X ;  /* 0x0000000000007919 */ /* 0x000f620000002500 */
[----:B------:R-:W4:Y:S01]  /*b710*/  LDC.64 R2, c[0x0][0x2a8] ;  /* 0x0000aa00ff027b82 */ /* 0x000f220000000a00 */
[----:B0123--:R-:W-:Y:S01]  /*b720*/  PRMT R4, R18, 0x9910, RZ ;  /* 0x0000991012047816 */ /* 0x00ffe200000000ff */
[----:B------:R-:W-:Y:S01]  /*b730*/  ULDC UR4, c[0x0][0x2c8] ;  /* 0x0000b20000047ab9 */ /* 0x000fe20000000800 */
[----:B-----5:R-:W-:-:S04]  /*b740*/  IMAD R0, R0, 0x200, R17 ;  /* 0x0000020000007824 */ /* 0x020fc800078e0211 */
[----:B------:R-:W-:Y:S02]  /*b750*/  IMAD R5, R0, UR4, RZ ;  /* 0x0000000400057c24 */ /* 0x000fe4000f8e02ff */
[----:B------:R-:W-:-:S03]  /*b760*/  IMAD.MOV.U32 R0, RZ, RZ, R4 ;  /* 0x000000ffff007224 */ /* 0x000fc600078e0004 */
[----:B----4-:R-:W-:Y:S02]  /*b770*/  IADD3 R2, P0, R5, R2, RZ ;  /* 0x0000000205027210 */ /* 0x010fe40007f1e0ff */
[----:B------:R-:W-:-:S03]  /*b780*/  ISETP.GT.AND P1, PT, R0, 0x9, PT ;  /* 0x000000090000780c */ /* 0x000fc60003f24270 */
[----:B------:R-:W-:-:S10]  /*b790*/  IMAD.X R3, RZ, RZ, R3, P0 ;  /* 0x000000ffff037224 */ /* 0x000fd400000e0603 */
        /* <DEDUP_REMOVED lines=11> */
.L_x_7279:
[----:B------:R0:W-:Y:S01]  /*b850*/  STG.E.U8 desc[UR36][R2.64], RZ ;  /* 0x000000ff02007986 */ /* 0x0001e2000c101124 */
[----:B------:R-:W-:Y:S05]  /*b860*/  BRA `(.L_x_7281) ;  /* 0x00000004008c7947 */ /* 0x000fea0003800000 */
.L_x_7278:
        /* <DEDUP_REMOVED lines=8> */
.L_x_7283:
[----:B------:R0:W-:Y:S01]  /*b8f0*/  STG.E desc[UR36][R2.64], RZ ;  /* 0x000000ff02007986 */ /* 0x0001e2000c101924 */
[----:B------:R-:W-:Y:S05]  /*b900*/  BRA `(.L_x_7281) ;  /* 0x0000000400647947 */ /* 0x000fea0003800000 */
.L_x_7282:
[----:B------:R0:W-:Y:S01]  /*b910*/  STG.E.U16 desc[UR36][R2.64], RZ ;  /* 0x000000ff02007986 */ /* 0x0001e2000c101524 */
[----:B------:R-:W-:Y:S05]  /*b920*/  BRA `(.L_x_7281) ;  /* 0x00000004005c7947 */ /* 0x000fea0003800000 */
.L_x_7277:
        /* <DEDUP_REMOVED lines=8> */
.L_x_7285:
[----:B------:R0:W-:Y:S01]  /*b9b0*/  STG.E.U16 desc[UR36][R2.64], RZ ;  /* 0x000000ff02007986 */ /* 0x0001e2000c101524 */
[----:B------:R-:W-:Y:S05]  /*b9c0*/  BRA `(.L_x_7281) ;  /* 0x0000000400347947 */ /* 0x000fea0003800000 */
.L_x_7284:
        /* <DEDUP_REMOVED lines=8> */
.L_x_7287:
[----:B------:R0:W-:Y:S01]  /*ba50*/  STG.E desc[UR36][R2.64], RZ ;  /* 0x000000ff02007986 */ /* 0x0001e2000c101924 */
[----:B------:R-:W-:Y:S05]  /*ba60*/  BRA `(.L_x_7281) ;  /* 0x00000004000c7947 */ /* 0x000fea0003800000 */
.L_x_7286:
[----:B------:R0:W-:Y:S01]  /*ba70*/  STG.E.64 desc[UR36][R2.64], RZ ;  /* 0x000000ff02007986 */ /* 0x0001e2000c101b24 */
[----:B------:R-:W-:Y:S05]  /*ba80*/  BRA `(.L_x_7281) ;  /* 0x0000000400047947 */ /* 0x000fea0003800000 */
.L_x_7276:
        /* <DEDUP_REMOVED lines=10> */
.L_x_7290:
[----:B------:R0:W-:Y:S01]  /*bb30*/  STG.E.128 desc[UR36][R2.64], RZ ;  /* 0x000000ff02007986 */ /* 0x0001e2000c101d24 */
[----:B------:R-:W-:Y:S05]  /*bb40*/  BRA `(.L_x_7281) ;  /* 0x0000000000d47947 */ /* 0x000fea0003800000 */
.L_x_7289:
        /* <DEDUP_REMOVED lines=8> */
.L_x_7292:
[----:B------:R0:W-:Y:S01]  /*bbd0*/  STG.E.U8 desc[UR36][R2.64], RZ ;  /* 0x000000ff02007986 */ /* 0x0001e2000c101124 */
[----:B------:R-:W-:Y:S05]  /*bbe0*/  BRA `(.L_x_7281) ;  /* 0x0000000000ac7947 */ /* 0x000fea0003800000 */
.L_x_7291:
[----:B------:R0:W-:Y:S01]  /*bbf0*/  STG.E.U16 desc[UR36][R2.64], RZ ;  /* 0x000000ff02007986 */ /* 0x0001e2000c101524 */
[----:B------:R-:W-:Y:S05]  /*bc00*/  BRA `(.L_x_7281) ;  /* 0x0000000000a47947 */ /* 0x000fea0003800000 */
.L_x_7288:
        /* <DEDUP_REMOVED lines=10> */
.L_x_7295:
[----:B------:R0:W-:Y:S01]  /*bcb0*/  STG.E.U8 desc[UR36][R2.64], RZ ;  /* 0x000000ff02007986 */ /* 0x0001e2000c101124 */
[----:B------:R-:W-:Y:S05]  /*bcc0*/  BRA `(.L_x_7281) ;  /* 0x0000000000747947 */ /* 0x000fea0003800000 */
.L_x_7294:
[----:B------:R3:W-:Y:S01]  /*bcd0*/  STG.E.U8 desc[UR36][R2.64], RZ ;  /* 0x000000ff02007986 */ /* 0x0007e2000c101124 */
[----:B------:R-:W-:Y:S05]  /*bce0*/  BRA `(.L_x_7281) ;  /* 0x00000000006c7947 */ /* 0x000fea0003800000 */
.L_x_7293:
[----:B------:R-:W-:-:S13]  /*bcf0*/  ISETP.NE.AND P0, PT, R0, 0x1c, PT ;  /* 0x0000001c0000780c */ /* 0x000fda0003f05270 */
[----:B------:R-:W-:Y:S05]  /*bd00*/  @!P0 BRA `(.L_x_7296) ;  /* 0x0000000000608947 */ /* 0x000fea0003800000 */
[----:B------:R-:W-:-:S13]  /*bd10*/  ISETP.NE.AND P0, PT, R0, 0x1d, PT ;  /* 0x0000001d0000780c */ /* 0x000fda0003f05270 */
[----:B------:R-:W-:Y:S05]  /*bd20*/  @!P0 BRA `(.L_x_7297) ;  /* 0x0000000000508947 */ /* 0x000fea0003800000 */
[----:B------:R-:W-:-:S13]  /*bd30*/  ISETP.NE.AND P0, PT, R0, 0x2c, PT ;  /* 0x0000002c0000780c */ /* 0x000fda0003f05270 */
[----:B------:R1:W-:Y:S01]  /*bd40*/  @!P0 STG.E.U8 desc[UR36][R2.64], RZ ;  /* 0x000000ff02008986 */ /* 0x0003e2000c101124 */
[----:B------:R-:W-:Y:S05]  /*bd50*/  @!P0 BRA `(.L_x_7281) ;  /* 0x0000000000508947 */ /* 0x000fea0003800000 */
.L_x_7280:
[----:B------:R-:W-:Y:S01]  /*bd60*/  MOV R0, 0x100 ;  /* 0x0000010000007802 */ /* 0x000fe20000000f00 */
[----:B------:R-:W-:Y:S01]  /*bd70*/  ULDC.64 UR4, c[0x4][0xf0] ;  /* 0x01003c0000047ab9 */ /* 0x000fe20000000a00 */
[----:B------:R-:W-:Y:S01]  /*bd80*/  ULDC.64 UR6, c[0x4][0x8] ;  /* 0x0100020000067ab9 */ /* 0x000fe20000000a00 */
[----:B------:R-:W-:Y:S01]  /*bd90*/  IMAD.U32 R4, RZ, RZ, UR4 ;  /* 0x00000004ff047e24 */ /* 0x000fe2000f8e00ff */
[----:B-1----:R0:W1:Y:S01]  /*bda0*/  LDC.64 R2, c[0x4][R0] ;  /* 0x0100000000027b82 */ /* 0x0020620000000a00 */
        /* <DEDUP_REMOVED lines=11> */
.L_x_7298:
[----:B------:R-:W-:Y:S05]  /*be60*/  BRA `(.L_x_7281) ;  /* 0x00000000000c7947 */ /* 0x000fea0003800000 */
.L_x_7297:
[----:B------:R2:W-:Y:S01]  /*be70*/  STG.E.64 desc[UR36][R2.64], RZ ;  /* 0x000000ff02007986 */ /* 0x0005e2000c101b24 */
[----:B------:R-:W-:Y:S05]  /*be80*/  BRA `(.L_x_7281) ;  /* 0x0000000000047947 */ /* 0x000fea0003800000 */
.L_x_7296:
[----:B------:R0:W-:Y:S02]  /*be90*/  STG.E desc[UR36][R2.64], RZ ;  /* 0x000000ff02007986 */ /* 0x0001e4000c101924 */
.L_x_7281:
[----:B------:R-:W-:-:S04]  /*bea0*/  IADD3 R17, R17, 0x80, RZ ;  /* 0x0000008011117810 */ /* 0x000fc80007ffe0ff */
[----:B------:R-:W-:-:S13]  /*beb0*/  ISETP.GE.AND P0, PT, R17, R16, PT ;  /* 0x000000101100720c */ /* 0x000fda0003f06270 */
[----:B------:R-:W-:Y:S05]  /*bec0*/  @P0 BRA `(.L_x_7275) ;  /* 0x0000000400ec0947 */ /* 0x000fea0003800000 */
[----:B------:R-:W5:Y:S01]  /*bed0*/  S2R R0, SR_CTAID.X ;  /* 0x0000000000007919 */ /* 0x000f620000002500 */
[----:B01234-:R-:W0:Y:S01]  /*bee0*/  LDC.64 R2, c[0x0][0x2a8] ;  /* 0x0000aa00ff027b82 */ /* 0x01fe220000000a00 */
[----:B------:R-:W-:Y:S01]  /*bef0*/  PRMT R4, R18, 0x9910, RZ ;  /* 0x0000991012047816 */ /* 0x000fe200000000ff */
[----:B------:R-:W-:Y:S01]  /*bf00*/  ULDC UR4, c[0x0][0x2c8] ;  /* 0x0000b20000047ab9 */ /* 0x000fe20000000800 */
[----:B-----5:R-:W-:-:S04]  /*bf10*/  IMAD R0, R0, 0x200, R17 ;  /* 0x0000020000007824 */ /* 0x020fc800078e0211 */
[----:B------:R-:W-:Y:S02]  /*bf20*/  IMAD R5, R0, UR4, RZ ;  /* 0x0000000400057c24 */ /* 0x000fe4000f8e02ff */
[----:B------:R-:W-:-:S03]  /*bf30*/  IMAD.MOV.U32 R0, RZ, RZ, R4 ;  /* 0x000000ffff007224 */ /* 0x000fc600078e0004 */
[----:B0-----:R-:W-:Y:S02]  /*bf40*/  IADD3 R2, P0, R5, R2, RZ ;  /* 0x0000000205027210 */ /* 0x001fe40007f1e0ff */
        /* <DEDUP_REMOVED lines=13> */
.L_x_7302:
[----:B------:R0:W-:Y:S01]  /*c020*/  STG.E.U8 desc[UR36][R2.64], RZ ;  /* 0x000000ff02007986 */ /* 0x0001e2000c101124 */
[----:B------:R-:W-:Y:S05]  /*c030*/  BRA `(.L_x_7304) ;  /* 0x00000004008c7947 */ /* 0x000fea0003800000 */
.L_x_7301:
        /* <DEDUP_REMOVED lines=8> */
.L_x_7306:
[----:B------:R0:W-:Y:S01]  /*c0c0*/  STG.E desc[UR36][R2.64], RZ ;  /* 0x000000ff02007986 */ /* 0x0001e2000c101924 */
[----:B------:R-:W-:Y:S05]  /*c0d0*/  BRA `(.L_x_7304) ;  /* 0x0000000400647947 */ /* 0x000fea0003800000 */
.L_x_7305:
[----:B------:R0:W-:Y:S01]  /*c0e0*/  STG.E.U16 desc[UR36][R2.64], RZ ;  /* 0x000000ff02007986 */ /* 0x0001e2000c101524 */
[----:B------:R-:W-:Y:S05]  /*c0f0*/  BRA `(.L_x_7304) ;  /* 0x00000004005c7947 */ /* 0x000fea0003800000 */
.L_x_7300:
        /* <DEDUP_REMOVED lines=8> */
.L_x_7308:
[----:B------:R0:W-:Y:S01]  /*c180*/  STG.E.U16 desc[UR36][R2.64], RZ ;  /* 0x000000ff02007986 */ /* 0x0001e2000c101524 */
[----:B------:R-:W-:Y:S05]  /*c190*/  BRA `(.L_x_7304) ;  /* 0x0000000400347947 */ /* 0x000fea0003800000 */
.L_x_7307:
        /* <DEDUP_REMOVED lines=8> */
.L_x_7310:
[----:B------:R0:W-:Y:S01]  /*c220*/  STG.E desc[UR36][R2.64], RZ ;  /* 0x000000ff02007986 */ /* 0x0001e2000c101924 */
[----:B------:R-:W-:Y:S05]  /*c230*/  BRA `(.L_x_7304) ;  /* 0x00000004000c7947 */ /* 0x000fea0003800000 */
.L_x_7309:
[----:B------:R0:W-:Y:S01]  /*c240*/  STG.E.64 desc[UR36][R2.64], RZ ;  /* 0x000000ff02007986 */ /* 0x0001e2000c101b24 */
[----:B------:R-:W-:Y:S05]  /*c250*/  BRA `(.L_x_7304) ;  /* 0x0000000400047947 */ /* 0x000fea0003800000 */
.L_x_7299:
        /* <DEDUP_REMOVED lines=10> */
.L_x_7313:
[----:B------:R0:W-:Y:S01]  /*c300*/  STG.E.128 desc[UR36][R2.64], RZ ;  /* 0x000000ff02007986 */ /* 0x0001e2000c101d24 */
[----:B------:R-:W-:Y:S05]  /*c310*/  BRA `(.L_x_7304) ;  /* 0x0000000000d47947 */ /* 0x000fea0003800000 */
.L_x_7312:
        /* <DEDUP_REMOVED lines=8> */
.L_x_7315:
[----:B------:R0:W-:Y:S01]  /*c3a0*/  STG.E.U8 desc[UR36][R2.64], RZ ;  /* 0x000000ff02007986 */ /* 0x0001e2000c101124 */
[----:B------:R-:W-:Y:S05]  /*c3b0*/  BRA `(.L_x_7304) ;  /* 0x0000000000ac7947 */ /* 0x000fea0003800000 */
.L_x_7314:
[----:B------:R0:W-:Y:S01]  /*c3c0*/  STG.E.U16 desc[UR36][R2.64], RZ ;  /* 0x000000ff02007986 */ /* 0x0001e2000c101524 */
[----:B------:R-:W-:Y:S05]  /*c3d0*/  BRA `(.L_x_7304) ;  /* 0x0000000000a47947 */ /* 0x000fea0003800000 */
.L_x_7311:
        /* <DEDUP_REMOVED lines=10> */
.L_x_7318:
[----:B------:R4:W-:Y:S01]  /*c480*/  STG.E.U8 desc[UR36][R2.64], RZ ;  /* 0x000000ff02007986 */ /* 0x0009e2000c101124 */
[----:B------:R-:W-:Y:S05]  /*c490*/  BRA `(.L_x_7304) ;  /* 0x0000000000747947 */ /* 0x000fea0003800000 */
.L_x_7317:
[----:B------:R0:W-:Y:S01]  /*c4a0*/  STG.E.U8 desc[UR36][R2.64], RZ ;  /* 0x000000ff02007986 */ /* 0x0001e2000c101124 */
[----:B------:R-:W-:Y:S05]  /*c4b0*/  BRA `(.L_x_7304) ;  /* 0x00000000006c7947 */ /* 0x000fea0003800000 */
.L_x_7316:
[----:B------:R-:W-:-:S13]  /*c4c0*/  ISETP.NE.AND P0, PT, R0, 0x1c, PT ;  /* 0x0000001c0000780c */ /* 0x000fda0003f05270 */
[----:B------:R-:W-:Y:S05]  /*c4d0*/  @!P0 BRA `(.L_x_7319) ;  /* 0x0000000000608947 */ /* 0x000fea0003800000 */
[----:B------:R-:W-:-:S13]  /*c4e0*/  ISETP.NE.AND P0, PT, R0, 0x1d, PT ;  /* 0x0000001d0000780c */ /* 0x000fda0003f05270 */
[----:B------:R-:W-:Y:S05]  /*c4f0*/  @!P0 BRA `(.L_x_7320) ;  /* 0x0000000000508947 */ /* 0x000fea0003800000 */
[----:B------:R-:W-:-:S13]  /*c500*/  ISETP.NE.AND P0, PT, R0, 0x2c, PT ;  /* 0x0000002c0000780c */ /* 0x000fda0003f05270 */
[----:B------:R1:W-:Y:S01]  /*c510*/  @!P0 STG.E.U8 desc[UR36][R2.64], RZ ;  /* 0x000000ff02008986 */ /* 0x0003e2000c101124 */
[----:B------:R-:W-:Y:S05]  /*c520*/  @!P0 BRA `(.L_x_7304) ;  /* 0x0000000000508947 */ /* 0x000fea0003800000 */
.L_x_7303:
        /* <DEDUP_REMOVED lines=16> */
.L_x_7321:
[----:B------:R-:W-:Y:S05]  /*c630*/  BRA `(.L_x_7304) ;  /* 0x00000000000c7947 */ /* 0x000fea0003800000 */
.L_x_7320:
[----:B------:R2:W-:Y:S01]  /*c640*/  STG.E.64 desc[UR36][R2.64], RZ ;  /* 0x000000ff02007986 */ /* 0x0005e2000c101b24 */
[----:B------:R-:W-:Y:S05]  /*c650*/  BRA `(.L_x_7304) ;  /* 0x0000000000047947 */ /* 0x000fea0003800000 */
.L_x_7319:
[----:B------:R0:W-:Y:S02]  /*c660*/  STG.E desc[UR36][R2.64], RZ ;  /* 0x000000ff02007986 */ /* 0x0001e4000c101924 */
.L_x_7304:
[----:B------:R-:W-:-:S07]  /*c670*/  IADD3 R17, R17, 0x80, RZ ;  /* 0x0000008011117810 */ /* 0x000fce0007ffe0ff */
.L_x_7275:
[----:B------:R-:W-:Y:S05]  /*c680*/  BSYNC B6 ;  /* 0x0000000000067941 */ /* 0x000fea0003800000 */
.L_x_7274:
[----:B------:R-:W-:-:S13]  /*c690*/  ISETP.GE.AND P0, PT, R17, R16, PT ;  /* 0x000000101100720c */ /* 0x000fda0003f06270 */
[----:B------:R-:W-:Y:S05]  /*c6a0*/  @P0 EXIT ;  /* 0x000000000000094d */ /* 0x000fea0003800000 */
[----:B------:R-:W5:Y:S01]  /*c6b0*/  S2R R0, SR_CTAID.X ;  /* 0x0000000000007919 */ /* 0x000f620000002500 */
[----:B01234-:R-:W0:Y:S01]  /*c6c0*/  LDC.64 R2, c[0x0][0x2a8] ;  /* 0x0000aa00ff027b82 */ /* 0x01fe220000000a00 */
[----:B------:R-:W-:Y:S01]  /*c6d0*/  ULDC UR4, c[0x0][0x2c8] ;  /* 0x0000b20000047ab9 */ /* 0x000fe20000000800 */
[----:B-----5:R-:W-:Y:S01]  /*c6e0*/  IMAD R17, R0, 0x200, R17 ;  /* 0x0000020000117824 */ /* 0x020fe200078e0211 */
[----:B------:R-:W-:-:S03]  /*c6f0*/  PRMT R0, R18, 0x9910, RZ ;  /* 0x0000991012007816 */ /* 0x000fc600000000ff */
[----:B------:R-:W-:Y:S01]  /*c700*/  IMAD R17, R17, UR4, RZ ;  /* 0x0000000411117c24 */ /* 0x000fe2000f8e02ff */
[----:B------:R-:W-:-:S04]  /*c710*/  ISETP.GT.AND P1, PT, R0, 0x9, PT ;  /* 0x000000090000780c */ /* 0x000fc80003f24270 */
[----:B0-----:R-:W-:-:S05]  /*c720*/  IADD3 R2, P0, R17, R2, RZ ;  /* 0x0000000211027210 */ /* 0x001fca0007f1e0ff */
[----:B------:R-:W-:-:S04]  /*c730*/  IMAD.X R3, RZ, RZ, R3, P0 ;  /* 0x000000ffff037224 */ /* 0x000fc800000e0603 */
        /* <DEDUP_REMOVED lines=11> */
.L_x_7325:
[----:B------:R-:W-:Y:S01]  /*c7f0*/  STG.E.U8 desc[UR36][R2.64], RZ ;  /* 0x000000ff02007986 */ /* 0x000fe2000c101124 */
[----:B------:R-:W-:Y:S05]  /*c800*/  EXIT ;  /* 0x000000000000794d */ /* 0x000fea0003800000 */
.L_x_7324:
        /* <DEDUP_REMOVED lines=8> */
.L_x_7328:
[----:B------:R-:W-:Y:S01]  /*c890*/  STG.E desc[UR36][R2.64], RZ ;  /* 0x000000ff02007986 */ /* 0x000fe2000c101924 */
[----:B------:R-:W-:Y:S05]  /*c8a0*/  EXIT ;  /* 0x000000000000794d */ /* 0x000fea0003800000 */
.L_x_7327:
[----:B------:R-:W-:Y:S01]  /*c8b0*/  STG.E.U16 desc[UR36][R2.64], RZ ;  /* 0x000000ff02007986 */ /* 0x000fe2000c101524 */
[----:B------:R-:W-:Y:S05]  /*c8c0*/  EXIT ;  /* 0x000000000000794d */ /* 0x000fea0003800000 */
.L_x_7323:
        /* <DEDUP_REMOVED lines=8> */
.L_x_7330:
[----:B------:R-:W-:Y:S01]  /*c950*/  STG.E.U16 desc[UR36][R2.64], RZ ;  /* 0x000000ff02007986 */ /* 0x000fe2000c101524 */
[----:B------:R-:W-:Y:S05]  /*c960*/  EXIT ;  /* 0x000000000000794d */ /* 0x000fea0003800000 */
.L_x_7329:
        /* <DEDUP_REMOVED lines=8> */
.L_x_7332:
[----:B------:R-:W-:Y:S01]  /*c9f0*/  STG.E desc[UR36][R2.64], RZ ;  /* 0x000000ff02007986 */ /* 0x000fe2000c101924 */
[----:B------:R-:W-:Y:S05]  /*ca00*/  EXIT ;  /* 0x000000000000794d */ /* 0x000fea0003800000 */
.L_x_7331:
[----:B------:R-:W-:Y:S01]  /*ca10*/  STG.E.64 desc[UR36][R2.64], RZ ;  /* 0x000000ff02007986 */ /* 0x000fe2000c101b24 */
[----:B------:R-:W-:Y:S05]  /*ca20*/  EXIT ;  /* 0x000000000000794d */ /* 0x000fea0003800000 */
.L_x_7322:
        /* <DEDUP_REMOVED lines=10> */
.L_x_7335:
[----:B------:R-:W-:Y:S01]  /*cad0*/  STG.E.128 desc[UR36][R2.64], RZ ;  /* 0x000000ff02007986 */ /* 0x000fe2000c101d24 */
[----:B------:R-:W-:Y:S05]  /*cae0*/  EXIT ;  /* 0x000000000000794d */ /* 0x000fea0003800000 */
.L_x_7334:
        /* <DEDUP_REMOVED lines=8> */
.L_x_7337:
[----:B------:R-:W-:Y:S01]  /*cb70*/  STG.E.U8 desc[UR36][R2.64], RZ ;  /* 0x000000ff02007986 */ /* 0x000fe2000c101124 */
[----:B------:R-:W-:Y:S05]  /*cb80*/  EXIT ;  /* 0x000000000000794d */ /* 0x000fea0003800000 */
.L_x_7336:
[----:B------:R-:W-:Y:S01]  /*cb90*/  STG.E.U16 desc[UR36][R2.64], RZ ;  /* 0x000000ff02007986 */ /* 0x000fe2000c101524 */
[----:B------:R-:W-:Y:S05]  /*cba0*/  EXIT ;  /* 0x000000000000794d */ /* 0x000fea0003800000 */
.L_x_7333:
        /* <DEDUP_REMOVED lines=10> */
.L_x_7340:
[----:B------:R-:W-:Y:S01]  /*cc50*/  STG.E.U8 desc[UR36][R2.64], RZ ;  /* 0x000000ff02007986 */ /* 0x000fe2000c101124 */
[----:B------:R-:W-:Y:S05]  /*cc60*/  EXIT ;  /* 0x000000000000794d */ /* 0x000fea0003800000 */
.L_x_7339:
[----:B------:R-:W-:Y:S01]  /*cc70*/  STG.E.U8 desc[UR36][R2.64], RZ ;  /* 0x000000ff02007986 */ /* 0x000fe2000c101124 */
[----:B------:R-:W-:Y:S05]  /*cc80*/  EXIT ;  /* 0x000000000000794d */ /* 0x000fea0003800000 */
.L_x_7338:
[----:B------:R-:W-:-:S13]  /*cc90*/  ISETP.NE.AND P0, PT, R0, 0x1c, PT ;  /* 0x0000001c0000780c */ /* 0x000fda0003f05270 */
[----:B------:R-:W-:Y:S05]  /*cca0*/  @!P0 BRA `(.L_x_7341) ;  /* 0x0000000000608947 */ /* 0x000fea0003800000 */
[----:B------:R-:W-:-:S13]  /*ccb0*/  ISETP.NE.AND P0, PT, R0, 0x1d, PT ;  /* 0x0000001d0000780c */ /* 0x000fda0003f05270 */
[----:B------:R-:W-:Y:S05]  /*ccc0*/  @!P0 BRA `(.L_x_7342) ;  /* 0x0000000000508947 */ /* 0x000fea0003800000 */
[----:B------:R-:W-:-:S13]  /*ccd0*/  ISETP.NE.AND P0, PT, R0, 0x2c, PT ;  /* 0x0000002c0000780c */ /* 0x000fda0003f05270 */
[----:B------:R0:W-:Y:S01]  /*cce0*/  @!P0 STG.E.U8 desc[UR36][R2.64], RZ ;  /* 0x000000ff02008986 */ /* 0x0001e2000c101124 */
[----:B------:R-:W-:Y:S05]  /*ccf0*/  @!P0 EXIT ;  /* 0x000000000000894d */ /* 0x000fea0003800000 */
.L_x_7326:
        /* <DEDUP_REMOVED lines=16> */
.L_x_7343:
[----:B------:R-:W-:Y:S05]  /*ce00*/  EXIT ;  /* 0x000000000000794d */ /* 0x000fea0003800000 */
.L_x_7342:
[----:B------:R-:W-:Y:S01]  /*ce10*/  STG.E.64 desc[UR36][R2.64], RZ ;  /* 0x000000ff02007986 */ /* 0x000fe2000c101b24 */
[----:B------:R-:W-:Y:S05]  /*ce20*/  EXIT ;  /* 0x000000000000794d */ /* 0x000fea0003800000 */
.L_x_7341:
[----:B------:R-:W-:Y:S01]  /*ce30*/  STG.E desc[UR36][R2.64], RZ ;  /* 0x000000ff02007986 */ /* 0x000fe2000c101924 */
[----:B------:R-:W-:Y:S05]  /*ce40*/  EXIT ;  /* 0x000000000000794d */ /* 0x000fea0003800000 */
.L_x_7344:
        /* <DEDUP_REMOVED lines=11> */
.L_x_18579:


//--------------------- .text._ZN2at6native18elementwise_kernelILi128ELi2EZNS0_22gpu_kernel_impl_nocastIZZNS0_73_GLOBAL__N__c8866d80_35_SparseBinaryOpIntersectionKernel_cu_f5210f67_363642_sparse_binary_op_intersection_kernel_implINS3_18CUDAKernelLauncherENS3_36CUDAValueSelectionIntersectionKernelINS3_9LhsProjOpEEElLl8EEEvRNS_6TensorERKS9_SC_RKSt6vectorIlSaIlEERKSt8optionalIS9_ESL_bbENKUlvE3_clEvEUllE_EEvRNS_18TensorIteratorBaseERKT_EUliE_EEviT1_ --------------------------
	.section	.text._ZN2at6native18elementwise_kernelILi128ELi2EZNS0_22gpu_kernel_impl_nocastIZZNS0_73_GLOBAL__N__c8866d80_35_SparseBinaryOpIntersectionKernel_cu_f5210f67_363642_sparse_binary_op_intersection_kernel_implINS3_18CUDAKernelLauncherENS3_36CUDAValueSelectionIntersectionKernelINS3_9LhsProjOpEEElLl8EEEvRNS_6TensorERKS9_SC_RKSt6vectorIlSaIlEERKSt8optionalIS9_ESL_bbENKUlvE3_clEvEUllE_EEvRNS_18TensorIteratorBaseERKT_EUliE_EEviT1_,"ax",@progbits
	.align	128
        .global         _ZN2at6native18elementwise_kernelILi128ELi2EZNS0_22gpu_kernel_impl_nocastIZZNS0_73_GLOBAL__N__c8866d80_35_SparseBinaryOpIntersectionKernel_cu_f5210f67_363642_sparse_binary_op_intersection_kernel_implINS3_18CUDAKernelLauncherENS3_36CUDAValueSelectionIntersectionKernelINS3_9LhsProjOpEEElLl8EEEvRNS_6TensorERKS9_SC_RKSt6vectorIlSaIlEERKSt8optionalIS9_ESL_bbENKUlvE3_clEvEUllE_EEvRNS_18TensorIteratorBaseERKT_EUliE_EEviT1_
        .type           _ZN2at6native18elementwise_kernelILi128ELi2EZNS0_22gpu_kernel_impl_nocastIZZNS0_73_GLOBAL__N__c8866d80_35_SparseBinaryOpIntersectionKernel_cu_f5210f67_363642_sparse_binary_op_intersection_kernel_implINS3_18CUDAKernelLauncherENS3_36CUDAValueSelectionIntersectionKernelINS3_9LhsProjOpEEElLl8EEEvRNS_6TensorERKS9_SC_RKSt6vectorIlSaIlEERKSt8optionalIS9_ESL_bbENKUlvE3_clEvEUllE_EEvRNS_18TensorIteratorBaseERKT_EUliE_EEviT1_,@function
        .size           _ZN2at6native18elementwise_kernelILi128ELi2EZNS0_22gpu_kernel_impl_nocastIZZNS0_73_GLOBAL__N__c8866d80_35_SparseBinaryOpIntersectionKernel_cu_f5210f67_363642_sparse_binary_op_intersection_kernel_implINS3_18CUDAKernelLauncherENS3_36CUDAValueSelectionIntersectionKernelINS3_9LhsProjOpEEElLl8EEEvRNS_6TensorERKS9_SC_RKSt6vectorIlSaIlEERKSt8optionalIS9_ESL_bbENKUlvE3_clEvEUllE_EEvRNS_18TensorIteratorBaseERKT_EUliE_EEviT1_,(.L_x_18580 - _ZN2at6native18elementwise_kernelILi128ELi2EZNS0_22gpu_kernel_impl_nocastIZZNS0_73_GLOBAL__N__c8866d80_35_SparseBinaryOpIntersectionKernel_cu_f5210f67_363642_sparse_binary_op_intersection_kernel_implINS3_18CUDAKernelLauncherENS3_36CUDAValueSelectionIntersectionKernelINS3_9LhsProjOpEEElLl8EEEvRNS_6TensorERKS9_SC_RKSt6vectorIlSaIlEERKSt8optionalIS9_ESL_bbENKUlvE3_clEvEUllE_EEvRNS_18TensorIteratorBaseERKT_EUliE_EEviT1_)
        .other          _ZN2at6native18elementwise_kernelILi128ELi2EZNS0_22gpu_kernel_impl_nocastIZZNS0_73_GLOBAL__N__c8866d80_35_SparseBinaryOpIntersectionKernel_cu_f5210f67_363642_sparse_binary_op_intersection_kernel_implINS3_18CUDAKernelLauncherENS3_36CUDAValueSelectionIntersectionKernelINS3_9LhsProjOpEEElLl8EEEvRNS_6TensorERKS9_SC_RKSt6vectorIlSaIlEERKSt8optionalIS9_ESL_bbENKUlvE3_clEvEUllE_EEvRNS_18TensorIteratorBaseERKT_EUliE_EEviT1_,@"STO_CUDA_ENTRY STV_DEFAULT"
_ZN2at6native18elementwise_kernelILi128ELi2EZNS0_22gpu_kernel_impl_nocastIZZNS0_73_GLOBAL__N__c8866d80_35_SparseBinaryOpIntersectionKernel_cu_f5210f67_363642_sparse_binary_op_intersection_kernel_implINS3_18CUDAKernelLauncherENS3_36CUDAValueSelectionIntersectionKernelINS3_9LhsProjOpEEElLl8EEEvRNS_6TensorERKS9_SC_RKSt6vectorIlSaIlEERKSt8optionalIS9_ESL_bbENKUlvE3_clEvEUllE_EEvRNS_18TensorIteratorBaseERKT_EUliE_EEviT1_:
.text._ZN2at6native18elementwise_kernelILi128ELi2EZNS0_22gpu_kernel_impl_nocastIZZNS0_73_GLOBAL__N__c8866d80_35_SparseBinaryOpIntersectionKernel_cu_f5210f67_363642_sparse_binary_op_intersection_kernel_implINS3_18CUDAKernelLauncherENS3_36CUDAValueSelectionIntersectionKernelINS3_9LhsProjOpEEElLl8EEEvRNS_6TensorERKS9_SC_RKSt6vectorIlSaIlEERKSt8optionalIS9_ESL_bbENKUlvE3_clEvEUllE_EEvRNS_18TensorIteratorBaseERKT_EUliE_EEviT1_:
        /* <DEDUP_REMOVED lines=312> */
.L_x_7347:
        /* <DEDUP_REMOVED lines=32> */
[----:B0-----:R-:W-:Y:S02]  /*1580*/  IMAD.SHL.U32 R13, R5, 0x8, RZ ;  /* 0x00000008050d7824 */ /* 0x001fe400078e00ff */
[----:B------:R-:W-:Y:S01]  /*1590*/  IADD3.X R0, R0, -0x1, RZ, P0, !PT ;  /* 0xffffffff00007810 */ /* 0x000fe200007fe4ff */
[----:B-----5:R-:W-:Y:S01]  /*15a0*/  IMAD R7, R3, UR4, RZ ;  /* 0x0000000403077c24 */ /* 0x020fe2000f8e02ff */
[----:B------:R-:W-:Y:S01]  /*15b0*/  ISETP.GT.U32.AND P0, PT, R10, RZ, PT ;  /* 0x000000ff0a00720c */ /* 0x000fe20003f04070 */
[----:B------:R-:W-:-:S03]  /*15c0*/  IMAD.WIDE.U32 R14, R2, UR4, RZ ;  /* 0x00000004020e7c25 */ /* 0x000fc6000f8e00ff */
[----:B------:R-:W-:Y:S01]  /*15d0*/  ISETP.GT.AND.EX P0, PT, R0, RZ, PT, P0 ;  /* 0x000000ff0000720c */ /* 0x000fe20003f04300 */
[----:B------:R-:W-:Y:S01]  /*15e0*/  IMAD R17, R2, UR5, R7 ;  /* 0x0000000502117c24 */ /* 0x000fe2000f8e0207 */
[----:B------:R-:W-:Y:S01]  /*15f0*/  ULDC.64 UR4, c[0x0][0x430] ;  /* 0x00010c0000047ab9 */ /* 0x000fe20000000a00 */
[----:B------:R-:W-:Y:S01]  /*1600*/  IMAD.WIDE.U32 R6, R4, 0x8, RZ ;  /* 0x0000000804067825 */ /* 0x000fe200078e00ff */
[----:B------:R-:W-:Y:S01]  /*1610*/  LEA R16, P1, R14, UR4, 0x3 ;  /* 0x000000040e107c11 */ /* 0x000fe2000f8218ff */
[----:B------:R-:W-:Y:S01]  /*1620*/  UMOV UR4, URZ ;  /* 0x0000003f00047c82 */ /* 0x000fe20008000000 */
[----:B------:R-:W-:Y:S01]  /*1630*/  IADD3 R17, R15, R17, RZ ;  /* 0x000000110f117210 */ /* 0x000fe20007ffe0ff */
[----:B------:R-:W-:-:S03]  /*1640*/  IMAD.IADD R13, R7, 0x1, R13 ;  /* 0x00000001070d7824 */ /* 0x000fc600078e020d */
[----:B------:R-:W-:Y:S01]  /*1650*/  LEA.HI.X R17, R14, UR5, R17, 0x3, P1 ;  /* 0x000000050e117c11 */ /* 0x000fe200088f1c11 */
[----:B------:R-:W-:Y:S02]  /*1660*/  UMOV UR5, URZ ;  /* 0x0000003f00057c82 */ /* 0x000fe40008000000 */
[----:B------:R-:W-:Y:S05]  /*1670*/  @!P0 BRA `(.L_x_7351) ;  /* 0x0000000c006c8947 */ /* 0x000fea0003800000 */
[----:B------:R-:W-:Y:S02]  /*1680*/  ISETP.GT.U32.AND P1, PT, R10, 0xc, PT ;  /* 0x0000000c0a00780c */ /* 0x000fe40003f24070 */
[----:B------:R-:W-:Y:S02]  /*1690*/  PLOP3.LUT P0, PT, PT, PT, PT, 0x80, 0x0 ;  /* 0x000000000000781c */ /* 0x000fe40003f0f070 */
[----:B------:R-:W-:-:S13]  /*16a0*/  ISETP.GT.AND.EX P1, PT, R0, RZ, PT, P1 ;  /* 0x000000ff0000720c */ /* 0x000fda0003f24310 */
[----:B------:R-:W-:Y:S05]  /*16b0*/  @!P1 BRA `(.L_x_7352) ;  /* 0x00000008002c9947 */ /* 0x000fea0003800000 */
[----:B------:R-:W-:-:S13]  /*16c0*/  PLOP3.LUT P0, PT, PT, PT, PT, 0x8, 0x0 ;  /* 0x000000000000781c */ /* 0x000fda0003f0e170 */
.L_x_7353:
[----:B------:R-:W-:Y:S01]  /*16d0*/  MOV R14, R16 ;  /* 0x00000010000e7202 */ /* 0x000fe20000000f00 */
[----:B------:R-:W-:Y:S01]  /*16e0*/  IMAD.MOV.U32 R15, RZ, RZ, R17 ;  /* 0x000000ffff0f7224 */ /* 0x000fe200078e0011 */
[----:B------:R-:W-:-:S04]  /*16f0*/  IADD3 R16, P1, R16, R6, RZ ;  /* 0x0000000610107210 */ /* 0x000fc80007f3e0ff */
[----:B------:R0:W2:Y:S01]  /*1700*/  LDG.E.64 R46, desc[UR8][R14.64] ;  /* 0x000000080e2e7981 */ /* 0x0000a2000c1e1b00 */
[----:B------:R-:W-:Y:S02]  /*1710*/  IADD3.X R17, R17, R13, RZ, P1, !PT ;  /* 0x0000000d11117210 */ /* 0x000fe40000ffe4ff */
[----:B------:R-:W-:-:S03]  /*1720*/  IADD3 R18, P1, R16, R6, RZ ;  /* 0x0000000610127210 */ /* 0x000fc60007f3e0ff */
[----:B------:R1:W3:Y:S02]  /*1730*/  LDG.E.64 R44, desc[UR8][R16.64] ;  /* 0x00000008102c7981 */ /* 0x0002e4000c1e1b00 */
        /* <DEDUP_REMOVED lines=9> */
[----:B------:R-:W-:Y:S02]  /*17d0*/  IADD3.X R15, R23, R13, RZ, P1, !PT ;  /* 0x0000000d170f7210 */ /* 0x000fe40000ffe4ff */
[----:B-1----:R-:W-:-:S03]  /*17e0*/  IADD3 R16, P1, R14, R6, RZ ;  /* 0x000000060e107210 */ /* 0x002fc60007f3e0ff */
[----:B------:R0:W5:Y:S02]  /*17f0*/  LDG.E.64 R36, desc[UR8][R14.64] ;  /* 0x000000080e247981 */ /* 0x000164000c1e1b00 */
        /* <DEDUP_REMOVED lines=9> */
[----:B------:R-:W-:Y:S02]  /*1890*/  IADD3.X R49, R21, R13, RZ, P1, !PT ;  /* 0x0000000d15317210 */ /* 0x000fe40000ffe4ff */
[----:B0-----:R-:W-:-:S03]  /*18a0*/  IADD3 R14, P1, R48, R6, RZ ;  /* 0x00000006300e7210 */ /* 0x001fc60007f3e0ff */
[----:B------:R0:W4:Y:S02]  /*18b0*/  LDG.E.64 R28, desc[UR8][R48.64] ;  /* 0x00000008301c7981 */ /* 0x000124000c1e1b00 */
[----:B------:R-:W-:Y:S01]  /*18c0*/  IMAD.X R15, R49, 0x1, R13, P1 ;  /* 0x00000001310f7824 */ /* 0x000fe200008e060d */
[----:B-1----:R-:W-:-:S04]  /*18d0*/  IADD3 R16, P1, R14, R6, RZ ;  /* 0x000000060e107210 */ /* 0x002fc80007f3e0ff */
        /* <DEDUP_REMOVED lines=9> */
[----:B------:R-:W4:Y:S02]  /*1970*/  LDG.E.64 R20, desc[UR8][R52.64] ;  /* 0x0000000834147981 */ /* 0x000f24000c1e1b00 */
[----:B------:R-:W-:Y:S01]  /*1980*/  IMAD.X R49, R53, 0x1, R13, P1 ;  /* 0x0000000135317824 */ /* 0x000fe200008e060d */
[----:B-1----:R-:W-:-:S04]  /*1990*/  IADD3 R14, P1, R48, R6, RZ ;  /* 0x00000006300e7210 */ /* 0x002fc80007f3e0ff */
[----:B------:R-:W4:Y:S01]  /*19a0*/  LDG.E.64 R18, desc[UR8][R48.64] ;  /* 0x0000000830127981 */ /* 0x000f22000c1e1b00 */
[----:B------:R-:W-:-:S05]  /*19b0*/  IADD3.X R15, R49, R13, RZ, P1, !PT ;  /* 0x0000000d310f7210 */ /* 0x000fca0000ffe4ff */
[----:B------:R-:W4:Y:S01]  /*19c0*/  LDG.E.64 R16, desc[UR8][R14.64] ;  /* 0x000000080e107981 */ /* 0x000f22000c1e1b00 */
[----:B------:R-:W-:Y:S01]  /*19d0*/  USHF.L.U32 UR6, UR4, 0x3, URZ ;  /* 0x0000000304067899 */ /* 0x000fe2000800063f */
[----:B------:R-:W-:Y:S01]  /*19e0*/  IADD3 R10, P1, R10, -0x10, RZ ;  /* 0xfffffff00a0a7810 */ /* 0x000fe20007f3e0ff */
[----:B------:R-:W-:-:S03]  /*19f0*/  UIADD3 UR4, UP0, UR4, 0x10, URZ ;  /* 0x0000001004047890 */ /* 0x000fc6000ff1e03f */
[----:B------:R-:W-:Y:S01]  /*1a00*/  IADD3.X R0, R0, -0x1, RZ, P1, !PT ;  /* 0xffffffff00007810 */ /* 0x000fe20000ffe4ff */
[----:B------:R-:W-:Y:S01]  /*1a10*/  UIADD3.X UR5, URZ, UR5, URZ, UP0, !UPT ;  /* 0x000000053f057290 */ /* 0x000fe200087fe43f */
[----:B------:R-:W-:-:S04]  /*1a20*/  ISETP.GT.U32.AND P1, PT, R10, 0xc, PT ;  /* 0x0000000c0a00780c */ /* 0x000fc80003f24070 */
[----:B------:R-:W-:Y:S01]  /*1a30*/  ISETP.GT.AND.EX P1, PT, R0, RZ, PT, P1 ;  /* 0x000000ff0000720c */ /* 0x000fe20003f24310 */
[----:B------:R-:W-:Y:S02]  /*1a40*/  ULDC.64 UR10, c[0x0][UR6+0x440] ;  /* 0x00011000060a7abb */ /* 0x000fe40008000a00 */
[----:B--2---:R-:W-:Y:S02]  /*1a50*/  IMAD R47, R47, UR10, RZ ;  /* 0x0000000a2f2f7c24 */ /* 0x004fe4000f8e02ff */
[----:B------:R-:W-:-:S04]  /*1a60*/  IMAD.WIDE.U32 R8, R46, UR10, R8 ;  /* 0x0000000a2e087c25 */ /* 0x000fc8000f8e0008 */
[----:B------:R-:W-:Y:S01]  /*1a70*/  IMAD R47, R46, UR11, R47 ;  /* 0x0000000b2e2f7c24 */ /* 0x000fe2000f8e022f */
[----:B------:R-:W-:Y:S02]  /*1a80*/  ULDC.64 UR10, c[0x0][UR6+0x448] ;  /* 0x00011200060a7abb */ /* 0x000fe40008000a00 */
[----:B---3--:R-:W-:Y:S02]  /*1a90*/  IMAD R45, R45, UR10, RZ ;  /* 0x0000000a2d2d7c24 */ /* 0x008fe4000f8e02ff */
[----:B------:R-:W-:Y:S02]  /*1aa0*/  IMAD.IADD R9, R9, 0x1, R47 ;  /* 0x0000000109097824 */ /* 0x000fe400078e022f */
[C---:B------:R-:W-:Y:S02]  /*1ab0*/  IMAD R45, R44.reuse, UR11, R45 ;  /* 0x0000000b2c2d7c24 */ /* 0x040fe4000f8e022d */
[----:B------:R-:W-:Y:S01]  /*1ac0*/  IMAD.WIDE.U32 R8, R44, UR10, R8 ;  /* 0x0000000a2c087c25 */ /* 0x000fe2000f8e0008 */
[----:B------:R-:W-:-:S03]  /*1ad0*/  ULDC.64 UR10, c[0x0][UR6+0x450] ;  /* 0x00011400060a7abb */ /* 0x000fc60008000a00 */
[----:B-----5:R-:W-:Y:S01]  /*1ae0*/  IMAD R43, R43, UR10, RZ ;  /* 0x0000000a2b2b7c24 */ /* 0x020fe2000f8e02ff */
[----:B------:R-:W-:-:S03]  /*1af0*/  IADD3 R9, R9, R45, RZ ;  /* 0x0000002d09097210 */ /* 0x000fc60007ffe0ff */
[C---:B------:R-:W-:Y:S02]  /*1b00*/  IMAD R45, R42.reuse, UR11, R43 ;  /* 0x0000000b2a2d7c24 */ /* 0x040fe4000f8e022b */
[----:B------:R-:W-:Y:S01]  /*1b10*/  IMAD.WIDE.U32 R42, R42, UR10, R8 ;  /* 0x0000000a2a2a7c25 */ /* 0x000fe2000f8e0008 */
[----:B------:R-:W-:-:S03]  /*1b20*/  ULDC.64 UR10, c[0x0][UR6+0x458] ;  /* 0x00011600060a7abb */ /* 0x000fc60008000a00 */
[----:B------:R-:W-:Y:S02]  /*1b30*/  IMAD R9, R41, UR10, RZ ;  /* 0x0000000a29097c24 */ /* 0x000fe4000f8e02ff */
[----:B------:R-:W-:Y:S02]  /*1b40*/  IMAD.IADD R43, R43, 0x1, R45 ;  /* 0x000000012b2b7824 */ /* 0x000fe400078e022d */
[C---:B------:R-:W-:Y:S02]  /*1b50*/  IMAD R9, R40.reuse, UR11, R9 ;  /* 0x0000000b28097c24 */ /* 0x040fe4000f8e0209 */
[----:B------:R-:W-:Y:S01]  /*1b60*/  IMAD.WIDE.U32 R40, R40, UR10, R42 ;  /* 0x0000000a28287c25 */ /* 0x000fe2000f8e002a */
[----:B------:R-:W-:-:S04]  /*1b70*/  ULDC.64 UR10, c[0x0][UR6+0x460] ;  /* 0x00011800060a7abb */ /* 0x000fc80008000a00 */
[----:B------:R-:W-:Y:S01]  /*1b80*/  IADD3 R41, R41, R9, RZ ;  /* 0x0000000929297210 */ /* 0x000fe20007ffe0ff */
[----:B------:R-:W-:-:S04]  /*1b90*/  IMAD R9, R39, UR10, RZ ;  /* 0x0000000a27097c24 */ /* 0x000fc8000f8e02ff */
[C---:B------:R-:W-:Y:S02]  /*1ba0*/  IMAD R9, R38.reuse, UR11, R9 ;  /* 0x0000000b26097c24 */ /* 0x040fe4000f8e0209 */
[----:B------:R-:W-:Y:S01]  /*1bb0*/  IMAD.WIDE.U32 R38, R38, UR10, R40 ;  /* 0x0000000a26267c25 */ /* 0x000fe2000f8e0028 */
[----:B------:R-:W-:-:S03]  /*1bc0*/  ULDC.64 UR10, c[0x0][UR6+0x468] ;  /* 0x00011a00060a7abb */ /* 0x000fc60008000a00 */
[----:B------:R-:W-:Y:S02]  /*1bd0*/  IMAD.IADD R39, R39, 0x1, R9 ;  /* 0x0000000127277824 */ /* 0x000fe400078e0209 */
[----:B------:R-:W-:-:S04]  /*1be0*/  IMAD R9, R37, UR10, RZ ;  /* 0x0000000a25097c24 */ /* 0x000fc8000f8e02ff */
[C---:B------:R-:W-:Y:S02]  /*1bf0*/  IMAD R9, R36.reuse, UR11, R9 ;  /* 0x0000000b24097c24 */ /* 0x040fe4000f8e0209 */
[----:B------:R-:W-:Y:S01]  /*1c00*/  IMAD.WIDE.U32 R36, R36, UR10, R38 ;  /* 0x0000000a24247c25 */ /* 0x000fe2000f8e0026 */
[----:B------:R-:W-:-:S04]  /*1c10*/  ULDC.64 UR10, c[0x0][UR6+0x470] ;  /* 0x00011c00060a7abb */ /* 0x000fc80008000a00 */
[----:B------:R-:W-:Y:S01]  /*1c20*/  IADD3 R37, R37, R9, RZ ;  /* 0x0000000925257210 */ /* 0x000fe20007ffe0ff */
[----:B----4-:R-:W-:-:S04]  /*1c30*/  IMAD R9, R35, UR10, RZ ;  /* 0x0000000a23097c24 */ /* 0x010fc8000f8e02ff */
        /* <DEDUP_REMOVED lines=37> */
[----:B------:R-:W-:Y:S01]  /*1e90*/  ULDC.64 UR10, c[0x0][UR6+0x4b0] ;  /* 0x00012c00060a7abb */ /* 0x000fe20008000a00 */
[----:B------:R-:W-:Y:S02]  /*1ea0*/  ULDC.64 UR6, c[0x0][UR6+0x4b8] ;  /* 0x00012e0006067abb */ /* 0x000fe40008000a00 */
[----:B------:R-:W-:Y:S01]  /*1eb0*/  IMAD R19, R19, UR10, RZ ;  /* 0x0000000a13137c24 */ /* 0x000fe2000f8e02ff */
[----:B------:R-:W-:-:S03]  /*1ec0*/  IADD3 R21, R21, R9, RZ ;  /* 0x0000000915157210 */ /* 0x000fc60007ffe0ff */
[C---:B------:R-:W-:Y:S02]  /*1ed0*/  IMAD R9, R18.reuse, UR11, R19 ;  /* 0x0000000b12097c24 */ /* 0x040fe4000f8e0213 */
[----:B------:R-:W-:-:S04]  /*1ee0*/  IMAD.WIDE.U32 R18, R18, UR10, R20 ;  /* 0x0000000a12127c25 */ /* 0x000fc8000f8e0014 */
[----:B------:R-:W-:Y:S02]  /*1ef0*/  IMAD.IADD R19, R19, 0x1, R9 ;  /* 0x0000000113137824 */ /* 0x000fe400078e0209 */
[----:B------:R-:W-:-:S04]  /*1f00*/  IMAD R9, R17, UR6, RZ ;  /* 0x0000000611097c24 */ /* 0x000fc8000f8e02ff */
[C---:B------:R-:W-:Y:S02]  /*1f10*/  IMAD R17, R16.reuse, UR7, R9 ;  /* 0x0000000710117c24 */ /* 0x040fe4000f8e0209 */
[----:B------:R-:W-:Y:S01]  /*1f20*/  IMAD.WIDE.U32 R8, R16, UR6, R18 ;  /* 0x0000000610087c25 */ /* 0x000fe2000f8e0012 */
[----:B------:R-:W-:-:S04]  /*1f30*/  IADD3 R16, P2, R14, R6, RZ ;  /* 0x000000060e107210 */ /* 0x000fc80007f5e0ff */
[----:B------:R-:W-:Y:S01]  /*1f40*/  IADD3 R9, R9, R17, RZ ;  /* 0x0000001109097210 */ /* 0x000fe20007ffe0ff */
[----:B------:R-:W-:Y:S01]  /*1f50*/  IMAD.X R17, R15, 0x1, R13, P2 ;  /* 0x000000010f117824 */ /* 0x000fe200010e060d */
[----:B------:R-:W-:Y:S07]  /*1f60*/  @P1 BRA `(.L_x_7353) ;  /* 0xfffffff400d81947 */ /* 0x000fee000383ffff */
.L_x_7352:
[----:B------:R-:W-:-:S04]  /*1f70*/  ISETP.GT.U32.AND P1, PT, R10, 0x4, PT ;  /* 0x000000040a00780c */ /* 0x000fc80003f24070 */
[----:B------:R-:W-:-:S13]  /*1f80*/  ISETP.GT.AND.EX P1, PT, R0, RZ, PT, P1 ;  /* 0x000000ff0000720c */ /* 0x000fda0003f24310 */
[----:B------:R-:W-:Y:S05]  /*1f90*/  @!P1 BRA `(.L_x_7354) ;  /* 0x0000000400189947 */ /* 0x000fea0003800000 */
[-C--:B------:R-:W-:Y:S01]  /*1fa0*/  IADD3 R18, P0, R16, R6.reuse, RZ ;  /* 0x0000000610127210 */ /* 0x080fe20007f1e0ff */
[----:B------:R-:W2:Y:S03]  /*1fb0*/  LDG.E.64 R30, desc[UR8][R16.64] ;  /* 0x00000008101e7981 */ /* 0x000ea6000c1e1b00 */
[----:B------:R-:W-:Y:S02]  /*1fc0*/  IADD3.X R19, R17, R13, RZ, P0, !PT ;  /* 0x0000000d11137210 */ /* 0x000fe400007fe4ff */
[----:B------:R-:W-:-:S03]  /*1fd0*/  IADD3 R20, P0, R18, R6, RZ ;  /* 0x0000000612147210 */ /* 0x000fc60007f1e0ff */
[----:B------:R0:W3:Y:S02]  /*1fe0*/  LDG.E.64 R28, desc[UR8][R18.64] ;  /* 0x00000008121c7981 */ /* 0x0000e4000c1e1b00 */
        /* <DEDUP_REMOVED lines=9> */
[----:B------:R-:W-:Y:S02]  /*2080*/  IADD3.X R37, R35, R13, RZ, P0, !PT ;  /* 0x0000000d23257210 */ /* 0x000fe400007fe4ff */
[----:B------:R-:W-:-:S03]  /*2090*/  IADD3 R38, P0, R36, R6, RZ ;  /* 0x0000000624267210 */ /* 0x000fc60007f1e0ff */
[----:B------:R-:W5:Y:S02]  /*20a0*/  LDG.E.64 R24, desc[UR8][R36.64] ;  /* 0x0000000824187981 */ /* 0x000f64000c1e1b00 */
[----:B------:R-:W-:Y:S01]  /*20b0*/  IMAD.X R39, R37, 0x1, R13, P0 ;  /* 0x0000000125277824 */ /* 0x000fe200000e060d */
[----:B0-----:R-:W-:-:S04]  /*20c0*/  IADD3 R18, P0, R38, R6, RZ ;  /* 0x0000000626127210 */ /* 0x001fc80007f1e0ff */
[----:B------:R-:W5:Y:S01]  /*20d0*/  LDG.E.64 R22, desc[UR8][R38.64] ;  /* 0x0000000826167981 */ /* 0x000f62000c1e1b00 */
[----:B------:R-:W-:-:S05]  /*20e0*/  IADD3.X R19, R39, R13, RZ, P0, !PT ;  /* 0x0000000d27137210 */ /* 0x000fca00007fe4ff */
[----:B------:R-:W5:Y:S01]  /*20f0*/  LDG.E.64 R20, desc[UR8][R18.64] ;  /* 0x0000000812147981 */ /* 0x000f62000c1e1b00 */
[----:B------:R-:W-:Y:S01]  /*2100*/  USHF.L.U32 UR6, UR4, 0x3, URZ ;  /* 0x0000000304067899 */ /* 0x000fe2000800063f */
[----:B------:R-:W-:Y:S01]  /*2110*/  IADD3 R10, P2, R10, -0x8, RZ ;  /* 0xfffffff80a0a7810 */ /* 0x000fe20007f5e0ff */
[----:B------:R-:W-:Y:S01]  /*2120*/  UIADD3 UR4, UP0, UR4, 0x8, URZ ;  /* 0x0000000804047890 */ /* 0x000fe2000ff1e03f */
[----:B------:R-:W-:Y:S02]  /*2130*/  PLOP3.LUT P0, PT, PT, PT, PT, 0x8, 0x0 ;  /* 0x000000000000781c */ /* 0x000fe40003f0e170 */
[----:B------:R-:W-:Y:S01]  /*2140*/  IADD3.X R0, R0, -0x1, RZ, P2, !PT ;  /* 0xffffffff00007810 */ /* 0x000fe200017fe4ff */
[----:B------:R-:W-:-:S06]  /*2150*/  UIADD3.X UR5, URZ, UR5, URZ, UP0, !UPT ;  /* 0x000000053f057290 */ /* 0x000fcc00087fe43f */
        /* <DEDUP_REMOVED lines=10> */
[----:B----4-:R-:W-:Y:S01]  /*2200*/  IMAD R9, R27, UR10, RZ ;  /* 0x0000000a1b097c24 */ /* 0x010fe2000f8e02ff */
[----:B------:R-:W-:-:S03]  /*2210*/  IADD3 R29, R29, R31, RZ ;  /* 0x0000001f1d1d7210 */ /* 0x000fc60007ffe0ff */
[C---:B------:R-:W-:Y:S02]  /*2220*/  IMAD R9, R26.reuse, UR11, R9 ;  /* 0x0000000b1a097c24 */ /* 0x040fe4000f8e0209 */
[----:B------:R-:W-:Y:S01]  /*2230*/  IMAD.WIDE.U32 R26, R26, UR10, R28 ;  /* 0x0000000a1a1a7c25 */ /* 0x000fe2000f8e001c */
[----:B------:R-:W-:-:S03]  /*2240*/  ULDC.64 UR10, c[0x0][UR6+0x458] ;  /* 0x00011600060a7abb */ /* 0x000fc60008000a00 */
[----:B------:R-:W-:Y:S02]  /*2250*/  IMAD.IADD R27, R27, 0x1, R9 ;  /* 0x000000011b1b7824 */ /* 0x000fe400078e0209 */
[----:B-----5:R-:W-:-:S04]  /*2260*/  IMAD R9, R15, UR10, RZ ;  /* 0x0000000a0f097c24 */ /* 0x020fc8000f8e02ff */
        /* <DEDUP_REMOVED lines=13> */
[----:B------:R-:W-:Y:S01]  /*2340*/  ULDC.64 UR6, c[0x0][UR6+0x478] ;  /* 0x00011e0006067abb */ /* 0x000fe20008000a00 */
[----:B------:R-:W-:Y:S01]  /*2350*/  IADD3 R16, P1, R18, R6, RZ ;  /* 0x0000000612107210 */ /* 0x000fe20007f3e0ff */
[----:B------:R-:W-:Y:S01]  /*2360*/  IMAD R15, R23, UR10, RZ ;  /* 0x0000000a170f7c24 */ /* 0x000fe2000f8e02ff */
[----:B------:R-:W-:Y:S01]  /*2370*/  IADD3 R25, R25, R9, RZ ;  /* 0x0000000919197210 */ /* 0x000fe20007ffe0ff */
[----:B------:R-:W-:Y:S02]  /*2380*/  IMAD R9, R21, UR6, RZ ;  /* 0x0000000615097c24 */ /* 0x000fe4000f8e02ff */
[----:B------:R-:W-:-:S02]  /*2390*/  IMAD R15, R22, UR11, R15 ;  /* 0x0000000b160f7c24 */ /* 0x000fc4000f8e020f */
[----:B------:R-:W-:-:S04]  /*23a0*/  IMAD.WIDE.U32 R22, R22, UR10, R24 ;  /* 0x0000000a16167c25 */ /* 0x000fc8000f8e0018 */
[----:B------:R-:W-:Y:S02]  /*23b0*/  IMAD.IADD R23, R23, 0x1, R15 ;  /* 0x0000000117177824 */ /* 0x000fe400078e020f */
[C---:B------:R-:W-:Y:S02]  /*23c0*/  IMAD R15, R20.reuse, UR7, R9 ;  /* 0x00000007140f7c24 */ /* 0x040fe4000f8e0209 */
[----:B------:R-:W-:-:S04]  /*23d0*/  IMAD.WIDE.U32 R8, R20, UR6, R22 ;  /* 0x0000000614087c25 */ /* 0x000fc8000f8e0016 */
[----:B------:R-:W-:Y:S01]  /*23e0*/  IMAD.X R17, R19, 0x1, R13, P1 ;  /* 0x0000000113117824 */ /* 0x000fe200008e060d */
[----:B------:R-:W-:-:S07]  /*23f0*/  IADD3 R9, R9, R15, RZ ;  /* 0x0000000f09097210 */ /* 0x000fce0007ffe0ff */
.L_x_7354:
[----:B------:R-:W-:-:S04]  /*2400*/  ISETP.NE.U32.AND P1, PT, R10, RZ, PT ;  /* 0x000000ff0a00720c */ /* 0x000fc80003f25070 */
[----:B------:R-:W-:-:S13]  /*2410*/  ISETP.NE.OR.EX P0, PT, R0, RZ, P0, P1 ;  /* 0x000000ff0000720c */ /* 0x000fda0000705710 */
[----:B------:R-:W-:Y:S05]  /*2420*/  @!P0 BRA `(.L_x_7350) ;  /* 0x0000000000a88947 */ /* 0x000fea0003800000 */
.L_x_7351:
[----:B------:R-:W-:Y:S01]  /*2430*/  MOV R18, R16 ;  /* 0x0000001000127202 */ /* 0x000fe20000000f00 */
[----:B------:R-:W-:Y:S01]  /*2440*/  IMAD.MOV.U32 R19, RZ, RZ, R17 ;  /* 0x000000ffff137224 */ /* 0x000fe200078e0011 */
[----:B------:R-:W-:-:S05]  /*2450*/  IADD3 R24, P0, R16, R6, RZ ;  /* 0x0000000610187210 */ /* 0x000fca0007f1e0ff */
[----:B------:R-:W2:Y:S01]  /*2460*/  LDG.E.64 R18, desc[UR8][R18.64] ;  /* 0x0000000812127981 */ /* 0x000ea2000c1e1b00 */
[----:B------:R-:W-:Y:S02]  /*2470*/  IADD3.X R25, R17, R13, RZ, P0, !PT ;  /* 0x0000000d11197210 */ /* 0x000fe400007fe4ff */
[----:B------:R-:W-:-:S03]  /*2480*/  IADD3 R26, P0, R24, R6, RZ ;  /* 0x00000006181a7210 */ /* 0x000fc60007f1e0ff */
[----:B------:R-:W3:Y:S02]  /*2490*/  LDG.E.64 R20, desc[UR8][R24.64] ;  /* 0x0000000818147981 */ /* 0x000ee4000c1e1b00 */
[----:B------:R-:W-:Y:S01]  /*24a0*/  IMAD.X R27, R25, 0x1, R13, P0 ;  /* 0x00000001191b7824 */ /* 0x000fe200000e060d */
[----:B------:R-:W-:-:S04]  /*24b0*/  IADD3 R14, P0, R26, R6, RZ ;  /* 0x000000061a0e7210 */ /* 0x000fc80007f1e0ff */
[----:B------:R-:W4:Y:S01]  /*24c0*/  LDG.E.64 R22, desc[UR8][R26.64] ;  /* 0x000000081a167981 */ /* 0x000f22000c1e1b00 */
[----:B------:R-:W-:-:S05]  /*24d0*/  IADD3.X R15, R27, R13, RZ, P0, !PT ;  /* 0x0000000d1b0f7210 */ /* 0x000fca00007fe4ff */
[----:B------:R-:W5:Y:S01]  /*24e0*/  LDG.E.64 R16, desc[UR8][R14.64] ;  /* 0x000000080e107981 */ /* 0x000f62000c1e1b00 */
[----:B------:R-:W-:Y:S01]  /*24f0*/  USHF.L.U32 UR6, UR4, 0x3, URZ ;  /* 0x0000000304067899 */ /* 0x000fe2000800063f */
[----:B------:R-:W-:Y:S01]  /*2500*/  IADD3 R10, P0, R10, -0x4, RZ ;  /* 0xfffffffc0a0a7810 */ /* 0x000fe20007f1e0ff */
[----:B------:R-:W-:-:S03]  /*2510*/  UIADD3 UR4, UP0, UR4, 0x4, URZ ;  /* 0x0000000404047890 */ /* 0x000fc6000ff1e03f */
[----:B------:R-:W-:Y:S01]  /*2520*/  IADD3.X R0, R0, -0x1, RZ, P0, !PT ;  /* 0xffffffff00007810 */ /* 0x000fe200007fe4ff */
[----:B------:R-:W-:Y:S01]  /*2530*/  UIADD3.X UR5, URZ, UR5, URZ, UP0, !UPT ;  /* 0x000000053f057290 */ /* 0x000fe200087fe43f */
[----:B------:R-:W-:-:S04]  /*2540*/  ISETP.NE.U32.AND P0, PT, R10, RZ, PT ;  /* 0x000000ff0a00720c */ /* 0x000fc80003f05070 */
[----:B------:R-:W-:Y:S01]  /*2550*/  ISETP.NE.AND.EX P0, PT, R0, RZ, PT, P0 ;  /* 0x000000ff0000720c */ /* 0x000fe20003f05300 */
[----:B------:R-:W-:Y:S02]  /*2560*/  ULDC.64 UR10, c[0x0][UR6+0x440] ;  /* 0x00011000060a7abb */ /* 0x000fe40008000a00 */
[----:B--2---:R-:W-:Y:S02]  /*2570*/  IMAD R19, R19, UR10, RZ ;  /* 0x0000000a13137c24 */ /* 0x004fe4000f8e02ff */
[----:B------:R-:W-:-:S04]  /*2580*/  IMAD.WIDE.U32 R8, R18, UR10, R8 ;  /* 0x0000000a12087c25 */ /* 0x000fc8000f8e0008 */
[----:B------:R-:W-:Y:S01]  /*2590*/  IMAD R19, R18, UR11, R19 ;  /* 0x0000000b12137c24 */ /* 0x000fe2000f8e0213 */
[----:B------:R-:W-:-:S03]  /*25a0*/  ULDC.64 UR10, c[0x0][UR6+0x448] ;  /* 0x00011200060a7abb */ /* 0x000fc60008000a00 */
[----:B------:R-:W-:Y:S02]  /*25b0*/  IMAD.IADD R9, R9, 0x1, R19 ;  /* 0x0000000109097824 */ /* 0x000fe400078e0213 */
[----:B---3--:R-:W-:-:S04]  /*25c0*/  IMAD R19, R21, UR10, RZ ;  /* 0x0000000a15137c24 */ /* 0x008fc8000f8e02ff */
[C---:B------:R-:W-:Y:S02]  /*25d0*/  IMAD R19, R20.reuse, UR11, R19 ;  /* 0x0000000b14137c24 */ /* 0x040fe4000f8e0213 */
[----:B------:R-:W-:Y:S01]  /*25e0*/  IMAD.WIDE.U32 R20, R20, UR10, R8 ;  /* 0x0000000a14147c25 */ /* 0x000fe2000f8e0008 */
[----:B------:R-:W-:Y:S01]  /*25f0*/  ULDC.64 UR10, c[0x0][UR6+0x450] ;  /* 0x00011400060a7abb */ /* 0x000fe20008000a00 */
[----:B------:R-:W-:Y:S02]  /*2600*/  ULDC.64 UR6, c[0x0][UR6+0x458] ;  /* 0x0001160006067abb */ /* 0x000fe40008000a00 */
[----:B----4-:R-:W-:Y:S01]  /*2610*/  IMAD R9, R23, UR10, RZ ;  /* 0x0000000a17097c24 */ /* 0x010fe2000f8e02ff */
[----:B------:R-:W-:-:S03]  /*2620*/  IADD3 R21, R21, R19, RZ ;  /* 0x0000001315157210 */ /* 0x000fc60007ffe0ff */
[C---:B------:R-:W-:Y:S02]  /*2630*/  IMAD R9, R22.reuse, UR11, R9 ;  /* 0x0000000b16097c24 */ /* 0x040fe4000f8e0209 */
[----:B------:R-:W-:-:S04]  /*2640*/  IMAD.WIDE.U32 R22, R22, UR10, R20 ;  /* 0x0000000a16167c25 */ /* 0x000fc8000f8e0014 */
[----:B------:R-:W-:Y:S02]  /*2650*/  IMAD.IADD R23, R23, 0x1, R9 ;  /* 0x0000000117177824 */ /* 0x000fe400078e0209 */
[----:B-----5:R-:W-:-:S04]  /*2660*/  IMAD R9, R17, UR6, RZ ;  /* 0x0000000611097c24 */ /* 0x020fc8000f8e02ff */
[C---:B------:R-:W-:Y:S02]  /*2670*/  IMAD R17, R16.reuse, UR7, R9 ;  /* 0x0000000710117c24 */ /* 0x040fe4000f8e0209 */
[----:B------:R-:W-:Y:S01]  /*2680*/  IMAD.WIDE.U32 R8, R16, UR6, R22 ;  /* 0x0000000610087c25 */ /* 0x000fe2000f8e0016 */
[----:B------:R-:W-:-:S04]  /*2690*/  IADD3 R16, P1, R14, R6, RZ ;  /* 0x000000060e107210 */ /* 0x000fc80007f3e0ff */
[----:B------:R-:W-:Y:S01]  /*26a0*/  IADD3 R9, R9, R17, RZ ;  /* 0x0000001109097210 */ /* 0x000fe20007ffe0ff */
[----:B------:R-:W-:Y:S01]  /*26b0*/  IMAD.X R17, R15, 0x1, R13, P1 ;  /* 0x000000010f117824 */ /* 0x000fe200008e060d */
[----:B------:R-:W-:Y:S07]  /*26c0*/  @P0 BRA `(.L_x_7351) ;  /* 0xfffffffc00580947 */ /* 0x000fee000383ffff */
.L_x_7350:
[----:B------:R-:W-:-:S04]  /*26d0*/  ISETP.NE.U32.AND P0, PT, R12, RZ, PT ;  /* 0x000000ff0c00720c */ /* 0x000fc80003f05070 */
[----:B------:R-:W-:-:S13]  /*26e0*/  ISETP.NE.AND.EX P0, PT, RZ, RZ, PT, P0 ;  /* 0x000000ffff00720c */ /* 0x000fda0003f05300 */
[----:B------:R-:W-:Y:S05]  /*26f0*/  @!P0 BRA `(.L_x_7349) ;  /* 0x0000000000bc8947 */ /* 0x000fea0003800000 */
[----:B------:R-:W-:Y:S01]  /*2700*/  ULDC.64 UR6, c[0x0][0x438] ;  /* 0x00010e0000067ab9 */ /* 0x000fe20000000a00 */
[----:B0-----:R-:W-:Y:S02]  /*2710*/  IMAD R0, R4, UR5, RZ ;  /* 0x0000000504007c24 */ /* 0x001fe4000f8e02ff */
[----:B-----5:R-:W-:Y:S02]  /*2720*/  IMAD R13, R3, UR6, RZ ;  /* 0x00000006030d7c24 */ /* 0x020fe4000f8e02ff */
[----:B------:R-:W-:-:S04]  /*2730*/  IMAD.WIDE.U32 R6, R2, UR6, RZ ;  /* 0x0000000602067c25 */ /* 0x000fc8000f8e00ff */
[----:B------:R-:W-:Y:S01]  /*2740*/  IMAD R13, R2, UR7, R13 ;  /* 0x00000007020d7c24 */ /* 0x000fe2000f8e020d */
[----:B------:R-:W-:-:S04]  /*2750*/  ULDC.64 UR6, c[0x0][0x430] ;  /* 0x00010c0000067ab9 */ /* 0x000fc80000000a00 */
[----:B------:R-:W-:Y:S01]  /*2760*/  IADD3 R7, R7, R13, RZ ;  /* 0x0000000d07077210 */ /* 0x000fe20007ffe0ff */
[----:B------:R-:W-:Y:S02]  /*2770*/  IMAD R13, R5, UR4, R0 ;  /* 0x00000004050d7c24 */ /* 0x000fe4000f8e0200 */
[----:B------:R-:W-:-:S04]  /*2780*/  IMAD.WIDE.U32 R6, R4, UR4, R6 ;  /* 0x0000000404067c25 */ /* 0x000fc8000f8e0006 */
[----:B------:R-:W-:Y:S01]  /*2790*/  IMAD.IADD R7, R7, 0x1, R13 ;  /* 0x0000000107077824 */ /* 0x000fe200078e020d */
[----:B------:R-:W-:-:S04]  /*27a0*/  LEA R14, P0, R6, UR6, 0x3 ;  /* 0x00000006060e7c11 */ /* 0x000fc8000f8018ff */
[----:B------:R-:W-:-:S05]  /*27b0*/  LEA.HI.X R15, R6, UR7, R7, 0x3, P0 ;  /* 0x00000007060f7c11 */ /* 0x000fca00080f1c07 */
[----:B------:R-:W2:Y:S01]  /*27c0*/  LDG.E.64 R6, desc[UR8][R14.64] ;  /* 0x000000080e067981 */ /* 0x000ea2000c1e1b00 */
[----:B------:R-:W-:Y:S01]  /*27d0*/  USHF.L.U32 UR4, UR4, 0x3, URZ ;  /* 0x0000000304047899 */ /* 0x000fe2000800063f */
[----:B------:R-:W-:-:S04]  /*27e0*/  ISETP.NE.U32.AND P0, PT, R12, 0x1, PT ;  /* 0x000000010c00780c */ /* 0x000fc80003f05070 */
[----:B------:R-:W-:-:S07]  /*27f0*/  ISETP.NE.AND.EX P0, PT, RZ, RZ, PT, P0 ;  /* 0x000000ffff00720c */ /* 0x000fce0003f05300 */
[----:B------:R-:W-:Y:S02]  /*2800*/  ULDC.64 UR6, c[0x0][UR4+0x440] ;  /* 0x0001100004067abb */ /* 0x000fe40008000a00 */
[----:B--2---:R-:W-:Y:S02]  /*2810*/  IMAD R7, R7, UR6, RZ ;  /* 0x0000000607077c24 */ /* 0x004fe4000f8e02ff */
[----:B------:R-:W-:-:S04]  /*2820*/  IMAD.WIDE.U32 R8, R6, UR6, R8 ;  /* 0x0000000606087c25 */ /* 0x000fc8000f8e0008 */
[----:B------:R-:W-:-:S05]  /*2830*/  IMAD R7, R6, UR7, R7 ;  /* 0x0000000706077c24 */ /* 0x000fca000f8e0207 */
[----:B------:R-:W-:Y:S01]  /*2840*/  IADD3 R9, R9, R7, RZ ;  /* 0x0000000709097210 */ /* 0x000fe20007ffe0ff */
[----:B------:R-:W-:Y:S06]  /*2850*/  @!P0 BRA `(.L_x_7349) ;  /* 0x0000000000648947 */ /* 0x000fec0003800000 */
[C---:B------:R-:W-:Y:S01]  /*2860*/  IMAD.SHL.U32 R13, R4.reuse, 0x8, RZ ;  /* 0x00000008040d7824 */ /* 0x040fe200078e00ff */
[----:B------:R-:W-:-:S04]  /*2870*/  SHF.L.U64.HI R17, R4, 0x3, R5 ;  /* 0x0000000304117819 */ /* 0x000fc80000010205 */
[----:B------:R-:W-:-:S04]  /*2880*/  IADD3 R6, P0, R13, R14, RZ ;  /* 0x0000000e0d067210 */ /* 0x000fc80007f1e0ff */
[----:B------:R-:W-:-:S05]  /*2890*/  IADD3.X R7, R17, R15, RZ, P0, !PT ;  /* 0x0000000f11077210 */ /* 0x000fca00007fe4ff */
[----:B------:R-:W2:Y:S01]  /*28a0*/  LDG.E.64 R4, desc[UR8][R6.64] ;  /* 0x0000000806047981 */ /* 0x000ea2000c1e1b00 */
[----:B------:R-:W-:Y:S01]  /*28b0*/  ISETP.NE.U32.AND P0, PT, R12, 0x2, PT ;  /* 0x000000020c00780c */ /* 0x000fe20003f05070 */
[----:B------:R-:W-:-:S03]  /*28c0*/  ULDC.64 UR6, c[0x0][UR4+0x448] ;  /* 0x0001120004067abb */ /* 0x000fc60008000a00 */
[----:B------:R-:W-:Y:S01]  /*28d0*/  ISETP.NE.AND.EX P0, PT, RZ, RZ, PT, P0 ;  /* 0x000000ffff00720c */ /* 0x000fe20003f05300 */
[----:B--2---:R-:W-:Y:S02]  /*28e0*/  IMAD R5, R5, UR6, RZ ;  /* 0x0000000605057c24 */ /* 0x004fe4000f8e02ff */
[----:B------:R-:W-:-:S04]  /*28f0*/  IMAD.WIDE.U32 R8, R4, UR6, R8 ;  /* 0x0000000604087c25 */ /* 0x000fc8000f8e0008 */
[----:B------:R-:W-:-:S04]  /*2900*/  IMAD R5, R4, UR7, R5 ;  /* 0x0000000704057c24 */ /* 0x000fc8000f8e0205 */
[----:B------:R-:W-:Y:S02]  /*2910*/  IMAD.IADD R9, R9, 0x1, R5 ;  /* 0x0000000109097824 */ /* 0x000fe400078e0205 */
[----:B------:R-:W-:Y:S05]  /*2920*/  @!P0 BRA `(.L_x_7349) ;  /* 0x0000000000308947 */ /* 0x000fea0003800000 */
[----:B------:R-:W-:-:S04]  /*2930*/  IADD3 R4, P0, R6, R13, RZ ;  /* 0x0000000d06047210 */ /* 0x000fc80007f1e0ff */
[----:B------:R-:W-:-:S06]  /*2940*/  IADD3.X R5, R7, R17, RZ, P0, !PT ;  /* 0x0000001107057210 */ /* 0x000fcc00007fe4ff */
[----:B------:R-:W2:Y:S01]  /*2950*/  LDG.E.64 R4, desc[UR8][R4.64] ;  /* 0x0000000804047981 */ /* 0x000ea2000c1e1b00 */
[----:B------:R-:W-:Y:S02]  /*2960*/  ULDC.64 UR4, c[0x0][UR4+0x450] ;  /* 0x0001140004047abb */ /* 0x000fe40008000a00 */
[----:B--2---:R-:W-:Y:S02]  /*2970*/  IMAD R7, R5, UR4, RZ ;  /* 0x0000000405077c24 */ /* 0x004fe4000f8e02ff */
[----:B------:R-:W-:-:S04]  /*2980*/  IMAD.WIDE.U32 R8, R4, UR4, R8 ;  /* 0x0000000404087c25 */ /* 0x000fc8000f8e0008 */
[----:B------:R-:W-:-:S04]  /*2990*/  IMAD R7, R4, UR5, R7 ;  /* 0x0000000504077c24 */ /* 0x000fc8000f8e0207 */
[----:B------:R-:W-:Y:S01]  /*29a0*/  IMAD.IADD R9, R9, 0x1, R7 ;  /* 0x0000000109097824 */ /* 0x000fe200078e0207 */
[----:B------:R-:W-:Y:S06]  /*29b0*/  BRA `(.L_x_7349) ;  /* 0x00000000000c7947 */ /* 0x000fec0003800000 */
.L_x_7348:
[----:B-----5:R-:W-:-:S04]  /*29c0*/  LEA R8, P0, R2, UR4, 0x3 ;  /* 0x0000000402087c11 */ /* 0x020fc8000f8018ff */
[----:B------:R-:W-:-:S06]  /*29d0*/  LEA.HI.X R9, R2, UR5, R3, 0x3, P0 ;  /* 0x0000000502097c11 */ /* 0x000fcc00080f1c03 */
[----:B------:R-:W5:Y:S03]  /*29e0*/  LDG.E.64 R8, desc[UR8][R8.64] ;  /* 0x0000000808087981 */ /* 0x000f66000c1e1b00 */
.L_x_7349:
        /* <DEDUP_REMOVED lines=19> */
.L_x_7356:
        /* <DEDUP_REMOVED lines=23> */
.L_x_7355:
        /* <DEDUP_REMOVED lines=12> */
.L_x_7358:
        /* <DEDUP_REMOVED lines=23> */
.L_x_7357:
[----:B------:R-:W-:Y:S01]  /*2ec0*/  IADD3 R3, P0, -R20, R17, RZ ;  /* 0x0000001114037210 */ /* 0x000fe20007f1e1ff */
[----:B------:R-:W-:Y:S01]  /*2ed0*/  ULDC.64 UR6, c[0x0][0x488] ;  /* 0x0001220000067ab9 */ /* 0x000fe20000000a00 */
[----:B------:R-:W-:Y:S01]  /*2ee0*/  SHF.L.U32 R2, R2, 0x3, RZ ;  /* 0x0000000302027819 */ /* 0x000fe200000006ff */
[----:B------:R-:W-:Y:S01]  /*2ef0*/  ULDC.64 UR4, c[0x0][0x498] ;  /* 0x0001260000047ab9 */ /* 0x000fe20000000a00 */
[----:B------:R-:W-:Y:S01]  /*2f00*/  IADD3 R6, P1, R20, -UR6, RZ ;  /* 0x8000000614067c10 */ /* 0x000fe2000ff3e0ff */
[----:B------:R-:W-:Y:S01]  /*2f10*/  IMAD.X R0, R18, 0x1, ~R19, P0 ;  /* 0x0000000112007824 */ /* 0x000fe200000e0e13 */
[----:B------:R-:W0:Y:S01]  /*2f20*/  S2R R12, SR_TID.X ;  /* 0x00000000000c7919 */ /* 0x000e220000002100 */
[----:B------:R-:W-:Y:S02]  /*2f30*/  IADD3 R4, P0, R2, UR4, RZ ;  /* 0x0000000402047c10 */ /* 0x000fe4000ff1e0ff */
[----:B------:R-:W-:Y:S01]  /*2f40*/  IADD3.X R7, R19, ~UR7, RZ, P1, !PT ;  /* 0x8000000713077c10 */ /* 0x000fe20008ffe4ff */
[----:B------:R-:W0:Y:S01]  /*2f50*/  S2R R13, SR_CTAID.X ;  /* 0x00000000000d7919 */ /* 0x000e220000002500 */
        /* <DEDUP_REMOVED lines=16> */
.L_x_7346:
[----:B------:R-:W-:Y:S05]  /*3060*/  BSYNC B0 ;  /* 0x0000000000007941 */ /* 0x000fea0003800000 */
.L_x_7345:
        /* <DEDUP_REMOVED lines=295> */
[----:B------:R-:W-:-:S07]  /*42e0*/  IMAD.MOV R9, RZ, RZ, -R7 ;  /* 0x000000ffff097224 */ /* 0x000fce00078e0a07 */
[----:B------:R-:W2:Y:S01]  /*42f0*/  @P0 LDC.64 R14, c[0x0][0x408] ;  /* 0x00010200ff0e0b82 */ /* 0x000ea20000000a00 */
[----:B0-----:R-:W-:-:S05]  /*4300*/  @P0 IMAD.HI.U32 R2, R7, R10, R6 ;  /* 0x0000000a07020227 */ /* 0x001fca00078e0006 */
[----:B------:R-:W-:Y:S01]  /*4310*/  @P0 SHF.R.U32.HI R4, RZ, R11, R2 ;  /* 0x0000000bff040219 */ /* 0x000fe20000011602 */
[----:B------:R-:W-:-:S03]  /*4320*/  IMAD R2, R9, UR6, R3 ;  /* 0x0000000609027c24 */ /* 0x000fc6000f8e0203 */
[----:B------:R-:W-:Y:S01]  /*4330*/  @P0 IADD3 R6, -R4, RZ, RZ ;  /* 0x000000ff04060210 */ /* 0x000fe20007ffe1ff */
[C---:B------:R-:W-:Y:S02]  /*4340*/  IMAD R5, R2.reuse, UR4, R5 ;  /* 0x0000000402057c24 */ /* 0x040fe4000f8e0205 */
[----:B------:R-:W-:Y:S02]  /*4350*/  IMAD R0, R2, UR5, R0 ;  /* 0x0000000502007c24 */ /* 0x000fe4000f8e0200 */
[----:B-1----:R-:W-:-:S04]  /*4360*/  @P0 IMAD R6, R13, R6, R7 ;  /* 0x000000060d060224 */ /* 0x002fc800078e0207 */
[C---:B--2---:R-:W-:Y:S02]  /*4370*/  @P0 IMAD R5, R6.reuse, R14, R5 ;  /* 0x0000000e06050224 */ /* 0x044fe400078e0205 */
[----:B------:R-:W-:-:S07]  /*4380*/  @P0 IMAD R0, R6, R15, R0 ;  /* 0x0000000f06000224 */ /* 0x000fce00078e0200 */
.L_x_7359:
        /* <DEDUP_REMOVED lines=8> */
[----:B------:R-:W-:-:S03]  /*4410*/  ISETP.NE.AND.EX P0, PT, RZ, UR7, PT, P0 ;  /* 0x00000007ff007c0c */ /* 0x000fc6000bf05300 */
[----:B------:R-:W-:-:S10]  /*4420*/  IMAD.X R5, RZ, RZ, UR5, P1 ;  /* 0x00000005ff057e24 */ /* 0x000fd400088e06ff */
        /* <DEDUP_REMOVED lines=29> */
[----:B------:R-:W-:-:S03]  /*4600*/  ISETP.GT.U32.AND P0, PT, R12, RZ, PT ;  /* 0x000000ff0c00720c */ /* 0x000fc60003f04070 */
[----:B------:R-:W-:Y:S01]  /*4610*/  IMAD R19, R2, UR5, R9 ;  /* 0x0000000502137c24 */ /* 0x000fe2000f8e0209 */
[----:B------:R-:W-:Y:S01]  /*4620*/  ISETP.GT.AND.EX P0, PT, R0, RZ, PT, P0 ;  /* 0x000000ff0000720c */ /* 0x000fe20003f04300 */
[----:B------:R-:W-:Y:S01]  /*4630*/  ULDC.64 UR4, c[0x0][0x430] ;  /* 0x00010c0000047ab9 */ /* 0x000fe20000000a00 */
[----:B------:R-:W-:Y:S01]  /*4640*/  IMAD.WIDE.U32 R8, R6, 0x8, RZ ;  /* 0x0000000806087825 */ /* 0x000fe200078e00ff */
[----:B------:R-:W-:Y:S01]  /*4650*/  LEA R18, P1, R16, UR4, 0x3 ;  /* 0x0000000410127c11 */ /* 0x000fe2000f8218ff */
[----:B------:R-:W-:Y:S01]  /*4660*/  UMOV UR4, URZ ;  /* 0x0000003f00047c82 */ /* 0x000fe20008000000 */
[----:B------:R-:W-:Y:S01]  /*4670*/  IADD3 R19, R17, R19, RZ ;  /* 0x0000001311137210 */ /* 0x000fe20007ffe0ff */
[----:B------:R-:W-:-:S03]  /*4680*/  IMAD.IADD R14, R9, 0x1, R15 ;  /* 0x00000001090e7824 */ /* 0x000fc600078e020f */
[----:B------:R-:W-:Y:S01]  /*4690*/  LEA.HI.X R19, R16, UR5, R19, 0x3, P1 ;  /* 0x0000000510137c11 */ /* 0x000fe200088f1c13 */
[----:B------:R-:W-:-:S03]  /*46a0*/  UMOV UR5, URZ ;  /* 0x0000003f00057c82 */ /* 0x000fc60008000000 */
[----:B------:R-:W-:Y:S05]  /*46b0*/  @!P0 BRA `(.L_x_7363) ;  /* 0x0000000c006c8947 */ /* 0x000fea0003800000 */
[----:B------:R-:W-:Y:S02]  /*46c0*/  ISETP.GT.U32.AND P1, PT, R12, 0xc, PT ;  /* 0x0000000c0c00780c */ /* 0x000fe40003f24070 */
[----:B------:R-:W-:Y:S02]  /*46d0*/  PLOP3.LUT P0, PT, PT, PT, PT, 0x80, 0x0 ;  /* 0x000000000000781c */ /* 0x000fe40003f0f070 */
[----:B------:R-:W-:-:S13]  /*46e0*/  ISETP.GT.AND.EX P1, PT, R0, RZ, PT, P1 ;  /* 0x000000ff0000720c */ /* 0x000fda0003f24310 */
[----:B------:R-:W-:Y:S05]  /*46f0*/  @!P1 BRA `(.L_x_7364) ;  /* 0x00000008002c9947 */ /* 0x000fea0003800000 */
[----:B------:R-:W-:-:S13]  /*4700*/  PLOP3.LUT P0, PT, PT, PT, PT, 0x8, 0x0 ;  /* 0x000000000000781c */ /* 0x000fda0003f0e170 */
.L_x_7365:
[----:B------:R-:W-:Y:S02]  /*4710*/  MOV R16, R18 ;  /* 0x0000001200107202 */ /* 0x000fe40000000f00 */
[----:B------:R-:W-:Y:S02]  /*4720*/  MOV R17, R19 ;  /* 0x0000001300117202 */ /* 0x000fe40000000f00 */
[----:B------:R-:W-:-:S03]  /*4730*/  IADD3 R18, P1, R18, R8, RZ ;  /* 0x0000000812127210 */ /* 0x000fc60007f3e0ff */
[----:B------:R0:W2:Y:S02]  /*4740*/  LDG.E.64 R48, desc[UR8][R16.64] ;  /* 0x0000000810307981 */ /* 0x0000a4000c1e1b00 */
[----:B------:R-:W-:Y:S01]  /*4750*/  IMAD.X R19, R19, 0x1, R14, P1 ;  /* 0x0000000113137824 */ /* 0x000fe200008e060e */
[----:B------:R-:W-:-:S04]  /*4760*/  IADD3 R20, P1, R18, R8, RZ ;  /* 0x0000000812147210 */ /* 0x000fc80007f3e0ff */
[----:B------:R1:W3:Y:S01]  /*4770*/  LDG.E.64 R46, desc[UR8][R18.64] ;  /* 0x00000008122e7981 */ /* 0x0002e2000c1e1b00 */
[----:B------:R-:W-:Y:S02]  /*4780*/  IADD3.X R21, R19, R14, RZ, P1, !PT ;  /* 0x0000000e13157210 */ /* 0x000fe40000ffe4ff */
[----:B------:R-:W-:-:S03]  /*4790*/  IADD3 R22, P1, R20, R8, RZ ;  /* 0x0000000814167210 */ /* 0x000fc60007f3e0ff */
        /* <DEDUP_REMOVED lines=9> */
[----:B------:R0:W5:Y:S01]  /*4830*/  LDG.E.64 R38, desc[UR8][R16.64] ;  /* 0x0000000810267981 */ /* 0x000162000c1e1b00 */
[----:B------:R-:W-:Y:S02]  /*4840*/  IADD3.X R19, R17, R14, RZ, P1, !PT ;  /* 0x0000000e11137210 */ /* 0x000fe40000ffe4ff */
[----:B----4-:R-:W-:-:S03]  /*4850*/  IADD3 R20, P1, R18, R8, RZ ;  /* 0x0000000812147210 */ /* 0x010fc60007f3e0ff */
[----:B------:R1:W4:Y:S02]  /*4860*/  LDG.E.64 R36, desc[UR8][R18.64] ;  /* 0x0000000812247981 */ /* 0x000324000c1e1b00 */
[----:B------:R-:W-:Y:S01]  /*4870*/  IMAD.X R21, R19, 0x1, R14, P1 ;  /* 0x0000000113157824 */ /* 0x000fe200008e060e */
[----:B------:R-:W-:-:S04]  /*4880*/  IADD3 R22, P1, R20, R8, RZ ;  /* 0x0000000814167210 */ /* 0x000fc80007f3e0ff */
[----:B------:R1:W4:Y:S01]  /*4890*/  LDG.E.64 R34, desc[UR8][R20.64] ;  /* 0x0000000814227981 */ /* 0x000322000c1e1b00 */
[----:B------:R-:W-:Y:S02]  /*48a0*/  IADD3.X R23, R21, R14, RZ, P1, !PT ;  /* 0x0000000e15177210 */ /* 0x000fe40000ffe4ff */
[----:B------:R-:W-:-:S03]  /*48b0*/  IADD3 R50, P1, R22, R8, RZ ;  /* 0x0000000816327210 */ /* 0x000fc60007f3e0ff */
        /* <DEDUP_REMOVED lines=9> */
[----:B------:R-:W4:Y:S01]  /*4950*/  LDG.E.64 R26, desc[UR8][R18.64] ;  /* 0x00000008121a7981 */ /* 0x000f22000c1e1b00 */
[----:B------:R-:W-:Y:S02]  /*4960*/  IADD3.X R53, R19, R14, RZ, P1, !PT ;  /* 0x0000000e13357210 */ /* 0x000fe40000ffe4ff */
[----:B------:R-:W-:-:S03]  /*4970*/  IADD3 R20, P1, R52, R8, RZ ;  /* 0x0000000834147210 */ /* 0x000fc60007f3e0ff */
[----:B------:R-:W4:Y:S02]  /*4980*/  LDG.E.64 R24, desc[UR8][R52.64] ;  /* 0x0000000834187981 */ /* 0x000f24000c1e1b00 */
[----:B------:R-:W-:Y:S01]  /*4990*/  IMAD.X R21, R53, 0x1, R14, P1 ;  /* 0x0000000135157824 */ /* 0x000fe200008e060e */
[----:B0-----:R-:W-:-:S04]  /*49a0*/  IADD3 R50, P1, R20, R8, RZ ;  /* 0x0000000814327210 */ /* 0x001fc80007f3e0ff */
[----:B------:R-:W4:Y:S01]  /*49b0*/  LDG.E.64 R22, desc[UR8][R20.64] ;  /* 0x0000000814167981 */ /* 0x000f22000c1e1b00 */
[----:B------:R-:W-:Y:S02]  /*49c0*/  IADD3.X R51, R21, R14, RZ, P1, !PT ;  /* 0x0000000e15337210 */ /* 0x000fe40000ffe4ff */
[----:B-1----:R-:W-:-:S03]  /*49d0*/  IADD3 R16, P1, R50, R8, RZ ;  /* 0x0000000832107210 */ /* 0x002fc60007f3e0ff */
        /* <DEDUP_REMOVED lines=14> */
[----:B------:R-:W-:-:S03]  /*4ac0*/  ULDC.64 UR10, c[0x0][UR6+0x448] ;  /* 0x00011200060a7abb */ /* 0x000fc60008000a00 */
[----:B------:R-:W-:Y:S02]  /*4ad0*/  IMAD.IADD R11, R11, 0x1, R15 ;  /* 0x000000010b0b7824 */ /* 0x000fe400078e020f */
[----:B---3--:R-:W-:Y:S02]  /*4ae0*/  IMAD R15, R47, UR10, RZ ;  /* 0x0000000a2f0f7c24 */ /* 0x008fe4000f8e02ff */
[----:B------:R-:W-:-:S04]  /*4af0*/  IMAD.WIDE.U32 R10, R46, UR10, R10 ;  /* 0x0000000a2e0a7c25 */ /* 0x000fc8000f8e000a */
[----:B------:R-:W-:Y:S01]  /*4b00*/  IMAD R15, R46, UR11, R15 ;  /* 0x0000000b2e0f7c24 */ /* 0x000fe2000f8e020f */
[----:B------:R-:W-:-:S04]  /*4b10*/  ULDC.64 UR10, c[0x0][UR6+0x450] ;  /* 0x00011400060a7abb */ /* 0x000fc80008000a00 */
[----:B------:R-:W-:Y:S01]  /*4b20*/  IADD3 R11, R11, R15, RZ ;  /* 0x0000000f0b0b7210 */ /* 0x000fe20007ffe0ff */
[----:B-----5:R-:W-:-:S04]  /*4b30*/  IMAD R15, R45, UR10, RZ ;  /* 0x0000000a2d0f7c24 */ /* 0x020fc8000f8e02ff */
[C---:B------:R-:W-:Y:S02]  /*4b40*/  IMAD R15, R44.reuse, UR11, R15 ;  /* 0x0000000b2c0f7c24 */ /* 0x040fe4000f8e020f */
[----:B------:R-:W-:Y:S01]  /*4b50*/  IMAD.WIDE.U32 R44, R44, UR10, R10 ;  /* 0x0000000a2c2c7c25 */ /* 0x000fe2000f8e000a */
[----:B------:R-:W-:-:S03]  /*4b60*/  ULDC.64 UR10, c[0x0][UR6+0x458] ;  /* 0x00011600060a7abb */ /* 0x000fc60008000a00 */
[----:B------:R-:W-:Y:S01]  /*4b70*/  IMAD R11, R43, UR10, RZ ;  /* 0x0000000a2b0b7c24 */ /* 0x000fe2000f8e02ff */
[----:B------:R-:W-:-:S03]  /*4b80*/  IADD3 R45, R45, R15, RZ ;  /* 0x0000000f2d2d7210 */ /* 0x000fc60007ffe0ff */
        /* <DEDUP_REMOVED lines=55> */
[----:B------:R-:W-:Y:S01]  /*4f00*/  IADD3 R23, R23, R11, RZ ;  /* 0x0000000b17177210 */ /* 0x000fe20007ffe0ff */
[----:B------:R-:W-:Y:S02]  /*4f10*/  IMAD R11, R19, UR6, RZ ;  /* 0x00000006130b7c24 */ /* 0x000fe4000f8e02ff */
[----:B------:R-:W-:-:S02]  /*4f20*/  IMAD R15, R20, UR11, R15 ;  /* 0x0000000b140f7c24 */ /* 0x000fc4000f8e020f */
[----:B------:R-:W-:-:S05]  /*4f30*/  IMAD.WIDE.U32 R20, R20, UR10, R22 ;  /* 0x0000000a14147c25 */ /* 0x000fca000f8e0016 */
[----:B------:R-:W-:Y:S01]  /*4f40*/  IADD3 R21, R21, R15, RZ ;  /* 0x0000000f15157210 */ /* 0x000fe20007ffe0ff */
[C---:B------:R-:W-:Y:S02]  /*4f50*/  IMAD R15, R18.reuse, UR7, R11 ;  /* 0x00000007120f7c24 */ /* 0x040fe4000f8e020b */
[----:B------:R-:W-:Y:S01]  /*4f60*/  IMAD.WIDE.U32 R10, R18, UR6, R20 ;  /* 0x00000006120a7c25 */ /* 0x000fe2000f8e0014 */
[----:B------:R-:W-:-:S03]  /*4f70*/  IADD3 R18, P2, R16, R8, RZ ;  /* 0x0000000810127210 */ /* 0x000fc60007f5e0ff */
[----:B------:R-:W-:Y:S01]  /*4f80*/  IMAD.IADD R11, R11, 0x1, R15 ;  /* 0x000000010b0b7824 */ /* 0x000fe200078e020f */
[----:B------:R-:W-:Y:S01]  /*4f90*/  IADD3.X R19, R17, R14, RZ, P2, !PT ;  /* 0x0000000e11137210 */ /* 0x000fe200017fe4ff */
[----:B------:R-:W-:Y:S08]  /*4fa0*/  @P1 BRA `(.L_x_7365) ;  /* 0xfffffff400d81947 */ /* 0x000ff0000383ffff */
.L_x_7364:
[----:B------:R-:W-:-:S04]  /*4fb0*/  ISETP.GT.U32.AND P1, PT, R12, 0x4, PT ;  /* 0x000000040c00780c */ /* 0x000fc80003f24070 */
[----:B------:R-:W-:-:S13]  /*4fc0*/  ISETP.GT.AND.EX P1, PT, R0, RZ, PT, P1 ;  /* 0x000000ff0000720c */ /* 0x000fda0003f24310 */
[----:B------:R-:W-:Y:S05]  /*4fd0*/  @!P1 BRA `(.L_x_7366) ;  /* 0x0000000400189947 */ /* 0x000fea0003800000 */
[----:B------:R-:W2:Y:S01]  /*4fe0*/  LDG.E.64 R32, desc[UR8][R18.64] ;  /* 0x0000000812207981 */ /* 0x000ea2000c1e1b00 */
[----:B------:R-:W-:-:S04]  /*4ff0*/  IADD3 R20, P0, R18, R8, RZ ;  /* 0x0000000812147210 */ /* 0x000fc80007f1e0ff */
        /* <DEDUP_REMOVED lines=8> */
[----:B------:R-:W5:Y:S01]  /*5080*/  LDG.E.64 R16, desc[UR8][R34.64] ;  /* 0x0000000822107981 */ /* 0x000f62000c1e1b00 */
[----:B------:R-:W-:Y:S02]  /*5090*/  IADD3.X R37, R35, R14, RZ, P0, !PT ;  /* 0x0000000e23257210 */ /* 0x000fe400007fe4ff */
[----:B------:R-:W-:-:S03]  /*50a0*/  IADD3 R38, P0, R36, R8, RZ ;  /* 0x0000000824267210 */ /* 0x000fc60007f1e0ff */
[----:B------:R-:W5:Y:S02]  /*50b0*/  LDG.E.64 R18, desc[UR8][R36.64] ;  /* 0x0000000824127981 */ /* 0x000f64000c1e1b00 */
[----:B------:R-:W-:Y:S01]  /*50c0*/  IMAD.X R39, R37, 0x1, R14, P0 ;  /* 0x0000000125277824 */ /* 0x000fe200000e060e */
[----:B------:R-:W-:-:S04]  /*50d0*/  IADD3 R40, P0, R38, R8, RZ ;  /* 0x0000000826287210 */ /* 0x000fc80007f1e0ff */
[----:B------:R-:W5:Y:S01]  /*50e0*/  LDG.E.64 R26, desc[UR8][R38.64] ;  /* 0x00000008261a7981 */ /* 0x000f62000c1e1b00 */
[----:B------:R-:W-:Y:S02]  /*50f0*/  IADD3.X R41, R39, R14, RZ, P0, !PT ;  /* 0x0000000e27297210 */ /* 0x000fe400007fe4ff */
[----:B0-----:R-:W-:-:S03]  /*5100*/  IADD3 R20, P0, R40, R8, RZ ;  /* 0x0000000828147210 */ /* 0x001fc60007f1e0ff */
        /* <DEDUP_REMOVED lines=18> */
[----:B------:R-:W-:-:S03]  /*5230*/  ULDC.64 UR10, c[0x0][UR6+0x450] ;  /* 0x00011400060a7abb */ /* 0x000fc60008000a00 */
[----:B----4-:R-:W-:Y:S01]  /*5240*/  IMAD R11, R29, UR10, RZ ;  /* 0x0000000a1d0b7c24 */ /* 0x010fe2000f8e02ff */
[----:B------:R-:W-:-:S03]  /*5250*/  IADD3 R31, R31, R15, RZ ;  /* 0x0000000f1f1f7210 */ /* 0x000fc60007ffe0ff */
[C---:B------:R-:W-:Y:S02]  /*5260*/  IMAD R11, R28.reuse, UR11, R11 ;  /* 0x0000000b1c0b7c24 */ /* 0x040fe4000f8e020b */
[----:B------:R-:W-:Y:S01]  /*5270*/  IMAD.WIDE.U32 R28, R28, UR10, R30 ;  /* 0x0000000a1c1c7c25 */ /* 0x000fe2000f8e001e */
[----:B------:R-:W-:-:S04]  /*5280*/  ULDC.64 UR10, c[0x0][UR6+0x458] ;  /* 0x00011600060a7abb */ /* 0x000fc80008000a00 */
[----:B------:R-:W-:Y:S01]  /*5290*/  IADD3 R29, R29, R11, RZ ;  /* 0x0000000b1d1d7210 */ /* 0x000fe20007ffe0ff */
[----:B-----5:R-:W-:-:S04]  /*52a0*/  IMAD R11, R17, UR10, RZ ;  /* 0x0000000a110b7c24 */ /* 0x020fc8000f8e02ff */
        /* <DEDUP_REMOVED lines=17> */
[----:B------:R-:W-:Y:S01]  /*53c0*/  IMAD R11, R23, UR6, RZ ;  /* 0x00000006170b7c24 */ /* 0x000fe2000f8e02ff */
[----:B------:R-:W-:Y:S01]  /*53d0*/  IADD3.X R19, R21, R14, RZ, P1, !PT ;  /* 0x0000000e15137210 */ /* 0x000fe20000ffe4ff */
[----:B------:R-:W-:-:S02]  /*53e0*/  IMAD R15, R24, UR11, R15 ;  /* 0x0000000b180f7c24 */ /* 0x000fc4000f8e020f */
[----:B------:R-:W-:-:S04]  /*53f0*/  IMAD.WIDE.U32 R24, R24, UR10, R26 ;  /* 0x0000000a18187c25 */ /* 0x000fc8000f8e001a */
[----:B------:R-:W-:Y:S02]  /*5400*/  IMAD.IADD R25, R25, 0x1, R15 ;  /* 0x0000000119197824 */ /* 0x000fe400078e020f */
[C---:B------:R-:W-:Y:S02]  /*5410*/  IMAD R15, R22.reuse, UR7, R11 ;  /* 0x00000007160f7c24 */ /* 0x040fe4000f8e020b */
[----:B------:R-:W-:-:S05]  /*5420*/  IMAD.WIDE.U32 R10, R22, UR6, R24 ;  /* 0x00000006160a7c25 */ /* 0x000fca000f8e0018 */
[----:B------:R-:W-:-:S07]  /*5430*/  IADD3 R11, R11, R15, RZ ;  /* 0x0000000f0b0b7210 */ /* 0x000fce0007ffe0ff */
.L_x_7366:
[----:B------:R-:W-:-:S04]  /*5440*/  ISETP.NE.U32.AND P1, PT, R12, RZ, PT ;  /* 0x000000ff0c00720c */ /* 0x000fc80003f25070 */
[----:B------:R-:W-:-:S13]  /*5450*/  ISETP.NE.OR.EX P0, PT, R0, RZ, P0, P1 ;  /* 0x000000ff0000720c */ /* 0x000fda0000705710 */
[----:B------:R-:W-:Y:S05]  /*5460*/  @!P0 BRA `(.L_x_7362) ;  /* 0x0000000000a88947 */ /* 0x000fea0003800000 */
.L_x_7363:
[----:B------:R-:W-:Y:S01]  /*5470*/  IMAD.MOV.U32 R20, RZ, RZ, R18 ;  /* 0x000000ffff147224 */ /* 0x000fe200078e0012 */
[----:B------:R-:W-:Y:S02]  /*5480*/  MOV R21, R19 ;  /* 0x0000001300157202 */ /* 0x000fe40000000f00 */
[----:B------:R-:W-:-:S04]  /*5490*/  IADD3 R26, P0, R18, R8, RZ ;  /* 0x00000008121a7210 */ /* 0x000fc80007f1e0ff */
        /* <DEDUP_REMOVED lines=20> */
[----:B------:R-:W-:-:S04]  /*55e0*/  ULDC.64 UR10, c[0x0][UR6+0x448] ;  /* 0x00011200060a7abb */ /* 0x000fc80008000a00 */
[----:B------:R-:W-:Y:S01]  /*55f0*/  IADD3 R11, R11, R15, RZ ;  /* 0x0000000f0b0b7210 */ /* 0x000fe20007ffe0ff */
[----:B---3--:R-:W-:-:S04]  /*5600*/  IMAD R15, R23, UR10, RZ ;  /* 0x0000000a170f7c24 */ /* 0x008fc8000f8e02ff */
[C---:B------:R-:W-:Y:S02]  /*5610*/  IMAD R15, R22.reuse, UR11, R15 ;  /* 0x0000000b160f7c24 */ /* 0x040fe4000f8e020f */
[----:B------:R-:W-:Y:S01]  /*5620*/  IMAD.WIDE.U32 R22, R22, UR10, R10 ;  /* 0x0000000a16167c25 */ /* 0x000fe2000f8e000a */
[----:B------:R-:W-:Y:S01]  /*5630*/  ULDC.64 UR10, c[0x0][UR6+0x450] ;  /* 0x00011400060a7abb */ /* 0x000fe20008000a00 */
[----:B------:R-:W-:Y:S02]  /*5640*/  ULDC.64 UR6, c[0x0][UR6+0x458] ;  /* 0x0001160006067abb */ /* 0x000fe40008000a00 */
[----:B----4-:R-:W-:Y:S02]  /*5650*/  IMAD R11, R25, UR10, RZ ;  /* 0x0000000a190b7c24 */ /* 0x010fe4000f8e02ff */
[----:B------:R-:W-:Y:S02]  /*5660*/  IMAD.IADD R23, R23, 0x1, R15 ;  /* 0x0000000117177824 */ /* 0x000fe400078e020f */
[----:B------:R-:W-:-:S02]  /*5670*/  IMAD R11, R24, UR11, R11 ;  /* 0x0000000b180b7c24 */ /* 0x000fc4000f8e020b */
[----:B------:R-:W-:-:S05]  /*5680*/  IMAD.WIDE.U32 R24, R24, UR10, R22 ;  /* 0x0000000a18187c25 */ /* 0x000fca000f8e0016 */
[----:B------:R-:W-:Y:S01]  /*5690*/  IADD3 R25, R25, R11, RZ ;  /* 0x0000000b19197210 */ /* 0x000fe20007ffe0ff */
[----:B-----5:R-:W-:-:S04]  /*56a0*/  IMAD R11, R19, UR6, RZ ;  /* 0x00000006130b7c24 */ /* 0x020fc8000f8e02ff */
[C---:B------:R-:W-:Y:S02]  /*56b0*/  IMAD R15, R18.reuse, UR7, R11 ;  /* 0x00000007120f7c24 */ /* 0x040fe4000f8e020b */
[----:B------:R-:W-:Y:S01]  /*56c0*/  IMAD.WIDE.U32 R10, R18, UR6, R24 ;  /* 0x00000006120a7c25 */ /* 0x000fe2000f8e0018 */
[----:B------:R-:W-:-:S04]  /*56d0*/  IADD3 R18, P1, R16, R8, RZ ;  /* 0x0000000810127210 */ /* 0x000fc80007f3e0ff */
[----:B------:R-:W-:Y:S01]  /*56e0*/  IADD3 R11, R11, R15, RZ ;  /* 0x0000000f0b0b7210 */ /* 0x000fe20007ffe0ff */
[----:B------:R-:W-:Y:S01]  /*56f0*/  IMAD.X R19, R17, 0x1, R14, P1 ;  /* 0x0000000111137824 */ /* 0x000fe200008e060e */
[----:B------:R-:W-:Y:S07]  /*5700*/  @P0 BRA `(.L_x_7363) ;  /* 0xfffffffc00580947 */ /* 0x000fee000383ffff */
.L_x_7362:
        /* <DEDUP_REMOVED lines=11> */
[----:B------:R-:W-:-:S05]  /*57c0*/  IMAD.WIDE.U32 R8, R6, UR4, R8 ;  /* 0x0000000406087c25 */ /* 0x000fca000f8e0008 */
[----:B------:R-:W-:Y:S02]  /*57d0*/  IADD3 R9, R9, R15, RZ ;  /* 0x0000000f09097210 */ /* 0x000fe40007ffe0ff */
        /* <DEDUP_REMOVED lines=9> */
[----:B------:R-:W-:-:S04]  /*5870*/  IMAD R9, R8, UR7, R9 ;  /* 0x0000000708097c24 */ /* 0x000fc8000f8e0209 */
[----:B------:R-:W-:Y:S01]  /*5880*/  IMAD.IADD R11, R11, 0x1, R9 ;  /* 0x000000010b0b7824 */ /* 0x000fe200078e0209 */
[----:B------:R-:W-:Y:S06]  /*5890*/  @!P0 BRA `(.L_x_7361) ;  /* 0x0000000000648947 */ /* 0x000fec0003800000 */
[C---:B------:R-:W-:Y:S02]  /*58a0*/  SHF.L.U32 R19, R6.reuse, 0x3, RZ ;  /* 0x0000000306137819 */ /* 0x040fe400000006ff */
[----:B------:R-:W-:Y:S02]  /*58b0*/  SHF.L.U64.HI R17, R6, 0x3, R7 ;  /* 0x0000000306117819 */ /* 0x000fe40000010207 */
        /* <DEDUP_REMOVED lines=17> */
[----:B------:R-:W-:-:S05]  /*59d0*/  IMAD R9, R6, UR5, R9 ;  /* 0x0000000506097c24 */ /* 0x000fca000f8e0209 */
[----:B------:R-:W-:Y:S01]  /*59e0*/  IADD3 R11, R11, R9, RZ ;  /* 0x000000090b0b7210 */ /* 0x000fe20007ffe0ff */
[----:B------:R-:W-:Y:S06]  /*59f0*/  BRA `(.L_x_7361) ;  /* 0x00000000000c7947 */ /* 0x000fec0003800000 */
.L_x_7360:
[----:B-----5:R-:W-:-:S04]  /*5a00*/  LEA R10, P0, R2, UR6, 0x3 ;  /* 0x00000006020a7c11 */ /* 0x020fc8000f8018ff */
[----:B------:R-:W-:-:S06]  /*5a10*/  LEA.HI.X R11, R2, UR7, R3, 0x3, P0 ;  /* 0x00000007020b7c11 */ /* 0x000fcc00080f1c03 */
[----:B------:R-:W5:Y:S03]  /*5a20*/  LDG.E.64 R10, desc[UR8][R10.64] ;  /* 0x000000080a0a7981 */ /* 0x000f66000c1e1b00 */
.L_x_7361:
        /* <DEDUP_REMOVED lines=24> */
.L_x_7368:
        /* <DEDUP_REMOVED lines=23> */
.L_x_7367:
[----:B------:R-:W-:Y:S05]  /*5d20*/  @!P0 BRA `(.L_x_7369) ;  /* 0x0000000000608947 */ /* 0x000fea0003800000 */
[----:B------:R-:W-:Y:S01]  /*5d30*/  BSSY B0, `(.L_x_7369) ;  /* 0x0000017000007945 */ /* 0x000fe20003800000 */
.L_x_7370:
        /* <DEDUP_REMOVED lines=23> */
.L_x_7369:
        /* <DEDUP_REMOVED lines=19> */
.L_x_7371:
        /* <DEDUP_REMOVED lines=10> */
.L_x_18580:


//--------------------- .text._ZN2at6native27unrolled_elementwise_kernelIZZNS0_73_GLOBAL__N__c8866d80_35_SparseBinaryOpIntersectionKernel_cu_f5210f67_363642_sparse_binary_op_intersection_kernel_implINS2_18CUDAKernelLauncherENS2_36CUDAValueSelectionIntersectionKernelINS2_9LhsProjOpEEElLl8EEEvRNS_6TensorERKS8_SB_RKSt6vectorIlSaIlEERKSt8optionalIS8_ESK_bbENKUlvE3_clEvEUllE_St5arrayIPcLm2EELi4E23TrivialOffsetCalculatorILi1EjESR_NS0_6memory15LoadWithoutCastENSS_16StoreWithoutCastEEEviT_T0_T2_T3_T4_T5_ --------------------------
	.section	.text._ZN2at6native27unrolled_elementwise_kernelIZZNS0_73_GLOBAL__N__c8866d80_35_SparseBinaryOpIntersectionKernel_cu_f5210f67_363642_sparse_binary_op_intersection_kernel_implINS2_18CUDAKernelLauncherENS2_36CUDAValueSelectionIntersectionKernelINS2_9LhsProjOpEEElLl8EEEvRNS_6TensorERKS8_SB_RKSt6vectorIlSaIlEERKSt8optionalIS8_ESK_bbENKUlvE3_clEvEUllE_St5arrayIPcLm2EELi4E23TrivialOffsetCalculatorILi1EjESR_NS0_6memory15LoadWithoutCastENSS_16StoreWithoutCastEEEviT_T0_T2_T3_T4_T5_,"ax",@progbits
	.align	128
        .global         _ZN2at6native27unrolled_elementwise_kernelIZZNS0_73_GLOBAL__N__c8866d80_35_SparseBinaryOpIntersectionKernel_cu_f5210f67_363642_sparse_binary_op_intersection_kernel_implINS2_18CUDAKernelLauncherENS2_36CUDAValueSelectionIntersectionKernelINS2_9LhsProjOpEEElLl8EEEvRNS_6TensorERKS8_SB_RKSt6vectorIlSaIlEERKSt8optionalIS8_ESK_bbENKUlvE3_clEvEUllE_St5arrayIPcLm2EELi4E23TrivialOffsetCalculatorILi1EjESR_NS0_6memory15LoadWithoutCastENSS_16StoreWithoutCastEEEviT_T0_T2_T3_T4_T5_
        .type           _ZN2at6native27unrolled_elementwise_kernelIZZNS0_73_GLOBAL__N__c8866d80_35_SparseBinaryOpIntersectionKernel_cu_f5210f67_363642_sparse_binary_op_intersection_kernel_implINS2_18CUDAKernelLauncherENS2_36CUDAValueSelectionIntersectionKernelINS2_9LhsProjOpEEElLl8EEEvRNS_6TensorERKS8_SB_RKSt6vectorIlSaIlEERKSt8optionalIS8_ESK_bbENKUlvE3_clEvEUllE_St5arrayIPcLm2EELi4E23TrivialOffsetCalculatorILi1EjESR_NS0_6memory15LoadWithoutCastENSS_16StoreWithoutCastEEEviT_T0_T2_T3_T4_T5_,@function
        .size           _ZN2at6native27unrolled_elementwise_kernelIZZNS0_73_GLOBAL__N__c8866d80_35_SparseBinaryOpIntersectionKernel_cu_f5210f67_363642_sparse_binary_op_intersection_kernel_implINS2_18CUDAKernelLauncherENS2_36CUDAValueSelectionIntersectionKernelINS2_9LhsProjOpEEElLl8EEEvRNS_6TensorERKS8_SB_RKSt6vectorIlSaIlEERKSt8optionalIS8_ESK_bbENKUlvE3_clEvEUllE_St5arrayIPcLm2EELi4E23TrivialOffsetCalculatorILi1EjESR_NS0_6memory15LoadWithoutCastENSS_16StoreWithoutCastEEEviT_T0_T2_T3_T4_T5_,(.L_x_18581 - _ZN2at6native27unrolled_elementwise_kernelIZZNS0_73_GLOBAL__N__c8866d80_35_SparseBinaryOpIntersectionKernel_cu_f5210f67_363642_sparse_binary_op_intersection_kernel_implINS2_18CUDAKernelLauncherENS2_36CUDAValueSelectionIntersectionKernelINS2_9LhsProjOpEEElLl8EEEvRNS_6TensorERKS8_SB_RKSt6vectorIlSaIlEERKSt8optionalIS8_ESK_bbENKUlvE3_clEvEUllE_St5arrayIPcLm2EELi4E23TrivialOffsetCalculatorILi1EjESR_NS0_6memory15LoadWithoutCastENSS_16StoreWithoutCastEEEviT_T0_T2_T3_T4_T5_)
        .other          _ZN2at6native27unrolled_elementwise_kernelIZZNS0_73_GLOBAL__N__c8866d80_35_SparseBinaryOpIntersectionKernel_cu_f5210f67_363642_sparse_binary_op_intersection_kernel_implINS2_18CUDAKernelLauncherENS2_36CUDAValueSelectionIntersectionKernelINS2_9LhsProjOpEEElLl8EEEvRNS_6TensorERKS8_SB_RKSt6vectorIlSaIlEERKSt8optionalIS8_ESK_bbENKUlvE3_clEvEUllE_St5arrayIPcLm2EELi4E23TrivialOffsetCalculatorILi1EjESR_NS0_6memory15LoadWithoutCastENSS_16StoreWithoutCastEEEviT_T0_T2_T3_T4_T5_,@"STO_CUDA_ENTRY STV_DEFAULT"
_ZN2at6native27unrolled_elementwise_kernelIZZNS0_73_GLOBAL__N__c8866d80_35_SparseBinaryOpIntersectionKernel_cu_f5210f67_363642_sparse_binary_op_intersection_kernel_implINS2_18CUDAKernelLauncherENS2_36CUDAValueSelectionIntersectionKernelINS2_9LhsProjOpEEElLl8EEEvRNS_6TensorERKS8_SB_RKSt6vectorIlSaIlEERKSt8optionalIS8_ESK_bbENKUlvE3_clEvEUllE_St5arrayIPcLm2EELi4E23TrivialOffsetCalculatorILi1EjESR_NS0_6memory15LoadWithoutCastENSS_16StoreWithoutCastEEEviT_T0_T2_T3_T4_T5_:
.text._ZN2at6native27unrolled_elementwise_kernelIZZNS0_73_GLOBAL__N__c8866d80_35_SparseBinaryOpIntersectionKernel_cu_f5210f67_363642_sparse_binary_op_intersection_kernel_implINS2_18CUDAKernelLauncherENS2_36CUDAValueSelectionIntersectionKernelINS2_9LhsProjOpEEElLl8EEEvRNS_6TensorERKS8_SB_RKSt6vectorIlSaIlEERKSt8optionalIS8_ESK_bbENKUlvE3_clEvEUllE_St5arrayIPcLm2EELi4E23TrivialOffsetCalculatorILi1EjESR_NS0_6memory15LoadWithoutCastENSS_16StoreWithoutCastEEEviT_T0_T2_T3_T4_T5_:
[----:B------:R-:W0:Y:S01]  /*0000*/  LDC R1, c[0x0][0x28] ;  /* 0x00000a00ff017b82 */ /* 0x000e220000000800 */
[----:B------:R-:W1:Y:S07]  /*0010*/  S2R R4, SR_TID.X ;  /* 0x0000000000047919 */ /* 0x000e6e0000002100 */
[----:B------:R-:W2:Y:S01]  /*0020*/  S2UR UR6, SR_CTAID.X ;  /* 0x00000000000679c3 */ /* 0x000ea20000002500 */
[----:B------:R-:W-:Y:S01]  /*0030*/  ULDC UR4, c[0x0][0x210] ;  /* 0x0000840000047ab9 */ /* 0x000fe20000000800 */
[----:B------:R-:W-:Y:S01]  /*0040*/  CS2R R22, SRZ ;  /* 0x0000000000167805 */ /* 0x000fe2000001ff00 */
[----:B------:R-:W3:Y:S01]  /*0050*/  S2R R9, SR_CTAID.X ;  /* 0x0000000000097919 */ /* 0x000ee20000002500 */
[----:B------:R-:W-:-:S02]  /*0060*/  CS2R R24, SRZ ;  /* 0x0000000000187805 */ /* 0x000fc4000001ff00 */
[----:B------:R-:W-:Y:S01]  /*0070*/  CS2R R26, SRZ ;  /* 0x00000000001a7805 */ /* 0x000fe2000001ff00 */
[----:B------:R-:W-:Y:S01]  /*0080*/  ULDC.64 UR10, c[0x0][0x208] ;  /* 0x00008200000a7ab9 */ /* 0x000fe20000000a00 */
[----:B------:R-:W-:Y:S01]  /*0090*/  CS2R R28, SRZ ;  /* 0x00000000001c7805 */ /* 0x000fe2000001ff00 */
[----:B------:R-:W4:Y:S01]  /*00a0*/  LDC.64 R10, c[0x0][0x238] ;  /* 0x00008e00ff0a7b82 */ /* 0x000f220000000a00 */
[----:B0-----:R-:W-:-:S07]  /*00b0*/  VIADD R1, R1, 0xffffff70 ;  /* 0xffffff7001017836 */ /* 0x001fce0000000000 */
[----:B------:R-:W0:Y:S01]  /*00c0*/  LDC.64 R20, c[0x0][0x260] ;  /* 0x00009800ff147b82 */ /* 0x000e220000000a00 */
[----:B--2---:R-:W-:-:S06]  /*00d0*/  UIMAD UR6, UR6, -0x200, UR4 ;  /* 0xfffffe00060678a4 */ /* 0x004fcc000f8e0204 */
[----:B-1----:R-:W-:Y:S01]  /*00e0*/  ISETP.GE.AND P0, PT, R4, UR6, PT ;  /* 0x0000000604007c0c */ /* 0x002fe2000bf06270 */
[----:B------:R-:W-:-:S12]  /*00f0*/  IMAD.MOV.U32 R0, RZ, RZ, R4 ;  /* 0x000000ffff007224 */ /* 0x000fd800078e0004 */
[----:B------:R-:W-:Y:S01]  /*0100*/  @!P0 VIADD R0, R4, 0x80 ;  /* 0x0000008004008836 */ /* 0x000fe20000000000 */
[----:B------:R-:W1:Y:S01]  /*0110*/  @!P0 LDC.64 R16, c[0x0][0x2b0] ;  /* 0x0000ac00ff108b82 */ /* 0x000e620000000a00 */
[----:B---3--:R-:W-:-:S03]  /*0120*/  @!P0 IMAD R5, R9, 0x200, R4 ;  /* 0x0000020009058824 */ /* 0x008fc600078e0204 */
[----:B------:R-:W-:-:S13]  /*0130*/  ISETP.GE.AND P1, PT, R0, UR6, PT ;  /* 0x0000000600007c0c */ /* 0x000fda000bf26270 */
[----:B------:R-:W-:Y:S01]  /*0140*/  @!P1 IMAD R7, R9, 0x200, R0 ;  /* 0x0000020009079824 */ /* 0x000fe200078e0200 */
[----:B------:R-:W-:Y:S01]  /*0150*/  @!P1 IADD3 R0, R0, 0x80, RZ ;  /* 0x0000008000009810 */ /* 0x000fe20007ffe0ff */
[----:B------:R-:W2:Y:S03]  /*0160*/  @!P1 LDC.64 R12, c[0x0][0x2b0] ;  /* 0x0000ac00ff0c9b82 */ /* 0x000ea60000000a00 */
[----:B------:R-:W-:Y:S01]  /*0170*/  ISETP.GE.AND P3, PT, R0, UR6, PT ;  /* 0x0000000600007c0c */ /* 0x000fe2000bf66270 */
[----:B-1----:R-:W-:-:S04]  /*0180*/  @!P0 IMAD.WIDE.U32 R16, R5, 0x8, R16 ;  /* 0x0000000805108825 */ /* 0x002fc800078e0010 */
[----:B------:R-:W1:Y:S01]  /*0190*/  LDC.64 R4, c[0x0][0x220] ;  /* 0x00008800ff047b82 */ /* 0x000e620000000a00 */
[----:B------:R3:W5:Y:S07]  /*01a0*/  @!P0 LDG.E.64 R26, desc[UR10][R16.64] ;  /* 0x0000000a101a8981 */ /* 0x00076e000c1e1b00 */
[----:B------:R-:W-:Y:S01]  /*01b0*/  @!P3 IMAD R15, R9, 0x200, R0 ;  /* 0x00000200090fb824 */ /* 0x000fe200078e0200 */
[----:B------:R-:W4:Y:S01]  /*01c0*/  @!P3 LDC.64 R2, c[0x0][0x2b0] ;  /* 0x0000ac00ff02bb82 */ /* 0x000f220000000a00 */
[----:B------:R-:W-:-:S05]  /*01d0*/  @!P3 VIADD R0, R0, 0x80 ;  /* 0x000000800000b836 */ /* 0x000fca0000000000 */
[----:B------:R-:W-:Y:S01]  /*01e0*/  ISETP.GE.AND P2, PT, R0, UR6, PT ;  /* 0x0000000600007c0c */ /* 0x000fe2000bf46270 */
[----:B--2---:R-:W-:Y:S01]  /*01f0*/  @!P1 IMAD.WIDE.U32 R12, R7, 0x8, R12 ;  /* 0x00000008070c9825 */ /* 0x004fe200078e000c */
[----:B---3--:R-:W2:Y:S04]  /*0200*/  LDC.64 R16, c[0x0][0x250] ;  /* 0x00009400ff107b82 */ /* 0x008ea80000000a00 */
[----:B------:R3:W5:Y:S04]  /*0210*/  @!P1 LDG.E.64 R22, desc[UR10][R12.64] ;  /* 0x0000000a0c169981 */ /* 0x000768000c1e1b00 */
[----:B------:R-:W0:Y:S03]  /*0220*/  LDC.64 R6, c[0x0][0x228] ;  /* 0x00008a00ff067b82 */ /* 0x000e260000000a00 */
[----:B------:R-:W-:-:S05]  /*0230*/  @!P2 IMAD R9, R9, 0x200, R0 ;  /* 0x000002000909a824 */ /* 0x000fca00078e0200 */
[----:B------:R-:W1:Y:S01]  /*0240*/  @!P2 LDC.64 R18, c[0x0][0x2b0] ;  /* 0x0000ac00ff12ab82 */ /* 0x000e620000000a00 */
[----:B----4-:R-:W-:-:S05]  /*0250*/  @!P3 IMAD.WIDE.U32 R14, R15, 0x8, R2 ;  /* 0x000000080f0eb825 */ /* 0x010fca00078e0002 */
[----:B------:R4:W5:Y:S02]  /*0260*/  @!P3 LDG.E.64 R24, desc[UR10][R14.64] ;  /* 0x0000000a0e18b981 */ /* 0x000964000c1e1b00 */
[----:B------:R-:W2:Y:S08]  /*0270*/  LDC.64 R2, c[0x0][0x218] ;  /* 0x00008600ff027b82 */ /* 0x000eb00000000a00 */
[----:B---3--:R-:W3:Y:S01]  /*0280*/  LDC.64 R12, c[0x0][0x240] ;  /* 0x00009000ff0c7b82 */ /* 0x008ee20000000a00 */
[----:B-1----:R-:W-:-:S07]  /*0290*/  @!P2 IMAD.WIDE.U32 R18, R9, 0x8, R18 ;  /* 0x000000080912a825 */ /* 0x002fce00078e0012 */
[----:B----4-:R-:W1:Y:S01]  /*02a0*/  LDC.64 R14, c[0x0][0x248] ;  /* 0x00009200ff0e7b82 */ /* 0x010e620000000a00 */
[----:B------:R-:W-:Y:S04]  /*02b0*/  STL.64 [R1+0x8], R4 ;  /* 0x0000080401007387 */ /* 0x000fe80000100a00 */
[----:B------:R4:W5:Y:S03]  /*02c0*/  @!P2 LDG.E.64 R28, desc[UR10][R18.64] ;  /* 0x0000000a121ca981 */ /* 0x000966000c1e1b00 */
[----:B------:R-:W1:Y:S01]  /*02d0*/  LDC.64 R8, c[0x0][0x230] ;  /* 0x00008c00ff087b82 */ /* 0x000e620000000a00 */
[----:B--2---:R2:W-:Y:S04]  /*02e0*/  STL.64 [R1], R2 ;  /* 0x0000000201007387 */ /* 0x0045e80000100a00 */
[----:B0-----:R0:W-:Y:S03]  /*02f0*/  STL.64 [R1+0x10], R6 ;  /* 0x0000100601007387 */ /* 0x0011e60000100a00 */
[----:B----4-:R-:W4:Y:S01]  /*0300*/  LDC.64 R18, c[0x0][0x258] ;  /* 0x00009600ff127b82 */ /* 0x010f220000000a00 */
[----:B------:R-:W-:Y:S04]  /*0310*/  STL.64 [R1+0x20], R10 ;  /* 0x0000200a01007387 */ /* 0x000fe80000100a00 */
[----:B---3--:R-:W-:Y:S03]  /*0320*/  STL.64 [R1+0x28], R12 ;  /* 0x0000280c01007387 */ /* 0x008fe60000100a00 */
[----:B--2---:R-:W2:Y:S01]  /*0330*/  LDC.64 R2, c[0x0][0x268] ;  /* 0x00009a00ff027b82 */ /* 0x004ea20000000a00 */
[----:B-1----:R-:W-:Y:S04]  /*0340*/  STL.64 [R1+0x30], R14 ;  /* 0x0000300e01007387 */ /* 0x002fe80000100a00 */
[----:B------:R-:W-:Y:S03]  /*0350*/  STL.64 [R1+0x38], R16 ;  /* 0x0000381001007387 */ /* 0x000fe60000100a00 */
[----:B------:R-:W1:Y:S01]  /*0360*/  LDC.64 R4, c[0x0][0x270] ;  /* 0x00009c00ff047b82 */ /* 0x000e620000000a00 */
[----:B------:R3:W-:Y:S07]  /*0370*/  STL.64 [R1+0x18], R8 ;  /* 0x0000180801007387 */ /* 0x0007ee0000100a00 */
[----:B0-----:R-:W0:Y:S08]  /*0380*/  LDC.64 R6, c[0x0][0x278] ;  /* 0x00009e00ff067b82 */ /* 0x001e300000000a00 */
[----:B---3--:R-:W3:Y:S08]  /*0390*/  LDC.64 R8, c[0x0][0x280] ;  /* 0x0000a000ff087b82 */ /* 0x008ef00000000a00 */
[----:B------:R-:W3:Y:S08]  /*03a0*/  LDC.64 R10, c[0x0][0x288] ;  /* 0x0000a200ff0a7b82 */ /* 0x000ef00000000a00 */
[----:B------:R-:W3:Y:S08]  /*03b0*/  LDC.64 R12, c[0x0][0x290] ;  /* 0x0000a400ff0c7b82 */ /* 0x000ef00000000a00 */
[----:B------:R-:W3:Y:S08]  /*03c0*/  LDC.64 R14, c[0x0][0x298] ;  /* 0x0000a600ff0e7b82 */ /* 0x000ef00000000a00 */
[----:B------:R-:W3:Y:S01]  /*03d0*/  LDC.64 R16, c[0x0][0x2a0] ;  /* 0x0000a800ff107b82 */ /* 0x000ee20000000a00 */
[----:B----4-:R4:W-:Y:S04]  /*03e0*/  STL.64 [R1+0x40], R18 ;  /* 0x0000401201007387 */ /* 0x0109e80000100a00 */
[----:B------:R4:W-:Y:S04]  /*03f0*/  STL.64 [R1+0x48], R20 ;  /* 0x0000481401007387 */ /* 0x0009e80000100a00 */
[----:B--2---:R4:W-:Y:S04]  /*0400*/  STL.64 [R1+0x50], R2 ;  /* 0x0000500201007387 */ /* 0x0049e80000100a00 */
[----:B-1----:R4:W-:Y:S04]  /*0410*/  STL.64 [R1+0x58], R4 ;  /* 0x0000580401007387 */ /* 0x0029e80000100a00 */
[----:B0-----:R4:W-:Y:S04]  /*0420*/  STL.64 [R1+0x60], R6 ;  /* 0x0000600601007387 */ /* 0x0019e80000100a00 */
[----:B---3--:R4:W-:Y:S04]  /*0430*/  STL.64 [R1+0x68], R8 ;  /* 0x0000680801007387 */ /* 0x0089e80000100a00 */
[----:B------:R4:W-:Y:S04]  /*0440*/  STL.64 [R1+0x70], R10 ;  /* 0x0000700a01007387 */ /* 0x0009e80000100a00 */
[----:B------:R4:W-:Y:S04]  /*0450*/  STL.64 [R1+0x78], R12 ;  /* 0x0000780c01007387 */ /* 0x0009e80000100a00 */
[----:B------:R4:W-:Y:S04]  /*0460*/  STL.64 [R1+0x80], R14 ;  /* 0x0000800e01007387 */ /* 0x0009e80000100a00 */
[----:B------:R4:W-:Y:S01]  /*0470*/  STL.64 [R1+0x88], R16 ;  /* 0x0000881001007387 */ /* 0x0009e20000100a00 */
[----:B------:R-:W-:Y:S01]  /*0480*/  R2UR UR12, R1 ;  /* 0x00000000010c72ca */ /* 0x000fe200000e0000 */
[----:B------:R-:W-:Y:S04]  /*0490*/  BSSY B0, `(.L_x_7372) ;  /* 0x00001cc000007945 */ /* 0x000fe80003800000 */
[----:B------:R-:W-:Y:S10]  /*04a0*/  @P0 BRA `(.L_x_7373) ;  /* 0x0000001c00280947 */ /* 0x000ff40003800000 */
[----:B------:R-:W-:Y:S02]  /*04b0*/  ULDC.64 UR4, c[0x0][0x218] ;  /* 0x0000860000047ab9 */ /* 0x000fe40000000a00 */
[----:B------:R-:W-:-:S04]  /*04c0*/  ISETP.NE.U32.AND P0, PT, RZ, UR4, PT ;  /* 0x00000004ff007c0c */ /* 0x000fc8000bf05070 */
[----:B------:R-:W-:-:S13]  /*04d0*/  ISETP.NE.AND.EX P0, PT, RZ, UR5, PT, P0 ;  /* 0x00000005ff007c0c */ /* 0x000fda000bf05300 */
[----:B------:R-:W-:Y:S05]  /*04e0*/  @P0 BRA `(.L_x_7374) ;  /* 0x0000001400880947 */ /* 0x000fea0003800000 */
[----:B----4-:R-:W0:Y:S01]  /*04f0*/  LDC.64 R10, c[0x0][0x220] ;  /* 0x00008800ff0a7b82 */ /* 0x010e220000000a00 */
        /* <DEDUP_REMOVED lines=19> */
[----:B-----5:R-:W-:Y:S01]  /*0630*/  IMAD R7, R27, UR4, RZ ;  /* 0x000000041b077c24 */ /* 0x020fe2000f8e02ff */
[----:B------:R-:W-:Y:S01]  /*0640*/  IADD3 R9, P0, -R9, R10, RZ ;  /* 0x0000000a09097210 */ /* 0x000fe20007f1e1ff */
[C---:B------:R-:W-:Y:S01]  /*0650*/  IMAD.WIDE.U32 R2, R26.reuse, UR4, RZ ;  /* 0x000000041a027c25 */ /* 0x040fe2000f8e00ff */
[----:B------:R-:W-:Y:S02]  /*0660*/  USHF.L.U32 UR7, UR15, 0x3, URZ ;  /* 0x000000030f077899 */ /* 0x000fe4000800063f */
[----:B------:R-:W-:Y:S01]  /*0670*/  IADD3.X R8, R11, -0x1, RZ, P0, !PT ;  /* 0xffffffff0b087810 */ /* 0x000fe200007fe4ff */
[----:B------:R-:W-:Y:S01]  /*0680*/  IMAD R7, R26, UR5, R7 ;  /* 0x000000051a077c24 */ /* 0x000fe2000f8e0207 */
[----:B------:R-:W-:Y:S01]  /*0690*/  ISETP.GT.U32.AND P0, PT, R9, RZ, PT ;  /* 0x000000ff0900720c */ /* 0x000fe20003f04070 */
[----:B------:R-:W-:Y:S01]  /*06a0*/  ULDC.64 UR4, c[0x0][0x228] ;  /* 0x00008a0000047ab9 */ /* 0x000fe20000000a00 */
[----:B------:R-:W-:Y:S01]  /*06b0*/  UIADD3 UR7, UR9, UR7, URZ ;  /* 0x0000000709077290 */ /* 0x000fe2000fffe03f */
[----:B------:R-:W-:Y:S01]  /*06c0*/  LEA R6, P1, R2, UR4, 0x3 ;  /* 0x0000000402067c11 */ /* 0x000fe2000f8218ff */
[----:B------:R-:W-:Y:S01]  /*06d0*/  UMOV UR4, URZ ;  /* 0x0000003f00047c82 */ /* 0x000fe20008000000 */
[----:B------:R-:W-:-:S02]  /*06e0*/  ISETP.GT.AND.EX P0, PT, R8, RZ, PT, P0 ;  /* 0x000000ff0800720c */ /* 0x000fc40003f04300 */
[----:B------:R-:W-:-:S04]  /*06f0*/  IADD3 R7, R3, R7, RZ ;  /* 0x0000000703077210 */ /* 0x000fc80007ffe0ff */
[----:B------:R-:W-:Y:S01]  /*0700*/  LEA.HI.X R7, R2, UR5, R7, 0x3, P1 ;  /* 0x0000000502077c11 */ /* 0x000fe200088f1c07 */
[----:B------:R-:W-:-:S06]  /*0710*/  UMOV UR5, URZ ;  /* 0x0000003f00057c82 */ /* 0x000fcc0008000000 */
[----:B------:R-:W-:Y:S05]  /*0720*/  @!P0 BRA `(.L_x_7377) ;  /* 0x0000000c00708947 */ /* 0x000fea0003800000 */
[----:B------:R-:W-:Y:S02]  /*0730*/  ISETP.GT.U32.AND P1, PT, R9, 0xc, PT ;  /* 0x0000000c0900780c */ /* 0x000fe40003f24070 */
[----:B------:R-:W-:Y:S02]  /*0740*/  PLOP3.LUT P0, PT, PT, PT, PT, 0x80, 0x0 ;  /* 0x000000000000781c */ /* 0x000fe40003f0f070 */
[----:B------:R-:W-:-:S13]  /*0750*/  ISETP.GT.AND.EX P1, PT, R8, RZ, PT, P1 ;  /* 0x000000ff0800720c */ /* 0x000fda0003f24310 */
[----:B------:R-:W-:Y:S05]  /*0760*/  @!P1 BRA `(.L_x_7378) ;  /* 0x0000000800289947 */ /* 0x000fea0003800000 */
[----:B------:R-:W-:-:S13]  /*0770*/  PLOP3.LUT P0, PT, PT, PT, PT, 0x8, 0x0 ;  /* 0x000000000000781c */ /* 0x000fda0003f0e170 */
.L_x_7379:
[----:B------:R-:W-:Y:S01]  /*0780*/  IMAD.U32 R0, RZ, RZ, UR4 ;  /* 0x00000004ff007e24 */ /* 0x000fe2000f8e00ff */
[----:B------:R-:W2:Y:S03]  /*0790*/  LDG.E.64 R10, desc[UR10][R6.64] ;  /* 0x0000000a060a7981 */ /* 0x000ea6000c1e1b00 */
[----:B------:R-:W-:Y:S01]  /*07a0*/  IMAD.U32 R0, R0, 0x8, R1 ;  /* 0x0000000800007824 */ /* 0x000fe200078e0001 */
[----:B------:R-:W-:-:S04]  /*07b0*/  IADD3 R20, P1, R6, UR8, RZ ;  /* 0x0000000806147c10 */ /* 0x000fc8000ff3e0ff */
[----:B------:R-:W2:Y:S01]  /*07c0*/  LDL.64 R14, [R0+0x20] ;  /* 0x00002000000e7983 */ /* 0x000ea20000100a00 */
[----:B------:R-:W-:-:S03]  /*07d0*/  IADD3.X R21, R7, UR7, RZ, P1, !PT ;  /* 0x0000000707157c10 */ /* 0x000fc60008ffe4ff */
[----:B------:R-:W3:Y:S04]  /*07e0*/  LDL.64 R6, [R0+0x28] ;  /* 0x0000280000067983 */ /* 0x000ee80000100a00 */
[----:B------:R-:W3:Y:S01]  /*07f0*/  LDG.E.64 R2, desc[UR10][R20.64] ;  /* 0x0000000a14027981 */ /* 0x000ee2000c1e1b00 */
[----:B------:R-:W-:-:S04]  /*0800*/  IADD3 R16, P1, R20, UR8, RZ ;  /* 0x0000000814107c10 */ /* 0x000fc8000ff3e0ff */
[----:B------:R-:W-:Y:S02]  /*0810*/  IADD3.X R17, R21, UR7, RZ, P1, !PT ;  /* 0x0000000715117c10 */ /* 0x000fe40008ffe4ff */
[----:B------:R-:W-:-:S04]  /*0820*/  IADD3 R18, P1, R16, UR8, RZ ;  /* 0x0000000810127c10 */ /* 0x000fc8000ff3e0ff */
[----:B------:R-:W-:Y:S01]  /*0830*/  IADD3.X R19, R17, UR7, RZ, P1, !PT ;  /* 0x0000000711137c10 */ /* 0x000fe20008ffe4ff */
[-C--:B--2---:R-:W-:Y:S02]  /*0840*/  IMAD R11, R11, R14.reuse, RZ ;  /* 0x0000000e0b0b7224 */ /* 0x084fe400078e02ff */
[C---:B------:R-:W-:Y:S02]  /*0850*/  IMAD.WIDE.U32 R12, R10.reuse, R14, R4 ;  /* 0x0000000e0a0c7225 */ /* 0x040fe400078e0004 */
[----:B------:R0:W2:Y:S02]  /*0860*/  LDG.E.64 R4, desc[UR10][R16.64] ;  /* 0x0000000a10047981 */ /* 0x0000a4000c1e1b00 */
[----:B------:R-:W-:Y:S02]  /*0870*/  IMAD R11, R10, R15, R11 ;  /* 0x0000000f0a0b7224 */ /* 0x000fe400078e020b */
[----:B------:R-:W2:Y:S02]  /*0880*/  LDL.64 R14, [R0+0x30] ;  /* 0x00003000000e7983 */ /* 0x000ea40000100a00 */
[----:B------:R-:W-:-:S02]  /*0890*/  IMAD.IADD R13, R13, 0x1, R11 ;  /* 0x000000010d0d7824 */ /* 0x000fc400078e020b */
[----:B---3--:R-:W-:-:S04]  /*08a0*/  IMAD R11, R3, R6, RZ ;  /* 0x00000006030b7224 */ /* 0x008fc800078e02ff */
[C---:B------:R-:W-:Y:S02]  /*08b0*/  IMAD R11, R2.reuse, R7, R11 ;  /* 0x00000007020b7224 */ /* 0x040fe400078e020b */
[----:B------:R-:W-:Y:S02]  /*08c0*/  IMAD.WIDE.U32 R6, R2, R6, R12 ;  /* 0x0000000602067225 */ /* 0x000fe400078e000c */
[----:B------:R-:W3:Y:S04]  /*08d0*/  LDL.64 R2, [R0+0x38] ;  /* 0x0000380000027983 */ /* 0x000ee80000100a00 */
[----:B------:R1:W3:Y:S01]  /*08e0*/  LDG.E.64 R12, desc[UR10][R18.64] ;  /* 0x0000000a120c7981 */ /* 0x0002e2000c1e1b00 */
[----:B0-----:R-:W-:Y:S01]  /*08f0*/  IADD3 R16, P1, R18, UR8, RZ ;  /* 0x0000000812107c10 */ /* 0x001fe2000ff3e0ff */
[----:B------:R-:W-:-:S03]  /*0900*/  IMAD.IADD R7, R7, 0x1, R11 ;  /* 0x0000000107077824 */ /* 0x000fc600078e020b */
[----:B------:R-:W-:Y:S02]  /*0910*/  IADD3.X R17, R19, UR7, RZ, P1, !PT ;  /* 0x0000000713117c10 */ /* 0x000fe40008ffe4ff */
[----:B-1----:R-:W-:-:S04]  /*0920*/  IADD3 R18, P1, R16, UR8, RZ ;  /* 0x0000000810127c10 */ /* 0x002fc8000ff3e0ff */
[----:B------:R-:W-:Y:S01]  /*0930*/  IADD3.X R19, R17, UR7, RZ, P1, !PT ;  /* 0x0000000711137c10 */ /* 0x000fe20008ffe4ff */
[----:B--2---:R-:W-:-:S04]  /*0940*/  IMAD R11, R5, R14, RZ ;  /* 0x0000000e050b7224 */ /* 0x004fc800078e02ff */
[C---:B------:R-:W-:Y:S02]  /*0950*/  IMAD R11, R4.reuse, R15, R11 ;  /* 0x0000000f040b7224 */ /* 0x040fe400078e020b */
[----:B------:R-:W-:Y:S02]  /*0960*/  IMAD.WIDE.U32 R14, R4, R14, R6 ;  /* 0x0000000e040e7225 */ /* 0x000fe400078e0006 */
[----:B------:R-:W2:Y:S04]  /*0970*/  LDL.64 R6, [R0+0x40] ;  /* 0x0000400000067983 */ /* 0x000ea80000100a00 */
[----:B------:R-:W2:Y:S01]  /*0980*/  LDG.E.64 R4, desc[UR10][R16.64] ;  /* 0x0000000a10047981 */ /* 0x000ea2000c1e1b00 */
[----:B------:R-:W-:Y:S01]  /*0990*/  IADD3 R15, R15, R11, RZ ;  /* 0x0000000b0f0f7210 */ /* 0x000fe20007ffe0ff */
[----:B---3--:R-:W-:-:S04]  /*09a0*/  IMAD R11, R13, R2, RZ ;  /* 0x000000020d0b7224 */ /* 0x008fc800078e02ff */
[C---:B------:R-:W-:Y:S02]  /*09b0*/  IMAD R11, R12.reuse, R3, R11 ;  /* 0x000000030c0b7224 */ /* 0x040fe400078e020b */
[----:B------:R-:W-:Y:S02]  /*09c0*/  IMAD.WIDE.U32 R12, R12, R2, R14 ;  /* 0x000000020c0c7225 */ /* 0x000fe400078e000e */
[----:B------:R-:W3:Y:S04]  /*09d0*/  LDL.64 R14, [R0+0x48] ;  /* 0x00004800000e7983 */ /* 0x000ee80000100a00 */
[----:B------:R0:W3:Y:S01]  /*09e0*/  LDG.E.64 R2, desc[UR10][R18.64] ;  /* 0x0000000a12027981 */ /* 0x0000e2000c1e1b00 */
[----:B------:R-:W-:Y:S01]  /*09f0*/  IADD3 R10, P1, R18, UR8, RZ ;  /* 0x00000008120a7c10 */ /* 0x000fe2000ff3e0ff */
[----:B------:R-:W-:-:S03]  /*0a00*/  IMAD.IADD R13, R13, 0x1, R11 ;  /* 0x000000010d0d7824 */ /* 0x000fc600078e020b */
[----:B------:R-:W-:-:S05]  /*0a10*/  IADD3.X R11, R19, UR7, RZ, P1, !PT ;  /* 0x00000007130b7c10 */ /* 0x000fca0008ffe4ff */
[----:B------:R-:W4:Y:S01]  /*0a20*/  LDG.E.64 R16, desc[UR10][R10.64] ;  /* 0x0000000a0a107981 */ /* 0x000f22000c1e1b00 */
[----:B0-----:R-:W-:-:S04]  /*0a30*/  IADD3 R18, P1, R10, UR8, RZ ;  /* 0x000000080a127c10 */ /* 0x001fc8000ff3e0ff */
[----:B------:R-:W-:Y:S01]  /*0a40*/  IADD3.X R19, R11, UR7, RZ, P1, !PT ;  /* 0x000000070b137c10 */ /* 0x000fe20008ffe4ff */
[----:B--2---:R-:W-:-:S04]  /*0a50*/  IMAD R5, R5, R6, RZ ;  /* 0x0000000605057224 */ /* 0x004fc800078e02ff */
[C---:B------:R-:W-:Y:S02]  /*0a60*/  IMAD R7, R4.reuse, R7, R5 ;  /* 0x0000000704077224 */ /* 0x040fe400078e0205 */
[----:B------:R-:W-:Y:S02]  /*0a70*/  IMAD.WIDE.U32 R4, R4, R6, R12 ;  /* 0x0000000604047225 */ /* 0x000fe400078e000c */
[----:B------:R-:W4:Y:S02]  /*0a80*/  LDL.64 R12, [R0+0x50] ;  /* 0x00005000000c7983 */ /* 0x000f240000100a00 */
[----:B------:R-:W-:Y:S02]  /*0a90*/  IMAD.IADD R5, R5, 0x1, R7 ;  /* 0x0000000105057824 */ /* 0x000fe400078e0207 */
[----:B---3--:R-:W-:-:S04]  /*0aa0*/  IMAD R7, R3, R14, RZ ;  /* 0x0000000e03077224 */ /* 0x008fc800078e02ff */
[C---:B------:R-:W-:Y:S02]  /*0ab0*/  IMAD R7, R2.reuse, R15, R7 ;  /* 0x0000000f02077224 */ /* 0x040fe400078e0207 */
[----:B------:R-:W-:Y:S02]  /*0ac0*/  IMAD.WIDE.U32 R14, R2, R14, R4 ;  /* 0x0000000e020e7225 */ /* 0x000fe400078e0004 */
[----:B------:R-:W2:Y:S04]  /*0ad0*/  LDL.64 R2, [R0+0x58] ;  /* 0x0000580000027983 */ /* 0x000ea80000100a00 */
[----:B------:R-:W2:Y:S01]  /*0ae0*/  LDG.E.64 R4, desc[UR10][R18.64] ;  /* 0x0000000a12047981 */ /* 0x000ea2000c1e1b00 */
[----:B------:R-:W-:Y:S01]  /*0af0*/  IADD3 R6, P1, R18, UR8, RZ ;  /* 0x0000000812067c10 */ /* 0x000fe2000ff3e0ff */
[----:B------:R-:W-:-:S03]  /*0b00*/  IMAD.IADD R15, R15, 0x1, R7 ;  /* 0x000000010f0f7824 */ /* 0x000fc600078e0207 */
[----:B------:R-:W-:Y:S01]  /*0b10*/  IADD3.X R7, R19, UR7, RZ, P1, !PT ;  /* 0x0000000713077c10 */ /* 0x000fe20008ffe4ff */
[----:B----4-:R-:W-:-:S04]  /*0b20*/  IMAD R11, R17, R12, RZ ;  /* 0x0000000c110b7224 */ /* 0x010fc800078e02ff */
[C---:B------:R-:W-:Y:S02]  /*0b30*/  IMAD R10, R16.reuse, R13, R11 ;  /* 0x0000000d100a7224 */ /* 0x040fe400078e020b */
[----:B------:R-:W-:Y:S02]  /*0b40*/  IMAD.WIDE.U32 R16, R16, R12, R14 ;  /* 0x0000000c10107225 */ /* 0x000fe400078e000e */
[----:B------:R-:W3:Y:S04]  /*0b50*/  LDL.64 R12, [R0+0x60] ;  /* 0x00006000000c7983 */ /* 0x000ee80000100a00 */
[----:B------:R-:W3:Y:S01]  /*0b60*/  LDG.E.64 R14, desc[UR10][R6.64] ;  /* 0x0000000a060e7981 */ /* 0x000ee2000c1e1b00 */
[----:B------:R-:W-:Y:S01]  /*0b70*/  IMAD.IADD R17, R17, 0x1, R10 ;  /* 0x0000000111117824 */ /* 0x000fe200078e020a */
[----:B------:R-:W-:-:S04]  /*0b80*/  IADD3 R10, P1, R6, UR8, RZ ;  /* 0x00000008060a7c10 */ /* 0x000fc8000ff3e0ff */
[----:B------:R-:W-:Y:S01]  /*0b90*/  IADD3.X R11, R7, UR7, RZ, P1, !PT ;  /* 0x00000007070b7c10 */ /* 0x000fe20008ffe4ff */
[-C--:B--2---:R-:W-:Y:S02]  /*0ba0*/  IMAD R5, R5, R2.reuse, RZ ;  /* 0x0000000205057224 */ /* 0x084fe400078e02ff */
[C---:B------:R-:W-:Y:S02]  /*0bb0*/  IMAD.WIDE.U32 R18, R4.reuse, R2, R16 ;  /* 0x0000000204127225 */ /* 0x040fe400078e0010 */
[----:B------:R-:W2:Y:S02]  /*0bc0*/  LDL.64 R16, [R0+0x68] ;  /* 0x0000680000107983 */ /* 0x000ea40000100a00 */
[----:B------:R-:W-:Y:S02]  /*0bd0*/  IMAD R3, R4, R3, R5 ;  /* 0x0000000304037224 */ /* 0x000fe400078e0205 */
[----:B------:R-:W2:Y:S01]  /*0be0*/  LDG.E.64 R4, desc[UR10][R10.64] ;  /* 0x0000000a0a047981 */ /* 0x000ea2000c1e1b00 */
[----:B------:R-:W-:-:S02]  /*0bf0*/  IADD3 R2, P1, R10, UR8, RZ ;  /* 0x000000080a027c10 */ /* 0x000fc4000ff3e0ff */
[----:B------:R-:W-:Y:S02]  /*0c00*/  IADD3 R19, R19, R3, RZ ;  /* 0x0000000313137210 */ /* 0x000fe40007ffe0ff */
[----:B------:R-:W-:Y:S02]  /*0c10*/  IADD3.X R3, R11, UR7, RZ, P1, !PT ;  /* 0x000000070b037c10 */ /* 0x000fe40008ffe4ff */
[----:B------:R-:W4:Y:S01]  /*0c20*/  LDL.64 R10, [R0+0x78] ;  /* 0x00007800000a7983 */ /* 0x000f220000100a00 */
[-C--:B---3--:R-:W-:Y:S02]  /*0c30*/  IMAD R7, R15, R12.reuse, RZ ;  /* 0x0000000c0f077224 */ /* 0x088fe400078e02ff */
[----:B------:R-:W-:-:S04]  /*0c40*/  IMAD.WIDE.U32 R18, R14, R12, R18 ;  /* 0x0000000c0e127225 */ /* 0x000fc800078e0012 */
[----:B------:R-:W-:Y:S02]  /*0c50*/  IMAD R6, R14, R13, R7 ;  /* 0x0000000d0e067224 */ /* 0x000fe400078e0207 */
[----:B------:R-:W3:Y:S04]  /*0c60*/  LDL.64 R14, [R0+0x70] ;  /* 0x00007000000e7983 */ /* 0x000ee80000100a00 */
[----:B------:R0:W3:Y:S01]  /*0c70*/  LDG.E.64 R12, desc[UR10][R2.64] ;  /* 0x0000000a020c7981 */ /* 0x0000e2000c1e1b00 */
[----:B------:R-:W-:Y:S01]  /*0c80*/  IMAD.IADD R19, R19, 0x1, R6 ;  /* 0x0000000113137824 */ /* 0x000fe200078e0206 */
[----:B------:R-:W-:Y:S01]  /*0c90*/  IADD3 R6, P1, R2, UR8, RZ ;  /* 0x0000000802067c10 */ /* 0x000fe2000ff3e0ff */
[----:B--2---:R-:W-:-:S03]  /*0ca0*/  IMAD R5, R5, R16, RZ ;  /* 0x0000001005057224 */ /* 0x004fc600078e02ff */
[----:B------:R-:W-:Y:S01]  /*0cb0*/  IADD3.X R7, R3, UR7, RZ, P1, !PT ;  /* 0x0000000703077c10 */ /* 0x000fe20008ffe4ff */
[----:B------:R-:W-:-:S04]  /*0cc0*/  IMAD.WIDE.U32 R18, R4, R16, R18 ;  /* 0x0000001004127225 */ /* 0x000fc800078e0012 */
[----:B------:R-:W-:Y:S02]  /*0cd0*/  IMAD R5, R4, R17, R5 ;  /* 0x0000001104057224 */ /* 0x000fe400078e0205 */
[----:B------:R-:W4:Y:S01]  /*0ce0*/  LDG.E.64 R16, desc[UR10][R6.64] ;  /* 0x0000000a06107981 */ /* 0x000f22000c1e1b00 */
[----:B0-----:R-:W-:Y:S01]  /*0cf0*/  IADD3 R2, P1, R6, UR8, RZ ;  /* 0x0000000806027c10 */ /* 0x001fe2000ff3e0ff */
[----:B------:R-:W-:-:S03]  /*0d00*/  IMAD.IADD R19, R19, 0x1, R5 ;  /* 0x0000000113137824 */ /* 0x000fc600078e0205 */
[----:B------:R-:W-:Y:S01]  /*0d10*/  IADD3.X R3, R7, UR7, RZ, P1, !PT ;  /* 0x0000000707037c10 */ /* 0x000fe20008ffe4ff */
[-C--:B---3--:R-:W-:Y:S02]  /*0d20*/  IMAD R5, R13, R14.reuse, RZ ;  /* 0x0000000e0d057224 */ /* 0x088fe400078e02ff */
[----:B------:R-:W-:-:S04]  /*0d30*/  IMAD.WIDE.U32 R18, R12, R14, R18 ;  /* 0x0000000e0c127225 */ /* 0x000fc800078e0012 */
[----:B------:R-:W-:Y:S02]  /*0d40*/  IMAD R4, R12, R15, R5 ;  /* 0x0000000f0c047224 */ /* 0x000fe400078e0205 */
[----:B------:R-:W2:Y:S04]  /*0d50*/  LDL.64 R14, [R0+0x80] ;  /* 0x00008000000e7983 */ /* 0x000ea80000100a00 */
[----:B------:R0:W2:Y:S01]  /*0d60*/  LDG.E.64 R12, desc[UR10][R2.64] ;  /* 0x0000000a020c7981 */ /* 0x0000a2000c1e1b00 */
[----:B------:R-:W-:Y:S01]  /*0d70*/  IMAD.IADD R19, R19, 0x1, R4 ;  /* 0x0000000113137824 */ /* 0x000fe200078e0204 */
[----:B------:R-:W-:Y:S01]  /*0d80*/  IADD3 R4, P1, R2, UR8, RZ ;  /* 0x0000000802047c10 */ /* 0x000fe2000ff3e0ff */
[----:B----4-:R-:W-:-:S03]  /*0d90*/  IMAD R7, R17, R10, RZ ;  /* 0x0000000a11077224 */ /* 0x010fc600078e02ff */
[----:B------:R-:W-:Y:S01]  /*0da0*/  IADD3.X R5, R3, UR7, RZ, P1, !PT ;  /* 0x0000000703057c10 */ /* 0x000fe20008ffe4ff */
[C---:B------:R-:W-:Y:S02]  /*0db0*/  IMAD R6, R16.reuse, R11, R7 ;  /* 0x0000000b10067224 */ /* 0x040fe400078e0207 */
[----:B------:R-:W-:Y:S02]  /*0dc0*/  IMAD.WIDE.U32 R18, R16, R10, R18 ;  /* 0x0000000a10127225 */ /* 0x000fe400078e0012 */
[----:B------:R-:W3:Y:S04]  /*0dd0*/  LDL.64 R16, [R0+0x88] ;  /* 0x0000880000107983 */ /* 0x000ee80000100a00 */
[----:B------:R-:W3:Y:S01]  /*0de0*/  LDG.E.64 R10, desc[UR10][R4.64] ;  /* 0x0000000a040a7981 */ /* 0x000ee2000c1e1b00 */
[----:B------:R-:W-:Y:S01]  /*0df0*/  IMAD.IADD R19, R19, 0x1, R6 ;  /* 0x0000000113137824 */ /* 0x000fe200078e0206 */
[----:B0-----:R-:W-:-:S04]  /*0e00*/  IADD3 R2, P1, R4, UR8, RZ ;  /* 0x0000000804027c10 */ /* 0x001fc8000ff3e0ff */
[----:B------:R-:W-:Y:S01]  /*0e10*/  IADD3.X R3, R5, UR7, RZ, P1, !PT ;  /* 0x0000000705037c10 */ /* 0x000fe20008ffe4ff */
[-C--:B--2---:R-:W-:Y:S02]  /*0e20*/  IMAD R7, R13, R14.reuse, RZ ;  /* 0x0000000e0d077224 */ /* 0x084fe400078e02ff */
[----:B------:R-:W-:-:S04]  /*0e30*/  IMAD.WIDE.U32 R18, R12, R14, R18 ;  /* 0x0000000e0c127225 */ /* 0x000fc800078e0012 */
[----:B------:R-:W-:Y:S02]  /*0e40*/  IMAD R6, R12, R15, R7 ;  /* 0x0000000f0c067224 */ /* 0x000fe400078e0207 */
[----:B------:R-:W2:Y:S03]  /*0e50*/  LDL.64 R12, [R0+0x90] ;  /* 0x00009000000c7983 */ /* 0x000ea60000100a00 */
[----:B------:R-:W-:Y:S01]  /*0e60*/  IADD3 R19, R19, R6, RZ ;  /* 0x0000000613137210 */ /* 0x000fe20007ffe0ff */
[----:B------:R-:W2:Y:S01]  /*0e70*/  LDG.E.64 R14, desc[UR10][R2.64] ;  /* 0x0000000a020e7981 */ /* 0x000ea2000c1e1b00 */
[----:B------:R-:W-:Y:S01]  /*0e80*/  IADD3 R6, P1, R2, UR8, RZ ;  /* 0x0000000802067c10 */ /* 0x000fe2000ff3e0ff */
[----:B---3--:R-:W-:-:S03]  /*0e90*/  IMAD R5, R11, R16, RZ ;  /* 0x000000100b057224 */ /* 0x008fc600078e02ff */
[----:B------:R-:W-:Y:S01]  /*0ea0*/  IADD3.X R7, R3, UR7, RZ, P1, !PT ;  /* 0x0000000703077c10 */ /* 0x000fe20008ffe4ff */
[----:B------:R-:W-:-:S04]  /*0eb0*/  IMAD.WIDE.U32 R18, R10, R16, R18 ;  /* 0x000000100a127225 */ /* 0x000fc800078e0012 */
[----:B------:R-:W-:Y:S02]  /*0ec0*/  IMAD R4, R10, R17, R5 ;  /* 0x000000110a047224 */ /* 0x000fe400078e0205 */
[----:B------:R-:W3:Y:S04]  /*0ed0*/  LDL.64 R16, [R0+0x98] ;  /* 0x0000980000107983 */ /* 0x000ee80000100a00 */
[----:B------:R0:W3:Y:S01]  /*0ee0*/  LDG.E.64 R10, desc[UR10][R6.64] ;  /* 0x0000000a060a7981 */ /* 0x0000e2000c1e1b00 */
[----:B------:R-:W-:Y:S01]  /*0ef0*/  IADD3 R9, P1, R9, -0x10, RZ ;  /* 0xfffffff009097810 */ /* 0x000fe20007f3e0ff */
[----:B------:R-:W-:-:S03]  /*0f00*/  IMAD.IADD R19, R19, 0x1, R4 ;  /* 0x0000000113137824 */ /* 0x000fc600078e0204 */
[----:B------:R-:W-:Y:S02]  /*0f10*/  IADD3.X R8, R8, -0x1, RZ, P1, !PT ;  /* 0xffffffff08087810 */ /* 0x000fe40000ffe4ff */
[----:B------:R-:W-:-:S04]  /*0f20*/  ISETP.GT.U32.AND P1, PT, R9, 0xc, PT ;  /* 0x0000000c0900780c */ /* 0x000fc80003f24070 */
[----:B------:R-:W-:Y:S01]  /*0f30*/  ISETP.GT.AND.EX P1, PT, R8, RZ, PT, P1 ;  /* 0x000000ff0800720c */ /* 0x000fe20003f24310 */
        /* <DEDUP_REMOVED lines=8> */
[-C--:B---3--:R-:W-:Y:S02]  /*0fc0*/  IMAD R3, R11, R16.reuse, RZ ;  /* 0x000000100b037224 */ /* 0x088fe400078e02ff */
[----:B------:R-:W-:-:S04]  /*0fd0*/  IMAD.WIDE.U32 R4, R10, R16, R12 ;  /* 0x000000100a047225 */ /* 0x000fc800078e000c */
[----:B------:R-:W-:-:S04]  /*0fe0*/  IMAD R3, R10, R17, R3 ;  /* 0x000000110a037224 */ /* 0x000fc800078e0203 */
[----:B------:R-:W-:Y:S01]  /*0ff0*/  IMAD.IADD R5, R5, 0x1, R3 ;  /* 0x0000000105057824 */ /* 0x000fe200078e0203 */
[----:B------:R-:W-:Y:S06]  /*1000*/  @P1 BRA `(.L_x_7379) ;  /* 0xfffffff400dc1947 */ /* 0x000fec000383ffff */
.L_x_7378:
[----:B------:R-:W-:-:S04]  /*1010*/  ISETP.GT.U32.AND P1, PT, R9, 0x4, PT ;  /* 0x000000040900780c */ /* 0x000fc80003f24070 */
[----:B------:R-:W-:-:S13]  /*1020*/  ISETP.GT.AND.EX P1, PT, R8, RZ, PT, P1 ;  /* 0x000000ff0800720c */ /* 0x000fda0003f24310 */
[----:B------:R-:W-:Y:S05]  /*1030*/  @!P1 BRA `(.L_x_7380) ;  /* 0x0000000400209947 */ /* 0x000fea0003800000 */
[----:B------:R-:W-:Y:S01]  /*1040*/  IMAD.U32 R0, RZ, RZ, UR4 ;  /* 0x00000004ff007e24 */ /* 0x000fe2000f8e00ff */
[----:B------:R-:W2:Y:S04]  /*1050*/  LDG.E.64 R12, desc[UR10][R6.64] ;  /* 0x0000000a060c7981 */ /* 0x000ea8000c1e1b00 */
[----:B------:R-:W-:-:S05]  /*1060*/  LEA R0, R0, R1, 0x3 ;  /* 0x0000000100007211 */ /* 0x000fca00078e18ff */
[----:B------:R-:W2:Y:S01]  /*1070*/  LDL.64 R14, [R0+0x20] ;  /* 0x00002000000e7983 */ /* 0x000ea20000100a00 */
[----:B------:R-:W-:-:S03]  /*1080*/  IADD3 R16, P0, R6, UR8, RZ ;  /* 0x0000000806107c10 */ /* 0x000fc6000ff1e0ff */
[----:B------:R-:W3:Y:S01]  /*1090*/  LDL.64 R10, [R0+0x28] ;  /* 0x00002800000a7983 */ /* 0x000ee20000100a00 */
[----:B------:R-:W-:-:S05]  /*10a0*/  IADD3.X R17, R7, UR7, RZ, P0, !PT ;  /* 0x0000000707117c10 */ /* 0x000fca00087fe4ff */
[----:B------:R0:W3:Y:S01]  /*10b0*/  LDG.E.64 R6, desc[UR10][R16.64] ;  /* 0x0000000a10067981 */ /* 0x0000e2000c1e1b00 */
[----:B------:R-:W-:-:S04]  /*10c0*/  IADD3 R2, P0, R16, UR8, RZ ;  /* 0x0000000810027c10 */ /* 0x000fc8000ff1e0ff */
[----:B------:R-:W-:Y:S02]  /*10d0*/  IADD3.X R3, R17, UR7, RZ, P0, !PT ;  /* 0x0000000711037c10 */ /* 0x000fe400087fe4ff */
[----:B0-----:R-:W-:-:S04]  /*10e0*/  IADD3 R16, P0, R2, UR8, RZ ;  /* 0x0000000802107c10 */ /* 0x001fc8000ff1e0ff */
[----:B------:R-:W-:Y:S01]  /*10f0*/  IADD3.X R17, R3, UR7, RZ, P0, !PT ;  /* 0x0000000703117c10 */ /* 0x000fe200087fe4ff */
[-C--:B--2---:R-:W-:Y:S02]  /*1100*/  IMAD R13, R13, R14.reuse, RZ ;  /* 0x0000000e0d0d7224 */ /* 0x084fe400078e02ff */
[----:B------:R-:W-:-:S04]  /*1110*/  IMAD.HI.U32 R5, R12, R14, R4 ;  /* 0x0000000e0c057227 */ /* 0x000fc800078e0004 */
[C---:B------:R-:W-:Y:S02]  /*1120*/  IMAD R4, R12.reuse, R14, R4 ;  /* 0x0000000e0c047224 */ /* 0x040fe400078e0204 */
[----:B------:R-:W-:Y:S02]  /*1130*/  IMAD R18, R12, R15, R13 ;  /* 0x0000000f0c127224 */ /* 0x000fe400078e020d */
[----:B------:R-:W2:Y:S04]  /*1140*/  LDL.64 R12, [R0+0x30] ;  /* 0x00003000000c7983 */ /* 0x000ea80000100a00 */
[----:B------:R-:W2:Y:S01]  /*1150*/  LDG.E.64 R14, desc[UR10][R2.64] ;  /* 0x0000000a020e7981 */ /* 0x000ea2000c1e1b00 */
[----:B------:R-:W-:Y:S02]  /*1160*/  IMAD.IADD R5, R5, 0x1, R18 ;  /* 0x0000000105057824 */ /* 0x000fe400078e0212 */
[----:B---3--:R-:W-:-:S02]  /*1170*/  IMAD R7, R7, R10, RZ ;  /* 0x0000000a07077224 */ /* 0x008fc400078e02ff */
[C---:B------:R-:W-:Y:S02]  /*1180*/  IMAD.WIDE.U32 R18, R6.reuse, R10, R4 ;  /* 0x0000000a06127225 */ /* 0x040fe400078e0004 */
[----:B------:R-:W3:Y:S02]  /*1190*/  LDL.64 R4, [R0+0x38] ;  /* 0x0000380000047983 */ /* 0x000ee40000100a00 */
[----:B------:R-:W-:Y:S02]  /*11a0*/  IMAD R7, R6, R11, R7 ;  /* 0x0000000b06077224 */ /* 0x000fe400078e0207 */
[----:B------:R-:W3:Y:S01]  /*11b0*/  LDG.E.64 R10, desc[UR10][R16.64] ;  /* 0x0000000a100a7981 */ /* 0x000ee2000c1e1b00 */
[----:B------:R-:W-:Y:S01]  /*11c0*/  IADD3 R6, P0, R16, UR8, RZ ;  /* 0x0000000810067c10 */ /* 0x000fe2000ff1e0ff */
[----:B------:R-:W-:-:S03]  /*11d0*/  IMAD.IADD R19, R19, 0x1, R7 ;  /* 0x0000000113137824 */ /* 0x000fc600078e0207 */
[----:B------:R-:W-:Y:S01]  /*11e0*/  IADD3.X R7, R17, UR7, RZ, P0, !PT ;  /* 0x0000000711077c10 */ /* 0x000fe200087fe4ff */
[-C--:B--2---:R-:W-:Y:S02]  /*11f0*/  IMAD R3, R15, R12.reuse, RZ ;  /* 0x0000000c0f037224 */ /* 0x084fe400078e02ff */
[----:B------:R-:W-:-:S04]  /*1200*/  IMAD.WIDE.U32 R18, R14, R12, R18 ;  /* 0x0000000c0e127225 */ /* 0x000fc800078e0012 */
[----:B------:R-:W-:Y:S02]  /*1210*/  IMAD R2, R14, R13, R3 ;  /* 0x0000000d0e027224 */ /* 0x000fe400078e0203 */
[----:B------:R-:W2:Y:S04]  /*1220*/  LDL.64 R12, [R0+0x40] ;  /* 0x00004000000c7983 */ /* 0x000ea80000100a00 */
[----:B------:R-:W2:Y:S01]  /*1230*/  LDG.E.64 R14, desc[UR10][R6.64] ;  /* 0x0000000a060e7981 */ /* 0x000ea2000c1e1b00 */
[----:B------:R-:W-:Y:S01]  /*1240*/  IMAD.IADD R19, R19, 0x1, R2 ;  /* 0x0000000113137824 */ /* 0x000fe200078e0202 */
[----:B------:R-:W-:Y:S01]  /*1250*/  IADD3 R2, P0, R6, UR8, RZ ;  /* 0x0000000806027c10 */ /* 0x000fe2000ff1e0ff */
[----:B---3--:R-:W-:-:S03]  /*1260*/  IMAD R11, R11, R4, RZ ;  /* 0x000000040b0b7224 */ /* 0x008fc600078e02ff */
[----:B------:R-:W-:Y:S01]  /*1270*/  IADD3.X R3, R7, UR7, RZ, P0, !PT ;  /* 0x0000000707037c10 */ /* 0x000fe200087fe4ff */
[C---:B------:R-:W-:Y:S02]  /*1280*/  IMAD R16, R10.reuse, R5, R11 ;  /* 0x000000050a107224 */ /* 0x040fe400078e020b */
[----:B------:R-:W-:Y:S02]  /*1290*/  IMAD.WIDE.U32 R18, R10, R4, R18 ;  /* 0x000000040a127225 */ /* 0x000fe400078e0012 */
[----:B------:R-:W3:Y:S04]  /*12a0*/  LDL.64 R4, [R0+0x48] ;  /* 0x0000480000047983 */ /* 0x000ee80000100a00 */
[----:B------:R0:W3:Y:S01]  /*12b0*/  LDG.E.64 R10, desc[UR10][R2.64] ;  /* 0x0000000a020a7981 */ /* 0x0000e2000c1e1b00 */
[----:B------:R-:W-:Y:S01]  /*12c0*/  IMAD.IADD R19, R19, 0x1, R16 ;  /* 0x0000000113137824 */ /* 0x000fe200078e0210 */
[----:B------:R-:W-:-:S04]  /*12d0*/  IADD3 R16, P0, R2, UR8, RZ ;  /* 0x0000000802107c10 */ /* 0x000fc8000ff1e0ff */
[----:B------:R-:W-:Y:S02]  /*12e0*/  IADD3.X R17, R3, UR7, RZ, P0, !PT ;  /* 0x0000000703117c10 */ /* 0x000fe400087fe4ff */
[----:B0-----:R-:W-:-:S04]  /*12f0*/  IADD3 R2, P0, R16, UR8, RZ ;  /* 0x0000000810027c10 */ /* 0x001fc8000ff1e0ff */
[----:B------:R-:W-:Y:S01]  /*1300*/  IADD3.X R3, R17, UR7, RZ, P0, !PT ;  /* 0x0000000711037c10 */ /* 0x000fe200087fe4ff */
[----:B--2---:R-:W-:-:S04]  /*1310*/  IMAD R7, R15, R12, RZ ;  /* 0x0000000c0f077224 */ /* 0x004fc800078e02ff */
[C---:B------:R-:W-:Y:S02]  /*1320*/  IMAD R13, R14.reuse, R13, R7 ;  /* 0x0000000d0e0d7224 */ /* 0x040fe400078e0207 */
[----:B------:R-:W-:Y:S02]  /*1330*/  IMAD.WIDE.U32 R6, R14, R12, R18 ;  /* 0x0000000c0e067225 */ /* 0x000fe400078e0012 */
[----:B------:R-:W2:Y:S03]  /*1340*/  LDG.E.64 R14, desc[UR10][R16.64] ;  /* 0x0000000a100e7981 */ /* 0x000ea6000c1e1b00 */
[----:B------:R-:W-:Y:S02]  /*1350*/  IADD3 R7, R7, R13, RZ ;  /* 0x0000000d07077210 */ /* 0x000fe40007ffe0ff */
[----:B------:R-:W2:Y:S01]  /*1360*/  LDL.64 R12, [R0+0x50] ;  /* 0x00005000000c7983 */ /* 0x000ea20000100a00 */
[----:B---3--:R-:W-:-:S02]  /*1370*/  IMAD R11, R11, R4, RZ ;  /* 0x000000040b0b7224 */ /* 0x008fc400078e02ff */
[C---:B------:R-:W-:Y:S02]  /*1380*/  IMAD.WIDE.U32 R18, R10.reuse, R4, R6 ;  /* 0x000000040a127225 */ /* 0x040fe400078e0006 */
[----:B------:R-:W3:Y:S02]  /*1390*/  LDG.E.64 R6, desc[UR10][R2.64] ;  /* 0x0000000a02067981 */ /* 0x000ee4000c1e1b00 */
[----:B------:R-:W-:Y:S02]  /*13a0*/  IMAD R5, R10, R5, R11 ;  /* 0x000000050a057224 */ /* 0x000fe400078e020b */
[----:B------:R-:W3:Y:S02]  /*13b0*/  LDL.64 R10, [R0+0x58] ;  /* 0x00005800000a7983 */ /* 0x000ee40000100a00 */
[----:B------:R-:W-:Y:S01]  /*13c0*/  IMAD.IADD R19, R19, 0x1, R5 ;  /* 0x0000000113137824 */ /* 0x000fe200078e0205 */
[----:B------:R-:W-:Y:S01]  /*13d0*/  IADD3 R9, P2, R9, -0x8, RZ ;  /* 0xfffffff809097810 */ /* 0x000fe20007f5e0ff */
[----:B------:R-:W-:Y:S01]  /*13e0*/  UIADD3 UR4, UP0, UR4, 0x8, URZ ;  /* 0x0000000804047890 */ /* 0x000fe2000ff1e03f */
[----:B------:R-:W-:-:S02]  /*13f0*/  PLOP3.LUT P0, PT, PT, PT, PT, 0x8, 0x0 ;  /* 0x000000000000781c */ /* 0x000fc40003f0e170 */
[----:B------:R-:W-:Y:S01]  /*1400*/  IADD3.X R8, R8, -0x1, RZ, P2, !PT ;  /* 0xffffffff08087810 */ /* 0x000fe200017fe4ff */
[----:B------:R-:W-:Y:S01]  /*1410*/  UIADD3.X UR5, URZ, UR5, URZ, UP0, !UPT ;  /* 0x000000053f057290 */ /* 0x000fe200087fe43f */
[----:B--2---:R-:W-:-:S04]  /*1420*/  IMAD R5, R15, R12, RZ ;  /* 0x0000000c0f057224 */ /* 0x004fc800078e02ff */
[C---:B------:R-:W-:Y:S02]  /*1430*/  IMAD R5, R14.reuse, R13, R5 ;  /* 0x0000000d0e057224 */ /* 0x040fe400078e0205 */
[----:B------:R-:W-:-:S04]  /*1440*/  IMAD.WIDE.U32 R12, R14, R12, R18 ;  /* 0x0000000c0e0c7225 */ /* 0x000fc800078e0012 */
[-C--:B---3--:R-:W-:Y:S02]  /*1450*/  IMAD R7, R7, R10.reuse, RZ ;  /* 0x0000000a07077224 */ /* 0x088fe400078e02ff */
[----:B------:R-:W-:Y:S02]  /*1460*/  IMAD.IADD R13, R13, 0x1, R5 ;  /* 0x000000010d0d7824 */ /* 0x000fe400078e0205 */
[C---:B------:R-:W-:Y:S02]  /*1470*/  IMAD R7, R6.reuse, R11, R7 ;  /* 0x0000000b06077224 */ /* 0x040fe400078e0207 */
[----:B------:R-:W-:Y:S01]  /*1480*/  IMAD.WIDE.U32 R4, R6, R10, R12 ;  /* 0x0000000a06047225 */ /* 0x000fe200078e000c */
[----:B------:R-:W-:-:S03]  /*1490*/  IADD3 R6, P1, R2, UR8, RZ ;  /* 0x0000000802067c10 */ /* 0x000fc6000ff3e0ff */
[----:B------:R-:W-:Y:S01]  /*14a0*/  IMAD.IADD R5, R5, 0x1, R7 ;  /* 0x0000000105057824 */ /* 0x000fe200078e0207 */
[----:B------:R-:W-:-:S09]  /*14b0*/  IADD3.X R7, R3, UR7, RZ, P1, !PT ;  /* 0x0000000703077c10 */ /* 0x000fd20008ffe4ff */
.L_x_7380:
[----:B------:R-:W-:-:S04]  /*14c0*/  ISETP.NE.U32.AND P1, PT, R9, RZ, PT ;  /* 0x000000ff0900720c */ /* 0x000fc80003f25070 */
[----:B------:R-:W-:-:S13]  /*14d0*/  ISETP.NE.OR.EX P0, PT, R8, RZ, P0, P1 ;  /* 0x000000ff0800720c */ /* 0x000fda0000705710 */
[----:B------:R-:W-:Y:S05]  /*14e0*/  @!P0 BRA `(.L_x_7376) ;  /* 0x0000000000a48947 */ /* 0x000fea0003800000 */
.L_x_7377:
[----:B------:R-:W-:Y:S01]  /*14f0*/  IMAD.U32 R0, RZ, RZ, UR4 ;  /* 0x00000004ff007e24 */ /* 0x000fe2000f8e00ff */
[----:B------:R-:W-:Y:S01]  /*1500*/  IADD3 R14, P0, R6, UR8, RZ ;  /* 0x00000008060e7c10 */ /* 0x000fe2000ff1e0ff */
[----:B------:R-:W2:Y:S03]  /*1510*/  LDG.E.64 R10, desc[UR10][R6.64] ;  /* 0x0000000a060a7981 */ /* 0x000ea6000c1e1b00 */
[----:B------:R-:W-:Y:S02]  /*1520*/  LEA R0, R0, R1, 0x3 ;  /* 0x0000000100007211 */ /* 0x000fe400078e18ff */
[----:B------:R-:W-:-:S03]  /*1530*/  IADD3.X R15, R7, UR7, RZ, P0, !PT ;  /* 0x00000007070f7c10 */ /* 0x000fc600087fe4ff */
[----:B------:R-:W2:Y:S04]  /*1540*/  LDL.64 R2, [R0+0x20] ;  /* 0x0000200000027983 */ /* 0x000ea80000100a00 */
[----:B------:R-:W3:Y:S04]  /*1550*/  LDL.64 R6, [R0+0x28] ;  /* 0x0000280000067983 */ /* 0x000ee80000100a00 */
[----:B------:R-:W3:Y:S01]  /*1560*/  LDG.E.64 R12, desc[UR10][R14.64] ;  /* 0x0000000a0e0c7981 */ /* 0x000ee2000c1e1b00 */
[----:B------:R-:W-:-:S04]  /*1570*/  IADD3 R16, P0, R14, UR8, RZ ;  /* 0x000000080e107c10 */ /* 0x000fc8000ff1e0ff */
[----:B------:R-:W-:-:S05]  /*1580*/  IADD3.X R17, R15, UR7, RZ, P0, !PT ;  /* 0x000000070f117c10 */ /* 0x000fca00087fe4ff */
[----:B------:R-:W4:Y:S01]  /*1590*/  LDG.E.64 R18, desc[UR10][R16.64] ;  /* 0x0000000a10127981 */ /* 0x000f22000c1e1b00 */
[-C--:B--2---:R-:W-:Y:S02]  /*15a0*/  IMAD R11, R11, R2.reuse, RZ ;  /* 0x000000020b0b7224 */ /* 0x084fe400078e02ff */
[----:B------:R-:W-:Y:S01]  /*15b0*/  IMAD.WIDE.U32 R4, R10, R2, R4 ;  /* 0x000000020a047225 */ /* 0x000fe200078e0004 */
[----:B------:R-:W-:-:S03]  /*15c0*/  IADD3 R2, P0, R16, UR8, RZ ;  /* 0x0000000810027c10 */ /* 0x000fc6000ff1e0ff */
[----:B------:R-:W-:Y:S02]  /*15d0*/  IMAD R3, R10, R3, R11 ;  /* 0x000000030a037224 */ /* 0x000fe400078e020b */
[----:B------:R-:W4:Y:S01]  /*15e0*/  LDL.64 R10, [R0+0x30] ;  /* 0x00003000000a7983 */ /* 0x000f220000100a00 */
[-C--:B---3--:R-:W-:Y:S02]  /*15f0*/  IMAD R13, R13, R6.reuse, RZ ;  /* 0x000000060d0d7224 */ /* 0x088fe400078e02ff */
[----:B------:R-:W-:Y:S01]  /*1600*/  IMAD.IADD R5, R5, 0x1, R3 ;  /* 0x0000000105057824 */ /* 0x000fe200078e0203 */
[----:B------:R-:W-:Y:S01]  /*1610*/  IADD3.X R3, R17, UR7, RZ, P0, !PT ;  /* 0x0000000711037c10 */ /* 0x000fe200087fe4ff */
[C---:B------:R-:W-:Y:S02]  /*1620*/  IMAD R7, R12.reuse, R7, R13 ;  /* 0x000000070c077224 */ /* 0x040fe400078e020d */
[----:B------:R-:W-:Y:S02]  /*1630*/  IMAD.WIDE.U32 R14, R12, R6, R4 ;  /* 0x000000060c0e7225 */ /* 0x000fe400078e0004 */
[----:B------:R-:W2:Y:S04]  /*1640*/  LDL.64 R12, [R0+0x38] ;  /* 0x00003800000c7983 */ /* 0x000ea80000100a00 */
[----:B------:R-:W2:Y:S01]  /*1650*/  LDG.E.64 R4, desc[UR10][R2.64] ;  /* 0x0000000a02047981 */ /* 0x000ea2000c1e1b00 */
[----:B------:R-:W-:Y:S01]  /*1660*/  IADD3 R9, P0, R9, -0x4, RZ ;  /* 0xfffffffc09097810 */ /* 0x000fe20007f1e0ff */
[----:B------:R-:W-:-:S03]  /*1670*/  IMAD.IADD R15, R15, 0x1, R7 ;  /* 0x000000010f0f7824 */ /* 0x000fc600078e0207 */
[----:B------:R-:W-:Y:S02]  /*1680*/  IADD3.X R8, R8, -0x1, RZ, P0, !PT ;  /* 0xffffffff08087810 */ /* 0x000fe400007fe4ff */
[----:B------:R-:W-:-:S04]  /*1690*/  ISETP.NE.U32.AND P0, PT, R9, RZ, PT ;  /* 0x000000ff0900720c */ /* 0x000fc80003f05070 */
[----:B------:R-:W-:Y:S01]  /*16a0*/  ISETP.NE.AND.EX P0, PT, R8, RZ, PT, P0 ;  /* 0x000000ff0800720c */ /* 0x000fe20003f05300 */
[----:B------:R-:W-:Y:S01]  /*16b0*/  UIADD3 UR4, UP0, UR4, 0x4, URZ ;  /* 0x0000000404047890 */ /* 0x000fe2000ff1e03f */
[----:B------:R-:W-:-:S03]  /*16c0*/  IADD3 R6, P1, R2, UR8, RZ ;  /* 0x0000000802067c10 */ /* 0x000fc6000ff3e0ff */
[----:B------:R-:W-:Y:S01]  /*16d0*/  UIADD3.X UR5, URZ, UR5, URZ, UP0, !UPT ;  /* 0x000000053f057290 */ /* 0x000fe200087fe43f */
[----:B----4-:R-:W-:-:S04]  /*16e0*/  IMAD R7, R19, R10, RZ ;  /* 0x0000000a13077224 */ /* 0x010fc800078e02ff */
[C---:B------:R-:W-:Y:S02]  /*16f0*/  IMAD R7, R18.reuse, R11, R7 ;  /* 0x0000000b12077224 */ /* 0x040fe400078e0207 */
[----:B------:R-:W-:-:S04]  /*1700*/  IMAD.WIDE.U32 R10, R18, R10, R14 ;  /* 0x0000000a120a7225 */ /* 0x000fc800078e000e */
[----:B------:R-:W-:Y:S02]  /*1710*/  IMAD.IADD R11, R11, 0x1, R7 ;  /* 0x000000010b0b7824 */ /* 0x000fe400078e0207 */
[----:B--2---:R-:W-:-:S04]  /*1720*/  IMAD R5, R5, R12, RZ ;  /* 0x0000000c05057224 */ /* 0x004fc800078e02ff */
[C---:B------:R-:W-:Y:S02]  /*1730*/  IMAD R7, R4.reuse, R13, R5 ;  /* 0x0000000d04077224 */ /* 0x040fe400078e0205 */
[----:B------:R-:W-:-:S04]  /*1740*/  IMAD.WIDE.U32 R4, R4, R12, R10 ;  /* 0x0000000c04047225 */ /* 0x000fc800078e000a */
[----:B------:R-:W-:Y:S01]  /*1750*/  IMAD.IADD R5, R5, 0x1, R7 ;  /* 0x0000000105057824 */ /* 0x000fe200078e0207 */
[----:B------:R-:W-:Y:S01]  /*1760*/  IADD3.X R7, R3, UR7, RZ, P1, !PT ;  /* 0x0000000703077c10 */ /* 0x000fe20008ffe4ff */
[----:B------:R-:W-:Y:S06]  /*1770*/  @P0 BRA `(.L_x_7377) ;  /* 0xfffffffc005c0947 */ /* 0x000fec000383ffff */
.L_x_7376:
[----:B------:R-:W0:Y:S02]  /*1780*/  LDC R0, c[0x0][0x220] ;  /* 0x00008800ff007b82 */ /* 0x000e240000000800 */
[----:B0-----:R-:W-:-:S04]  /*1790*/  LOP3.LUT R0, R0, 0x3, RZ, 0xc0, !PT ;  /* 0x0000000300007812 */ /* 0x001fc800078ec0ff */
[----:B------:R-:W-:-:S04]  /*17a0*/  ISETP.NE.U32.AND P0, PT, R0, RZ, PT ;  /* 0x000000ff0000720c */ /* 0x000fc80003f05070 */
[----:B------:R-:W-:-:S13]  /*17b0*/  ISETP.NE.AND.EX P0, PT, RZ, RZ, PT, P0 ;  /* 0x000000ffff00720c */ /* 0x000fda0003f05300 */
[----:B------:R-:W-:Y:S05]  /*17c0*/  @!P0 BRA `(.L_x_7375) ;  /* 0x0000000000dc8947 */ /* 0x000fea0003800000 */
[----:B------:R-:W-:Y:S01]  /*17d0*/  ULDC.64 UR8, c[0x0][0x230] ;  /* 0x00008c0000087ab9 */ /* 0x000fe20000000a00 */
[----:B------:R-:W-:Y:S01]  /*17e0*/  UIMAD UR5, UR5, UR14, URZ ;  /* 0x0000000e050572a4 */ /* 0x000fe2000f8e023f */
[----:B-----5:R-:W-:Y:S01]  /*17f0*/  IMAD R3, R27, UR8, RZ ;  /* 0x000000081b037c24 */ /* 0x020fe2000f8e02ff */
[----:B------:R-:W-:Y:S01]  /*1800*/  ULDC.64 UR16, c[0x0][0x228] ;  /* 0x00008a0000107ab9 */ /* 0x000fe20000000a00 */
[C---:B------:R-:W-:Y:S01]  /*1810*/  IMAD.WIDE.U32 R6, R26.reuse, UR8, RZ ;  /* 0x000000081a067c25 */ /* 0x040fe2000f8e00ff */
[----:B------:R-:W-:Y:S02]  /*1820*/  UIMAD UR7, UR4, UR15, UR5 ;  /* 0x0000000f040772a4 */ /* 0x000fe4000f8e0205 */
[----:B------:R-:W-:Y:S01]  /*1830*/  ULEA UR13, UR4, UR12, 0x3 ;  /* 0x0000000c040d7291 */ /* 0x000fe2000f8e183f */
[----:B------:R-:W-:Y:S02]  /*1840*/  IMAD R3, R26, UR9, R3 ;  /* 0x000000091a037c24 */ /* 0x000fe4000f8e0203 */
[----:B------:R-:W-:-:S02]  /*1850*/  IMAD.U32 R9, RZ, RZ, UR4 ;  /* 0x00000004ff097e24 */ /* 0x000fc4000f8e00ff */
[----:B------:R-:W-:Y:S01]  /*1860*/  IMAD.MOV.U32 R2, RZ, RZ, R6 ;  /* 0x000000ffff027224 */ /* 0x000fe200078e0006 */
[----:B------:R-:W-:-:S03]  /*1870*/  IADD3 R3, R3, R7, RZ ;  /* 0x0000000703037210 */ /* 0x000fc60007ffe0ff */
[----:B------:R-:W2:Y:S01]  /*1880*/  LDL.64 R10, [UR13+0x20] ;  /* 0x0000200dff0a7983 */ /* 0x000ea20008100a00 */
[----:B------:R-:W-:-:S04]  /*1890*/  IMAD.WIDE.U32 R8, R9, UR14, R2 ;  /* 0x0000000e09087c25 */ /* 0x000fc8000f8e0002 */
[----:B------:R-:W-:Y:S01]  /*18a0*/  VIADD R9, R9, UR7 ;  /* 0x0000000709097c36 */ /* 0x000fe20008000000 */
[----:B------:R-:W-:-:S04]  /*18b0*/  LEA R12, P0, R8, UR16, 0x3 ;  /* 0x00000010080c7c11 */ /* 0x000fc8000f8018ff */
        /* <DEDUP_REMOVED lines=10> */
[----:B------:R-:W2:Y:S01]  /*1960*/  LDL.64 R8, [UR13+0x28] ;  /* 0x0000280dff087983 */ /* 0x000ea20008100a00 */
[----:B------:R-:W-:-:S06]  /*1970*/  UIMAD.WIDE.U32 UR4, UR4, UR14, UR8 ;  /* 0x0000000e040472a5 */ /* 0x000fcc000f8e0008 */
[----:B------:R-:W-:Y:S02]  /*1980*/  IADD3 R6, P0, R6, UR4, RZ ;  /* 0x0000000406067c10 */ /* 0x000fe4000ff1e0ff */
[----:B------:R-:W-:-:S04]  /*1990*/  MOV R2, UR5 ;  /* 0x0000000500027c02 */ /* 0x000fc80008000f00 */
[----:B------:R-:W-:Y:S02]  /*19a0*/  IADD3.X R3, R3, UR7, R2, P0, !PT ;  /* 0x0000000703037c10 */ /* 0x000fe400087fe402 */
        /* <DEDUP_REMOVED lines=10> */
[----:B------:R-:W-:Y:S02]  /*1a50*/  IMAD.U32 R7, RZ, RZ, UR14 ;  /* 0x0000000eff077e24 */ /* 0x000fe4000f8e00ff */
[----:B------:R-:W-:Y:S02]  /*1a60*/  IMAD.U32 R9, RZ, RZ, UR14 ;  /* 0x0000000eff097e24 */ /* 0x000fe4000f8e00ff */
[----:B------:R-:W-:Y:S01]  /*1a70*/  IMAD.U32 R0, RZ, RZ, UR15 ;  /* 0x0000000fff007e24 */ /* 0x000fe2000f8e00ff */
[----:B------:R-:W-:Y:S02]  /*1a80*/  LEA R2, P0, R7, R2, 0x3 ;  /* 0x0000000207027211 */ /* 0x000fe400078018ff */
[----:B------:R-:W2:Y:S02]  /*1a90*/  LDL.64 R6, [UR13+0x30] ;  /* 0x0000300dff067983 */ /* 0x000ea40008100a00 */
[----:B------:R-:W-:-:S06]  /*1aa0*/  LEA.HI.X R3, R9, R3, R0, 0x3, P0 ;  /* 0x0000000309037211 */ /* 0x000fcc00000f1c00 */
[----:B------:R-:W2:Y:S02]  /*1ab0*/  LDG.E.64 R2, desc[UR10][R2.64] ;  /* 0x0000000a02027981 */ /* 0x000ea4000c1e1b00 */
[-C--:B--2---:R-:W-:Y:S02]  /*1ac0*/  IMAD R9, R3, R6.reuse, RZ ;  /* 0x0000000603097224 */ /* 0x084fe400078e02ff */
[----:B------:R-:W-:-:S04]  /*1ad0*/  IMAD.WIDE.U32 R4, R2, R6, R4 ;  /* 0x0000000602047225 */ /* 0x000fc800078e0004 */
[----:B------:R-:W-:-:S05]  /*1ae0*/  IMAD R9, R2, R7, R9 ;  /* 0x0000000702097224 */ /* 0x000fca00078e0209 */
[----:B------:R-:W-:Y:S01]  /*1af0*/  IADD3 R5, R5, R9, RZ ;  /* 0x0000000905057210 */ /* 0x000fe20007ffe0ff */
[----:B------:R-:W-:Y:S06]  /*1b00*/  BRA `(.L_x_7375) ;  /* 0x00000000000c7947 */ /* 0x000fec0003800000 */
.L_x_7374:
[----:B----45:R-:W-:-:S04]  /*1b10*/  LEA R4, P0, R26, UR4, 0x3 ;  /* 0x000000041a047c11 */ /* 0x030fc8000f8018ff */
[----:B------:R-:W-:-:S06]  /*1b20*/  LEA.HI.X R5, R26, UR5, R27, 0x3, P0 ;  /* 0x000000051a057c11 */ /* 0x000fcc00080f1c1b */
[----:B------:R-:W5:Y:S03]  /*1b30*/  LDG.E.64 R4, desc[UR10][R4.64] ;  /* 0x0000000a04047981 */ /* 0x000f66000c1e1b00 */
.L_x_7375:
[----:B------:R-:W0:Y:S01]  /*1b40*/  LDC.64 R12, c[0x0][0x288] ;  /* 0x0000a200ff0c7b82 */ /* 0x000e220000000a00 */
[----:B------:R-:W-:Y:S02]  /*1b50*/  ULDC.64 UR4, c[0x0][0x280] ;  /* 0x0000a00000047ab9 */ /* 0x000fe40000000a00 */
[----:B------:R-:W-:Y:S02]  /*1b60*/  IMAD.U32 R8, RZ, RZ, UR4 ;  /* 0x00000004ff087e24 */ /* 0x000fe4000f8e00ff */
[----:B------:R-:W-:Y:S02]  /*1b70*/  IMAD.U32 R0, RZ, RZ, UR5 ;  /* 0x00000005ff007e24 */ /* 0x000fe4000f8e00ff */
[C---:B0-----:R-:W-:Y:S01]  /*1b80*/  IMAD.SHL.U32 R11, R12.reuse, 0x8, RZ ;  /* 0x000000080c0b7824 */ /* 0x041fe200078e00ff */
[----:B------:R-:W-:-:S04]  /*1b90*/  SHF.L.U64.HI R12, R12, 0x3, R13 ;  /* 0x000000030c0c7819 */ /* 0x000fc8000001020d */
[----:B------:R-:W-:-:S04]  /*1ba0*/  ISETP.GE.U32.AND P0, PT, R11, 0x1, PT ;  /* 0x000000010b00780c */ /* 0x000fc80003f06070 */
[----:B------:R-:W-:-:S13]  /*1bb0*/  ISETP.GE.AND.EX P0, PT, R12, RZ, PT, P0 ;  /* 0x000000ff0c00720c */ /* 0x000fda0003f06300 */
[----:B------:R-:W-:Y:S05]  /*1bc0*/  @!P0 BRA `(.L_x_7381) ;  /* 0x0000000000788947 */ /* 0x000fea0003800000 */
[----:B------:R-:W-:Y:S01]  /*1bd0*/  BSSY B1, `(.L_x_7381) ;  /* 0x000001d000017945 */ /* 0x000fe20003800000 */
[--C-:B------:R-:W-:Y:S01]  /*1be0*/  SHF.R.S64 R11, R11, 0x3, R12.reuse ;  /* 0x000000030b0b7819 */ /* 0x100fe2000000100c */
[----:B------:R-:W-:Y:S01]  /*1bf0*/  IMAD.U32 R13, RZ, RZ, UR4 ;  /* 0x00000004ff0d7e24 */ /* 0x000fe2000f8e00ff */
[----:B------:R-:W-:Y:S01]  /*1c00*/  MOV R14, UR5 ;  /* 0x00000005000e7c02 */ /* 0x000fe20008000f00 */
[----:B------:R-:W-:Y:S01]  /*1c10*/  IMAD.U32 R8, RZ, RZ, UR4 ;  /* 0x00000004ff087e24 */ /* 0x000fe2000f8e00ff */
[----:B------:R-:W-:Y:S01]  /*1c20*/  SHF.R.S32.HI R12, RZ, 0x3, R12 ;  /* 0x00000003ff0c7819 */ /* 0x000fe2000001140c */
[----:B------:R-:W-:-:S07]  /*1c30*/  IMAD.U32 R0, RZ, RZ, UR5 ;  /* 0x00000005ff007e24 */ /* 0x000fce000f8e00ff */
.L_x_7382:
        /* <DEDUP_REMOVED lines=17> */
[----:B------:R-:W-:Y:S01]  /*1d50*/  @!P0 IADD3 R8, P3, P4, R8, 0x8, R16 ;  /* 0x0000000808088810 */ /* 0x000fe20007c7e010 */
[----:B------:R-:W-:Y:S01]  /*1d60*/  IMAD.MOV.U32 R12, RZ, RZ, R10 ;  /* 0x000000ffff0c7224 */ /* 0x000fe200078e000a */
[----:B------:R-:W-:-:S02]  /*1d70*/  ISETP.GT.AND.EX P1, PT, R10, RZ, PT, P1 ;  /* 0x000000ff0a00720c */ /* 0x000fc40003f24310 */
[----:B------:R-:W-:-:S11]  /*1d80*/  @!P0 IADD3.X R0, R0, RZ, R15, P3, P4 ;  /* 0x000000ff00008210 */ /* 0x000fd60001fe840f */
[----:B------:R-:W-:Y:S05]  /*1d90*/  @P1 BRA `(.L_x_7382) ;  /* 0xfffffffc00a81947 */ /* 0x000fea000383ffff */
[----:B------:R-:W-:Y:S05]  /*1da0*/  BSYNC B1 ;  /* 0x0000000000017941 */ /* 0x000fea0003800000 */
.L_x_7381:
[----:B------:R-:W0:Y:S01]  /*1db0*/  LDC.64 R2, c[0x0][0x288] ;  /* 0x0000a200ff027b82 */ /* 0x000e220000000a00 */
[----:B------:R-:W-:Y:S02]  /*1dc0*/  ULDC.64 UR4, c[0x0][0x280] ;  /* 0x0000a00000047ab9 */ /* 0x000fe40000000a00 */
[----:B------:R-:W-:Y:S01]  /*1dd0*/  MOV R11, UR4 ;  /* 0x00000004000b7c02 */ /* 0x000fe20008000f00 */
[----:B------:R-:W-:Y:S02]  /*1de0*/  IMAD.U32 R9, RZ, RZ, UR5 ;  /* 0x00000005ff097e24 */ /* 0x000fe4000f8e00ff */
[C---:B0-----:R-:W-:Y:S01]  /*1df0*/  IMAD.SHL.U32 R6, R2.reuse, 0x8, RZ ;  /* 0x0000000802067824 */ /* 0x041fe200078e00ff */
[----:B------:R-:W-:-:S04]  /*1e00*/  SHF.L.U64.HI R3, R2, 0x3, R3 ;  /* 0x0000000302037819 */ /* 0x000fc80000010203 */
[----:B------:R-:W-:-:S04]  /*1e10*/  ISETP.GE.U32.AND P0, PT, R6, 0x1, PT ;  /* 0x000000010600780c */ /* 0x000fc80003f06070 */
[----:B------:R-:W-:-:S13]  /*1e20*/  ISETP.GE.AND.EX P0, PT, R3, RZ, PT, P0 ;  /* 0x000000ff0300720c */ /* 0x000fda0003f06300 */
[----:B------:R-:W-:Y:S05]  /*1e30*/  @!P0 BRA `(.L_x_7383) ;  /* 0x0000000000788947 */ /* 0x000fea0003800000 */
[----:B------:R-:W-:Y:S01]  /*1e40*/  BSSY B1, `(.L_x_7383) ;  /* 0x000001d000017945 */ /* 0x000fe20003800000 */
[----:B------:R-:W-:Y:S01]  /*1e50*/  IMAD.U32 R10, RZ, RZ, UR4 ;  /* 0x00000004ff0a7e24 */ /* 0x000fe2000f8e00ff */
[----:B------:R-:W-:Y:S01]  /*1e60*/  MOV R9, UR5 ;  /* 0x0000000500097c02 */ /* 0x000fe20008000f00 */
[----:B------:R-:W-:Y:S01]  /*1e70*/  IMAD.U32 R12, RZ, RZ, UR5 ;  /* 0x00000005ff0c7e24 */ /* 0x000fe2000f8e00ff */
[--C-:B------:R-:W-:Y:S01]  /*1e80*/  SHF.R.S64 R15, R6, 0x3, R3.reuse ;  /* 0x00000003060f7819 */ /* 0x100fe20000001003 */
[----:B------:R-:W-:Y:S01]  /*1e90*/  IMAD.U32 R11, RZ, RZ, UR4 ;  /* 0x00000004ff0b7e24 */ /* 0x000fe2000f8e00ff */
[----:B------:R-:W-:-:S07]  /*1ea0*/  SHF.R.S32.HI R16, RZ, 0x3, R3 ;  /* 0x00000003ff107819 */ /* 0x000fce0000011403 */
.L_x_7384:
        /* <DEDUP_REMOVED lines=10> */
[----:B------:R-:W-:Y:S02]  /*1f50*/  @P0 IADD3 R10, P2, R2, 0x8, RZ ;  /* 0x00000008020a0810 */ /* 0x000fe40007f5e0ff */
[----:B------:R-:W-:Y:S02]  /*1f60*/  @P0 IADD3 R13, P1, R15, R6, RZ ;  /* 0x000000060f0d0210 */ /* 0x000fe40007f3e0ff */
[----:B------:R-:W-:Y:S01]  /*1f70*/  @P0 LOP3.LUT R6, RZ, R14, RZ, 0x33, !PT ;  /* 0x0000000eff060212 */ /* 0x000fe200078e33ff */
[----:B------:R-:W-:Y:S01]  /*1f80*/  @P0 IMAD.X R12, RZ, RZ, R3, P2 ;  /* 0x000000ffff0c0224 */ /* 0x000fe200010e0603 */
[----:B------:R-:W-:Y:S02]  /*1f90*/  @P0 IADD3 R11, P3, P4, R11, 0x8, R18 ;  /* 0x000000080b0b0810 */ /* 0x000fe40007c7e012 */
[----:B------:R-:W-:Y:S01]  /*1fa0*/  MOV R15, R13 ;  /* 0x0000000d000f7202 */ /* 0x000fe20000000f00 */
[----:B------:R-:W-:Y:S01]  /*1fb0*/  @P0 IMAD.X R14, R16, 0x1, R6, P1 ;  /* 0x00000001100e0824 */ /* 0x000fe200008e0606 */
[----:B------:R-:W-:-:S02]  /*1fc0*/  ISETP.GT.U32.AND P1, PT, R13, RZ, PT ;  /* 0x000000ff0d00720c */ /* 0x000fc40003f24070 */
[----:B------:R-:W-:Y:S01]  /*1fd0*/  @P0 IADD3.X R9, R9, RZ, R17, P3, P4 ;  /* 0x000000ff09090210 */ /* 0x000fe20001fe8411 */
[----:B------:R-:W-:Y:S01]  /*1fe0*/  IMAD.MOV.U32 R16, RZ, RZ, R14 ;  /* 0x000000ffff107224 */ /* 0x000fe200078e000e */
[----:B------:R-:W-:-:S13]  /*1ff0*/  ISETP.GT.AND.EX P1, PT, R14, RZ, PT, P1 ;  /* 0x000000ff0e00720c */ /* 0x000fda0003f24310 */
[----:B------:R-:W-:Y:S05]  /*2000*/  @P1 BRA `(.L_x_7384) ;  /* 0xfffffffc00a81947 */ /* 0x000fea000383ffff */
[----:B------:R-:W-:Y:S05]  /*2010*/  BSYNC B1 ;  /* 0x0000000000017941 */ /* 0x000fea0003800000 */
.L_x_7383:
[----:B------:R-:W-:Y:S01]  /*2020*/  ULDC.64 UR4, c[0x0][0x280] ;  /* 0x0000a00000047ab9 */ /* 0x000fe20000000a00 */
[C---:B------:R-:W-:Y:S01]  /*2030*/  IADD3 R2, P0, -R8.reuse, R11, RZ ;  /* 0x0000000b08027210 */ /* 0x040fe20007f1e1ff */
[----:B------:R-:W-:Y:S01]  /*2040*/  ULDC.64 UR8, c[0x0][0x298] ;  /* 0x0000a60000087ab9 */ /* 0x000fe20000000a00 */
[----:B------:R-:W-:Y:S01]  /*2050*/  IADD3 R6, P1, R8, -UR4, RZ ;  /* 0x8000000408067c10 */ /* 0x000fe2000ff3e0ff */
[C---:B-----5:R-:W-:Y:S01]  /*2060*/  IMAD.SHL.U32 R8, R26.reuse, 0x8, RZ ;  /* 0x000000081a087824 */ /* 0x060fe200078e00ff */
        /* <DEDUP_REMOVED lines=13> */
[----:B------:R0:W-:Y:S02]  /*2140*/  ST.E.64 desc[UR10][R8.64], R6 ;  /* 0x0000000608007985 */ /* 0x0001e4000c101b0a */
.L_x_7373:
[----:B------:R-:W-:Y:S05]  /*2150*/  BSYNC B0 ;  /* 0x0000000000007941 */ /* 0x000fea0003800000 */
.L_x_7372:
[----:B------:R-:W1:Y:S01]  /*2160*/  S2R R0, SR_TID.X ;  /* 0x0000000000007919 */ /* 0x000e620000002100 */
[----:B------:R-:W-:Y:S01]  /*2170*/  BSSY B0, `(.L_x_7385) ;  /* 0x00001c2000007945 */ /* 0x000fe20003800000 */
[----:B-1----:R-:W-:-:S05]  /*2180*/  VIADD R0, R0, 0x80 ;  /* 0x0000008000007836 */ /* 0x002fca0000000000 */
[----:B------:R-:W-:-:S13]  /*2190*/  ISETP.GE.AND P0, PT, R0, UR6, PT ;  /* 0x0000000600007c0c */ /* 0x000fda000bf06270 */
[----:B------:R-:W-:Y:S05]  /*21a0*/  @P0 BRA `(.L_x_7386) ;  /* 0x0000001800f80947 */ /* 0x000fea0003800000 */
[----:B------:R-:W-:Y:S02]  /*21b0*/  ULDC.64 UR4, c[0x0][0x218] ;  /* 0x0000860000047ab9 */ /* 0x000fe40000000a00 */
[----:B------:R-:W-:-:S04]  /*21c0*/  ISETP.NE.U32.AND P0, PT, RZ, UR4, PT ;  /* 0x00000004ff007c0c */ /* 0x000fc8000bf05070 */
[----:B------:R-:W-:-:S13]  /*21d0*/  ISETP.NE.AND.EX P0, PT, RZ, UR5, PT, P0 ;  /* 0x00000005ff007c0c */ /* 0x000fda000bf05300 */
[----:B------:R-:W-:Y:S05]  /*21e0*/  @P0 BRA `(.L_x_7387) ;  /* 0x00000014009c0947 */ /* 0x000fea0003800000 */
[----:B------:R-:W-:Y:S01]  /*21f0*/  ULDC.64 UR8, c[0x0][0x220] ;  /* 0x0000880000087ab9 */ /* 0x000fe20000000a00 */
[----:B0---4-:R-:W-:Y:S02]  /*2200*/  CS2R R8, SRZ ;  /* 0x0000000000087805 */ /* 0x011fe4000001ff00 */
[----:B------:R-:W-:-:S04]  /*2210*/  ISETP.NE.U32.AND P0, PT, RZ, UR8, PT ;  /* 0x00000008ff007c0c */ /* 0x000fc8000bf05070 */
[----:B------:R-:W-:-:S13]  /*2220*/  ISETP.NE.AND.EX P0, PT, RZ, UR9, PT, P0 ;  /* 0x00000009ff007c0c */ /* 0x000fda000bf05300 */
[----:B------:R-:W-:Y:S05]  /*2230*/  @!P0 BRA `(.L_x_7388) ;  /* 0x0000001400948947 */ /* 0x000fea0003800000 */
[----:B------:R-:W-:Y:S01]  /*2240*/  UISETP.GE.U32.AND UP0, UPT, UR8, 0x1, UPT ;  /* 0x000000010800788c */ /* 0x000fe2000bf06070 */
[----:B------:R-:W-:-:S03]  /*2250*/  ULDC.64 UR4, c[0x0][0x230] ;  /* 0x00008c0000047ab9 */ /* 0x000fc60000000a00 */
[----:B------:R-:W-:Y:S01]  /*2260*/  UISETP.GE.AND.EX UP0, UPT, UR9, URZ, UPT, UP0 ;  /* 0x0000003f0900728c */ /* 0x000fe2000bf06300 */
[----:B-----5:R-:W-:-:S04]  /*2270*/  IMAD R3, R23, UR4, RZ ;  /* 0x0000000417037c24 */ /* 0x020fc8000f8e02ff */
[----:B------:R-:W-:Y:S01]  /*2280*/  IMAD R13, R22, UR5, R3 ;  /* 0x00000005160d7c24 */ /* 0x000fe2000f8e0203 */
[----:B------:R-:W-:-:S13]  /*2290*/  PLOP3.LUT P0, PT, PT, PT, UP0, 0x80, 0x0 ;  /* 0x000000000000781c */ /* 0x000fda0003f0f008 */
[----:B------:R-:W-:Y:S05]  /*22a0*/  @!P0 BRA `(.L_x_7388) ;  /* 0x0000001400788947 */ /* 0x000fea0003800000 */
[----:B------:R-:W-:Y:S01]  /*22b0*/  UIADD3 UR5, UP0, UR8, -0x1, URZ ;  /* 0xffffffff08057890 */ /* 0x000fe2000ff1e03f */
[----:B------:R-:W-:Y:S01]  /*22c0*/  IMAD.WIDE.U32 R4, R22, UR4, RZ ;  /* 0x0000000416047c25 */ /* 0x000fe2000f8e00ff */
[----:B------:R-:W-:Y:S01]  /*22d0*/  ULOP3.LUT UR14, UR8, 0x3, URZ, 0xc0, !UPT ;  /* 0x00000003080e7892 */ /* 0x000fe2000f8ec03f */
[----:B------:R-:W-:Y:S01]  /*22e0*/  CS2R R8, SRZ ;  /* 0x0000000000087805 */ /* 0x000fe2000001ff00 */
[----:B------:R-:W-:Y:S02]  /*22f0*/  UIADD3.X UR7, UR9, -0x1, URZ, UP0, !UPT ;  /* 0xffffffff09077890 */ /* 0x000fe400087fe43f */
[----:B------:R-:W-:Y:S01]  /*2300*/  UISETP.GE.U32.AND UP0, UPT, UR5, 0x3, UPT ;  /* 0x000000030500788c */ /* 0x000fe2000bf06070 */
[----:B------:R-:W-:Y:S01]  /*2310*/  IADD3 R3, R5, R13, RZ ;  /* 0x0000000d05037210 */ /* 0x000fe20007ffe0ff */
[----:B------:R-:W-:Y:S01]  /*2320*/  UMOV UR4, URZ ;  /* 0x0000003f00047c82 */ /* 0x000fe20008000000 */
[----:B------:R-:W-:Y:S01]  /*2330*/  UMOV UR5, URZ ;  /* 0x0000003f00057c82 */ /* 0x000fe20008000000 */
[----:B------:R-:W-:Y:S01]  /*2340*/  UISETP.GE.U32.AND.EX UP0, UPT, UR7, URZ, UPT, UP0 ;  /* 0x0000003f0700728c */ /* 0x000fe2000bf06100 */
[----:B------:R-:W-:-:S05]  /*2350*/  ULDC.64 UR16, c[0x0][0x278] ;  /* 0x00009e0000107ab9 */ /* 0x000fca0000000a00 */
[----:B------:R-:W-:-:S13]  /*2360*/  PLOP3.LUT P0, PT, PT, PT, UP0, 0x80, 0x0 ;  /* 0x000000000000781c */ /* 0x000fda0003f0f008 */
[----:B------:R-:W-:Y:S05]  /*2370*/  @!P0 BRA `(.L_x_7389) ;  /* 0x0000001000608947 */ /* 0x000fea0003800000 */
[----:B------:R-:W-:Y:S01]  /*2380*/  UIADD3 UR7, UP0, -UR14, UR8, URZ ;  /* 0x000000080e077290 */ /* 0x000fe2000ff1e13f */
[----:B------:R-:W-:Y:S01]  /*2390*/  IMAD.IADD R13, R13, 0x1, R5 ;  /* 0x000000010d0d7824 */ /* 0x000fe200078e0205 */
[----:B------:R-:W-:Y:S02]  /*23a0*/  USHF.L.U32 UR4, UR17, 0x3, URZ ;  /* 0x0000000311047899 */ /* 0x000fe4000800063f */
[----:B------:R-:W-:Y:S02]  /*23b0*/  UIADD3.X UR8, UR9, -0x1, URZ, UP0, !UPT ;  /* 0xffffffff09087890 */ /* 0x000fe400087fe43f */
[----:B------:R-:W-:Y:S01]  /*23c0*/  ISETP.LT.U32.AND P0, PT, RZ, UR7, PT ;  /* 0x00000007ff007c0c */ /* 0x000fe2000bf01070 */
[----:B------:R-:W-:Y:S01]  /*23d0*/  ULDC.64 UR20, c[0x0][0x228] ;  /* 0x00008a0000147ab9 */ /* 0x000fe20000000a00 */
[----:B------:R-:W-:Y:S02]  /*23e0*/  UIMAD.WIDE.U32 UR18, UR16, 0x8, URZ ;  /* 0x00000008101278a5 */ /* 0x000fe4000f8e003f */
[----:B------:R-:W-:Y:S01]  /*23f0*/  IMAD.U32 R0, RZ, RZ, UR8 ;  /* 0x00000008ff007e24 */ /* 0x000fe2000f8e00ff */
[----:B------:R-:W-:Y:S01]  /*2400*/  UMOV UR5, URZ ;  /* 0x0000003f00057c82 */ /* 0x000fe20008000000 */
[----:B------:R-:W-:-:S03]  /*2410*/  UIADD3 UR9, UR19, UR4, URZ ;  /* 0x0000000413097290 */ /* 0x000fc6000fffe03f */
[----:B------:R-:W-:Y:S01]  /*2420*/  ISETP.GT.AND.EX P0, PT, R0, RZ, PT, P0 ;  /* 0x000000ff0000720c */ /* 0x000fe20003f04300 */
[----:B------:R-:W-:Y:S01]  /*2430*/  UMOV UR4, URZ ;  /* 0x0000003f00047c82 */ /* 0x000fe20008000000 */
[----:B------:R-:W-:-:S04]  /*2440*/  LEA R0, P1, R4, UR20, 0x3 ;  /* 0x0000001404007c11 */ /* 0x000fc8000f8218ff */
[----:B------:R-:W-:-:S07]  /*2450*/  LEA.HI.X R13, R4, UR21, R13, 0x3, P1 ;  /* 0x00000015040d7c11 */ /* 0x000fce00088f1c0d */
[----:B------:R-:W-:Y:S05]  /*2460*/  @!P0 BRA `(.L_x_7390) ;  /* 0x0000000c007c8947 */ /* 0x000fea0003800000 */
[----:B------:R-:W-:Y:S01]  /*2470*/  UISETP.GT.U32.AND UP0, UPT, UR7, 0xc, UPT ;  /* 0x0000000c0700788c */ /* 0x000fe2000bf04070 */
[----:B------:R-:W-:-:S03]  /*2480*/  PLOP3.LUT P0, PT, PT, PT, PT, 0x80, 0x0 ;  /* 0x000000000000781c */ /* 0x000fc60003f0f070 */
[----:B------:R-:W-:-:S06]  /*2490*/  UISETP.GT.AND.EX UP0, UPT, UR8, URZ, UPT, UP0 ;  /* 0x0000003f0800728c */ /* 0x000fcc000bf04300 */
[----:B------:R-:W-:-:S13]  /*24a0*/  PLOP3.LUT P1, PT, PT, PT, UP0, 0x80, 0x0 ;  /* 0x000000000000781c */ /* 0x000fda0003f2f008 */
[----:B------:R-:W-:Y:S05]  /*24b0*/  @!P1 BRA `(.L_x_7391) ;  /* 0x0000000800309947 */ /* 0x000fea0003800000 */
[----:B------:R-:W-:-:S13]  /*24c0*/  PLOP3.LUT P0, PT, PT, PT, PT, 0x8, 0x0 ;  /* 0x000000000000781c */ /* 0x000fda0003f0e170 */
.L_x_7392:
[----:B------:R-:W-:Y:S01]  /*24d0*/  ULEA UR13, UR4, UR12, 0x3 ;  /* 0x0000000c040d7291 */ /* 0x000fe2000f8e183f */
[----:B------:R-:W-:Y:S02]  /*24e0*/  IMAD.MOV.U32 R10, RZ, RZ, R0 ;  /* 0x000000ffff0a7224 */ /* 0x000fe400078e0000 */
[----:B------:R-:W-:-:S06]  /*24f0*/  IMAD.MOV.U32 R11, RZ, RZ, R13 ;  /* 0x000000ffff0b7224 */ /* 0x000fcc00078e000d */
[----:B------:R-:W2:Y:S04]  /*2500*/  LD.E.64 R10, desc[UR10][R10.64] ;  /* 0x0000000a0a0a7980 */ /* 0x000ea8000c101b00 */
[----:B------:R-:W2:Y:S01]  /*2510*/  LDL.64 R20, [UR13+0x20] ;  /* 0x0000200dff147983 */ /* 0x000ea20008100a00 */
[----:B------:R-:W-:-:S03]  /*2520*/  IADD3 R26, P1, R0, UR18, RZ ;  /* 0x00000012001a7c10 */ /* 0x000fc6000ff3e0ff */
[----:B------:R-:W3:Y:S01]  /*2530*/  LDL.64 R6, [UR13+0x30] ;  /* 0x0000300dff067983 */ /* 0x000ee20008100a00 */
[----:B------:R-:W-:-:S03]  /*2540*/  IADD3.X R27, R13, UR9, RZ, P1, !PT ;  /* 0x000000090d1b7c10 */ /* 0x000fc60008ffe4ff */
[----:B------:R-:W4:Y:S04]  /*2550*/  LDL.64 R12, [UR13+0x28] ;  /* 0x0000280dff0c7983 */ /* 0x000f280008100a00 */
[----:B------:R-:W4:Y:S01]  /*2560*/  LD.E.64 R14, desc[UR10][R26.64] ;  /* 0x0000000a1a0e7980 */ /* 0x000f22000c101b00 */
[----:B------:R-:W-:-:S04]  /*2570*/  IADD3 R16, P1, R26, UR18, RZ ;  /* 0x000000121a107c10 */ /* 0x000fc8000ff3e0ff */
[----:B------:R-:W-:-:S05]  /*2580*/  IADD3.X R17, R27, UR9, RZ, P1, !PT ;  /* 0x000000091b117c10 */ /* 0x000fca0008ffe4ff */
[----:B------:R0:W3:Y:S02]  /*2590*/  LD.E.64 R4, desc[UR10][R16.64] ;  /* 0x0000000a10047980 */ /* 0x0000e4000c101b00 */
[----:B0-----:R-:W-:-:S04]  /*25a0*/  IADD3 R16, P1, R16, UR18, RZ ;  /* 0x0000001210107c10 */ /* 0x001fc8000ff3e0ff */
[----:B------:R-:W-:Y:S01]  /*25b0*/  IADD3.X R17, R17, UR9, RZ, P1, !PT ;  /* 0x0000000911117c10 */ /* 0x000fe20008ffe4ff */
[-C--:B--2---:R-:W-:Y:S02]  /*25c0*/  IMAD R11, R11, R20.reuse, RZ ;  /* 0x000000140b0b7224 */ /* 0x084fe400078e02ff */
[C---:B------:R-:W-:Y:S02]  /*25d0*/  IMAD.WIDE.U32 R18, R10.reuse, R20, R8 ;  /* 0x000000140a127225 */ /* 0x040fe400078e0008 */
[----:B------:R0:W2:Y:S02]  /*25e0*/  LD.E.64 R8, desc[UR10][R16.64] ;  /* 0x0000000a10087980 */ /* 0x0000a4000c101b00 */
[----:B------:R-:W-:Y:S02]  /*25f0*/  IMAD R21, R10, R21, R11 ;  /* 0x000000150a157224 */ /* 0x000fe400078e020b */
[----:B------:R-:W2:Y:S01]  /*2600*/  LDL.64 R10, [UR13+0x38] ;  /* 0x0000380dff0a7983 */ /* 0x000ea20008100a00 */
[----:B------:R-:W-:-:S02]  /*2610*/  IADD3 R20, P1, R16, UR18, RZ ;  /* 0x0000001210147c10 */ /* 0x000fc4000ff3e0ff */
[----:B------:R-:W-:Y:S01]  /*2620*/  IADD3 R19, R19, R21, RZ ;  /* 0x0000001513137210 */ /* 0x000fe20007ffe0ff */
[----:B----4-:R-:W-:Y:S01]  /*2630*/  IMAD R15, R15, R12, RZ ;  /* 0x0000000c0f0f7224 */ /* 0x010fe200078e02ff */
[----:B------:R-:W-:-:S03]  /*2640*/  IADD3.X R21, R17, UR9, RZ, P1, !PT ;  /* 0x0000000911157c10 */ /* 0x000fc60008ffe4ff */
[C---:B------:R-:W-:Y:S02]  /*2650*/  IMAD R0, R14.reuse, R13, R15 ;  /* 0x0000000d0e007224 */ /* 0x040fe400078e020f */
[----:B------:R-:W-:Y:S02]  /*2660*/  IMAD.WIDE.U32 R18, R14, R12, R18 ;  /* 0x0000000c0e127225 */ /* 0x000fe400078e0012 */
[----:B------:R-:W4:Y:S04]  /*2670*/  LDL.64 R12, [UR13+0x40] ;  /* 0x0000400dff0c7983 */ /* 0x000f280008100a00 */
[----:B------:R1:W4:Y:S01]  /*2680*/  LD.E.64 R14, desc[UR10][R20.64] ;  /* 0x0000000a140e7980 */ /* 0x000322000c101b00 */
[----:B0-----:R-:W-:Y:S01]  /*2690*/  IADD3 R16, P1, R20, UR18, RZ ;  /* 0x0000001214107c10 */ /* 0x001fe2000ff3e0ff */
[----:B---3--:R-:W-:-:S02]  /*26a0*/  IMAD R5, R5, R6, RZ ;  /* 0x0000000605057224 */ /* 0x008fc400078e02ff */
[----:B------:R-:W-:Y:S01]  /*26b0*/  IMAD.IADD R19, R19, 0x1, R0 ;  /* 0x0000000113137824 */ /* 0x000fe200078e0200 */
[----:B------:R-:W-:Y:S01]  /*26c0*/  IADD3.X R17, R21, UR9, RZ, P1, !PT ;  /* 0x0000000915117c10 */ /* 0x000fe20008ffe4ff */
[C---:B------:R-:W-:Y:S02]  /*26d0*/  IMAD R0, R4.reuse, R7, R5 ;  /* 0x0000000704007224 */ /* 0x040fe400078e0205 */
[----:B------:R-:W-:Y:S02]  /*26e0*/  IMAD.WIDE.U32 R26, R4, R6, R18 ;  /* 0x00000006041a7225 */ /* 0x000fe400078e0012 */
[----:B------:R-:W3:Y:S04]  /*26f0*/  LDL.64 R4, [UR13+0x48] ;  /* 0x0000480dff047983 */ /* 0x000ee80008100a00 */
[----:B------:R0:W3:Y:S01]  /*2700*/  LD.E.64 R6, desc[UR10][R16.64] ;  /* 0x0000000a10067980 */ /* 0x0000e2000c101b00 */
[----:B------:R-:W-:Y:S01]  /*2710*/  IADD3 R18, P1, R16, UR18, RZ ;  /* 0x0000001210127c10 */ /* 0x000fe2000ff3e0ff */
[----:B------:R-:W-:-:S03]  /*2720*/  IMAD.IADD R27, R27, 0x1, R0 ;  /* 0x000000011b1b7824 */ /* 0x000fc600078e0200 */
[----:B------:R-:W-:Y:S01]  /*2730*/  IADD3.X R19, R17, UR9, RZ, P1, !PT ;  /* 0x0000000911137c10 */ /* 0x000fe20008ffe4ff */
[-C--:B--2---:R-:W-:Y:S02]  /*2740*/  IMAD R9, R9, R10.reuse, RZ ;  /* 0x0000000a09097224 */ /* 0x084fe400078e02ff */
[----:B-1----:R-:W-:-:S04]  /*2750*/  IMAD.WIDE.U32 R20, R8, R10, R26 ;  /* 0x0000000a08147225 */ /* 0x002fc800078e001a */
[----:B------:R-:W-:Y:S02]  /*2760*/  IMAD R0, R8, R11, R9 ;  /* 0x0000000b08007224 */ /* 0x000fe400078e0209 */
[----:B------:R-:W2:Y:S04]  /*2770*/  LDL.64 R8, [UR13+0x50] ;  /* 0x0000500dff087983 */ /* 0x000ea80008100a00 */
[----:B------:R1:W2:Y:S01]  /*2780*/  LD.E.64 R10, desc[UR10][R18.64] ;  /* 0x0000000a120a7980 */ /* 0x0002a2000c101b00 */
[----:B0-----:R-:W-:Y:S01]  /*2790*/  IADD3 R16, P1, R18, UR18, RZ ;  /* 0x0000001212107c10 */ /* 0x001fe2000ff3e0ff */
[----:B------:R-:W-:Y:S02]  /*27a0*/  IMAD.IADD R21, R21, 0x1, R0 ;  /* 0x0000000115157824 */ /* 0x000fe400078e0200 */
[-C--:B----4-:R-:W-:Y:S01]  /*27b0*/  IMAD R15, R15, R12.reuse, RZ ;  /* 0x0000000c0f0f7224 */ /* 0x090fe200078e02ff */
[----:B------:R-:W-:Y:S01]  /*27c0*/  IADD3.X R17, R19, UR9, RZ, P1, !PT ;  /* 0x0000000913117c10 */ /* 0x000fe20008ffe4ff */
[----:B------:R-:W-:-:S04]  /*27d0*/  IMAD.WIDE.U32 R20, R14, R12, R20 ;  /* 0x0000000c0e147225 */ /* 0x000fc800078e0014 */
[----:B------:R-:W-:Y:S02]  /*27e0*/  IMAD R0, R14, R13, R15 ;  /* 0x0000000d0e007224 */ /* 0x000fe400078e020f */
[----:B------:R-:W4:Y:S04]  /*27f0*/  LDL.64 R12, [UR13+0x58] ;  /* 0x0000580dff0c7983 */ /* 0x000f280008100a00 */
[----:B------:R0:W4:Y:S01]  /*2800*/  LD.E.64 R14, desc[UR10][R16.64] ;  /* 0x0000000a100e7980 */ /* 0x000122000c101b00 */
[----:B-1----:R-:W-:Y:S01]  /*2810*/  IADD3 R18, P1, R16, UR18, RZ ;  /* 0x0000001210127c10 */ /* 0x002fe2000ff3e0ff */
[----:B---3--:R-:W-:Y:S02]  /*2820*/  IMAD R7, R7, R4, RZ ;  /* 0x0000000407077224 */ /* 0x008fe400078e02ff */
[----:B------:R-:W-:Y:S01]  /*2830*/  IMAD.IADD R21, R21, 0x1, R0 ;  /* 0x0000000115157824 */ /* 0x000fe200078e0200 */
[----:B------:R-:W-:Y:S01]  /*2840*/  IADD3.X R19, R17, UR9, RZ, P1, !PT ;  /* 0x0000000911137c10 */ /* 0x000fe20008ffe4ff */
[----:B------:R-:W-:-:S02]  /*2850*/  IMAD R0, R6, R5, R7 ;  /* 0x0000000506007224 */ /* 0x000fc400078e0207 */
[----:B------:R-:W-:Y:S02]  /*2860*/  IMAD.WIDE.U32 R20, R6, R4, R20 ;  /* 0x0000000406147225 */ /* 0x000fe400078e0014 */
[----:B------:R-:W3:Y:S04]  /*2870*/  LDL.64 R4, [UR13+0x60] ;  /* 0x0000600dff047983 */ /* 0x000ee80008100a00 */
[----:B------:R1:W3:Y:S01]  /*2880*/  LD.E.64 R6, desc[UR10][R18.64] ;  /* 0x0000000a12067980 */ /* 0x0002e2000c101b00 */
[----:B0-----:R-:W-:Y:S02]  /*2890*/  IADD3 R16, P1, R18, UR18, RZ ;  /* 0x0000001212107c10 */ /* 0x001fe4000ff3e0ff */
[----:B------:R-:W-:Y:S02]  /*28a0*/  IADD3 R21, R21, R0, RZ ;  /* 0x0000000015157210 */ /* 0x000fe40007ffe0ff */
[----:B------:R-:W-:Y:S01]  /*28b0*/  IADD3.X R17, R19, UR9, RZ, P1, !PT ;  /* 0x0000000913117c10 */ /* 0x000fe20008ffe4ff */
[----:B--2---:R-:W-:-:S02]  /*28c0*/  IMAD R11, R11, R8, RZ ;  /* 0x000000080b0b7224 */ /* 0x004fc400078e02ff */
[----:B------:R-:W-:-:S04]  /*28d0*/  IMAD.WIDE.U32 R26, R10, R8, R20 ;  /* 0x000000080a1a7225 */ /* 0x000fc800078e0014 */
[----:B------:R-:W-:Y:S02]  /*28e0*/  IMAD R0, R10, R9, R11 ;  /* 0x000000090a007224 */ /* 0x000fe400078e020b */
[----:B------:R-:W2:Y:S04]  /*28f0*/  LDL.64 R8, [UR13+0x68] ;  /* 0x0000680dff087983 */ /* 0x000ea80008100a00 */
[----:B------:R-:W2:Y:S01]  /*2900*/  LD.E.64 R10, desc[UR10][R16.64] ;  /* 0x0000000a100a7980 */ /* 0x000ea2000c101b00 */
[----:B------:R-:W-:Y:S01]  /*2910*/  IMAD.IADD R27, R27, 0x1, R0 ;  /* 0x000000011b1b7824 */ /* 0x000fe200078e0200 */
[----:B------:R-:W-:Y:S01]  /*2920*/  IADD3 R20, P1, R16, UR18, RZ ;  /* 0x0000001210147c10 */ /* 0x000fe2000ff3e0ff */
[----:B----4-:R-:W-:-:S03]  /*2930*/  IMAD R15, R15, R12, RZ ;  /* 0x0000000c0f0f7224 */ /* 0x010fc600078e02ff */
[----:B------:R-:W-:Y:S01]  /*2940*/  IADD3.X R21, R17, UR9, RZ, P1, !PT ;  /* 0x0000000911157c10 */ /* 0x000fe20008ffe4ff */
[----:B-1----:R-:W-:-:S04]  /*2950*/  IMAD.WIDE.U32 R18, R14, R12, R26 ;  /* 0x0000000c0e127225 */ /* 0x002fc800078e001a */
[----:B------:R-:W-:Y:S01]  /*2960*/  IMAD R15, R14, R13, R15 ;  /* 0x0000000d0e0f7224 */ /* 0x000fe200078e020f */
[----:B------:R-:W4:Y:S03]  /*2970*/  LDL.64 R16, [UR13+0x78] ;  /* 0x0000780dff107983 */ /* 0x000f260008100a00 */
[----:B------:R-:W-:Y:S01]  /*2980*/  IMAD.IADD R19, R19, 0x1, R15 ;  /* 0x0000000113137824 */ /* 0x000fe200078e020f */
[----:B------:R-:W5:Y:S01]  /*2990*/  LDL.64 R12, [UR13+0x70] ;  /* 0x0000700dff0c7983 */ /* 0x000f620008100a00 */
[----:B------:R-:W-:-:S03]  /*29a0*/  IADD3 R26, P1, R20, UR18, RZ ;  /* 0x00000012141a7c10 */ /* 0x000fc6000ff3e0ff */
[----:B------:R0:W5:Y:S01]  /*29b0*/  LD.E.64 R14, desc[UR10][R20.64] ;  /* 0x0000000a140e7980 */ /* 0x000162000c101b00 */
[----:B---3--:R-:W-:Y:S01]  /*29c0*/  IMAD R7, R7, R4, RZ ;  /* 0x0000000407077224 */ /* 0x008fe200078e02ff */
[----:B------:R-:W-:-:S03]  /*29d0*/  IADD3.X R27, R21, UR9, RZ, P1, !PT ;  /* 0x00000009151b7c10 */ /* 0x000fc60008ffe4ff */
[C---:B------:R-:W-:Y:S02]  /*29e0*/  IMAD R0, R6.reuse, R5, R7 ;  /* 0x0000000506007224 */ /* 0x040fe400078e0207 */
[----:B------:R-:W-:Y:S02]  /*29f0*/  IMAD.WIDE.U32 R4, R6, R4, R18 ;  /* 0x0000000406047225 */ /* 0x000fe400078e0012 */
[----:B------:R1:W4:Y:S01]  /*2a00*/  LD.E.64 R18, desc[UR10][R26.64] ;  /* 0x0000000a1a127980 */ /* 0x000322000c101b00 */
[----:B0-----:R-:W-:Y:S01]  /*2a10*/  IADD3 R20, P1, R26, UR18, RZ ;  /* 0x000000121a147c10 */ /* 0x001fe2000ff3e0ff */
[----:B------:R-:W-:-:S03]  /*2a20*/  IMAD.IADD R5, R5, 0x1, R0 ;  /* 0x0000000105057824 */ /* 0x000fc600078e0200 */
[----:B------:R-:W-:Y:S01]  /*2a30*/  IADD3.X R21, R27, UR9, RZ, P1, !PT ;  /* 0x000000091b157c10 */ /* 0x000fe20008ffe4ff */
[----:B--2---:R-:W-:-:S04]  /*2a40*/  IMAD R7, R11, R8, RZ ;  /* 0x000000080b077224 */ /* 0x004fc800078e02ff */
[C---:B------:R-:W-:Y:S02]  /*2a50*/  IMAD R0, R10.reuse, R9, R7 ;  /* 0x000000090a007224 */ /* 0x040fe400078e0207 */
[----:B------:R-:W-:Y:S01]  /*2a60*/  IMAD.WIDE.U32 R8, R10, R8, R4 ;  /* 0x000000080a087225 */ /* 0x000fe200078e0004 */
[----:B------:R0:W2:Y:S04]  /*2a70*/  LD.E.64 R6, desc[UR10][R20.64] ;  /* 0x0000000a14067980 */ /* 0x0000a8000c101b00 */
[----:B------:R-:W2:Y:S01]  /*2a80*/  LDL.64 R4, [UR13+0x80] ;  /* 0x0000800dff047983 */ /* 0x000ea20008100a00 */
[----:B------:R-:W-:Y:S01]  /*2a90*/  IMAD.IADD R9, R9, 0x1, R0 ;  /* 0x0000000109097824 */ /* 0x000fe200078e0200 */
[----:B-1----:R-:W-:Y:S01]  /*2aa0*/  IADD3 R26, P1, R20, UR18, RZ ;  /* 0x00000012141a7c10 */ /* 0x002fe2000ff3e0ff */
[----:B-----5:R-:W-:-:S03]  /*2ab0*/  IMAD R11, R15, R12, RZ ;  /* 0x0000000c0f0b7224 */ /* 0x020fc600078e02ff */
[----:B------:R-:W-:Y:S01]  /*2ac0*/  IADD3.X R27, R21, UR9, RZ, P1, !PT ;  /* 0x00000009151b7c10 */ /* 0x000fe20008ffe4ff */
[C---:B------:R-:W-:Y:S02]  /*2ad0*/  IMAD R15, R14.reuse, R13, R11 ;  /* 0x0000000d0e0f7224 */ /* 0x040fe400078e020b */
[----:B------:R-:W-:Y:S01]  /*2ae0*/  IMAD.WIDE.U32 R12, R14, R12, R8 ;  /* 0x0000000c0e0c7225 */ /* 0x000fe200078e0008 */
[----:B------:R-:W3:Y:S01]  /*2af0*/  LDL.64 R10, [UR13+0x88] ;  /* 0x0000880dff0a7983 */ /* 0x000ee20008100a00 */
[----:B0-----:R-:W-:-:S03]  /*2b00*/  IADD3 R20, P1, R26, UR18, RZ ;  /* 0x000000121a147c10 */ /* 0x001fc6000ff3e0ff */
[----:B------:R-:W-:Y:S01]  /*2b10*/  IADD3 R13, R13, R15, RZ ;  /* 0x0000000f0d0d7210 */ /* 0x000fe20007ffe0ff */
[----:B------:R-:W3:Y:S01]  /*2b20*/  LD.E.64 R8, desc[UR10][R26.64] ;  /* 0x0000000a1a087980 */ /* 0x000ee2000c101b00 */
[----:B----4-:R-:W-:Y:S01]  /*2b30*/  IMAD R15, R19, R16, RZ ;  /* 0x00000010130f7224 */ /* 0x010fe200078e02ff */
[----:B------:R-:W-:-:S03]  /*2b40*/  IADD3.X R21, R27, UR9, RZ, P1, !PT ;  /* 0x000000091b157c10 */ /* 0x000fc60008ffe4ff */
[C---:B------:R-:W-:Y:S02]  /*2b50*/  IMAD R15, R18.reuse, R17, R15 ;  /* 0x00000011120f7224 */ /* 0x040fe400078e020f */
[----:B------:R-:W-:Y:S01]  /*2b60*/  IMAD.WIDE.U32 R18, R18, R16, R12 ;  /* 0x0000001012127225 */ /* 0x000fe200078e000c */
[----:B------:R-:W-:Y:S01]  /*2b70*/  IADD3 R12, P1, R20, UR18, RZ ;  /* 0x00000012140c7c10 */ /* 0x000fe2000ff3e0ff */
[----:B------:R-:W4:Y:S02]  /*2b80*/  LDL.64 R16, [UR13+0x90] ;  /* 0x0000900dff107983 */ /* 0x000f240008100a00 */
[----:B------:R-:W-:Y:S02]  /*2b90*/  IMAD.IADD R19, R19, 0x1, R15 ;  /* 0x0000000113137824 */ /* 0x000fe400078e020f */
[----:B------:R-:W4:Y:S01]  /*2ba0*/  LD.E.64 R14, desc[UR10][R20.64] ;  /* 0x0000000a140e7980 */ /* 0x000f22000c101b00 */
[----:B------:R-:W-:Y:S01]  /*2bb0*/  IADD3.X R13, R21, UR9, RZ, P1, !PT ;  /* 0x00000009150d7c10 */ /* 0x000fe20008ffe4ff */
[----:B--2---:R-:W-:-:S02]  /*2bc0*/  IMAD R7, R7, R4, RZ ;  /* 0x0000000407077224 */ /* 0x004fc400078e02ff */
[----:B------:R-:W-:-:S04]  /*2bd0*/  IMAD.WIDE.U32 R18, R6, R4, R18 ;  /* 0x0000000406127225 */ /* 0x000fc800078e0012 */
[----:B------:R-:W-:Y:S02]  /*2be0*/  IMAD R0, R6, R5, R7 ;  /* 0x0000000506007224 */ /* 0x000fe400078e0207 */
[----:B------:R-:W2:Y:S04]  /*2bf0*/  LDL.64 R6, [UR13+0x98] ;  /* 0x0000980dff067983 */ /* 0x000ea80008100a00 */
[----:B------:R0:W2:Y:S01]  /*2c00*/  LD.E.64 R4, desc[UR10][R12.64] ;  /* 0x0000000a0c047980 */ /* 0x0000a2000c101b00 */
[----:B------:R-:W-:Y:S01]  /*2c10*/  UIADD3 UR7, UP0, UR7, -0x10, URZ ;  /* 0xfffffff007077890 */ /* 0x000fe2000ff1e03f */
[----:B------:R-:W-:-:S03]  /*2c20*/  IMAD.IADD R19, R19, 0x1, R0 ;  /* 0x0000000113137824 */ /* 0x000fc600078e0200 */
[----:B------:R-:W-:Y:S01]  /*2c30*/  UIADD3.X UR8, UR8, -0x1, URZ, UP0, !UPT ;  /* 0xffffffff08087890 */ /* 0x000fe200087fe43f */
[----:B---3--:R-:W-:Y:S01]  /*2c40*/  IMAD R9, R9, R10, RZ ;  /* 0x0000000a09097224 */ /* 0x008fe200078e02ff */
[----:B------:R-:W-:-:S03]  /*2c50*/  UISETP.GT.U32.AND UP0, UPT, UR7, 0xc, UPT ;  /* 0x0000000c0700788c */ /* 0x000fc6000bf04070 */
[C---:B------:R-:W-:Y:S02]  /*2c60*/  IMAD R11, R8.reuse, R11, R9 ;  /* 0x0000000b080b7224 */ /* 0x040fe400078e0209 */
[----:B------:R-:W-:Y:S01]  /*2c70*/  IMAD.WIDE.U32 R8, R8, R10, R18 ;  /* 0x0000000a08087225 */ /* 0x000fe200078e0012 */
[----:B------:R-:W-:-:S03]  /*2c80*/  UISETP.GT.AND.EX UP0, UPT, UR8, URZ, UPT, UP0 ;  /* 0x0000003f0800728c */ /* 0x000fc6000bf04300 */
[----:B------:R-:W-:Y:S02]  /*2c90*/  IMAD.IADD R9, R9, 0x1, R11 ;  /* 0x0000000109097824 */ /* 0x000fe400078e020b */
[----:B----4-:R-:W-:Y:S01]  /*2ca0*/  IMAD R11, R15, R16, RZ ;  /* 0x000000100f0b7224 */ /* 0x010fe200078e02ff */
[----:B------:R-:W-:-:S03]  /*2cb0*/  PLOP3.LUT P2, PT, PT, PT, UP0, 0x80, 0x0 ;  /* 0x000000000000781c */ /* 0x000fc60003f4f008 */
[C---:B------:R-:W-:Y:S02]  /*2cc0*/  IMAD R11, R14.reuse, R17, R11 ;  /* 0x000000110e0b7224 */ /* 0x040fe400078e020b */
[----:B------:R-:W-:Y:S01]  /*2cd0*/  IMAD.WIDE.U32 R14, R14, R16, R8 ;  /* 0x000000100e0e7225 */ /* 0x000fe200078e0008 */
[----:B------:R-:W-:Y:S01]  /*2ce0*/  UIADD3 UR4, UP1, UR4, 0x10, URZ ;  /* 0x0000001004047890 */ /* 0x000fe2000ff3e03f */
[----:B------:R-:W-:Y:S02]  /*2cf0*/  IADD3 R0, P1, R12, UR18, RZ ;  /* 0x000000120c007c10 */ /* 0x000fe4000ff3e0ff */
[----:B------:R-:W-:Y:S01]  /*2d00*/  IMAD.IADD R15, R15, 0x1, R11 ;  /* 0x000000010f0f7824 */ /* 0x000fe200078e020b */
[----:B------:R-:W-:Y:S01]  /*2d10*/  UIADD3.X UR5, URZ, UR5, URZ, UP1, !UPT ;  /* 0x000000053f057290 */ /* 0x000fe20008ffe43f */
[----:B0-----:R-:W-:Y:S01]  /*2d20*/  IADD3.X R13, R13, UR9, RZ, P1, !PT ;  /* 0x000000090d0d7c10 */ /* 0x001fe20008ffe4ff */
[-C--:B--2---:R-:W-:Y:S02]  /*2d30*/  IMAD R5, R5, R6.reuse, RZ ;  /* 0x0000000605057224 */ /* 0x084fe400078e02ff */
[----:B------:R-:W-:-:S04]  /*2d40*/  IMAD.WIDE.U32 R8, R4, R6, R14 ;  /* 0x0000000604087225 */ /* 0x000fc800078e000e */
[----:B------:R-:W-:-:S05]  /*2d50*/  IMAD R5, R4, R7, R5 ;  /* 0x0000000704057224 */ /* 0x000fca00078e0205 */
[----:B------:R-:W-:Y:S01]  /*2d60*/  IADD3 R9, R9, R5, RZ ;  /* 0x0000000509097210 */ /* 0x000fe20007ffe0ff */
[----:B------:R-:W-:Y:S06]  /*2d70*/  @P2 BRA `(.L_x_7392) ;  /* 0xfffffff400d42947 */ /* 0x000fec000383ffff */
.L_x_7391:
[----:B------:R-:W-:-:S04]  /*2d80*/  UISETP.GT.U32.AND UP0, UPT, UR7, 0x4, UPT ;  /* 0x000000040700788c */ /* 0x000fc8000bf04070 */
[----:B------:R-:W-:-:S06]  /*2d90*/  UISETP.GT.AND.EX UP0, UPT, UR8, URZ, UPT, UP0 ;  /* 0x0000003f0800728c */ /* 0x000fcc000bf04300 */
[----:B------:R-:W-:-:S13]  /*2da0*/  PLOP3.LUT P1, PT, PT, PT, UP0, 0x80, 0x0 ;  /* 0x000000000000781c */ /* 0x000fda0003f2f008 */
[----:B------:R-:W-:Y:S05]  /*2db0*/  @!P1 BRA `(.L_x_7393) ;  /* 0x00000004001c9947 */ /* 0x000fea0003800000 */
[----:B------:R-:W-:Y:S01]  /*2dc0*/  ULEA UR13, UR4, UR12, 0x3 ;  /* 0x0000000c040d7291 */ /* 0x000fe2000f8e183f */
[----:B------:R-:W-:-:S05]  /*2dd0*/  IMAD.MOV.U32 R12, RZ, RZ, R0 ;  /* 0x000000ffff0c7224 */ /* 0x000fca00078e0000 */
[----:B------:R-:W2:Y:S04]  /*2de0*/  LD.E.64 R16, desc[UR10][R12.64] ;  /* 0x0000000a0c107980 */ /* 0x000ea8000c101b00 */
[----:B------:R-:W2:Y:S01]  /*2df0*/  LDL.64 R20, [UR13+0x20] ;  /* 0x0000200dff147983 */ /* 0x000ea20008100a00 */
[----:B------:R-:W-:-:S03]  /*2e00*/  IADD3 R26, P0, R0, UR18, RZ ;  /* 0x00000012001a7c10 */ /* 0x000fc6000ff1e0ff */
[----:B------:R-:W3:Y:S01]  /*2e10*/  LDL.64 R10, [UR13+0x28] ;  /* 0x0000280dff0a7983 */ /* 0x000ee20008100a00 */
[----:B------:R-:W-:-:S03]  /*2e20*/  IADD3.X R27, R13, UR9, RZ, P0, !PT ;  /* 0x000000090d1b7c10 */ /* 0x000fc600087fe4ff */
[----:B------:R-:W4:Y:S04]  /*2e30*/  LDL.64 R6, [UR13+0x30] ;  /* 0x0000300dff067983 */ /* 0x000f280008100a00 */
[----:B------:R-:W3:Y:S01]  /*2e40*/  LD.E.64 R12, desc[UR10][R26.64] ;  /* 0x0000000a1a0c7980 */ /* 0x000ee2000c101b00 */
[----:B------:R-:W-:-:S04]  /*2e50*/  IADD3 R14, P0, R26, UR18, RZ ;  /* 0x000000121a0e7c10 */ /* 0x000fc8000ff1e0ff */
[----:B------:R-:W-:-:S05]  /*2e60*/  IADD3.X R15, R27, UR9, RZ, P0, !PT ;  /* 0x000000091b0f7c10 */ /* 0x000fca00087fe4ff */
[----:B------:R0:W4:Y:S02]  /*2e70*/  LD.E.64 R4, desc[UR10][R14.64] ;  /* 0x0000000a0e047980 */ /* 0x000124000c101b00 */
[----:B0-----:R-:W-:-:S04]  /*2e80*/  IADD3 R14, P0, R14, UR18, RZ ;  /* 0x000000120e0e7c10 */ /* 0x001fc8000ff1e0ff */
[----:B------:R-:W-:Y:S01]  /*2e90*/  IADD3.X R15, R15, UR9, RZ, P0, !PT ;  /* 0x000000090f0f7c10 */ /* 0x000fe200087fe4ff */
[-C--:B--2---:R-:W-:Y:S02]  /*2ea0*/  IMAD R17, R17, R20.reuse, RZ ;  /* 0x0000001411117224 */ /* 0x084fe400078e02ff */
[C---:B------:R-:W-:Y:S02]  /*2eb0*/  IMAD.WIDE.U32 R18, R16.reuse, R20, R8 ;  /* 0x0000001410127225 */ /* 0x040fe400078e0008 */
[----:B------:R-:W2:Y:S02]  /*2ec0*/  LD.E.64 R8, desc[UR10][R14.64] ;  /* 0x0000000a0e087980 */ /* 0x000ea4000c101b00 */
[----:B------:R-:W-:Y:S02]  /*2ed0*/  IMAD R21, R16, R21, R17 ;  /* 0x0000001510157224 */ /* 0x000fe400078e0211 */
[----:B------:R-:W2:Y:S01]  /*2ee0*/  LDL.64 R16, [UR13+0x38] ;  /* 0x0000380dff107983 */ /* 0x000ea20008100a00 */
[----:B------:R-:W-:Y:S01]  /*2ef0*/  IADD3 R20, P0, R14, UR18, RZ ;  /* 0x000000120e147c10 */ /* 0x000fe2000ff1e0ff */
[----:B------:R-:W-:-:S02]  /*2f00*/  IMAD.IADD R19, R19, 0x1, R21 ;  /* 0x0000000113137824 */ /* 0x000fc400078e0215 */
[-C--:B---3--:R-:W-:Y:S01]  /*2f10*/  IMAD R13, R13, R10.reuse, RZ ;  /* 0x0000000a0d0d7224 */ /* 0x088fe200078e02ff */
[----:B------:R-:W-:Y:S01]  /*2f20*/  IADD3.X R21, R15, UR9, RZ, P0, !PT ;  /* 0x000000090f157c10 */ /* 0x000fe200087fe4ff */
[----:B------:R-:W-:-:S04]  /*2f30*/  IMAD.WIDE.U32 R18, R12, R10, R18 ;  /* 0x0000000a0c127225 */ /* 0x000fc800078e0012 */
[----:B------:R-:W-:Y:S02]  /*2f40*/  IMAD R0, R12, R11, R13 ;  /* 0x0000000b0c007224 */ /* 0x000fe400078e020d */
[----:B------:R-:W3:Y:S04]  /*2f50*/  LDL.64 R12, [UR13+0x40] ;  /* 0x0000400dff0c7983 */ /* 0x000ee80008100a00 */
[----:B------:R0:W3:Y:S01]  /*2f60*/  LD.E.64 R10, desc[UR10][R20.64] ;  /* 0x0000000a140a7980 */ /* 0x0000e2000c101b00 */
[----:B----4-:R-:W-:Y:S02]  /*2f70*/  IMAD R5, R5, R6, RZ ;  /* 0x0000000605057224 */ /* 0x010fe400078e02ff */
[----:B------:R-:W-:Y:S02]  /*2f80*/  IMAD.IADD R19, R19, 0x1, R0 ;  /* 0x0000000113137824 */ /* 0x000fe400078e0200 */
[----:B------:R-:W-:-:S02]  /*2f90*/  IMAD R7, R4, R7, R5 ;  /* 0x0000000704077224 */ /* 0x000fc400078e0205 */
[----:B------:R-:W-:Y:S01]  /*2fa0*/  IMAD.WIDE.U32 R4, R4, R6, R18 ;  /* 0x0000000604047225 */ /* 0x000fe200078e0012 */
[----:B------:R-:W-:-:S03]  /*2fb0*/  IADD3 R26, P0, R20, UR18, RZ ;  /* 0x00000012141a7c10 */ /* 0x000fc6000ff1e0ff */
[----:B------:R-:W-:Y:S01]  /*2fc0*/  IMAD.IADD R5, R5, 0x1, R7 ;  /* 0x0000000105057824 */ /* 0x000fe200078e0207 */
[----:B------:R-:W-:Y:S02]  /*2fd0*/  IADD3.X R27, R21, UR9, RZ, P0, !PT ;  /* 0x00000009151b7c10 */ /* 0x000fe400087fe4ff */
[----:B0-----:R-:W-:-:S04]  /*2fe0*/  IADD3 R20, P0, R26, UR18, RZ ;  /* 0x000000121a147c10 */ /* 0x001fc8000ff1e0ff */
[----:B------:R-:W-:Y:S01]  /*2ff0*/  IADD3.X R21, R27, UR9, RZ, P0, !PT ;  /* 0x000000091b157c10 */ /* 0x000fe200087fe4ff */
[-C--:B--2---:R-:W-:Y:S02]  /*3000*/  IMAD R7, R9, R16.reuse, RZ ;  /* 0x0000001009077224 */ /* 0x084fe400078e02ff */
[----:B------:R-:W-:-:S04]  /*3010*/  IMAD.WIDE.U32 R18, R8, R16, R4 ;  /* 0x0000001008127225 */ /* 0x000fc800078e0004 */
[----:B------:R-:W-:Y:S02]  /*3020*/  IMAD R15, R8, R17, R7 ;  /* 0x00000011080f7224 */ /* 0x000fe400078e0207 */
[----:B------:R-:W2:Y:S04]  /*3030*/  LDL.64 R8, [UR13+0x48] ;  /* 0x0000480dff087983 */ /* 0x000ea80008100a00 */
[----:B------:R-:W2:Y:S01]  /*3040*/  LD.E.64 R6, desc[UR10][R26.64] ;  /* 0x0000000a1a067980 */ /* 0x000ea2000c101b00 */
[----:B------:R-:W-:Y:S02]  /*3050*/  IADD3 R19, R19, R15, RZ ;  /* 0x0000000f13137210 */ /* 0x000fe40007ffe0ff */
[----:B------:R-:W-:Y:S01]  /*3060*/  IADD3 R4, P0, R20, UR18, RZ ;  /* 0x0000001214047c10 */ /* 0x000fe2000ff1e0ff */
[----:B------:R-:W4:Y:S01]  /*3070*/  LDL.64 R16, [UR13+0x50] ;  /* 0x0000500dff107983 */ /* 0x000f220008100a00 */
[----:B---3--:R-:W-:-:S03]  /*3080*/  IMAD R11, R11, R12, RZ ;  /* 0x0000000c0b0b7224 */ /* 0x008fc600078e02ff */
[----:B------:R-:W4:Y:S01]  /*3090*/  LD.E.64 R14, desc[UR10][R20.64] ;  /* 0x0000000a140e7980 */ /* 0x000f22000c101b00 */
[----:B------:R-:W-:Y:S01]  /*30a0*/  IADD3.X R5, R21, UR9, RZ, P0, !PT ;  /* 0x0000000915057c10 */ /* 0x000fe200087fe4ff */
[C---:B------:R-:W-:Y:S02]  /*30b0*/  IMAD R0, R10.reuse, R13, R11 ;  /* 0x0000000d0a007224 */ /* 0x040fe400078e020b */
[----:B------:R-:W-:Y:S02]  /*30c0*/  IMAD.WIDE.U32 R18, R10, R12, R18 ;  /* 0x0000000c0a127225 */ /* 0x000fe400078e0012 */
[----:B------:R-:W3:Y:S04]  /*30d0*/  LDL.64 R12, [UR13+0x58] ;  /* 0x0000580dff0c7983 */ /* 0x000ee80008100a00 */
[----:B------:R-:W3:Y:S01]  /*30e0*/  LD.E.64 R10, desc[UR10][R4.64] ;  /* 0x0000000a040a7980 */ /* 0x000ee2000c101b00 */
[----:B------:R-:W-:Y:S01]  /*30f0*/  IMAD.IADD R19, R19, 0x1, R0 ;  /* 0x0000000113137824 */ /* 0x000fe200078e0200 */
[----:B------:R-:W-:Y:S01]  /*3100*/  IADD3 R0, P1, R4, UR18, RZ ;  /* 0x0000001204007c10 */ /* 0x000fe2000ff3e0ff */
        /* <DEDUP_REMOVED lines=8> */
[----:B------:R-:W-:Y:S02]  /*3190*/  IMAD.IADD R7, R7, 0x1, R9 ;  /* 0x0000000107077824 */ /* 0x000fe400078e0209 */
[----:B----4-:R-:W-:-:S04]  /*31a0*/  IMAD R9, R15, R16, RZ ;  /* 0x000000100f097224 */ /* 0x010fc800078e02ff */
[C---:B------:R-:W-:Y:S02]  /*31b0*/  IMAD R9, R14.reuse, R17, R9 ;  /* 0x000000110e097224 */ /* 0x040fe400078e0209 */
[----:B------:R-:W-:-:S04]  /*31c0*/  IMAD.WIDE.U32 R14, R14, R16, R6 ;  /* 0x000000100e0e7225 */ /* 0x000fc800078e0006 */
[-C--:B---3--:R-:W-:Y:S02]  /*31d0*/  IMAD R7, R11, R12.reuse, RZ ;  /* 0x0000000c0b077224 */ /* 0x088fe400078e02ff */
[----:B------:R-:W-:Y:S02]  /*31e0*/  IMAD.IADD R15, R15, 0x1, R9 ;  /* 0x000000010f0f7824 */ /* 0x000fe400078e0209 */
[C---:B------:R-:W-:Y:S02]  /*31f0*/  IMAD R7, R10.reuse, R13, R7 ;  /* 0x0000000d0a077224 */ /* 0x040fe400078e0207 */
[----:B------:R-:W-:Y:S01]  /*3200*/  IMAD.WIDE.U32 R8, R10, R12, R14 ;  /* 0x0000000c0a087225 */ /* 0x000fe200078e000e */
[----:B------:R-:W-:-:S03]  /*3210*/  IADD3.X R13, R5, UR9, RZ, P1, !PT ;  /* 0x00000009050d7c10 */ /* 0x000fc60008ffe4ff */
[----:B------:R-:W-:-:S07]  /*3220*/  IMAD.IADD R9, R9, 0x1, R7 ;  /* 0x0000000109097824 */ /* 0x000fce00078e0207 */
.L_x_7393:
[----:B------:R-:W-:-:S04]  /*3230*/  ISETP.NE.U32.AND P1, PT, RZ, UR7, PT ;  /* 0x00000007ff007c0c */ /* 0x000fc8000bf25070 */
[----:B------:R-:W-:-:S13]  /*3240*/  ISETP.NE.OR.EX P0, PT, RZ, UR8, P0, P1 ;  /* 0x00000008ff007c0c */ /* 0x000fda0008705710 */
[----:B------:R-:W-:Y:S05]  /*3250*/  @!P0 BRA `(.L_x_7389) ;  /* 0x0000000000a88947 */ /* 0x000fea0003800000 */
.L_x_7390:
[----:B------:R-:W-:Y:S01]  /*3260*/  ULEA UR13, UR4, UR12, 0x3 ;  /* 0x0000000c040d7291 */ /* 0x000fe2000f8e183f */
[----:B------:R-:W-:Y:S01]  /*3270*/  MOV R4, R0 ;  /* 0x0000000000047202 */ /* 0x000fe20000000f00 */
[----:B------:R-:W-:-:S06]  /*3280*/  IMAD.MOV.U32 R5, RZ, RZ, R13 ;  /* 0x000000ffff057224 */ /* 0x000fcc00078e000d */
[----:B------:R-:W2:Y:S04]  /*3290*/  LD.E.64 R4, desc[UR10][R4.64] ;  /* 0x0000000a04047980 */ /* 0x000ea8000c101b00 */
[----:B------:R-:W2:Y:S01]  /*32a0*/  LDL.64 R6, [UR13+0x20] ;  /* 0x0000200dff067983 */ /* 0x000ea20008100a00 */
[----:B------:R-:W-:-:S03]  /*32b0*/  IADD3 R20, P0, R0, UR18, RZ ;  /* 0x0000001200147c10 */ /* 0x000fc6000ff1e0ff */
[----:B------:R-:W3:Y:S01]  /*32c0*/  LDL.64 R18, [UR13+0x28] ;  /* 0x0000280dff127983 */ /* 0x000ee20008100a00 */
[----:B------:R-:W-:Y:S02]  /*32d0*/  IADD3.X R21, R13, UR9, RZ, P0, !PT ;  /* 0x000000090d157c10 */ /* 0x000fe400087fe4ff */
[----:B------:R-:W-:Y:S01]  /*32e0*/  IADD3 R26, P0, R20, UR18, RZ ;  /* 0x00000012141a7c10 */ /* 0x000fe2000ff1e0ff */
[----:B------:R-:W4:Y:S04]  /*32f0*/  LDL.64 R14, [UR13+0x30] ;  /* 0x0000300dff0e7983 */ /* 0x000f280008100a00 */
[----:B------:R-:W3:Y:S01]  /*3300*/  LD.E.64 R16, desc[UR10][R20.64] ;  /* 0x0000000a14107980 */ /* 0x000ee2000c101b00 */
[----:B------:R-:W-:Y:S02]  /*3310*/  IADD3.X R27, R21, UR9, RZ, P0, !PT ;  /* 0x00000009151b7c10 */ /* 0x000fe400087fe4ff */
[----:B------:R-:W-:-:S03]  /*3320*/  IADD3 R10, P0, R26, UR18, RZ ;  /* 0x000000121a0a7c10 */ /* 0x000fc6000ff1e0ff */
[----:B------:R-:W4:Y:S01]  /*3330*/  LD.E.64 R12, desc[UR10][R26.64] ;  /* 0x0000000a1a0c7980 */ /* 0x000f22000c101b00 */
[----:B------:R-:W-:Y:S01]  /*3340*/  IADD3.X R11, R27, UR9, RZ, P0, !PT ;  /* 0x000000091b0b7c10 */ /* 0x000fe200087fe4ff */
[-C--:B--2---:R-:W-:Y:S02]  /*3350*/  IMAD R5, R5, R6.reuse, RZ ;  /* 0x0000000605057224 */ /* 0x084fe400078e02ff */
[----:B------:R-:W-:-:S04]  /*3360*/  IMAD.WIDE.U32 R8, R4, R6, R8 ;  /* 0x0000000604087225 */ /* 0x000fc800078e0008 */
[----:B------:R-:W-:Y:S02]  /*3370*/  IMAD R0, R4, R7, R5 ;  /* 0x0000000704007224 */ /* 0x000fe400078e0205 */
[----:B------:R-:W2:Y:S04]  /*3380*/  LDL.64 R6, [UR13+0x38] ;  /* 0x0000380dff067983 */ /* 0x000ea80008100a00 */
[----:B------:R-:W2:Y:S01]  /*3390*/  LD.E.64 R4, desc[UR10][R10.64] ;  /* 0x0000000a0a047980 */ /* 0x000ea2000c101b00 */
[-C--:B---3--:R-:W-:Y:S01]  /*33a0*/  IMAD R17, R17, R18.reuse, RZ ;  /* 0x0000001211117224 */ /* 0x088fe200078e02ff */
[----:B------:R-:W-:Y:S01]  /*33b0*/  UIADD3 UR7, UP0, UR7, -0x4, URZ ;  /* 0xfffffffc07077890 */ /* 0x000fe2000ff1e03f */
[----:B------:R-:W-:Y:S02]  /*33c0*/  IMAD.IADD R9, R9, 0x1, R0 ;  /* 0x0000000109097824 */ /* 0x000fe400078e0200 */
[C---:B------:R-:W-:Y:S01]  /*33d0*/  IMAD R19, R16.reuse, R19, R17 ;  /* 0x0000001310137224 */ /* 0x040fe200078e0211 */
[----:B------:R-:W-:Y:S01]  /*33e0*/  UIADD3.X UR8, UR8, -0x1, URZ, UP0, !UPT ;  /* 0xffffffff08087890 */ /* 0x000fe200087fe43f */
[----:B------:R-:W-:Y:S01]  /*33f0*/  IMAD.WIDE.U32 R16, R16, R18, R8 ;  /* 0x0000001210107225 */ /* 0x000fe200078e0008 */
[----:B------:R-:W-:-:S03]  /*3400*/  ISETP.NE.U32.AND P0, PT, RZ, UR7, PT ;  /* 0x00000007ff007c0c */ /* 0x000fc6000bf05070 */
[-C--:B----4-:R-:W-:Y:S02]  /*3410*/  IMAD R9, R13, R14.reuse, RZ ;  /* 0x0000000e0d097224 */ /* 0x090fe400078e02ff */
[----:B------:R-:W-:Y:S01]  /*3420*/  IMAD.IADD R17, R17, 0x1, R19 ;  /* 0x0000000111117824 */ /* 0x000fe200078e0213 */
[----:B------:R-:W-:Y:S01]  /*3430*/  ISETP.NE.AND.EX P0, PT, RZ, UR8, PT, P0 ;  /* 0x00000008ff007c0c */ /* 0x000fe2000bf05300 */
[C---:B------:R-:W-:Y:S02]  /*3440*/  IMAD R9, R12.reuse, R15, R9 ;  /* 0x0000000f0c097224 */ /* 0x040fe400078e0209 */
[----:B------:R-:W-:Y:S01]  /*3450*/  IMAD.WIDE.U32 R12, R12, R14, R16 ;  /* 0x0000000e0c0c7225 */ /* 0x000fe200078e0010 */
[----:B------:R-:W-:Y:S01]  /*3460*/  UIADD3 UR4, UP0, UR4, 0x4, URZ ;  /* 0x0000000404047890 */ /* 0x000fe2000ff1e03f */
[----:B------:R-:W-:Y:S02]  /*3470*/  IADD3 R0, P1, R10, UR18, RZ ;  /* 0x000000120a007c10 */ /* 0x000fe4000ff3e0ff */
[----:B------:R-:W-:Y:S01]  /*3480*/  IMAD.IADD R13, R13, 0x1, R9 ;  /* 0x000000010d0d7824 */ /* 0x000fe200078e0209 */
[----:B------:R-:W-:Y:S01]  /*3490*/  UIADD3.X UR5, URZ, UR5, URZ, UP0, !UPT ;  /* 0x000000053f057290 */ /* 0x000fe200087fe43f */
[----:B--2---:R-:W-:-:S02]  /*34a0*/  IMAD R5, R5, R6, RZ ;  /* 0x0000000605057224 */ /* 0x004fc400078e02ff */
[----:B------:R-:W-:Y:S01]  /*34b0*/  IMAD.WIDE.U32 R8, R4, R6, R12 ;  /* 0x0000000604087225 */ /* 0x000fe200078e000c */
[----:B------:R-:W-:-:S03]  /*34c0*/  IADD3.X R13, R11, UR9, RZ, P1, !PT ;  /* 0x000000090b0d7c10 */ /* 0x000fc60008ffe4ff */
[----:B------:R-:W-:-:S05]  /*34d0*/  IMAD R5, R4, R7, R5 ;  /* 0x0000000704057224 */ /* 0x000fca00078e0205 */
[----:B------:R-:W-:Y:S01]  /*34e0*/  IADD3 R9, R9, R5, RZ ;  /* 0x0000000509097210 */ /* 0x000fe20007ffe0ff */
[----:B------:R-:W-:Y:S06]  /*34f0*/  @P0 BRA `(.L_x_7390) ;  /* 0xfffffffc00580947 */ /* 0x000fec000383ffff */
.L_x_7389:
[----:B------:R-:W-:-:S04]  /*3500*/  ISETP.NE.U32.AND P0, PT, RZ, UR14, PT ;  /* 0x0000000eff007c0c */ /* 0x000fc8000bf05070 */
[----:B------:R-:W-:-:S13]  /*3510*/  ISETP.NE.AND.EX P0, PT, RZ, RZ, PT, P0 ;  /* 0x000000ffff00720c */ /* 0x000fda0003f05300 */
[----:B------:R-:W-:Y:S05]  /*3520*/  @!P0 BRA `(.L_x_7388) ;  /* 0x0000000000d88947 */ /* 0x000fea0003800000 */
[----:B------:R-:W-:Y:S01]  /*3530*/  ULDC UR7, c[0x0][0x230] ;  /* 0x00008c0000077ab9 */ /* 0x000fe20000000800 */
[----:B------:R-:W-:Y:S01]  /*3540*/  UIMAD UR5, UR5, UR16, URZ ;  /* 0x00000010050572a4 */ /* 0x000fe2000f8e023f */
[----:B------:R-:W-:Y:S01]  /*3550*/  IMAD R2, R22, UR7, RZ ;  /* 0x0000000716027c24 */ /* 0x000fe2000f8e02ff */
[----:B------:R-:W-:Y:S01]  /*3560*/  ULDC.64 UR18, c[0x0][0x228] ;  /* 0x00008a0000127ab9 */ /* 0x000fe20000000a00 */
[----:B------:R-:W-:Y:S01]  /*3570*/  IMAD.U32 R5, RZ, RZ, UR4 ;  /* 0x00000004ff057e24 */ /* 0x000fe2000f8e00ff */
[----:B------:R-:W-:Y:S02]  /*3580*/  UIMAD UR7, UR4, UR17, UR5 ;  /* 0x00000011040772a4 */ /* 0x000fe4000f8e0205 */
[----:B------:R-:W-:Y:S01]  /*3590*/  ULEA UR13, UR4, UR12, 0x3 ;  /* 0x0000000c040d7291 */ /* 0x000fe2000f8e183f */
[----:B------:R-:W-:-:S04]  /*35a0*/  IMAD.WIDE.U32 R4, R5, UR16, R2 ;  /* 0x0000001005047c25 */ /* 0x000fc8000f8e0002 */
[----:B------:R-:W-:Y:S01]  /*35b0*/  VIADD R5, R5, UR7 ;  /* 0x0000000705057c36 */ /* 0x000fe20008000000 */
[----:B------:R-:W-:-:S03]  /*35c0*/  LEA R10, P0, R4, UR18, 0x3 ;  /* 0x00000012040a7c11 */ /* 0x000fc6000f8018ff */
[----:B------:R-:W2:Y:S01]  /*35d0*/  LDL.64 R6, [UR13+0x20] ;  /* 0x0000200dff067983 */ /* 0x000ea20008100a00 */
[----:B------:R-:W-:-:S05]  /*35e0*/  LEA.HI.X R11, R4, UR19, R5, 0x3, P0 ;  /* 0x00000013040b7c11 */ /* 0x000fca00080f1c05 */
[----:B------:R-:W2:Y:S01]  /*35f0*/  LD.E.64 R4, desc[UR10][R10.64] ;  /* 0x0000000a0a047980 */ /* 0x000ea2000c101b00 */
        /* <DEDUP_REMOVED lines=11> */
[----:B------:R-:W-:Y:S01]  /*36b0*/  IADD3 R0, P0, R2, UR4, RZ ;  /* 0x0000000402007c10 */ /* 0x000fe2000ff1e0ff */
[----:B------:R-:W-:Y:S01]  /*36c0*/  IMAD.U32 R4, RZ, RZ, UR4 ;  /* 0x00000004ff047e24 */ /* 0x000fe2000f8e00ff */
[----:B------:R-:W-:-:S04]  /*36d0*/  MOV R5, UR5 ;  /* 0x0000000500057c02 */ /* 0x000fc80008000f00 */
[----:B------:R-:W-:Y:S02]  /*36e0*/  IADD3.X R5, R3, UR7, R5, P0, !PT ;  /* 0x0000000703057c10 */ /* 0x000fe400087fe405 */
[----:B------:R-:W-:-:S04]  /*36f0*/  LEA R2, P0, R0, UR18, 0x3 ;  /* 0x0000001200027c11 */ /* 0x000fc8000f8018ff */
        /* <DEDUP_REMOVED lines=16> */
[----:B------:R-:W2:Y:S02]  /*3800*/  LD.E.64 R2, desc[UR10][R2.64] ;  /* 0x0000000a02027980 */ /* 0x000ea4000c101b00 */
[-C--:B--2---:R-:W-:Y:S02]  /*3810*/  IMAD R7, R3, R4.reuse, RZ ;  /* 0x0000000403077224 */ /* 0x084fe400078e02ff */
[----:B------:R-:W-:-:S04]  /*3820*/  IMAD.WIDE.U32 R8, R2, R4, R8 ;  /* 0x0000000402087225 */ /* 0x000fc800078e0008 */
[----:B------:R-:W-:-:S05]  /*3830*/  IMAD R7, R2, R5, R7 ;  /* 0x0000000502077224 */ /* 0x000fca00078e0207 */
[----:B------:R-:W-:Y:S01]  /*3840*/  IADD3 R9, R9, R7, RZ ;  /* 0x0000000709097210 */ /* 0x000fe20007ffe0ff */
[----:B------:R-:W-:Y:S06]  /*3850*/  BRA `(.L_x_7388) ;  /* 0x00000000000c7947 */ /* 0x000fec0003800000 */
.L_x_7387:
[----:B0---45:R-:W-:-:S04]  /*3860*/  LEA R8, P0, R22, UR4, 0x3 ;  /* 0x0000000416087c11 */ /* 0x031fc8000f8018ff */
[----:B------:R-:W-:-:S06]  /*3870*/  LEA.HI.X R9, R22, UR5, R23, 0x3, P0 ;  /* 0x0000000516097c11 */ /* 0x000fcc00080f1c17 */
[----:B------:R-:W5:Y:S03]  /*3880*/  LD.E.64 R8, desc[UR10][R8.64] ;  /* 0x0000000a08087980 */ /* 0x000f66000c101b00 */
.L_x_7388:
[----:B------:R-:W0:Y:S01]  /*3890*/  LDC.64 R2, c[0x0][0x288] ;  /* 0x0000a200ff027b82 */ /* 0x000e220000000a00 */
[----:B------:R-:W-:Y:S02]  /*38a0*/  ULDC.64 UR4, c[0x0][0x280] ;  /* 0x0000a00000047ab9 */ /* 0x000fe40000000a00 */
        /* <DEDUP_REMOVED lines=10> */
[----:B------:R-:W-:Y:S01]  /*3950*/  IMAD.U32 R4, RZ, RZ, UR4 ;  /* 0x00000004ff047e24 */ /* 0x000fe2000f8e00ff */
[----:B------:R-:W-:Y:S01]  /*3960*/  MOV R0, UR5 ;  /* 0x0000000500007c02 */ /* 0x000fe20008000f00 */
[----:B------:R-:W-:Y:S02]  /*3970*/  IMAD.MOV.U32 R14, RZ, RZ, R5 ;  /* 0x000000ffff0e7224 */ /* 0x000fe400078e0005 */
[----:B------:R-:W-:-:S07]  /*3980*/  IMAD.MOV.U32 R15, RZ, RZ, R6 ;  /* 0x000000ffff0f7224 */ /* 0x000fce00078e0006 */
.L_x_7395:
        /* <DEDUP_REMOVED lines=10> */
[----:B------:R-:W-:Y:S02]  /*3a30*/  @!P1 IADD3 R4, P3, R2, 0x8, RZ ;  /* 0x0000000802049810 */ /* 0x000fe40007f7e0ff */
[----:B------:R-:W-:Y:S01]  /*3a40*/  MOV R14, R13 ;  /* 0x0000000d000e7202 */ /* 0x000fe20000000f00 */
[----:B------:R-:W-:Y:S01]  /*3a50*/  @!P1 IMAD.X R12, R15, 0x1, R10, P2 ;  /* 0x000000010f0c9824 */ /* 0x000fe200010e060a */
[----:B------:R-:W-:Y:S01]  /*3a60*/  ISETP.GT.U32.AND P2, PT, R13, RZ, PT ;  /* 0x000000ff0d00720c */ /* 0x000fe20003f44070 */
[----:B------:R-:W-:-:S02]  /*3a70*/  @!P1 IMAD.X R0, RZ, RZ, R3, P3 ;  /* 0x000000ffff009224 */ /* 0x000fc400018e0603 */
[----:B------:R-:W-:Y:S01]  /*3a80*/  IMAD.MOV.U32 R15, RZ, RZ, R12 ;  /* 0x000000ffff0f7224 */ /* 0x000fe200078e000c */
[----:B------:R-:W-:-:S13]  /*3a90*/  ISETP.GT.AND.EX P2, PT, R12, RZ, PT, P2 ;  /* 0x000000ff0c00720c */ /* 0x000fda0003f44320 */
[----:B------:R-:W-:Y:S05]  /*3aa0*/  @P2 BRA `(.L_x_7395) ;  /* 0xfffffffc00b82947 */ /* 0x000fea000383ffff */
[----:B------:R-:W-:Y:S05]  /*3ab0*/  BSYNC B1 ;  /* 0x0000000000017941 */ /* 0x000fea0003800000 */
.L_x_7394:
[----:B------:R-:W-:Y:S02]  /*3ac0*/  ULDC.64 UR4, c[0x0][0x280] ;  /* 0x0000a00000047ab9 */ /* 0x000fe40000000a00 */
[----:B------:R-:W-:Y:S02]  /*3ad0*/  IMAD.U32 R15, RZ, RZ, UR4 ;  /* 0x00000004ff0f7e24 */ /* 0x000fe4000f8e00ff */
[----:B------:R-:W-:Y:S01]  /*3ae0*/  IMAD.U32 R17, RZ, RZ, UR5 ;  /* 0x00000005ff117e24 */ /* 0x000fe2000f8e00ff */
[----:B------:R-:W-:Y:S06]  /*3af0*/  @!P0 BRA `(.L_x_7396) ;  /* 0x0000000000588947 */ /* 0x000fec0003800000 */
[----:B------:R-:W-:Y:S01]  /*3b00*/  BSSY B1, `(.L_x_7396) ;  /* 0x0000015000017945 */ /* 0x000fe20003800000 */
[----:B------:R-:W-:Y:S01]  /*3b10*/  IMAD.U32 R15, RZ, RZ, UR4 ;  /* 0x00000004ff0f7e24 */ /* 0x000fe2000f8e00ff */
[----:B------:R-:W-:-:S07]  /*3b20*/  MOV R17, UR5 ;  /* 0x0000000500117c02 */ /* 0x000fce0008000f00 */
.L_x_7397:
        /* <DEDUP_REMOVED lines=19> */
.L_x_7396:
[----:B------:R-:W-:Y:S01]  /*3c60*/  ULDC.64 UR4, c[0x0][0x280] ;  /* 0x0000a00000047ab9 */ /* 0x000fe20000000a00 */
[C---:B------:R-:W-:Y:S01]  /*3c70*/  IADD3 R2, P0, -R4.reuse, R15, RZ ;  /* 0x0000000f04027210 */ /* 0x040fe20007f1e1ff */
[----:B------:R-:W-:Y:S01]  /*3c80*/  ULDC.64 UR8, c[0x0][0x298] ;  /* 0x0000a60000087ab9 */ /* 0x000fe20000000a00 */
[----:B------:R-:W-:Y:S02]  /*3c90*/  IADD3 R6, P1, R4, -UR4, RZ ;  /* 0x8000000404067c10 */ /* 0x000fe4000ff3e0ff */
[----:B-----5:R-:W-:Y:S01]  /*3ca0*/  SHF.L.U32 R8, R22, 0x3, RZ ;  /* 0x0000000316087819 */ /* 0x020fe200000006ff */
[----:B------:R-:W-:Y:S01]  /*3cb0*/  IMAD.X R3, R17, 0x1, ~R0, P0 ;  /* 0x0000000111037824 */ /* 0x000fe200000e0e00 */
[----:B------:R-:W-:Y:S01]  /*3cc0*/  IADD3.X R7, R0, ~UR5, RZ, P1, !PT ;  /* 0x8000000500077c10 */ /* 0x000fe20008ffe4ff */
[----:B------:R-:W-:Y:S01]  /*3cd0*/  ULDC.64 UR4, c[0x0][0x290] ;  /* 0x0000a40000047ab9 */ /* 0x000fe20000000a00 */
[----:B------:R-:W-:Y:S02]  /*3ce0*/  SHF.L.U64.HI R9, R22, 0x3, R23 ;  /* 0x0000000316097819 */ /* 0x000fe40000010217 */
        /* <DEDUP_REMOVED lines=10> */
.L_x_7386:
[----:B------:R-:W-:Y:S05]  /*3d90*/  BSYNC B0 ;  /* 0x0000000000007941 */ /* 0x000fea0003800000 */
.L_x_7385:
[----:B----4-:R-:W2:Y:S01]  /*3da0*/  S2R R20, SR_TID.X ;  /* 0x0000000000147919 */ /* 0x010ea20000002100 */
        /* <DEDUP_REMOVED lines=8> */
[----:B------:R-:W-:Y:S01]  /*3e30*/  ULDC.64 UR8, c[0x0][0x220] ;  /* 0x0000880000087ab9 */ /* 0x000fe20000000a00 */
[----:B01----:R-:W-:Y:S02]  /*3e40*/  CS2R R2, SRZ ;  /* 0x0000000000027805 */ /* 0x003fe4000001ff00 */
        /* <DEDUP_REMOVED lines=15> */
[----:B------:R-:W-:Y:S01]  /*3f40*/  IMAD.IADD R9, R7, 0x1, R5 ;  /* 0x0000000107097824 */ /* 0x000fe200078e0205 */
        /* <DEDUP_REMOVED lines=8> */
[----:B------:R-:W-:Y:S01]  /*3fd0*/  IADD3 R5, R5, R7, RZ ;  /* 0x0000000705057210 */ /* 0x000fe20007ffe0ff */
        /* <DEDUP_REMOVED lines=19> */
.L_x_7405:
[----:B------:R-:W-:Y:S01]  /*4110*/  ULEA UR13, UR4, UR12, 0x3 ;  /* 0x0000000c040d7291 */ /* 0x000fe2000f8e183f */
[----:B------:R-:W-:-:S05]  /*4120*/  IMAD.MOV.U32 R4, RZ, RZ, R0 ;  /* 0x000000ffff047224 */ /* 0x000fca00078e0000 */
        /* <DEDUP_REMOVED lines=10> */
[----:B------:R0:W4:Y:S01]  /*41d0*/  LD.E.64 R12, desc[UR10][R18.64] ;  /* 0x0000000a120c7980 */ /* 0x000122000c101b00 */
[----:B------:R-:W-:Y:S01]  /*41e0*/  IADD3.X R27, R19, UR9, RZ, P1, !PT ;  /* 0x00000009131b7c10 */ /* 0x000fe20008ffe4ff */
[-C--:B--2---:R-:W-:Y:S02]  /*41f0*/  IMAD R17, R17, R22.reuse, RZ ;  /* 0x0000001611117224 */ /* 0x084fe400078e02ff */
[C---:B0-----:R-:W-:Y:S02]  /*4200*/  IMAD.WIDE.U32 R18, R16.reuse, R22, R2 ;  /* 0x0000001610127225 */ /* 0x041fe400078e0002 */
[----:B------:R0:W2:Y:S02]  /*4210*/  LD.E.64 R2, desc[UR10][R26.64] ;  /* 0x0000000a1a027980 */ /* 0x0000a4000c101b00 */
[----:B------:R-:W-:Y:S02]  /*4220*/  IMAD R23, R16, R23, R17 ;  /* 0x0000001710177224 */ /* 0x000fe400078e0211 */
[----:B------:R-:W2:Y:S01]  /*4230*/  LDL.64 R16, [UR13+0x38] ;  /* 0x0000380dff107983 */ /* 0x000ea20008100a00 */
[----:B------:R-:W-:Y:S01]  /*4240*/  IADD3 R22, P1, R26, UR18, RZ ;  /* 0x000000121a167c10 */ /* 0x000fe2000ff3e0ff */
[----:B------:R-:W-:-:S02]  /*4250*/  IMAD.IADD R19, R19, 0x1, R23 ;  /* 0x0000000113137824 */ /* 0x000fc400078e0217 */
[----:B---3--:R-:W-:Y:S01]  /*4260*/  IMAD R21, R11, R14, RZ ;  /* 0x0000000e0b157224 */ /* 0x008fe200078e02ff */
[----:B------:R-:W-:-:S03]  /*4270*/  IADD3.X R23, R27, UR9, RZ, P1, !PT ;  /* 0x000000091b177c10 */ /* 0x000fc60008ffe4ff */
[C---:B------:R-:W-:Y:S02]  /*4280*/  IMAD R21, R10.reuse, R15, R21 ;  /* 0x0000000f0a157224 */ /* 0x040fe400078e0215 */
[----:B------:R-:W-:Y:S02]  /*4290*/  IMAD.WIDE.U32 R10, R10, R14, R18 ;  /* 0x0000000e0a0a7225 */ /* 0x000fe400078e0012 */
[----:B------:R1:W3:Y:S04]  /*42a0*/  LD.E.64 R14, desc[UR10][R22.64] ;  /* 0x0000000a160e7980 */ /* 0x0002e8000c101b00 */
[----:B------:R-:W3:Y:S01]  /*42b0*/  LDL.64 R18, [UR13+0x40] ;  /* 0x0000400dff127983 */ /* 0x000ee20008100a00 */
[----:B------:R-:W-:Y:S01]  /*42c0*/  IMAD.IADD R11, R11, 0x1, R21 ;  /* 0x000000010b0b7824 */ /* 0x000fe200078e0215 */
[----:B0-----:R-:W-:Y:S01]  /*42d0*/  IADD3 R26, P1, R22, UR18, RZ ;  /* 0x00000012161a7c10 */ /* 0x001fe2000ff3e0ff */
[----:B----4-:R-:W-:-:S03]  /*42e0*/  IMAD R21, R13, R4, RZ ;  /* 0x000000040d157224 */ /* 0x010fc600078e02ff */
[----:B------:R-:W-:Y:S01]  /*42f0*/  IADD3.X R27, R23, UR9, RZ, P1, !PT ;  /* 0x00000009171b7c10 */ /* 0x000fe20008ffe4ff */
[C---:B------:R-:W-:Y:S02]  /*4300*/  IMAD R21, R12.reuse, R5, R21 ;  /* 0x000000050c157224 */ /* 0x040fe400078e0215 */
[----:B------:R-:W-:Y:S01]  /*4310*/  IMAD.WIDE.U32 R12, R12, R4, R10 ;  /* 0x000000040c0c7225 */ /* 0x000fe200078e000a */
[----:B-1----:R-:W-:Y:S01]  /*4320*/  IADD3 R22, P1, R26, UR18, RZ ;  /* 0x000000121a167c10 */ /* 0x002fe2000ff3e0ff */
[----:B------:R0:W4:Y:S04]  /*4330*/  LD.E.64 R4, desc[UR10][R26.64] ;  /* 0x0000000a1a047980 */ /* 0x000128000c101b00 */
[----:B------:R-:W4:Y:S01]  /*4340*/  LDL.64 R10, [UR13+0x48] ;  /* 0x0000480dff0a7983 */ /* 0x000f220008100a00 */
[----:B------:R-:W-:-:S02]  /*4350*/  IADD3 R13, R13, R21, RZ ;  /* 0x000000150d0d7210 */ /* 0x000fc40007ffe0ff */
[----:B------:R-:W-:Y:S01]  /*4360*/  IADD3.X R23, R27, UR9, RZ, P1, !PT ;  /* 0x000000091b177c10 */ /* 0x000fe20008ffe4ff */
[----:B--2---:R-:W-:-:S04]  /*4370*/  IMAD R21, R3, R16, RZ ;  /* 0x0000001003157224 */ /* 0x004fc800078e02ff */
[C---:B------:R-:W-:Y:S02]  /*4380*/  IMAD R21, R2.reuse, R17, R21 ;  /* 0x0000001102157224 */ /* 0x040fe400078e0215 */
[----:B------:R-:W-:Y:S02]  /*4390*/  IMAD.WIDE.U32 R16, R2, R16, R12 ;  /* 0x0000001002107225 */ /* 0x000fe400078e000c */
[----:B------:R1:W2:Y:S04]  /*43a0*/  LD.E.64 R12, desc[UR10][R22.64] ;  /* 0x0000000a160c7980 */ /* 0x0002a8000c101b00 */
[----:B------:R-:W2:Y:S01]  /*43b0*/  LDL.64 R2, [UR13+0x50] ;  /* 0x0000500dff027983 */ /* 0x000ea20008100a00 */
[----:B0-----:R-:W-:Y:S01]  /*43c0*/  IADD3 R26, P1, R22, UR18, RZ ;  /* 0x00000012161a7c10 */ /* 0x001fe2000ff3e0ff */
[----:B------:R-:W-:-:S02]  /*43d0*/  IMAD.IADD R17, R17, 0x1, R21 ;  /* 0x0000000111117824 */ /* 0x000fc400078e0215 */
[----:B---3--:R-:W-:Y:S01]  /*43e0*/  IMAD R21, R15, R18, RZ ;  /* 0x000000120f157224 */ /* 0x008fe200078e02ff */
[----:B------:R-:W-:-:S03]  /*43f0*/  IADD3.X R27, R23, UR9, RZ, P1, !PT ;  /* 0x00000009171b7c10 */ /* 0x000fc60008ffe4ff */
[C---:B------:R-:W-:Y:S02]  /*4400*/  IMAD R21, R14.reuse, R19, R21 ;  /* 0x000000130e157224 */ /* 0x040fe400078e0215 */
[----:B------:R-:W-:Y:S02]  /*4410*/  IMAD.WIDE.U32 R18, R14, R18, R16 ;  /* 0x000000120e127225 */ /* 0x000fe400078e0010 */
[----:B------:R0:W3:Y:S04]  /*4420*/  LD.E.64 R14, desc[UR10][R26.64] ;  /* 0x0000000a1a0e7980 */ /* 0x0000e8000c101b00 */
[----:B------:R-:W3:Y:S01]  /*4430*/  LDL.64 R16, [UR13+0x58] ;  /* 0x0000580dff107983 */ /* 0x000ee20008100a00 */
[----:B-1----:R-:W-:Y:S01]  /*4440*/  IADD3 R22, P1, R26, UR18, RZ ;  /* 0x000000121a167c10 */ /* 0x002fe2000ff3e0ff */
[----:B------:R-:W-:-:S02]  /*4450*/  IMAD.IADD R19, R19, 0x1, R21 ;  /* 0x0000000113137824 */ /* 0x000fc400078e0215 */
[-C--:B----4-:R-:W-:Y:S01]  /*4460*/  IMAD R5, R5, R10.reuse, RZ ;  /* 0x0000000a05057224 */ /* 0x090fe200078e02ff */
[----:B------:R-:W-:Y:S01]  /*4470*/  IADD3.X R23, R27, UR9, RZ, P1, !PT ;  /* 0x000000091b177c10 */ /* 0x000fe20008ffe4ff */
[----:B------:R-:W-:Y:S01]  /*4480*/  IMAD.WIDE.U32 R18, R4, R10, R18 ;  /* 0x0000000a04127225 */ /* 0x000fe200078e0012 */
[----:B0-----:R-:W-:-:S03]  /*4490*/  IADD3 R26, P1, R22, UR18, RZ ;  /* 0x00000012161a7c10 */ /* 0x001fc6000ff3e0ff */
[----:B------:R-:W-:Y:S02]  /*44a0*/  IMAD R0, R4, R11, R5 ;  /* 0x0000000b04007224 */ /* 0x000fe400078e0205 */
[----:B------:R0:W4:Y:S04]  /*44b0*/  LD.E.64 R4, desc[UR10][R22.64] ;  /* 0x0000000a16047980 */ /* 0x000128000c101b00 */
[----:B------:R-:W4:Y:S01]  /*44c0*/  LDL.64 R10, [UR13+0x60] ;  /* 0x0000600dff0a7983 */ /* 0x000f220008100a00 */
[----:B------:R-:W-:Y:S01]  /*44d0*/  IMAD.IADD R19, R19, 0x1, R0 ;  /* 0x0000000113137824 */ /* 0x000fe200078e0200 */
[----:B------:R-:W-:Y:S01]  /*44e0*/  IADD3.X R27, R23, UR9, RZ, P1, !PT ;  /* 0x00000009171b7c10 */ /* 0x000fe20008ffe4ff */
[-C--:B--2---:R-:W-:Y:S02]  /*44f0*/  IMAD R13, R13, R2.reuse, RZ ;  /* 0x000000020d0d7224 */ /* 0x084fe400078e02ff */
[----:B------:R-:W-:-:S04]  /*4500*/  IMAD.WIDE.U32 R18, R12, R2, R18 ;  /* 0x000000020c127225 */ /* 0x000fc800078e0012 */
[----:B------:R-:W-:Y:S02]  /*4510*/  IMAD R0, R12, R3, R13 ;  /* 0x000000030c007224 */ /* 0x000fe400078e020d */
[----:B------:R1:W2:Y:S04]  /*4520*/  LD.E.64 R12, desc[UR10][R26.64] ;  /* 0x0000000a1a0c7980 */ /* 0x0002a8000c101b00 */
[----:B------:R-:W2:Y:S01]  /*4530*/  LDL.64 R2, [UR13+0x68] ;  /* 0x0000680dff027983 */ /* 0x000ea20008100a00 */
[----:B0-----:R-:W-:Y:S02]  /*4540*/  IADD3 R22, P1, R26, UR18, RZ ;  /* 0x000000121a167c10 */ /* 0x001fe4000ff3e0ff */
[----:B------:R-:W-:Y:S01]  /*4550*/  IADD3 R19, R19, R0, RZ ;  /* 0x0000000013137210 */ /* 0x000fe20007ffe0ff */
        /* <DEDUP_REMOVED lines=22> */
[----:B------:R-:W-:Y:S01]  /*46c0*/  IMAD.IADD R19, R19, 0x1, R0 ;  /* 0x0000000113137824 */ /* 0x000fe200078e0200 */
[----:B0-----:R-:W-:Y:S01]  /*46d0*/  IADD3 R26, P1, R22, UR18, RZ ;  /* 0x00000012161a7c10 */ /* 0x001fe2000ff3e0ff */
[----:B---3--:R-:W-:-:S03]  /*46e0*/  IMAD R17, R17, R14, RZ ;  /* 0x0000000e11117224 */ /* 0x008fc600078e02ff */
[----:B------:R-:W-:Y:S01]  /*46f0*/  IADD3.X R27, R23, UR9, RZ, P1, !PT ;  /* 0x00000009171b7c10 */ /* 0x000fe20008ffe4ff */
[C---:B------:R-:W-:Y:S02]  /*4700*/  IMAD R15, R16.reuse, R15, R17 ;  /* 0x0000000f100f7224 */ /* 0x040fe400078e0211 */
[----:B------:R-:W-:Y:S01]  /*4710*/  IMAD.WIDE.U32 R16, R16, R14, R18 ;  /* 0x0000000e10107225 */ /* 0x000fe200078e0012 */
[----:B-1----:R-:W-:Y:S01]  /*4720*/  IADD3 R22, P1, R26, UR18, RZ ;  /* 0x000000121a167c10 */ /* 0x002fe2000ff3e0ff */
[----:B------:R-:W3:Y:S02]  /*4730*/  LD.E.64 R18, desc[UR10][R26.64] ;  /* 0x0000000a1a127980 */ /* 0x000ee4000c101b00 */
[----:B------:R-:W-:Y:S01]  /*4740*/  IMAD.MOV.U32 R14, RZ, RZ, R16 ;  /* 0x000000ffff0e7224 */ /* 0x000fe200078e0010 */
[----:B------:R-:W-:Y:S02]  /*4750*/  IADD3 R15, R17, R15, RZ ;  /* 0x0000000f110f7210 */ /* 0x000fe40007ffe0ff */
[----:B------:R-:W3:Y:S01]  /*4760*/  LDL.64 R16, [UR13+0x88] ;  /* 0x0000880dff107983 */ /* 0x000ee20008100a00 */
[----:B------:R-:W-:Y:S01]  /*4770*/  IADD3.X R23, R27, UR9, RZ, P1, !PT ;  /* 0x000000091b177c10 */ /* 0x000fe20008ffe4ff */
[----:B----4-:R-:W-:-:S02]  /*4780*/  IMAD R5, R5, R10, RZ ;  /* 0x0000000a05057224 */ /* 0x010fc400078e02ff */
[----:B------:R-:W4:Y:S02]  /*4790*/  LDL.64 R26, [UR13+0x90] ;  /* 0x0000900dff1a7983 */ /* 0x000f240008100a00 */
[C---:B------:R-:W-:Y:S02]  /*47a0*/  IMAD R0, R4.reuse, R11, R5 ;  /* 0x0000000b04007224 */ /* 0x040fe400078e0205 */
[----:B------:R-:W-:Y:S01]  /*47b0*/  IMAD.WIDE.U32 R10, R4, R10, R14 ;  /* 0x0000000a040a7225 */ /* 0x000fe200078e000e */
[----:B------:R-:W-:Y:S01]  /*47c0*/  IADD3 R14, P1, R22, UR18, RZ ;  /* 0x00000012160e7c10 */ /* 0x000fe2000ff3e0ff */
[----:B------:R-:W4:Y:S02]  /*47d0*/  LD.E.64 R4, desc[UR10][R22.64] ;  /* 0x0000000a16047980 */ /* 0x000f24000c101b00 */
[----:B------:R-:W-:Y:S01]  /*47e0*/  IMAD.IADD R11, R11, 0x1, R0 ;  /* 0x000000010b0b7824 */ /* 0x000fe200078e0200 */
[----:B------:R-:W-:Y:S01]  /*47f0*/  IADD3.X R15, R23, UR9, RZ, P1, !PT ;  /* 0x00000009170f7c10 */ /* 0x000fe20008ffe4ff */
[----:B--2---:R-:W-:-:S04]  /*4800*/  IMAD R13, R13, R2, RZ ;  /* 0x000000020d0d7224 */ /* 0x004fc800078e02ff */
[C---:B------:R-:W-:Y:S02]  /*4810*/  IMAD R0, R12.reuse, R3, R13 ;  /* 0x000000030c007224 */ /* 0x040fe400078e020d */
[----:B------:R-:W-:Y:S02]  /*4820*/  IMAD.WIDE.U32 R12, R12, R2, R10 ;  /* 0x000000020c0c7225 */ /* 0x000fe400078e000a */
[----:B------:R-:W2:Y:S04]  /*4830*/  LD.E.64 R2, desc[UR10][R14.64] ;  /* 0x0000000a0e027980 */ /* 0x000ea8000c101b00 */
[----:B------:R-:W2:Y:S01]  /*4840*/  LDL.64 R10, [UR13+0x98] ;  /* 0x0000980dff0a7983 */ /* 0x000ea20008100a00 */
[----:B------:R-:W-:Y:S01]  /*4850*/  UIADD3 UR7, UP0, UR7, -0x10, URZ ;  /* 0xfffffff007077890 */ /* 0x000fe2000ff1e03f */
[----:B------:R-:W-:-:S02]  /*4860*/  IMAD.IADD R13, R13, 0x1, R0 ;  /* 0x000000010d0d7824 */ /* 0x000fc400078e0200 */
[-C--:B---3--:R-:W-:Y:S01]  /*4870*/  IMAD R19, R19, R16.reuse, RZ ;  /* 0x0000001013137224 */ /* 0x088fe200078e02ff */
[----:B------:R-:W-:Y:S02]  /*4880*/  UIADD3.X UR8, UR8, -0x1, URZ, UP0, !UPT ;  /* 0xffffffff08087890 */ /* 0x000fe400087fe43f */
[----:B------:R-:W-:Y:S01]  /*4890*/  UISETP.GT.U32.AND UP0, UPT, UR7, 0xc, UPT ;  /* 0x0000000c0700788c */ /* 0x000fe2000bf04070 */
[C---:B------:R-:W-:Y:S02]  /*48a0*/  IMAD R19, R18.reuse, R17, R19 ;  /* 0x0000001112137224 */ /* 0x040fe400078e0213 */
[----:B------:R-:W-:Y:S01]  /*48b0*/  IMAD.WIDE.U32 R12, R18, R16, R12 ;  /* 0x00000010120c7225 */ /* 0x000fe200078e000c */
[----:B------:R-:W-:-:S04]  /*48c0*/  UISETP.GT.AND.EX UP0, UPT, UR8, URZ, UPT, UP0 ;  /* 0x0000003f0800728c */ /* 0x000fc8000bf04300 */
[----:B------:R-:W-:Y:S01]  /*48d0*/  IADD3 R13, R13, R19, RZ ;  /* 0x000000130d0d7210 */ /* 0x000fe20007ffe0ff */
        /* <DEDUP_REMOVED lines=8> */
[----:B--2---:R-:W-:-:S04]  /*4960*/  IMAD R3, R3, R10, RZ ;  /* 0x0000000a03037224 */ /* 0x004fc800078e02ff */
[C---:B------:R-:W-:Y:S02]  /*4970*/  IMAD R11, R2.reuse, R11, R3 ;  /* 0x0000000b020b7224 */ /* 0x040fe400078e0203 */
[----:B------:R-:W-:Y:S01]  /*4980*/  IMAD.WIDE.U32 R2, R2, R10, R4 ;  /* 0x0000000a02027225 */ /* 0x000fe200078e0004 */
[----:B------:R-:W-:-:S03]  /*4990*/  IADD3.X R5, R15, UR9, RZ, P1, !PT ;  /* 0x000000090f057c10 */ /* 0x000fc60008ffe4ff */
[----:B------:R-:W-:Y:S01]  /*49a0*/  IMAD.IADD R3, R3, 0x1, R11 ;  /* 0x0000000103037824 */ /* 0x000fe200078e020b */
[----:B------:R-:W-:Y:S06]  /*49b0*/  @P2 BRA `(.L_x_7405) ;  /* 0xfffffff400d42947 */ /* 0x000fec000383ffff */
.L_x_7404:
        /* <DEDUP_REMOVED lines=23> */
[----:B------:R-:W-:-:S02]  /*4b30*/  IADD3 R22, P0, R16, UR18, RZ ;  /* 0x0000001210167c10 */ /* 0x000fc4000ff1e0ff */
[----:B------:R-:W-:Y:S01]  /*4b40*/  IADD3 R27, R27, R23, RZ ;  /* 0x000000171b1b7210 */ /* 0x000fe20007ffe0ff */
[----:B---3--:R-:W-:Y:S01]  /*4b50*/  IMAD R13, R13, R14, RZ ;  /* 0x0000000e0d0d7224 */ /* 0x008fe200078e02ff */
[----:B------:R-:W-:-:S03]  /*4b60*/  IADD3.X R23, R17, UR9, RZ, P0, !PT ;  /* 0x0000000911177c10 */ /* 0x000fc600087fe4ff */
[C---:B------:R-:W-:Y:S02]  /*4b70*/  IMAD R0, R12.reuse, R15, R13 ;  /* 0x0000000f0c007224 */ /* 0x040fe400078e020d */
[----:B------:R-:W-:Y:S02]  /*4b80*/  IMAD.WIDE.U32 R26, R12, R14, R26 ;  /* 0x0000000e0c1a7225 */ /* 0x000fe400078e001a */
[----:B------:R-:W3:Y:S04]  /*4b90*/  LD.E.64 R14, desc[UR10][R22.64] ;  /* 0x0000000a160e7980 */ /* 0x000ee8000c101b00 */
[----:B------:R-:W3:Y:S01]  /*4ba0*/  LDL.64 R12, [UR13+0x40] ;  /* 0x0000400dff0c7983 */ /* 0x000ee20008100a00 */
[----:B----4-:R-:W-:Y:S02]  /*4bb0*/  IMAD R11, R11, R4, RZ ;  /* 0x000000040b0b7224 */ /* 0x010fe400078e02ff */
[----:B0-----:R-:W-:-:S02]  /*4bc0*/  IMAD.IADD R17, R27, 0x1, R0 ;  /* 0x000000011b117824 */ /* 0x001fc400078e0200 */
[----:B------:R-:W-:Y:S01]  /*4bd0*/  IMAD.MOV.U32 R16, RZ, RZ, R26 ;  /* 0x000000ffff107224 */ /* 0x000fe200078e001a */
[----:B------:R-:W-:Y:S01]  /*4be0*/  IADD3 R26, P0, R22, UR18, RZ ;  /* 0x00000012161a7c10 */ /* 0x000fe2000ff1e0ff */
[C---:B------:R-:W-:Y:S02]  /*4bf0*/  IMAD R0, R10.reuse, R5, R11 ;  /* 0x000000050a007224 */ /* 0x040fe400078e020b */
[----:B------:R-:W-:Y:S01]  /*4c00*/  IMAD.WIDE.U32 R4, R10, R4, R16 ;  /* 0x000000040a047225 */ /* 0x000fe200078e0010 */
[----:B------:R-:W-:Y:S02]  /*4c10*/  IADD3.X R27, R23, UR9, RZ, P0, !PT ;  /* 0x00000009171b7c10 */ /* 0x000fe400087fe4ff */
[----:B------:R-:W4:Y:S01]  /*4c20*/  LDL.64 R22, [UR13+0x50] ;  /* 0x0000500dff167983 */ /* 0x000f220008100a00 */
[----:B------:R-:W-:-:S03]  /*4c30*/  IMAD.IADD R5, R5, 0x1, R0 ;  /* 0x0000000105057824 */ /* 0x000fc600078e0200 */
[----:B------:R0:W5:Y:S02]  /*4c40*/  LD.E.64 R10, desc[UR10][R26.64] ;  /* 0x0000000a1a0a7980 */ /* 0x000164000c101b00 */
[----:B0-----:R-:W-:-:S04]  /*4c50*/  IADD3 R26, P0, R26, UR18, RZ ;  /* 0x000000121a1a7c10 */ /* 0x001fc8000ff1e0ff */
[----:B------:R-:W-:Y:S01]  /*4c60*/  IADD3.X R27, R27, UR9, RZ, P0, !PT ;  /* 0x000000091b1b7c10 */ /* 0x000fe200087fe4ff */
[----:B--2---:R-:W-:-:S04]  /*4c70*/  IMAD R3, R3, R18, RZ ;  /* 0x0000001203037224 */ /* 0x004fc800078e02ff */
[C---:B------:R-:W-:Y:S02]  /*4c80*/  IMAD R16, R2.reuse, R19, R3 ;  /* 0x0000001302107224 */ /* 0x040fe400078e0203 */
[----:B------:R-:W-:Y:S02]  /*4c90*/  IMAD.WIDE.U32 R18, R2, R18, R4 ;  /* 0x0000001202127225 */ /* 0x000fe400078e0004 */
[----:B------:R-:W5:Y:S03]  /*4ca0*/  LDL.64 R2, [UR13+0x48] ;  /* 0x0000480dff027983 */ /* 0x000f660008100a00 */
[----:B------:R-:W-:Y:S01]  /*4cb0*/  IADD3 R17, R19, R16, RZ ;  /* 0x0000001013117210 */ /* 0x000fe20007ffe0ff */
[----:B------:R-:W-:Y:S01]  /*4cc0*/  IMAD.MOV.U32 R16, RZ, RZ, R18 ;  /* 0x000000ffff107224 */ /* 0x000fe200078e0012 */
[----:B------:R-:W-:Y:S01]  /*4cd0*/  IADD3 R4, P0, R26, UR18, RZ ;  /* 0x000000121a047c10 */ /* 0x000fe2000ff1e0ff */
[----:B------:R-:W4:Y:S01]  /*4ce0*/  LD.E.64 R18, desc[UR10][R26.64] ;  /* 0x0000000a1a127980 */ /* 0x000f22000c101b00 */
[----:B---3--:R-:W-:-:S02]  /*4cf0*/  IMAD R15, R15, R12, RZ ;  /* 0x0000000c0f0f7224 */ /* 0x008fc400078e02ff */
[----:B------:R-:W-:Y:S01]  /*4d00*/  IADD3.X R5, R27, UR9, RZ, P0, !PT ;  /* 0x000000091b057c10 */ /* 0x000fe200087fe4ff */
[----:B------:R-:W-:-:S04]  /*4d10*/  IMAD.WIDE.U32 R16, R14, R12, R16 ;  /* 0x0000000c0e107225 */ /* 0x000fc800078e0010 */
[----:B------:R-:W-:Y:S02]  /*4d20*/  IMAD R0, R14, R13, R15 ;  /* 0x0000000d0e007224 */ /* 0x000fe400078e020f */
[----:B------:R0:W2:Y:S04]  /*4d30*/  LD.E.64 R12, desc[UR10][R4.64] ;  /* 0x0000000a040c7980 */ /* 0x0000a8000c101b00 */
[----:B------:R-:W2:Y:S01]  /*4d40*/  LDL.64 R14, [UR13+0x58] ;  /* 0x0000580dff0e7983 */ /* 0x000ea20008100a00 */
[----:B------:R-:W-:Y:S01]  /*4d50*/  IMAD.IADD R17, R17, 0x1, R0 ;  /* 0x0000000111117824 */ /* 0x000fe200078e0200 */
[----:B------:R-:W-:Y:S01]  /*4d60*/  IADD3 R0, P1, R4, UR18, RZ ;  /* 0x0000001204007c10 */ /* 0x000fe2000ff3e0ff */
[----:B------:R-:W-:Y:S01]  /*4d70*/  UIADD3 UR7, UP1, UR7, -0x8, URZ ;  /* 0xfffffff807077890 */ /* 0x000fe2000ff3e03f */
[----:B------:R-:W-:Y:S01]  /*4d80*/  PLOP3.LUT P0, PT, PT, PT, PT, 0x8, 0x0 ;  /* 0x000000000000781c */ /* 0x000fe20003f0e170 */
[----:B------:R-:W-:Y:S01]  /*4d90*/  UIADD3 UR4, UP0, UR4, 0x8, URZ ;  /* 0x0000000804047890 */ /* 0x000fe2000ff1e03f */
[----:B0-----:R-:W-:Y:S01]  /*4da0*/  IADD3.X R5, R5, UR9, RZ, P1, !PT ;  /* 0x0000000905057c10 */ /* 0x001fe20008ffe4ff */
[----:B------:R-:W-:-:S02]  /*4db0*/  UIADD3.X UR8, UR8, -0x1, URZ, UP1, !UPT ;  /* 0xffffffff08087890 */ /* 0x000fc40008ffe43f */
[----:B------:R-:W-:Y:S01]  /*4dc0*/  UIADD3.X UR5, URZ, UR5, URZ, UP0, !UPT ;  /* 0x000000053f057290 */ /* 0x000fe200087fe43f */
[----:B-----5:R-:W-:-:S04]  /*4dd0*/  IMAD R11, R11, R2, RZ ;  /* 0x000000020b0b7224 */ /* 0x020fc800078e02ff */
[C---:B------:R-:W-:Y:S02]  /*4de0*/  IMAD R11, R10.reuse, R3, R11 ;  /* 0x000000030a0b7224 */ /* 0x040fe400078e020b */
[----:B------:R-:W-:-:S04]  /*4df0*/  IMAD.WIDE.U32 R2, R10, R2, R16 ;  /* 0x000000020a027225 */ /* 0x000fc800078e0010 */
[----:B------:R-:W-:Y:S02]  /*4e00*/  IMAD.IADD R3, R3, 0x1, R11 ;  /* 0x0000000103037824 */ /* 0x000fe400078e020b */
[----:B----4-:R-:W-:-:S04]  /*4e10*/  IMAD R11, R19, R22, RZ ;  /* 0x00000016130b7224 */ /* 0x010fc800078e02ff */
[C---:B------:R-:W-:Y:S02]  /*4e20*/  IMAD R11, R18.reuse, R23, R11 ;  /* 0x00000017120b7224 */ /* 0x040fe400078e020b */
[----:B------:R-:W-:-:S04]  /*4e30*/  IMAD.WIDE.U32 R18, R18, R22, R2 ;  /* 0x0000001612127225 */ /* 0x000fc800078e0002 */
[----:B--2---:R-:W-:Y:S01]  /*4e40*/  IMAD R3, R13, R14, RZ ;  /* 0x0000000e0d037224 */ /* 0x004fe200078e02ff */
[----:B------:R-:W-:-:S03]  /*4e50*/  IADD3 R19, R19, R11, RZ ;  /* 0x0000000b13137210 */ /* 0x000fc60007ffe0ff */
[C---:B------:R-:W-:Y:S02]  /*4e60*/  IMAD R11, R12.reuse, R15, R3 ;  /* 0x0000000f0c0b7224 */ /* 0x040fe400078e0203 */
[----:B------:R-:W-:-:S04]  /*4e70*/  IMAD.WIDE.U32 R2, R12, R14, R18 ;  /* 0x0000000e0c027225 */ /* 0x000fc800078e0012 */
[----:B------:R-:W-:-:S07]  /*4e80*/  IMAD.IADD R3, R3, 0x1, R11 ;  /* 0x0000000103037824 */ /* 0x000fce00078e020b */
.L_x_7406:
[----:B------:R-:W-:-:S04]  /*4e90*/  ISETP.NE.U32.AND P1, PT, RZ, UR7, PT ;  /* 0x00000007ff007c0c */ /* 0x000fc8000bf25070 */
[----:B------:R-:W-:-:S13]  /*4ea0*/  ISETP.NE.OR.EX P0, PT, RZ, UR8, P0, P1 ;  /* 0x00000008ff007c0c */ /* 0x000fda0008705710 */
[----:B------:R-:W-:Y:S05]  /*4eb0*/  @!P0 BRA `(.L_x_7402) ;  /* 0x0000000000a48947 */ /* 0x000fea0003800000 */
.L_x_7403:
        /* <DEDUP_REMOVED lines=8> */
[----:B------:R0:W3:Y:S02]  /*4f40*/  LD.E.64 R22, desc[UR10][R26.64] ;  /* 0x0000000a1a167980 */ /* 0x0000e4000c101b00 */
[----:B0-----:R-:W-:-:S04]  /*4f50*/  IADD3 R26, P0, R26, UR18, RZ ;  /* 0x000000121a1a7c10 */ /* 0x001fc8000ff1e0ff */
[----:B------:R-:W-:Y:S02]  /*4f60*/  IADD3.X R27, R27, UR9, RZ, P0, !PT ;  /* 0x000000091b1b7c10 */ /* 0x000fe400087fe4ff */
[----:B------:R-:W-:-:S03]  /*4f70*/  IADD3 R4, P0, R26, UR18, RZ ;  /* 0x000000121a047c10 */ /* 0x000fc6000ff1e0ff */
[----:B------:R-:W4:Y:S01]  /*4f80*/  LD.E.64 R16, desc[UR10][R26.64] ;  /* 0x0000000a1a107980 */ /* 0x000f22000c101b00 */
[----:B------:R-:W-:Y:S01]  /*4f90*/  IADD3.X R5, R27, UR9, RZ, P0, !PT ;  /* 0x000000091b057c10 */ /* 0x000fe200087fe4ff */
[-C--:B--2---:R-:W-:Y:S02]  /*4fa0*/  IMAD R11, R11, R12.reuse, RZ ;  /* 0x0000000c0b0b7224 */ /* 0x084fe400078e02ff */
[----:B------:R-:W-:-:S04]  /*4fb0*/  IMAD.WIDE.U32 R2, R10, R12, R2 ;  /* 0x0000000c0a027225 */ /* 0x000fc800078e0002 */
[----:B------:R-:W-:Y:S02]  /*4fc0*/  IMAD R21, R10, R13, R11 ;  /* 0x0000000d0a157224 */ /* 0x000fe400078e020b */
[----:B------:R0:W2:Y:S04]  /*4fd0*/  LD.E.64 R10, desc[UR10][R4.64] ;  /* 0x0000000a040a7980 */ /* 0x0000a8000c101b00 */
[----:B------:R-:W2:Y:S01]  /*4fe0*/  LDL.64 R12, [UR13+0x38] ;  /* 0x0000380dff0c7983 */ /* 0x000ea20008100a00 */
[----:B------:R-:W-:Y:S01]  /*4ff0*/  IMAD.IADD R3, R3, 0x1, R21 ;  /* 0x0000000103037824 */ /* 0x000fe200078e0215 */
[----:B------:R-:W-:Y:S01]  /*5000*/  UIADD3 UR7, UP0, UR7, -0x4, URZ ;  /* 0xfffffffc07077890 */ /* 0x000fe2000ff1e03f */
[-C--:B---3--:R-:W-:Y:S02]  /*5010*/  IMAD R21, R23, R14.reuse, RZ ;  /* 0x0000000e17157224 */ /* 0x088fe400078e02ff */
[----:B------:R-:W-:Y:S01]  /*5020*/  IMAD.WIDE.U32 R2, R22, R14, R2 ;  /* 0x0000000e16027225 */ /* 0x000fe200078e0002 */
[----:B------:R-:W-:-:S03]  /*5030*/  UIADD3.X UR8, UR8, -0x1, URZ, UP0, !UPT ;  /* 0xffffffff08087890 */ /* 0x000fc600087fe43f */
[----:B------:R-:W-:Y:S01]  /*5040*/  IMAD R21, R22, R15, R21 ;  /* 0x0000000f16157224 */ /* 0x000fe200078e0215 */
[----:B------:R-:W-:-:S04]  /*5050*/  ISETP.NE.U32.AND P0, PT, RZ, UR7, PT ;  /* 0x00000007ff007c0c */ /* 0x000fc8000bf05070 */
[----:B------:R-:W-:Y:S02]  /*5060*/  IADD3 R3, R3, R21, RZ ;  /* 0x0000001503037210 */ /* 0x000fe40007ffe0ff */
[----:B------:R-:W-:Y:S01]  /*5070*/  ISETP.NE.AND.EX P0, PT, RZ, UR8, PT, P0 ;  /* 0x00000008ff007c0c */ /* 0x000fe2000bf05300 */
[----:B----4-:R-:W-:-:S04]  /*5080*/  IMAD R15, R17, R18, RZ ;  /* 0x00000012110f7224 */ /* 0x010fc800078e02ff */
[C---:B------:R-:W-:Y:S02]  /*5090*/  IMAD R15, R16.reuse, R19, R15 ;  /* 0x00000013100f7224 */ /* 0x040fe400078e020f */
[----:B------:R-:W-:Y:S01]  /*50a0*/  IMAD.WIDE.U32 R16, R16, R18, R2 ;  /* 0x0000001210107225 */ /* 0x000fe200078e0002 */
[----:B------:R-:W-:Y:S01]  /*50b0*/  UIADD3 UR4, UP0, UR4, 0x4, URZ ;  /* 0x0000000404047890 */ /* 0x000fe2000ff1e03f */
[----:B------:R-:W-:Y:S02]  /*50c0*/  IADD3 R0, P1, R4, UR18, RZ ;  /* 0x0000001204007c10 */ /* 0x000fe4000ff3e0ff */
[----:B------:R-:W-:Y:S01]  /*50d0*/  IMAD.IADD R17, R17, 0x1, R15 ;  /* 0x0000000111117824 */ /* 0x000fe200078e020f */
[----:B------:R-:W-:Y:S01]  /*50e0*/  UIADD3.X UR5, URZ, UR5, URZ, UP0, !UPT ;  /* 0x000000053f057290 */ /* 0x000fe200087fe43f */
[----:B0-----:R-:W-:Y:S01]  /*50f0*/  IADD3.X R5, R5, UR9, RZ, P1, !PT ;  /* 0x0000000905057c10 */ /* 0x001fe20008ffe4ff */
[----:B--2---:R-:W-:-:S04]  /*5100*/  IMAD R3, R11, R12, RZ ;  /* 0x0000000c0b037224 */ /* 0x004fc800078e02ff */
[C---:B------:R-:W-:Y:S02]  /*5110*/  IMAD R11, R10.reuse, R13, R3 ;  /* 0x0000000d0a0b7224 */ /* 0x040fe400078e0203 */
[----:B------:R-:W-:-:S04]  /*5120*/  IMAD.WIDE.U32 R2, R10, R12, R16 ;  /* 0x0000000c0a027225 */ /* 0x000fc800078e0010 */
[----:B------:R-:W-:Y:S01]  /*5130*/  IMAD.IADD R3, R3, 0x1, R11 ;  /* 0x0000000103037824 */ /* 0x000fe200078e020b */
[----:B------:R-:W-:Y:S06]  /*5140*/  @P0 BRA `(.L_x_7403) ;  /* 0xfffffffc005c0947 */ /* 0x000fec000383ffff */
.L_x_7402:
        /* <DEDUP_REMOVED lines=9> */
[----:B------:R-:W-:-:S03]  /*51e0*/  ULEA UR13, UR4, UR12, 0x3 ;  /* 0x0000000c040d7291 */ /* 0x000fc6000f8e183f */
[----:B------:R-:W-:Y:S01]  /*51f0*/  VIADD R5, R5, UR7 ;  /* 0x0000000705057c36 */ /* 0x000fe20008000000 */
[----:B------:R-:W-:-:S04]  /*5200*/  LEA R12, P0, R4, UR18, 0x3 ;  /* 0x00000012040c7c11 */ /* 0x000fc8000f8018ff */
[----:B------:R-:W-:Y:S01]  /*5210*/  LEA.HI.X R13, R4, UR19, R5, 0x3, P0 ;  /* 0x00000013040d7c11 */ /* 0x000fe200080f1c05 */
[----:B------:R-:W2:Y:S04]  /*5220*/  LDL.64 R10, [UR13+0x20] ;  /* 0x0000200dff0a7983 */ /* 0x000ea80008100a00 */
        /* <DEDUP_REMOVED lines=9> */
[----:B------:R-:W-:Y:S02]  /*52c0*/  ULDC.64 UR8, c[0x0][0x278] ;  /* 0x00009e0000087ab9 */ /* 0x000fe40000000a00 */
[----:B------:R-:W-:-:S06]  /*52d0*/  UIMAD.WIDE.U32 UR4, UR4, UR16, UR8 ;  /* 0x00000010040472a5 */ /* 0x000fcc000f8e0008 */
[----:B------:R-:W-:Y:S01]  /*52e0*/  IADD3 R6, P0, R6, UR4, RZ ;  /* 0x0000000406067c10 */ /* 0x000fe2000ff1e0ff */
[----:B------:R-:W-:Y:S01]  /*52f0*/  IMAD.U32 R4, RZ, RZ, UR4 ;  /* 0x00000004ff047e24 */ /* 0x000fe2000f8e00ff */
[----:B------:R-:W-:-:S04]  /*5300*/  MOV R5, UR5 ;  /* 0x0000000500057c02 */ /* 0x000fc80008000f00 */
[----:B------:R-:W-:Y:S02]  /*5310*/  IADD3.X R5, R9, UR7, R5, P0, !PT ;  /* 0x0000000709057c10 */ /* 0x000fe400087fe405 */
[C---:B------:R-:W-:Y:S01]  /*5320*/  LEA R4, P0, R6.reuse, UR18, 0x3 ;  /* 0x0000001206047c11 */ /* 0x040fe2000f8018ff */
[----:B------:R-:W2:Y:S03]  /*5330*/  LDL.64 R8, [UR13+0x28] ;  /* 0x0000280dff087983 */ /* 0x000ea60008100a00 */
        /* <DEDUP_REMOVED lines=10> */
[----:B------:R-:W-:Y:S01]  /*53e0*/  IMAD.U32 R7, RZ, RZ, UR16 ;  /* 0x00000010ff077e24 */ /* 0x000fe2000f8e00ff */
[----:B------:R-:W-:Y:S01]  /*53f0*/  MOV R0, UR17 ;  /* 0x0000001100007c02 */ /* 0x000fe20008000f00 */
[----:B------:R-:W-:-:S03]  /*5400*/  IMAD.U32 R9, RZ, RZ, UR16 ;  /* 0x00000010ff097e24 */ /* 0x000fc6000f8e00ff */
[----:B------:R-:W-:Y:S02]  /*5410*/  LEA R4, P0, R7, R4, 0x3 ;  /* 0x0000000407047211 */ /* 0x000fe400078018ff */
[----:B------:R-:W2:Y:S02]  /*5420*/  LDL.64 R6, [UR13+0x30] ;  /* 0x0000300dff067983 */ /* 0x000ea40008100a00 */
[----:B------:R-:W-:-:S06]  /*5430*/  LEA.HI.X R5, R9, R5, R0, 0x3, P0 ;  /* 0x0000000509057211 */ /* 0x000fcc00000f1c00 */
[----:B------:R-:W2:Y:S02]  /*5440*/  LD.E.64 R4, desc[UR10][R4.64] ;  /* 0x0000000a04047980 */ /* 0x000ea4000c101b00 */
[-C--:B--2---:R-:W-:Y:S02]  /*5450*/  IMAD R9, R5, R6.reuse, RZ ;  /* 0x0000000605097224 */ /* 0x084fe400078e02ff */
[----:B------:R-:W-:-:S04]  /*5460*/  IMAD.WIDE.U32 R2, R4, R6, R2 ;  /* 0x0000000604027225 */ /* 0x000fc800078e0002 */
[----:B------:R-:W-:-:S04]  /*5470*/  IMAD R9, R4, R7, R9 ;  /* 0x0000000704097224 */ /* 0x000fc800078e0209 */
[----:B------:R-:W-:Y:S01]  /*5480*/  IMAD.IADD R3, R3, 0x1, R9 ;  /* 0x0000000103037824 */ /* 0x000fe200078e0209 */
[----:B------:R-:W-:Y:S06]  /*5490*/  BRA `(.L_x_7401) ;  /* 0x00000000000c7947 */ /* 0x000fec0003800000 */
.L_x_7400:
[----:B01---5:R-:W-:-:S04]  /*54a0*/  LEA R2, P0, R24, UR4, 0x3 ;  /* 0x0000000418027c11 */ /* 0x023fc8000f8018ff */
[----:B------:R-:W-:-:S06]  /*54b0*/  LEA.HI.X R3, R24, UR5, R25, 0x3, P0 ;  /* 0x0000000518037c11 */ /* 0x000fcc00080f1c19 */
[----:B------:R-:W5:Y:S03]  /*54c0*/  LD.E.64 R2, desc[UR10][R2.64] ;  /* 0x0000000a02027980 */ /* 0x000f66000c101b00 */
.L_x_7401:
[----:B------:R-:W0:Y:S01]  /*54d0*/  LDC.64 R4, c[0x0][0x288] ;  /* 0x0000a200ff047b82 */ /* 0x000e220000000a00 */
[----:B------:R-:W-:Y:S02]  /*54e0*/  ULDC.64 UR4, c[0x0][0x280] ;  /* 0x0000a00000047ab9 */ /* 0x000fe40000000a00 */
[----:B------:R-:W-:Y:S01]  /*54f0*/  IMAD.U32 R6, RZ, RZ, UR4 ;  /* 0x00000004ff067e24 */ /* 0x000fe2000f8e00ff */
[----:B------:R-:W-:Y:S01]  /*5500*/  MOV R0, UR5 ;  /* 0x0000000500007c02 */ /* 0x000fe20008000f00 */
        /* <DEDUP_REMOVED lines=9> */
[----:B------:R-:W-:Y:S01]  /*55a0*/  MOV R15, R7 ;  /* 0x00000007000f7202 */ /* 0x000fe20000000f00 */
[----:B------:R-:W-:Y:S02]  /*55b0*/  IMAD.U32 R0, RZ, RZ, UR5 ;  /* 0x00000005ff007e24 */ /* 0x000fe4000f8e00ff */
[----:B------:R-:W-:-:S07]  /*55c0*/  IMAD.MOV.U32 R14, RZ, RZ, R8 ;  /* 0x000000ffff0e7224 */ /* 0x000fce00078e0008 */
.L_x_7408:
        /* <DEDUP_REMOVED lines=15> */
[----:B------:R-:W-:Y:S02]  /*56c0*/  ISETP.GT.AND.EX P2, PT, R12, RZ, PT, P2 ;  /* 0x000000ff0c00720c */ /* 0x000fe40003f44320 */
[----:B------:R-:W-:-:S11]  /*56d0*/  MOV R15, R12 ;  /* 0x0000000c000f7202 */ /* 0x000fd60000000f00 */
[----:B------:R-:W-:Y:S05]  /*56e0*/  @P2 BRA `(.L_x_7408) ;  /* 0xfffffffc00b82947 */ /* 0x000fea000383ffff */
[----:B------:R-:W-:Y:S05]  /*56f0*/  BSYNC B1 ;  /* 0x0000000000017941 */ /* 0x000fea0003800000 */
.L_x_7407:
[----:B------:R-:W-:Y:S02]  /*5700*/  ULDC.64 UR4, c[0x0][0x280] ;  /* 0x0000a00000047ab9 */ /* 0x000fe40000000a00 */
[----:B------:R-:W-:Y:S02]  /*5710*/  IMAD.U32 R15, RZ, RZ, UR4 ;  /* 0x00000004ff0f7e24 */ /* 0x000fe4000f8e00ff */
[----:B------:R-:W-:Y:S01]  /*5720*/  IMAD.U32 R17, RZ, RZ, UR5 ;  /* 0x00000005ff117e24 */ /* 0x000fe2000f8e00ff */
[----:B------:R-:W-:Y:S06]  /*5730*/  @!P0 BRA `(.L_x_7409) ;  /* 0x0000000000588947 */ /* 0x000fec0003800000 */
[----:B------:R-:W-:Y:S01]  /*5740*/  BSSY B1, `(.L_x_7409) ;  /* 0x0000015000017945 */ /* 0x000fe20003800000 */
[----:B------:R-:W-:Y:S01]  /*5750*/  IMAD.U32 R15, RZ, RZ, UR4 ;  /* 0x00000004ff0f7e24 */ /* 0x000fe2000f8e00ff */
[----:B------:R-:W-:-:S07]  /*5760*/  MOV R17, UR5 ;  /* 0x0000000500117c02 */ /* 0x000fce0008000f00 */
.L_x_7410:
        /* <DEDUP_REMOVED lines=15> */
[----:B------:R-:W-:Y:S02]  /*5860*/  ISETP.GT.AND.EX P1, PT, R13, RZ, PT, P1 ;  /* 0x000000ff0d00720c */ /* 0x000fe40003f24310 */
[----:B------:R-:W-:-:S11]  /*5870*/  MOV R7, R13 ;  /* 0x0000000d00077202 */ /* 0x000fd60000000f00 */
[----:B------:R-:W-:Y:S05]  /*5880*/  @P1 BRA `(.L_x_7410) ;  /* 0xfffffffc00b81947 */ /* 0x000fea000383ffff */
[----:B------:R-:W-:Y:S05]  /*5890*/  BSYNC B1 ;  /* 0x0000000000017941 */ /* 0x000fea0003800000 */
.L_x_7409:
[----:B------:R-:W-:Y:S01]  /*58a0*/  ULDC.64 UR4, c[0x0][0x280] ;  /* 0x0000a00000047ab9 */ /* 0x000fe20000000a00 */
[----:B-----5:R-:W-:Y:S01]  /*58b0*/  IADD3 R2, P0, -R6, R15, RZ ;  /* 0x0000000f06027210 */ /* 0x020fe20007f1e1ff */
[----:B------:R-:W-:Y:S01]  /*58c0*/  IMAD.SHL.U32 R8, R24, 0x8, RZ ;  /* 0x0000000818087824 */ /* 0x000fe200078e00ff */
        /* <DEDUP_REMOVED lines=16> */
.L_x_7399:
[----:B------:R-:W-:Y:S05]  /*59d0*/  BSYNC B0 ;  /* 0x0000000000007941 */ /* 0x000fea0003800000 */
.L_x_7398:
        /* <DEDUP_REMOVED lines=8> */
[----:B------:R-:W-:Y:S01]  /*5a60*/  ULDC.64 UR6, c[0x0][0x220] ;  /* 0x0000880000067ab9 */ /* 0x000fe20000000a00 */
[----:B012---:R-:W-:Y:S02]  /*5a70*/  CS2R R6, SRZ ;  /* 0x0000000000067805 */ /* 0x007fe4000001ff00 */
        /* <DEDUP_REMOVED lines=31> */
[----:B------:R-:W-:-:S04]  /*5c70*/  UMOV UR5, URZ ;  /* 0x0000003f00057c82 */ /* 0x000fc80008000000 */
[----:B------:R-:W-:Y:S02]  /*5c80*/  ISETP.GT.AND.EX P0, PT, R0, RZ, PT, P0 ;  /* 0x000000ff0000720c */ /* 0x000fe40003f04300 */
[----:B------:R-:W-:Y:S01]  /*5c90*/  LEA R0, P1, R2, UR8, 0x3 ;  /* 0x0000000802007c11 */ /* 0x000fe2000f8218ff */
[----:B------:R-:W-:-:S03]  /*5ca0*/  UIADD3 UR8, UR17, UR4, URZ ;  /* 0x0000000411087290 */ /* 0x000fc6000fffe03f */
[----:B------:R-:W-:Y:S01]  /*5cb0*/  LEA.HI.X R15, R2, UR9, R15, 0x3, P1 ;  /* 0x00000009020f7c11 */ /* 0x000fe200088f1c0f */
[----:B------:R-:W-:-:S06]  /*5cc0*/  UMOV UR4, URZ ;  /* 0x0000003f00047c82 */ /* 0x000fcc0008000000 */
[----:B------:R-:W-:Y:S05]  /*5cd0*/  @!P0 BRA `(.L_x_7416) ;  /* 0x0000000c00ac8947 */ /* 0x000fea0003800000 */
[----:B------:R-:W-:Y:S01]  /*5ce0*/  UISETP.GT.U32.AND UP0, UPT, UR6, 0xc, UPT ;  /* 0x0000000c0600788c */ /* 0x000fe2000bf04070 */
[----:B------:R-:W-:-:S03]  /*5cf0*/  PLOP3.LUT P0, PT, PT, PT, PT, 0x80, 0x0 ;  /* 0x000000000000781c */ /* 0x000fc60003f0f070 */
[----:B------:R-:W-:-:S06]  /*5d00*/  UISETP.GT.AND.EX UP0, UPT, UR7, URZ, UPT, UP0 ;  /* 0x0000003f0700728c */ /* 0x000fcc000bf04300 */
[----:B------:R-:W-:-:S13]  /*5d10*/  PLOP3.LUT P1, PT, PT, PT, UP0, 0x80, 0x0 ;  /* 0x000000000000781c */ /* 0x000fda0003f2f008 */
[----:B------:R-:W-:Y:S05]  /*5d20*/  @!P1 BRA `(.L_x_7417) ;  /* 0x00000008005c9947 */ /* 0x000fea0003800000 */
[----:B------:R-:W-:-:S13]  /*5d30*/  PLOP3.LUT P0, PT, PT, PT, PT, 0x8, 0x0 ;  /* 0x000000000000781c */ /* 0x000fda0003f0e170 */
.L_x_7418:
[----:B------:R-:W-:Y:S01]  /*5d40*/  ULEA UR9, UR4, UR12, 0x3 ;  /* 0x0000000c04097291 */ /* 0x000fe2000f8e183f */
[----:B------:R-:W-:Y:S01]  /*5d50*/  IMAD.MOV.U32 R8, RZ, RZ, R0 ;  /* 0x000000ffff087224 */ /* 0x000fe200078e0000 */
[----:B------:R-:W-:-:S06]  /*5d60*/  MOV R9, R15 ;  /* 0x0000000f00097202 */ /* 0x000fcc0000000f00 */
[----:B------:R-:W2:Y:S04]  /*5d70*/  LD.E.64 R8, desc[UR10][R8.64] ;  /* 0x0000000a08087980 */ /* 0x000ea8000c101b00 */
[----:B------:R-:W2:Y:S01]  /*5d80*/  LDL.64 R24, [UR9+0x20] ;  /* 0x00002009ff187983 */ /* 0x000ea20008100a00 */
[----:B------:R-:W-:-:S03]  /*5d90*/  IADD3 R26, P1, R0, UR16, RZ ;  /* 0x00000010001a7c10 */ /* 0x000fc6000ff3e0ff */
[----:B------:R-:W3:Y:S01]  /*5da0*/  LDL.64 R12, [UR9+0x30] ;  /* 0x00003009ff0c7983 */ /* 0x000ee20008100a00 */
[----:B------:R-:W-:Y:S02]  /*5db0*/  IADD3.X R27, R15, UR8, RZ, P1, !PT ;  /* 0x000000080f1b7c10 */ /* 0x000fe40008ffe4ff */
[----:B------:R-:W-:Y:S01]  /*5dc0*/  IADD3 R18, P1, R26, UR16, RZ ;  /* 0x000000101a127c10 */ /* 0x000fe2000ff3e0ff */
[----:B------:R-:W4:Y:S04]  /*5dd0*/  LDL.64 R14, [UR9+0x28] ;  /* 0x00002809ff0e7983 */ /* 0x000f280008100a00 */
[----:B------:R-:W4:Y:S01]  /*5de0*/  LD.E.64 R16, desc[UR10][R26.64] ;  /* 0x0000000a1a107980 */ /* 0x000f22000c101b00 */
[----:B------:R-:W-:-:S05]  /*5df0*/  IADD3.X R19, R27, UR8, RZ, P1, !PT ;  /* 0x000000081b137c10 */ /* 0x000fca0008ffe4ff */
[----:B------:R0:W3:Y:S02]  /*5e00*/  LD.E.64 R10, desc[UR10][R18.64] ;  /* 0x0000000a120a7980 */ /* 0x0000e4000c101b00 */
[----:B0-----:R-:W-:-:S04]  /*5e10*/  IADD3 R18, P1, R18, UR16, RZ ;  /* 0x0000001012127c10 */ /* 0x001fc8000ff3e0ff */
[----:B------:R-:W-:Y:S01]  /*5e20*/  IADD3.X R19, R19, UR8, RZ, P1, !PT ;  /* 0x0000000813137c10 */ /* 0x000fe20008ffe4ff */
[-C--:B--2---:R-:W-:Y:S02]  /*5e30*/  IMAD R9, R9, R24.reuse, RZ ;  /* 0x0000001809097224 */ /* 0x084fe400078e02ff */
[C---:B------:R-:W-:Y:S02]  /*5e40*/  IMAD.WIDE.U32 R22, R8.reuse, R24, R6 ;  /* 0x0000001808167225 */ /* 0x040fe400078e0006 */
[----:B------:R-:W2:Y:S02]  /*5e50*/  LDL.64 R6, [UR9+0x38] ;  /* 0x00003809ff067983 */ /* 0x000ea40008100a00 */
[----:B------:R-:W-:Y:S02]  /*5e60*/  IMAD R25, R8, R25, R9 ;  /* 0x0000001908197224 */ /* 0x000fe400078e0209 */
[----:B------:R0:W2:Y:S01]  /*5e70*/  LD.E.64 R8, desc[UR10][R18.64] ;  /* 0x0000000a12087980 */ /* 0x0000a2000c101b00 */
[----:B------:R-:W-:Y:S01]  /*5e80*/  IADD3 R24, P1, R18, UR16, RZ ;  /* 0x0000001012187c10 */ /* 0x000fe2000ff3e0ff */
[----:B------:R-:W-:-:S02]  /*5e90*/  IMAD.IADD R23, R23, 0x1, R25 ;  /* 0x0000000117177824 */ /* 0x000fc400078e0219 */
[-C--:B----4-:R-:W-:Y:S01]  /*5ea0*/  IMAD R17, R17, R14.reuse, RZ ;  /* 0x0000000e11117224 */ /* 0x090fe200078e02ff */
[----:B------:R-:W-:Y:S01]  /*5eb0*/  IADD3.X R25, R19, UR8, RZ, P1, !PT ;  /* 0x0000000813197c10 */ /* 0x000fe20008ffe4ff */
[----:B------:R-:W-:Y:S01]  /*5ec0*/  IMAD.WIDE.U32 R26, R16, R14, R22 ;  /* 0x0000000e101a7225 */ /* 0x000fe200078e0016 */
[----:B------:R-:W-:-:S03]  /*5ed0*/  IADD3 R22, P1, R24, UR16, RZ ;  /* 0x0000001018167c10 */ /* 0x000fc6000ff3e0ff */
[----:B------:R-:W-:Y:S02]  /*5ee0*/  IMAD R0, R16, R15, R17 ;  /* 0x0000000f10007224 */ /* 0x000fe400078e0211 */
[----:B------:R-:W4:Y:S01]  /*5ef0*/  LDL.64 R14, [UR9+0x40] ;  /* 0x00004009ff0e7983 */ /* 0x000f220008100a00 */
[----:B---3--:R-:W-:-:S03]  /*5f00*/  IMAD R11, R11, R12, RZ ;  /* 0x0000000c0b0b7224 */ /* 0x008fc600078e02ff */
[----:B------:R1:W4:Y:S01]  /*5f10*/  LD.E.64 R16, desc[UR10][R24.64] ;  /* 0x0000000a18107980 */ /* 0x000322000c101b00 */
[----:B0-----:R-:W-:Y:S01]  /*5f20*/  IMAD.IADD R19, R27, 0x1, R0 ;  /* 0x000000011b137824 */ /* 0x001fe200078e0200 */
[----:B------:R-:W-:Y:S01]  /*5f30*/  IADD3.X R23, R25, UR8, RZ, P1, !PT ;  /* 0x0000000819177c10 */ /* 0x000fe20008ffe4ff */
[----:B------:R-:W-:Y:S02]  /*5f40*/  IMAD.MOV.U32 R18, RZ, RZ, R26 ;  /* 0x000000ffff127224 */ /* 0x000fe400078e001a */
[C---:B------:R-:W-:Y:S02]  /*5f50*/  IMAD R0, R10.reuse, R13, R11 ;  /* 0x0000000d0a007224 */ /* 0x040fe400078e020b */
[----:B------:R-:W-:Y:S01]  /*5f60*/  IMAD.WIDE.U32 R26, R10, R12, R18 ;  /* 0x0000000c0a1a7225 */ /* 0x000fe200078e0012 */
[----:B------:R-:W-:Y:S01]  /*5f70*/  IADD3 R18, P1, R22, UR16, RZ ;  /* 0x0000001016127c10 */ /* 0x000fe2000ff3e0ff */
[----:B------:R-:W3:Y:S04]  /*5f80*/  LDL.64 R10, [UR9+0x48] ;  /* 0x00004809ff0a7983 */ /* 0x000ee80008100a00 */
[----:B------:R0:W3:Y:S01]  /*5f90*/  LD.E.64 R12, desc[UR10][R22.64] ;  /* 0x0000000a160c7980 */ /* 0x0000e2000c101b00 */
[----:B-1----:R-:W-:Y:S01]  /*5fa0*/  IADD3 R25, R27, R0, RZ ;  /* 0x000000001b197210 */ /* 0x002fe20007ffe0ff */
[----:B------:R-:W-:Y:S01]  /*5fb0*/  IMAD.MOV.U32 R24, RZ, RZ, R26 ;  /* 0x000000ffff187224 */ /* 0x000fe200078e001a */
[----:B------:R-:W-:Y:S01]  /*5fc0*/  IADD3.X R19, R23, UR8, RZ, P1, !PT ;  /* 0x0000000817137c10 */ /* 0x000fe20008ffe4ff */
[----:B--2---:R-:W-:-:S02]  /*5fd0*/  IMAD R9, R9, R6, RZ ;  /* 0x0000000609097224 */ /* 0x004fc400078e02ff */
[----:B------:R-:W-:-:S04]  /*5fe0*/  IMAD.WIDE.U32 R26, R8, R6, R24 ;  /* 0x00000006081a7225 */ /* 0x000fc800078e0018 */
[----:B------:R-:W-:Y:S02]  /*5ff0*/  IMAD R0, R8, R7, R9 ;  /* 0x0000000708007224 */ /* 0x000fe400078e0209 */
[----:B------:R-:W2:Y:S04]  /*6000*/  LDL.64 R6, [UR9+0x50] ;  /* 0x00005009ff067983 */ /* 0x000ea80008100a00 */
[----:B------:R1:W2:Y:S01]  /*6010*/  LD.E.64 R8, desc[UR10][R18.64] ;  /* 0x0000000a12087980 */ /* 0x0002a2000c101b00 */
[----:B------:R-:W-:Y:S01]  /*6020*/  IADD3 R24, P1, R18, UR16, RZ ;  /* 0x0000001012187c10 */ /* 0x000fe2000ff3e0ff */
[----:B0-----:R-:W-:Y:S02]  /*6030*/  IMAD.IADD R23, R27, 0x1, R0 ;  /* 0x000000011b177824 */ /* 0x001fe400078e0200 */
[----:B----4-:R-:W-:Y:S01]  /*6040*/  IMAD R17, R17, R14, RZ ;  /* 0x0000000e11117224 */ /* 0x010fe200078e02ff */
[----:B------:R-:W-:Y:S01]  /*6050*/  IADD3.X R25, R19, UR8, RZ, P1, !PT ;  /* 0x0000000813197c10 */ /* 0x000fe20008ffe4ff */
[----:B------:R-:W-:-:S02]  /*6060*/  IMAD.MOV.U32 R22, RZ, RZ, R26 ;  /* 0x000000ffff167224 */ /* 0x000fc400078e001a */
[C---:B------:R-:W-:Y:S02]  /*6070*/  IMAD R0, R16.reuse, R15, R17 ;  /* 0x0000000f10007224 */ /* 0x040fe400078e0211 */
[----:B------:R-:W-:Y:S01]  /*6080*/  IMAD.WIDE.U32 R26, R16, R14, R22 ;  /* 0x0000000e101a7225 */ /* 0x000fe200078e0016 */
[----:B------:R-:W-:Y:S01]  /*6090*/  IADD3 R22, P1, R24, UR16, RZ ;  /* 0x0000001018167c10 */ /* 0x000fe2000ff3e0ff */
[----:B------:R-:W4:Y:S04]  /*60a0*/  LDL.64 R14, [UR9+0x58] ;  /* 0x00005809ff0e7983 */ /* 0x000f280008100a00 */
[----:B------:R0:W4:Y:S01]  /*60b0*/  LD.E.64 R16, desc[UR10][R24.64] ;  /* 0x0000000a18107980 */ /* 0x000122000c101b00 */
[----:B-1----:R-:W-:Y:S01]  /*60c0*/  IADD3 R19, R27, R0, RZ ;  /* 0x000000001b137210 */ /* 0x002fe20007ffe0ff */
[----:B---3--:R-:W-:Y:S01]  /*60d0*/  IMAD R13, R13, R10, RZ ;  /* 0x0000000a0d0d7224 */ /* 0x008fe200078e02ff */
[----:B------:R-:W-:Y:S01]  /*60e0*/  IADD3.X R23, R25, UR8, RZ, P1, !PT ;  /* 0x0000000819177c10 */ /* 0x000fe20008ffe4ff */
[----:B------:R-:W-:-:S02]  /*60f0*/  IMAD.MOV.U32 R18, RZ, RZ, R26 ;  /* 0x000000ffff127224 */ /* 0x000fc400078e001a */
[C---:B------:R-:W-:Y:S02]  /*6100*/  IMAD R0, R12.reuse, R11, R13 ;  /* 0x0000000b0c007224 */ /* 0x040fe400078e020d */
[----:B------:R-:W-:Y:S01]  /*6110*/  IMAD.WIDE.U32 R26, R12, R10, R18 ;  /* 0x0000000a0c1a7225 */ /* 0x000fe200078e0012 */
[----:B------:R-:W-:Y:S01]  /*6120*/  IADD3 R18, P1, R22, UR16, RZ ;  /* 0x0000001016127c10 */ /* 0x000fe2000ff3e0ff */
[----:B------:R-:W3:Y:S04]  /*6130*/  LDL.64 R10, [UR9+0x60] ;  /* 0x00006009ff0a7983 */ /* 0x000ee80008100a00 */
[----:B------:R1:W3:Y:S01]  /*6140*/  LD.E.64 R12, desc[UR10][R22.64] ;  /* 0x0000000a160c7980 */ /* 0x0002e2000c101b00 */
[----:B0-----:R-:W-:Y:S01]  /*6150*/  IMAD.IADD R25, R27, 0x1, R0 ;  /* 0x000000011b197824 */ /* 0x001fe200078e0200 */
[----:B------:R-:W-:Y:S01]  /*6160*/  IADD3.X R19, R23, UR8, RZ, P1, !PT ;  /* 0x0000000817137c10 */ /* 0x000fe20008ffe4ff */
[----:B------:R-:W-:-:S02]  /*6170*/  IMAD.MOV.U32 R24, RZ, RZ, R26 ;  /* 0x000000ffff187224 */ /* 0x000fc400078e001a */
[-C--:B--2---:R-:W-:Y:S02]  /*6180*/  IMAD R9, R9, R6.reuse, RZ ;  /* 0x0000000609097224 */ /* 0x084fe400078e02ff */
[----:B------:R-:W-:-:S04]  /*6190*/  IMAD.WIDE.U32 R26, R8, R6, R24 ;  /* 0x00000006081a7225 */ /* 0x000fc800078e0018 */
[----:B------:R-:W-:Y:S02]  /*61a0*/  IMAD R0, R8, R7, R9 ;  /* 0x0000000708007224 */ /* 0x000fe400078e0209 */
[----:B------:R-:W2:Y:S04]  /*61b0*/  LDL.64 R6, [UR9+0x68] ;  /* 0x00006809ff067983 */ /* 0x000ea80008100a00 */
[----:B------:R0:W2:Y:S01]  /*61c0*/  LD.E.64 R8, desc[UR10][R18.64] ;  /* 0x0000000a12087980 */ /* 0x0000a2000c101b00 */
[----:B------:R-:W-:Y:S01]  /*61d0*/  IADD3 R24, P1, R18, UR16, RZ ;  /* 0x0000001012187c10 */ /* 0x000fe2000ff3e0ff */
[----:B-1----:R-:W-:Y:S01]  /*61e0*/  IMAD.MOV.U32 R22, RZ, RZ, R26 ;  /* 0x000000ffff167224 */ /* 0x002fe200078e001a */
[----:B------:R-:W-:Y:S01]  /*61f0*/  IADD3 R23, R27, R0, RZ ;  /* 0x000000001b177210 */ /* 0x000fe20007ffe0ff */
[----:B----4-:R-:W-:Y:S01]  /*6200*/  IMAD R17, R17, R14, RZ ;  /* 0x0000000e11117224 */ /* 0x010fe200078e02ff */
[----:B------:R-:W-:-:S03]  /*6210*/  IADD3.X R25, R19, UR8, RZ, P1, !PT ;  /* 0x0000000813197c10 */ /* 0x000fc60008ffe4ff */
[C---:B------:R-:W-:Y:S02]  /*6220*/  IMAD R0, R16.reuse, R15, R17 ;  /* 0x0000000f10007224 */ /* 0x040fe400078e0211 */
[----:B------:R-:W-:Y:S01]  /*6230*/  IMAD.WIDE.U32 R26, R16, R14, R22 ;  /* 0x0000000e101a7225 */ /* 0x000fe200078e0016 */
[----:B------:R-:W-:Y:S01]  /*6240*/  IADD3 R22, P1, R24, UR16, RZ ;  /* 0x0000001018167c10 */ /* 0x000fe2000ff3e0ff */
[----:B------:R-:W4:Y:S04]  /*6250*/  LDL.64 R14, [UR9+0x70] ;  /* 0x00007009ff0e7983 */ /* 0x000f280008100a00 */
[----:B------:R1:W4:Y:S01]  /*6260*/  LD.E.64 R16, desc[UR10][R24.64] ;  /* 0x0000000a18107980 */ /* 0x000322000c101b00 */
[----:B0-----:R-:W-:Y:S02]  /*6270*/  IMAD.IADD R19, R27, 0x1, R0 ;  /* 0x000000011b137824 */ /* 0x001fe400078e0200 */
[----:B---3--:R-:W-:-:S02]  /*6280*/  IMAD R13, R13, R10, RZ ;  /* 0x0000000a0d0d7224 */ /* 0x008fc400078e02ff */
[----:B------:R-:W-:Y:S01]  /*6290*/  IMAD.MOV.U32 R18, RZ, RZ, R26 ;  /* 0x000000ffff127224 */ /* 0x000fe200078e001a */
[----:B------:R-:W-:Y:S01]  /*62a0*/  IADD3.X R23, R25, UR8, RZ, P1, !PT ;  /* 0x0000000819177c10 */ /* 0x000fe20008ffe4ff */
        /* <DEDUP_REMOVED lines=15> */
[----:B----4-:R-:W-:-:S02]  /*63a0*/  IMAD R17, R17, R14, RZ ;  /* 0x0000000e11117224 */ /* 0x010fc400078e02ff */
[----:B------:R-:W-:Y:S01]  /*63b0*/  IMAD.MOV.U32 R22, RZ, RZ, R26 ;  /* 0x000000ffff167224 */ /* 0x000fe200078e001a */
[----:B------:R-:W-:Y:S01]  /*63c0*/  IADD3.X R25, R19, UR8, RZ, P1, !PT ;  /* 0x0000000813197c10 */ /* 0x000fe20008ffe4ff */
[C---:B------:R-:W-:Y:S02]  /*63d0*/  IMAD R0, R16.reuse, R15, R17 ;  /* 0x0000000f10007224 */ /* 0x040fe400078e0211 */
[----:B------:R-:W-:Y:S01]  /*63e0*/  IMAD.WIDE.U32 R26, R16, R14, R22 ;  /* 0x0000000e101a7225 */ /* 0x000fe200078e0016 */
[----:B------:R-:W-:Y:S01]  /*63f0*/  IADD3 R22, P1, R24, UR16, RZ ;  /* 0x0000001018167c10 */ /* 0x000fe2000ff3e0ff */
[----:B------:R-:W4:Y:S02]  /*6400*/  LDL.64 R16, [UR9+0x88] ;  /* 0x00008809ff107983 */ /* 0x000f240008100a00 */
[----:B-1----:R-:W-:Y:S01]  /*6410*/  IMAD.MOV.U32 R18, RZ, RZ, R26 ;  /* 0x000000ffff127224 */ /* 0x002fe200078e001a */
[----:B------:R-:W-:Y:S01]  /*6420*/  IADD3 R19, R27, R0, RZ ;  /* 0x000000001b137210 */ /* 0x000fe20007ffe0ff */
[----:B------:R0:W4:Y:S01]  /*6430*/  LD.E.64 R14, desc[UR10][R24.64] ;  /* 0x0000000a180e7980 */ /* 0x000122000c101b00 */
[----:B------:R-:W-:Y:S01]  /*6440*/  IADD3.X R23, R25, UR8, RZ, P1, !PT ;  /* 0x0000000819177c10 */ /* 0x000fe20008ffe4ff */
[----:B---3--:R-:W-:-:S02]  /*6450*/  IMAD R13, R13, R10, RZ ;  /* 0x0000000a0d0d7224 */ /* 0x008fc400078e02ff */
[----:B------:R-:W-:Y:S01]  /*6460*/  IMAD.WIDE.U32 R26, R12, R10, R18 ;  /* 0x0000000a0c1a7225 */ /* 0x000fe200078e0012 */
[----:B------:R-:W-:Y:S01]  /*6470*/  IADD3 R10, P1, R22, UR16, RZ ;  /* 0x00000010160a7c10 */ /* 0x000fe2000ff3e0ff */
[----:B------:R-:W3:Y:S02]  /*6480*/  LDL.64 R18, [UR9+0x90] ;  /* 0x00009009ff127983 */ /* 0x000ee40008100a00 */
[----:B------:R-:W-:Y:S02]  /*6490*/  IMAD R0, R12, R11, R13 ;  /* 0x0000000b0c007224 */ /* 0x000fe400078e020d */
[----:B------:R-:W3:Y:S01]  /*64a0*/  LD.E.64 R12, desc[UR10][R22.64] ;  /* 0x0000000a160c7980 */ /* 0x000ee2000c101b00 */
[----:B------:R-:W-:Y:S01]  /*64b0*/  IADD3.X R11, R23, UR8, RZ, P1, !PT ;  /* 0x00000008170b7c10 */ /* 0x000fe20008ffe4ff */
[----:B0-----:R-:W-:Y:S02]  /*64c0*/  IMAD.IADD R25, R27, 0x1, R0 ;  /* 0x000000011b197824 */ /* 0x001fe400078e0200 */
[----:B------:R-:W-:-:S02]  /*64d0*/  IMAD.MOV.U32 R24, RZ, RZ, R26 ;  /* 0x000000ffff187224 */ /* 0x000fc400078e001a */
[-C--:B--2---:R-:W-:Y:S02]  /*64e0*/  IMAD R7, R7, R8.reuse, RZ ;  /* 0x0000000807077224 */ /* 0x084fe400078e02ff */
[----:B------:R-:W-:-:S04]  /*64f0*/  IMAD.WIDE.U32 R24, R6, R8, R24 ;  /* 0x0000000806187225 */ /* 0x000fc800078e0018 */
[----:B------:R-:W-:Y:S02]  /*6500*/  IMAD R0, R6, R9, R7 ;  /* 0x0000000906007224 */ /* 0x000fe400078e0207 */
[----:B------:R-:W2:Y:S04]  /*6510*/  LDL.64 R8, [UR9+0x98] ;  /* 0x00009809ff087983 */ /* 0x000ea80008100a00 */
[----:B------:R-:W2:Y:S01]  /*6520*/  LD.E.64 R6, desc[UR10][R10.64] ;  /* 0x0000000a0a067980 */ /* 0x000ea2000c101b00 */
[----:B------:R-:W-:Y:S01]  /*6530*/  UIADD3 UR6, UP0, UR6, -0x10, URZ ;  /* 0xfffffff006067890 */ /* 0x000fe2000ff1e03f */
[----:B------:R-:W-:Y:S01]  /*6540*/  IADD3 R25, R25, R0, RZ ;  /* 0x0000000019197210 */ /* 0x000fe20007ffe0ff */
[----:B----4-:R-:W-:Y:S02]  /*6550*/  IMAD R15, R15, R16, RZ ;  /* 0x000000100f0f7224 */ /* 0x010fe400078e02ff */
[----:B------:R-:W-:-:S02]  /*6560*/  UIADD3.X UR7, UR7, -0x1, URZ, UP0, !UPT ;  /* 0xffffffff07077890 */ /* 0x000fc400087fe43f */
[----:B------:R-:W-:Y:S01]  /*6570*/  UISETP.GT.U32.AND UP0, UPT, UR6, 0xc, UPT ;  /* 0x0000000c0600788c */ /* 0x000fe2000bf04070 */
[C---:B------:R-:W-:Y:S02]  /*6580*/  IMAD R17, R14.reuse, R17, R15 ;  /* 0x000000110e117224 */ /* 0x040fe400078e020f */
[----:B------:R-:W-:Y:S01]  /*6590*/  IMAD.WIDE.U32 R14, R14, R16, R24 ;  /* 0x000000100e0e7225 */ /* 0x000fe200078e0018 */
[----:B------:R-:W-:-:S03]  /*65a0*/  UISETP.GT.AND.EX UP0, UPT, UR7, URZ, UPT, UP0 ;  /* 0x0000003f0700728c */ /* 0x000fc6000bf04300 */
[----:B------:R-:W-:Y:S02]  /*65b0*/  IMAD.IADD R15, R15, 0x1, R17 ;  /* 0x000000010f0f7824 */ /* 0x000fe400078e0211 */
[----:B---3--:R-:W-:Y:S01]  /*65c0*/  IMAD R13, R13, R18, RZ ;  /* 0x000000120d0d7224 */ /* 0x008fe200078e02ff */
[----:B------:R-:W-:-:S03]  /*65d0*/  PLOP3.LUT P2, PT, PT, PT, UP0, 0x80, 0x0 ;  /* 0x000000000000781c */ /* 0x000fc60003f4f008 */
[C---:B------:R-:W-:Y:S02]  /*65e0*/  IMAD R17, R12.reuse, R19, R13 ;  /* 0x000000130c117224 */ /* 0x040fe400078e020d */
[----:B------:R-:W-:Y:S01]  /*65f0*/  IMAD.WIDE.U32 R12, R12, R18, R14 ;  /* 0x000000120c0c7225 */ /* 0x000fe200078e000e */
[----:B------:R-:W-:Y:S01]  /*6600*/  UIADD3 UR4, UP1, UR4, 0x10, URZ ;  /* 0x0000001004047890 */ /* 0x000fe2000ff3e03f */
[----:B------:R-:W-:Y:S02]  /*6610*/  IADD3 R0, P1, R10, UR16, RZ ;  /* 0x000000100a007c10 */ /* 0x000fe4000ff3e0ff */
[----:B------:R-:W-:Y:S01]  /*6620*/  IMAD.IADD R13, R13, 0x1, R17 ;  /* 0x000000010d0d7824 */ /* 0x000fe200078e0211 */
[----:B------:R-:W-:Y:S01]  /*6630*/  UIADD3.X UR5, URZ, UR5, URZ, UP1, !UPT ;  /* 0x000000053f057290 */ /* 0x000fe20008ffe43f */
[----:B------:R-:W-:Y:S01]  /*6640*/  IADD3.X R15, R11, UR8, RZ, P1, !PT ;  /* 0x000000080b0f7c10 */ /* 0x000fe20008ffe4ff */
[----:B--2---:R-:W-:-:S04]  /*6650*/  IMAD R7, R7, R8, RZ ;  /* 0x0000000807077224 */ /* 0x004fc800078e02ff */
[C---:B------:R-:W-:Y:S02]  /*6660*/  IMAD R9, R6.reuse, R9, R7 ;  /* 0x0000000906097224 */ /* 0x040fe400078e0207 */
[----:B------:R-:W-:-:S04]  /*6670*/  IMAD.WIDE.U32 R6, R6, R8, R12 ;  /* 0x0000000806067225 */ /* 0x000fc800078e000c */
[----:B------:R-:W-:Y:S01]  /*6680*/  IMAD.IADD R7, R7, 0x1, R9 ;  /* 0x0000000107077824 */ /* 0x000fe200078e0209 */
[----:B------:R-:W-:Y:S06]  /*6690*/  @P2 BRA `(.L_x_7418) ;  /* 0xfffffff400a82947 */ /* 0x000fec000383ffff */
.L_x_7417:
[----:B------:R-:W-:-:S04]  /*66a0*/  UISETP.GT.U32.AND UP0, UPT, UR6, 0x4, UPT ;  /* 0x000000040600788c */ /* 0x000fc8000bf04070 */
[----:B------:R-:W-:-:S06]  /*66b0*/  UISETP.GT.AND.EX UP0, UPT, UR7, URZ, UPT, UP0 ;  /* 0x0000003f0700728c */ /* 0x000fcc000bf04300 */
[----:B------:R-:W-:-:S13]  /*66c0*/  PLOP3.LUT P1, PT, PT, PT, UP0, 0x80, 0x0 ;  /* 0x000000000000781c */ /* 0x000fda0003f2f008 */
[----:B------:R-:W-:Y:S05]  /*66d0*/  @!P1 BRA `(.L_x_7419) ;  /* 0x0000000400209947 */ /* 0x000fea0003800000 */
[----:B------:R-:W-:Y:S01]  /*66e0*/  ULEA UR9, UR4, UR12, 0x3 ;  /* 0x0000000c04097291 */ /* 0x000fe2000f8e183f */
[----:B------:R-:W-:Y:S01]  /*66f0*/  MOV R10, R0 ;  /* 0x00000000000a7202 */ /* 0x000fe20000000f00 */
[----:B------:R-:W-:Y:S01]  /*6700*/  IMAD.MOV.U32 R11, RZ, RZ, R15 ;  /* 0x000000ffff0b7224 */ /* 0x000fe200078e000f */
[----:B------:R-:W-:-:S05]  /*6710*/  IADD3 R22, P0, R0, UR16, RZ ;  /* 0x0000001000167c10 */ /* 0x000fca000ff1e0ff */
[----:B------:R-:W2:Y:S04]  /*6720*/  LD.E.64 R10, desc[UR10][R10.64] ;  /* 0x0000000a0a0a7980 */ /* 0x000ea8000c101b00 */
[----:B------:R-:W2:Y:S01]  /*6730*/  LDL.64 R12, [UR9+0x20] ;  /* 0x00002009ff0c7983 */ /* 0x000ea20008100a00 */
[----:B------:R-:W-:-:S03]  /*6740*/  IADD3.X R23, R15, UR8, RZ, P0, !PT ;  /* 0x000000080f177c10 */ /* 0x000fc600087fe4ff */
[----:B------:R-:W3:Y:S04]  /*6750*/  LDL.64 R8, [UR9+0x28] ;  /* 0x00002809ff087983 */ /* 0x000ee80008100a00 */
[----:B------:R0:W3:Y:S01]  /*6760*/  LD.E.64 R14, desc[UR10][R22.64] ;  /* 0x0000000a160e7980 */ /* 0x0000e2000c101b00 */
[----:B------:R-:W-:-:S03]  /*6770*/  IADD3 R26, P0, R22, UR16, RZ ;  /* 0x00000010161a7c10 */ /* 0x000fc6000ff1e0ff */
[----:B------:R-:W4:Y:S01]  /*6780*/  LDL.64 R16, [UR9+0x30] ;  /* 0x00003009ff107983 */ /* 0x000f220008100a00 */
[----:B------:R-:W-:-:S05]  /*6790*/  IADD3.X R27, R23, UR8, RZ, P0, !PT ;  /* 0x00000008171b7c10 */ /* 0x000fca00087fe4ff */
[----:B------:R1:W4:Y:S01]  /*67a0*/  LD.E.64 R18, desc[UR10][R26.64] ;  /* 0x0000000a1a127980 */ /* 0x000322000c101b00 */
[----:B------:R-:W-:-:S04]  /*67b0*/  IADD3 R24, P0, R26, UR16, RZ ;  /* 0x000000101a187c10 */ /* 0x000fc8000ff1e0ff */
[----:B------:R-:W-:Y:S02]  /*67c0*/  IADD3.X R25, R27, UR8, RZ, P0, !PT ;  /* 0x000000081b197c10 */ /* 0x000fe400087fe4ff */
[----:B0-----:R-:W-:-:S04]  /*67d0*/  IADD3 R22, P0, R24, UR16, RZ ;  /* 0x0000001018167c10 */ /* 0x001fc8000ff1e0ff */
[----:B------:R-:W-:Y:S01]  /*67e0*/  IADD3.X R23, R25, UR8, RZ, P0, !PT ;  /* 0x0000000819177c10 */ /* 0x000fe200087fe4ff */
[-C--:B--2---:R-:W-:Y:S02]  /*67f0*/  IMAD R11, R11, R12.reuse, RZ ;  /* 0x0000000c0b0b7224 */ /* 0x084fe400078e02ff */
[----:B------:R-:W-:-:S04]  /*6800*/  IMAD.WIDE.U32 R6, R10, R12, R6 ;  /* 0x0000000c0a067225 */ /* 0x000fc800078e0006 */
[----:B------:R-:W-:Y:S02]  /*6810*/  IMAD R21, R10, R13, R11 ;  /* 0x0000000d0a157224 */ /* 0x000fe400078e020b */
[----:B------:R-:W2:Y:S04]  /*6820*/  LDL.64 R12, [UR9+0x38] ;  /* 0x00003809ff0c7983 */ /* 0x000ea80008100a00 */
[----:B------:R0:W2:Y:S01]  /*6830*/  LD.E.64 R10, desc[UR10][R24.64] ;  /* 0x0000000a180a7980 */ /* 0x0000a2000c101b00 */
[----:B------:R-:W-:Y:S02]  /*6840*/  IMAD.IADD R7, R7, 0x1, R21 ;  /* 0x0000000107077824 */ /* 0x000fe400078e0215 */
[-C--:B---3--:R-:W-:Y:S02]  /*6850*/  IMAD R15, R15, R8.reuse, RZ ;  /* 0x000000080f0f7224 */ /* 0x088fe400078e02ff */
[----:B-1----:R-:W-:-:S02]  /*6860*/  IMAD.WIDE.U32 R26, R14, R8, R6 ;  /* 0x000000080e1a7225 */ /* 0x002fc400078e0006 */
[----:B------:R-:W3:Y:S02]  /*6870*/  LD.E.64 R6, desc[UR10][R22.64] ;  /* 0x0000000a16067980 */ /* 0x000ee4000c101b00 */
[----:B------:R-:W-:Y:S02]  /*6880*/  IMAD R0, R14, R9, R15 ;  /* 0x000000090e007224 */ /* 0x000fe400078e020f */
[----:B------:R-:W3:Y:S01]  /*6890*/  LDL.64 R8, [UR9+0x40] ;  /* 0x00004009ff087983 */ /* 0x000ee20008100a00 */
[-C--:B----4-:R-:W-:Y:S01]  /*68a0*/  IMAD R15, R19, R16.reuse, RZ ;  /* 0x00000010130f7224 */ /* 0x090fe200078e02ff */
[----:B------:R-:W-:Y:S01]  /*68b0*/  IADD3 R14, P0, R22, UR16, RZ ;  /* 0x00000010160e7c10 */ /* 0x000fe2000ff1e0ff */
[----:B------:R-:W-:Y:S02]  /*68c0*/  IMAD.IADD R27, R27, 0x1, R0 ;  /* 0x000000011b1b7824 */ /* 0x000fe400078e0200 */
[C---:B------:R-:W-:Y:S01]  /*68d0*/  IMAD R0, R18.reuse, R17, R15 ;  /* 0x0000001112007224 */ /* 0x040fe200078e020f */
[----:B------:R-:W-:Y:S01]  /*68e0*/  IADD3.X R15, R23, UR8, RZ, P0, !PT ;  /* 0x00000008170f7c10 */ /* 0x000fe200087fe4ff */
[----:B------:R-:W-:Y:S01]  /*68f0*/  IMAD.WIDE.U32 R16, R18, R16, R26 ;  /* 0x0000001012107225 */ /* 0x000fe200078e001a */
[----:B0-----:R-:W-:Y:S01]  /*6900*/  IADD3 R24, P0, R14, UR16, RZ ;  /* 0x000000100e187c10 */ /* 0x001fe2000ff1e0ff */
[----:B------:R-:W4:Y:S04]  /*6910*/  LDL.64 R18, [UR9+0x48] ;  /* 0x00004809ff127983 */ /* 0x000f280008100a00 */
[----:B------:R-:W4:Y:S01]  /*6920*/  LD.E.64 R22, desc[UR10][R14.64] ;  /* 0x0000000a0e167980 */ /* 0x000f22000c101b00 */
[----:B------:R-:W-:-:S02]  /*6930*/  IADD3 R17, R17, R0, RZ ;  /* 0x0000000011117210 */ /* 0x000fc40007ffe0ff */
[----:B------:R-:W-:Y:S01]  /*6940*/  IADD3.X R25, R15, UR8, RZ, P0, !PT ;  /* 0x000000080f197c10 */ /* 0x000fe200087fe4ff */
[-C--:B--2---:R-:W-:Y:S02]  /*6950*/  IMAD R11, R11, R12.reuse, RZ ;  /* 0x0000000c0b0b7224 */ /* 0x084fe400078e02ff */
[C---:B------:R-:W-:Y:S02]  /*6960*/  IMAD.WIDE.U32 R26, R10.reuse, R12, R16 ;  /* 0x0000000c0a1a7225 */ /* 0x040fe400078e0010 */
[----:B------:R-:W2:Y:S02]  /*6970*/  LD.E.64 R16, desc[UR10][R24.64] ;  /* 0x0000000a18107980 */ /* 0x000ea4000c101b00 */
[----:B------:R-:W-:Y:S01]  /*6980*/  IMAD R0, R10, R13, R11 ;  /* 0x0000000d0a007224 */ /* 0x000fe200078e020b */
[----:B------:R-:W-:Y:S01]  /*6990*/  IADD3 R10, P0, R24, UR16, RZ ;  /* 0x00000010180a7c10 */ /* 0x000fe2000ff1e0ff */
[----:B------:R-:W2:Y:S02]  /*69a0*/  LDL.64 R12, [UR9+0x50] ;  /* 0x00005009ff0c7983 */ /* 0x000ea40008100a00 */
[----:B------:R-:W-:Y:S01]  /*69b0*/  IMAD.IADD R27, R27, 0x1, R0 ;  /* 0x000000011b1b7824 */ /* 0x000fe200078e0200 */
[----:B------:R-:W-:Y:S01]  /*69c0*/  IADD3.X R11, R25, UR8, RZ, P0, !PT ;  /* 0x00000008190b7c10 */ /* 0x000fe200087fe4ff */
[----:B---3--:R-:W-:-:S02]  /*69d0*/  IMAD R7, R7, R8, RZ ;  /* 0x0000000807077224 */ /* 0x008fc400078e02ff */
[----:B------:R-:W-:-:S04]  /*69e0*/  IMAD.WIDE.U32 R26, R6, R8, R26 ;  /* 0x00000008061a7225 */ /* 0x000fc800078e001a */
[----:B------:R-:W-:Y:S02]  /*69f0*/  IMAD R0, R6, R9, R7 ;  /* 0x0000000906007224 */ /* 0x000fe400078e0207 */
[----:B------:R-:W3:Y:S04]  /*6a00*/  LDL.64 R8, [UR9+0x58] ;  /* 0x00005809ff087983 */ /* 0x000ee80008100a00 */
[----:B------:R-:W3:Y:S01]  /*6a10*/  LD.E.64 R6, desc[UR10][R10.64] ;  /* 0x0000000a0a067980 */ /* 0x000ee2000c101b00 */
[----:B----4-:R-:W-:Y:S02]  /*6a20*/  IMAD R15, R23, R18, RZ ;  /* 0x00000012170f7224 */ /* 0x010fe400078e02ff */
[----:B------:R-:W-:Y:S02]  /*6a30*/  IMAD.IADD R27, R27, 0x1, R0 ;  /* 0x000000011b1b7824 */ /* 0x000fe400078e0200 */
[----:B------:R-:W-:-:S02]  /*6a40*/  IMAD R15, R22, R19, R15 ;  /* 0x00000013160f7224 */ /* 0x000fc400078e020f */
        /* <DEDUP_REMOVED lines=10> */
[----:B------:R-:W-:-:S05]  /*6af0*/  IMAD.WIDE.U32 R12, R16, R12, R18 ;  /* 0x0000000c100c7225 */ /* 0x000fca00078e0012 */
[----:B------:R-:W-:Y:S01]  /*6b00*/  IADD3 R13, R13, R15, RZ ;  /* 0x0000000f0d0d7210 */ /* 0x000fe20007ffe0ff */
[----:B---3--:R-:W-:-:S04]  /*6b10*/  IMAD R7, R7, R8, RZ ;  /* 0x0000000807077224 */ /* 0x008fc800078e02ff */
[C---:B------:R-:W-:Y:S02]  /*6b20*/  IMAD R9, R6.reuse, R9, R7 ;  /* 0x0000000906097224 */ /* 0x040fe400078e0207 */
[----:B------:R-:W-:Y:S01]  /*6b30*/  IMAD.WIDE.U32 R6, R6, R8, R12 ;  /* 0x0000000806067225 */ /* 0x000fe200078e000c */
[----:B------:R-:W-:-:S03]  /*6b40*/  IADD3.X R15, R11, UR8, RZ, P1, !PT ;  /* 0x000000080b0f7c10 */ /* 0x000fc60008ffe4ff */
[----:B------:R-:W-:-:S07]  /*6b50*/  IMAD.IADD R7, R7, 0x1, R9 ;  /* 0x0000000107077824 */ /* 0x000fce00078e0209 */
.L_x_7419:
[----:B------:R-:W-:-:S04]  /*6b60*/  ISETP.NE.U32.AND P1, PT, RZ, UR6, PT ;  /* 0x00000006ff007c0c */ /* 0x000fc8000bf25070 */
[----:B------:R-:W-:-:S13]  /*6b70*/  ISETP.NE.OR.EX P0, PT, RZ, UR7, P0, P1 ;  /* 0x00000007ff007c0c */ /* 0x000fda0008705710 */
[----:B------:R-:W-:Y:S05]  /*6b80*/  @!P0 BRA `(.L_x_7415) ;  /* 0x0000000000a88947 */ /* 0x000fea0003800000 */
.L_x_7416:
[----:B------:R-:W-:Y:S01]  /*6b90*/  ULEA UR9, UR4, UR12, 0x3 ;  /* 0x0000000c04097291 */ /* 0x000fe2000f8e183f */
[----:B------:R-:W-:Y:S02]  /*6ba0*/  IMAD.MOV.U32 R8, RZ, RZ, R0 ;  /* 0x000000ffff087224 */ /* 0x000fe400078e0000 */
        /* <DEDUP_REMOVED lines=18> */
[----:B------:R-:W-:Y:S01]  /*6cd0*/  IADD3 R7, R7, R21, RZ ;  /* 0x0000001507077210 */ /* 0x000fe20007ffe0ff */
[----:B---3--:R-:W-:Y:S01]  /*6ce0*/  IMAD R19, R19, R22, RZ ;  /* 0x0000001613137224 */ /* 0x008fe200078e02ff */
[----:B------:R-:W-:-:S03]  /*6cf0*/  UIADD3 UR6, UP0, UR6, -0x4, URZ ;  /* 0xfffffffc06067890 */ /* 0x000fc6000ff1e03f */
        /* <DEDUP_REMOVED lines=9> */
[----:B------:R-:W-:-:S03]  /*6d90*/  UIADD3 UR4, UP0, UR4, 0x4, URZ ;  /* 0x0000000404047890 */ /* 0x000fc6000ff1e03f */
[----:B------:R-:W-:Y:S01]  /*6da0*/  IMAD.IADD R15, R15, 0x1, R7 ;  /* 0x000000010f0f7824 */ /* 0x000fe200078e0207 */
[----:B------:R-:W-:Y:S01]  /*6db0*/  IADD3 R0, P1, R12, UR16, RZ ;  /* 0x000000100c007c10 */ /* 0x000fe2000ff3e0ff */
[----:B------:R-:W-:Y:S01]  /*6dc0*/  UIADD3.X UR5, URZ, UR5, URZ, UP0, !UPT ;  /* 0x000000053f057290 */ /* 0x000fe200087fe43f */
[----:B--2---:R-:W-:-:S04]  /*6dd0*/  IMAD R7, R9, R10, RZ ;  /* 0x0000000a09077224 */ /* 0x004fc800078e02ff */
[C---:B------:R-:W-:Y:S02]  /*6de0*/  IMAD R9, R8.reuse, R11, R7 ;  /* 0x0000000b08097224 */ /* 0x040fe400078e0207 */
[----:B------:R-:W-:Y:S01]  /*6df0*/  IMAD.WIDE.U32 R6, R8, R10, R14 ;  /* 0x0000000a08067225 */ /* 0x000fe200078e000e */
[----:B------:R-:W-:-:S03]  /*6e00*/  IADD3.X R15, R13, UR8, RZ, P1, !PT ;  /* 0x000000080d0f7c10 */ /* 0x000fc60008ffe4ff */
[----:B------:R-:W-:Y:S01]  /*6e10*/  IMAD.IADD R7, R7, 0x1, R9 ;  /* 0x0000000107077824 */ /* 0x000fe200078e0209 */
[----:B------:R-:W-:Y:S06]  /*6e20*/  @P0 BRA `(.L_x_7416) ;  /* 0xfffffffc00580947 */ /* 0x000fec000383ffff */
.L_x_7415:
[----:B------:R-:W-:-:S04]  /*6e30*/  ISETP.NE.U32.AND P0, PT, RZ, UR13, PT ;  /* 0x0000000dff007c0c */ /* 0x000fc8000bf05070 */
[----:B------:R-:W-:-:S13]  /*6e40*/  ISETP.NE.AND.EX P0, PT, RZ, RZ, PT, P0 ;  /* 0x000000ffff00720c */ /* 0x000fda0003f05300 */
[----:B------:R-:W-:Y:S05]  /*6e50*/  @!P0 BRA `(.L_x_7414) ;  /* 0x0000000000d88947 */ /* 0x000fea0003800000 */
[----:B------:R-:W-:Y:S01]  /*6e60*/  UIMAD UR5, UR5, UR14, URZ ;  /* 0x0000000e050572a4 */ /* 0x000fe2000f8e023f */
[----:B------:R-:W-:Y:S01]  /*6e70*/  MOV R9, UR4 ;  /* 0x0000000400097c02 */ /* 0x000fe20008000f00 */
[----:B------:R-:W-:Y:S01]  /*6e80*/  IMAD.MOV.U32 R4, RZ, RZ, R2 ;  /* 0x000000ffff047224 */ /* 0x000fe200078e0002 */
[----:B------:R-:W-:Y:S01]  /*6e90*/  ULDC.64 UR16, c[0x0][0x228] ;  /* 0x00008a0000107ab9 */ /* 0x000fe20000000a00 */
[----:B------:R-:W-:Y:S02]  /*6ea0*/  UIMAD UR8, UR4, UR15, UR5 ;  /* 0x0000000f040872a4 */ /* 0x000fe4000f8e0205 */
[----:B------:R-:W-:Y:S02]  /*6eb0*/  IMAD.U32 R0, RZ, RZ, UR4 ;  /* 0x00000004ff007e24 */ /* 0x000fe4000f8e00ff */
[----:B------:R-:W-:-:S03]  /*6ec0*/  IMAD.WIDE.U32 R8, R9, UR14, R4 ;  /* 0x0000000e09087c25 */ /* 0x000fc6000f8e0004 */
[----:B------:R-:W-:Y:S01]  /*6ed0*/  LEA R0, R0, R1, 0x3 ;  /* 0x0000000100007211 */ /* 0x000fe200078e18ff */
[----:B------:R-:W-:Y:S01]  /*6ee0*/  VIADD R9, R9, UR8 ;  /* 0x0000000809097c36 */ /* 0x000fe20008000000 */
[----:B------:R-:W-:-:S03]  /*6ef0*/  LEA R12, P0, R8, UR16, 0x3 ;  /* 0x00000010080c7c11 */ /* 0x000fc6000f8018ff */
[----:B------:R-:W2:Y:S01]  /*6f00*/  LDL.64 R10, [R0+0x20] ;  /* 0x00002000000a7983 */ /* 0x000ea20000100a00 */
        /* <DEDUP_REMOVED lines=11> */
[----:B------:R-:W2:Y:S01]  /*6fc0*/  LDL.64 R8, [R0+0x28] ;  /* 0x0000280000087983 */ /* 0x000ea20000100a00 */
[----:B------:R-:W-:-:S06]  /*6fd0*/  UIMAD.WIDE.U32 UR4, UR4, UR14, UR6 ;  /* 0x0000000e040472a5 */ /* 0x000fcc000f8e0006 */
[----:B------:R-:W-:Y:S01]  /*6fe0*/  IMAD.U32 R3, RZ, RZ, UR5 ;  /* 0x00000005ff037e24 */ /* 0x000fe2000f8e00ff */
[----:B------:R-:W-:Y:S01]  /*6ff0*/  IADD3 R4, P0, R2, UR4, RZ ;  /* 0x0000000402047c10 */ /* 0x000fe2000ff1e0ff */
[----:B------:R-:W-:-:S03]  /*7000*/  IMAD.U32 R2, RZ, RZ, UR4 ;  /* 0x00000004ff027e24 */ /* 0x000fc6000f8e00ff */
        /* <DEDUP_REMOVED lines=12> */
[----:B------:R-:W-:Y:S02]  /*70d0*/  IMAD.U32 R5, RZ, RZ, UR14 ;  /* 0x0000000eff057e24 */ /* 0x000fe4000f8e00ff */
[----:B------:R-:W-:Y:S02]  /*70e0*/  IMAD.U32 R4, RZ, RZ, UR15 ;  /* 0x0000000fff047e24 */ /* 0x000fe4000f8e00ff */
[----:B------:R-:W-:Y:S01]  /*70f0*/  IMAD.U32 R9, RZ, RZ, UR14 ;  /* 0x0000000eff097e24 */ /* 0x000fe2000f8e00ff */
[----:B------:R-:W-:-:S04]  /*7100*/  LEA R2, P0, R5, R2, 0x3 ;  /* 0x0000000205027211 */ /* 0x000fc800078018ff */
[----:B------:R-:W-:Y:S02]  /*7110*/  LEA.HI.X R3, R9, R3, R4, 0x3, P0 ;  /* 0x0000000309037211 */ /* 0x000fe400000f1c04 */
[----:B------:R-:W2:Y:S04]  /*7120*/  LDL.64 R4, [R0+0x30] ;  /* 0x0000300000047983 */ /* 0x000ea80000100a00 */
[----:B------:R-:W2:Y:S02]  /*7130*/  LD.E.64 R2, desc[UR10][R2.64] ;  /* 0x0000000a02027980 */ /* 0x000ea4000c101b00 */
[-C--:B--2---:R-:W-:Y:S02]  /*7140*/  IMAD R9, R3, R4.reuse, RZ ;  /* 0x0000000403097224 */ /* 0x084fe400078e02ff */
[----:B------:R-:W-:-:S04]  /*7150*/  IMAD.WIDE.U32 R6, R2, R4, R6 ;  /* 0x0000000402067225 */ /* 0x000fc800078e0006 */
[----:B------:R-:W-:-:S05]  /*7160*/  IMAD R9, R2, R5, R9 ;  /* 0x0000000502097224 */ /* 0x000fca00078e0209 */
[----:B------:R-:W-:Y:S01]  /*7170*/  IADD3 R7, R7, R9, RZ ;  /* 0x0000000907077210 */ /* 0x000fe20007ffe0ff */
[----:B------:R-:W-:Y:S06]  /*7180*/  BRA `(.L_x_7414) ;  /* 0x00000000000c7947 */ /* 0x000fec0003800000 */
.L_x_7413:
[----:B012--5:R-:W-:-:S04]  /*7190*/  LEA R6, P0, R28, UR4, 0x3 ;  /* 0x000000041c067c11 */ /* 0x027fc8000f8018ff */
[----:B------:R-:W-:-:S06]  /*71a0*/  LEA.HI.X R7, R28, UR5, R29, 0x3, P0 ;  /* 0x000000051c077c11 */ /* 0x000fcc00080f1c1d */
[----:B------:R-:W5:Y:S03]  /*71b0*/  LD.E.64 R6, desc[UR10][R6.64] ;  /* 0x0000000a06067980 */ /* 0x000f66000c101b00 */
.L_x_7414:
[----:B------:R-:W0:Y:S01]  /*71c0*/  LDC.64 R2, c[0x0][0x288] ;  /* 0x0000a200ff027b82 */ /* 0x000e220000000a00 */
[----:B------:R-:W-:Y:S02]  /*71d0*/  ULDC.64 UR4, c[0x0][0x280] ;  /* 0x0000a00000047ab9 */ /* 0x000fe40000000a00 */
[----:B------:R-:W-:Y:S02]  /*71e0*/  IMAD.U32 R0, RZ, RZ, UR5 ;  /* 0x00000005ff007e24 */ /* 0x000fe4000f8e00ff */
[C---:B0-----:R-:W-:Y:S01]  /*71f0*/  IMAD.SHL.U32 R5, R2.reuse, 0x8, RZ ;  /* 0x0000000802057824 */ /* 0x041fe200078e00ff */
[----:B------:R-:W-:Y:S01]  /*7200*/  SHF.L.U64.HI R14, R2, 0x3, R3 ;  /* 0x00000003020e7819 */ /* 0x000fe20000010203 */
[----:B------:R-:W-:-:S03]  /*7210*/  IMAD.U32 R2, RZ, RZ, UR4 ;  /* 0x00000004ff027e24 */ /* 0x000fc6000f8e00ff */
[C---:B------:R-:W-:Y:S02]  /*7220*/  ISETP.GE.U32.AND P0, PT, R5.reuse, 0x1, PT ;  /* 0x000000010500780c */ /* 0x040fe40003f06070 */
[--C-:B------:R-:W-:Y:S02]  /*7230*/  SHF.R.S64 R3, R5, 0x3, R14.reuse ;  /* 0x0000000305037819 */ /* 0x100fe4000000100e */
[----:B------:R-:W-:Y:S02]  /*7240*/  ISETP.GE.AND.EX P0, PT, R14, RZ, PT, P0 ;  /* 0x000000ff0e00720c */ /* 0x000fe40003f06300 */
[----:B------:R-:W-:-:S11]  /*7250*/  SHF.R.S32.HI R14, RZ, 0x3, R14 ;  /* 0x00000003ff0e7819 */ /* 0x000fd6000001140e */
[----:B------:R-:W-:Y:S05]  /*7260*/  @!P0 BRA `(.L_x_7420) ;  /* 0x0000000000608947 */ /* 0x000fea0003800000 */
[----:B------:R-:W-:Y:S01]  /*7270*/  BSSY B1, `(.L_x_7420) ;  /* 0x0000017000017945 */ /* 0x000fe20003800000 */
[----:B------:R-:W-:Y:S01]  /*7280*/  MOV R2, UR4 ;  /* 0x0000000400027c02 */ /* 0x000fe20008000f00 */
[----:B------:R-:W-:Y:S02]  /*7290*/  IMAD.U32 R0, RZ, RZ, UR5 ;  /* 0x00000005ff007e24 */ /* 0x000fe4000f8e00ff */
[----:B------:R-:W-:Y:S02]  /*72a0*/  IMAD.MOV.U32 R13, RZ, RZ, R3 ;  /* 0x000000ffff0d7224 */ /* 0x000fe400078e0003 */
[----:B------:R-:W-:-:S07]  /*72b0*/  IMAD.MOV.U32 R12, RZ, RZ, R14 ;  /* 0x000000ffff0c7224 */ /* 0x000fce00078e000e */
.L_x_7421:
        /* <DEDUP_REMOVED lines=14> */
[----:B------:R-:W-:-:S02]  /*73a0*/  @!P1 IMAD.X R0, RZ, RZ, R5, P3 ;  /* 0x000000ffff009224 */ /* 0x000fc400018e0605 */
[----:B------:R-:W-:Y:S01]  /*73b0*/  IMAD.MOV.U32 R12, RZ, RZ, R10 ;  /* 0x000000ffff0c7224 */ /* 0x000fe200078e000a */
[----:B------:R-:W-:-:S13]  /*73c0*/  ISETP.GT.AND.EX P2, PT, R10, RZ, PT, P2 ;  /* 0x000000ff0a00720c */ /* 0x000fda0003f44320 */
[----:B------:R-:W-:Y:S05]  /*73d0*/  @P2 BRA `(.L_x_7421) ;  /* 0xfffffffc00b82947 */ /* 0x000fea000383ffff */
[----:B------:R-:W-:Y:S05]  /*73e0*/  BSYNC B1 ;  /* 0x0000000000017941 */ /* 0x000fea0003800000 */
.L_x_7420:
[----:B------:R-:W-:Y:S02]  /*73f0*/  ULDC.64 UR4, c[0x0][0x280] ;  /* 0x0000a00000047ab9 */ /* 0x000fe40000000a00 */
[----:B------:R-:W-:Y:S01]  /*7400*/  MOV R13, UR4 ;  /* 0x00000004000d7c02 */ /* 0x000fe20008000f00 */
[----:B------:R-:W-:Y:S01]  /*7410*/  IMAD.U32 R15, RZ, RZ, UR5 ;  /* 0x00000005ff0f7e24 */ /* 0x000fe2000f8e00ff */
[----:B------:R-:W-:Y:S06]  /*7420*/  @!P0 BRA `(.L_x_7422) ;  /* 0x0000000000588947 */ /* 0x000fec0003800000 */
[----:B------:R-:W-:Y:S01]  /*7430*/  BSSY B1, `(.L_x_7422) ;  /* 0x0000015000017945 */ /* 0x000fe20003800000 */
[----:B------:R-:W-:Y:S02]  /*7440*/  IMAD.U32 R13, RZ, RZ, UR4 ;  /* 0x00000004ff0d7e24 */ /* 0x000fe4000f8e00ff */
[----:B------:R-:W-:-:S07]  /*7450*/  IMAD.U32 R15, RZ, RZ, UR5 ;  /* 0x00000005ff0f7e24 */ /* 0x000fce000f8e00ff */
.L_x_7423:
        /* <DEDUP_REMOVED lines=19> */
.L_x_7422:
[----:B------:R-:W-:Y:S01]  /*7590*/  ULDC.64 UR4, c[0x0][0x280] ;  /* 0x0000a00000047ab9 */ /* 0x000fe20000000a00 */
[C---:B------:R-:W-:Y:S01]  /*75a0*/  IADD3 R3, P0, -R2.reuse, R13, RZ ;  /* 0x0000000d02037210 */ /* 0x040fe20007f1e1ff */
[----:B------:R-:W-:Y:S01]  /*75b0*/  ULDC.64 UR6, c[0x0][0x298] ;  /* 0x0000a60000067ab9 */ /* 0x000fe20000000a00 */
[----:B-----5:R-:W-:Y:S02]  /*75c0*/  IADD3 R6, P1, R2, -UR4, RZ ;  /* 0x8000000402067c10 */ /* 0x020fe4000ff3e0ff */
[----:B------:R-:W-:Y:S01]  /*75d0*/  SHF.L.U32 R8, R28, 0x3, RZ ;  /* 0x000000031c087819 */ /* 0x000fe200000006ff */
        /* <DEDUP_REMOVED lines=14> */
.L_x_7412:
[----:B------:R-:W-:Y:S05]  /*76c0*/  BSYNC B0 ;  /* 0x0000000000007941 */ /* 0x000fea0003800000 */
.L_x_7411:
[----:B0123--:R-:W0:Y:S01]  /*76d0*/  S2R R7, SR_CTAID.X ;  /* 0x0000000000077919 */ /* 0x00fe220000002500 */
[----:B------:R-:W0:Y:S01]  /*76e0*/  LDC R0, c[0x0][0x210] ;  /* 0x00008400ff007b82 */ /* 0x000e220000000800 */
[----:B------:R-:W-:Y:S01]  /*76f0*/  VIADD R20, R20, 0x80 ;  /* 0x0000008014147836 */ /* 0x000fe20000000000 */
[----:B------:R-:W-:Y:S01]  /*7700*/  BSSY B0, `(.L_x_7424) ;  /* 0x0000016000007945 */ /* 0x000fe20003800000 */
[----:B------:R-:W1:Y:S01]  /*7710*/  S2R R4, SR_TID.X ;  /* 0x0000000000047919 */ /* 0x000e620000002100 */
[----:B0-----:R-:W-:Y:S02]  /*7720*/  IMAD R9, R7, -0x200, R0 ;  /* 0xfffffe0007097824 */ /* 0x001fe400078e0200 */
[----:B-1----:R-:W-:-:S03]  /*7730*/  IMAD.MOV.U32 R0, RZ, RZ, R4 ;  /* 0x000000ffff007224 */ /* 0x002fc600078e0004 */
[----:B------:R-:W-:-:S13]  /*7740*/  ISETP.GE.AND P1, PT, R4, R9, PT ;  /* 0x000000090400720c */ /* 0x000fda0003f26270 */
[----:B------:R-:W0:Y:S01]  /*7750*/  @!P1 LDC.64 R2, c[0x0][0x2a8] ;  /* 0x0000aa00ff029b82 */ /* 0x000e220000000a00 */
[----:B------:R-:W-:Y:S01]  /*7760*/  @!P1 IMAD R5, R7, 0x200, R4 ;  /* 0x0000020007059824 */ /* 0x000fe200078e0204 */
[----:B------:R-:W-:-:S04]  /*7770*/  @!P1 MOV R0, R20 ;  /* 0x0000001400009202 */ /* 0x000fc80000000f00 */
[----:B------:R-:W-:Y:S01]  /*7780*/  ISETP.GE.AND P0, PT, R0, R9, PT ;  /* 0x000000090000720c */ /* 0x000fe20003f06270 */
[----:B0-----:R-:W-:-:S05]  /*7790*/  @!P1 IMAD.WIDE.U32 R2, R5, 0x8, R2 ;  /* 0x0000000805029825 */ /* 0x001fca00078e0002 */
[----:B------:R0:W-:Y:S07]  /*77a0*/  @!P1 STG.E.64 desc[UR10][R2.64], RZ ;  /* 0x000000ff02009986 */ /* 0x0001ee000c101b0a */
[----:B------:R-:W-:Y:S05]  /*77b0*/  @P0 BRA `(.L_x_7425) ;  /* 0x0000000000280947 */ /* 0x000fea0003800000 */
[----:B------:R-:W1:Y:S01]  /*77c0*/  LDC.64 R4, c[0x0][0x2a8] ;  /* 0x0000aa00ff047b82 */ /* 0x000e620000000a00 */
[----:B0-----:R-:W-:Y:S02]  /*77d0*/  IMAD R3, R7, 0x200, R0 ;  /* 0x0000020007037824 */ /* 0x001fe400078e0200 */
[----:B------:R-:W-:-:S05]  /*77e0*/  VIADD R0, R0, 0x80 ;  /* 0x0000008000007836 */ /* 0x000fca0000000000 */
[----:B------:R-:W-:-:S13]  /*77f0*/  ISETP.GE.AND P0, PT, R0, R9, PT ;  /* 0x000000090000720c */ /* 0x000fda0003f06270 */
[----:B------:R-:W-:Y:S01]  /*7800*/  @!P0 LEA R11, R7, R0, 0x9 ;  /* 0x00000000070b8211 */ /* 0x000fe200078e48ff */
[----:B------:R-:W-:Y:S02]  /*7810*/  @!P0 VIADD R0, R0, 0x80 ;  /* 0x0000008000008836 */ /* 0x000fe40000000000 */
[----:B-1----:R-:W-:-:S04]  /*7820*/  IMAD.WIDE.U32 R2, R3, 0x8, R4 ;  /* 0x0000000803027825 */ /* 0x002fc800078e0004 */
[----:B------:R-:W-:Y:S01]  /*7830*/  @!P0 IMAD.WIDE.U32 R4, R11, 0x8, R4 ;  /* 0x000000080b048825 */ /* 0x000fe200078e0004 */
[----:B------:R1:W-:Y:S04]  /*7840*/  STG.E.64 desc[UR10][R2.64], RZ ;  /* 0x000000ff02007986 */ /* 0x0003e8000c101b0a */
[----:B------:R1:W-:Y:S02]  /*7850*/  @!P0 STG.E.64 desc[UR10][R4.64], RZ ;  /* 0x000000ff04008986 */ /* 0x0003e4000c101b0a */
.L_x_7425:
[----:B------:R-:W-:Y:S05]  /*7860*/  BSYNC B0 ;  /* 0x0000000000007941 */ /* 0x000fea0003800000 */
.L_x_7424:
[----:B------:R-:W-:-:S13]  /*7870*/  ISETP.GE.AND P0, PT, R0, R9, PT ;  /* 0x000000090000720c */ /* 0x000fda0003f06270 */
[----:B------:R-:W-:Y:S05]  /*7880*/  @P0 EXIT ;  /* 0x000000000000094d */ /* 0x000fea0003800000 */
[----:B01----:R-:W0:Y:S01]  /*7890*/  LDC.64 R2, c[0x0][0x2a8] ;  /* 0x0000aa00ff027b82 */ /* 0x003e220000000a00 */
[----:B------:R-:W-:-:S04]  /*78a0*/  IMAD R5, R7, 0x200, R0 ;  /* 0x0000020007057824 */ /* 0x000fc800078e0200 */
[----:B0-----:R-:W-:-:S05]  /*78b0*/  IMAD.WIDE.U32 R2, R5, 0x8, R2 ;  /* 0x0000000805027825 */ /* 0x001fca00078e0002 */
[----:B------:R-:W-:Y:S01]  /*78c0*/  STG.E.64 desc[UR10][R2.64], RZ ;  /* 0x000000ff02007986 */ /* 0x000fe2000c101b0a */
[----:B------:R-:W-:Y:S05]  /*78d0*/  EXIT ;  /* 0x000000000000794d */ /* 0x000fea0003800000 */
.L_x_7426:
        /* <DEDUP_REMOVED lines=10> */
.L_x_18581:


//--------------------- .text._ZN2at6native29vectorized_elementwise_kernelILi2EZZNS0_73_GLOBAL__N__c8866d80_35_SparseBinaryOpIntersectionKernel_cu_f5210f67_363642_sparse_binary_op_intersection_kernel_implINS2_18CUDAKernelLauncherENS2_36CUDAValueSelectionIntersectionKernelINS2_9LhsProjOpEEElLl8EEEvRNS_6TensorERKS8_SB_RKSt6vectorIlSaIlEERKSt8optionalIS8_ESK_bbENKUlvE3_clEvEUllE_St5arrayIPcLm2EEEEviT0_T1_ --------------------------
	.section	.text._ZN2at6native29vectorized_elementwise_kernelILi2EZZNS0_73_GLOBAL__N__c8866d80_35_SparseBinaryOpIntersectionKernel_cu_f5210f67_363642_sparse_binary_op_intersection_kernel_implINS2_18CUDAKernelLauncherENS2_36CUDAValueSelectionIntersectionKernelINS2_9LhsProjOpEEElLl8EEEvRNS_6TensorERKS8_SB_RKSt6vectorIlSaIlEERKSt8optionalIS8_ESK_bbENKUlvE3_clEvEUllE_St5arrayIPcLm2EEEEviT0_T1_,"ax",@progbits
	.align	128
        .global         _ZN2at6native29vectorized_elementwise_kernelILi2EZZNS0_73_GLOBAL__N__c8866d80_35_SparseBinaryOpIntersectionKernel_cu_f5210f67_363642_sparse_binary_op_intersection_kernel_implINS2_18CUDAKernelLauncherENS2_36CUDAValueSelectionIntersectionKernelINS2_9LhsProjOpEEElLl8EEEvRNS_6TensorERKS8_SB_RKSt6vectorIlSaIlEERKSt8optionalIS8_ESK_bbENKUlvE3_clEvEUllE_St5arrayIPcLm2EEEEviT0_T1_
        .type           _ZN2at6native29vectorized_elementwise_kernelILi2EZZNS0_73_GLOBAL__N__c8866d80_35_SparseBinaryOpIntersectionKernel_cu_f5210f67_363642_sparse_binary_op_intersection_kernel_implINS2_18CUDAKernelLauncherENS2_36CUDAValueSelectionIntersectionKernelINS2_9LhsProjOpEEElLl8EEEvRNS_6TensorERKS8_SB_RKSt6vectorIlSaIlEERKSt8optionalIS8_ESK_bbENKUlvE3_clEvEUllE_St5arrayIPcLm2EEEEviT0_T1_,@function
        .size           _ZN2at6native29vectorized_elementwise_kernelILi2EZZNS0_73_GLOBAL__N__c8866d80_35_SparseBinaryOpIntersectionKernel_cu_f5210f67_363642_sparse_binary_op_intersection_kernel_implINS2_18CUDAKernelLauncherENS2_36CUDAValueSelectionIntersectionKernelINS2_9LhsProjOpEEElLl8EEEvRNS_6TensorERKS8_SB_RKSt6vectorIlSaIlEERKSt8optionalIS8_ESK_bbENKUlvE3_clEvEUllE_St5arrayIPcLm2EEEEviT0_T1_,(.L_x_18582 - _ZN2at6native29vectorized_elementwise_kernelILi2EZZNS0_73_GLOBAL__N__c8866d80_35_SparseBinaryOpIntersectionKernel_cu_f5210f67_363642_sparse_binary_op_intersection_kernel_implINS2_18CUDAKernelLauncherENS2_36CUDAValueSelectionIntersectionKernelINS2_9LhsProjOpEEElLl8EEEvRNS_6TensorERKS8_SB_RKSt6vectorIlSaIlEERKSt8optionalIS8_ESK_bbENKUlvE3_clEvEUllE_St5arrayIPcLm2EEEEviT0_T1_)
        .other          _ZN2at6native29vectorized_elementwise_kernelILi2EZZNS0_73_GLOBAL__N__c8866d80_35_SparseBinaryOpIntersectionKernel_cu_f5210f67_363642_sparse_binary_op_intersection_kernel_implINS2_18CUDAKernelLauncherENS2_36CUDAValueSelectionIntersectionKernelINS2_9LhsProjOpEEElLl8EEEvRNS_6TensorERKS8_SB_RKSt6vectorIlSaIlEERKSt8optionalIS8_ESK_bbENKUlvE3_clEvEUllE_St5arrayIPcLm2EEEEviT0_T1_,@"STO_CUDA_ENTRY STV_DEFAULT"
_ZN2at6native29vectorized_elementwise_kernelILi2EZZNS0_73_GLOBAL__N__c8866d80_35_SparseBinaryOpIntersectionKernel_cu_f5210f67_363642_sparse_binary_op_intersection_kernel_implINS2_18CUDAKernelLauncherENS2_36CUDAValueSelectionIntersectionKernelINS2_9LhsProjOpEEElLl8EEEvRNS_6TensorERKS8_SB_RKSt6vectorIlSaIlEERKSt8optionalIS8_ESK_bbENKUlvE3_clEvEUllE_St5arrayIPcLm2EEEEviT0_T1_:
.text._ZN2at6native29vectorized_elementwise_kernelILi2EZZNS0_73_GLOBAL__N__c8866d80_35_SparseBinaryOpIntersectionKernel_cu_f5210f67_363642_sparse_binary_op_intersection_kernel_implINS2_18CUDAKernelLauncherENS2_36CUDAValueSelectionIntersectionKernelINS2_9LhsProjOpEEElLl8EEEvRNS_6TensorERKS8_SB_RKSt6vectorIlSaIlEERKSt8optionalIS8_ESK_bbENKUlvE3_clEvEUllE_St5arrayIPcLm2EEEEviT0_T1_:
[----:B------:R-:W0:Y:S08]  /*0000*/  LDC R1, c[0x0][0x28] ;  /* 0x00000a00ff017b82 */ /* 0x000e300000000800 */
[----:B------:R-:W1:Y:S01]  /*0010*/  S2UR UR6, SR_CTAID.X ;  /* 0x00000000000679c3 */ /* 0x000e620000002500 */
[----:B------:R-:W-:Y:S01]  /*0020*/  ULDC UR4, c[0x0][0x210] ;  /* 0x0000840000047ab9 */ /* 0x000fe20000000800 */
[----:B0-----:R-:W-:Y:S01]  /*0030*/  VIADD R1, R1, 0xffffff70 ;  /* 0xffffff7001017836 */ /* 0x001fe20000000000 */
[----:B------:R-:W-:-:S04]  /*0040*/  ULDC.64 UR8, c[0x0][0x208] ;  /* 0x0000820000087ab9 */ /* 0x000fc80000000a00 */
[C---:B------:R-:W-:Y:S02]  /*0050*/  R2UR UR12, R1.reuse ;  /* 0x00000000010c72ca */ /* 0x040fe400000e0000 */
[----:B------:R-:W-:Y:S01]  /*0060*/  R2UR UR7, R1 ;  /* 0x00000000010772ca */ /* 0x000fe200000e0000 */
[----:B-1----:R-:W-:-:S04]  /*0070*/  USHF.L.U32 UR6, UR6, 0xa, URZ ;  /* 0x0000000a06067899 */ /* 0x002fc8000800063f */
[----:B------:R-:W-:-:S04]  /*0080*/  UIADD3 UR4, -UR6, UR4, URZ ;  /* 0x0000000406047290 */ /* 0x000fc8000fffe13f */
[----:B------:R-:W-:-:S06]  /*0090*/  UISETP.GE.U32.AND UP0, UPT, UR4, 0x400, UPT ;  /* 0x000004000400788c */ /* 0x000fcc000bf06070 */
[----:B------:R-:W-:-:S13]  /*00a0*/  PLOP3.LUT P0, PT, PT, PT, UP0, 0x80, 0x0 ;  /* 0x000000000000781c */ /* 0x000fda0003f0f008 */
[----:B------:R-:W-:Y:S05]  /*00b0*/  @!P0 BRA `(.L_x_7427) ;  /* 0x000000d800508947 */ /* 0x000fea0003800000 */
[----:B------:R-:W0:Y:S01]  /*00c0*/  S2R R3, SR_TID.X ;  /* 0x0000000000037919 */ /* 0x000e220000002100 */
[----:B------:R-:W-:Y:S01]  /*00d0*/  ULDC.64 UR4, c[0x0][0x2b0] ;  /* 0x0000ac0000047ab9 */ /* 0x000fe20000000a00 */
[----:B------:R-:W1:Y:S01]  /*00e0*/  LDC.64 R18, c[0x0][0x228] ;  /* 0x00008a00ff127b82 */ /* 0x000e620000000a00 */
[----:B------:R-:W-:Y:S01]  /*00f0*/  UIMAD.WIDE UR4, UR6, 0x8, UR4 ;  /* 0x00000008060478a5 */ /* 0x000fe2000f8e0204 */
[----:B------:R-:W-:-:S05]  /*0100*/  ULDC.64 UR10, c[0x0][0x280] ;  /* 0x0000a000000a7ab9 */ /* 0x000fca0000000a00 */
[----:B------:R-:W-:Y:S01]  /*0110*/  IMAD.U32 R36, RZ, RZ, UR4 ;  /* 0x00000004ff247e24 */ /* 0x000fe2000f8e00ff */
[----:B------:R-:W2:Y:S01]  /*0120*/  LDC.64 R24, c[0x0][0x230] ;  /* 0x00008c00ff187b82 */ /* 0x000ea20000000a00 */
[----:B------:R-:W-:Y:S01]  /*0130*/  IMAD.U32 R37, RZ, RZ, UR5 ;  /* 0x00000005ff257e24 */ /* 0x000fe2000f8e00ff */
[----:B------:R-:W-:-:S06]  /*0140*/  ULDC.64 UR4, c[0x0][0x218] ;  /* 0x0000860000047ab9 */ /* 0x000fcc0000000a00 */
[----:B------:R-:W3:Y:S08]  /*0150*/  LDC.64 R26, c[0x0][0x238] ;  /* 0x00008e00ff1a7b82 */ /* 0x000ef00000000a00 */
[----:B------:R-:W4:Y:S01]  /*0160*/  LDC.64 R28, c[0x0][0x240] ;  /* 0x00009000ff1c7b82 */ /* 0x000f220000000a00 */
[----:B0-----:R-:W-:-:S07]  /*0170*/  IMAD.WIDE.U32 R36, R3, 0x10, R36 ;  /* 0x0000001003247825 */ /* 0x001fce00078e0024 */
[----:B------:R-:W0:Y:S08]  /*0180*/  LDC.64 R2, c[0x0][0x218] ;  /* 0x00008600ff027b82 */ /* 0x000e300000000a00 */
[----:B------:R-:W4:Y:S01]  /*0190*/  LDC.64 R30, c[0x0][0x248] ;  /* 0x00009200ff1e7b82 */ /* 0x000f220000000a00 */
[----:B------:R-:W5:Y:S04]  /*01a0*/  LDG.E.128 R20, desc[UR8][R36.64] ;  /* 0x0000000824147981 */ /* 0x000f68000c1e1d00 */
[----:B------:R-:W5:Y:S03]  /*01b0*/  LDG.E.128 R4, desc[UR8][R36.64+0x800] ;  /* 0x0008000824047981 */ /* 0x000f66000c1e1d00 */
[----:B------:R-:W4:Y:S01]  /*01c0*/  LDC.64 R32, c[0x0][0x250] ;  /* 0x00009400ff207b82 */ /* 0x000f220000000a00 */
[----:B------:R-:W5:Y:S04]  /*01d0*/  LDG.E.128 R8, desc[UR8][R36.64+0x1000] ;  /* 0x0010000824087981 */ /* 0x000f68000c1e1d00 */
[----:B------:R3:W5:Y:S01]  /*01e0*/  LDG.E.128 R12, desc[UR8][R36.64+0x1800] ;  /* 0x00180008240c7981 */ /* 0x000762000c1e1d00 */
[----:B------:R-:W-:Y:S01]  /*01f0*/  ISETP.NE.U32.AND P2, PT, RZ, UR4, PT ;  /* 0x00000004ff007c0c */ /* 0x000fe2000bf45070 */
[----:B------:R-:W-:Y:S01]  /*0200*/  IMAD.U32 R0, RZ, RZ, UR10 ;  /* 0x0000000aff007e24 */ /* 0x000fe2000f8e00ff */
[----:B------:R-:W4:Y:S01]  /*0210*/  LDC.64 R16, c[0x0][0x220] ;  /* 0x00008800ff107b82 */ /* 0x000f220000000a00 */
[----:B0-----:R0:W-:Y:S01]  /*0220*/  STL.64 [R1], R2 ;  /* 0x0000000201007387 */ /* 0x0011e20000100a00 */
[----:B------:R-:W-:-:S03]  /*0230*/  ISETP.NE.AND.EX P2, PT, RZ, UR5, PT, P2 ;  /* 0x00000005ff007c0c */ /* 0x000fc6000bf45320 */
[----:B-1----:R1:W-:Y:S03]  /*0240*/  STL.64 [R1+0x10], R18 ;  /* 0x0000101201007387 */ /* 0x0023e60000100a00 */
[----:B------:R-:W1:Y:S01]  /*0250*/  LDC.64 R34, c[0x0][0x258] ;  /* 0x00009600ff227b82 */ /* 0x000e620000000a00 */
[----:B--2---:R2:W-:Y:S04]  /*0260*/  STL.64 [R1+0x18], R24 ;  /* 0x0000181801007387 */ /* 0x0045e80000100a00 */
[----:B---3--:R3:W-:Y:S03]  /*0270*/  STL.64 [R1+0x20], R26 ;  /* 0x0000201a01007387 */ /* 0x0087e60000100a00 */
[----:B------:R-:W3:Y:S01]  /*0280*/  LDC.64 R36, c[0x0][0x260] ;  /* 0x00009800ff247b82 */ /* 0x000ee20000000a00 */
[----:B----4-:R4:W-:Y:S04]  /*0290*/  STL.64 [R1+0x28], R28 ;  /* 0x0000281c01007387 */ /* 0x0109e80000100a00 */
[----:B------:R4:W-:Y:S03]  /*02a0*/  STL.64 [R1+0x30], R30 ;  /* 0x0000301e01007387 */ /* 0x0009e60000100a00 */
[----:B0-----:R-:W0:Y:S01]  /*02b0*/  LDC.64 R2, c[0x0][0x268] ;  /* 0x00009a00ff027b82 */ /* 0x001e220000000a00 */
[----:B------:R4:W-:Y:S04]  /*02c0*/  STL.64 [R1+0x38], R32 ;  /* 0x0000382001007387 */ /* 0x0009e80000100a00 */
[----:B------:R4:W-:Y:S03]  /*02d0*/  STL.64 [R1+0x8], R16 ;  /* 0x0000081001007387 */ /* 0x0009e60000100a00 */
[----:B-1----:R-:W1:Y:S01]  /*02e0*/  LDC.64 R18, c[0x0][0x278] ;  /* 0x00009e00ff127b82 */ /* 0x002e620000000a00 */
[----:B------:R-:W-:Y:S07]  /*02f0*/  STL.64 [R1+0x40], R34 ;  /* 0x0000402201007387 */ /* 0x000fee0000100a00 */
[----:B--2---:R-:W2:Y:S01]  /*0300*/  LDC.64 R24, c[0x0][0x280] ;  /* 0x0000a000ff187b82 */ /* 0x004ea20000000a00 */
[----:B---3--:R-:W-:Y:S07]  /*0310*/  STL.64 [R1+0x48], R36 ;  /* 0x0000482401007387 */ /* 0x008fee0000100a00 */
[----:B------:R-:W3:Y:S01]  /*0320*/  LDC.64 R26, c[0x0][0x288] ;  /* 0x0000a200ff1a7b82 */ /* 0x000ee20000000a00 */
[----:B0-----:R-:W-:Y:S07]  /*0330*/  STL.64 [R1+0x50], R2 ;  /* 0x0000500201007387 */ /* 0x001fee0000100a00 */
[----:B----4-:R-:W0:Y:S01]  /*0340*/  LDC.64 R28, c[0x0][0x290] ;  /* 0x0000a400ff1c7b82 */ /* 0x010e220000000a00 */
[----:B-1----:R-:W-:Y:S07]  /*0350*/  STL.64 [R1+0x60], R18 ;  /* 0x0000601201007387 */ /* 0x002fee0000100a00 */
[----:B------:R-:W1:Y:S01]  /*0360*/  LDC.64 R30, c[0x0][0x298] ;  /* 0x0000a600ff1e7b82 */ /* 0x000e620000000a00 */
[----:B--2---:R-:W-:Y:S07]  /*0370*/  STL.64 [R1+0x68], R24 ;  /* 0x0000681801007387 */ /* 0x004fee0000100a00 */
[----:B------:R-:W2:Y:S01]  /*0380*/  LDC.64 R32, c[0x0][0x2a0] ;  /* 0x0000a800ff207b82 */ /* 0x000ea20000000a00 */
[----:B---3--:R-:W-:Y:S07]  /*0390*/  STL.64 [R1+0x70], R26 ;  /* 0x0000701a01007387 */ /* 0x008fee0000100a00 */
[----:B------:R-:W3:Y:S01]  /*03a0*/  LDC.64 R16, c[0x0][0x270] ;  /* 0x00009c00ff107b82 */ /* 0x000ee20000000a00 */
[----:B0-----:R-:W-:Y:S04]  /*03b0*/  STL.64 [R1+0x78], R28 ;  /* 0x0000781c01007387 */ /* 0x001fe80000100a00 */
[----:B-1----:R-:W-:Y:S04]  /*03c0*/  STL.64 [R1+0x80], R30 ;  /* 0x0000801e01007387 */ /* 0x002fe80000100a00 */
[----:B--2---:R-:W-:Y:S04]  /*03d0*/  STL.64 [R1+0x88], R32 ;  /* 0x0000882001007387 */ /* 0x004fe80000100a00 */
[----:B---3--:R0:W-:Y:S02]  /*03e0*/  STL.64 [R1+0x58], R16 ;  /* 0x0000581001007387 */ /* 0x0081e40000100a00 */
[----:B0-----:R-:W-:Y:S01]  /*03f0*/  MOV R16, UR11 ;  /* 0x0000000b00107c02 */ /* 0x001fe20008000f00 */
[----:B------:R-:W-:Y:S06]  /*0400*/  @P2 BRA `(.L_x_7428) ;  /* 0x0000001400702947 */ /* 0x000fec0003800000 */
        /* <DEDUP_REMOVED lines=10> */
[----:B------:R-:W-:Y:S02]  /*04b0*/  ULOP3.LUT UR16, UR10, 0x3, URZ, 0xc0, !UPT ;  /* 0x000000030a107892 */ /* 0x000fe4000f8ec03f */
[----:B------:R-:W-:Y:S02]  /*04c0*/  UIADD3.X UR5, UR11, -0x1, URZ, UP0, !UPT ;  /* 0xffffffff0b057890 */ /* 0x000fe400087fe43f */
[----:B------:R-:W-:Y:S01]  /*04d0*/  UISETP.GE.U32.AND UP0, UPT, UR4, 0x3, UPT ;  /* 0x000000030400788c */ /* 0x000fe2000bf06070 */
[----:B------:R-:W-:Y:S02]  /*04e0*/  ULDC.64 UR14, c[0x0][0x278] ;  /* 0x00009e00000e7ab9 */ /* 0x000fe40000000a00 */
[----:B------:R-:W-:Y:S01]  /*04f0*/  UMOV UR4, URZ ;  /* 0x0000003f00047c82 */ /* 0x000fe20008000000 */
[----:B------:R-:W-:-:S03]  /*0500*/  UISETP.GE.U32.AND.EX UP0, UPT, UR5, URZ, UPT, UP0 ;  /* 0x0000003f0500728c */ /* 0x000fc6000bf06100 */
[----:B------:R-:W-:-:S03]  /*0510*/  UMOV UR5, URZ ;  /* 0x0000003f00057c82 */ /* 0x000fc60008000000 */
[----:B------:R-:W-:-:S13]  /*0520*/  PLOP3.LUT P0, PT, PT, PT, UP0, 0x80, 0x0 ;  /* 0x000000000000781c */ /* 0x000fda0003f0f008 */
[----:B------:R-:W-:Y:S05]  /*0530*/  @!P0 BRA `(.L_x_7430) ;  /* 0x00000010005c8947 */ /* 0x000fea0003800000 */
[----:B------:R-:W-:Y:S01]  /*0540*/  UIADD3 UR10, UP0, -UR16, UR10, URZ ;  /* 0x0000000a100a7290 */ /* 0x000fe2000ff1e13f */
[----:B------:R-:W-:Y:S01]  /*0550*/  ULDC.64 UR4, c[0x0][0x230] ;  /* 0x00008c0000047ab9 */ /* 0x000fe20000000a00 */
[----:B------:R-:W-:Y:S01]  /*0560*/  UIMAD.WIDE.U32 UR18, UR14, 0x8, URZ ;  /* 0x000000080e1278a5 */ /* 0x000fe2000f8e003f */
[----:B-----5:R-:W-:Y:S01]  /*0570*/  IMAD R3, R21, UR4, RZ ;  /* 0x0000000415037c24 */ /* 0x020fe2000f8e02ff */
[----:B------:R-:W-:Y:S02]  /*0580*/  UIADD3.X UR11, UR11, -0x1, URZ, UP0, !UPT ;  /* 0xffffffff0b0b7890 */ /* 0x000fe400087fe43f */
[----:B------:R-:W-:Y:S01]  /*0590*/  ISETP.LT.U32.AND P0, PT, RZ, UR10, PT ;  /* 0x0000000aff007c0c */ /* 0x000fe2000bf01070 */
[----:B------:R-:W-:Y:S01]  /*05a0*/  IMAD.WIDE.U32 R24, R20, UR4, RZ ;  /* 0x0000000414187c25 */ /* 0x000fe2000f8e00ff */
[----:B------:R-:W-:-:S03]  /*05b0*/  USHF.L.U32 UR12, UR15, 0x3, URZ ;  /* 0x000000030f0c7899 */ /* 0x000fc6000800063f */
[----:B------:R-:W-:Y:S01]  /*05c0*/  IMAD.U32 R2, RZ, RZ, UR11 ;  /* 0x0000000bff027e24 */ /* 0x000fe2000f8e00ff */
[----:B------:R-:W-:Y:S01]  /*05d0*/  UIADD3 UR12, UR19, UR12, URZ ;  /* 0x0000000c130c7290 */ /* 0x000fe2000fffe03f */
[----:B------:R-:W-:Y:S01]  /*05e0*/  IMAD R3, R20, UR5, R3 ;  /* 0x0000000514037c24 */ /* 0x000fe2000f8e0203 */
[----:B------:R-:W-:Y:S02]  /*05f0*/  ULDC.64 UR4, c[0x0][0x228] ;  /* 0x00008a0000047ab9 */ /* 0x000fe40000000a00 */
[----:B------:R-:W-:Y:S01]  /*0600*/  ISETP.GT.AND.EX P0, PT, R2, RZ, PT, P0 ;  /* 0x000000ff0200720c */ /* 0x000fe20003f04300 */
[----:B------:R-:W-:Y:S01]  /*0610*/  IMAD.IADD R3, R25, 0x1, R3 ;  /* 0x0000000119037824 */ /* 0x000fe200078e0203 */
[----:B------:R-:W-:Y:S01]  /*0620*/  LEA R2, P1, R24, UR4, 0x3 ;  /* 0x0000000418027c11 */ /* 0x000fe2000f8218ff */
[----:B------:R-:W-:-:S03]  /*0630*/  UMOV UR4, URZ ;  /* 0x0000003f00047c82 */ /* 0x000fc60008000000 */
        /* <DEDUP_REMOVED lines=9> */
.L_x_7433:
[----:B------:R-:W-:Y:S01]  /*06d0*/  ULEA UR13, UR4, UR7, 0x3 ;  /* 0x00000007040d7291 */ /* 0x000fe2000f8e183f */
[----:B------:R-:W2:Y:S01]  /*06e0*/  LDG.E.64 R28, desc[UR8][R2.64] ;  /* 0x00000008021c7981 */ /* 0x000ea2000c1e1b00 */
[----:B------:R-:W-:-:S07]  /*06f0*/  IADD3 R34, P1, R2, UR18, RZ ;  /* 0x0000001202227c10 */ /* 0x000fce000ff3e0ff */
[----:B------:R-:W2:Y:S01]  /*0700*/  LDL.64 R32, [UR13+0x20] ;  /* 0x0000200dff207983 */ /* 0x000ea20008100a00 */
[----:B------:R-:W-:-:S03]  /*0710*/  IADD3.X R35, R3, UR12, RZ, P1, !PT ;  /* 0x0000000c03237c10 */ /* 0x000fc60008ffe4ff */
[----:B------:R-:W3:Y:S04]  /*0720*/  LDL.64 R2, [UR13+0x28] ;  /* 0x0000280dff027983 */ /* 0x000ee80008100a00 */
[----:B------:R-:W3:Y:S01]  /*0730*/  LDG.E.64 R24, desc[UR8][R34.64] ;  /* 0x0000000822187981 */ /* 0x000ee2000c1e1b00 */
[----:B------:R-:W-:-:S04]  /*0740*/  IADD3 R26, P1, R34, UR18, RZ ;  /* 0x00000012221a7c10 */ /* 0x000fc8000ff3e0ff */
[----:B------:R-:W-:Y:S01]  /*0750*/  IADD3.X R27, R35, UR12, RZ, P1, !PT ;  /* 0x0000000c231b7c10 */ /* 0x000fe20008ffe4ff */
[-C--:B--2---:R-:W-:Y:S02]  /*0760*/  IMAD R17, R29, R32.reuse, RZ ;  /* 0x000000201d117224 */ /* 0x084fe400078e02ff */
[----:B------:R-:W-:Y:S01]  /*0770*/  IMAD.WIDE.U32 R30, R28, R32, R18 ;  /* 0x000000201c1e7225 */ /* 0x000fe200078e0012 */
[----:B------:R-:W-:Y:S01]  /*0780*/  IADD3 R32, P1, R26, UR18, RZ ;  /* 0x000000121a207c10 */ /* 0x000fe2000ff3e0ff */
[----:B------:R-:W2:Y:S02]  /*0790*/  LDL.64 R18, [UR13+0x30] ;  /* 0x0000300dff127983 */ /* 0x000ea40008100a00 */
[----:B------:R-:W-:Y:S02]  /*07a0*/  IMAD R17, R28, R33, R17 ;  /* 0x000000211c117224 */ /* 0x000fe400078e0211 */
[----:B------:R-:W2:Y:S01]  /*07b0*/  LDG.E.64 R28, desc[UR8][R26.64] ;  /* 0x000000081a1c7981 */ /* 0x000ea2000c1e1b00 */
[----:B------:R-:W-:Y:S01]  /*07c0*/  IADD3.X R33, R27, UR12, RZ, P1, !PT ;  /* 0x0000000c1b217c10 */ /* 0x000fe20008ffe4ff */
[----:B------:R-:W-:-:S02]  /*07d0*/  IMAD.IADD R31, R31, 0x1, R17 ;  /* 0x000000011f1f7824 */ /* 0x000fc400078e0211 */
[-C--:B---3--:R-:W-:Y:S02]  /*07e0*/  IMAD R17, R25, R2.reuse, RZ ;  /* 0x0000000219117224 */ /* 0x088fe400078e02ff */
[----:B------:R-:W-:-:S04]  /*07f0*/  IMAD.WIDE.U32 R34, R24, R2, R30 ;  /* 0x0000000218227225 */ /* 0x000fc800078e001e */
[----:B------:R-:W-:Y:S02]  /*0800*/  IMAD R17, R24, R3, R17 ;  /* 0x0000000318117224 */ /* 0x000fe400078e0211 */
[----:B------:R-:W3:Y:S04]  /*0810*/  LDL.64 R2, [UR13+0x38] ;  /* 0x0000380dff027983 */ /* 0x000ee80008100a00 */
[----:B------:R-:W3:Y:S01]  /*0820*/  LDG.E.64 R24, desc[UR8][R32.64] ;  /* 0x0000000820187981 */ /* 0x000ee2000c1e1b00 */
[----:B------:R-:W-:Y:S01]  /*0830*/  IADD3 R30, P1, R32, UR18, RZ ;  /* 0x00000012201e7c10 */ /* 0x000fe2000ff3e0ff */
[----:B------:R-:W-:-:S03]  /*0840*/  IMAD.IADD R35, R35, 0x1, R17 ;  /* 0x0000000123237824 */ /* 0x000fc600078e0211 */
[----:B------:R-:W-:-:S05]  /*0850*/  IADD3.X R31, R33, UR12, RZ, P1, !PT ;  /* 0x0000000c211f7c10 */ /* 0x000fca0008ffe4ff */
[----:B------:R0:W4:Y:S01]  /*0860*/  LDG.E.64 R26, desc[UR8][R30.64] ;  /* 0x000000081e1a7981 */ /* 0x000122000c1e1b00 */
[-C--:B--2---:R-:W-:Y:S02]  /*0870*/  IMAD R17, R29, R18.reuse, RZ ;  /* 0x000000121d117224 */ /* 0x084fe400078e02ff */
[----:B------:R-:W-:-:S04]  /*0880*/  IMAD.WIDE.U32 R34, R28, R18, R34 ;  /* 0x000000121c227225 */ /* 0x000fc800078e0022 */
[----:B------:R-:W-:Y:S01]  /*0890*/  IMAD R17, R28, R19, R17 ;  /* 0x000000131c117224 */ /* 0x000fe200078e0211 */
[----:B------:R-:W-:Y:S01]  /*08a0*/  IADD3 R28, P1, R30, UR18, RZ ;  /* 0x000000121e1c7c10 */ /* 0x000fe2000ff3e0ff */
[----:B------:R-:W4:Y:S03]  /*08b0*/  LDL.64 R18, [UR13+0x40] ;  /* 0x0000400dff127983 */ /* 0x000f260008100a00 */
[----:B------:R-:W-:Y:S02]  /*08c0*/  IADD3 R35, R35, R17, RZ ;  /* 0x0000001123237210 */ /* 0x000fe40007ffe0ff */
[----:B------:R-:W-:Y:S01]  /*08d0*/  IADD3.X R29, R31, UR12, RZ, P1, !PT ;  /* 0x0000000c1f1d7c10 */ /* 0x000fe20008ffe4ff */
[-C--:B---3--:R-:W-:Y:S02]  /*08e0*/  IMAD R17, R25, R2.reuse, RZ ;  /* 0x0000000219117224 */ /* 0x088fe400078e02ff */
[----:B------:R-:W-:-:S04]  /*08f0*/  IMAD.WIDE.U32 R32, R24, R2, R34 ;  /* 0x0000000218207225 */ /* 0x000fc800078e0022 */
[----:B------:R-:W-:Y:S02]  /*0900*/  IMAD R17, R24, R3, R17 ;  /* 0x0000000318117224 */ /* 0x000fe400078e0211 */
[----:B------:R-:W2:Y:S04]  /*0910*/  LDL.64 R2, [UR13+0x48] ;  /* 0x0000480dff027983 */ /* 0x000ea80008100a00 */
[----:B------:R1:W2:Y:S01]  /*0920*/  LDG.E.64 R24, desc[UR8][R28.64] ;  /* 0x000000081c187981 */ /* 0x0002a2000c1e1b00 */
[----:B0-----:R-:W-:Y:S01]  /*0930*/  IADD3 R30, P1, R28, UR18, RZ ;  /* 0x000000121c1e7c10 */ /* 0x001fe2000ff3e0ff */
[----:B------:R-:W-:-:S03]  /*0940*/  IMAD.IADD R33, R33, 0x1, R17 ;  /* 0x0000000121217824 */ /* 0x000fc600078e0211 */
[----:B------:R-:W-:Y:S02]  /*0950*/  IADD3.X R31, R29, UR12, RZ, P1, !PT ;  /* 0x0000000c1d1f7c10 */ /* 0x000fe40008ffe4ff */
[----:B-1----:R-:W-:-:S04]  /*0960*/  IADD3 R28, P1, R30, UR18, RZ ;  /* 0x000000121e1c7c10 */ /* 0x002fc8000ff3e0ff */
[----:B------:R-:W-:Y:S01]  /*0970*/  IADD3.X R29, R31, UR12, RZ, P1, !PT ;  /* 0x0000000c1f1d7c10 */ /* 0x000fe20008ffe4ff */
[-C--:B----4-:R-:W-:Y:S02]  /*0980*/  IMAD R17, R27, R18.reuse, RZ ;  /* 0x000000121b117224 */ /* 0x090fe400078e02ff */
[----:B------:R-:W-:-:S04]  /*0990*/  IMAD.WIDE.U32 R32, R26, R18, R32 ;  /* 0x000000121a207225 */ /* 0x000fc800078e0020 */
[----:B------:R-:W-:Y:S02]  /*09a0*/  IMAD R17, R26, R19, R17 ;  /* 0x000000131a117224 */ /* 0x000fe400078e0211 */
[----:B------:R-:W3:Y:S04]  /*09b0*/  LDL.64 R18, [UR13+0x50] ;  /* 0x0000500dff127983 */ /* 0x000ee80008100a00 */
[----:B------:R0:W3:Y:S01]  /*09c0*/  LDG.E.64 R26, desc[UR8][R30.64] ;  /* 0x000000081e1a7981 */ /* 0x0000e2000c1e1b00 */
[----:B------:R-:W-:Y:S02]  /*09d0*/  IMAD.IADD R33, R33, 0x1, R17 ;  /* 0x0000000121217824 */ /* 0x000fe400078e0211 */
[-C--:B--2---:R-:W-:Y:S02]  /*09e0*/  IMAD R17, R25, R2.reuse, RZ ;  /* 0x0000000219117224 */ /* 0x084fe400078e02ff */
        /* <DEDUP_REMOVED lines=51> */
[----:B------:R-:W2:Y:S01]  /*0d20*/  LDG.E.64 R2, desc[UR8][R28.64] ;  /* 0x000000081c027981 */ /* 0x000ea2000c1e1b00 */
[----:B0-----:R-:W-:Y:S01]  /*0d30*/  IADD3 R30, P1, R28, UR18, RZ ;  /* 0x000000121c1e7c10 */ /* 0x001fe2000ff3e0ff */
[----:B------:R-:W-:-:S03]  /*0d40*/  IMAD.IADD R33, R33, 0x1, R17 ;  /* 0x0000000121217824 */ /* 0x000fc600078e0211 */
[----:B------:R-:W-:Y:S01]  /*0d50*/  IADD3.X R31, R29, UR12, RZ, P1, !PT ;  /* 0x0000000c1d1f7c10 */ /* 0x000fe20008ffe4ff */
[-C--:B---3--:R-:W-:Y:S02]  /*0d60*/  IMAD R17, R27, R18.reuse, RZ ;  /* 0x000000121b117224 */ /* 0x088fe400078e02ff */
[C---:B------:R-:W-:Y:S02]  /*0d70*/  IMAD.WIDE.U32 R34, R26.reuse, R18, R32 ;  /* 0x000000121a227225 */ /* 0x040fe400078e0020 */
[----:B------:R-:W3:Y:S02]  /*0d80*/  LDG.E.64 R32, desc[UR8][R30.64] ;  /* 0x000000081e207981 */ /* 0x000ee4000c1e1b00 */
[----:B------:R-:W-:Y:S01]  /*0d90*/  IMAD R17, R26, R19, R17 ;  /* 0x000000131a117224 */ /* 0x000fe200078e0211 */
[----:B------:R-:W-:Y:S01]  /*0da0*/  IADD3 R26, P1, R30, UR18, RZ ;  /* 0x000000121e1a7c10 */ /* 0x000fe2000ff3e0ff */
[----:B------:R-:W3:Y:S03]  /*0db0*/  LDL.64 R18, [UR13+0x90] ;  /* 0x0000900dff127983 */ /* 0x000ee60008100a00 */
[----:B------:R-:W-:-:S02]  /*0dc0*/  IADD3 R35, R35, R17, RZ ;  /* 0x0000001123237210 */ /* 0x000fc40007ffe0ff */
[----:B------:R-:W-:Y:S01]  /*0dd0*/  IADD3.X R27, R31, UR12, RZ, P1, !PT ;  /* 0x0000000c1f1b7c10 */ /* 0x000fe20008ffe4ff */
[-C--:B--2---:R-:W-:Y:S02]  /*0de0*/  IMAD R3, R3, R24.reuse, RZ ;  /* 0x0000001803037224 */ /* 0x084fe400078e02ff */
[----:B------:R-:W-:-:S04]  /*0df0*/  IMAD.WIDE.U32 R34, R2, R24, R34 ;  /* 0x0000001802227225 */ /* 0x000fc800078e0022 */
[----:B------:R-:W-:Y:S02]  /*0e00*/  IMAD R17, R2, R25, R3 ;  /* 0x0000001902117224 */ /* 0x000fe400078e0203 */
[----:B------:R-:W2:Y:S04]  /*0e10*/  LDL.64 R24, [UR13+0x98] ;  /* 0x0000980dff187983 */ /* 0x000ea80008100a00 */
[----:B------:R-:W2:Y:S01]  /*0e20*/  LDG.E.64 R2, desc[UR8][R26.64] ;  /* 0x000000081a027981 */ /* 0x000ea2000c1e1b00 */
[----:B------:R-:W-:-:S04]  /*0e30*/  UIADD3 UR10, UP0, UR10, -0x10, URZ ;  /* 0xfffffff00a0a7890 */ /* 0x000fc8000ff1e03f */
[----:B------:R-:W-:Y:S02]  /*0e40*/  UIADD3.X UR11, UR11, -0x1, URZ, UP0, !UPT ;  /* 0xffffffff0b0b7890 */ /* 0x000fe400087fe43f */
[----:B------:R-:W-:Y:S01]  /*0e50*/  UISETP.GT.U32.AND UP0, UPT, UR10, 0xc, UPT ;  /* 0x0000000c0a00788c */ /* 0x000fe2000bf04070 */
[----:B------:R-:W-:-:S03]  /*0e60*/  IMAD.IADD R35, R35, 0x1, R17 ;  /* 0x0000000123237824 */ /* 0x000fc600078e0211 */
        /* <DEDUP_REMOVED lines=10> */
[----:B------:R-:W-:Y:S01]  /*0f10*/  IMAD R3, R2, R25, R3 ;  /* 0x0000001902037224 */ /* 0x000fe200078e0203 */
[----:B------:R-:W-:-:S03]  /*0f20*/  IADD3 R2, P1, R26, UR18, RZ ;  /* 0x000000121a027c10 */ /* 0x000fc6000ff3e0ff */
[----:B------:R-:W-:Y:S01]  /*0f30*/  IMAD.IADD R19, R19, 0x1, R3 ;  /* 0x0000000113137824 */ /* 0x000fe200078e0203 */
[----:B------:R-:W-:Y:S01]  /*0f40*/  IADD3.X R3, R27, UR12, RZ, P1, !PT ;  /* 0x0000000c1b037c10 */ /* 0x000fe20008ffe4ff */
[----:B------:R-:W-:Y:S08]  /*0f50*/  @P3 BRA `(.L_x_7433) ;  /* 0xfffffff400dc3947 */ /* 0x000ff0000383ffff */
.L_x_7432:
[----:B------:R-:W-:-:S04]  /*0f60*/  UISETP.GT.U32.AND UP0, UPT, UR10, 0x4, UPT ;  /* 0x000000040a00788c */ /* 0x000fc8000bf04070 */
[----:B------:R-:W-:-:S06]  /*0f70*/  UISETP.GT.AND.EX UP0, UPT, UR11, URZ, UPT, UP0 ;  /* 0x0000003f0b00728c */ /* 0x000fcc000bf04300 */
[----:B------:R-:W-:-:S13]  /*0f80*/  PLOP3.LUT P1, PT, PT, PT, UP0, 0x80, 0x0 ;  /* 0x000000000000781c */ /* 0x000fda0003f2f008 */
[----:B------:R-:W-:Y:S05]  /*0f90*/  @!P1 BRA `(.L_x_7434) ;  /* 0x0000000400189947 */ /* 0x000fea0003800000 */
        /* <DEDUP_REMOVED lines=10> */
[C---:B------:R-:W-:Y:S02]  /*1040*/  IMAD.WIDE.U32 R30, R28.reuse, R32, R18 ;  /* 0x000000201c1e7225 */ /* 0x040fe400078e0012 */
[----:B------:R-:W2:Y:S02]  /*1050*/  LDL.64 R18, [UR13+0x30] ;  /* 0x0000300dff127983 */ /* 0x000ea40008100a00 */
[----:B------:R-:W-:Y:S02]  /*1060*/  IMAD R17, R28, R33, R17 ;  /* 0x000000211c117224 */ /* 0x000fe400078e0211 */
[----:B------:R-:W2:Y:S01]  /*1070*/  LDG.E.64 R28, desc[UR8][R26.64] ;  /* 0x000000081a1c7981 */ /* 0x000ea2000c1e1b00 */
[----:B------:R-:W-:Y:S01]  /*1080*/  IADD3 R32, P0, R26, UR18, RZ ;  /* 0x000000121a207c10 */ /* 0x000fe2000ff1e0ff */
[----:B------:R-:W-:-:S02]  /*1090*/  IMAD.IADD R31, R31, 0x1, R17 ;  /* 0x000000011f1f7824 */ /* 0x000fc400078e0211 */
[-C--:B---3--:R-:W-:Y:S01]  /*10a0*/  IMAD R17, R25, R2.reuse, RZ ;  /* 0x0000000219117224 */ /* 0x088fe200078e02ff */
[----:B------:R-:W-:Y:S01]  /*10b0*/  IADD3.X R33, R27, UR12, RZ, P0, !PT ;  /* 0x0000000c1b217c10 */ /* 0x000fe200087fe4ff */
[----:B------:R-:W-:-:S04]  /*10c0*/  IMAD.WIDE.U32 R34, R24, R2, R30 ;  /* 0x0000000218227225 */ /* 0x000fc800078e001e */
[----:B------:R-:W-:Y:S02]  /*10d0*/  IMAD R17, R24, R3, R17 ;  /* 0x0000000318117224 */ /* 0x000fe400078e0211 */
[----:B------:R-:W3:Y:S04]  /*10e0*/  LDL.64 R2, [UR13+0x38] ;  /* 0x0000380dff027983 */ /* 0x000ee80008100a00 */
[----:B------:R0:W3:Y:S01]  /*10f0*/  LDG.E.64 R24, desc[UR8][R32.64] ;  /* 0x0000000820187981 */ /* 0x0000e2000c1e1b00 */
[----:B------:R-:W-:Y:S02]  /*1100*/  IADD3 R30, P0, R32, UR18, RZ ;  /* 0x00000012201e7c10 */ /* 0x000fe4000ff1e0ff */
[----:B------:R-:W-:Y:S02]  /*1110*/  IADD3 R35, R35, R17, RZ ;  /* 0x0000001123237210 */ /* 0x000fe40007ffe0ff */
[----:B------:R-:W-:-:S05]  /*1120*/  IADD3.X R31, R33, UR12, RZ, P0, !PT ;  /* 0x0000000c211f7c10 */ /* 0x000fca00087fe4ff */
[----:B------:R1:W4:Y:S01]  /*1130*/  LDG.E.64 R26, desc[UR8][R30.64] ;  /* 0x000000081e1a7981 */ /* 0x000322000c1e1b00 */
[----:B0-----:R-:W-:-:S04]  /*1140*/  IADD3 R32, P0, R30, UR18, RZ ;  /* 0x000000121e207c10 */ /* 0x001fc8000ff1e0ff */
[----:B------:R-:W-:Y:S01]  /*1150*/  IADD3.X R33, R31, UR12, RZ, P0, !PT ;  /* 0x0000000c1f217c10 */ /* 0x000fe200087fe4ff */
[----:B--2---:R-:W-:-:S04]  /*1160*/  IMAD R17, R29, R18, RZ ;  /* 0x000000121d117224 */ /* 0x004fc800078e02ff */
[C---:B------:R-:W-:Y:S02]  /*1170*/  IMAD R17, R28.reuse, R19, R17 ;  /* 0x000000131c117224 */ /* 0x040fe400078e0211 */
[----:B------:R-:W-:Y:S02]  /*1180*/  IMAD.WIDE.U32 R28, R28, R18, R34 ;  /* 0x000000121c1c7225 */ /* 0x000fe400078e0022 */
[----:B------:R-:W4:Y:S02]  /*1190*/  LDL.64 R18, [UR13+0x40] ;  /* 0x0000400dff127983 */ /* 0x000f240008100a00 */
[----:B------:R-:W-:Y:S02]  /*11a0*/  IMAD.IADD R29, R29, 0x1, R17 ;  /* 0x000000011d1d7824 */ /* 0x000fe400078e0211 */
[----:B---3--:R-:W-:-:S04]  /*11b0*/  IMAD R17, R25, R2, RZ ;  /* 0x0000000219117224 */ /* 0x008fc800078e02ff */
[C---:B------:R-:W-:Y:S02]  /*11c0*/  IMAD R17, R24.reuse, R3, R17 ;  /* 0x0000000318117224 */ /* 0x040fe400078e0211 */
[----:B------:R-:W-:Y:S02]  /*11d0*/  IMAD.WIDE.U32 R2, R24, R2, R28 ;  /* 0x0000000218027225 */ /* 0x000fe400078e001c */
[----:B------:R-:W2:Y:S04]  /*11e0*/  LDL.64 R24, [UR13+0x48] ;  /* 0x0000480dff187983 */ /* 0x000ea80008100a00 */
[----:B------:R-:W2:Y:S01]  /*11f0*/  LDG.E.64 R28, desc[UR8][R32.64] ;  /* 0x00000008201c7981 */ /* 0x000ea2000c1e1b00 */
[----:B-1----:R-:W-:Y:S01]  /*1200*/  IADD3 R30, P0, R32, UR18, RZ ;  /* 0x00000012201e7c10 */ /* 0x002fe2000ff1e0ff */
[----:B------:R-:W-:-:S03]  /*1210*/  IMAD.IADD R3, R3, 0x1, R17 ;  /* 0x0000000103037824 */ /* 0x000fc600078e0211 */
[----:B------:R-:W-:Y:S01]  /*1220*/  IADD3.X R31, R33, UR12, RZ, P0, !PT ;  /* 0x0000000c211f7c10 */ /* 0x000fe200087fe4ff */
[-C--:B----4-:R-:W-:Y:S02]  /*1230*/  IMAD R17, R27, R18.reuse, RZ ;  /* 0x000000121b117224 */ /* 0x090fe400078e02ff */
[----:B------:R-:W-:Y:S01]  /*1240*/  IMAD.WIDE.U32 R34, R26, R18, R2 ;  /* 0x000000121a227225 */ /* 0x000fe200078e0002 */
[----:B------:R-:W-:-:S03]  /*1250*/  IADD3 R2, P0, R30, UR18, RZ ;  /* 0x000000121e027c10 */ /* 0x000fc6000ff1e0ff */
[----:B------:R-:W-:Y:S02]  /*1260*/  IMAD R17, R26, R19, R17 ;  /* 0x000000131a117224 */ /* 0x000fe400078e0211 */
[----:B------:R-:W3:Y:S04]  /*1270*/  LDL.64 R18, [UR13+0x50] ;  /* 0x0000500dff127983 */ /* 0x000ee80008100a00 */
[----:B------:R-:W3:Y:S01]  /*1280*/  LDG.E.64 R26, desc[UR8][R30.64] ;  /* 0x000000081e1a7981 */ /* 0x000ee2000c1e1b00 */
[----:B------:R-:W-:Y:S01]  /*1290*/  IMAD.IADD R35, R35, 0x1, R17 ;  /* 0x0000000123237824 */ /* 0x000fe200078e0211 */
[----:B------:R-:W-:Y:S01]  /*12a0*/  IADD3.X R3, R31, UR12, RZ, P0, !PT ;  /* 0x0000000c1f037c10 */ /* 0x000fe200087fe4ff */
[-C--:B--2---:R-:W-:Y:S02]  /*12b0*/  IMAD R17, R29, R24.reuse, RZ ;  /* 0x000000181d117224 */ /* 0x084fe400078e02ff */
[----:B------:R-:W-:-:S04]  /*12c0*/  IMAD.WIDE.U32 R34, R28, R24, R34 ;  /* 0x000000181c227225 */ /* 0x000fc800078e0022 */
[----:B------:R-:W-:Y:S02]  /*12d0*/  IMAD R17, R28, R25, R17 ;  /* 0x000000191c117224 */ /* 0x000fe400078e0211 */
[----:B------:R-:W2:Y:S04]  /*12e0*/  LDL.64 R28, [UR13+0x58] ;  /* 0x0000580dff1c7983 */ /* 0x000ea80008100a00 */
[----:B------:R0:W2:Y:S01]  /*12f0*/  LDG.E.64 R24, desc[UR8][R2.64] ;  /* 0x0000000802187981 */ /* 0x0000a2000c1e1b00 */
[----:B------:R-:W-:Y:S01]  /*1300*/  IMAD.IADD R35, R35, 0x1, R17 ;  /* 0x0000000123237824 */ /* 0x000fe200078e0211 */
        /* <DEDUP_REMOVED lines=11> */
[-C--:B--2---:R-:W-:Y:S02]  /*13c0*/  IMAD R25, R25, R28.reuse, RZ ;  /* 0x0000001c19197224 */ /* 0x084fe400078e02ff */
[----:B------:R-:W-:-:S04]  /*13d0*/  IMAD.WIDE.U32 R18, R24, R28, R18 ;  /* 0x0000001c18127225 */ /* 0x000fc800078e0012 */
[----:B------:R-:W-:-:S04]  /*13e0*/  IMAD R25, R24, R29, R25 ;  /* 0x0000001d18197224 */ /* 0x000fc800078e0219 */
[----:B------:R-:W-:-:S07]  /*13f0*/  IMAD.IADD R19, R19, 0x1, R25 ;  /* 0x0000000113137824 */ /* 0x000fce00078e0219 */
.L_x_7434:
[----:B------:R-:W-:-:S04]  /*1400*/  ISETP.NE.U32.AND P1, PT, RZ, UR10, PT ;  /* 0x0000000aff007c0c */ /* 0x000fc8000bf25070 */
[----:B------:R-:W-:-:S13]  /*1410*/  ISETP.NE.OR.EX P0, PT, RZ, UR11, P0, P1 ;  /* 0x0000000bff007c0c */ /* 0x000fda0008705710 */
[----:B------:R-:W-:Y:S05]  /*1420*/  @!P0 BRA `(.L_x_7430) ;  /* 0x0000000000a08947 */ /* 0x000fea0003800000 */
.L_x_7431:
[----:B------:R-:W-:Y:S01]  /*1430*/  ULEA UR13, UR4, UR7, 0x3 ;  /* 0x00000007040d7291 */ /* 0x000fe2000f8e183f */
[----:B------:R-:W-:Y:S01]  /*1440*/  IADD3 R34, P0, R2, UR18, RZ ;  /* 0x0000001202227c10 */ /* 0x000fe2000ff1e0ff */
[----:B------:R-:W2:Y:S03]  /*1450*/  LDG.E.64 R28, desc[UR8][R2.64] ;  /* 0x00000008021c7981 */ /* 0x000ea6000c1e1b00 */
[----:B------:R-:W-:-:S04]  /*1460*/  IADD3.X R35, R3, UR12, RZ, P0, !PT ;  /* 0x0000000c03237c10 */ /* 0x000fc800087fe4ff */
[----:B------:R-:W2:Y:S04]  /*1470*/  LDL.64 R30, [UR13+0x20] ;  /* 0x0000200dff1e7983 */ /* 0x000ea80008100a00 */
[----:B------:R-:W3:Y:S04]  /*1480*/  LDL.64 R24, [UR13+0x28] ;  /* 0x0000280dff187983 */ /* 0x000ee80008100a00 */
[----:B------:R-:W3:Y:S01]  /*1490*/  LDG.E.64 R2, desc[UR8][R34.64] ;  /* 0x0000000822027981 */ /* 0x000ee2000c1e1b00 */
[----:B------:R-:W-:-:S03]  /*14a0*/  IADD3 R26, P0, R34, UR18, RZ ;  /* 0x00000012221a7c10 */ /* 0x000fc6000ff1e0ff */
[----:B------:R-:W4:Y:S01]  /*14b0*/  LDL.64 R32, [UR13+0x30] ;  /* 0x0000300dff207983 */ /* 0x000f220008100a00 */
[----:B------:R-:W-:Y:S01]  /*14c0*/  IADD3.X R27, R35, UR12, RZ, P0, !PT ;  /* 0x0000000c231b7c10 */ /* 0x000fe200087fe4ff */
[-C--:B--2---:R-:W-:Y:S02]  /*14d0*/  IMAD R17, R29, R30.reuse, RZ ;  /* 0x0000001e1d117224 */ /* 0x084fe400078e02ff */
[----:B------:R-:W-:-:S04]  /*14e0*/  IMAD.WIDE.U32 R18, R28, R30, R18 ;  /* 0x0000001e1c127225 */ /* 0x000fc800078e0012 */
[----:B------:R-:W-:Y:S01]  /*14f0*/  IMAD R17, R28, R31, R17 ;  /* 0x0000001f1c117224 */ /* 0x000fe200078e0211 */
[----:B------:R-:W-:Y:S01]  /*1500*/  IADD3 R28, P0, R26, UR18, RZ ;  /* 0x000000121a1c7c10 */ /* 0x000fe2000ff1e0ff */
[----:B------:R-:W4:Y:S01]  /*1510*/  LDG.E.64 R30, desc[UR8][R26.64] ;  /* 0x000000081a1e7981 */ /* 0x000f22000c1e1b00 */
[-C--:B---3--:R-:W-:Y:S02]  /*1520*/  IMAD R3, R3, R24.reuse, RZ ;  /* 0x0000001803037224 */ /* 0x088fe400078e02ff */
[----:B------:R-:W-:Y:S01]  /*1530*/  IMAD.IADD R19, R19, 0x1, R17 ;  /* 0x0000000113137824 */ /* 0x000fe200078e0211 */
[----:B------:R-:W-:Y:S01]  /*1540*/  IADD3.X R29, R27, UR12, RZ, P0, !PT ;  /* 0x0000000c1b1d7c10 */ /* 0x000fe200087fe4ff */
[C---:B------:R-:W-:Y:S02]  /*1550*/  IMAD R17, R2.reuse, R25, R3 ;  /* 0x0000001902117224 */ /* 0x040fe400078e0203 */
[----:B------:R-:W-:Y:S02]  /*1560*/  IMAD.WIDE.U32 R24, R2, R24, R18 ;  /* 0x0000001802187225 */ /* 0x000fe400078e0012 */
[----:B------:R-:W2:Y:S04]  /*1570*/  LDL.64 R18, [UR13+0x38] ;  /* 0x0000380dff127983 */ /* 0x000ea80008100a00 */
[----:B------:R-:W2:Y:S01]  /*1580*/  LDG.E.64 R2, desc[UR8][R28.64] ;  /* 0x000000081c027981 */ /* 0x000ea2000c1e1b00 */
[----:B------:R-:W-:Y:S01]  /*1590*/  UIADD3 UR10, UP0, UR10, -0x4, URZ ;  /* 0xfffffffc0a0a7890 */ /* 0x000fe2000ff1e03f */
[----:B------:R-:W-:-:S03]  /*15a0*/  IMAD.IADD R25, R25, 0x1, R17 ;  /* 0x0000000119197824 */ /* 0x000fc600078e0211 */
[----:B------:R-:W-:Y:S02]  /*15b0*/  UIADD3.X UR11, UR11, -0x1, URZ, UP0, !UPT ;  /* 0xffffffff0b0b7890 */ /* 0x000fe400087fe43f */
[----:B------:R-:W-:-:S04]  /*15c0*/  ISETP.NE.U32.AND P0, PT, RZ, UR10, PT ;  /* 0x0000000aff007c0c */ /* 0x000fc8000bf05070 */
[----:B------:R-:W-:Y:S01]  /*15d0*/  ISETP.NE.AND.EX P0, PT, RZ, UR11, PT, P0 ;  /* 0x0000000bff007c0c */ /* 0x000fe2000bf05300 */
[----:B------:R-:W-:-:S04]  /*15e0*/  UIADD3 UR4, UP0, UR4, 0x4, URZ ;  /* 0x0000000404047890 */ /* 0x000fc8000ff1e03f */
[----:B------:R-:W-:Y:S01]  /*15f0*/  UIADD3.X UR5, URZ, UR5, URZ, UP0, !UPT ;  /* 0x000000053f057290 */ /* 0x000fe200087fe43f */
[----:B----4-:R-:W-:-:S04]  /*1600*/  IMAD R17, R31, R32, RZ ;  /* 0x000000201f117224 */ /* 0x010fc800078e02ff */
[C---:B------:R-:W-:Y:S02]  /*1610*/  IMAD R17, R30.reuse, R33, R17 ;  /* 0x000000211e117224 */ /* 0x040fe400078e0211 */
[----:B------:R-:W-:-:S04]  /*1620*/  IMAD.WIDE.U32 R30, R30, R32, R24 ;  /* 0x000000201e1e7225 */ /* 0x000fc800078e0018 */
[----:B------:R-:W-:Y:S02]  /*1630*/  IMAD.IADD R31, R31, 0x1, R17 ;  /* 0x000000011f1f7824 */ /* 0x000fe400078e0211 */
[----:B--2---:R-:W-:-:S04]  /*1640*/  IMAD R3, R3, R18, RZ ;  /* 0x0000001203037224 */ /* 0x004fc800078e02ff */
[C---:B------:R-:W-:Y:S02]  /*1650*/  IMAD R3, R2.reuse, R19, R3 ;  /* 0x0000001302037224 */ /* 0x040fe400078e0203 */
[----:B------:R-:W-:Y:S01]  /*1660*/  IMAD.WIDE.U32 R18, R2, R18, R30 ;  /* 0x0000001202127225 */ /* 0x000fe200078e001e */
[----:B------:R-:W-:-:S04]  /*1670*/  IADD3 R2, P1, R28, UR18, RZ ;  /* 0x000000121c027c10 */ /* 0x000fc8000ff3e0ff */
[----:B------:R-:W-:Y:S02]  /*1680*/  IADD3 R19, R19, R3, RZ ;  /* 0x0000000313137210 */ /* 0x000fe40007ffe0ff */
[----:B------:R-:W-:Y:S01]  /*1690*/  IADD3.X R3, R29, UR12, RZ, P1, !PT ;  /* 0x0000000c1d037c10 */ /* 0x000fe20008ffe4ff */
[----:B------:R-:W-:Y:S06]  /*16a0*/  @P0 BRA `(.L_x_7431) ;  /* 0xfffffffc00600947 */ /* 0x000fec000383ffff */
.L_x_7430:
[----:B------:R-:W-:-:S04]  /*16b0*/  ISETP.NE.U32.AND P0, PT, RZ, UR16, PT ;  /* 0x00000010ff007c0c */ /* 0x000fc8000bf05070 */
        /* <DEDUP_REMOVED lines=9> */
[----:B------:R-:W-:-:S04]  /*1750*/  IMAD R3, R20, UR11, R3 ;  /* 0x0000000b14037c24 */ /* 0x000fc8000f8e0203 */
[----:B------:R-:W-:Y:S02]  /*1760*/  IMAD.IADD R25, R25, 0x1, R3 ;  /* 0x0000000119197824 */ /* 0x000fe400078e0203 */
[----:B------:R-:W-:Y:S02]  /*1770*/  IMAD.U32 R3, RZ, RZ, UR14 ;  /* 0x0000000eff037e24 */ /* 0x000fe4000f8e00ff */
[----:B------:R-:W2:Y:S02]  /*1780*/  LDL.64 R26, [UR10+0x20] ;  /* 0x0000200aff1a7983 */ /* 0x000ea40008100a00 */
[----:B------:R-:W-:-:S04]  /*1790*/  IMAD.WIDE.U32 R24, R3, UR4, R24 ;  /* 0x0000000403187c25 */ /* 0x000fc8000f8e0018 */
[----:B------:R-:W-:Y:S01]  /*17a0*/  VIADD R3, R25, UR5 ;  /* 0x0000000519037c36 */ /* 0x000fe20008000000 */
[----:B------:R-:W-:-:S04]  /*17b0*/  LEA R2, P0, R24, UR12, 0x3 ;  /* 0x0000000c18027c11 */ /* 0x000fc8000f8018ff */
[----:B------:R-:W-:-:S05]  /*17c0*/  LEA.HI.X R3, R24, UR13, R3, 0x3, P0 ;  /* 0x0000000d18037c11 */ /* 0x000fca00080f1c03 */
        /* <DEDUP_REMOVED lines=9> */
[----:B------:R-:W-:Y:S01]  /*1860*/  USHF.L.U32 UR5, UR14, 0x3, URZ ;  /* 0x000000030e057899 */ /* 0x000fe2000800063f */
[----:B------:R-:W2:Y:S01]  /*1870*/  LDL.64 R24, [UR10+0x28] ;  /* 0x0000280aff187983 */ /* 0x000ea20008100a00 */
[----:B------:R-:W-:-:S04]  /*1880*/  USHF.L.U64.HI UR4, UR14, 0x3, UR15 ;  /* 0x000000030e047899 */ /* 0x000fc8000801020f */
[----:B------:R-:W-:-:S04]  /*1890*/  IADD3 R26, P0, R2, UR5, RZ ;  /* 0x00000005021a7c10 */ /* 0x000fc8000ff1e0ff */
[----:B------:R-:W-:-:S05]  /*18a0*/  IADD3.X R27, R3, UR4, RZ, P0, !PT ;  /* 0x00000004031b7c10 */ /* 0x000fca00087fe4ff */
        /* <DEDUP_REMOVED lines=9> */
[----:B------:R-:W-:Y:S01]  /*1940*/  IADD3 R2, P0, R26, UR5, RZ ;  /* 0x000000051a027c10 */ /* 0x000fe2000ff1e0ff */
[----:B------:R-:W2:Y:S03]  /*1950*/  LDL.64 R24, [UR10+0x30] ;  /* 0x0000300aff187983 */ /* 0x000ea60008100a00 */
[----:B------:R-:W-:-:S06]  /*1960*/  IADD3.X R3, R27, UR4, RZ, P0, !PT ;  /* 0x000000041b037c10 */ /* 0x000fcc00087fe4ff */
[----:B------:R-:W2:Y:S02]  /*1970*/  LDG.E.64 R2, desc[UR8][R2.64] ;  /* 0x0000000802027981 */ /* 0x000ea4000c1e1b00 */
[-C--:B--2---:R-:W-:Y:S02]  /*1980*/  IMAD R17, R3, R24.reuse, RZ ;  /* 0x0000001803117224 */ /* 0x084fe400078e02ff */
[----:B------:R-:W-:-:S04]  /*1990*/  IMAD.WIDE.U32 R18, R2, R24, R18 ;  /* 0x0000001802127225 */ /* 0x000fc800078e0012 */
[----:B------:R-:W-:-:S04]  /*19a0*/  IMAD R17, R2, R25, R17 ;  /* 0x0000001902117224 */ /* 0x000fc800078e0211 */
[----:B------:R-:W-:Y:S01]  /*19b0*/  IMAD.IADD R19, R19, 0x1, R17 ;  /* 0x0000000113137824 */ /* 0x000fe200078e0211 */
[----:B------:R-:W-:Y:S06]  /*19c0*/  BRA `(.L_x_7429) ;  /* 0x00000000000c7947 */ /* 0x000fec0003800000 */
.L_x_7428:
[----:B-----5:R-:W-:-:S04]  /*19d0*/  LEA R18, P0, R20, UR4, 0x3 ;  /* 0x0000000414127c11 */ /* 0x020fc8000f8018ff */
[----:B------:R-:W-:-:S06]  /*19e0*/  LEA.HI.X R19, R20, UR5, R21, 0x3, P0 ;  /* 0x0000000514137c11 */ /* 0x000fcc00080f1c15 */
[----:B------:R-:W5:Y:S03]  /*19f0*/  LDG.E.64 R18, desc[UR8][R18.64] ;  /* 0x0000000812127981 */ /* 0x000f66000c1e1b00 */
.L_x_7429:
        /* <DEDUP_REMOVED lines=14> */
[----:B------:R-:W-:Y:S01]  /*1ae0*/  MOV R31, R3 ;  /* 0x00000003001f7202 */ /* 0x000fe20000000f00 */
[----:B------:R-:W-:Y:S02]  /*1af0*/  IMAD.U32 R17, RZ, RZ, UR4 ;  /* 0x00000004ff117e24 */ /* 0x000fe4000f8e00ff */
[----:B------:R-:W-:Y:S02]  /*1b00*/  IMAD.U32 R28, RZ, RZ, UR5 ;  /* 0x00000005ff1c7e24 */ /* 0x000fe4000f8e00ff */
[----:B------:R-:W-:-:S07]  /*1b10*/  IMAD.MOV.U32 R36, RZ, RZ, R2 ;  /* 0x000000ffff247224 */ /* 0x000fce00078e0002 */
.L_x_7436:
        /* <DEDUP_REMOVED lines=10> */
[----:B------:R-:W-:Y:S02]  /*1bc0*/  @!P0 IADD3 R30, P4, R24, 0x8, RZ ;  /* 0x00000008181e8810 */ /* 0x000fe40007f9e0ff */
[----:B------:R-:W-:Y:S02]  /*1bd0*/  @!P0 IADD3 R32, P3, R36, R26, RZ ;  /* 0x0000001a24208210 */ /* 0x000fe40007f7e0ff */
[----:B------:R-:W-:Y:S01]  /*1be0*/  @!P0 LOP3.LUT R26, RZ, R33, RZ, 0x33, !PT ;  /* 0x00000021ff1a8212 */ /* 0x000fe200078e33ff */
[----:B------:R-:W-:Y:S01]  /*1bf0*/  @!P0 IMAD.X R29, RZ, RZ, R25, P4 ;  /* 0x000000ffff1d8224 */ /* 0x000fe200020e0619 */
[----:B------:R-:W-:Y:S02]  /*1c00*/  @!P0 IADD3 R17, P5, P6, R17, 0x8, R34 ;  /* 0x0000000811118810 */ /* 0x000fe40007ebe022 */
[----:B------:R-:W-:Y:S01]  /*1c10*/  MOV R36, R32 ;  /* 0x0000002000247202 */ /* 0x000fe20000000f00 */
[----:B------:R-:W-:Y:S01]  /*1c20*/  @!P0 IMAD.X R33, R31, 0x1, R26, P3 ;  /* 0x000000011f218824 */ /* 0x000fe200018e061a */
[----:B------:R-:W-:-:S02]  /*1c30*/  ISETP.GT.U32.AND P3, PT, R32, RZ, PT ;  /* 0x000000ff2000720c */ /* 0x000fc40003f64070 */
[----:B------:R-:W-:Y:S01]  /*1c40*/  @!P0 IADD3.X R28, R28, RZ, R35, P5, P6 ;  /* 0x000000ff1c1c8210 */ /* 0x000fe20002fec423 */
[----:B------:R-:W-:Y:S01]  /*1c50*/  IMAD.MOV.U32 R31, RZ, RZ, R33 ;  /* 0x000000ffff1f7224 */ /* 0x000fe200078e0021 */
[----:B------:R-:W-:-:S13]  /*1c60*/  ISETP.GT.AND.EX P3, PT, R33, RZ, PT, P3 ;  /* 0x000000ff2100720c */ /* 0x000fda0003f64330 */
[----:B------:R-:W-:Y:S05]  /*1c70*/  @P3 BRA `(.L_x_7436) ;  /* 0xfffffffc00a83947 */ /* 0x000fea000383ffff */
[----:B------:R-:W-:Y:S05]  /*1c80*/  BSYNC B0 ;  /* 0x0000000000007941 */ /* 0x000fea0003800000 */
.L_x_7435:
[----:B------:R-:W-:Y:S02]  /*1c90*/  ULDC.64 UR4, c[0x0][0x280] ;  /* 0x0000a00000047ab9 */ /* 0x000fe40000000a00 */
[----:B------:R-:W-:Y:S02]  /*1ca0*/  IMAD.U32 R30, RZ, RZ, UR4 ;  /* 0x00000004ff1e7e24 */ /* 0x000fe4000f8e00ff */
[----:B------:R-:W-:Y:S01]  /*1cb0*/  IMAD.U32 R29, RZ, RZ, UR5 ;  /* 0x00000005ff1d7e24 */ /* 0x000fe2000f8e00ff */
[----:B------:R-:W-:Y:S06]  /*1cc0*/  @!P1 BRA `(.L_x_7437) ;  /* 0x0000000000709947 */ /* 0x000fec0003800000 */
[----:B------:R-:W-:Y:S01]  /*1cd0*/  BSSY B0, `(.L_x_7437) ;  /* 0x000001b000007945 */ /* 0x000fe20003800000 */
[----:B------:R-:W-:Y:S01]  /*1ce0*/  IMAD.U32 R30, RZ, RZ, UR4 ;  /* 0x00000004ff1e7e24 */ /* 0x000fe2000f8e00ff */
[----:B------:R-:W-:Y:S01]  /*1cf0*/  MOV R29, UR5 ;  /* 0x00000005001d7c02 */ /* 0x000fe20008000f00 */
[----:B------:R-:W-:Y:S02]  /*1d00*/  IMAD.MOV.U32 R36, RZ, RZ, R2 ;  /* 0x000000ffff247224 */ /* 0x000fe400078e0002 */
[----:B------:R-:W-:-:S07]  /*1d10*/  IMAD.MOV.U32 R31, RZ, RZ, R3 ;  /* 0x000000ffff1f7224 */ /* 0x000fce00078e0003 */
.L_x_7438:
        /* <DEDUP_REMOVED lines=14> */
[----:B------:R-:W-:Y:S01]  /*1e00*/  @P0 IADD3 R30, P5, P6, R30, 0x8, R35 ;  /* 0x000000081e1e0810 */ /* 0x000fe20007ebe023 */
[----:B------:R-:W-:Y:S01]  /*1e10*/  IMAD.MOV.U32 R36, RZ, RZ, R32 ;  /* 0x000000ffff247224 */ /* 0x000fe200078e0020 */
[----:B------:R-:W-:-:S02]  /*1e20*/  @P0 IADD3.X R33, R31, R26, RZ, P3, !PT ;  /* 0x0000001a1f210210 */ /* 0x000fc40001ffe4ff */
[----:B------:R-:W-:Y:S02]  /*1e30*/  ISETP.GT.U32.AND P3, PT, R32, RZ, PT ;  /* 0x000000ff2000720c */ /* 0x000fe40003f64070 */
[----:B------:R-:W-:Y:S01]  /*1e40*/  @P0 IADD3.X R29, R29, RZ, R34, P5, P6 ;  /* 0x000000ff1d1d0210 */ /* 0x000fe20002fec422 */
[----:B------:R-:W-:Y:S01]  /*1e50*/  IMAD.MOV.U32 R31, RZ, RZ, R33 ;  /* 0x000000ffff1f7224 */ /* 0x000fe200078e0021 */
[----:B------:R-:W-:-:S13]  /*1e60*/  ISETP.GT.AND.EX P3, PT, R33, RZ, PT, P3 ;  /* 0x000000ff2100720c */ /* 0x000fda0003f64330 */
[----:B------:R-:W-:Y:S05]  /*1e70*/  @P3 BRA `(.L_x_7438) ;  /* 0xfffffffc00a83947 */ /* 0x000fea000383ffff */
[----:B------:R-:W-:Y:S05]  /*1e80*/  BSYNC B0 ;  /* 0x0000000000007941 */ /* 0x000fea0003800000 */
.L_x_7437:
[----:B------:R-:W-:Y:S01]  /*1e90*/  ULDC.64 UR4, c[0x0][0x280] ;  /* 0x0000a00000047ab9 */ /* 0x000fe20000000a00 */
[C---:B-----5:R-:W-:Y:S01]  /*1ea0*/  SHF.L.U64.HI R25, R20.reuse, 0x3, R21 ;  /* 0x0000000314197819 */ /* 0x060fe20000010215 */
        /* <DEDUP_REMOVED lines=16> */
[----:B------:R0:W-:Y:S01]  /*1fb0*/  ST.E.64 desc[UR8][R24.64], R20 ;  /* 0x0000001418007985 */ /* 0x0001e2000c101b08 */
[----:B------:R-:W-:Y:S05]  /*1fc0*/  @P2 BRA `(.L_x_7439) ;  /* 0x00000014007c2947 */ /* 0x000fea0003800000 */
[----:B------:R-:W-:Y:S01]  /*1fd0*/  ULDC.64 UR10, c[0x0][0x220] ;  /* 0x00008800000a7ab9 */ /* 0x000fe20000000a00 */
[----:B0-----:R-:W-:Y:S01]  /*1fe0*/  CS2R R24, SRZ ;  /* 0x0000000000187805 */ /* 0x001fe2000001ff00 */
        /* <DEDUP_REMOVED lines=19> */
[----:B------:R-:W-:Y:S02]  /*2120*/  ULDC.64 UR14, c[0x0][0x228] ;  /* 0x00008a00000e7ab9 */ /* 0x000fe40000000a00 */
[----:B------:R-:W-:Y:S01]  /*2130*/  UIADD3.X UR11, UR11, -0x1, URZ, UP0, !UPT ;  /* 0xffffffff0b0b7890 */ /* 0x000fe200087fe43f */
[----:B------:R-:W-:Y:S01]  /*2140*/  IMAD R19, R23, UR4, RZ ;  /* 0x0000000417137c24 */ /* 0x000fe2000f8e02ff */
[----:B------:R-:W-:Y:S01]  /*2150*/  ISETP.LT.U32.AND P0, PT, RZ, UR10, PT ;  /* 0x0000000aff007c0c */ /* 0x000fe2000bf01070 */
[----:B------:R-:W-:Y:S01]  /*2160*/  IMAD.WIDE.U32 R16, R22, UR4, RZ ;  /* 0x0000000416107c25 */ /* 0x000fe2000f8e00ff */
[----:B------:R-:W-:Y:S02]  /*2170*/  USHF.L.U32 UR4, UR13, 0x3, URZ ;  /* 0x000000030d047899 */ /* 0x000fe4000800063f */
[----:B------:R-:W-:Y:S01]  /*2180*/  UIMAD.WIDE.U32 UR18, UR12, 0x8, URZ ;  /* 0x000000080c1278a5 */ /* 0x000fe2000f8e003f */
[----:B------:R-:W-:-:S02]  /*2190*/  IMAD.U32 R0, RZ, RZ, UR11 ;  /* 0x0000000bff007e24 */ /* 0x000fc4000f8e00ff */
[----:B------:R-:W-:Y:S01]  /*21a0*/  IMAD R19, R22, UR5, R19 ;  /* 0x0000000516137c24 */ /* 0x000fe2000f8e0213 */
[----:B------:R-:W-:Y:S02]  /*21b0*/  UMOV UR5, URZ ;  /* 0x0000003f00057c82 */ /* 0x000fe40008000000 */
[----:B------:R-:W-:Y:S01]  /*21c0*/  ISETP.GT.AND.EX P0, PT, R0, RZ, PT, P0 ;  /* 0x000000ff0000720c */ /* 0x000fe20003f04300 */
[----:B------:R-:W-:Y:S01]  /*21d0*/  IMAD.IADD R17, R17, 0x1, R19 ;  /* 0x0000000111117824 */ /* 0x000fe200078e0213 */
        /* <DEDUP_REMOVED lines=11> */
.L_x_7444:
        /* <DEDUP_REMOVED lines=11> */
[----:B------:R0:W4:Y:S01]  /*2340*/  LD.E.64 R16, desc[UR8][R34.64] ;  /* 0x0000000822107980 */ /* 0x000122000c101b00 */
[----:B------:R-:W-:-:S04]  /*2350*/  IADD3 R36, P3, R34, UR18, RZ ;  /* 0x0000001222247c10 */ /* 0x000fc8000ff7e0ff */
[----:B------:R-:W-:-:S05]  /*2360*/  IADD3.X R37, R35, UR14, RZ, P3, !PT ;  /* 0x0000000e23257c10 */ /* 0x000fca0009ffe4ff */
[----:B------:R1:W5:Y:S01]  /*2370*/  LD.E.64 R32, desc[UR8][R36.64] ;  /* 0x0000000824207980 */ /* 0x000362000c101b00 */
[-C--:B--2---:R-:W-:Y:S02]  /*2380*/  IMAD R27, R27, R30.reuse, RZ ;  /* 0x0000001e1b1b7224 */ /* 0x084fe400078e02ff */
[----:B------:R-:W-:-:S04]  /*2390*/  IMAD.WIDE.U32 R24, R26, R30, R24 ;  /* 0x0000001e1a187225 */ /* 0x000fc800078e0018 */
[----:B------:R-:W-:Y:S02]  /*23a0*/  IMAD R31, R26, R31, R27 ;  /* 0x0000001f1a1f7224 */ /* 0x000fe400078e021b */
[----:B------:R-:W5:Y:S01]  /*23b0*/  LDL.64 R26, [UR15+0x38] ;  /* 0x0000380fff1a7983 */ /* 0x000f620008100a00 */
[----:B0-----:R-:W-:Y:S01]  /*23c0*/  IADD3 R34, P3, R36, UR18, RZ ;  /* 0x0000001224227c10 */ /* 0x001fe2000ff7e0ff */
[----:B------:R-:W-:Y:S02]  /*23d0*/  IMAD.IADD R25, R25, 0x1, R31 ;  /* 0x0000000119197824 */ /* 0x000fe400078e021f */
[----:B---3--:R-:W-:Y:S01]  /*23e0*/  IMAD R31, R21, R18, RZ ;  /* 0x00000012151f7224 */ /* 0x008fe200078e02ff */
[----:B------:R-:W-:-:S03]  /*23f0*/  IADD3.X R35, R37, UR14, RZ, P3, !PT ;  /* 0x0000000e25237c10 */ /* 0x000fc60009ffe4ff */
[C---:B------:R-:W-:Y:S02]  /*2400*/  IMAD R31, R20.reuse, R19, R31 ;  /* 0x00000013141f7224 */ /* 0x040fe400078e021f */
[----:B------:R-:W-:Y:S02]  /*2410*/  IMAD.WIDE.U32 R18, R20, R18, R24 ;  /* 0x0000001214127225 */ /* 0x000fe400078e0018 */
[----:B------:R0:W2:Y:S04]  /*2420*/  LD.E.64 R24, desc[UR8][R34.64] ;  /* 0x0000000822187980 */ /* 0x0000a8000c101b00 */
[----:B------:R-:W2:Y:S01]  /*2430*/  LDL.64 R20, [UR15+0x40] ;  /* 0x0000400fff147983 */ /* 0x000ea20008100a00 */
[----:B-1----:R-:W-:Y:S02]  /*2440*/  IADD3 R36, P3, R34, UR18, RZ ;  /* 0x0000001222247c10 */ /* 0x002fe4000ff7e0ff */
[----:B------:R-:W-:Y:S01]  /*2450*/  IADD3 R19, R19, R31, RZ ;  /* 0x0000001f13137210 */ /* 0x000fe20007ffe0ff */
[----:B----4-:R-:W-:Y:S01]  /*2460*/  IMAD R31, R17, R28, RZ ;  /* 0x0000001c111f7224 */ /* 0x010fe200078e02ff */
[----:B------:R-:W-:-:S03]  /*2470*/  IADD3.X R37, R35, UR14, RZ, P3, !PT ;  /* 0x0000000e23257c10 */ /* 0x000fc60009ffe4ff */
[C---:B------:R-:W-:Y:S02]  /*2480*/  IMAD R31, R16.reuse, R29, R31 ;  /* 0x0000001d101f7224 */ /* 0x040fe400078e021f */
[----:B------:R-:W-:Y:S02]  /*2490*/  IMAD.WIDE.U32 R28, R16, R28, R18 ;  /* 0x0000001c101c7225 */ /* 0x000fe400078e0012 */
[----:B------:R-:W3:Y:S04]  /*24a0*/  LD.E.64 R18, desc[UR8][R36.64] ;  /* 0x0000000824127980 */ /* 0x000ee8000c101b00 */
[----:B------:R-:W3:Y:S01]  /*24b0*/  LDL.64 R16, [UR15+0x48] ;  /* 0x0000480fff107983 */ /* 0x000ee20008100a00 */
[----:B0-----:R-:W-:Y:S01]  /*24c0*/  IADD3 R34, P3, R36, UR18, RZ ;  /* 0x0000001224227c10 */ /* 0x001fe2000ff7e0ff */
[----:B------:R-:W-:-:S03]  /*24d0*/  IMAD.IADD R29, R29, 0x1, R31 ;  /* 0x000000011d1d7824 */ /* 0x000fc600078e021f */
[----:B------:R-:W-:Y:S01]  /*24e0*/  IADD3.X R35, R37, UR14, RZ, P3, !PT ;  /* 0x0000000e25237c10 */ /* 0x000fe20009ffe4ff */
[----:B-----5:R-:W-:-:S04]  /*24f0*/  IMAD R31, R33, R26, RZ ;  /* 0x0000001a211f7224 */ /* 0x020fc800078e02ff */
[C---:B------:R-:W-:Y:S02]  /*2500*/  IMAD R31, R32.reuse, R27, R31 ;  /* 0x0000001b201f7224 */ /* 0x040fe400078e021f */
[----:B------:R-:W-:Y:S02]  /*2510*/  IMAD.WIDE.U32 R32, R32, R26, R28 ;  /* 0x0000001a20207225 */ /* 0x000fe400078e001c */
[----:B------:R0:W4:Y:S04]  /*2520*/  LD.E.64 R26, desc[UR8][R34.64] ;  /* 0x00000008221a7980 */ /* 0x000128000c101b00 */
[----:B------:R-:W4:Y:S01]  /*2530*/  LDL.64 R28, [UR15+0x50] ;  /* 0x0000500fff1c7983 */ /* 0x000f220008100a00 */
[----:B------:R-:W-:Y:S01]  /*2540*/  IADD3 R30, P3, R34, UR18, RZ ;  /* 0x00000012221e7c10 */ /* 0x000fe2000ff7e0ff */
[----:B------:R-:W-:-:S02]  /*2550*/  IMAD.IADD R33, R33, 0x1, R31 ;  /* 0x0000000121217824 */ /* 0x000fc400078e021f */
[-C--:B--2---:R-:W-:Y:S01]  /*2560*/  IMAD R25, R25, R20.reuse, RZ ;  /* 0x0000001419197224 */ /* 0x084fe200078e02ff */
[----:B------:R-:W-:Y:S01]  /*2570*/  IADD3.X R31, R35, UR14, RZ, P3, !PT ;  /* 0x0000000e231f7c10 */ /* 0x000fe20009ffe4ff */
[----:B------:R-:W-:-:S04]  /*2580*/  IMAD.WIDE.U32 R32, R24, R20, R32 ;  /* 0x0000001418207225 */ /* 0x000fc800078e0020 */
[----:B------:R-:W-:Y:S02]  /*2590*/  IMAD R0, R24, R21, R25 ;  /* 0x0000001518007224 */ /* 0x000fe400078e0219 */
[----:B------:R1:W2:Y:S04]  /*25a0*/  LD.E.64 R24, desc[UR8][R30.64] ;  /* 0x000000081e187980 */ /* 0x0002a8000c101b00 */
[----:B------:R-:W2:Y:S01]  /*25b0*/  LDL.64 R20, [UR15+0x58] ;  /* 0x0000580fff147983 */ /* 0x000ea20008100a00 */
[----:B0-----:R-:W-:Y:S01]  /*25c0*/  IADD3 R34, P3, R30, UR18, RZ ;  /* 0x000000121e227c10 */ /* 0x001fe2000ff7e0ff */
[----:B------:R-:W-:Y:S02]  /*25d0*/  IMAD.IADD R33, R33, 0x1, R0 ;  /* 0x0000000121217824 */ /* 0x000fe400078e0200 */
[-C--:B---3--:R-:W-:Y:S01]  /*25e0*/  IMAD R19, R19, R16.reuse, RZ ;  /* 0x0000001013137224 */ /* 0x088fe200078e02ff */
[----:B------:R-:W-:Y:S01]  /*25f0*/  IADD3.X R35, R31, UR14, RZ, P3, !PT ;  /* 0x0000000e1f237c10 */ /* 0x000fe20009ffe4ff */
[----:B------:R-:W-:-:S04]  /*2600*/  IMAD.WIDE.U32 R32, R18, R16, R32 ;  /* 0x0000001012207225 */ /* 0x000fc800078e0020 */
[----:B------:R-:W-:Y:S02]  /*2610*/  IMAD R0, R18, R17, R19 ;  /* 0x0000001112007224 */ /* 0x000fe400078e0213 */
[----:B------:R-:W3:Y:S04]  /*2620*/  LD.E.64 R18, desc[UR8][R34.64] ;  /* 0x0000000822127980 */ /* 0x000ee8000c101b00 */
[----:B------:R-:W3:Y:S01]  /*2630*/  LDL.64 R16, [UR15+0x60] ;  /* 0x0000600fff107983 */ /* 0x000ee20008100a00 */
[----:B-1----:R-:W-:Y:S01]  /*2640*/  IADD3 R30, P3, R34, UR18, RZ ;  /* 0x00000012221e7c10 */ /* 0x002fe2000ff7e0ff */
[----:B------:R-:W-:-:S03]  /*2650*/  IMAD.IADD R33, R33, 0x1, R0 ;  /* 0x0000000121217824 */ /* 0x000fc600078e0200 */
[----:B------:R-:W-:Y:S01]  /*2660*/  IADD3.X R31, R35, UR14, RZ, P3, !PT ;  /* 0x0000000e231f7c10 */ /* 0x000fe20009ffe4ff */
[-C--:B----4-:R-:W-:Y:S02]  /*2670*/  IMAD R27, R27, R28.reuse, RZ ;  /* 0x0000001c1b1b7224 */ /* 0x090fe400078e02ff */
[----:B------:R-:W-:-:S04]  /*2680*/  IMAD.WIDE.U32 R32, R26, R28, R32 ;  /* 0x0000001c1a207225 */ /* 0x000fc800078e0020 */
[----:B------:R-:W-:Y:S02]  /*2690*/  IMAD R0, R26, R29, R27 ;  /* 0x0000001d1a007224 */ /* 0x000fe400078e021b */
[----:B------:R0:W4:Y:S04]  /*26a0*/  LD.E.64 R26, desc[UR8][R30.64] ;  /* 0x000000081e1a7980 */ /* 0x000128000c101b00 */
[----:B------:R-:W4:Y:S01]  /*26b0*/  LDL.64 R28, [UR15+0x68] ;  /* 0x0000680fff1c7983 */ /* 0x000f220008100a00 */
[----:B------:R-:W-:Y:S02]  /*26c0*/  IADD3 R33, R33, R0, RZ ;  /* 0x0000000021217210 */ /* 0x000fe40007ffe0ff */
[----:B------:R-:W-:Y:S01]  /*26d0*/  IADD3 R36, P3, R30, UR18, RZ ;  /* 0x000000121e247c10 */ /* 0x000fe2000ff7e0ff */
[----:B--2---:R-:W-:-:S03]  /*26e0*/  IMAD R25, R25, R20, RZ ;  /* 0x0000001419197224 */ /* 0x004fc600078e02ff */
[----:B------:R-:W-:Y:S01]  /*26f0*/  IADD3.X R37, R31, UR14, RZ, P3, !PT ;  /* 0x0000000e1f257c10 */ /* 0x000fe20009ffe4ff */
[C---:B------:R-:W-:Y:S02]  /*2700*/  IMAD R25, R24.reuse, R21, R25 ;  /* 0x0000001518197224 */ /* 0x040fe400078e0219 */
[----:B------:R-:W-:Y:S01]  /*2710*/  IMAD.WIDE.U32 R20, R24, R20, R32 ;  /* 0x0000001418147225 */ /* 0x000fe200078e0020 */
[----:B0-----:R-:W-:Y:S01]  /*2720*/  IADD3 R30, P3, R36, UR18, RZ ;  /* 0x00000012241e7c10 */ /* 0x001fe2000ff7e0ff */
[----:B------:R-:W2:Y:S02]  /*2730*/  LDL.64 R32, [UR15+0x70] ;  /* 0x0000700fff207983 */ /* 0x000ea40008100a00 */
[----:B------:R-:W-:Y:S02]  /*2740*/  IMAD.IADD R21, R21, 0x1, R25 ;  /* 0x0000000115157824 */ /* 0x000fe400078e0219 */
[----:B------:R-:W2:Y:S01]  /*2750*/  LD.E.64 R24, desc[UR8][R36.64] ;  /* 0x0000000824187980 */ /* 0x000ea2000c101b00 */
[----:B------:R-:W-:Y:S01]  /*2760*/  IADD3.X R31, R37, UR14, RZ, P3, !PT ;  /* 0x0000000e251f7c10 */ /* 0x000fe20009ffe4ff */
[----:B---3--:R-:W-:-:S02]  /*2770*/  IMAD R19, R19, R16, RZ ;  /* 0x0000001013137224 */ /* 0x008fc400078e02ff */
[----:B------:R-:W-:-:S04]  /*2780*/  IMAD.WIDE.U32 R20, R18, R16, R20 ;  /* 0x0000001012147225 */ /* 0x000fc800078e0014 */
[----:B------:R-:W-:Y:S02]  /*2790*/  IMAD R0, R18, R17, R19 ;  /* 0x0000001112007224 */ /* 0x000fe400078e0213 */
[----:B------:R0:W3:Y:S04]  /*27a0*/  LD.E.64 R16, desc[UR8][R30.64] ;  /* 0x000000081e107980 */ /* 0x0000e8000c101b00 */
[----:B------:R-:W3:Y:S01]  /*27b0*/  LDL.64 R18, [UR15+0x78] ;  /* 0x0000780fff127983 */ /* 0x000ee20008100a00 */
[----:B------:R-:W-:Y:S01]  /*27c0*/  IADD3 R34, P3, R30, UR18, RZ ;  /* 0x000000121e227c10 */ /* 0x000fe2000ff7e0ff */
[----:B------:R-:W-:-:S03]  /*27d0*/  IMAD.IADD R21, R21, 0x1, R0 ;  /* 0x0000000115157824 */ /* 0x000fc600078e0200 */
[----:B------:R-:W-:Y:S01]  /*27e0*/  IADD3.X R35, R31, UR14, RZ, P3, !PT ;  /* 0x0000000e1f237c10 */ /* 0x000fe20009ffe4ff */
[----:B----4-:R-:W-:-:S04]  /*27f0*/  IMAD R27, R27, R28, RZ ;  /* 0x0000001c1b1b7224 */ /* 0x010fc800078e02ff */
[C---:B------:R-:W-:Y:S02]  /*2800*/  IMAD R0, R26.reuse, R29, R27 ;  /* 0x0000001d1a007224 */ /* 0x040fe400078e021b */
[----:B------:R-:W-:Y:S02]  /*2810*/  IMAD.WIDE.U32 R28, R26, R28, R20 ;  /* 0x0000001c1a1c7225 */ /* 0x000fe400078e0014 */
[----:B------:R1:W4:Y:S04]  /*2820*/  LD.E.64 R20, desc[UR8][R34.64] ;  /* 0x0000000822147980 */ /* 0x000328000c101b00 */
[----:B------:R-:W4:Y:S01]  /*2830*/  LDL.64 R26, [UR15+0x80] ;  /* 0x0000800fff1a7983 */ /* 0x000f220008100a00 */
[----:B------:R-:W-:Y:S02]  /*2840*/  IMAD.IADD R29, R29, 0x1, R0 ;  /* 0x000000011d1d7824 */ /* 0x000fe400078e0200 */
[----:B--2---:R-:W-:Y:S01]  /*2850*/  IMAD R25, R25, R32, RZ ;  /* 0x0000002019197224 */ /* 0x004fe200078e02ff */
[----:B------:R-:W-:-:S03]  /*2860*/  IADD3 R36, P3, R34, UR18, RZ ;  /* 0x0000001222247c10 */ /* 0x000fc6000ff7e0ff */
[C---:B0-----:R-:W-:Y:S02]  /*2870*/  IMAD R31, R24.reuse, R33, R25 ;  /* 0x00000021181f7224 */ /* 0x041fe400078e0219 */
[----:B------:R-:W-:Y:S01]  /*2880*/  IMAD.WIDE.U32 R24, R24, R32, R28 ;  /* 0x0000002018187225 */ /* 0x000fe200078e001c */
[----:B------:R-:W-:Y:S01]  /*2890*/  IADD3.X R37, R35, UR14, RZ, P3, !PT ;  /* 0x0000000e23257c10 */ /* 0x000fe20009ffe4ff */
[----:B------:R-:W2:Y:S02]  /*28a0*/  LDL.64 R32, [UR15+0x90] ;  /* 0x0000900fff207983 */ /* 0x000ea40008100a00 */
[----:B------:R-:W-:Y:S02]  /*28b0*/  IMAD.IADD R25, R25, 0x1, R31 ;  /* 0x0000000119197824 */ /* 0x000fe400078e021f */
[-C--:B---3--:R-:W-:Y:S02]  /*28c0*/  IMAD R17, R17, R18.reuse, RZ ;  /* 0x0000001211117224 */ /* 0x088fe400078e02ff */
[----:B------:R-:W-:Y:S01]  /*28d0*/  IMAD.WIDE.U32 R28, R16, R18, R24 ;  /* 0x00000012101c7225 */ /* 0x000fe200078e0018 */
[----:B-1----:R-:W-:Y:S01]  /*28e0*/  IADD3 R34, P3, R36, UR18, RZ ;  /* 0x0000001224227c10 */ /* 0x002fe2000ff7e0ff */
[----:B------:R-:W3:Y:S02]  /*28f0*/  LD.E.64 R24, desc[UR8][R36.64] ;  /* 0x0000000824187980 */ /* 0x000ee4000c101b00 */
[----:B------:R-:W-:-:S02]  /*2900*/  IMAD R17, R16, R19, R17 ;  /* 0x0000001310117224 */ /* 0x000fc400078e0211 */
[----:B------:R-:W3:Y:S01]  /*2910*/  LDL.64 R18, [UR15+0x88] ;  /* 0x0000880fff127983 */ /* 0x000ee20008100a00 */
[----:B------:R-:W-:Y:S02]  /*2920*/  IADD3.X R35, R37, UR14, RZ, P3, !PT ;  /* 0x0000000e25237c10 */ /* 0x000fe40009ffe4ff */
[----:B------:R-:W-:-:S03]  /*2930*/  IADD3 R16, P3, R34, UR18, RZ ;  /* 0x0000001222107c10 */ /* 0x000fc6000ff7e0ff */
[----:B------:R-:W2:Y:S01]  /*2940*/  LD.E.64 R30, desc[UR8][R34.64] ;  /* 0x00000008221e7980 */ /* 0x000ea2000c101b00 */
[----:B------:R-:W-:Y:S02]  /*2950*/  IADD3 R29, R29, R17, RZ ;  /* 0x000000111d1d7210 */ /* 0x000fe40007ffe0ff */
[----:B------:R-:W-:Y:S01]  /*2960*/  IADD3.X R17, R35, UR14, RZ, P3, !PT ;  /* 0x0000000e23117c10 */ /* 0x000fe20009ffe4ff */
[-C--:B----4-:R-:W-:Y:S02]  /*2970*/  IMAD R21, R21, R26.reuse, RZ ;  /* 0x0000001a15157224 */ /* 0x090fe400078e02ff */
[----:B------:R-:W-:-:S04]  /*2980*/  IMAD.WIDE.U32 R28, R20, R26, R28 ;  /* 0x0000001a141c7225 */ /* 0x000fc800078e001c */
[----:B------:R-:W-:Y:S02]  /*2990*/  IMAD R0, R20, R27, R21 ;  /* 0x0000001b14007224 */ /* 0x000fe400078e0215 */
[----:B------:R0:W4:Y:S04]  /*29a0*/  LD.E.64 R20, desc[UR8][R16.64] ;  /* 0x0000000810147980 */ /* 0x000128000c101b00 */
[----:B------:R-:W4:Y:S01]  /*29b0*/  LDL.64 R26, [UR15+0x98] ;  /* 0x0000980fff1a7983 */ /* 0x000f220008100a00 */
[----:B------:R-:W-:Y:S01]  /*29c0*/  UIADD3 UR10, UP0, UR10, -0x10, URZ ;  /* 0xfffffff00a0a7890 */ /* 0x000fe2000ff1e03f */
[----:B------:R-:W-:-:S03]  /*29d0*/  IMAD.IADD R29, R29, 0x1, R0 ;  /* 0x000000011d1d7824 */ /* 0x000fc600078e0200 */
[----:B------:R-:W-:Y:S02]  /*29e0*/  UIADD3.X UR11, UR11, -0x1, URZ, UP0, !UPT ;  /* 0xffffffff0b0b7890 */ /* 0x000fe400087fe43f */
[----:B------:R-:W-:Y:S01]  /*29f0*/  UISETP.GT.U32.AND UP0, UPT, UR10, 0xc, UPT ;  /* 0x0000000c0a00788c */ /* 0x000fe2000bf04070 */
[----:B---3--:R-:W-:-:S03]  /*2a00*/  IMAD R25, R25, R18, RZ ;  /* 0x0000001219197224 */ /* 0x008fc600078e02ff */
[----:B------:R-:W-:Y:S01]  /*2a10*/  UISETP.GT.AND.EX UP0, UPT, UR11, URZ, UPT, UP0 ;  /* 0x0000003f0b00728c */ /* 0x000fe2000bf04300 */
[C---:B------:R-:W-:Y:S02]  /*2a20*/  IMAD R25, R24.reuse, R19, R25 ;  /* 0x0000001318197224 */ /* 0x040fe400078e0219 */
[----:B------:R-:W-:-:S03]  /*2a30*/  IMAD.WIDE.U32 R18, R24, R18, R28 ;  /* 0x0000001218127225 */ /* 0x000fc600078e001c */
[----:B------:R-:W-:Y:S01]  /*2a40*/  PLOP3.LUT P4, PT, PT, PT, UP0, 0x80, 0x0 ;  /* 0x000000000000781c */ /* 0x000fe20003f8f008 */
[----:B------:R-:W-:Y:S02]  /*2a50*/  IMAD.IADD R19, R19, 0x1, R25 ;  /* 0x0000000113137824 */ /* 0x000fe400078e0219 */
[----:B--2---:R-:W-:-:S04]  /*2a60*/  IMAD R25, R31, R32, RZ ;  /* 0x000000201f197224 */ /* 0x004fc800078e02ff */
[C---:B------:R-:W-:Y:S02]  /*2a70*/  IMAD R25, R30.reuse, R33, R25 ;  /* 0x000000211e197224 */ /* 0x040fe400078e0219 */
[----:B------:R-:W-:Y:S01]  /*2a80*/  IMAD.WIDE.U32 R30, R30, R32, R18 ;  /* 0x000000201e1e7225 */ /* 0x000fe200078e0012 */
[----:B------:R-:W-:Y:S01]  /*2a90*/  UIADD3 UR4, UP1, UR4, 0x10, URZ ;  /* 0x0000001004047890 */ /* 0x000fe2000ff3e03f */
[----:B------:R-:W-:Y:S02]  /*2aa0*/  IADD3 R0, P3, R16, UR18, RZ ;  /* 0x0000001210007c10 */ /* 0x000fe4000ff7e0ff */
[----:B------:R-:W-:Y:S01]  /*2ab0*/  IMAD.IADD R31, R31, 0x1, R25 ;  /* 0x000000011f1f7824 */ /* 0x000fe200078e0219 */
[----:B------:R-:W-:Y:S01]  /*2ac0*/  UIADD3.X UR5, URZ, UR5, URZ, UP1, !UPT ;  /* 0x000000053f057290 */ /* 0x000fe20008ffe43f */
[----:B0-----:R-:W-:Y:S01]  /*2ad0*/  IADD3.X R17, R17, UR14, RZ, P3, !PT ;  /* 0x0000000e11117c10 */ /* 0x001fe20009ffe4ff */
[-C--:B----4-:R-:W-:Y:S02]  /*2ae0*/  IMAD R19, R21, R26.reuse, RZ ;  /* 0x0000001a15137224 */ /* 0x090fe400078e02ff */
[----:B------:R-:W-:-:S04]  /*2af0*/  IMAD.WIDE.U32 R24, R20, R26, R30 ;  /* 0x0000001a14187225 */ /* 0x000fc800078e001e */
[----:B------:R-:W-:-:S04]  /*2b00*/  IMAD R19, R20, R27, R19 ;  /* 0x0000001b14137224 */ /* 0x000fc800078e0213 */
[----:B------:R-:W-:Y:S01]  /*2b10*/  IMAD.IADD R25, R25, 0x1, R19 ;  /* 0x0000000119197824 */ /* 0x000fe200078e0213 */
[----:B------:R-:W-:Y:S06]  /*2b20*/  @P4 BRA `(.L_x_7444) ;  /* 0xfffffff400d84947 */ /* 0x000fec000383ffff */
.L_x_7443:
[----:B------:R-:W-:-:S04]  /*2b30*/  UISETP.GT.U32.AND UP0, UPT, UR10, 0x4, UPT ;  /* 0x000000040a00788c */ /* 0x000fc8000bf04070 */
[----:B------:R-:W-:-:S06]  /*2b40*/  UISETP.GT.AND.EX UP0, UPT, UR11, URZ, UPT, UP0 ;  /* 0x0000003f0b00728c */ /* 0x000fcc000bf04300 */
[----:B------:R-:W-:-:S13]  /*2b50*/  PLOP3.LUT P3, PT, PT, PT, UP0, 0x80, 0x0 ;  /* 0x000000000000781c */ /* 0x000fda0003f6f008 */
[----:B------:R-:W-:Y:S05]  /*2b60*/  @!P3 BRA `(.L_x_7445) ;  /* 0x00000004001cb947 */ /* 0x000fea0003800000 */
[----:B------:R-:W-:Y:S01]  /*2b70*/  ULEA UR15, UR4, UR7, 0x3 ;  /* 0x00000007040f7291 */ /* 0x000fe2000f8e183f */
[----:B------:R-:W-:-:S05]  /*2b80*/  MOV R16, R0 ;  /* 0x0000000000107202 */ /* 0x000fca0000000f00 */
[----:B------:R-:W2:Y:S04]  /*2b90*/  LD.E.64 R30, desc[UR8][R16.64] ;  /* 0x00000008101e7980 */ /* 0x000ea8000c101b00 */
[----:B------:R-:W2:Y:S01]  /*2ba0*/  LDL.64 R32, [UR15+0x20] ;  /* 0x0000200fff207983 */ /* 0x000ea20008100a00 */
[----:B------:R-:W-:-:S03]  /*2bb0*/  IADD3 R34, P0, R0, UR18, RZ ;  /* 0x0000001200227c10 */ /* 0x000fc6000ff1e0ff */
[----:B------:R-:W3:Y:S01]  /*2bc0*/  LDL.64 R26, [UR15+0x28] ;  /* 0x0000280fff1a7983 */ /* 0x000ee20008100a00 */
[----:B------:R-:W-:-:S03]  /*2bd0*/  IADD3.X R35, R17, UR14, RZ, P0, !PT ;  /* 0x0000000e11237c10 */ /* 0x000fc600087fe4ff */
[----:B------:R-:W4:Y:S04]  /*2be0*/  LDL.64 R16, [UR15+0x30] ;  /* 0x0000300fff107983 */ /* 0x000f280008100a00 */
[----:B------:R0:W3:Y:S01]  /*2bf0*/  LD.E.64 R20, desc[UR8][R34.64] ;  /* 0x0000000822147980 */ /* 0x0000e2000c101b00 */
[----:B------:R-:W-:-:S04]  /*2c00*/  IADD3 R36, P0, R34, UR18, RZ ;  /* 0x0000001222247c10 */ /* 0x000fc8000ff1e0ff */
[----:B------:R-:W-:Y:S02]  /*2c10*/  IADD3.X R37, R35, UR14, RZ, P0, !PT ;  /* 0x0000000e23257c10 */ /* 0x000fe400087fe4ff */
[----:B------:R-:W-:-:S03]  /*2c20*/  IADD3 R28, P0, R36, UR18, RZ ;  /* 0x00000012241c7c10 */ /* 0x000fc6000ff1e0ff */
[----:B------:R-:W4:Y:S01]  /*2c30*/  LD.E.64 R18, desc[UR8][R36.64] ;  /* 0x0000000824127980 */ /* 0x000f22000c101b00 */
[----:B------:R-:W-:Y:S02]  /*2c40*/  IADD3.X R29, R37, UR14, RZ, P0, !PT ;  /* 0x0000000e251d7c10 */ /* 0x000fe400087fe4ff */
[----:B0-----:R-:W-:-:S04]  /*2c50*/  IADD3 R34, P0, R28, UR18, RZ ;  /* 0x000000121c227c10 */ /* 0x001fc8000ff1e0ff */
[----:B------:R-:W-:Y:S01]  /*2c60*/  IADD3.X R35, R29, UR14, RZ, P0, !PT ;  /* 0x0000000e1d237c10 */ /* 0x000fe200087fe4ff */
[-C--:B--2---:R-:W-:Y:S02]  /*2c70*/  IMAD R31, R31, R32.reuse, RZ ;  /* 0x000000201f1f7224 */ /* 0x084fe400078e02ff */
[----:B------:R-:W-:-:S04]  /*2c80*/  IMAD.WIDE.U32 R24, R30, R32, R24 ;  /* 0x000000201e187225 */ /* 0x000fc800078e0018 */
[----:B------:R-:W-:Y:S02]  /*2c90*/  IMAD R0, R30, R33, R31 ;  /* 0x000000211e007224 */ /* 0x000fe400078e021f */
[----:B------:R-:W2:Y:S04]  /*2ca0*/  LD.E.64 R30, desc[UR8][R28.64] ;  /* 0x000000081c1e7980 */ /* 0x000ea8000c101b00 */
[----:B------:R-:W2:Y:S01]  /*2cb0*/  LDL.64 R32, [UR15+0x38] ;  /* 0x0000380fff207983 */ /* 0x000ea20008100a00 */
[----:B------:R-:W-:Y:S02]  /*2cc0*/  IMAD.IADD R25, R25, 0x1, R0 ;  /* 0x0000000119197824 */ /* 0x000fe400078e0200 */
[----:B---3--:R-:W-:-:S04]  /*2cd0*/  IMAD R21, R21, R26, RZ ;  /* 0x0000001a15157224 */ /* 0x008fc800078e02ff */
[C---:B------:R-:W-:Y:S02]  /*2ce0*/  IMAD R0, R20.reuse, R27, R21 ;  /* 0x0000001b14007224 */ /* 0x040fe400078e0215 */
[----:B------:R-:W-:Y:S02]  /*2cf0*/  IMAD.WIDE.U32 R26, R20, R26, R24 ;  /* 0x0000001a141a7225 */ /* 0x000fe400078e0018 */
[----:B------:R-:W3:Y:S04]  /*2d00*/  LD.E.64 R20, desc[UR8][R34.64] ;  /* 0x0000000822147980 */ /* 0x000ee8000c101b00 */
[----:B------:R-:W3:Y:S01]  /*2d10*/  LDL.64 R24, [UR15+0x40] ;  /* 0x0000400fff187983 */ /* 0x000ee20008100a00 */
[----:B----4-:R-:W-:Y:S02]  /*2d20*/  IMAD R19, R19, R16, RZ ;  /* 0x0000001013137224 */ /* 0x010fe400078e02ff */
[----:B------:R-:W-:-:S02]  /*2d30*/  IMAD.IADD R27, R27, 0x1, R0 ;  /* 0x000000011b1b7824 */ /* 0x000fc400078e0200 */
[C---:B------:R-:W-:Y:S02]  /*2d40*/  IMAD R19, R18.reuse, R17, R19 ;  /* 0x0000001112137224 */ /* 0x040fe400078e0213 */
[----:B------:R-:W-:Y:S01]  /*2d50*/  IMAD.WIDE.U32 R16, R18, R16, R26 ;  /* 0x0000001012107225 */ /* 0x000fe200078e001a */
[----:B------:R-:W-:-:S03]  /*2d60*/  IADD3 R36, P0, R34, UR18, RZ ;  /* 0x0000001222247c10 */ /* 0x000fc6000ff1e0ff */
[----:B------:R-:W-:Y:S01]  /*2d70*/  IMAD.IADD R17, R17, 0x1, R19 ;  /* 0x0000000111117824 */ /* 0x000fe200078e0213 */
[----:B------:R-:W-:-:S05]  /*2d80*/  IADD3.X R37, R35, UR14, RZ, P0, !PT ;  /* 0x0000000e23257c10 */ /* 0x000fca00087fe4ff */
[----:B------:R-:W4:Y:S01]  /*2d90*/  LD.E.64 R26, desc[UR8][R36.64] ;  /* 0x00000008241a7980 */ /* 0x000f22000c101b00 */
[-C--:B--2---:R-:W-:Y:S02]  /*2da0*/  IMAD R19, R31, R32.reuse, RZ ;  /* 0x000000201f137224 */ /* 0x084fe400078e02ff */
[----:B------:R-:W-:-:S04]  /*2db0*/  IMAD.WIDE.U32 R28, R30, R32, R16 ;  /* 0x000000201e1c7225 */ /* 0x000fc800078e0010 */
[----:B------:R-:W-:Y:S01]  /*2dc0*/  IMAD R31, R30, R33, R19 ;  /* 0x000000211e1f7224 */ /* 0x000fe200078e0213 */
[----:B------:R-:W-:Y:S01]  /*2dd0*/  IADD3 R30, P0, R36, UR18, RZ ;  /* 0x00000012241e7c10 */ /* 0x000fe2000ff1e0ff */
[----:B------:R-:W4:Y:S02]  /*2de0*/  LDL.64 R18, [UR15+0x48] ;  /* 0x0000480fff127983 */ /* 0x000f240008100a00 */
[----:B------:R-:W-:Y:S01]  /*2df0*/  IMAD.IADD R29, R29, 0x1, R31 ;  /* 0x000000011d1d7824 */ /* 0x000fe200078e021f */
[----:B------:R-:W-:Y:S01]  /*2e00*/  IADD3.X R31, R37, UR14, RZ, P0, !PT ;  /* 0x0000000e251f7c10 */ /* 0x000fe200087fe4ff */
[----:B------:R-:W2:Y:S01]  /*2e10*/  LDL.64 R32, [UR15+0x50] ;  /* 0x0000500fff207983 */ /* 0x000ea20008100a00 */
[----:B------:R-:W-:-:S04]  /*2e20*/  IADD3 R16, P0, R30, UR18, RZ ;  /* 0x000000121e107c10 */ /* 0x000fc8000ff1e0ff */
[----:B------:R-:W-:Y:S02]  /*2e30*/  IADD3.X R17, R31, UR14, RZ, P0, !PT ;  /* 0x0000000e1f117c10 */ /* 0x000fe400087fe4ff */
[----:B------:R-:W2:Y:S01]  /*2e40*/  LD.E.64 R30, desc[UR8][R30.64] ;  /* 0x000000081e1e7980 */ /* 0x000ea2000c101b00 */
[-C--:B---3--:R-:W-:Y:S02]  /*2e50*/  IMAD R21, R21, R24.reuse, RZ ;  /* 0x0000001815157224 */ /* 0x088fe400078e02ff */
[----:B------:R-:W-:-:S04]  /*2e60*/  IMAD.WIDE.U32 R28, R20, R24, R28 ;  /* 0x00000018141c7225 */ /* 0x000fc800078e001c */
[----:B------:R-:W-:Y:S02]  /*2e70*/  IMAD R0, R20, R25, R21 ;  /* 0x0000001914007224 */ /* 0x000fe400078e0215 */
[----:B------:R0:W3:Y:S04]  /*2e80*/  LD.E.64 R20, desc[UR8][R16.64] ;  /* 0x0000000810147980 */ /* 0x0000e8000c101b00 */
[----:B------:R-:W3:Y:S01]  /*2e90*/  LDL.64 R24, [UR15+0x58] ;  /* 0x0000580fff187983 */ /* 0x000ee20008100a00 */
        /* <DEDUP_REMOVED lines=15> */
[----:B------:R-:W-:Y:S02]  /*2f90*/  IMAD.IADD R31, R31, 0x1, R27 ;  /* 0x000000011f1f7824 */ /* 0x000fe400078e021b */
[----:B---3--:R-:W-:-:S04]  /*2fa0*/  IMAD R19, R21, R24, RZ ;  /* 0x0000001815137224 */ /* 0x008fc800078e02ff */
[C---:B------:R-:W-:Y:S02]  /*2fb0*/  IMAD R19, R20.reuse, R25, R19 ;  /* 0x0000001914137224 */ /* 0x040fe400078e0213 */
[----:B------:R-:W-:-:S04]  /*2fc0*/  IMAD.WIDE.U32 R24, R20, R24, R30 ;  /* 0x0000001814187225 */ /* 0x000fc800078e001e */
[----:B------:R-:W-:-:S07]  /*2fd0*/  IMAD.IADD R25, R25, 0x1, R19 ;  /* 0x0000000119197824 */ /* 0x000fce00078e0213 */
.L_x_7445:
[----:B------:R-:W-:-:S04]  /*2fe0*/  ISETP.NE.U32.AND P3, PT, RZ, UR10, PT ;  /* 0x0000000aff007c0c */ /* 0x000fc8000bf65070 */
[----:B------:R-:W-:-:S13]  /*2ff0*/  ISETP.NE.OR.EX P0, PT, RZ, UR11, P0, P3 ;  /* 0x0000000bff007c0c */ /* 0x000fda0008705730 */
[----:B------:R-:W-:Y:S05]  /*3000*/  @!P0 BRA `(.L_x_7441) ;  /* 0x0000000000a48947 */ /* 0x000fea0003800000 */
.L_x_7442:
[----:B------:R-:W-:Y:S01]  /*3010*/  ULEA UR15, UR4, UR7, 0x3 ;  /* 0x00000007040f7291 */ /* 0x000fe2000f8e183f */
[----:B------:R-:W-:-:S05]  /*3020*/  IMAD.MOV.U32 R16, RZ, RZ, R0 ;  /* 0x000000ffff107224 */ /* 0x000fca00078e0000 */
[----:B------:R0:W2:Y:S04]  /*3030*/  LD.E.64 R18, desc[UR8][R16.64] ;  /* 0x0000000810127980 */ /* 0x0000a8000c101b00 */
        /* <DEDUP_REMOVED lines=8> */
[----:B0-----:R-:W-:-:S03]  /*30c0*/  IADD3 R16, P0, R36, UR18, RZ ;  /* 0x0000001224107c10 */ /* 0x001fc6000ff1e0ff */
[----:B------:R-:W4:Y:S01]  /*30d0*/  LD.E.64 R28, desc[UR8][R36.64] ;  /* 0x00000008241c7980 */ /* 0x000f22000c101b00 */
[----:B------:R-:W-:Y:S01]  /*30e0*/  IADD3.X R17, R37, UR14, RZ, P0, !PT ;  /* 0x0000000e25117c10 */ /* 0x000fe200087fe4ff */
[-C--:B--2---:R-:W-:Y:S02]  /*30f0*/  IMAD R19, R19, R20.reuse, RZ ;  /* 0x0000001413137224 */ /* 0x084fe400078e02ff */
[----:B------:R-:W-:-:S04]  /*3100*/  IMAD.WIDE.U32 R24, R18, R20, R24 ;  /* 0x0000001412187225 */ /* 0x000fc800078e0018 */
[----:B------:R-:W-:Y:S02]  /*3110*/  IMAD R0, R18, R21, R19 ;  /* 0x0000001512007224 */ /* 0x000fe400078e0213 */
[----:B------:R0:W2:Y:S04]  /*3120*/  LD.E.64 R18, desc[UR8][R16.64] ;  /* 0x0000000810127980 */ /* 0x0000a8000c101b00 */
[----:B------:R-:W2:Y:S01]  /*3130*/  LDL.64 R20, [UR15+0x38] ;  /* 0x0000380fff147983 */ /* 0x000ea20008100a00 */
[----:B------:R-:W-:Y:S01]  /*3140*/  IADD3 R25, R25, R0, RZ ;  /* 0x0000000019197210 */ /* 0x000fe20007ffe0ff */
[----:B------:R-:W-:Y:S01]  /*3150*/  UIADD3 UR10, UP0, UR10, -0x4, URZ ;  /* 0xfffffffc0a0a7890 */ /* 0x000fe2000ff1e03f */
[----:B---3--:R-:W-:-:S03]  /*3160*/  IMAD R33, R33, R26, RZ ;  /* 0x0000001a21217224 */ /* 0x008fc600078e02ff */
[----:B------:R-:W-:Y:S01]  /*3170*/  UIADD3.X UR11, UR11, -0x1, URZ, UP0, !UPT ;  /* 0xffffffff0b0b7890 */ /* 0x000fe200087fe43f */
[C---:B------:R-:W-:Y:S01]  /*3180*/  IMAD R33, R32.reuse, R27, R33 ;  /* 0x0000001b20217224 */ /* 0x040fe200078e0221 */
[----:B------:R-:W-:Y:S01]  /*3190*/  ISETP.NE.U32.AND P0, PT, RZ, UR10, PT ;  /* 0x0000000aff007c0c */ /* 0x000fe2000bf05070 */
[----:B------:R-:W-:-:S04]  /*31a0*/  IMAD.WIDE.U32 R24, R32, R26, R24 ;  /* 0x0000001a20187225 */ /* 0x000fc800078e0018 */
[-C--:B----4-:R-:W-:Y:S01]  /*31b0*/  IMAD R27, R29, R30.reuse, RZ ;  /* 0x0000001e1d1b7224 */ /* 0x090fe200078e02ff */
[----:B------:R-:W-:Y:S01]  /*31c0*/  ISETP.NE.AND.EX P0, PT, RZ, UR11, PT, P0 ;  /* 0x0000000bff007c0c */ /* 0x000fe2000bf05300 */
[----:B------:R-:W-:Y:S02]  /*31d0*/  IMAD.IADD R25, R25, 0x1, R33 ;  /* 0x0000000119197824 */ /* 0x000fe400078e0221 */
[C---:B------:R-:W-:Y:S02]  /*31e0*/  IMAD R27, R28.reuse, R31, R27 ;  /* 0x0000001f1c1b7224 */ /* 0x040fe400078e021b */
[----:B------:R-:W-:Y:S01]  /*31f0*/  IMAD.WIDE.U32 R28, R28, R30, R24 ;  /* 0x0000001e1c1c7225 */ /* 0x000fe200078e0018 */
[----:B------:R-:W-:Y:S01]  /*3200*/  UIADD3 UR4, UP0, UR4, 0x4, URZ ;  /* 0x0000000404047890 */ /* 0x000fe2000ff1e03f */
[----:B------:R-:W-:Y:S02]  /*3210*/  IADD3 R0, P3, R16, UR18, RZ ;  /* 0x0000001210007c10 */ /* 0x000fe4000ff7e0ff */
[----:B------:R-:W-:Y:S01]  /*3220*/  IMAD.IADD R29, R29, 0x1, R27 ;  /* 0x000000011d1d7824 */ /* 0x000fe200078e021b */
[----:B------:R-:W-:Y:S01]  /*3230*/  UIADD3.X UR5, URZ, UR5, URZ, UP0, !UPT ;  /* 0x000000053f057290 */ /* 0x000fe200087fe43f */
[----:B0-----:R-:W-:Y:S01]  /*3240*/  IADD3.X R17, R17, UR14, RZ, P3, !PT ;  /* 0x0000000e11117c10 */ /* 0x001fe20009ffe4ff */
[----:B--2---:R-:W-:-:S02]  /*3250*/  IMAD R19, R19, R20, RZ ;  /* 0x0000001413137224 */ /* 0x004fc400078e02ff */
[----:B------:R-:W-:-:S04]  /*3260*/  IMAD.WIDE.U32 R24, R18, R20, R28 ;  /* 0x0000001412187225 */ /* 0x000fc800078e001c */
[----:B------:R-:W-:-:S04]  /*3270*/  IMAD R19, R18, R21, R19 ;  /* 0x0000001512137224 */ /* 0x000fc800078e0213 */
[----:B------:R-:W-:Y:S01]  /*3280*/  IMAD.IADD R25, R25, 0x1, R19 ;  /* 0x0000000119197824 */ /* 0x000fe200078e0213 */
[----:B------:R-:W-:Y:S06]  /*3290*/  @P0 BRA `(.L_x_7442) ;  /* 0xfffffffc005c0947 */ /* 0x000fec000383ffff */
.L_x_7441:
[----:B------:R-:W-:-:S04]  /*32a0*/  ISETP.NE.U32.AND P0, PT, RZ, UR16, PT ;  /* 0x00000010ff007c0c */ /* 0x000fc8000bf05070 */
[----:B------:R-:W-:-:S13]  /*32b0*/  ISETP.NE.AND.EX P0, PT, RZ, RZ, PT, P0 ;  /* 0x000000ffff00720c */ /* 0x000fda0003f05300 */
[----:B------:R-:W-:Y:S05]  /*32c0*/  @!P0 BRA `(.L_x_7440) ;  /* 0x0000000000cc8947 */ /* 0x000fea0003800000 */
[----:B------:R-:W-:Y:S01]  /*32d0*/  ULDC.64 UR10, c[0x0][0x230] ;  /* 0x00008c00000a7ab9 */ /* 0x000fe20000000a00 */
[----:B------:R-:W-:Y:S01]  /*32e0*/  UIMAD UR5, UR5, UR12, URZ ;  /* 0x0000000c050572a4 */ /* 0x000fe2000f8e023f */
[----:B------:R-:W-:Y:S02]  /*32f0*/  IMAD R17, R23, UR10, RZ ;  /* 0x0000000a17117c24 */ /* 0x000fe4000f8e02ff */
[----:B------:R-:W-:Y:S01]  /*3300*/  IMAD.WIDE.U32 R18, R22, UR10, RZ ;  /* 0x0000000a16127c25 */ /* 0x000fe2000f8e00ff */
[----:B------:R-:W-:-:S03]  /*3310*/  UIMAD UR5, UR4, UR13, UR5 ;  /* 0x0000000d040572a4 */ /* 0x000fc6000f8e0205 */
[----:B------:R-:W-:Y:S01]  /*3320*/  IMAD R17, R22, UR11, R17 ;  /* 0x0000000b16117c24 */ /* 0x000fe2000f8e0211 */
[----:B------:R-:W-:-:S03]  /*3330*/  ULDC.64 UR10, c[0x0][0x228] ;  /* 0x00008a00000a7ab9 */ /* 0x000fc60000000a00 */
[----:B------:R-:W-:Y:S01]  /*3340*/  IMAD.IADD R19, R19, 0x1, R17 ;  /* 0x0000000113137824 */ /* 0x000fe200078e0211 */
[----:B------:R-:W-:-:S05]  /*3350*/  MOV R17, UR12 ;  /* 0x0000000c00117c02 */ /* 0x000fca0008000f00 */
        /* <DEDUP_REMOVED lines=29> */
[----:B------:R-:W-:Y:S01]  /*3530*/  IADD3 R16, P0, R20, UR5, RZ ;  /* 0x0000000514107c10 */ /* 0x000fe2000ff1e0ff */
[----:B------:R-:W2:Y:S03]  /*3540*/  LDL.64 R18, [UR4+0x30] ;  /* 0x00003004ff127983 */ /* 0x000ea60008100a00 */
[----:B------:R-:W-:-:S06]  /*3550*/  IADD3.X R17, R21, UR12, RZ, P0, !PT ;  /* 0x0000000c15117c10 */ /* 0x000fcc00087fe4ff */
[----:B------:R-:W2:Y:S02]  /*3560*/  LD.E.64 R16, desc[UR8][R16.64] ;  /* 0x0000000810107980 */ /* 0x000ea4000c101b00 */
[-C--:B--2---:R-:W-:Y:S02]  /*3570*/  IMAD R21, R17, R18.reuse, RZ ;  /* 0x0000001211157224 */ /* 0x084fe400078e02ff */
[----:B------:R-:W-:-:S04]  /*3580*/  IMAD.WIDE.U32 R24, R16, R18, R24 ;  /* 0x0000001210187225 */ /* 0x000fc800078e0018 */
[----:B------:R-:W-:-:S04]  /*3590*/  IMAD R21, R16, R19, R21 ;  /* 0x0000001310157224 */ /* 0x000fc800078e0215 */
[----:B------:R-:W-:Y:S01]  /*35a0*/  IMAD.IADD R25, R25, 0x1, R21 ;  /* 0x0000000119197824 */ /* 0x000fe200078e0215 */
[----:B------:R-:W-:Y:S06]  /*35b0*/  BRA `(.L_x_7440) ;  /* 0x0000000000107947 */ /* 0x000fec0003800000 */
.L_x_7439:
[----:B------:R-:W-:Y:S02]  /*35c0*/  ULDC.64 UR4, c[0x0][0x218] ;  /* 0x0000860000047ab9 */ /* 0x000fe40000000a00 */
[----:B0-----:R-:W-:-:S04]  /*35d0*/  LEA R24, P0, R22, UR4, 0x3 ;  /* 0x0000000416187c11 */ /* 0x001fc8000f8018ff */
[----:B------:R-:W-:-:S06]  /*35e0*/  LEA.HI.X R25, R22, UR5, R23, 0x3, P0 ;  /* 0x0000000516197c11 */ /* 0x000fcc00080f1c17 */
[----:B------:R-:W5:Y:S03]  /*35f0*/  LD.E.64 R24, desc[UR8][R24.64] ;  /* 0x0000000818187980 */ /* 0x000f66000c101b00 */
.L_x_7440:
[----:B------:R-:W-:Y:S02]  /*3600*/  ULDC.64 UR4, c[0x0][0x280] ;  /* 0x0000a00000047ab9 */ /* 0x000fe40000000a00 */
[----:B------:R-:W-:Y:S01]  /*3610*/  MOV R20, UR4 ;  /* 0x0000000400147c02 */ /* 0x000fe20008000f00 */
[----:B------:R-:W-:Y:S01]  /*3620*/  IMAD.U32 R0, RZ, RZ, UR5 ;  /* 0x00000005ff007e24 */ /* 0x000fe2000f8e00ff */
[----:B------:R-:W-:Y:S06]  /*3630*/  @!P1 BRA `(.L_x_7446) ;  /* 0x0000000000609947 */ /* 0x000fec0003800000 */
[----:B------:R-:W-:Y:S01]  /*3640*/  BSSY B0, `(.L_x_7446) ;  /* 0x0000017000007945 */ /* 0x000fe20003800000 */
[----:B------:R-:W-:Y:S01]  /*3650*/  IMAD.U32 R20, RZ, RZ, UR4 ;  /* 0x00000004ff147e24 */ /* 0x000fe2000f8e00ff */
[----:B------:R-:W-:Y:S01]  /*3660*/  MOV R28, R3 ;  /* 0x00000003001c7202 */ /* 0x000fe20000000f00 */
[----:B------:R-:W-:Y:S02]  /*3670*/  IMAD.U32 R0, RZ, RZ, UR5 ;  /* 0x00000005ff007e24 */ /* 0x000fe4000f8e00ff */
[----:B------:R-:W-:-:S07]  /*3680*/  IMAD.MOV.U32 R27, RZ, RZ, R2 ;  /* 0x000000ffff1b7224 */ /* 0x000fce00078e0002 */
.L_x_7447:
        /* <DEDUP_REMOVED lines=19> */
.L_x_7446:
        /* <DEDUP_REMOVED lines=9> */
.L_x_7449:
        /* <DEDUP_REMOVED lines=19> */
.L_x_7448:
        /* <DEDUP_REMOVED lines=9> */
[----:B------:R-:W-:-:S02]  /*3a10*/  SHF.R.S64 R16, R16, 0x3, R17 ;  /* 0x0000000310107819 */ /* 0x000fc40000001011 */
[C---:B------:R-:W-:Y:S02]  /*3a20*/  IADD3 R18, P0, R22.reuse, UR4, RZ ;  /* 0x0000000416127c10 */ /* 0x040fe4000ff1e0ff */
[----:B------:R-:W-:Y:S02]  /*3a30*/  IADD3 R22, P3, R22, UR10, RZ ;  /* 0x0000000a16167c10 */ /* 0x000fe4000ff7e0ff */
[----:B------:R-:W-:Y:S02]  /*3a40*/  SHF.R.S32.HI R17, RZ, 0x3, R17 ;  /* 0x00000003ff117819 */ /* 0x000fe40000011411 */
[C---:B------:R-:W-:Y:S02]  /*3a50*/  IADD3.X R19, R23.reuse, UR5, RZ, P0, !PT ;  /* 0x0000000517137c10 */ /* 0x040fe400087fe4ff */
[--C-:B------:R-:W-:Y:S02]  /*3a60*/  SHF.R.S64 R20, R20, 0x3, R21.reuse ;  /* 0x0000000314147819 */ /* 0x100fe40000001015 */
[----:B------:R-:W-:Y:S01]  /*3a70*/  IADD3.X R23, R23, UR11, RZ, P3, !PT ;  /* 0x0000000b17177c10 */ /* 0x000fe20009ffe4ff */
[----:B------:R0:W-:Y:S01]  /*3a80*/  ST.E.64 desc[UR8][R18.64], R16 ;  /* 0x0000001012007985 */ /* 0x0001e2000c101b08 */
        /* <DEDUP_REMOVED lines=12> */
[----:B------:R-:W-:Y:S01]  /*3b50*/  IMAD.MOV.U32 R0, RZ, RZ, RZ ;  /* 0x000000ffff007224 */ /* 0x000fe200078e00ff */
[----:B------:R-:W-:Y:S01]  /*3b60*/  ULOP3.LUT UR12, UR4, 0x3, URZ, 0xc0, !UPT ;  /* 0x00000003040c7892 */ /* 0x000fe2000f8ec03f */
[----:B------:R-:W-:Y:S01]  /*3b70*/  IMAD.MOV.U32 R16, RZ, RZ, RZ ;  /* 0x000000ffff107224 */ /* 0x000fe200078e00ff */
[----:B------:R-:W-:Y:S01]  /*3b80*/  UIADD3.X UR10, UR5, -0x1, URZ, UP0, !UPT ;  /* 0xffffffff050a7890 */ /* 0x000fe200087fe43f */
[----:B------:R-:W-:Y:S01]  /*3b90*/  CS2R R18, SRZ ;  /* 0x0000000000127805 */ /* 0x000fe2000001ff00 */
[----:B------:R-:W-:-:S04]  /*3ba0*/  UISETP.GE.U32.AND UP0, UPT, UR7, 0x3, UPT ;  /* 0x000000030700788c */ /* 0x000fc8000bf06070 */
[----:B------:R-:W-:-:S03]  /*3bb0*/  UISETP.GE.U32.AND.EX UP0, UPT, UR10, URZ, UPT, UP0 ;  /* 0x0000003f0a00728c */ /* 0x000fc6000bf06100 */
[----:B------:R-:W-:-:S03]  /*3bc0*/  ULDC.64 UR10, c[0x0][0x278] ;  /* 0x00009e00000a7ab9 */ /* 0x000fc60000000a00 */
[----:B------:R-:W-:-:S13]  /*3bd0*/  PLOP3.LUT P0, PT, PT, PT, UP0, 0x80, 0x0 ;  /* 0x000000000000781c */ /* 0x000fda0003f0f008 */
[----:B------:R-:W-:Y:S05]  /*3be0*/  @!P0 BRA `(.L_x_7452) ;  /* 0x00000010006c8947 */ /* 0x000fea0003800000 */
[----:B------:R-:W-:Y:S01]  /*3bf0*/  UIADD3 UR4, UP0, -UR12, UR4, URZ ;  /* 0x000000040c047290 */ /* 0x000fe2000ff1e13f */
[----:B------:R-:W-:Y:S01]  /*3c00*/  ULDC.64 UR16, c[0x0][0x230] ;  /* 0x00008c0000107ab9 */ /* 0x000fe20000000a00 */
[----:B------:R-:W-:Y:S01]  /*3c10*/  UIMAD.WIDE.U32 UR14, UR10, 0x8, URZ ;  /* 0x000000080a0e78a5 */ /* 0x000fe2000f8e003f */
[----:B------:R-:W-:Y:S01]  /*3c20*/  IMAD R21, R5, UR16, RZ ;  /* 0x0000001005157c24 */ /* 0x000fe2000f8e02ff */
        /* <DEDUP_REMOVED lines=9> */
[----:B------:R-:W-:Y:S01]  /*3cc0*/  IMAD.MOV.U32 R0, RZ, RZ, RZ ;  /* 0x000000ffff007224 */ /* 0x000fe200078e00ff */
[----:B------:R-:W-:Y:S02]  /*3cd0*/  LEA R28, P3, R16, UR16, 0x3 ;  /* 0x00000010101c7c11 */ /* 0x000fe4000f8618ff */
[----:B------:R-:W-:-:S04]  /*3ce0*/  IADD3 R29, R17, R21, RZ ;  /* 0x00000015111d7210 */ /* 0x000fc80007ffe0ff */
[----:B------:R-:W-:Y:S01]  /*3cf0*/  LEA.HI.X R29, R16, UR17, R29, 0x3, P3 ;  /* 0x00000011101d7c11 */ /* 0x000fe200098f1c1d */
[----:B------:R-:W-:-:S04]  /*3d00*/  IMAD.MOV.U32 R16, RZ, RZ, RZ ;  /* 0x000000ffff107224 */ /* 0x000fc800078e00ff */
[----:B------:R-:W-:Y:S05]  /*3d10*/  @!P0 BRA `(.L_x_7453) ;  /* 0x0000000c00788947 */ /* 0x000fea0003800000 */
[----:B------:R-:W-:Y:S01]  /*3d20*/  UISETP.GT.U32.AND UP0, UPT, UR4, 0xc, UPT ;  /* 0x0000000c0400788c */ /* 0x000fe2000bf04070 */
[----:B------:R-:W-:-:S03]  /*3d30*/  PLOP3.LUT P0, PT, PT, PT, PT, 0x80, 0x0 ;  /* 0x000000000000781c */ /* 0x000fc60003f0f070 */
[----:B------:R-:W-:-:S06]  /*3d40*/  UISETP.GT.AND.EX UP0, UPT, UR5, URZ, UPT, UP0 ;  /* 0x0000003f0500728c */ /* 0x000fcc000bf04300 */
[----:B------:R-:W-:-:S13]  /*3d50*/  PLOP3.LUT P3, PT, PT, PT, UP0, 0x80, 0x0 ;  /* 0x000000000000781c */ /* 0x000fda0003f6f008 */
[----:B------:R-:W-:Y:S05]  /*3d60*/  @!P3 BRA `(.L_x_7454) ;  /* 0x000000080030b947 */ /* 0x000fea0003800000 */
[----:B------:R-:W-:-:S13]  /*3d70*/  PLOP3.LUT P0, PT, PT, PT, PT, 0x8, 0x0 ;  /* 0x000000000000781c */ /* 0x000fda0003f0e170 */
.L_x_7455:
[----:B------:R-:W-:Y:S01]  /*3d80*/  IMAD.U32 R17, R0, 0x8, R1 ;  /* 0x0000000800117824 */ /* 0x000fe200078e0001 */
[----:B------:R0:W2:Y:S04]  /*3d90*/  LD.E.64 R20, desc[UR8][R28.64] ;  /* 0x000000081c147980 */ /* 0x0000a8000c101b00 */
[----:B------:R-:W2:Y:S01]  /*3da0*/  LDL.64 R22, [R17+0x20] ;  /* 0x0000200011167983 */ /* 0x000ea20000100a00 */
[----:B------:R-:W-:-:S03]  /*3db0*/  IADD3 R30, P3, R28, UR14, RZ ;  /* 0x0000000e1c1e7c10 */ /* 0x000fc6000ff7e0ff */
[----:B-----5:R-:W3:Y:S01]  /*3dc0*/  LDL.64 R24, [R17+0x28] ;  /* 0x0000280011187983 */ /* 0x020ee20000100a00 */
[----:B------:R-:W-:Y:S02]  /*3dd0*/  IADD3.X R31, R29, UR7, RZ, P3, !PT ;  /* 0x000000071d1f7c10 */ /* 0x000fe40009ffe4ff */
[----:B------:R-:W-:-:S03]  /*3de0*/  IADD3 R34, P3, R30, UR14, RZ ;  /* 0x0000000e1e227c10 */ /* 0x000fc6000ff7e0ff */
[----:B------:R-:W3:Y:S01]  /*3df0*/  LD.E.64 R32, desc[UR8][R30.64] ;  /* 0x000000081e207980 */ /* 0x000ee2000c101b00 */
[----:B------:R-:W-:Y:S02]  /*3e00*/  IADD3.X R35, R31, UR7, RZ, P3, !PT ;  /* 0x000000071f237c10 */ /* 0x000fe40009ffe4ff */
[----:B0-----:R-:W-:-:S04]  /*3e10*/  IADD3 R28, P3, R34, UR14, RZ ;  /* 0x0000000e221c7c10 */ /* 0x001fc8000ff7e0ff */
[----:B------:R-:W-:Y:S01]  /*3e20*/  IADD3.X R29, R35, UR7, RZ, P3, !PT ;  /* 0x00000007231d7c10 */ /* 0x000fe20009ffe4ff */
[----:B------:R-:W4:Y:S01]  /*3e30*/  LDL.64 R30, [R17+0x38] ;  /* 0x00003800111e7983 */ /* 0x000f220000100a00 */
[-C--:B--2---:R-:W-:Y:S02]  /*3e40*/  IMAD R21, R21, R22.reuse, RZ ;  /* 0x0000001615157224 */ /* 0x084fe400078e02ff */
[C---:B------:R-:W-:Y:S02]  /*3e50*/  IMAD.WIDE.U32 R26, R20.reuse, R22, R18 ;  /* 0x00000016141a7225 */ /* 0x040fe400078e0012 */
[----:B------:R-:W4:Y:S02]  /*3e60*/  LD.E.64 R18, desc[UR8][R28.64] ;  /* 0x000000081c127980 */ /* 0x000f24000c101b00 */
[----:B------:R-:W-:Y:S02]  /*3e70*/  IMAD R37, R20, R23, R21 ;  /* 0x0000001714257224 */ /* 0x000fe400078e0215 */
[----:B------:R-:W2:Y:S04]  /*3e80*/  LDL.64 R22, [R17+0x30] ;  /* 0x0000300011167983 */ /* 0x000ea80000100a00 */
[----:B------:R-:W2:Y:S01]  /*3e90*/  LD.E.64 R20, desc[UR8][R34.64] ;  /* 0x0000000822147980 */ /* 0x000ea2000c101b00 */
[----:B---3--:R-:W-:-:S02]  /*3ea0*/  IMAD R33, R33, R24, RZ ;  /* 0x0000001821217224 */ /* 0x008fc400078e02ff */
[----:B------:R-:W-:Y:S02]  /*3eb0*/  IMAD.IADD R27, R27, 0x1, R37 ;  /* 0x000000011b1b7824 */ /* 0x000fe400078e0225 */
[C---:B------:R-:W-:Y:S02]  /*3ec0*/  IMAD R25, R32.reuse, R25, R33 ;  /* 0x0000001920197224 */ /* 0x040fe400078e0221 */
[----:B------:R-:W-:Y:S01]  /*3ed0*/  IMAD.WIDE.U32 R32, R32, R24, R26 ;  /* 0x0000001820207225 */ /* 0x000fe200078e001a */
[----:B------:R-:W-:-:S03]  /*3ee0*/  IADD3 R26, P3, R28, UR14, RZ ;  /* 0x0000000e1c1a7c10 */ /* 0x000fc6000ff7e0ff */
[----:B------:R-:W-:Y:S01]  /*3ef0*/  IMAD.MOV.U32 R24, RZ, RZ, R32 ;  /* 0x000000ffff187224 */ /* 0x000fe200078e0020 */
[----:B------:R-:W-:Y:S02]  /*3f00*/  IADD3 R25, R33, R25, RZ ;  /* 0x0000001921197210 */ /* 0x000fe40007ffe0ff */
[----:B------:R-:W-:Y:S02]  /*3f10*/  IADD3.X R27, R29, UR7, RZ, P3, !PT ;  /* 0x000000071d1b7c10 */ /* 0x000fe40009ffe4ff */
[----:B------:R-:W-:Y:S01]  /*3f20*/  IADD3 R36, P3, R26, UR14, RZ ;  /* 0x0000000e1a247c10 */ /* 0x000fe2000ff7e0ff */
[----:B------:R-:W3:Y:S04]  /*3f30*/  LDL.64 R28, [R17+0x40] ;  /* 0x00004000111c7983 */ /* 0x000ee80000100a00 */
[----:B------:R-:W3:Y:S01]  /*3f40*/  LD.E.64 R32, desc[UR8][R26.64] ;  /* 0x000000081a207980 */ /* 0x000ee2000c101b00 */
[----:B------:R-:W-:-:S03]  /*3f50*/  IADD3.X R37, R27, UR7, RZ, P3, !PT ;  /* 0x000000071b257c10 */ /* 0x000fc60009ffe4ff */
[----:B------:R-:W3:Y:S01]  /*3f60*/  LDL.64 R26, [R17+0x50] ;  /* 0x00005000111a7983 */ /* 0x000ee20000100a00 */
[----:B--2---:R-:W-:-:S04]  /*3f70*/  IMAD R21, R21, R22, RZ ;  /* 0x0000001615157224 */ /* 0x004fc800078e02ff */
[C---:B------:R-:W-:Y:S02]  /*3f80*/  IMAD R23, R20.reuse, R23, R21 ;  /* 0x0000001714177224 */ /* 0x040fe400078e0215 */
[----:B------:R-:W-:-:S04]  /*3f90*/  IMAD.WIDE.U32 R20, R20, R22, R24 ;  /* 0x0000001614147225 */ /* 0x000fc800078e0018 */
[----:B------:R-:W-:Y:S02]  /*3fa0*/  IMAD.IADD R21, R21, 0x1, R23 ;  /* 0x0000000115157824 */ /* 0x000fe400078e0217 */
[-C--:B----4-:R-:W-:Y:S01]  /*3fb0*/  IMAD R35, R19, R30.reuse, RZ ;  /* 0x0000001e13237224 */ /* 0x090fe200078e02ff */
[----:B------:R-:W2:Y:S03]  /*3fc0*/  LDL.64 R22, [R17+0x48] ;  /* 0x0000480011167983 */ /* 0x000ea60000100a00 */
[C---:B------:R-:W-:Y:S02]  /*3fd0*/  IMAD R35, R18.reuse, R31, R35 ;  /* 0x0000001f12237224 */ /* 0x040fe400078e0223 */
[----:B------:R-:W-:Y:S02]  /*3fe0*/  IMAD.WIDE.U32 R30, R18, R30, R20 ;  /* 0x0000001e121e7225 */ /* 0x000fe400078e0014 */
[----:B------:R0:W2:Y:S01]  /*3ff0*/  LD.E.64 R20, desc[UR8][R36.64] ;  /* 0x0000000824147980 */ /* 0x0000a2000c101b00 */
[----:B------:R-:W-:-:S04]  /*4000*/  IADD3 R24, P3, R36, UR14, RZ ;  /* 0x0000000e24187c10 */ /* 0x000fc8000ff7e0ff */
[----:B------:R-:W-:-:S05]  /*4010*/  IADD3.X R25, R37, UR7, RZ, P3, !PT ;  /* 0x0000000725197c10 */ /* 0x000fca0009ffe4ff */
[----:B------:R1:W4:Y:S01]  /*4020*/  LD.E.64 R18, desc[UR8][R24.64] ;  /* 0x0000000818127980 */ /* 0x000322000c101b00 */
[----:B------:R-:W-:Y:S02]  /*4030*/  IMAD.IADD R31, R31, 0x1, R35 ;  /* 0x000000011f1f7824 */ /* 0x000fe400078e0223 */
[-C--:B---3--:R-:W-:Y:S02]  /*4040*/  IMAD R33, R33, R28.reuse, RZ ;  /* 0x0000001c21217224 */ /* 0x088fe400078e02ff */
[----:B------:R-:W-:-:S04]  /*4050*/  IMAD.WIDE.U32 R30, R32, R28, R30 ;  /* 0x0000001c201e7225 */ /* 0x000fc800078e001e */
[----:B------:R-:W-:Y:S01]  /*4060*/  IMAD R29, R32, R29, R33 ;  /* 0x0000001d201d7224 */ /* 0x000fe200078e0221 */
[----:B------:R-:W-:Y:S02]  /*4070*/  IADD3 R32, P3, R24, UR14, RZ ;  /* 0x0000000e18207c10 */ /* 0x000fe4000ff7e0ff */
[----:B------:R-:W-:Y:S01]  /*4080*/  MOV R28, R30 ;  /* 0x0000001e001c7202 */ /* 0x000fe20000000f00 */
[----:B------:R-:W-:Y:S01]  /*4090*/  IMAD.IADD R29, R31, 0x1, R29 ;  /* 0x000000011f1d7824 */ /* 0x000fe200078e021d */
[----:B------:R-:W-:-:S05]  /*40a0*/  IADD3.X R33, R25, UR7, RZ, P3, !PT ;  /* 0x0000000719217c10 */ /* 0x000fca0009ffe4ff */
[----:B------:R-:W3:Y:S01]  /*40b0*/  LD.E.64 R30, desc[UR8][R32.64] ;  /* 0x00000008201e7980 */ /* 0x000ee2000c101b00 */
[----:B0-----:R-:W-:-:S04]  /*40c0*/  IADD3 R36, P3, R32, UR14, RZ ;  /* 0x0000000e20247c10 */ /* 0x001fc8000ff7e0ff */
[----:B------:R-:W-:Y:S02]  /*40d0*/  IADD3.X R37, R33, UR7, RZ, P3, !PT ;  /* 0x0000000721257c10 */ /* 0x000fe40009ffe4ff */
[----:B------:R-:W3:Y:S01]  /*40e0*/  LDL.64 R32, [R17+0x68] ;  /* 0x0000680011207983 */ /* 0x000ee20000100a00 */
[----:B--2---:R-:W-:-:S04]  /*40f0*/  IMAD R21, R21, R22, RZ ;  /* 0x0000001615157224 */ /* 0x004fc800078e02ff */
[C---:B-1----:R-:W-:Y:S02]  /*4100*/  IMAD R25, R20.reuse, R23, R21 ;  /* 0x0000001714197224 */ /* 0x042fe400078e0215 */
[----:B------:R-:W-:Y:S02]  /*4110*/  IMAD.WIDE.U32 R20, R20, R22, R28 ;  /* 0x0000001614147225 */ /* 0x000fe400078e001c */
[----:B------:R-:W3:Y:S02]  /*4120*/  LDL.64 R22, [R17+0x58] ;  /* 0x0000580011167983 */ /* 0x000ee40000100a00 */
[----:B------:R-:W-:Y:S02]  /*4130*/  IMAD.IADD R21, R21, 0x1, R25 ;  /* 0x0000000115157824 */ /* 0x000fe400078e0219 */
[----:B----4-:R-:W-:Y:S01]  /*4140*/  IMAD R35, R19, R26, RZ ;  /* 0x0000001a13237224 */ /* 0x010fe200078e02ff */
[----:B------:R-:W-:Y:S01]  /*4150*/  IADD3 R28, P3, R36, UR14, RZ ;  /* 0x0000000e241c7c10 */ /* 0x000fe2000ff7e0ff */
[----:B------:R-:W2:Y:S02]  /*4160*/  LDL.64 R24, [R17+0x60] ;  /* 0x0000600011187983 */ /* 0x000ea40000100a00 */
[----:B------:R-:W-:-:S02]  /*4170*/  IMAD R35, R18, R27, R35 ;  /* 0x0000001b12237224 */ /* 0x000fc400078e0223 */
[----:B------:R-:W-:Y:S02]  /*4180*/  IMAD.WIDE.U32 R26, R18, R26, R20 ;  /* 0x0000001a121a7225 */ /* 0x000fe400078e0014 */
[----:B------:R-:W2:Y:S01]  /*4190*/  LD.E.64 R20, desc[UR8][R36.64] ;  /* 0x0000000824147980 */ /* 0x000ea2000c101b00 */
[----:B------:R-:W-:-:S05]  /*41a0*/  IADD3.X R29, R37, UR7, RZ, P3, !PT ;  /* 0x00000007251d7c10 */ /* 0x000fca0009ffe4ff */
[----:B------:R-:W4:Y:S01]  /*41b0*/  LD.E.64 R18, desc[UR8][R28.64] ;  /* 0x000000081c127980 */ /* 0x000f22000c101b00 */
[----:B------:R-:W-:Y:S02]  /*41c0*/  IMAD.IADD R27, R27, 0x1, R35 ;  /* 0x000000011b1b7824 */ /* 0x000fe400078e0223 */
[-C--:B---3--:R-:W-:Y:S02]  /*41d0*/  IMAD R31, R31, R22.reuse, RZ ;  /* 0x000000161f1f7224 */ /* 0x088fe400078e02ff */
[----:B------:R-:W-:Y:S01]  /*41e0*/  IMAD.WIDE.U32 R26, R30, R22, R26 ;  /* 0x000000161e1a7225 */ /* 0x000fe200078e001a */
[----:B------:R-:W-:-:S03]  /*41f0*/  IADD3 R22, P3, R28, UR14, RZ ;  /* 0x0000000e1c167c10 */ /* 0x000fc6000ff7e0ff */
[----:B------:R-:W-:Y:S02]  /*4200*/  IMAD R23, R30, R23, R31 ;  /* 0x000000171e177224 */ /* 0x000fe400078e021f */
[----:B------:R-:W3:Y:S02]  /*4210*/  LDL.64 R30, [R17+0x70] ;  /* 0x00007000111e7983 */ /* 0x000ee40000100a00 */
[----:B------:R-:W-:Y:S01]  /*4220*/  IMAD.IADD R27, R27, 0x1, R23 ;  /* 0x000000011b1b7824 */ /* 0x000fe200078e0217 */
[----:B------:R-:W-:Y:S01]  /*4230*/  IADD3.X R23, R29, UR7, RZ, P3, !PT ;  /* 0x000000071d177c10 */ /* 0x000fe20009ffe4ff */
[----:B--2---:R-:W-:Y:S01]  /*4240*/  IMAD R21, R21, R24, RZ ;  /* 0x0000001815157224 */ /* 0x004fe200078e02ff */
[----:B------:R-:W-:-:S03]  /*4250*/  IADD3 R36, P3, R22, UR14, RZ ;  /* 0x0000000e16247c10 */ /* 0x000fc6000ff7e0ff */
[----:B------:R-:W3:Y:S01]  /*4260*/  LD.E.64 R28, desc[UR8][R22.64] ;  /* 0x00000008161c7980 */ /* 0x000ee2000c101b00 */
[C---:B------:R-:W-:Y:S01]  /*4270*/  IMAD R25, R20.reuse, R25, R21 ;  /* 0x0000001914197224 */ /* 0x040fe200078e0215 */
[----:B------:R-:W-:Y:S01]  /*4280*/  IADD3.X R37, R23, UR7, RZ, P3, !PT ;  /* 0x0000000717257c10 */ /* 0x000fe20009ffe4ff */
[----:B------:R-:W-:Y:S02]  /*4290*/  IMAD.WIDE.U32 R20, R20, R24, R26 ;  /* 0x0000001814147225 */ /* 0x000fe400078e001a */
[----:B------:R-:W2:Y:S02]  /*42a0*/  LDL.64 R26, [R17+0x78] ;  /* 0x00007800111a7983 */ /* 0x000ea40000100a00 */
[----:B----4-:R-:W-:Y:S02]  /*42b0*/  IMAD R35, R19, R32, RZ ;  /* 0x0000002013237224 */ /* 0x010fe400078e02ff */
[----:B------:R-:W-:Y:S02]  /*42c0*/  IMAD.IADD R21, R21, 0x1, R25 ;  /* 0x0000000115157824 */ /* 0x000fe400078e0219 */
[----:B------:R-:W2:Y:S01]  /*42d0*/  LD.E.64 R24, desc[UR8][R36.64] ;  /* 0x0000000824187980 */ /* 0x000ea2000c101b00 */
[----:B------:R-:W-:-:S02]  /*42e0*/  IMAD R35, R18, R33, R35 ;  /* 0x0000002112237224 */ /* 0x000fc400078e0223 */
[----:B------:R-:W-:Y:S01]  /*42f0*/  IMAD.WIDE.U32 R32, R18, R32, R20 ;  /* 0x0000002012207225 */ /* 0x000fe200078e0014 */
[----:B------:R-:W-:Y:S01]  /*4300*/  IADD3 R20, P3, R36, UR14, RZ ;  /* 0x0000000e24147c10 */ /* 0x000fe2000ff7e0ff */
[----:B------:R-:W4:Y:S03]  /*4310*/  LDL.64 R18, [R17+0x80] ;  /* 0x0000800011127983 */ /* 0x000f260000100a00 */
[----:B------:R-:W-:Y:S02]  /*4320*/  IADD3.X R21, R37, UR7, RZ, P3, !PT ;  /* 0x0000000725157c10 */ /* 0x000fe40009ffe4ff */
[----:B------:R-:W-:Y:S01]  /*4330*/  IADD3 R33, R33, R35, RZ ;  /* 0x0000002321217210 */ /* 0x000fe20007ffe0ff */
[----:B------:R-:W4:Y:S04]  /*4340*/  LDL.64 R36, [R17+0x98] ;  /* 0x0000980011247983 */ /* 0x000f280000100a00 */
[----:B------:R-:W4:Y:S01]  /*4350*/  LD.E.64 R22, desc[UR8][R20.64] ;  /* 0x0000000814167980 */ /* 0x000f22000c101b00 */
[----:B---3--:R-:W-:-:S04]  /*4360*/  IMAD R29, R29, R30, RZ ;  /* 0x0000001e1d1d7224 */ /* 0x008fc800078e02ff */
[C---:B------:R-:W-:Y:S02]  /*4370*/  IMAD R29, R28.reuse, R31, R29 ;  /* 0x0000001f1c1d7224 */ /* 0x040fe400078e021d */
[----:B------:R-:W-:Y:S01]  /*4380*/  IMAD.WIDE.U32 R30, R28, R30, R32 ;  /* 0x0000001e1c1e7225 */ /* 0x000fe200078e0020 */
[----:B------:R-:W-:-:S03]  /*4390*/  IADD3 R28, P3, R20, UR14, RZ ;  /* 0x0000000e141c7c10 */ /* 0x000fc6000ff7e0ff */
[----:B------:R-:W-:Y:S01]  /*43a0*/  IMAD.IADD R31, R31, 0x1, R29 ;  /* 0x000000011f1f7824 */ /* 0x000fe200078e021d */
[----:B------:R-:W-:Y:S01]  /*43b0*/  IADD3.X R29, R21, UR7, RZ, P3, !PT ;  /* 0x00000007151d7c10 */ /* 0x000fe20009ffe4ff */
[-C--:B--2---:R-:W-:Y:S01]  /*43c0*/  IMAD R25, R25, R26.reuse, RZ ;  /* 0x0000001a19197224 */ /* 0x084fe200078e02ff */
[----:B------:R-:W2:Y:S03]  /*43d0*/  LDL.64 R20, [R17+0x88] ;  /* 0x0000880011147983 */ /* 0x000ea60000100a00 */
[C---:B------:R-:W-:Y:S02]  /*43e0*/  IMAD R33, R24.reuse, R27, R25 ;  /* 0x0000001b18217224 */ /* 0x040fe400078e0219 */
[----:B------:R-:W-:Y:S01]  /*43f0*/  IMAD.WIDE.U32 R26, R24, R26, R30 ;  /* 0x0000001a181a7225 */ /* 0x000fe200078e001e */
[----:B------:R-:W-:Y:S01]  /*4400*/  IADD3 R30, P3, R28, UR14, RZ ;  /* 0x0000000e1c1e7c10 */ /* 0x000fe2000ff7e0ff */
[----:B------:R-:W2:Y:S02]  /*4410*/  LD.E.64 R24, desc[UR8][R28.64] ;  /* 0x000000081c187980 */ /* 0x000ea4000c101b00 */
[----:B------:R-:W-:Y:S01]  /*4420*/  IMAD.IADD R27, R27, 0x1, R33 ;  /* 0x000000011b1b7824 */ /* 0x000fe200078e0221 */
[----:B------:R-:W-:Y:S01]  /*4430*/  IADD3.X R31, R29, UR7, RZ, P3, !PT ;  /* 0x000000071d1f7c10 */ /* 0x000fe20009ffe4ff */
[----:B----4-:R-:W-:-:S02]  /*4440*/  IMAD R23, R23, R18, RZ ;  /* 0x0000001217177224 */ /* 0x010fc400078e02ff */
[C---:B------:R-:W-:Y:S02]  /*4450*/  IMAD.WIDE.U32 R32, R22.reuse, R18, R26 ;  /* 0x0000001216207225 */ /* 0x040fe400078e001a */
[----:B------:R-:W3:Y:S02]  /*4460*/  LD.E.64 R34, desc[UR8][R30.64] ;  /* 0x000000081e227980 */ /* 0x000ee4000c101b00 */
[----:B------:R-:W-:Y:S02]  /*4470*/  IMAD R19, R22, R19, R23 ;  /* 0x0000001316137224 */ /* 0x000fe400078e0217 */
[----:B------:R-:W3:Y:S01]  /*4480*/  LDL.64 R26, [R17+0x90] ;  /* 0x00009000111a7983 */ /* 0x000ee20000100a00 */
[----:B------:R-:W-:-:S04]  /*4490*/  IADD3 R22, P3, R30, UR14, RZ ;  /* 0x0000000e1e167c10 */ /* 0x000fc8000ff7e0ff */
[----:B------:R-:W-:-:S05]  /*44a0*/  IADD3.X R23, R31, UR7, RZ, P3, !PT ;  /* 0x000000071f177c10 */ /* 0x000fca0009ffe4ff */
[----:B------:R-:W4:Y:S01]  /*44b0*/  LD.E.64 R28, desc[UR8][R22.64] ;  /* 0x00000008161c7980 */ /* 0x000f22000c101b00 */
[----:B------:R-:W-:Y:S01]  /*44c0*/  IMAD.IADD R33, R33, 0x1, R19 ;  /* 0x0000000121217824 */ /* 0x000fe200078e0213 */
[----:B------:R-:W-:-:S04]  /*44d0*/  UIADD3 UR4, UP0, UR4, -0x10, URZ ;  /* 0xfffffff004047890 */ /* 0x000fc8000ff1e03f */
[----:B------:R-:W-:Y:S02]  /*44e0*/  UIADD3.X UR5, UR5, -0x1, URZ, UP0, !UPT ;  /* 0xffffffff05057890 */ /* 0x000fe400087fe43f */
[----:B------:R-:W-:-:S04]  /*44f0*/  UISETP.GT.U32.AND UP0, UPT, UR4, 0xc, UPT ;  /* 0x0000000c0400788c */ /* 0x000fc8000bf04070 */
[----:B------:R-:W-:-:S06]  /*4500*/  UISETP.GT.AND.EX UP0, UPT, UR5, URZ, UPT, UP0 ;  /* 0x0000003f0500728c */ /* 0x000fcc000bf04300 */
[----:B------:R-:W-:Y:S02]  /*4510*/  PLOP3.LUT P5, PT, PT, PT, UP0, 0x80, 0x0 ;  /* 0x000000000000781c */ /* 0x000fe40003faf008 */
        /* <DEDUP_REMOVED lines=9> */
[----:B----4-:R-:W-:Y:S01]  /*45b0*/  IMAD R17, R29, R36, RZ ;  /* 0x000000241d117224 */ /* 0x010fe200078e02ff */
[----:B------:R-:W-:-:S03]  /*45c0*/  IADD3 R27, R27, R19, RZ ;  /* 0x000000131b1b7210 */ /* 0x000fc60007ffe0ff */
[C---:B------:R-:W-:Y:S02]  /*45d0*/  IMAD R17, R28.reuse, R37, R17 ;  /* 0x000000251c117224 */ /* 0x040fe400078e0211 */
[----:B------:R-:W-:Y:S01]  /*45e0*/  IMAD.WIDE.U32 R18, R28, R36, R26 ;  /* 0x000000241c127225 */ /* 0x000fe200078e001a */
[----:B------:R-:W-:-:S04]  /*45f0*/  IADD3 R28, P3, R22, UR14, RZ ;  /* 0x0000000e161c7c10 */ /* 0x000fc8000ff7e0ff */
[----:B------:R-:W-:Y:S01]  /*4600*/  IADD3.X R29, R23, UR7, RZ, P3, !PT ;  /* 0x00000007171d7c10 */ /* 0x000fe20009ffe4ff */
[----:B------:R-:W-:Y:S01]  /*4610*/  IMAD.IADD R19, R19, 0x1, R17 ;  /* 0x0000000113137824 */ /* 0x000fe200078e0211 */
[----:B------:R-:W-:Y:S07]  /*4620*/  @P5 BRA `(.L_x_7455) ;  /* 0xfffffff400d45947 */ /* 0x000fee000383ffff */
.L_x_7454:
[----:B------:R-:W-:-:S04]  /*4630*/  UISETP.GT.U32.AND UP0, UPT, UR4, 0x4, UPT ;  /* 0x000000040400788c */ /* 0x000fc8000bf04070 */
[----:B------:R-:W-:-:S06]  /*4640*/  UISETP.GT.AND.EX UP0, UPT, UR5, URZ, UPT, UP0 ;  /* 0x0000003f0500728c */ /* 0x000fcc000bf04300 */
[----:B------:R-:W-:-:S13]  /*4650*/  PLOP3.LUT P3, PT, PT, PT, UP0, 0x80, 0x0 ;  /* 0x000000000000781c */ /* 0x000fda0003f6f008 */
[----:B------:R-:W-:Y:S05]  /*4660*/  @!P3 BRA `(.L_x_7456) ;  /* 0x000000040018b947 */ /* 0x000fea0003800000 */
[----:B------:R-:W-:Y:S01]  /*4670*/  IMAD.U32 R17, R0, 0x8, R1 ;  /* 0x0000000800117824 */ /* 0x000fe200078e0001 */
[----:B------:R-:W-:Y:S01]  /*4680*/  IADD3 R36, P0, R28, UR14, RZ ;  /* 0x0000000e1c247c10 */ /* 0x000fe2000ff1e0ff */
[----:B-----5:R-:W2:Y:S04]  /*4690*/  LD.E.64 R24, desc[UR8][R28.64] ;  /* 0x000000081c187980 */ /* 0x020ea8000c101b00 */
[----:B------:R-:W2:Y:S01]  /*46a0*/  LDL.64 R26, [R17+0x20] ;  /* 0x00002000111a7983 */ /* 0x000ea20000100a00 */
[----:B------:R-:W-:-:S03]  /*46b0*/  IADD3.X R37, R29, UR7, RZ, P0, !PT ;  /* 0x000000071d257c10 */ /* 0x000fc600087fe4ff */
[----:B------:R-:W3:Y:S04]  /*46c0*/  LDL.64 R20, [R17+0x28] ;  /* 0x0000280011147983 */ /* 0x000ee80000100a00 */
[----:B------:R-:W3:Y:S01]  /*46d0*/  LD.E.64 R32, desc[UR8][R36.64] ;  /* 0x0000000824207980 */ /* 0x000ee2000c101b00 */
[----:B------:R-:W-:-:S03]  /*46e0*/  IADD3 R22, P0, R36, UR14, RZ ;  /* 0x0000000e24167c10 */ /* 0x000fc6000ff1e0ff */
[----:B------:R-:W4:Y:S01]  /*46f0*/  LDL.64 R30, [R17+0x30] ;  /* 0x00003000111e7983 */ /* 0x000f220000100a00 */
[----:B------:R-:W-:Y:S02]  /*4700*/  IADD3.X R23, R37, UR7, RZ, P0, !PT ;  /* 0x0000000725177c10 */ /* 0x000fe400087fe4ff */
[----:B------:R-:W-:-:S03]  /*4710*/  IADD3 R34, P0, R22, UR14, RZ ;  /* 0x0000000e16227c10 */ /* 0x000fc6000ff1e0ff */
[----:B------:R-:W4:Y:S01]  /*4720*/  LD.E.64 R28, desc[UR8][R22.64] ;  /* 0x00000008161c7980 */ /* 0x000f22000c101b00 */
[----:B------:R-:W-:Y:S01]  /*4730*/  IADD3.X R35, R23, UR7, RZ, P0, !PT ;  /* 0x0000000717237c10 */ /* 0x000fe200087fe4ff */
[-C--:B--2---:R-:W-:Y:S02]  /*4740*/  IMAD R25, R25, R26.reuse, RZ ;  /* 0x0000001a19197224 */ /* 0x084fe400078e02ff */
[----:B------:R-:W-:-:S04]  /*4750*/  IMAD.WIDE.U32 R18, R24, R26, R18 ;  /* 0x0000001a18127225 */ /* 0x000fc800078e0012 */
[----:B------:R-:W-:Y:S02]  /*4760*/  IMAD R25, R24, R27, R25 ;  /* 0x0000001b18197224 */ /* 0x000fe400078e0219 */
[----:B---3--:R-:W-:Y:S01]  /*4770*/  IMAD R37, R33, R20, RZ ;  /* 0x0000001421257224 */ /* 0x008fe200078e02ff */
[----:B------:R-:W2:Y:S01]  /*4780*/  LDL.64 R26, [R17+0x38] ;  /* 0x00003800111a7983 */ /* 0x000ea20000100a00 */
[----:B------:R-:W-:-:S03]  /*4790*/  IMAD.IADD R19, R19, 0x1, R25 ;  /* 0x0000000113137824 */ /* 0x000fc600078e0219 */
[----:B------:R-:W2:Y:S01]  /*47a0*/  LD.E.64 R24, desc[UR8][R34.64] ;  /* 0x0000000822187980 */ /* 0x000ea2000c101b00 */
[C---:B------:R-:W-:Y:S02]  /*47b0*/  IMAD R37, R32.reuse, R21, R37 ;  /* 0x0000001520257224 */ /* 0x040fe400078e0225 */
[----:B------:R-:W-:Y:S01]  /*47c0*/  IMAD.WIDE.U32 R32, R32, R20, R18 ;  /* 0x0000001420207225 */ /* 0x000fe200078e0012 */
[----:B------:R-:W-:Y:S01]  /*47d0*/  IADD3 R20, P0, R34, UR14, RZ ;  /* 0x0000000e22147c10 */ /* 0x000fe2000ff1e0ff */
[----:B------:R-:W3:Y:S03]  /*47e0*/  LDL.64 R18, [R17+0x40] ;  /* 0x0000400011127983 */ /* 0x000ee60000100a00 */
[----:B------:R-:W-:-:S05]  /*47f0*/  IADD3.X R21, R35, UR7, RZ, P0, !PT ;  /* 0x0000000723157c10 */ /* 0x000fca00087fe4ff */
[----:B------:R-:W3:Y:S01]  /*4800*/  LD.E.64 R22, desc[UR8][R20.64] ;  /* 0x0000000814167980 */ /* 0x000ee2000c101b00 */
[----:B------:R-:W-:Y:S01]  /*4810*/  IADD3 R33, R33, R37, RZ ;  /* 0x0000002521217210 */ /* 0x000fe20007ffe0ff */
[-C--:B----4-:R-:W-:Y:S02]  /*4820*/  IMAD R29, R29, R30.reuse, RZ ;  /* 0x0000001e1d1d7224 */ /* 0x090fe400078e02ff */
[----:B------:R-:W4:Y:S02]  /*4830*/  LDL.64 R36, [R17+0x58] ;  /* 0x0000580011247983 */ /* 0x000f240000100a00 */
[C---:B------:R-:W-:Y:S02]  /*4840*/  IMAD R29, R28.reuse, R31, R29 ;  /* 0x0000001f1c1d7224 */ /* 0x040fe400078e021d */
[----:B------:R-:W-:Y:S01]  /*4850*/  IMAD.WIDE.U32 R30, R28, R30, R32 ;  /* 0x0000001e1c1e7225 */ /* 0x000fe200078e0020 */
[----:B------:R-:W-:-:S03]  /*4860*/  IADD3 R28, P0, R20, UR14, RZ ;  /* 0x0000000e141c7c10 */ /* 0x000fc6000ff1e0ff */
[----:B------:R-:W-:Y:S01]  /*4870*/  IMAD.IADD R31, R31, 0x1, R29 ;  /* 0x000000011f1f7824 */ /* 0x000fe200078e021d */
[----:B------:R-:W-:Y:S02]  /*4880*/  IADD3.X R29, R21, UR7, RZ, P0, !PT ;  /* 0x00000007151d7c10 */ /* 0x000fe400087fe4ff */
[----:B------:R-:W4:Y:S01]  /*4890*/  LDL.64 R20, [R17+0x48] ;  /* 0x0000480011147983 */ /* 0x000f220000100a00 */
[----:B--2---:R-:W-:-:S04]  /*48a0*/  IMAD R25, R25, R26, RZ ;  /* 0x0000001a19197224 */ /* 0x004fc800078e02ff */
[C---:B------:R-:W-:Y:S02]  /*48b0*/  IMAD R33, R24.reuse, R27, R25 ;  /* 0x0000001b18217224 */ /* 0x040fe400078e0219 */
[----:B------:R-:W-:Y:S01]  /*48c0*/  IMAD.WIDE.U32 R26, R24, R26, R30 ;  /* 0x0000001a181a7225 */ /* 0x000fe200078e001e */
[----:B------:R-:W-:Y:S01]  /*48d0*/  IADD3 R30, P0, R28, UR14, RZ ;  /* 0x0000000e1c1e7c10 */ /* 0x000fe2000ff1e0ff */
[----:B------:R-:W4:Y:S02]  /*48e0*/  LD.E.64 R24, desc[UR8][R28.64] ;  /* 0x000000081c187980 */ /* 0x000f24000c101b00 */
[----:B------:R-:W-:Y:S01]  /*48f0*/  IMAD.IADD R27, R27, 0x1, R33 ;  /* 0x000000011b1b7824 */ /* 0x000fe200078e0221 */
[----:B------:R-:W-:Y:S01]  /*4900*/  IADD3.X R31, R29, UR7, RZ, P0, !PT ;  /* 0x000000071d1f7c10 */ /* 0x000fe200087fe4ff */
[-C--:B---3--:R-:W-:Y:S02]  /*4910*/  IMAD R23, R23, R18.reuse, RZ ;  /* 0x0000001217177224 */ /* 0x088fe400078e02ff */
[----:B------:R-:W-:-:S02]  /*4920*/  IMAD.WIDE.U32 R32, R22, R18, R26 ;  /* 0x0000001216207225 */ /* 0x000fc400078e001a */
[----:B------:R-:W2:Y:S02]  /*4930*/  LD.E.64 R34, desc[UR8][R30.64] ;  /* 0x000000081e227980 */ /* 0x000ea4000c101b00 */
[----:B------:R-:W-:Y:S02]  /*4940*/  IMAD R19, R22, R19, R23 ;  /* 0x0000001316137224 */ /* 0x000fe400078e0217 */
[----:B------:R-:W2:Y:S01]  /*4950*/  LDL.64 R26, [R17+0x50] ;  /* 0x00005000111a7983 */ /* 0x000ea20000100a00 */
[----:B------:R-:W-:-:S04]  /*4960*/  IADD3 R22, P0, R30, UR14, RZ ;  /* 0x0000000e1e167c10 */ /* 0x000fc8000ff1e0ff */
[----:B------:R-:W-:-:S05]  /*4970*/  IADD3.X R23, R31, UR7, RZ, P0, !PT ;  /* 0x000000071f177c10 */ /* 0x000fca00087fe4ff */
[----:B------:R-:W3:Y:S01]  /*4980*/  LD.E.64 R28, desc[UR8][R22.64] ;  /* 0x00000008161c7980 */ /* 0x000ee2000c101b00 */
[----:B------:R-:W-:Y:S01]  /*4990*/  IMAD.IADD R33, R33, 0x1, R19 ;  /* 0x0000000121217824 */ /* 0x000fe200078e0213 */
[----:B------:R-:W-:Y:S01]  /*49a0*/  IADD3 R0, P4, R0, 0x8, RZ ;  /* 0x0000000800007810 */ /* 0x000fe20007f9e0ff */
[----:B------:R-:W-:Y:S01]  /*49b0*/  UIADD3 UR4, UP0, UR4, -0x8, URZ ;  /* 0xfffffff804047890 */ /* 0x000fe2000ff1e03f */
[----:B------:R-:W-:-:S03]  /*49c0*/  PLOP3.LUT P0, PT, PT, PT, PT, 0x8, 0x0 ;  /* 0x000000000000781c */ /* 0x000fc60003f0e170 */
[----:B------:R-:W-:Y:S01]  /*49d0*/  IMAD.X R16, RZ, RZ, R16, P4 ;  /* 0x000000ffff107224 */ /* 0x000fe200020e0610 */
[----:B------:R-:W-:Y:S01]  /*49e0*/  UIADD3.X UR5, UR5, -0x1, URZ, UP0, !UPT ;  /* 0xffffffff05057890 */ /* 0x000fe200087fe43f */
[----:B----4-:R-:W-:-:S04]  /*49f0*/  IMAD R19, R25, R20, RZ ;  /* 0x0000001419137224 */ /* 0x010fc800078e02ff */
        /* <DEDUP_REMOVED lines=10> */
[----:B------:R-:W-:-:S03]  /*4aa0*/  IADD3 R28, P3, R22, UR14, RZ ;  /* 0x0000000e161c7c10 */ /* 0x000fc6000ff7e0ff */
[----:B------:R-:W-:Y:S01]  /*4ab0*/  IMAD.IADD R19, R19, 0x1, R17 ;  /* 0x0000000113137824 */ /* 0x000fe200078e0211 */
[----:B------:R-:W-:-:S09]  /*4ac0*/  IADD3.X R29, R23, UR7, RZ, P3, !PT ;  /* 0x00000007171d7c10 */ /* 0x000fd20009ffe4ff */
.L_x_7456:
[----:B------:R-:W-:-:S04]  /*4ad0*/  ISETP.NE.U32.AND P3, PT, RZ, UR4, PT ;  /* 0x00000004ff007c0c */ /* 0x000fc8000bf65070 */
[----:B------:R-:W-:-:S13]  /*4ae0*/  ISETP.NE.OR.EX P0, PT, RZ, UR5, P0, P3 ;  /* 0x00000005ff007c0c */ /* 0x000fda0008705730 */
[----:B------:R-:W-:Y:S05]  /*4af0*/  @!P0 BRA `(.L_x_7452) ;  /* 0x0000000000a88947 */ /* 0x000fea0003800000 */
.L_x_7453:
[----:B------:R-:W-:Y:S01]  /*4b00*/  IMAD.MOV.U32 R20, RZ, RZ, R28 ;  /* 0x000000ffff147224 */ /* 0x000fe200078e001c */
[----:B------:R-:W-:Y:S01]  /*4b10*/  MOV R21, R29 ;  /* 0x0000001d00157202 */ /* 0x000fe20000000f00 */
[----:B------:R-:W-:-:S05]  /*4b20*/  IMAD.U32 R17, R0, 0x8, R1 ;  /* 0x0000000800117824 */ /* 0x000fca00078e0001 */
[----:B------:R-:W2:Y:S04]  /*4b30*/  LD.E.64 R20, desc[UR8][R20.64] ;  /* 0x0000000814147980 */ /* 0x000ea8000c101b00 */
[----:B------:R-:W2:Y:S01]  /*4b40*/  LDL.64 R22, [R17+0x20] ;  /* 0x0000200011167983 */ /* 0x000ea20000100a00 */
[----:B------:R-:W-:-:S03]  /*4b50*/  IADD3 R32, P0, R28, UR14, RZ ;  /* 0x0000000e1c207c10 */ /* 0x000fc6000ff1e0ff */
[----:B-----5:R-:W3:Y:S01]  /*4b60*/  LDL.64 R24, [R17+0x28] ;  /* 0x0000280011187983 */ /* 0x020ee20000100a00 */
[----:B------:R-:W-:Y:S02]  /*4b70*/  IADD3.X R33, R29, UR7, RZ, P0, !PT ;  /* 0x000000071d217c10 */ /* 0x000fe400087fe4ff */
[----:B------:R-:W-:Y:S01]  /*4b80*/  IADD3 R28, P0, R32, UR14, RZ ;  /* 0x0000000e201c7c10 */ /* 0x000fe2000ff1e0ff */
[----:B------:R-:W4:Y:S04]  /*4b90*/  LDL.64 R34, [R17+0x38] ;  /* 0x0000380011227983 */ /* 0x000f280000100a00 */
[----:B------:R-:W3:Y:S01]  /*4ba0*/  LD.E.64 R26, desc[UR8][R32.64] ;  /* 0x00000008201a7980 */ /* 0x000ee2000c101b00 */
[----:B------:R-:W-:Y:S01]  /*4bb0*/  IADD3.X R29, R33, UR7, RZ, P0, !PT ;  /* 0x00000007211d7c10 */ /* 0x000fe200087fe4ff */
[----:B--2---:R-:W-:-:S02]  /*4bc0*/  IMAD R31, R21, R22, RZ ;  /* 0x00000016151f7224 */ /* 0x004fc400078e02ff */
[----:B------:R-:W-:-:S04]  /*4bd0*/  IMAD.WIDE.U32 R18, R20, R22, R18 ;  /* 0x0000001614127225 */ /* 0x000fc800078e0012 */
[----:B------:R-:W-:Y:S01]  /*4be0*/  IMAD R37, R20, R23, R31 ;  /* 0x0000001714257224 */ /* 0x000fe200078e021f */
[----:B------:R-:W-:Y:S01]  /*4bf0*/  IADD3 R20, P0, R28, UR14, RZ ;  /* 0x0000000e1c147c10 */ /* 0x000fe2000ff1e0ff */
[----:B------:R-:W2:Y:S04]  /*4c00*/  LDL.64 R30, [R17+0x30] ;  /* 0x00003000111e7983 */ /* 0x000ea80000100a00 */
[----:B------:R0:W2:Y:S01]  /*4c10*/  LD.E.64 R22, desc[UR8][R28.64] ;  /* 0x000000081c167980 */ /* 0x0000a2000c101b00 */
[----:B------:R-:W-:-:S05]  /*4c20*/  IADD3.X R21, R29, UR7, RZ, P0, !PT ;  /* 0x000000071d157c10 */ /* 0x000fca00087fe4ff */
[----:B------:R-:W4:Y:S01]  /*4c30*/  LD.E.64 R32, desc[UR8][R20.64] ;  /* 0x0000000814207980 */ /* 0x000f22000c101b00 */
[----:B------:R-:W-:Y:S01]  /*4c40*/  UIADD3 UR4, UP0, UR4, -0x4, URZ ;  /* 0xfffffffc04047890 */ /* 0x000fe2000ff1e03f */
[----:B------:R-:W-:Y:S02]  /*4c50*/  IMAD.IADD R19, R19, 0x1, R37 ;  /* 0x0000000113137824 */ /* 0x000fe400078e0225 */
[-C--:B---3--:R-:W-:Y:S01]  /*4c60*/  IMAD R27, R27, R24.reuse, RZ ;  /* 0x000000181b1b7224 */ /* 0x088fe200078e02ff */
[----:B------:R-:W-:Y:S01]  /*4c70*/  UIADD3.X UR5, UR5, -0x1, URZ, UP0, !UPT ;  /* 0xffffffff05057890 */ /* 0x000fe200087fe43f */
[----:B------:R-:W-:Y:S01]  /*4c80*/  IMAD.WIDE.U32 R18, R26, R24, R18 ;  /* 0x000000181a127225 */ /* 0x000fe200078e0012 */
[----:B------:R-:W-:-:S03]  /*4c90*/  ISETP.NE.U32.AND P0, PT, RZ, UR4, PT ;  /* 0x00000004ff007c0c */ /* 0x000fc6000bf05070 */
[----:B------:R-:W-:Y:S01]  /*4ca0*/  IMAD R27, R26, R25, R27 ;  /* 0x000000191a1b7224 */ /* 0x000fe200078e021b */
[----:B------:R-:W-:-:S03]  /*4cb0*/  ISETP.NE.AND.EX P0, PT, RZ, UR5, PT, P0 ;  /* 0x00000005ff007c0c */ /* 0x000fc6000bf05300 */
[----:B------:R-:W-:Y:S01]  /*4cc0*/  IMAD.IADD R19, R19, 0x1, R27 ;  /* 0x0000000113137824 */ /* 0x000fe200078e021b */
[----:B0-----:R-:W-:Y:S02]  /*4cd0*/  IADD3 R28, P4, R20, UR14, RZ ;  /* 0x0000000e141c7c10 */ /* 0x001fe4000ff9e0ff */
[----:B------:R-:W-:Y:S02]  /*4ce0*/  IADD3 R0, P3, R0, 0x4, RZ ;  /* 0x0000000400007810 */ /* 0x000fe40007f7e0ff */
[----:B------:R-:W-:Y:S02]  /*4cf0*/  IADD3.X R29, R21, UR7, RZ, P4, !PT ;  /* 0x00000007151d7c10 */ /* 0x000fe4000a7fe4ff */
[----:B------:R-:W-:Y:S01]  /*4d00*/  IADD3.X R16, RZ, R16, RZ, P3, !PT ;  /* 0x00000010ff107210 */ /* 0x000fe20001ffe4ff */
[----:B--2---:R-:W-:-:S04]  /*4d10*/  IMAD R23, R23, R30, RZ ;  /* 0x0000001e17177224 */ /* 0x004fc800078e02ff */
[C---:B------:R-:W-:Y:S02]  /*4d20*/  IMAD R25, R22.reuse, R31, R23 ;  /* 0x0000001f16197224 */ /* 0x040fe400078e0217 */
[----:B------:R-:W-:-:S04]  /*4d30*/  IMAD.WIDE.U32 R22, R22, R30, R18 ;  /* 0x0000001e16167225 */ /* 0x000fc800078e0012 */
[----:B------:R-:W-:Y:S02]  /*4d40*/  IMAD.IADD R23, R23, 0x1, R25 ;  /* 0x0000000117177824 */ /* 0x000fe400078e0219 */
[-C--:B----4-:R-:W-:Y:S02]  /*4d50*/  IMAD R17, R33, R34.reuse, RZ ;  /* 0x0000002221117224 */ /* 0x090fe400078e02ff */
[----:B------:R-:W-:-:S04]  /*4d60*/  IMAD.WIDE.U32 R18, R32, R34, R22 ;  /* 0x0000002220127225 */ /* 0x000fc800078e0016 */
[----:B------:R-:W-:-:S04]  /*4d70*/  IMAD R17, R32, R35, R17 ;  /* 0x0000002320117224 */ /* 0x000fc800078e0211 */
[----:B------:R-:W-:Y:S01]  /*4d80*/  IMAD.IADD R19, R19, 0x1, R17 ;  /* 0x0000000113137824 */ /* 0x000fe200078e0211 */
[----:B------:R-:W-:Y:S06]  /*4d90*/  @P0 BRA `(.L_x_7453) ;  /* 0xfffffffc00580947 */ /* 0x000fec000383ffff */
.L_x_7452:
[----:B------:R-:W-:-:S04]  /*4da0*/  ISETP.NE.U32.AND P0, PT, RZ, UR12, PT ;  /* 0x0000000cff007c0c */ /* 0x000fc8000bf05070 */
[----:B------:R-:W-:-:S13]  /*4db0*/  ISETP.NE.AND.EX P0, PT, RZ, RZ, PT, P0 ;  /* 0x000000ffff00720c */ /* 0x000fda0003f05300 */
[----:B------:R-:W-:Y:S05]  /*4dc0*/  @!P0 BRA `(.L_x_7451) ;  /* 0x0000000000c88947 */ /* 0x000fea0003800000 */
[----:B------:R-:W-:Y:S02]  /*4dd0*/  ULDC.64 UR4, c[0x0][0x230] ;  /* 0x00008c0000047ab9 */ /* 0x000fe40000000a00 */
[----:B------:R-:W-:Y:S02]  /*4de0*/  IMAD R17, R5, UR4, RZ ;  /* 0x0000000405117c24 */ /* 0x000fe4000f8e02ff */
[----:B------:R-:W-:-:S04]  /*4df0*/  IMAD.WIDE.U32 R20, R4, UR4, RZ ;  /* 0x0000000404147c25 */ /* 0x000fc8000f8e00ff */
[----:B------:R-:W-:Y:S01]  /*4e00*/  IMAD R23, R4, UR5, R17 ;  /* 0x0000000504177c24 */ /* 0x000fe2000f8e0211 */
[----:B------:R-:W-:Y:S01]  /*4e10*/  ULDC.64 UR4, c[0x0][0x228] ;  /* 0x00008a0000047ab9 */ /* 0x000fe20000000a00 */
[----:B------:R-:W-:Y:S02]  /*4e20*/  IMAD R17, R16, UR10, RZ ;  /* 0x0000000a10117c24 */ /* 0x000fe4000f8e02ff */
[----:B------:R-:W-:Y:S02]  /*4e30*/  IMAD.IADD R21, R21, 0x1, R23 ;  /* 0x0000000115157824 */ /* 0x000fe400078e0217 */
[C---:B------:R-:W-:Y:S02]  /*4e40*/  IMAD R17, R0.reuse, UR11, R17 ;  /* 0x0000000b00117c24 */ /* 0x040fe4000f8e0211 */
[----:B------:R-:W-:-:S04]  /*4e50*/  IMAD.WIDE.U32 R20, R0, UR10, R20 ;  /* 0x0000000a00147c25 */ /* 0x000fc8000f8e0014 */
[----:B------:R-:W-:Y:S01]  /*4e60*/  IMAD.IADD R17, R21, 0x1, R17 ;  /* 0x0000000115117824 */ /* 0x000fe200078e0211 */
[----:B------:R-:W-:Y:S01]  /*4e70*/  LEA R16, P0, R20, UR4, 0x3 ;  /* 0x0000000414107c11 */ /* 0x000fe2000f8018ff */
[----:B------:R-:W-:-:S03]  /*4e80*/  IMAD.U32 R0, R0, 0x8, R1 ;  /* 0x0000000800007824 */ /* 0x000fc600078e0001 */
[----:B------:R-:W-:Y:S02]  /*4e90*/  LEA.HI.X R17, R20, UR5, R17, 0x3, P0 ;  /* 0x0000000514117c11 */ /* 0x000fe400080f1c11 */
[----:B------:R-:W2:Y:S04]  /*4ea0*/  LDL.64 R22, [R0+0x20] ;  /* 0x0000200000167983 */ /* 0x000ea80000100a00 */
        /* <DEDUP_REMOVED lines=10> */
[----:B------:R-:W2:Y:S01]  /*4f50*/  LDL.64 R20, [R0+0x28] ;  /* 0x0000280000147983 */ /* 0x000ea20000100a00 */
        /* <DEDUP_REMOVED lines=13> */
[----:B------:R-:W2:Y:S03]  /*5030*/  LDL.64 R20, [R0+0x30] ;  /* 0x0000300000147983 */ /* 0x000ea60000100a00 */
[----:B------:R-:W-:-:S06]  /*5040*/  IADD3.X R17, R23, UR10, RZ, P0, !PT ;  /* 0x0000000a17117c10 */ /* 0x000fcc00087fe4ff */
[----:B------:R-:W2:Y:S02]  /*5050*/  LD.E.64 R16, desc[UR8][R16.64] ;  /* 0x0000000810107980 */ /* 0x000ea4000c101b00 */
[-C--:B--2---:R-:W-:Y:S02]  /*5060*/  IMAD R23, R17, R20.reuse, RZ ;  /* 0x0000001411177224 */ /* 0x084fe400078e02ff */
[----:B------:R-:W-:-:S04]  /*5070*/  IMAD.WIDE.U32 R18, R16, R20, R18 ;  /* 0x0000001410127225 */ /* 0x000fc800078e0012 */
[----:B------:R-:W-:-:S04]  /*5080*/  IMAD R23, R16, R21, R23 ;  /* 0x0000001510177224 */ /* 0x000fc800078e0217 */
[----:B------:R-:W-:Y:S01]  /*5090*/  IMAD.IADD R19, R19, 0x1, R23 ;  /* 0x0000000113137824 */ /* 0x000fe200078e0217 */
[----:B------:R-:W-:Y:S06]  /*50a0*/  BRA `(.L_x_7451) ;  /* 0x0000000000107947 */ /* 0x000fec0003800000 */
.L_x_7450:
[----:B------:R-:W-:Y:S02]  /*50b0*/  ULDC.64 UR4, c[0x0][0x218] ;  /* 0x0000860000047ab9 */ /* 0x000fe40000000a00 */
[----:B0-----:R-:W-:-:S04]  /*50c0*/  LEA R18, P0, R4, UR4, 0x3 ;  /* 0x0000000404127c11 */ /* 0x001fc8000f8018ff */
[----:B------:R-:W-:-:S06]  /*50d0*/  LEA.HI.X R19, R4, UR5, R5, 0x3, P0 ;  /* 0x0000000504137c11 */ /* 0x000fcc00080f1c05 */
[----:B------:R-:W5:Y:S03]  /*50e0*/  LD.E.64 R18, desc[UR8][R18.64] ;  /* 0x0000000812127980 */ /* 0x000f66000c101b00 */
.L_x_7451:
[----:B------:R-:W-:Y:S02]  /*50f0*/  ULDC.64 UR4, c[0x0][0x280] ;  /* 0x0000a00000047ab9 */ /* 0x000fe40000000a00 */
[----:B------:R-:W-:Y:S02]  /*5100*/  IMAD.U32 R22, RZ, RZ, UR4 ;  /* 0x00000004ff167e24 */ /* 0x000fe4000f8e00ff */
[----:B------:R-:W-:Y:S01]  /*5110*/  IMAD.U32 R0, RZ, RZ, UR5 ;  /* 0x00000005ff007e24 */ /* 0x000fe2000f8e00ff */
[----:B------:R-:W-:Y:S06]  /*5120*/  @!P1 BRA `(.L_x_7457) ;  /* 0x0000000000609947 */ /* 0x000fec0003800000 */
[----:B------:R-:W-:Y:S01]  /*5130*/  BSSY B0, `(.L_x_7457) ;  /* 0x0000017000007945 */ /* 0x000fe20003800000 */
[----:B------:R-:W-:Y:S01]  /*5140*/  IMAD.U32 R22, RZ, RZ, UR4 ;  /* 0x00000004ff167e24 */ /* 0x000fe2000f8e00ff */
[----:B------:R-:W-:Y:S01]  /*5150*/  MOV R0, UR5 ;  /* 0x0000000500007c02 */ /* 0x000fe20008000f00 */
[----:B-----5:R-:W-:Y:S02]  /*5160*/  IMAD.MOV.U32 R25, RZ, RZ, R2 ;  /* 0x000000ffff197224 */ /* 0x020fe400078e0002 */
[----:B------:R-:W-:-:S07]  /*5170*/  IMAD.MOV.U32 R26, RZ, RZ, R3 ;  /* 0x000000ffff1a7224 */ /* 0x000fce00078e0003 */
.L_x_7458:
        /* <DEDUP_REMOVED lines=19> */
.L_x_7457:
        /* <DEDUP_REMOVED lines=9> */
.L_x_7460:
        /* <DEDUP_REMOVED lines=11> */
[----:B------:R-:W-:Y:S01]  /*53f0*/  MOV R25, R23 ;  /* 0x0000001700197202 */ /* 0x000fe20000000f00 */
[----:B------:R-:W-:Y:S01]  /*5400*/  @P0 IMAD.X R24, R26, 0x1, R21, P3 ;  /* 0x000000011a180824 */ /* 0x000fe200018e0615 */
[----:B------:R-:W-:Y:S01]  /*5410*/  ISETP.GT.U32.AND P3, PT, R23, RZ, PT ;  /* 0x000000ff1700720c */ /* 0x000fe20003f64070 */
[----:B------:R-:W-:-:S02]  /*5420*/  @P0 IMAD.X R29, RZ, RZ, R17, P4 ;  /* 0x000000ffff1d0224 */ /* 0x000fc400020e0611 */
[----:B------:R-:W-:Y:S01]  /*5430*/  IMAD.MOV.U32 R26, RZ, RZ, R24 ;  /* 0x000000ffff1a7224 */ /* 0x000fe200078e0018 */
[----:B------:R-:W-:-:S13]  /*5440*/  ISETP.GT.AND.EX P3, PT, R24, RZ, PT, P3 ;  /* 0x000000ff1800720c */ /* 0x000fda0003f64330 */
[----:B------:R-:W-:Y:S05]  /*5450*/  @P3 BRA `(.L_x_7460) ;  /* 0xfffffffc00b83947 */ /* 0x000fea000383ffff */
[----:B------:R-:W-:Y:S05]  /*5460*/  BSYNC B0 ;  /* 0x0000000000007941 */ /* 0x000fea0003800000 */
.L_x_7459:
[----:B------:R-:W-:Y:S01]  /*5470*/  ULDC.64 UR4, c[0x0][0x280] ;  /* 0x0000a00000047ab9 */ /* 0x000fe20000000a00 */
[C---:B------:R-:W-:Y:S01]  /*5480*/  IADD3 R17, P0, -R22.reuse, R27, RZ ;  /* 0x0000001b16117210 */ /* 0x040fe20007f1e1ff */
[----:B------:R-:W-:Y:S01]  /*5490*/  ULDC.64 UR10, c[0x0][0x298] ;  /* 0x0000a600000a7ab9 */ /* 0x000fe20000000a00 */
[----:B-----5:R-:W-:Y:S02]  /*54a0*/  IADD3 R18, P3, R22, -UR4, RZ ;  /* 0x8000000416127c10 */ /* 0x020fe4000ff7e0ff */
[C---:B------:R-:W-:Y:S01]  /*54b0*/  SHF.L.U64.HI R21, R4.reuse, 0x3, R5 ;  /* 0x0000000304157819 */ /* 0x040fe20000010205 */
        /* <DEDUP_REMOVED lines=24> */
[----:B------:R-:W-:Y:S01]  /*5640*/  HFMA2.MMA R4, -RZ, RZ, 0, 0 ;  /* 0x00000000ff047435 */ /* 0x000fe200000001ff */
        /* <DEDUP_REMOVED lines=24> */
[----:B------:R-:W-:-:S03]  /*57d0*/  IMAD.MOV.U32 R0, RZ, RZ, RZ ;  /* 0x000000ffff007224 */ /* 0x000fc600078e00ff */
[----:B------:R-:W-:Y:S01]  /*57e0*/  LEA.HI.X R23, R4, UR17, R23, 0x3, P3 ;  /* 0x0000001104177c11 */ /* 0x000fe200098f1c17 */
[----:B------:R-:W-:-:S06]  /*57f0*/  IMAD.MOV.U32 R4, RZ, RZ, RZ ;  /* 0x000000ffff047224 */ /* 0x000fcc00078e00ff */
[----:B------:R-:W-:Y:S05]  /*5800*/  @!P0 BRA `(.L_x_7464) ;  /* 0x0000000c00708947 */ /* 0x000fea0003800000 */
[----:B------:R-:W-:Y:S01]  /*5810*/  UISETP.GT.U32.AND UP0, UPT, UR4, 0xc, UPT ;  /* 0x0000000c0400788c */ /* 0x000fe2000bf04070 */
[----:B------:R-:W-:-:S03]  /*5820*/  PLOP3.LUT P0, PT, PT, PT, PT, 0x80, 0x0 ;  /* 0x000000000000781c */ /* 0x000fc60003f0f070 */
[----:B------:R-:W-:-:S06]  /*5830*/  UISETP.GT.AND.EX UP0, UPT, UR5, URZ, UPT, UP0 ;  /* 0x0000003f0500728c */ /* 0x000fcc000bf04300 */
[----:B------:R-:W-:-:S13]  /*5840*/  PLOP3.LUT P3, PT, PT, PT, UP0, 0x80, 0x0 ;  /* 0x000000000000781c */ /* 0x000fda0003f6f008 */
[----:B------:R-:W-:Y:S05]  /*5850*/  @!P3 BRA `(.L_x_7465) ;  /* 0x000000080028b947 */ /* 0x000fea0003800000 */
[----:B------:R-:W-:-:S13]  /*5860*/  PLOP3.LUT P0, PT, PT, PT, PT, 0x8, 0x0 ;  /* 0x000000000000781c */ /* 0x000fda0003f0e170 */
.L_x_7466:
[----:B------:R-:W-:Y:S01]  /*5870*/  LEA R5, R0, R1, 0x3 ;  /* 0x0000000100057211 */ /* 0x000fe200078e18ff */
[----:B------:R-:W2:Y:S04]  /*5880*/  LD.E.64 R26, desc[UR8][R22.64] ;  /* 0x00000008161a7980 */ /* 0x000ea8000c101b00 */
[----:B------:R-:W2:Y:S01]  /*5890*/  LDL.64 R20, [R5+0x20] ;  /* 0x0000200005147983 */ /* 0x000ea20000100a00 */
[----:B------:R-:W-:-:S03]  /*58a0*/  IADD3 R30, P3, R22, UR14, RZ ;  /* 0x0000000e161e7c10 */ /* 0x000fc6000ff7e0ff */
[----:B------:R-:W3:Y:S01]  /*58b0*/  LDL.64 R28, [R5+0x28] ;  /* 0x00002800051c7983 */ /* 0x000ee20000100a00 */
[----:B------:R-:W-:Y:S02]  /*58c0*/  IADD3.X R31, R23, UR7, RZ, P3, !PT ;  /* 0x00000007171f7c10 */ /* 0x000fe40009ffe4ff */
[----:B------:R-:W-:Y:S01]  /*58d0*/  IADD3 R36, P3, R30, UR14, RZ ;  /* 0x0000000e1e247c10 */ /* 0x000fe2000ff7e0ff */
[----:B------:R-:W4:Y:S04]  /*58e0*/  LDL.64 R24, [R5+0x30] ;  /* 0x0000300005187983 */ /* 0x000f280000100a00 */
[----:B------:R-:W3:Y:S01]  /*58f0*/  LD.E.64 R22, desc[UR8][R30.64] ;  /* 0x000000081e167980 */ /* 0x000ee2000c101b00 */
[----:B------:R-:W-:-:S05]  /*5900*/  IADD3.X R37, R31, UR7, RZ, P3, !PT ;  /* 0x000000071f257c10 */ /* 0x000fca0009ffe4ff */
[----:B------:R-:W4:Y:S01]  /*5910*/  LD.E.64 R16, desc[UR8][R36.64] ;  /* 0x0000000824107980 */ /* 0x000f22000c101b00 */
[----:B------:R-:W-:-:S04]  /*5920*/  IADD3 R32, P3, R36, UR14, RZ ;  /* 0x0000000e24207c10 */ /* 0x000fc8000ff7e0ff */
[----:B------:R-:W-:Y:S02]  /*5930*/  IADD3.X R33, R37, UR7, RZ, P3, !PT ;  /* 0x0000000725217c10 */ /* 0x000fe40009ffe4ff */
[----:B------:R-:W-:Y:S01]  /*5940*/  IADD3 R34, P3, R32, UR14, RZ ;  /* 0x0000000e20227c10 */ /* 0x000fe2000ff7e0ff */
[-C--:B--2---:R-:W-:Y:S02]  /*5950*/  IMAD R27, R27, R20.reuse, RZ ;  /* 0x000000141b1b7224 */ /* 0x084fe400078e02ff */
[----:B------:R-:W-:-:S04]  /*5960*/  IMAD.WIDE.U32 R18, R26, R20, R18 ;  /* 0x000000141a127225 */ /* 0x000fc800078e0012 */
[----:B------:R-:W-:Y:S02]  /*5970*/  IMAD R35, R26, R21, R27 ;  /* 0x000000151a237224 */ /* 0x000fe400078e021b */
[----:B------:R0:W2:Y:S04]  /*5980*/  LD.E.64 R26, desc[UR8][R32.64] ;  /* 0x00000008201a7980 */ /* 0x0000a8000c101b00 */
[----:B------:R-:W2:Y:S01]  /*5990*/  LDL.64 R20, [R5+0x38] ;  /* 0x0000380005147983 */ /* 0x000ea20000100a00 */
[----:B------:R-:W-:Y:S01]  /*59a0*/  IMAD.IADD R19, R19, 0x1, R35 ;  /* 0x0000000113137824 */ /* 0x000fe200078e0223 */
[----:B------:R-:W-:Y:S01]  /*59b0*/  IADD3.X R35, R33, UR7, RZ, P3, !PT ;  /* 0x0000000721237c10 */ /* 0x000fe20009ffe4ff */
[-C--:B---3--:R-:W-:Y:S02]  /*59c0*/  IMAD R31, R23, R28.reuse, RZ ;  /* 0x0000001c171f7224 */ /* 0x088fe400078e02ff */
[----:B------:R-:W-:Y:S01]  /*59d0*/  IMAD.WIDE.U32 R18, R22, R28, R18 ;  /* 0x0000001c16127225 */ /* 0x000fe200078e0012 */
[----:B0-----:R-:W-:-:S03]  /*59e0*/  IADD3 R32, P3, R34, UR14, RZ ;  /* 0x0000000e22207c10 */ /* 0x001fc6000ff7e0ff */
[----:B------:R-:W-:Y:S02]  /*59f0*/  IMAD R31, R22, R29, R31 ;  /* 0x0000001d161f7224 */ /* 0x000fe400078e021f */
[----:B------:R0:W3:Y:S04]  /*5a00*/  LD.E.64 R28, desc[UR8][R34.64] ;  /* 0x00000008221c7980 */ /* 0x0000e8000c101b00 */
[----:B------:R-:W3:Y:S01]  /*5a10*/  LDL.64 R22, [R5+0x40] ;  /* 0x0000400005167983 */ /* 0x000ee20000100a00 */
[----:B------:R-:W-:Y:S01]  /*5a20*/  IMAD.IADD R19, R19, 0x1, R31 ;  /* 0x0000000113137824 */ /* 0x000fe200078e021f */
[----:B------:R-:W-:Y:S01]  /*5a30*/  IADD3.X R33, R35, UR7, RZ, P3, !PT ;  /* 0x0000000723217c10 */ /* 0x000fe20009ffe4ff */
[-C--:B----4-:R-:W-:Y:S02]  /*5a40*/  IMAD R31, R17, R24.reuse, RZ ;  /* 0x00000018111f7224 */ /* 0x090fe400078e02ff */
[----:B------:R-:W-:-:S04]  /*5a50*/  IMAD.WIDE.U32 R18, R16, R24, R18 ;  /* 0x0000001810127225 */ /* 0x000fc800078e0012 */
[----:B------:R-:W-:Y:S02]  /*5a60*/  IMAD R31, R16, R25, R31 ;  /* 0x00000019101f7224 */ /* 0x000fe400078e021f */
[----:B------:R1:W4:Y:S04]  /*5a70*/  LD.E.64 R16, desc[UR8][R32.64] ;  /* 0x0000000820107980 */ /* 0x000328000c101b00 */
[----:B------:R-:W4:Y:S01]  /*5a80*/  LDL.64 R24, [R5+0x48] ;  /* 0x0000480005187983 */ /* 0x000f220000100a00 */
[----:B0-----:R-:W-:Y:S01]  /*5a90*/  IADD3 R34, P3, R32, UR14, RZ ;  /* 0x0000000e20227c10 */ /* 0x001fe2000ff7e0ff */
[----:B------:R-:W-:-:S03]  /*5aa0*/  IMAD.IADD R19, R19, 0x1, R31 ;  /* 0x0000000113137824 */ /* 0x000fc600078e021f */
[----:B------:R-:W-:Y:S01]  /*5ab0*/  IADD3.X R35, R33, UR7, RZ, P3, !PT ;  /* 0x0000000721237c10 */ /* 0x000fe20009ffe4ff */
[----:B--2---:R-:W-:-:S04]  /*5ac0*/  IMAD R31, R27, R20, RZ ;  /* 0x000000141b1f7224 */ /* 0x004fc800078e02ff */
[C---:B------:R-:W-:Y:S02]  /*5ad0*/  IMAD R31, R26.reuse, R21, R31 ;  /* 0x000000151a1f7224 */ /* 0x040fe400078e021f */
[----:B------:R-:W-:Y:S02]  /*5ae0*/  IMAD.WIDE.U32 R20, R26, R20, R18 ;  /* 0x000000141a147225 */ /* 0x000fe400078e0012 */
[----:B------:R0:W2:Y:S04]  /*5af0*/  LD.E.64 R26, desc[UR8][R34.64] ;  /* 0x00000008221a7980 */ /* 0x0000a8000c101b00 */
[----:B------:R-:W2:Y:S01]  /*5b00*/  LDL.64 R18, [R5+0x50] ;  /* 0x0000500005127983 */ /* 0x000ea20000100a00 */
[----:B-1----:R-:W-:Y:S01]  /*5b10*/  IADD3 R32, P3, R34, UR14, RZ ;  /* 0x0000000e22207c10 */ /* 0x002fe2000ff7e0ff */
[----:B------:R-:W-:-:S02]  /*5b20*/  IMAD.IADD R21, R21, 0x1, R31 ;  /* 0x0000000115157824 */ /* 0x000fc400078e021f */
[----:B---3--:R-:W-:Y:S01]  /*5b30*/  IMAD R31, R29, R22, RZ ;  /* 0x000000161d1f7224 */ /* 0x008fe200078e02ff */
[----:B------:R-:W-:-:S03]  /*5b40*/  IADD3.X R33, R35, UR7, RZ, P3, !PT ;  /* 0x0000000723217c10 */ /* 0x000fc60009ffe4ff */
[C---:B------:R-:W-:Y:S02]  /*5b50*/  IMAD R31, R28.reuse, R23, R31 ;  /* 0x000000171c1f7224 */ /* 0x040fe400078e021f */
[----:B------:R-:W-:Y:S01]  /*5b60*/  IMAD.WIDE.U32 R22, R28, R22, R20 ;  /* 0x000000161c167225 */ /* 0x000fe200078e0014 */
[----:B0-----:R-:W-:Y:S01]  /*5b70*/  IADD3 R34, P3, R32, UR14, RZ ;  /* 0x0000000e20227c10 */ /* 0x001fe2000ff7e0ff */
[----:B------:R2:W3:Y:S04]  /*5b80*/  LD.E.64 R28, desc[UR8][R32.64] ;  /* 0x00000008201c7980 */ /* 0x0004e8000c101b00 */
[----:B------:R-:W3:Y:S01]  /*5b90*/  LDL.64 R20, [R5+0x58] ;  /* 0x0000580005147983 */ /* 0x000ee20000100a00 */
[----:B------:R-:W-:Y:S01]  /*5ba0*/  IADD3 R23, R23, R31, RZ ;  /* 0x0000001f17177210 */ /* 0x000fe20007ffe0ff */
[----:B----4-:R-:W-:Y:S01]  /*5bb0*/  IMAD R17, R17, R24, RZ ;  /* 0x0000001811117224 */ /* 0x010fe200078e02ff */
[----:B------:R-:W-:Y:S01]  /*5bc0*/  IADD3.X R35, R33, UR7, RZ, P3, !PT ;  /* 0x0000000721237c10 */ /* 0x000fe20009ffe4ff */
[----:B------:R-:W4:Y:S02]  /*5bd0*/  LDL.64 R30, [R5+0x60] ;  /* 0x00006000051e7983 */ /* 0x000f240000100a00 */
[----:B------:R-:W-:-:S02]  /*5be0*/  IMAD R17, R16, R25, R17 ;  /* 0x0000001910117224 */ /* 0x000fc400078e0211 */
[----:B------:R-:W-:Y:S02]  /*5bf0*/  IMAD.WIDE.U32 R24, R16, R24, R22 ;  /* 0x0000001810187225 */ /* 0x000fe400078e0016 */
[----:B------:R0:W4:Y:S01]  /*5c00*/  LD.E.64 R22, desc[UR8][R34.64] ;  /* 0x0000000822167980 */ /* 0x000122000c101b00 */
[----:B------:R-:W-:Y:S01]  /*5c10*/  IADD3 R16, P3, R34, UR14, RZ ;  /* 0x0000000e22107c10 */ /* 0x000fe2000ff7e0ff */
[----:B------:R-:W-:-:S03]  /*5c20*/  IMAD.IADD R25, R25, 0x1, R17 ;  /* 0x0000000119197824 */ /* 0x000fc600078e0211 */
[----:B------:R-:W-:Y:S01]  /*5c30*/  IADD3.X R17, R35, UR7, RZ, P3, !PT ;  /* 0x0000000723117c10 */ /* 0x000fe20009ffe4ff */
[----:B--2---:R-:W-:-:S04]  /*5c40*/  IMAD R33, R27, R18, RZ ;  /* 0x000000121b217224 */ /* 0x004fc800078e02ff */
[C---:B------:R-:W-:Y:S02]  /*5c50*/  IMAD R33, R26.reuse, R19, R33 ;  /* 0x000000131a217224 */ /* 0x040fe400078e0221 */
[----:B------:R-:W-:Y:S02]  /*5c60*/  IMAD.WIDE.U32 R18, R26, R18, R24 ;  /* 0x000000121a127225 */ /* 0x000fe400078e0018 */
[----:B------:R-:W2:Y:S04]  /*5c70*/  LD.E.64 R26, desc[UR8][R16.64] ;  /* 0x00000008101a7980 */ /* 0x000ea8000c101b00 */
[----:B------:R-:W2:Y:S01]  /*5c80*/  LDL.64 R24, [R5+0x68] ;  /* 0x0000680005187983 */ /* 0x000ea20000100a00 */
[----:B0-----:R-:W-:Y:S01]  /*5c90*/  IADD3 R34, P3, R16, UR14, RZ ;  /* 0x0000000e10227c10 */ /* 0x001fe2000ff7e0ff */
[----:B------:R-:W-:-:S02]  /*5ca0*/  IMAD.IADD R19, R19, 0x1, R33 ;  /* 0x0000000113137824 */ /* 0x000fc400078e0221 */
[-C--:B---3--:R-:W-:Y:S01]  /*5cb0*/  IMAD R29, R29, R20.reuse, RZ ;  /* 0x000000141d1d7224 */ /* 0x088fe200078e02ff */
[----:B------:R-:W-:Y:S02]  /*5cc0*/  IADD3.X R35, R17, UR7, RZ, P3, !PT ;  /* 0x0000000711237c10 */ /* 0x000fe40009ffe4ff */
[----:B------:R-:W3:Y:S01]  /*5cd0*/  LDL.64 R16, [R5+0x70] ;  /* 0x0000700005107983 */ /* 0x000ee20000100a00 */
[C---:B------:R-:W-:Y:S02]  /*5ce0*/  IMAD R29, R28.reuse, R21, R29 ;  /* 0x000000151c1d7224 */ /* 0x040fe400078e021d */
[----:B------:R-:W-:Y:S01]  /*5cf0*/  IMAD.WIDE.U32 R20, R28, R20, R18 ;  /* 0x000000141c147225 */ /* 0x000fe200078e0012 */
[----:B------:R-:W-:Y:S01]  /*5d00*/  IADD3 R28, P3, R34, UR14, RZ ;  /* 0x0000000e221c7c10 */ /* 0x000fe2000ff7e0ff */
[----:B------:R-:W3:Y:S02]  /*5d10*/  LD.E.64 R18, desc[UR8][R34.64] ;  /* 0x0000000822127980 */ /* 0x000ee4000c101b00 */
[----:B------:R-:W-:Y:S01]  /*5d20*/  IMAD.IADD R21, R21, 0x1, R29 ;  /* 0x0000000115157824 */ /* 0x000fe200078e021d */
[----:B------:R-:W-:Y:S01]  /*5d30*/  IADD3.X R29, R35, UR7, RZ, P3, !PT ;  /* 0x00000007231d7c10 */ /* 0x000fe20009ffe4ff */
[----:B----4-:R-:W-:-:S04]  /*5d40*/  IMAD R33, R23, R30, RZ ;  /* 0x0000001e17217224 */ /* 0x010fc800078e02ff */
[C---:B------:R-:W-:Y:S02]  /*5d50*/  IMAD R33, R22.reuse, R31, R33 ;  /* 0x0000001f16217224 */ /* 0x040fe400078e0221 */
[----:B------:R-:W-:Y:S02]  /*5d60*/  IMAD.WIDE.U32 R30, R22, R30, R20 ;  /* 0x0000001e161e7225 */ /* 0x000fe400078e0014 */
[----:B------:R-:W4:Y:S04]  /*5d70*/  LD.E.64 R20, desc[UR8][R28.64] ;  /* 0x000000081c147980 */ /* 0x000f28000c101b00 */
[----:B------:R-:W4:Y:S01]  /*5d80*/  LDL.64 R22, [R5+0x78] ;  /* 0x0000780005167983 */ /* 0x000f220000100a00 */
[----:B------:R-:W-:Y:S01]  /*5d90*/  IADD3 R32, P3, R28, UR14, RZ ;  /* 0x0000000e1c207c10 */ /* 0x000fe2000ff7e0ff */
[----:B------:R-:W-:-:S03]  /*5da0*/  IMAD.IADD R31, R31, 0x1, R33 ;  /* 0x000000011f1f7824 */ /* 0x000fc600078e0221 */
[----:B------:R-:W-:-:S05]  /*5db0*/  IADD3.X R33, R29, UR7, RZ, P3, !PT ;  /* 0x000000071d217c10 */ /* 0x000fca0009ffe4ff */
[----:B------:R-:W5:Y:S01]  /*5dc0*/  LD.E.64 R34, desc[UR8][R32.64] ;  /* 0x0000000820227980 */ /* 0x000f62000c101b00 */
[----:B--2---:R-:W-:-:S04]  /*5dd0*/  IMAD R27, R27, R24, RZ ;  /* 0x000000181b1b7224 */ /* 0x004fc800078e02ff */
[C---:B------:R-:W-:Y:S02]  /*5de0*/  IMAD R25, R26.reuse, R25, R27 ;  /* 0x000000191a197224 */ /* 0x040fe400078e021b */
[----:B------:R-:W-:Y:S02]  /*5df0*/  IMAD.WIDE.U32 R26, R26, R24, R30 ;  /* 0x000000181a1a7225 */ /* 0x000fe400078e001e */
[----:B------:R-:W5:Y:S03]  /*5e00*/  LDL.64 R30, [R5+0x80] ;  /* 0x00008000051e7983 */ /* 0x000f660000100a00 */
[----:B------:R-:W-:Y:S01]  /*5e10*/  IADD3 R27, R27, R25, RZ ;  /* 0x000000191b1b7210 */ /* 0x000fe20007ffe0ff */
[----:B---3--:R-:W-:Y:S01]  /*5e20*/  IMAD R19, R19, R16, RZ ;  /* 0x0000001013137224 */ /* 0x008fe200078e02ff */
[----:B------:R-:W-:Y:S01]  /*5e30*/  IADD3 R36, P3, R32, UR14, RZ ;  /* 0x0000000e20247c10 */ /* 0x000fe2000ff7e0ff */
[----:B------:R-:W2:Y:S02]  /*5e40*/  LDL.64 R24, [R5+0x90] ;  /* 0x0000900005187983 */ /* 0x000ea40000100a00 */
[----:B------:R-:W-:-:S02]  /*5e50*/  IMAD R19, R18, R17, R19 ;  /* 0x0000001112137224 */ /* 0x000fc400078e0213 */
[----:B------:R-:W-:Y:S01]  /*5e60*/  IMAD.WIDE.U32 R16, R18, R16, R26 ;  /* 0x0000001012107225 */ /* 0x000fe200078e001a */
[----:B------:R-:W-:-:S03]  /*5e70*/  IADD3.X R37, R33, UR7, RZ, P3, !PT ;  /* 0x0000000721257c10 */ /* 0x000fc60009ffe4ff */
[----:B------:R-:W-:Y:S02]  /*5e80*/  IMAD.IADD R17, R17, 0x1, R19 ;  /* 0x0000000111117824 */ /* 0x000fe400078e0213 */
[----:B------:R-:W3:Y:S01]  /*5e90*/  LD.E.64 R28, desc[UR8][R36.64] ;  /* 0x00000008241c7980 */ /* 0x000ee2000c101b00 */
[----:B----4-:R-:W-:-:S04]  /*5ea0*/  IMAD R19, R21, R22, RZ ;  /* 0x0000001615137224 */ /* 0x010fc800078e02ff */
[C---:B------:R-:W-:Y:S02]  /*5eb0*/  IMAD R21, R20.reuse, R23, R19 ;  /* 0x0000001714157224 */ /* 0x040fe400078e0213 */
[----:B------:R-:W-:Y:S01]  /*5ec0*/  IMAD.WIDE.U32 R22, R20, R22, R16 ;  /* 0x0000001614167225 */ /* 0x000fe200078e0010 */
[----:B------:R-:W-:Y:S01]  /*5ed0*/  IADD3 R20, P3, R36, UR14, RZ ;  /* 0x0000000e24147c10 */ /* 0x000fe2000ff7e0ff */
[----:B------:R-:W3:Y:S02]  /*5ee0*/  LDL.64 R18, [R5+0x88] ;  /* 0x0000880005127983 */ /* 0x000ee40000100a00 */
[----:B------:R-:W-:Y:S01]  /*5ef0*/  IMAD.IADD R23, R23, 0x1, R21 ;  /* 0x0000000117177824 */ /* 0x000fe200078e0215 */
[----:B------:R-:W-:Y:S02]  /*5f00*/  IADD3.X R21, R37, UR7, RZ, P3, !PT ;  /* 0x0000000725157c10 */ /* 0x000fe40009ffe4ff */
[----:B------:R-:W-:-:S03]  /*5f10*/  IADD3 R16, P3, R20, UR14, RZ ;  /* 0x0000000e14107c10 */ /* 0x000fc6000ff7e0ff */
[----:B------:R-:W2:Y:S01]  /*5f20*/  LD.E.64 R26, desc[UR8][R20.64] ;  /* 0x00000008141a7980 */ /* 0x000ea2000c101b00 */
[----:B------:R-:W-:Y:S01]  /*5f30*/  IADD3.X R17, R21, UR7, RZ, P3, !PT ;  /* 0x0000000715117c10 */ /* 0x000fe20009ffe4ff */
[-C--:B-----5:R-:W-:Y:S02]  /*5f40*/  IMAD R33, R35, R30.reuse, RZ ;  /* 0x0000001e23217224 */ /* 0x0a0fe400078e02ff */
[----:B------:R-:W-:-:S04]  /*5f50*/  IMAD.WIDE.U32 R22, R34, R30, R22 ;  /* 0x0000001e22167225 */ /* 0x000fc800078e0016 */
[----:B------:R-:W-:Y:S02]  /*5f60*/  IMAD R31, R34, R31, R33 ;  /* 0x0000001f221f7224 */ /* 0x000fe400078e0221 */
[----:B------:R-:W4:Y:S04]  /*5f70*/  LDL.64 R34, [R5+0x98] ;  /* 0x0000980005227983 */ /* 0x000f280000100a00 */
[----:B------:R-:W4:Y:S01]  /*5f80*/  LD.E.64 R32, desc[UR8][R16.64] ;  /* 0x0000000810207980 */ /* 0x000f22000c101b00 */
[----:B------:R-:W-:Y:S01]  /*5f90*/  UIADD3 UR4, UP0, UR4, -0x10, URZ ;  /* 0xfffffff004047890 */ /* 0x000fe2000ff1e03f */
[----:B------:R-:W-:-:S03]  /*5fa0*/  IMAD.IADD R23, R23, 0x1, R31 ;  /* 0x0000000117177824 */ /* 0x000fc600078e021f */
[----:B------:R-:W-:Y:S02]  /*5fb0*/  UIADD3.X UR5, UR5, -0x1, URZ, UP0, !UPT ;  /* 0xffffffff05057890 */ /* 0x000fe400087fe43f */
[----:B------:R-:W-:Y:S01]  /*5fc0*/  UISETP.GT.U32.AND UP0, UPT, UR4, 0xc, UPT ;  /* 0x0000000c0400788c */ /* 0x000fe2000bf04070 */
[----:B---3--:R-:W-:-:S03]  /*5fd0*/  IMAD R29, R29, R18, RZ ;  /* 0x000000121d1d7224 */ /* 0x008fc600078e02ff */
[----:B------:R-:W-:Y:S01]  /*5fe0*/  UISETP.GT.AND.EX UP0, UPT, UR5, URZ, UPT, UP0 ;  /* 0x0000003f0500728c */ /* 0x000fe2000bf04300 */
[C---:B------:R-:W-:Y:S02]  /*5ff0*/  IMAD R29, R28.reuse, R19, R29 ;  /* 0x000000131c1d7224 */ /* 0x040fe400078e021d */
[----:B------:R-:W-:-:S04]  /*6000*/  IMAD.WIDE.U32 R18, R28, R18, R22 ;  /* 0x000000121c127225 */ /* 0x000fc800078e0016 */
[-C--:B--2---:R-:W-:Y:S02]  /*6010*/  IMAD R21, R27, R24.reuse, RZ ;  /* 0x000000181b157224 */ /* 0x084fe400078e02ff */
[----:B------:R-:W-:Y:S01]  /*6020*/  IMAD.IADD R19, R19, 0x1, R29 ;  /* 0x0000000113137824 */ /* 0x000fe200078e021d */
[----:B------:R-:W-:Y:S01]  /*6030*/  PLOP3.LUT P5, PT, PT, PT, UP0, 0x80, 0x0 ;  /* 0x000000000000781c */ /* 0x000fe20003faf008 */
[C---:B------:R-:W-:Y:S02]  /*6040*/  IMAD R21, R26.reuse, R25, R21 ;  /* 0x000000191a157224 */ /* 0x040fe400078e0215 */
[----:B------:R-:W-:Y:S01]  /*6050*/  IMAD.WIDE.U32 R24, R26, R24, R18 ;  /* 0x000000181a187225 */ /* 0x000fe200078e0012 */
[----:B------:R-:W-:-:S04]  /*6060*/  IADD3 R22, P3, R16, UR14, RZ ;  /* 0x0000000e10167c10 */ /* 0x000fc8000ff7e0ff */
[----:B------:R-:W-:Y:S02]  /*6070*/  IADD3 R25, R25, R21, RZ ;  /* 0x0000001519197210 */ /* 0x000fe40007ffe0ff */
[----:B------:R-:W-:Y:S02]  /*6080*/  IADD3 R0, P4, R0, 0x10, RZ ;  /* 0x0000001000007810 */ /* 0x000fe40007f9e0ff */
[----:B------:R-:W-:-:S03]  /*6090*/  IADD3.X R23, R17, UR7, RZ, P3, !PT ;  /* 0x0000000711177c10 */ /* 0x000fc60009ffe4ff */
[----:B------:R-:W-:Y:S02]  /*60a0*/  IMAD.X R4, RZ, RZ, R4, P4 ;  /* 0x000000ffff047224 */ /* 0x000fe400020e0604 */
[-C--:B----4-:R-:W-:Y:S02]  /*60b0*/  IMAD R5, R33, R34.reuse, RZ ;  /* 0x0000002221057224 */ /* 0x090fe400078e02ff */
[----:B------:R-:W-:-:S04]  /*60c0*/  IMAD.WIDE.U32 R18, R32, R34, R24 ;  /* 0x0000002220127225 */ /* 0x000fc800078e0018 */
[----:B------:R-:W-:-:S04]  /*60d0*/  IMAD R5, R32, R35, R5 ;  /* 0x0000002320057224 */ /* 0x000fc800078e0205 */
[----:B------:R-:W-:Y:S01]  /*60e0*/  IMAD.IADD R19, R19, 0x1, R5 ;  /* 0x0000000113137824 */ /* 0x000fe200078e0205 */
[----:B------:R-:W-:Y:S06]  /*60f0*/  @P5 BRA `(.L_x_7466) ;  /* 0xfffffff400dc5947 */ /* 0x000fec000383ffff */
.L_x_7465:
[----:B------:R-:W-:-:S04]  /*6100*/  UISETP.GT.U32.AND UP0, UPT, UR4, 0x4, UPT ;  /* 0x000000040400788c */ /* 0x000fc8000bf04070 */
[----:B------:R-:W-:-:S06]  /*6110*/  UISETP.GT.AND.EX UP0, UPT, UR5, URZ, UPT, UP0 ;  /* 0x0000003f0500728c */ /* 0x000fcc000bf04300 */
[----:B------:R-:W-:-:S13]  /*6120*/  PLOP3.LUT P3, PT, PT, PT, UP0, 0x80, 0x0 ;  /* 0x000000000000781c */ /* 0x000fda0003f6f008 */
[----:B------:R-:W-:Y:S05]  /*6130*/  @!P3 BRA `(.L_x_7467) ;  /* 0x000000040018b947 */ /* 0x000fea0003800000 */
[----:B------:R-:W-:Y:S01]  /*6140*/  IMAD.U32 R5, R0, 0x8, R1 ;  /* 0x0000000800057824 */ /* 0x000fe200078e0001 */
[----:B------:R-:W2:Y:S04]  /*6150*/  LD.E.64 R16, desc[UR8][R22.64] ;  /* 0x0000000816107980 */ /* 0x000ea8000c101b00 */
[----:B------:R-:W2:Y:S01]  /*6160*/  LDL.64 R20, [R5+0x20] ;  /* 0x0000200005147983 */ /* 0x000ea20000100a00 */
[----:B------:R-:W-:-:S03]  /*6170*/  IADD3 R34, P0, R22, UR14, RZ ;  /* 0x0000000e16227c10 */ /* 0x000fc6000ff1e0ff */
[----:B------:R-:W3:Y:S01]  /*6180*/  LDL.64 R28, [R5+0x30] ;  /* 0x00003000051c7983 */ /* 0x000ee20000100a00 */
[----:B------:R-:W-:-:S03]  /*6190*/  IADD3.X R35, R23, UR7, RZ, P0, !PT ;  /* 0x0000000717237c10 */ /* 0x000fc600087fe4ff */
[----:B------:R-:W4:Y:S04]  /*61a0*/  LDL.64 R22, [R5+0x28] ;  /* 0x0000280005167983 */ /* 0x000f280000100a00 */
[----:B------:R0:W4:Y:S01]  /*61b0*/  LD.E.64 R24, desc[UR8][R34.64] ;  /* 0x0000000822187980 */ /* 0x000122000c101b00 */
[----:B------:R-:W-:-:S04]  /*61c0*/  IADD3 R26, P0, R34, UR14, RZ ;  /* 0x0000000e221a7c10 */ /* 0x000fc8000ff1e0ff */
[----:B------:R-:W-:Y:S02]  /*61d0*/  IADD3.X R27, R35, UR7, RZ, P0, !PT ;  /* 0x00000007231b7c10 */ /* 0x000fe400087fe4ff */
[----:B------:R-:W-:-:S03]  /*61e0*/  IADD3 R30, P0, R26, UR14, RZ ;  /* 0x0000000e1a1e7c10 */ /* 0x000fc6000ff1e0ff */
[----:B------:R-:W3:Y:S01]  /*61f0*/  LD.E.64 R32, desc[UR8][R26.64] ;  /* 0x000000081a207980 */ /* 0x000ee2000c101b00 */
[----:B------:R-:W-:Y:S02]  /*6200*/  IADD3.X R31, R27, UR7, RZ, P0, !PT ;  /* 0x000000071b1f7c10 */ /* 0x000fe400087fe4ff */
[----:B0-----:R-:W-:-:S04]  /*6210*/  IADD3 R34, P0, R30, UR14, RZ ;  /* 0x0000000e1e227c10 */ /* 0x001fc8000ff1e0ff */
[----:B------:R-:W-:-:S05]  /*6220*/  IADD3.X R35, R31, UR7, RZ, P0, !PT ;  /* 0x000000071f237c10 */ /* 0x000fca00087fe4ff */
[----:B------:R-:W5:Y:S01]  /*6230*/  LD.E.64 R26, desc[UR8][R34.64] ;  /* 0x00000008221a7980 */ /* 0x000f62000c101b00 */
[-C--:B--2---:R-:W-:Y:S02]  /*6240*/  IMAD R17, R17, R20.reuse, RZ ;  /* 0x0000001411117224 */ /* 0x084fe400078e02ff */
[----:B------:R-:W-:-:S04]  /*6250*/  IMAD.WIDE.U32 R18, R16, R20, R18 ;  /* 0x0000001410127225 */ /* 0x000fc800078e0012 */
[----:B------:R-:W-:Y:S02]  /*6260*/  IMAD R37, R16, R21, R17 ;  /* 0x0000001510257224 */ /* 0x000fe400078e0211 */
[----:B------:R-:W2:Y:S04]  /*6270*/  LD.E.64 R16, desc[UR8][R30.64] ;  /* 0x000000081e107980 */ /* 0x000ea8000c101b00 */
[----:B------:R-:W2:Y:S01]  /*6280*/  LDL.64 R20, [R5+0x38] ;  /* 0x0000380005147983 */ /* 0x000ea20000100a00 */
[----:B----4-:R-:W-:Y:S02]  /*6290*/  IMAD R25, R25, R22, RZ ;  /* 0x0000001619197224 */ /* 0x010fe400078e02ff */
[----:B------:R-:W-:Y:S02]  /*62a0*/  IMAD.IADD R19, R19, 0x1, R37 ;  /* 0x0000000113137824 */ /* 0x000fe400078e0225 */
[----:B------:R-:W-:-:S02]  /*62b0*/  IMAD R23, R24, R23, R25 ;  /* 0x0000001718177224 */ /* 0x000fc400078e0219 */
[----:B------:R-:W-:Y:S02]  /*62c0*/  IMAD.WIDE.U32 R18, R24, R22, R18 ;  /* 0x0000001618127225 */ /* 0x000fe400078e0012 */
[----:B------:R-:W5:Y:S03]  /*62d0*/  LDL.64 R24, [R5+0x40] ;  /* 0x0000400005187983 */ /* 0x000f660000100a00 */
[----:B------:R-:W-:Y:S01]  /*62e0*/  IADD3 R19, R19, R23, RZ ;  /* 0x0000001713137210 */ /* 0x000fe20007ffe0ff */
[----:B---3--:R-:W-:Y:S01]  /*62f0*/  IMAD R23, R33, R28, RZ ;  /* 0x0000001c21177224 */ /* 0x008fe200078e02ff */
[----:B------:R-:W-:-:S03]  /*6300*/  IADD3 R36, P0, R34, UR14, RZ ;  /* 0x0000000e22247c10 */ /* 0x000fc6000ff1e0ff */
[C---:B------:R-:W-:Y:S02]  /*6310*/  IMAD R23, R32.reuse, R29, R23 ;  /* 0x0000001d20177224 */ /* 0x040fe400078e0217 */
[----:B------:R-:W-:Y:S01]  /*6320*/  IMAD.WIDE.U32 R18, R32, R28, R18 ;  /* 0x0000001c20127225 */ /* 0x000fe200078e0012 */
[----:B------:R-:W-:Y:S01]  /*6330*/  IADD3.X R37, R35, UR7, RZ, P0, !PT ;  /* 0x0000000723257c10 */ /* 0x000fe200087fe4ff */
[----:B------:R-:W3:Y:S02]  /*6340*/  LDL.64 R28, [R5+0x50] ;  /* 0x00005000051c7983 */ /* 0x000ee40000100a00 */
[----:B------:R-:W-:Y:S02]  /*6350*/  IMAD.IADD R19, R19, 0x1, R23 ;  /* 0x0000000113137824 */ /* 0x000fe400078e0217 */
[----:B------:R-:W4:Y:S04]  /*6360*/  LD.E.64 R32, desc[UR8][R36.64] ;  /* 0x0000000824207980 */ /* 0x000f28000c101b00 */
[----:B------:R-:W3:Y:S01]  /*6370*/  LDL.64 R34, [R5+0x58] ;  /* 0x0000580005227983 */ /* 0x000ee20000100a00 */
[----:B--2---:R-:W-:-:S02]  /*6380*/  IMAD R17, R17, R20, RZ ;  /* 0x0000001411117224 */ /* 0x004fc400078e02ff */
[----:B------:R-:W-:Y:S01]  /*6390*/  IMAD.WIDE.U32 R22, R16, R20, R18 ;  /* 0x0000001410167225 */ /* 0x000fe200078e0012 */
[----:B------:R-:W-:Y:S01]  /*63a0*/  IADD3 R20, P0, R36, UR14, RZ ;  /* 0x0000000e24147c10 */ /* 0x000fe2000ff1e0ff */
[----:B------:R-:W4:Y:S02]  /*63b0*/  LDL.64 R18, [R5+0x48] ;  /* 0x0000480005127983 */ /* 0x000f240000100a00 */
[----:B------:R-:W-:Y:S01]  /*63c0*/  IMAD R17, R16, R21, R17 ;  /* 0x0000001510117224 */ /* 0x000fe200078e0211 */
[----:B------:R-:W-:Y:S02]  /*63d0*/  IADD3.X R21, R37, UR7, RZ, P0, !PT ;  /* 0x0000000725157c10 */ /* 0x000fe400087fe4ff */
[----:B------:R-:W-:-:S03]  /*63e0*/  IADD3 R16, P0, R20, UR14, RZ ;  /* 0x0000000e14107c10 */ /* 0x000fc6000ff1e0ff */
[----:B------:R-:W3:Y:S01]  /*63f0*/  LD.E.64 R30, desc[UR8][R20.64] ;  /* 0x00000008141e7980 */ /* 0x000ee2000c101b00 */
[----:B------:R-:W-:Y:S01]  /*6400*/  IMAD.IADD R23, R23, 0x1, R17 ;  /* 0x0000000117177824 */ /* 0x000fe200078e0211 */
[----:B------:R-:W-:Y:S01]  /*6410*/  IADD3.X R17, R21, UR7, RZ, P0, !PT ;  /* 0x0000000715117c10 */ /* 0x000fe200087fe4ff */
[-C--:B-----5:R-:W-:Y:S02]  /*6420*/  IMAD R27, R27, R24.reuse, RZ ;  /* 0x000000181b1b7224 */ /* 0x0a0fe400078e02ff */
[----:B------:R-:W-:-:S04]  /*6430*/  IMAD.WIDE.U32 R22, R26, R24, R22 ;  /* 0x000000181a167225 */ /* 0x000fc800078e0016 */
[----:B------:R-:W-:Y:S02]  /*6440*/  IMAD R25, R26, R25, R27 ;  /* 0x000000191a197224 */ /* 0x000fe400078e021b */
[----:B------:R-:W2:Y:S02]  /*6450*/  LD.E.64 R26, desc[UR8][R16.64] ;  /* 0x00000008101a7980 */ /* 0x000ea4000c101b00 */
        /* <DEDUP_REMOVED lines=9> */
[-C--:B---3--:R-:W-:Y:S02]  /*64f0*/  IMAD R21, R31, R28.reuse, RZ ;  /* 0x0000001c1f157224 */ /* 0x088fe400078e02ff */
[----:B------:R-:W-:Y:S02]  /*6500*/  IMAD.IADD R19, R19, 0x1, R25 ;  /* 0x0000000113137824 */ /* 0x000fe400078e0219 */
[C---:B------:R-:W-:Y:S02]  /*6510*/  IMAD R21, R30.reuse, R29, R21 ;  /* 0x0000001d1e157224 */ /* 0x040fe400078e0215 */
[----:B------:R-:W-:-:S04]  /*6520*/  IMAD.WIDE.U32 R28, R30, R28, R18 ;  /* 0x0000001c1e1c7225 */ /* 0x000fc800078e0012 */
[-C--:B--2---:R-:W-:Y:S01]  /*6530*/  IMAD R5, R27, R34.reuse, RZ ;  /* 0x000000221b057224 */ /* 0x084fe200078e02ff */
[----:B------:R-:W-:Y:S02]  /*6540*/  IADD3 R29, R29, R21, RZ ;  /* 0x000000151d1d7210 */ /* 0x000fe40007ffe0ff */
[----:B------:R-:W-:Y:S01]  /*6550*/  IADD3 R22, P3, R16, UR14, RZ ;  /* 0x0000000e10167c10 */ /* 0x000fe2000ff7e0ff */
[C---:B------:R-:W-:Y:S02]  /*6560*/  IMAD R5, R26.reuse, R35, R5 ;  /* 0x000000231a057224 */ /* 0x040fe400078e0205 */
[----:B------:R-:W-:Y:S01]  /*6570*/  IMAD.WIDE.U32 R18, R26, R34, R28 ;  /* 0x000000221a127225 */ /* 0x000fe200078e001c */
[----:B------:R-:W-:-:S03]  /*6580*/  IADD3.X R23, R17, UR7, RZ, P3, !PT ;  /* 0x0000000711177c10 */ /* 0x000fc60009ffe4ff */
[----:B------:R-:W-:-:S07]  /*6590*/  IMAD.IADD R19, R19, 0x1, R5 ;  /* 0x0000000113137824 */ /* 0x000fce00078e0205 */
.L_x_7467:
[----:B------:R-:W-:-:S04]  /*65a0*/  ISETP.NE.U32.AND P3, PT, RZ, UR4, PT ;  /* 0x00000004ff007c0c */ /* 0x000fc8000bf65070 */
[----:B------:R-:W-:-:S13]  /*65b0*/  ISETP.NE.OR.EX P0, PT, RZ, UR5, P0, P3 ;  /* 0x00000005ff007c0c */ /* 0x000fda0008705730 */
[----:B------:R-:W-:Y:S05]  /*65c0*/  @!P0 BRA `(.L_x_7463) ;  /* 0x0000000000a08947 */ /* 0x000fea0003800000 */
.L_x_7464:
[----:B------:R-:W-:Y:S01]  /*65d0*/  IMAD.U32 R5, R0, 0x8, R1 ;  /* 0x0000000800057824 */ /* 0x000fe200078e0001 */
        /* <DEDUP_REMOVED lines=15> */
[----:B------:R-:W2:Y:S04]  /*66d0*/  LDL.64 R24, [R5+0x38] ;  /* 0x0000380005187983 */ /* 0x000ea80000100a00 */
        /* <DEDUP_REMOVED lines=8> */
[-C--:B----4-:R-:W-:Y:S01]  /*6760*/  IMAD R19, R29, R26.reuse, RZ ;  /* 0x0000001a1d137224 */ /* 0x090fe200078e02ff */
[----:B------:R-:W-:Y:S02]  /*6770*/  IADD3 R17, R17, R23, RZ ;  /* 0x0000001711117210 */ /* 0x000fe40007ffe0ff */
[----:B------:R-:W-:Y:S01]  /*6780*/  ISETP.NE.AND.EX P0, PT, RZ, UR5, PT, P0 ;  /* 0x00000005ff007c0c */ /* 0x000fe2000bf05300 */
[C---:B------:R-:W-:Y:S02]  /*6790*/  IMAD R19, R28.reuse, R27, R19 ;  /* 0x0000001b1c137224 */ /* 0x040fe400078e0213 */
[----:B------:R-:W-:Y:S01]  /*67a0*/  IMAD.WIDE.U32 R26, R28, R26, R16 ;  /* 0x0000001a1c1a7225 */ /* 0x000fe200078e0010 */
[----:B------:R-:W-:-:S03]  /*67b0*/  IADD3 R22, P4, R30, UR14, RZ ;  /* 0x0000000e1e167c10 */ /* 0x000fc6000ff9e0ff */
[----:B------:R-:W-:Y:S01]  /*67c0*/  IMAD.IADD R27, R27, 0x1, R19 ;  /* 0x000000011b1b7824 */ /* 0x000fe200078e0213 */
[----:B------:R-:W-:Y:S02]  /*67d0*/  IADD3 R0, P3, R0, 0x4, RZ ;  /* 0x0000000400007810 */ /* 0x000fe40007f7e0ff */
[----:B------:R-:W-:-:S03]  /*67e0*/  IADD3.X R23, R31, UR7, RZ, P4, !PT ;  /* 0x000000071f177c10 */ /* 0x000fc6000a7fe4ff */
[----:B------:R-:W-:Y:S02]  /*67f0*/  IMAD.X R4, RZ, RZ, R4, P3 ;  /* 0x000000ffff047224 */ /* 0x000fe400018e0604 */
[-C--:B--2---:R-:W-:Y:S02]  /*6800*/  IMAD R5, R21, R24.reuse, RZ ;  /* 0x0000001815057224 */ /* 0x084fe400078e02ff */
[----:B------:R-:W-:-:S04]  /*6810*/  IMAD.WIDE.U32 R18, R20, R24, R26 ;  /* 0x0000001814127225 */ /* 0x000fc800078e001a */
[----:B------:R-:W-:-:S04]  /*6820*/  IMAD R5, R20, R25, R5 ;  /* 0x0000001914057224 */ /* 0x000fc800078e0205 */
[----:B------:R-:W-:Y:S01]  /*6830*/  IMAD.IADD R19, R19, 0x1, R5 ;  /* 0x0000000113137824 */ /* 0x000fe200078e0205 */
[----:B------:R-:W-:Y:S06]  /*6840*/  @P0 BRA `(.L_x_7464) ;  /* 0xfffffffc00600947 */ /* 0x000fec000383ffff */
.L_x_7463:
        /* <DEDUP_REMOVED lines=12> */
[----:B------:R-:W-:Y:S01]  /*6910*/  IMAD.U32 R0, R0, 0x8, R1 ;  /* 0x0000000800007824 */ /* 0x000fe200078e0001 */
[----:B------:R-:W-:Y:S02]  /*6920*/  IADD3 R5, R17, R5, RZ ;  /* 0x0000000511057210 */ /* 0x000fe40007ffe0ff */
[C---:B------:R-:W-:Y:S02]  /*6930*/  LEA R4, P0, R16.reuse, UR4, 0x3 ;  /* 0x0000000410047c11 */ /* 0x040fe4000f8018ff */
[----:B------:R-:W2:Y:S02]  /*6940*/  LDL.64 R20, [R0+0x20] ;  /* 0x0000200000147983 */ /* 0x000ea40000100a00 */
        /* <DEDUP_REMOVED lines=33> */
.L_x_7461:
[----:B------:R-:W-:Y:S02]  /*6b60*/  ULDC.64 UR4, c[0x0][0x218] ;  /* 0x0000860000047ab9 */ /* 0x000fe40000000a00 */
[----:B0-----:R-:W-:-:S04]  /*6b70*/  LEA R18, P0, R6, UR4, 0x3 ;  /* 0x0000000406127c11 */ /* 0x001fc8000f8018ff */
[----:B------:R-:W-:-:S06]  /*6b80*/  LEA.HI.X R19, R6, UR5, R7, 0x3, P0 ;  /* 0x0000000506137c11 */ /* 0x000fcc00080f1c07 */
[----:B------:R-:W5:Y:S03]  /*6b90*/  LD.E.64 R18, desc[UR8][R18.64] ;  /* 0x0000000812127980 */ /* 0x000f66000c101b00 */
.L_x_7462:
        /* <DEDUP_REMOVED lines=9> */
.L_x_7469:
        /* <DEDUP_REMOVED lines=19> */
.L_x_7468:
        /* <DEDUP_REMOVED lines=9> */
.L_x_7471:
        /* <DEDUP_REMOVED lines=19> */
.L_x_7470:
[----:B------:R-:W-:Y:S01]  /*6f20*/  ULDC.64 UR4, c[0x0][0x280] ;  /* 0x0000a00000047ab9 */ /* 0x000fe20000000a00 */
[C---:B------:R-:W-:Y:S01]  /*6f30*/  IADD3 R4, P0, -R16.reuse, R27, RZ ;  /* 0x0000001b10047210 */ /* 0x040fe20007f1e1ff */
[----:B------:R-:W-:Y:S01]  /*6f40*/  ULDC.64 UR10, c[0x0][0x298] ;  /* 0x0000a600000a7ab9 */ /* 0x000fe20000000a00 */
[----:B------:R-:W-:Y:S02]  /*6f50*/  IADD3 R16, P3, R16, -UR4, RZ ;  /* 0x8000000410107c10 */ /* 0x000fe4000ff7e0ff */
[C---:B-----5:R-:W-:Y:S01]  /*6f60*/  SHF.L.U64.HI R19, R6.reuse, 0x3, R7 ;  /* 0x0000000306137819 */ /* 0x060fe20000010207 */
        /* <DEDUP_REMOVED lines=24> */
[----:B------:R-:W-:Y:S01]  /*70f0*/  ULDC.64 UR4, c[0x0][0x278] ;  /* 0x00009e0000047ab9 */ /* 0x000fe20000000a00 */
[----:B------:R-:W-:Y:S01]  /*7100*/  LOP3.LUT R5, R6, 0x3, RZ, 0xc0, !PT ;  /* 0x0000000306057812 */ /* 0x000fe200078ec0ff */
        /* <DEDUP_REMOVED lines=9> */
[----:B------:R-:W-:Y:S01]  /*71a0*/  UIMAD.WIDE.U32 UR10, UR4, 0x8, URZ ;  /* 0x00000008040a78a5 */ /* 0x000fe2000f8e003f */
[----:B------:R-:W-:Y:S01]  /*71b0*/  IMAD R17, R9, UR12, RZ ;  /* 0x0000000c09117c24 */ /* 0x000fe2000f8e02ff */
[----:B------:R-:W-:Y:S01]  /*71c0*/  IADD3.X R32, R7, -0x1, RZ, P0, !PT ;  /* 0xffffffff07207810 */ /* 0x000fe200007fe4ff */
[C---:B------:R-:W-:Y:S01]  /*71d0*/  IMAD.WIDE.U32 R6, R8.reuse, UR12, RZ ;  /* 0x0000000c08067c25 */ /* 0x040fe2000f8e00ff */
[----:B------:R-:W-:Y:S01]  /*71e0*/  ISETP.GT.U32.AND P0, PT, R33, RZ, PT ;  /* 0x000000ff2100720c */ /* 0x000fe20003f04070 */
[----:B------:R-:W-:Y:S01]  /*71f0*/  USHF.L.U32 UR7, UR5, 0x3, URZ ;  /* 0x0000000305077899 */ /* 0x000fe2000800063f */
[----:B------:R-:W-:Y:S01]  /*7200*/  HFMA2.MMA R0, -RZ, RZ, 0, 0 ;  /* 0x00000000ff007435 */ /* 0x000fe200000001ff */
[----:B------:R-:W-:Y:S01]  /*7210*/  IMAD R17, R8, UR13, R17 ;  /* 0x0000000d08117c24 */ /* 0x000fe2000f8e0211 */
[----:B------:R-:W-:Y:S01]  /*7220*/  ISETP.GT.AND.EX P0, PT, R32, RZ, PT, P0 ;  /* 0x000000ff2000720c */ /* 0x000fe20003f04300 */
[----:B------:R-:W-:Y:S01]  /*7230*/  ULDC.64 UR12, c[0x0][0x228] ;  /* 0x00008a00000c7ab9 */ /* 0x000fe20000000a00 */
[----:B------:R-:W-:Y:S01]  /*7240*/  UIADD3 UR7, UR11, UR7, URZ ;  /* 0x000000070b077290 */ /* 0x000fe2000fffe03f */
[----:B------:R-:W-:Y:S01]  /*7250*/  IMAD.IADD R23, R7, 0x1, R17 ;  /* 0x0000000107177824 */ /* 0x000fe200078e0211 */
[----:B------:R-:W-:Y:S01]  /*7260*/  LEA R22, P3, R6, UR12, 0x3 ;  /* 0x0000000c06167c11 */ /* 0x000fe2000f8618ff */
[----:B------:R-:W-:-:S03]  /*7270*/  IMAD.MOV.U32 R4, RZ, RZ, RZ ;  /* 0x000000ffff047224 */ /* 0x000fc600078e00ff */
[----:B------:R-:W-:-:S05]  /*7280*/  LEA.HI.X R23, R6, UR13, R23, 0x3, P3 ;  /* 0x0000000d06177c11 */ /* 0x000fca00098f1c17 */
[----:B------:R-:W-:Y:S05]  /*7290*/  @!P0 BRA `(.L_x_7475) ;  /* 0x0000000c00648947 */ /* 0x000fea0003800000 */
[----:B------:R-:W-:Y:S02]  /*72a0*/  ISETP.GT.U32.AND P3, PT, R33, 0xc, PT ;  /* 0x0000000c2100780c */ /* 0x000fe40003f64070 */
[----:B------:R-:W-:Y:S02]  /*72b0*/  PLOP3.LUT P0, PT, PT, PT, PT, 0x80, 0x0 ;  /* 0x000000000000781c */ /* 0x000fe40003f0f070 */
[----:B------:R-:W-:-:S13]  /*72c0*/  ISETP.GT.AND.EX P3, PT, R32, RZ, PT, P3 ;  /* 0x000000ff2000720c */ /* 0x000fda0003f64330 */
[----:B------:R-:W-:Y:S05]  /*72d0*/  @!P3 BRA `(.L_x_7476) ;  /* 0x000000080024b947 */ /* 0x000fea0003800000 */
[----:B------:R-:W-:-:S13]  /*72e0*/  PLOP3.LUT P0, PT, PT, PT, PT, 0x8, 0x0 ;  /* 0x000000000000781c */ /* 0x000fda0003f0e170 */
.L_x_7477:
[----:B------:R-:W-:Y:S01]  /*72f0*/  IMAD.U32 R34, R0, 0x8, R1 ;  /* 0x0000000800227824 */ /* 0x000fe200078e0001 */
[----:B------:R-:W2:Y:S04]  /*7300*/  LD.E.64 R16, desc[UR8][R22.64] ;  /* 0x0000000816107980 */ /* 0x000ea8000c101b00 */
[----:B------:R-:W2:Y:S01]  /*7310*/  LDL.64 R6, [R34+0x20] ;  /* 0x0000200022067983 */ /* 0x000ea20000100a00 */
[----:B------:R-:W-:-:S03]  /*7320*/  IADD3 R36, P3, R22, UR10, RZ ;  /* 0x0000000a16247c10 */ /* 0x000fc6000ff7e0ff */
[----:B------:R-:W3:Y:S01]  /*7330*/  LDL.64 R20, [R34+0x28] ;  /* 0x0000280022147983 */ /* 0x000ee20000100a00 */
[----:B------:R-:W-:-:S03]  /*7340*/  IADD3.X R37, R23, UR7, RZ, P3, !PT ;  /* 0x0000000717257c10 */ /* 0x000fc60009ffe4ff */
[----:B------:R-:W4:Y:S04]  /*7350*/  LDL.64 R22, [R34+0x30] ;  /* 0x0000300022167983 */ /* 0x000f280000100a00 */
[----:B------:R0:W3:Y:S01]  /*7360*/  LD.E.64 R24, desc[UR8][R36.64] ;  /* 0x0000000824187980 */ /* 0x0000e2000c101b00 */
[----:B------:R-:W-:-:S04]  /*7370*/  IADD3 R28, P3, R36, UR10, RZ ;  /* 0x0000000a241c7c10 */ /* 0x000fc8000ff7e0ff */
[----:B------:R-:W-:Y:S02]  /*7380*/  IADD3.X R29, R37, UR7, RZ, P3, !PT ;  /* 0x00000007251d7c10 */ /* 0x000fe40009ffe4ff */
[----:B------:R-:W-:-:S03]  /*7390*/  IADD3 R30, P3, R28, UR10, RZ ;  /* 0x0000000a1c1e7c10 */ /* 0x000fc6000ff7e0ff */
[----:B------:R3:W4:Y:S01]  /*73a0*/  LD.E.64 R26, desc[UR8][R28.64] ;  /* 0x000000081c1a7980 */ /* 0x000722000c101b00 */
[----:B------:R-:W-:Y:S02]  /*73b0*/  IADD3.X R31, R29, UR7, RZ, P3, !PT ;  /* 0x000000071d1f7c10 */ /* 0x000fe40009ffe4ff */
[----:B0-----:R-:W-:Y:S01]  /*73c0*/  IADD3 R36, P3, R30, UR10, RZ ;  /* 0x0000000a1e247c10 */ /* 0x001fe2000ff7e0ff */
        /* <DEDUP_REMOVED lines=8> */
[----:B------:R-:W-:-:S04]  /*7450*/  IMAD.WIDE.U32 R18, R24, R20, R18 ;  /* 0x0000001418127225 */ /* 0x000fc800078e0012 */
[----:B------:R-:W-:Y:S02]  /*7460*/  IMAD R29, R24, R21, R29 ;  /* 0x00000015181d7224 */ /* 0x000fe400078e021d */
[----:B------:R1:W3:Y:S04]  /*7470*/  LD.E.64 R24, desc[UR8][R36.64] ;  /* 0x0000000824187980 */ /* 0x0002e8000c101b00 */
[----:B------:R-:W3:Y:S01]  /*7480*/  LDL.64 R20, [R34+0x40] ;  /* 0x0000400022147983 */ /* 0x000ee20000100a00 */
[----:B0-----:R-:W-:Y:S01]  /*7490*/  IADD3 R30, P3, R36, UR10, RZ ;  /* 0x0000000a241e7c10 */ /* 0x001fe2000ff7e0ff */
[----:B------:R-:W-:Y:S02]  /*74a0*/  IMAD.IADD R19, R19, 0x1, R29 ;  /* 0x0000000113137824 */ /* 0x000fe400078e021d */
[-C--:B----4-:R-:W-:Y:S01]  /*74b0*/  IMAD R29, R27, R22.reuse, RZ ;  /* 0x000000161b1d7224 */ /* 0x090fe200078e02ff */
[----:B------:R-:W-:Y:S01]  /*74c0*/  IADD3.X R31, R37, UR7, RZ, P3, !PT ;  /* 0x00000007251f7c10 */ /* 0x000fe20009ffe4ff */
[----:B------:R-:W-:Y:S01]  /*74d0*/  IMAD.WIDE.U32 R18, R26, R22, R18 ;  /* 0x000000161a127225 */ /* 0x000fe200078e0012 */
[----:B-1----:R-:W-:-:S03]  /*74e0*/  IADD3 R36, P3, R30, UR10, RZ ;  /* 0x0000000a1e247c10 */ /* 0x002fc6000ff7e0ff */
[----:B------:R-:W-:Y:S02]  /*74f0*/  IMAD R29, R26, R23, R29 ;  /* 0x000000171a1d7224 */ /* 0x000fe400078e021d */
[----:B------:R3:W4:Y:S04]  /*7500*/  LD.E.64 R26, desc[UR8][R30.64] ;  /* 0x000000081e1a7980 */ /* 0x000728000c101b00 */
[----:B------:R-:W4:Y:S01]  /*7510*/  LDL.64 R22, [R34+0x48] ;  /* 0x0000480022167983 */ /* 0x000f220000100a00 */
[----:B------:R-:W-:Y:S02]  /*7520*/  IADD3 R19, R19, R29, RZ ;  /* 0x0000001d13137210 */ /* 0x000fe40007ffe0ff */
[----:B------:R-:W-:Y:S01]  /*7530*/  IADD3.X R37, R31, UR7, RZ, P3, !PT ;  /* 0x000000071f257c10 */ /* 0x000fe20009ffe4ff */
[----:B--2---:R-:W-:-:S02]  /*7540*/  IMAD R29, R17, R6, RZ ;  /* 0x00000006111d7224 */ /* 0x004fc400078e02ff */
[----:B------:R-:W-:-:S04]  /*7550*/  IMAD.WIDE.U32 R18, R16, R6, R18 ;  /* 0x0000000610127225 */ /* 0x000fc800078e0012 */
[----:B------:R-:W-:Y:S02]  /*7560*/  IMAD R29, R16, R7, R29 ;  /* 0x00000007101d7224 */ /* 0x000fe400078e021d */
[----:B------:R0:W2:Y:S04]  /*7570*/  LD.E.64 R16, desc[UR8][R36.64] ;  /* 0x0000000824107980 */ /* 0x0000a8000c101b00 */
[----:B------:R-:W2:Y:S01]  /*7580*/  LDL.64 R6, [R34+0x50] ;  /* 0x0000500022067983 */ /* 0x000ea20000100a00 */
[----:B------:R-:W-:Y:S01]  /*7590*/  IADD3 R28, P3, R36, UR10, RZ ;  /* 0x0000000a241c7c10 */ /* 0x000fe2000ff7e0ff */
[----:B------:R-:W-:Y:S02]  /*75a0*/  IMAD.IADD R19, R19, 0x1, R29 ;  /* 0x0000000113137824 */ /* 0x000fe400078e021d */
[-C--:B---3--:R-:W-:Y:S01]  /*75b0*/  IMAD R31, R25, R20.reuse, RZ ;  /* 0x00000014191f7224 */ /* 0x088fe200078e02ff */
[----:B------:R-:W-:Y:S01]  /*75c0*/  IADD3.X R29, R37, UR7, RZ, P3, !PT ;  /* 0x00000007251d7c10 */ /* 0x000fe20009ffe4ff */
[----:B------:R-:W-:-:S04]  /*75d0*/  IMAD.WIDE.U32 R18, R24, R20, R18 ;  /* 0x0000001418127225 */ /* 0x000fc800078e0012 */
[----:B------:R-:W-:Y:S02]  /*75e0*/  IMAD R31, R24, R21, R31 ;  /* 0x00000015181f7224 */ /* 0x000fe400078e021f */
[----:B------:R-:W3:Y:S04]  /*75f0*/  LD.E.64 R24, desc[UR8][R28.64] ;  /* 0x000000081c187980 */ /* 0x000ee8000c101b00 */
[----:B------:R-:W3:Y:S01]  /*7600*/  LDL.64 R20, [R34+0x58] ;  /* 0x0000580022147983 */ /* 0x000ee20000100a00 */
[----:B0-----:R-:W-:-:S04]  /*7610*/  IADD3 R36, P3, R28, UR10, RZ ;  /* 0x0000000a1c247c10 */ /* 0x001fc8000ff7e0ff */
[----:B------:R-:W-:Y:S01]  /*7620*/  IADD3.X R37, R29, UR7, RZ, P3, !PT ;  /* 0x000000071d257c10 */ /* 0x000fe20009ffe4ff */
[----:B------:R-:W-:Y:S01]  /*7630*/  IMAD.IADD R19, R19, 0x1, R31 ;  /* 0x0000000113137824 */ /* 0x000fe200078e021f */
[----:B------:R-:W5:Y:S01]  /*7640*/  LDL.64 R28, [R34+0x60] ;  /* 0x00006000221c7983 */ /* 0x000f620000100a00 */
[----:B----4-:R-:W-:-:S03]  /*7650*/  IMAD R27, R27, R22, RZ ;  /* 0x000000161b1b7224 */ /* 0x010fc600078e02ff */
[----:B------:R-:W5:Y:S01]  /*7660*/  LD.E.64 R30, desc[UR8][R36.64] ;  /* 0x00000008241e7980 */ /* 0x000f62000c101b00 */
[C---:B------:R-:W-:Y:S02]  /*7670*/  IMAD R23, R26.reuse, R23, R27 ;  /* 0x000000171a177224 */ /* 0x040fe400078e021b */
[----:B------:R-:W-:Y:S01]  /*7680*/  IMAD.WIDE.U32 R18, R26, R22, R18 ;  /* 0x000000161a127225 */ /* 0x000fe200078e0012 */
[----:B------:R-:W-:-:S03]  /*7690*/  IADD3 R22, P3, R36, UR10, RZ ;  /* 0x0000000a24167c10 */ /* 0x000fc6000ff7e0ff */
[----:B------:R-:W-:Y:S01]  /*76a0*/  IMAD.IADD R19, R19, 0x1, R23 ;  /* 0x0000000113137824 */ /* 0x000fe200078e0217 */
[----:B------:R-:W-:Y:S01]  /*76b0*/  IADD3.X R23, R37, UR7, RZ, P3, !PT ;  /* 0x0000000725177c10 */ /* 0x000fe20009ffe4ff */
[-C--:B--2---:R-:W-:Y:S02]  /*76c0*/  IMAD R27, R17, R6.reuse, RZ ;  /* 0x00000006111b7224 */ /* 0x084fe400078e02ff */
[----:B------:R-:W-:-:S04]  /*76d0*/  IMAD.WIDE.U32 R18, R16, R6, R18 ;  /* 0x0000000610127225 */ /* 0x000fc800078e0012 */
[----:B------:R-:W-:Y:S02]  /*76e0*/  IMAD R27, R16, R7, R27 ;  /* 0x00000007101b7224 */ /* 0x000fe400078e021b */
[----:B------:R0:W2:Y:S04]  /*76f0*/  LD.E.64 R6, desc[UR8][R22.64] ;  /* 0x0000000816067980 */ /* 0x0000a8000c101b00 */
[----:B------:R-:W2:Y:S01]  /*7700*/  LDL.64 R16, [R34+0x68] ;  /* 0x0000680022107983 */ /* 0x000ea20000100a00 */
[----:B------:R-:W-:Y:S02]  /*7710*/  IMAD.IADD R19, R19, 0x1, R27 ;  /* 0x0000000113137824 */ /* 0x000fe400078e021b */
[----:B---3--:R-:W-:Y:S01]  /*7720*/  IMAD R25, R25, R20, RZ ;  /* 0x0000001419197224 */ /* 0x008fe200078e02ff */
[----:B------:R-:W3:Y:S03]  /*7730*/  LDL.64 R26, [R34+0x70] ;  /* 0x00007000221a7983 */ /* 0x000ee60000100a00 */
[----:B------:R-:W-:-:S02]  /*7740*/  IMAD R25, R24, R21, R25 ;  /* 0x0000001518197224 */ /* 0x000fc400078e0219 */
[----:B------:R-:W-:Y:S01]  /*7750*/  IMAD.WIDE.U32 R20, R24, R20, R18 ;  /* 0x0000001418147225 */ /* 0x000fe200078e0012 */
[----:B------:R-:W-:-:S04]  /*7760*/  IADD3 R18, P3, R22, UR10, RZ ;  /* 0x0000000a16127c10 */ /* 0x000fc8000ff7e0ff */
[----:B------:R-:W-:Y:S02]  /*7770*/  IADD3.X R19, R23, UR7, RZ, P3, !PT ;  /* 0x0000000717137c10 */ /* 0x000fe40009ffe4ff */
[----:B------:R-:W-:Y:S02]  /*7780*/  IADD3 R21, R21, R25, RZ ;  /* 0x0000001915157210 */ /* 0x000fe40007ffe0ff */
[----:B0-----:R-:W-:Y:S01]  /*7790*/  IADD3 R22, P3, R18, UR10, RZ ;  /* 0x0000000a12167c10 */ /* 0x001fe2000ff7e0ff */
[----:B------:R2:W3:Y:S01]  /*77a0*/  LD.E.64 R24, desc[UR8][R18.64] ;  /* 0x0000000812187980 */ /* 0x0004e2000c101b00 */
[-C--:B-----5:R-:W-:Y:S02]  /*77b0*/  IMAD R31, R31, R28.reuse, RZ ;  /* 0x0000001c1f1f7224 */ /* 0x0a0fe400078e02ff */
[----:B------:R-:W-:Y:S01]  /*77c0*/  IADD3.X R23, R19, UR7, RZ, P3, !PT ;  /* 0x0000000713177c10 */ /* 0x000fe20009ffe4ff */
[----:B------:R-:W-:-:S04]  /*77d0*/  IMAD.WIDE.U32 R20, R30, R28, R20 ;  /* 0x0000001c1e147225 */ /* 0x000fc800078e0014 */
[----:B------:R-:W-:Y:S01]  /*77e0*/  IMAD R31, R30, R29, R31 ;  /* 0x0000001d1e1f7224 */ /* 0x000fe200078e021f */
[----:B------:R-:W4:Y:S04]  /*77f0*/  LD.E.64 R36, desc[UR8][R22.64] ;  /* 0x0000000816247980 */ /* 0x000f28000c101b00 */
[----:B------:R-:W4:Y:S01]  /*7800*/  LDL.64 R28, [R34+0x78] ;  /* 0x00007800221c7983 */ /* 0x000f220000100a00 */
        /* <DEDUP_REMOVED lines=8> */
[----:B------:R-:W-:Y:S02]  /*7890*/  IMAD.IADD R7, R7, 0x1, R19 ;  /* 0x0000000107077824 */ /* 0x000fe400078e0213 */
[----:B---3--:R-:W-:-:S02]  /*78a0*/  IMAD R19, R25, R26, RZ ;  /* 0x0000001a19137224 */ /* 0x008fc400078e02ff */
[----:B------:R-:W-:-:S04]  /*78b0*/  IMAD.WIDE.U32 R6, R24, R26, R6 ;  /* 0x0000001a18067225 */ /* 0x000fc800078e0006 */
[----:B------:R-:W-:Y:S01]  /*78c0*/  IMAD R19, R24, R27, R19 ;  /* 0x0000001b18137224 */ /* 0x000fe200078e0213 */
[----:B------:R-:W-:-:S03]  /*78d0*/  IADD3 R24, P3, R30, UR10, RZ ;  /* 0x0000000a1e187c10 */ /* 0x000fc6000ff7e0ff */
[----:B------:R-:W-:Y:S01]  /*78e0*/  IMAD.IADD R7, R7, 0x1, R19 ;  /* 0x0000000107077824 */ /* 0x000fe200078e0213 */
[----:B------:R-:W-:Y:S01]  /*78f0*/  IADD3.X R25, R31, UR7, RZ, P3, !PT ;  /* 0x000000071f197c10 */ /* 0x000fe20009ffe4ff */
[----:B----4-:R-:W-:Y:S01]  /*7900*/  IMAD R19, R37, R28, RZ ;  /* 0x0000001c25137224 */ /* 0x010fe200078e02ff */
[----:B------:R-:W-:-:S03]  /*7910*/  IADD3 R22, P3, R24, UR10, RZ ;  /* 0x0000000a18167c10 */ /* 0x000fc6000ff7e0ff */
[----:B------:R-:W3:Y:S01]  /*7920*/  LD.E.64 R30, desc[UR8][R24.64] ;  /* 0x00000008181e7980 */ /* 0x000ee2000c101b00 */
[C---:B------:R-:W-:Y:S02]  /*7930*/  IMAD R23, R36.reuse, R29, R19 ;  /* 0x0000001d24177224 */ /* 0x040fe400078e0213 */
[----:B------:R-:W-:Y:S02]  /*7940*/  IMAD.WIDE.U32 R18, R36, R28, R6 ;  /* 0x0000001c24127225 */ /* 0x000fe400078e0006 */
[----:B------:R-:W3:Y:S02]  /*7950*/  LDL.64 R28, [R34+0x88] ;  /* 0x00008800221c7983 */ /* 0x000ee40000100a00 */
[----:B------:R-:W-:Y:S01]  /*7960*/  IMAD.IADD R19, R19, 0x1, R23 ;  /* 0x0000000113137824 */ /* 0x000fe200078e0217 */
[----:B------:R-:W-:Y:S01]  /*7970*/  IADD3.X R23, R25, UR7, RZ, P3, !PT ;  /* 0x0000000719177c10 */ /* 0x000fe20009ffe4ff */
[----:B------:R-:W4:Y:S01]  /*7980*/  LDL.64 R36, [R34+0x98] ;  /* 0x0000980022247983 */ /* 0x000f220000100a00 */
[----:B------:R-:W-:-:S03]  /*7990*/  IADD3 R6, P3, R22, UR10, RZ ;  /* 0x0000000a16067c10 */ /* 0x000fc6000ff7e0ff */
[----:B------:R-:W5:Y:S01]  /*79a0*/  LD.E.64 R26, desc[UR8][R22.64] ;  /* 0x00000008161a7980 */ /* 0x000f62000c101b00 */
[----:B------:R-:W-:-:S03]  /*79b0*/  IADD3.X R7, R23, UR7, RZ, P3, !PT ;  /* 0x0000000717077c10 */ /* 0x000fc60009ffe4ff */
[----:B------:R-:W5:Y:S01]  /*79c0*/  LDL.64 R24, [R34+0x90] ;  /* 0x0000900022187983 */ /* 0x000f620000100a00 */
[----:B--2---:R-:W-:-:S04]  /*79d0*/  IMAD R21, R21, R16, RZ ;  /* 0x0000001015157224 */ /* 0x004fc800078e02ff */
[C---:B------:R-:W-:Y:S02]  /*79e0*/  IMAD R21, R20.reuse, R17, R21 ;  /* 0x0000001114157224 */ /* 0x040fe400078e0215 */
[----:B------:R-:W-:Y:S02]  /*79f0*/  IMAD.WIDE.U32 R16, R20, R16, R18 ;  /* 0x0000001014107225 */ /* 0x000fe400078e0012 */
[----:B------:R-:W4:Y:S01]  /*7a00*/  LD.E.64 R18, desc[UR8][R6.64] ;  /* 0x0000000806127980 */ /* 0x000f22000c101b00 */
[----:B------:R-:W-:Y:S02]  /*7a10*/  IADD3 R33, P3, R33, -0x10, RZ ;  /* 0xfffffff021217810 */ /* 0x000fe40007f7e0ff */
[----:B------:R-:W-:Y:S02]  /*7a20*/  IADD3 R17, R17, R21, RZ ;  /* 0x0000001511117210 */ /* 0x000fe40007ffe0ff */
[----:B------:R-:W-:Y:S02]  /*7a30*/  IADD3.X R32, R32, -0x1, RZ, P3, !PT ;  /* 0xffffffff20207810 */ /* 0x000fe40001ffe4ff */
[----:B------:R-:W-:-:S04]  /*7a40*/  ISETP.GT.U32.AND P3, PT, R33, 0xc, PT ;  /* 0x0000000c2100780c */ /* 0x000fc80003f64070 */
[----:B------:R-:W-:Y:S01]  /*7a50*/  ISETP.GT.AND.EX P3, PT, R32, RZ, PT, P3 ;  /* 0x000000ff2000720c */ /* 0x000fe20003f64330 */
[-C--:B---3--:R-:W-:Y:S02]  /*7a60*/  IMAD R21, R31, R28.reuse, RZ ;  /* 0x0000001c1f157224 */ /* 0x088fe400078e02ff */
[----:B------:R-:W-:-:S04]  /*7a70*/  IMAD.WIDE.U32 R16, R30, R28, R16 ;  /* 0x0000001c1e107225 */ /* 0x000fc800078e0010 */
[----:B------:R-:W-:-:S04]  /*7a80*/  IMAD R21, R30, R29, R21 ;  /* 0x0000001d1e157224 */ /* 0x000fc800078e0215 */
[----:B------:R-:W-:Y:S02]  /*7a90*/  IMAD.IADD R17, R17, 0x1, R21 ;  /* 0x0000000111117824 */ /* 0x000fe400078e0215 */
[-C--:B-----5:R-:W-:Y:S02]  /*7aa0*/  IMAD R21, R27, R24.reuse, RZ ;  /* 0x000000181b157224 */ /* 0x0a0fe400078e02ff */
[----:B------:R-:W-:-:S04]  /*7ab0*/  IMAD.WIDE.U32 R16, R26, R24, R16 ;  /* 0x000000181a107225 */ /* 0x000fc800078e0010 */
[----:B------:R-:W-:Y:S01]  /*7ac0*/  IMAD R21, R26, R25, R21 ;  /* 0x000000191a157224 */ /* 0x000fe200078e0215 */
[----:B------:R-:W-:-:S03]  /*7ad0*/  IADD3 R22, P4, R6, UR10, RZ ;  /* 0x0000000a06167c10 */ /* 0x000fc6000ff9e0ff */
[----:B------:R-:W-:Y:S01]  /*7ae0*/  IMAD.IADD R17, R17, 0x1, R21 ;  /* 0x0000000111117824 */ /* 0x000fe200078e0215 */
[----:B------:R-:W-:Y:S02]  /*7af0*/  IADD3 R0, P5, R0, 0x10, RZ ;  /* 0x0000001000007810 */ /* 0x000fe40007fbe0ff */
[----:B------:R-:W-:-:S03]  /*7b00*/  IADD3.X R23, R7, UR7, RZ, P4, !PT ;  /* 0x0000000707177c10 */ /* 0x000fc6000a7fe4ff */
[----:B------:R-:W-:Y:S02]  /*7b10*/  IMAD.X R4, RZ, RZ, R4, P5 ;  /* 0x000000ffff047224 */ /* 0x000fe400028e0604 */
[----:B----4-:R-:W-:-:S04]  /*7b20*/  IMAD R19, R19, R36, RZ ;  /* 0x0000002413137224 */ /* 0x010fc800078e02ff */
[C---:B------:R-:W-:Y:S02]  /*7b30*/  IMAD R21, R18.reuse, R37, R19 ;  /* 0x0000002512157224 */ /* 0x040fe400078e0213 */
[----:B------:R-:W-:-:S04]  /*7b40*/  IMAD.WIDE.U32 R18, R18, R36, R16 ;  /* 0x0000002412127225 */ /* 0x000fc800078e0010 */
[----:B------:R-:W-:Y:S01]  /*7b50*/  IMAD.IADD R19, R19, 0x1, R21 ;  /* 0x0000000113137824 */ /* 0x000fe200078e0215 */
[----:B------:R-:W-:Y:S06]  /*7b60*/  @P3 BRA `(.L_x_7477) ;  /* 0xfffffff400e03947 */ /* 0x000fec000383ffff */
.L_x_7476:
[----:B------:R-:W-:-:S04]  /*7b70*/  ISETP.GT.U32.AND P3, PT, R33, 0x4, PT ;  /* 0x000000042100780c */ /* 0x000fc80003f64070 */
[----:B------:R-:W-:-:S13]  /*7b80*/  ISETP.GT.AND.EX P3, PT, R32, RZ, PT, P3 ;  /* 0x000000ff2000720c */ /* 0x000fda0003f64330 */
[----:B------:R-:W-:Y:S05]  /*7b90*/  @!P3 BRA `(.L_x_7478) ;  /* 0x000000040018b947 */ /* 0x000fea0003800000 */
[----:B------:R-:W-:Y:S01]  /*7ba0*/  LEA R34, R0, R1, 0x3 ;  /* 0x0000000100227211 */ /* 0x000fe200078e18ff */
[----:B------:R-:W2:Y:S04]  /*7bb0*/  LD.E.64 R30, desc[UR8][R22.64] ;  /* 0x00000008161e7980 */ /* 0x000ea8000c101b00 */
[----:B------:R-:W2:Y:S01]  /*7bc0*/  LDL.64 R20, [R34+0x20] ;  /* 0x0000200022147983 */ /* 0x000ea20000100a00 */
[----:B------:R-:W-:-:S03]  /*7bd0*/  IADD3 R6, P0, R22, UR10, RZ ;  /* 0x0000000a16067c10 */ /* 0x000fc6000ff1e0ff */
[----:B------:R-:W3:Y:S01]  /*7be0*/  LDL.64 R24, [R34+0x28] ;  /* 0x0000280022187983 */ /* 0x000ee20000100a00 */
[----:B------:R-:W-:-:S05]  /*7bf0*/  IADD3.X R7, R23, UR7, RZ, P0, !PT ;  /* 0x0000000717077c10 */ /* 0x000fca00087fe4ff */
[----:B------:R-:W3:Y:S01]  /*7c00*/  LD.E.64 R22, desc[UR8][R6.64] ;  /* 0x0000000806167980 */ /* 0x000ee2000c101b00 */
[----:B------:R-:W-:-:S04]  /*7c10*/  IADD3 R36, P0, R6, UR10, RZ ;  /* 0x0000000a06247c10 */ /* 0x000fc8000ff1e0ff */
[----:B------:R-:W-:Y:S02]  /*7c20*/  IADD3.X R37, R7, UR7, RZ, P0, !PT ;  /* 0x0000000707257c10 */ /* 0x000fe400087fe4ff */
[----:B------:R-:W-:-:S03]  /*7c30*/  IADD3 R26, P0, R36, UR10, RZ ;  /* 0x0000000a241a7c10 */ /* 0x000fc6000ff1e0ff */
[----:B------:R-:W4:Y:S01]  /*7c40*/  LD.E.64 R16, desc[UR8][R36.64] ;  /* 0x0000000824107980 */ /* 0x000f22000c101b00 */
[----:B------:R-:W-:-:S03]  /*7c50*/  IADD3.X R27, R37, UR7, RZ, P0, !PT ;  /* 0x00000007251b7c10 */ /* 0x000fc600087fe4ff */
[----:B------:R-:W4:Y:S01]  /*7c60*/  LDL.64 R6, [R34+0x30] ;  /* 0x0000300022067983 */ /* 0x000f220000100a00 */
[-C--:B--2---:R-:W-:Y:S02]  /*7c70*/  IMAD R31, R31, R20.reuse, RZ ;  /* 0x000000141f1f7224 */ /* 0x084fe400078e02ff */
[C---:B------:R-:W-:Y:S02]  /*7c80*/  IMAD.WIDE.U32 R28, R30.reuse, R20, R18 ;  /* 0x000000141e1c7225 */ /* 0x040fe400078e0012 */
[----:B------:R-:W2:Y:S02]  /*7c90*/  LD.E.64 R18, desc[UR8][R26.64] ;  /* 0x000000081a127980 */ /* 0x000ea4000c101b00 */
[----:B------:R-:W-:Y:S02]  /*7ca0*/  IMAD R31, R30, R21, R31 ;  /* 0x000000151e1f7224 */ /* 0x000fe400078e021f */
[----:B------:R-:W2:Y:S01]  /*7cb0*/  LDL.64 R20, [R34+0x38] ;  /* 0x0000380022147983 */ /* 0x000ea20000100a00 */
[----:B------:R-:W-:Y:S01]  /*7cc0*/  IADD3 R30, P0, R26, UR10, RZ ;  /* 0x0000000a1a1e7c10 */ /* 0x000fe2000ff1e0ff */
[----:B------:R-:W-:-:S02]  /*7cd0*/  IMAD.IADD R29, R29, 0x1, R31 ;  /* 0x000000011d1d7824 */ /* 0x000fc400078e021f */
[----:B---3--:R-:W-:Y:S01]  /*7ce0*/  IMAD R35, R23, R24, RZ ;  /* 0x0000001817237224 */ /* 0x008fe200078e02ff */
[----:B------:R-:W-:-:S03]  /*7cf0*/  IADD3.X R31, R27, UR7, RZ, P0, !PT ;  /* 0x000000071b1f7c10 */ /* 0x000fc600087fe4ff */
[C---:B------:R-:W-:Y:S02]  /*7d00*/  IMAD R35, R22.reuse, R25, R35 ;  /* 0x0000001916237224 */ /* 0x040fe400078e0223 */
[----:B------:R-:W-:Y:S02]  /*7d10*/  IMAD.WIDE.U32 R22, R22, R24, R28 ;  /* 0x0000001816167225 */ /* 0x000fe400078e001c */
[----:B------:R-:W3:Y:S04]  /*7d20*/  LD.E.64 R28, desc[UR8][R30.64] ;  /* 0x000000081e1c7980 */ /* 0x000ee8000c101b00 */
[----:B------:R-:W3:Y:S01]  /*7d30*/  LDL.64 R24, [R34+0x40] ;  /* 0x0000400022187983 */ /* 0x000ee20000100a00 */
[----:B----4-:R-:W-:Y:S02]  /*7d40*/  IMAD R17, R17, R6, RZ ;  /* 0x0000000611117224 */ /* 0x010fe400078e02ff */
[----:B------:R-:W-:-:S02]  /*7d50*/  IMAD.IADD R23, R23, 0x1, R35 ;  /* 0x0000000117177824 */ /* 0x000fc400078e0223 */
[C---:B------:R-:W-:Y:S02]  /*7d60*/  IMAD R7, R16.reuse, R7, R17 ;  /* 0x0000000710077224 */ /* 0x040fe400078e0211 */
[----:B------:R-:W-:Y:S01]  /*7d70*/  IMAD.WIDE.U32 R16, R16, R6, R22 ;  /* 0x0000000610107225 */ /* 0x000fe200078e0016 */
[----:B------:R-:W-:Y:S01]  /*7d80*/  IADD3 R6, P0, R30, UR10, RZ ;  /* 0x0000000a1e067c10 */ /* 0x000fe2000ff1e0ff */
[----:B------:R-:W4:Y:S02]  /*7d90*/  LDL.64 R22, [R34+0x48] ;  /* 0x0000480022167983 */ /* 0x000f240000100a00 */
[----:B------:R-:W-:Y:S01]  /*7da0*/  IMAD.IADD R17, R17, 0x1, R7 ;  /* 0x0000000111117824 */ /* 0x000fe200078e0207 */
[----:B------:R-:W-:Y:S02]  /*7db0*/  IADD3.X R7, R31, UR7, RZ, P0, !PT ;  /* 0x000000071f077c10 */ /* 0x000fe400087fe4ff */
[----:B------:R-:W5:Y:S04]  /*7dc0*/  LDL.64 R30, [R34+0x50] ;  /* 0x00005000221e7983 */ /* 0x000f680000100a00 */
[----:B------:R-:W4:Y:S01]  /*7dd0*/  LD.E.64 R26, desc[UR8][R6.64] ;  /* 0x00000008061a7980 */ /* 0x000f22000c101b00 */
[----:B--2---:R-:W-:-:S04]  /*7de0*/  IMAD R19, R19, R20, RZ ;  /* 0x0000001413137224 */ /* 0x004fc800078e02ff */
[C---:B------:R-:W-:Y:S02]  /*7df0*/  IMAD R19, R18.reuse, R21, R19 ;  /* 0x0000001512137224 */ /* 0x040fe400078e0213 */
[----:B------:R-:W-:Y:S01]  /*7e00*/  IMAD.WIDE.U32 R20, R18, R20, R16 ;  /* 0x0000001412147225 */ /* 0x000fe200078e0010 */
[----:B------:R-:W-:-:S03]  /*7e10*/  IADD3 R18, P0, R6, UR10, RZ ;  /* 0x0000000a06127c10 */ /* 0x000fc6000ff1e0ff */
[----:B------:R-:W-:Y:S01]  /*7e20*/  IMAD.IADD R21, R21, 0x1, R19 ;  /* 0x0000000115157824 */ /* 0x000fe200078e0213 */
[----:B------:R-:W-:Y:S02]  /*7e30*/  IADD3.X R19, R7, UR7, RZ, P0, !PT ;  /* 0x0000000707137c10 */ /* 0x000fe400087fe4ff */
[----:B------:R-:W-:-:S04]  /*7e40*/  IADD3 R16, P0, R18, UR10, RZ ;  /* 0x0000000a12107c10 */ /* 0x000fc8000ff1e0ff */
[----:B------:R-:W-:Y:S02]  /*7e50*/  IADD3.X R17, R19, UR7, RZ, P0, !PT ;  /* 0x0000000713117c10 */ /* 0x000fe400087fe4ff */
[----:B------:R-:W5:Y:S01]  /*7e60*/  LD.E.64 R18, desc[UR8][R18.64] ;  /* 0x0000000812127980 */ /* 0x000f62000c101b00 */
[-C--:B---3--:R-:W-:Y:S02]  /*7e70*/  IMAD R29, R29, R24.reuse, RZ ;  /* 0x000000181d1d7224 */ /* 0x088fe400078e02ff */
[C---:B------:R-:W-:Y:S01]  /*7e80*/  IMAD.WIDE.U32 R20, R28.reuse, R24, R20 ;  /* 0x000000181c147225 */ /* 0x040fe200078e0014 */
[----:B------:R-:W2:Y:S03]  /*7e90*/  LD.E.64 R6, desc[UR8][R16.64] ;  /* 0x0000000810067980 */ /* 0x000ea6000c101b00 */
[----:B------:R-:W-:Y:S02]  /*7ea0*/  IMAD R25, R28, R25, R29 ;  /* 0x000000191c197224 */ /* 0x000fe400078e021d */
[----:B------:R-:W2:Y:S03]  /*7eb0*/  LDL.64 R28, [R34+0x58] ;  /* 0x00005800221c7983 */ /* 0x000ea60000100a00 */
[----:B------:R-:W-:Y:S01]  /*7ec0*/  IADD3 R21, R21, R25, RZ ;  /* 0x0000001915157210 */ /* 0x000fe20007ffe0ff */
[----:B----4-:R-:W-:-:S02]  /*7ed0*/  IMAD R25, R27, R22, RZ ;  /* 0x000000161b197224 */ /* 0x010fc400078e02ff */
[----:B------:R-:W-:-:S04]  /*7ee0*/  IMAD.WIDE.U32 R20, R26, R22, R20 ;  /* 0x000000161a147225 */ /* 0x000fc800078e0014 */
[----:B------:R-:W-:-:S04]  /*7ef0*/  IMAD R25, R26, R23, R25 ;  /* 0x000000171a197224 */ /* 0x000fc800078e0219 */
[----:B------:R-:W-:Y:S01]  /*7f00*/  IMAD.IADD R21, R21, 0x1, R25 ;  /* 0x0000000115157824 */ /* 0x000fe200078e0219 */
[----:B------:R-:W-:Y:S02]  /*7f10*/  IADD3 R0, P4, R0, 0x8, RZ ;  /* 0x0000000800007810 */ /* 0x000fe40007f9e0ff */
[----:B------:R-:W-:Y:S02]  /*7f20*/  IADD3 R33, P5, R33, -0x8, RZ ;  /* 0xfffffff821217810 */ /* 0x000fe40007fbe0ff */
[----:B------:R-:W-:Y:S01]  /*7f30*/  IADD3 R22, P3, R16, UR10, RZ ;  /* 0x0000000a10167c10 */ /* 0x000fe2000ff7e0ff */
[----:B------:R-:W-:Y:S01]  /*7f40*/  IMAD.X R4, RZ, RZ, R4, P4 ;  /* 0x000000ffff047224 */ /* 0x000fe200020e0604 */
[----:B------:R-:W-:Y:S02]  /*7f50*/  PLOP3.LUT P0, PT, PT, PT, PT, 0x8, 0x0 ;  /* 0x000000000000781c */ /* 0x000fe40003f0e170 */
[----:B------:R-:W-:Y:S01]  /*7f60*/  IADD3.X R32, R32, -0x1, RZ, P5, !PT ;  /* 0xffffffff20207810 */ /* 0x000fe20002ffe4ff */
[----:B-----5:R-:W-:-:S04]  /*7f70*/  IMAD R19, R19, R30, RZ ;  /* 0x0000001e13137224 */ /* 0x020fc800078e02ff */
[C---:B------:R-:W-:Y:S02]  /*7f80*/  IMAD R23, R18.reuse, R31, R19 ;  /* 0x0000001f12177224 */ /* 0x040fe400078e0213 */
[----:B------:R-:W-:-:S04]  /*7f90*/  IMAD.WIDE.U32 R18, R18, R30, R20 ;  /* 0x0000001e12127225 */ /* 0x000fc800078e0014 */
[-C--:B--2---:R-:W-:Y:S02]  /*7fa0*/  IMAD R7, R7, R28.reuse, RZ ;  /* 0x0000001c07077224 */ /* 0x084fe400078e02ff */
[----:B------:R-:W-:Y:S02]  /*7fb0*/  IMAD.IADD R19, R19, 0x1, R23 ;  /* 0x0000000113137824 */ /* 0x000fe400078e0217 */
[C---:B------:R-:W-:Y:S02]  /*7fc0*/  IMAD R7, R6.reuse, R29, R7 ;  /* 0x0000001d06077224 */ /* 0x040fe400078e0207 */
[----:B------:R-:W-:Y:S01]  /*7fd0*/  IMAD.WIDE.U32 R18, R6, R28, R18 ;  /* 0x0000001c06127225 */ /* 0x000fe200078e0012 */
[----:B------:R-:W-:-:S03]  /*7fe0*/  IADD3.X R23, R17, UR7, RZ, P3, !PT ;  /* 0x0000000711177c10 */ /* 0x000fc60009ffe4ff */
[----:B------:R-:W-:-:S07]  /*7ff0*/  IMAD.IADD R19, R19, 0x1, R7 ;  /* 0x0000000113137824 */ /* 0x000fce00078e0207 */
.L_x_7478:
[----:B------:R-:W-:-:S04]  /*8000*/  ISETP.NE.U32.AND P3, PT, R33, RZ, PT ;  /* 0x000000ff2100720c */ /* 0x000fc80003f65070 */
[----:B------:R-:W-:-:S13]  /*8010*/  ISETP.NE.OR.EX P0, PT, R32, RZ, P0, P3 ;  /* 0x000000ff2000720c */ /* 0x000fda0000705730 */
[----:B------:R-:W-:Y:S05]  /*8020*/  @!P0 BRA `(.L_x_7474) ;  /* 0x0000000000a08947 */ /* 0x000fea0003800000 */
.L_x_7475:
        /* <DEDUP_REMOVED lines=16> */
[----:B------:R-:W2:Y:S04]  /*8130*/  LD.E.64 R6, desc[UR8][R26.64] ;  /* 0x000000081a067980 */ /* 0x000ea8000c101b00 */
[----:B------:R-:W2:Y:S01]  /*8140*/  LDL.64 R28, [R34+0x38] ;  /* 0x00003800221c7983 */ /* 0x000ea20000100a00 */
[-C--:B---3--:R-:W-:Y:S01]  /*8150*/  IMAD R21, R21, R16.reuse, RZ ;  /* 0x0000001015157224 */ /* 0x088fe200078e02ff */
[----:B------:R-:W-:Y:S01]  /*8160*/  IADD3 R33, P0, R33, -0x4, RZ ;  /* 0xfffffffc21217810 */ /* 0x000fe20007f1e0ff */
[----:B------:R-:W-:Y:S02]  /*8170*/  IMAD.IADD R19, R19, 0x1, R35 ;  /* 0x0000000113137824 */ /* 0x000fe400078e0223 */
[----:B------:R-:W-:Y:S01]  /*8180*/  IMAD R21, R20, R17, R21 ;  /* 0x0000001114157224 */ /* 0x000fe200078e0215 */
[----:B------:R-:W-:Y:S01]  /*8190*/  IADD3.X R32, R32, -0x1, RZ, P0, !PT ;  /* 0xffffffff20207810 */ /* 0x000fe200007fe4ff */
[----:B------:R-:W-:Y:S01]  /*81a0*/  IMAD.WIDE.U32 R16, R20, R16, R18 ;  /* 0x0000001014107225 */ /* 0x000fe200078e0012 */
[----:B------:R-:W-:-:S03]  /*81b0*/  ISETP.NE.U32.AND P0, PT, R33, RZ, PT ;  /* 0x000000ff2100720c */ /* 0x000fc60003f05070 */
[----:B------:R-:W-:Y:S01]  /*81c0*/  IMAD.IADD R17, R17, 0x1, R21 ;  /* 0x0000000111117824 */ /* 0x000fe200078e0215 */
[----:B------:R-:W-:Y:S01]  /*81d0*/  ISETP.NE.AND.EX P0, PT, R32, RZ, PT, P0 ;  /* 0x000000ff2000720c */ /* 0x000fe20003f05300 */
[-C--:B----4-:R-:W-:Y:S02]  /*81e0*/  IMAD R19, R23, R24.reuse, RZ ;  /* 0x0000001817137224 */ /* 0x090fe400078e02ff */
[----:B------:R-:W-:-:S04]  /*81f0*/  IMAD.WIDE.U32 R16, R22, R24, R16 ;  /* 0x0000001816107225 */ /* 0x000fc800078e0010 */
[----:B------:R-:W-:Y:S01]  /*8200*/  IMAD R19, R22, R25, R19 ;  /* 0x0000001916137224 */ /* 0x000fe200078e0213 */
[----:B------:R-:W-:-:S03]  /*8210*/  IADD3 R22, P4, R26, UR10, RZ ;  /* 0x0000000a1a167c10 */ /* 0x000fc6000ff9e0ff */
[----:B------:R-:W-:Y:S01]  /*8220*/  IMAD.IADD R17, R17, 0x1, R19 ;  /* 0x0000000111117824 */ /* 0x000fe200078e0213 */
[----:B------:R-:W-:Y:S02]  /*8230*/  IADD3 R0, P3, R0, 0x4, RZ ;  /* 0x0000000400007810 */ /* 0x000fe40007f7e0ff */
[----:B------:R-:W-:Y:S02]  /*8240*/  IADD3.X R23, R27, UR7, RZ, P4, !PT ;  /* 0x000000071b177c10 */ /* 0x000fe4000a7fe4ff */
[----:B------:R-:W-:Y:S01]  /*8250*/  IADD3.X R4, RZ, R4, RZ, P3, !PT ;  /* 0x00000004ff047210 */ /* 0x000fe20001ffe4ff */
[-C--:B--2---:R-:W-:Y:S02]  /*8260*/  IMAD R7, R7, R28.reuse, RZ ;  /* 0x0000001c07077224 */ /* 0x084fe400078e02ff */
[----:B------:R-:W-:-:S04]  /*8270*/  IMAD.WIDE.U32 R18, R6, R28, R16 ;  /* 0x0000001c06127225 */ /* 0x000fc800078e0010 */
[----:B------:R-:W-:-:S04]  /*8280*/  IMAD R7, R6, R29, R7 ;  /* 0x0000001d06077224 */ /* 0x000fc800078e0207 */
[----:B------:R-:W-:Y:S01]  /*8290*/  IMAD.IADD R19, R19, 0x1, R7 ;  /* 0x0000000113137824 */ /* 0x000fe200078e0207 */
[----:B------:R-:W-:Y:S06]  /*82a0*/  @P0 BRA `(.L_x_7475) ;  /* 0xfffffffc00600947 */ /* 0x000fec000383ffff */
.L_x_7474:
[----:B------:R-:W-:-:S04]  /*82b0*/  ISETP.NE.U32.AND P0, PT, R5, RZ, PT ;  /* 0x000000ff0500720c */ /* 0x000fc80003f05070 */
        /* <DEDUP_REMOVED lines=46> */
.L_x_7472:
[----:B------:R-:W-:Y:S02]  /*85a0*/  ULDC.64 UR4, c[0x0][0x218] ;  /* 0x0000860000047ab9 */ /* 0x000fe40000000a00 */
[----:B0-----:R-:W-:-:S04]  /*85b0*/  LEA R18, P0, R8, UR4, 0x3 ;  /* 0x0000000408127c11 */ /* 0x001fc8000f8018ff */
[----:B------:R-:W-:-:S06]  /*85c0*/  LEA.HI.X R19, R8, UR5, R9, 0x3, P0 ;  /* 0x0000000508137c11 */ /* 0x000fcc00080f1c09 */
[----:B------:R-:W5:Y:S03]  /*85d0*/  LD.E.64 R18, desc[UR8][R18.64] ;  /* 0x0000000812127980 */ /* 0x000f66000c101b00 */
.L_x_7473:
        /* <DEDUP_REMOVED lines=9> */
.L_x_7480:
        /* <DEDUP_REMOVED lines=19> */
.L_x_7479:
        /* <DEDUP_REMOVED lines=9> */
.L_x_7482:
        /* <DEDUP_REMOVED lines=19> */
.L_x_7481:
        /* <DEDUP_REMOVED lines=30> */
[----:B------:R-:W-:Y:S01]  /*8b40*/  HFMA2.MMA R4, -RZ, RZ, 0, 0 ;  /* 0x00000000ff047435 */ /* 0x000fe200000001ff */
[----:B------:R-:W-:Y:S02]  /*8b50*/  LOP3.LUT R5, R6, 0x3, RZ, 0xc0, !PT ;  /* 0x0000000306057812 */ /* 0x000fe400078ec0ff */
[----:B------:R-:W-:Y:S02]  /*8b60*/  CS2R R30, SRZ ;  /* 0x00000000001e7805 */ /* 0x000fe4000001ff00 */
[----:B------:R-:W-:Y:S02]  /*8b70*/  ISETP.GE.U32.AND P0, PT, R0, 0x3, PT ;  /* 0x000000030000780c */ /* 0x000fe40003f06070 */
        /* <DEDUP_REMOVED lines=11> */
[----:B------:R-:W-:Y:S02]  /*8c30*/  USHF.L.U32 UR7, UR5, 0x3, URZ ;  /* 0x0000000305077899 */ /* 0x000fe4000800063f */
[----:B------:R-:W-:Y:S01]  /*8c40*/  IMAD R9, R10, UR13, R9 ;  /* 0x0000000d0a097c24 */ /* 0x000fe2000f8e0209 */
[----:B------:R-:W-:Y:S01]  /*8c50*/  ISETP.GT.AND.EX P0, PT, R32, RZ, PT, P0 ;  /* 0x000000ff2000720c */ /* 0x000fe20003f04300 */
[----:B------:R-:W-:Y:S01]  /*8c60*/  ULDC.64 UR12, c[0x0][0x228] ;  /* 0x00008a00000c7ab9 */ /* 0x000fe20000000a00 */
[----:B------:R-:W-:Y:S01]  /*8c70*/  UIADD3 UR7, UR11, UR7, URZ ;  /* 0x000000070b077290 */ /* 0x000fe2000fffe03f */
[----:B------:R-:W-:Y:S01]  /*8c80*/  IMAD.IADD R9, R7, 0x1, R9 ;  /* 0x0000000107097824 */ /* 0x000fe200078e0209 */
[----:B------:R-:W-:Y:S01]  /*8c90*/  LEA R8, P3, R6, UR12, 0x3 ;  /* 0x0000000c06087c11 */ /* 0x000fe2000f8618ff */
[----:B------:R-:W-:-:S02]  /*8ca0*/  IMAD.MOV.U32 R0, RZ, RZ, RZ ;  /* 0x000000ffff007224 */ /* 0x000fc400078e00ff */
[----:B------:R-:W-:Y:S01]  /*8cb0*/  IMAD.MOV.U32 R4, RZ, RZ, RZ ;  /* 0x000000ffff047224 */ /* 0x000fe200078e00ff */
[----:B------:R-:W-:-:S05]  /*8cc0*/  LEA.HI.X R9, R6, UR13, R9, 0x3, P3 ;  /* 0x0000000d06097c11 */ /* 0x000fca00098f1c09 */
[----:B------:R-:W-:Y:S05]  /*8cd0*/  @!P0 BRA `(.L_x_7486) ;  /* 0x0000000c00648947 */ /* 0x000fea0003800000 */
[----:B------:R-:W-:Y:S02]  /*8ce0*/  ISETP.GT.U32.AND P3, PT, R33, 0xc, PT ;  /* 0x0000000c2100780c */ /* 0x000fe40003f64070 */
[----:B------:R-:W-:Y:S02]  /*8cf0*/  PLOP3.LUT P0, PT, PT, PT, PT, 0x80, 0x0 ;  /* 0x000000000000781c */ /* 0x000fe40003f0f070 */
[----:B------:R-:W-:-:S13]  /*8d00*/  ISETP.GT.AND.EX P3, PT, R32, RZ, PT, P3 ;  /* 0x000000ff2000720c */ /* 0x000fda0003f64330 */
[----:B------:R-:W-:Y:S05]  /*8d10*/  @!P3 BRA `(.L_x_7487) ;  /* 0x000000080024b947 */ /* 0x000fea0003800000 */
[----:B------:R-:W-:-:S13]  /*8d20*/  PLOP3.LUT P0, PT, PT, PT, PT, 0x8, 0x0 ;  /* 0x000000000000781c */ /* 0x000fda0003f0e170 */
.L_x_7488:
[----:B------:R-:W-:Y:S01]  /*8d30*/  IMAD.U32 R36, R0, 0x8, R1 ;  /* 0x0000000800247824 */ /* 0x000fe200078e0001 */
[----:B------:R-:W2:Y:S01]  /*8d40*/  LD.E.64 R24, desc[UR8][R8.64] ;  /* 0x0000000808187980 */ /* 0x000ea2000c101b00 */
[----:B------:R-:W-:-:S03]  /*8d50*/  IADD3 R26, P3, R8, UR10, RZ ;  /* 0x0000000a081a7c10 */ /* 0x000fc6000ff7e0ff */
[----:B------:R-:W2:Y:S01]  /*8d60*/  LDL.64 R16, [R36+0x20] ;  /* 0x0000200024107983 */ /* 0x000ea20000100a00 */
[----:B------:R-:W-:-:S03]  /*8d70*/  IADD3.X R27, R9, UR7, RZ, P3, !PT ;  /* 0x00000007091b7c10 */ /* 0x000fc60009ffe4ff */
[----:B------:R-:W3:Y:S04]  /*8d80*/  LDL.64 R6, [R36+0x28] ;  /* 0x0000280024067983 */ /* 0x000ee80000100a00 */
[----:B------:R0:W3:Y:S01]  /*8d90*/  LD.E.64 R18, desc[UR8][R26.64] ;  /* 0x000000081a127980 */ /* 0x0000e2000c101b00 */
[----:B------:R-:W-:-:S03]  /*8da0*/  IADD3 R34, P3, R26, UR10, RZ ;  /* 0x0000000a1a227c10 */ /* 0x000fc6000ff7e0ff */
[----:B------:R-:W4:Y:S01]  /*8db0*/  LDL.64 R8, [R36+0x30] ;  /* 0x0000300024087983 */ /* 0x000f220000100a00 */
[----:B------:R-:W-:-:S05]  /*8dc0*/  IADD3.X R35, R27, UR7, RZ, P3, !PT ;  /* 0x000000071b237c10 */ /* 0x000fca0009ffe4ff */
[----:B------:R-:W4:Y:S01]  /*8dd0*/  LD.E.64 R20, desc[UR8][R34.64] ;  /* 0x0000000822147980 */ /* 0x000f22000c101b00 */
[----:B------:R-:W-:-:S04]  /*8de0*/  IADD3 R28, P3, R34, UR10, RZ ;  /* 0x0000000a221c7c10 */ /* 0x000fc8000ff7e0ff */
[----:B------:R-:W-:Y:S02]  /*8df0*/  IADD3.X R29, R35, UR7, RZ, P3, !PT ;  /* 0x00000007231d7c10 */ /* 0x000fe40009ffe4ff */
[----:B0-----:R-:W-:-:S04]  /*8e00*/  IADD3 R26, P3, R28, UR10, RZ ;  /* 0x0000000a1c1a7c10 */ /* 0x001fc8000ff7e0ff */
[----:B------:R-:W-:Y:S01]  /*8e10*/  IADD3.X R27, R29, UR7, RZ, P3, !PT ;  /* 0x000000071d1b7c10 */ /* 0x000fe20009ffe4ff */
[-C--:B--2---:R-:W-:Y:S02]  /*8e20*/  IMAD R25, R25, R16.reuse, RZ ;  /* 0x0000001019197224 */ /* 0x084fe400078e02ff */
[----:B------:R-:W-:-:S04]  /*8e30*/  IMAD.WIDE.U32 R22, R24, R16, R30 ;  /* 0x0000001018167225 */ /* 0x000fc800078e001e */
[----:B------:R-:W-:Y:S02]  /*8e40*/  IMAD R31, R24, R17, R25 ;  /* 0x00000011181f7224 */ /* 0x000fe400078e0219 */
[----:B------:R-:W2:Y:S01]  /*8e50*/  LDL.64 R16, [R36+0x38] ;  /* 0x0000380024107983 */ /* 0x000ea20000100a00 */
[----:B---3--:R-:W-:-:S03]  /*8e60*/  IMAD R19, R19, R6, RZ ;  /* 0x0000000613137224 */ /* 0x008fc600078e02ff */
[----:B------:R0:W2:Y:S01]  /*8e70*/  LD.E.64 R24, desc[UR8][R28.64] ;  /* 0x000000081c187980 */ /* 0x0000a2000c101b00 */
[----:B------:R-:W-:Y:S01]  /*8e80*/  IADD3 R23, R23, R31, RZ ;  /* 0x0000001f17177210 */ /* 0x000fe20007ffe0ff */
[C---:B------:R-:W-:Y:S02]  /*8e90*/  IMAD R31, R18.reuse, R7, R19 ;  /* 0x00000007121f7224 */ /* 0x040fe400078e0213 */
[----:B------:R-:W-:Y:S02]  /*8ea0*/  IMAD.WIDE.U32 R22, R18, R6, R22 ;  /* 0x0000000612167225 */ /* 0x000fe400078e0016 */
[----:B------:R-:W3:Y:S04]  /*8eb0*/  LDL.64 R6, [R36+0x40] ;  /* 0x0000400024067983 */ /* 0x000ee80000100a00 */
[----:B------:R1:W3:Y:S01]  /*8ec0*/  LD.E.64 R18, desc[UR8][R26.64] ;  /* 0x000000081a127980 */ /* 0x0002e2000c101b00 */
[----:B0-----:R-:W-:Y:S01]  /*8ed0*/  IADD3 R28, P3, R26, UR10, RZ ;  /* 0x0000000a1a1c7c10 */ /* 0x001fe2000ff7e0ff */
[----:B------:R-:W-:-:S02]  /*8ee0*/  IMAD.IADD R23, R23, 0x1, R31 ;  /* 0x0000000117177824 */ /* 0x000fc400078e021f */
[----:B----4-:R-:W-:Y:S01]  /*8ef0*/  IMAD R21, R21, R8, RZ ;  /* 0x0000000815157224 */ /* 0x010fe200078e02ff */
[----:B------:R-:W-:-:S03]  /*8f00*/  IADD3.X R29, R27, UR7, RZ, P3, !PT ;  /* 0x000000071b1d7c10 */ /* 0x000fc60009ffe4ff */
[C---:B------:R-:W-:Y:S02]  /*8f10*/  IMAD R31, R20.reuse, R9, R21 ;  /* 0x00000009141f7224 */ /* 0x040fe400078e0215 */
[----:B------:R-:W-:Y:S02]  /*8f20*/  IMAD.WIDE.U32 R8, R20, R8, R22 ;  /* 0x0000000814087225 */ /* 0x000fe400078e0016 */
[----:B------:R-:W4:Y:S04]  /*8f30*/  LDL.64 R20, [R36+0x48] ;  /* 0x0000480024147983 */ /* 0x000f280000100a00 */
[----:B------:R0:W4:Y:S01]  /*8f40*/  LD.E.64 R22, desc[UR8][R28.64] ;  /* 0x000000081c167980 */ /* 0x000122000c101b00 */
[----:B-1----:R-:W-:Y:S01]  /*8f50*/  IADD3 R26, P3, R28, UR10, RZ ;  /* 0x0000000a1c1a7c10 */ /* 0x002fe2000ff7e0ff */
[----:B------:R-:W-:-:S03]  /*8f60*/  IMAD.IADD R9, R9, 0x1, R31 ;  /* 0x0000000109097824 */ /* 0x000fc600078e021f */
[----:B------:R-:W-:Y:S02]  /*8f70*/  IADD3.X R27, R29, UR7, RZ, P3, !PT ;  /* 0x000000071d1b7c10 */ /* 0x000fe40009ffe4ff */
[----:B------:R-:W-:Y:S01]  /*8f80*/  IADD3 R30, P3, R26, UR10, RZ ;  /* 0x0000000a1a1e7c10 */ /* 0x000fe2000ff7e0ff */
[----:B--2---:R-:W-:-:S04]  /*8f90*/  IMAD R25, R25, R16, RZ ;  /* 0x0000001019197224 */ /* 0x004fc800078e02ff */
[C---:B------:R-:W-:Y:S02]  /*8fa0*/  IMAD R31, R24.reuse, R17, R25 ;  /* 0x00000011181f7224 */ /* 0x040fe400078e0219 */
[----:B------:R-:W-:Y:S02]  /*8fb0*/  IMAD.WIDE.U32 R16, R24, R16, R8 ;  /* 0x0000001018107225 */ /* 0x000fe400078e0008 */
[----:B------:R-:W2:Y:S04]  /*8fc0*/  LDL.64 R8, [R36+0x50] ;  /* 0x0000500024087983 */ /* 0x000ea80000100a00 */
[----:B------:R-:W2:Y:S01]  /*8fd0*/  LD.E.64 R24, desc[UR8][R26.64] ;  /* 0x000000081a187980 */ /* 0x000ea2000c101b00 */
[----:B------:R-:W-:Y:S01]  /*8fe0*/  IMAD.IADD R17, R17, 0x1, R31 ;  /* 0x0000000111117824 */ /* 0x000fe200078e021f */
[----:B------:R-:W-:Y:S01]  /*8ff0*/  IADD3.X R31, R27, UR7, RZ, P3, !PT ;  /* 0x000000071b1f7c10 */ /* 0x000fe20009ffe4ff */
[----:B---3--:R-:W-:-:S04]  /*9000*/  IMAD R19, R19, R6, RZ ;  /* 0x0000000613137224 */ /* 0x008fc800078e02ff */
[C---:B0-----:R-:W-:Y:S02]  /*9010*/  IMAD R29, R18.reuse, R7, R19 ;  /* 0x00000007121d7224 */ /* 0x041fe400078e0213 */
[----:B------:R-:W-:Y:S02]  /*9020*/  IMAD.WIDE.U32 R6, R18, R6, R16 ;  /* 0x0000000612067225 */ /* 0x000fe400078e0010 */
[----:B------:R-:W3:Y:S04]  /*9030*/  LDL.64 R18, [R36+0x58] ;  /* 0x0000580024127983 */ /* 0x000ee80000100a00 */
[----:B------:R-:W3:Y:S01]  /*9040*/  LD.E.64 R16, desc[UR8][R30.64] ;  /* 0x000000081e107980 */ /* 0x000ee2000c101b00 */
[----:B------:R-:W-:Y:S01]  /*9050*/  IADD3 R28, P3, R30, UR10, RZ ;  /* 0x0000000a1e1c7c10 */ /* 0x000fe2000ff7e0ff */
[----:B----4-:R-:W-:Y:S01]  /*9060*/  IMAD R23, R23, R20, RZ ;  /* 0x0000001417177224 */ /* 0x010fe200078e02ff */
[----:B------:R-:W-:-:S02]  /*9070*/  IADD3 R7, R7, R29, RZ ;  /* 0x0000001d07077210 */ /* 0x000fc40007ffe0ff */
[----:B------:R-:W-:Y:S01]  /*9080*/  IADD3.X R29, R31, UR7, RZ, P3, !PT ;  /* 0x000000071f1d7c10 */ /* 0x000fe20009ffe4ff */
[C---:B------:R-:W-:Y:S02]  /*9090*/  IMAD R23, R22.reuse, R21, R23 ;  /* 0x0000001516177224 */ /* 0x040fe400078e0217 */
[----:B------:R-:W-:Y:S02]  /*90a0*/  IMAD.WIDE.U32 R20, R22, R20, R6 ;  /* 0x0000001416147225 */ /* 0x000fe400078e0006 */
[----:B------:R-:W4:Y:S04]  /*90b0*/  LDL.64 R6, [R36+0x60] ;  /* 0x0000600024067983 */ /* 0x000f280000100a00 */
[----:B------:R0:W4:Y:S01]  /*90c0*/  LD.E.64 R26, desc[UR8][R28.64] ;  /* 0x000000081c1a7980 */ /* 0x000122000c101b00 */
[----:B------:R-:W-:Y:S01]  /*90d0*/  IADD3 R22, P3, R28, UR10, RZ ;  /* 0x0000000a1c167c10 */ /* 0x000fe2000ff7e0ff */
[----:B------:R-:W-:-:S03]  /*90e0*/  IMAD.IADD R21, R21, 0x1, R23 ;  /* 0x0000000115157824 */ /* 0x000fc600078e0217 */
[----:B------:R-:W-:Y:S02]  /*90f0*/  IADD3.X R23, R29, UR7, RZ, P3, !PT ;  /* 0x000000071d177c10 */ /* 0x000fe40009ffe4ff */
[----:B0-----:R-:W-:-:S04]  /*9100*/  IADD3 R28, P3, R22, UR10, RZ ;  /* 0x0000000a161c7c10 */ /* 0x001fc8000ff7e0ff */
[----:B------:R-:W-:Y:S01]  /*9110*/  IADD3.X R29, R23, UR7, RZ, P3, !PT ;  /* 0x00000007171d7c10 */ /* 0x000fe20009ffe4ff */
        /* <DEDUP_REMOVED lines=11> */
[----:B0-----:R-:W-:Y:S01]  /*91d0*/  IADD3 R22, P3, R28, UR10, RZ ;  /* 0x0000000a1c167c10 */ /* 0x001fe2000ff7e0ff */
[----:B------:R-:W-:-:S02]  /*91e0*/  IMAD.IADD R19, R19, 0x1, R31 ;  /* 0x0000000113137824 */ /* 0x000fc400078e021f */
[----:B----4-:R-:W-:Y:S01]  /*91f0*/  IMAD R27, R27, R6, RZ ;  /* 0x000000061b1b7224 */ /* 0x010fe200078e02ff */
[----:B------:R-:W-:-:S03]  /*9200*/  IADD3.X R23, R29, UR7, RZ, P3, !PT ;  /* 0x000000071d177c10 */ /* 0x000fc60009ffe4ff */
[C---:B------:R-:W-:Y:S02]  /*9210*/  IMAD R31, R26.reuse, R7, R27 ;  /* 0x000000071a1f7224 */ /* 0x040fe400078e021b */
[----:B------:R-:W-:Y:S01]  /*9220*/  IMAD.WIDE.U32 R26, R26, R6, R18 ;  /* 0x000000061a1a7225 */ /* 0x000fe200078e0012 */
[----:B------:R-:W4:Y:S04]  /*9230*/  LDL.64 R28, [R36+0x80] ;  /* 0x00008000241c7983 */ /* 0x000f280000100a00 */
[----:B------:R-:W5:Y:S04]  /*9240*/  LDL.64 R6, [R36+0x78] ;  /* 0x0000780024067983 */ /* 0x000f680000100a00 */
[----:B------:R0:W5:Y:S01]  /*9250*/  LD.E.64 R18, desc[UR8][R22.64] ;  /* 0x0000000816127980 */ /* 0x000162000c101b00 */
[----:B------:R-:W-:Y:S01]  /*9260*/  IADD3 R27, R27, R31, RZ ;  /* 0x0000001f1b1b7210 */ /* 0x000fe20007ffe0ff */
[----:B--2---:R-:W-:-:S02]  /*9270*/  IMAD R25, R25, R20, RZ ;  /* 0x0000001419197224 */ /* 0x004fc400078e02ff */
[----:B------:R-:W-:Y:S01]  /*9280*/  IMAD.WIDE.U32 R26, R24, R20, R26 ;  /* 0x00000014181a7225 */ /* 0x000fe200078e001a */
[----:B------:R-:W-:-:S03]  /*9290*/  IADD3 R20, P3, R22, UR10, RZ ;  /* 0x0000000a16147c10 */ /* 0x000fc6000ff7e0ff */
[----:B------:R-:W-:Y:S01]  /*92a0*/  IMAD R25, R24, R21, R25 ;  /* 0x0000001518197224 */ /* 0x000fe200078e0219 */
[----:B------:R-:W-:Y:S02]  /*92b0*/  IADD3.X R21, R23, UR7, RZ, P3, !PT ;  /* 0x0000000717157c10 */ /* 0x000fe40009ffe4ff */
[----:B0-----:R-:W-:Y:S01]  /*92c0*/  IADD3 R22, P3, R20, UR10, RZ ;  /* 0x0000000a14167c10 */ /* 0x001fe2000ff7e0ff */
[----:B------:R-:W-:Y:S02]  /*92d0*/  IMAD.IADD R27, R27, 0x1, R25 ;  /* 0x000000011b1b7824 */ /* 0x000fe400078e0219 */
[----:B------:R-:W4:Y:S01]  /*92e0*/  LD.E.64 R30, desc[UR8][R20.64] ;  /* 0x00000008141e7980 */ /* 0x000f22000c101b00 */
[-C--:B---3--:R-:W-:Y:S01]  /*92f0*/  IMAD R17, R17, R8.reuse, RZ ;  /* 0x0000000811117224 */ /* 0x088fe200078e02ff */
[----:B------:R-:W-:Y:S01]  /*9300*/  IADD3.X R23, R21, UR7, RZ, P3, !PT ;  /* 0x0000000715177c10 */ /* 0x000fe20009ffe4ff */
[C---:B------:R-:W-:Y:S01]  /*9310*/  IMAD.WIDE.U32 R26, R16.reuse, R8, R26 ;  /* 0x00000008101a7225 */ /* 0x040fe200078e001a */
[----:B------:R-:W2:Y:S03]  /*9320*/  LDL.64 R24, [R36+0x98] ;  /* 0x0000980024187983 */ /* 0x000ea60000100a00 */
[----:B------:R-:W-:Y:S01]  /*9330*/  IMAD R17, R16, R9, R17 ;  /* 0x0000000910117224 */ /* 0x000fe200078e0211 */
[----:B------:R-:W-:Y:S01]  /*9340*/  IADD3 R34, P3, R22, UR10, RZ ;  /* 0x0000000a16227c10 */ /* 0x000fe2000ff7e0ff */
[----:B------:R-:W3:Y:S02]  /*9350*/  LDL.64 R8, [R36+0x88] ;  /* 0x0000880024087983 */ /* 0x000ee40000100a00 */
[----:B------:R-:W-:-:S02]  /*9360*/  IMAD.IADD R27, R27, 0x1, R17 ;  /* 0x000000011b1b7824 */ /* 0x000fc400078e0211 */
[----:B------:R-:W3:Y:S01]  /*9370*/  LD.E.64 R16, desc[UR8][R22.64] ;  /* 0x0000000816107980 */ /* 0x000ee2000c101b00 */
[----:B------:R-:W-:-:S05]  /*9380*/  IADD3.X R35, R23, UR7, RZ, P3, !PT ;  /* 0x0000000717237c10 */ /* 0x000fca0009ffe4ff */
[----:B------:R-:W2:Y:S01]  /*9390*/  LD.E.64 R20, desc[UR8][R34.64] ;  /* 0x0000000822147980 */ /* 0x000ea2000c101b00 */
[-C--:B-----5:R-:W-:Y:S02]  /*93a0*/  IMAD R37, R19, R6.reuse, RZ ;  /* 0x0000000613257224 */ /* 0x0a0fe400078e02ff */
[----:B------:R-:W-:Y:S01]  /*93b0*/  IMAD.WIDE.U32 R26, R18, R6, R26 ;  /* 0x00000006121a7225 */ /* 0x000fe200078e001a */
[----:B------:R-:W-:-:S03]  /*93c0*/  IADD3 R6, P3, R34, UR10, RZ ;  /* 0x0000000a22067c10 */ /* 0x000fc6000ff7e0ff */
[----:B------:R-:W-:Y:S02]  /*93d0*/  IMAD R37, R18, R7, R37 ;  /* 0x0000000712257224 */ /* 0x000fe400078e0225 */
[----:B------:R-:W2:Y:S01]  /*93e0*/  LDL.64 R18, [R36+0x90] ;  /* 0x0000900024127983 */ /* 0x000ea20000100a00 */
[----:B------:R-:W-:-:S05]  /*93f0*/  IADD3.X R7, R35, UR7, RZ, P3, !PT ;  /* 0x0000000723077c10 */ /* 0x000fca0009ffe4ff */
[----:B------:R-:W5:Y:S01]  /*9400*/  LD.E.64 R22, desc[UR8][R6.64] ;  /* 0x0000000806167980 */ /* 0x000f62000c101b00 */
[----:B------:R-:W-:Y:S01]  /*9410*/  IMAD.IADD R27, R27, 0x1, R37 ;  /* 0x000000011b1b7824 */ /* 0x000fe200078e0225 */
[----:B------:R-:W-:-:S04]  /*9420*/  IADD3 R33, P3, R33, -0x10, RZ ;  /* 0xfffffff021217810 */ /* 0x000fc80007f7e0ff */
[----:B------:R-:W-:Y:S02]  /*9430*/  IADD3.X R32, R32, -0x1, RZ, P3, !PT ;  /* 0xffffffff20207810 */ /* 0x000fe40001ffe4ff */
[----:B------:R-:W-:-:S04]  /*9440*/  ISETP.GT.U32.AND P3, PT, R33, 0xc, PT ;  /* 0x0000000c2100780c */ /* 0x000fc80003f64070 */
[----:B------:R-:W-:Y:S02]  /*9450*/  ISETP.GT.AND.EX P3, PT, R32, RZ, PT, P3 ;  /* 0x000000ff2000720c */ /* 0x000fe40003f64330 */
[----:B------:R-:W-:-:S04]  /*9460*/  IADD3 R0, P5, R0, 0x10, RZ ;  /* 0x0000001000007810 */ /* 0x000fc80007fbe0ff */
[----:B------:R-:W-:Y:S01]  /*9470*/  IADD3.X R4, RZ, R4, RZ, P5, !PT ;  /* 0x00000004ff047210 */ /* 0x000fe20002ffe4ff */
[-C--:B----4-:R-:W-:Y:S02]  /*9480*/  IMAD R31, R31, R28.reuse, RZ ;  /* 0x0000001c1f1f7224 */ /* 0x090fe400078e02ff */
[----:B------:R-:W-:-:S04]  /*9490*/  IMAD.WIDE.U32 R26, R30, R28, R26 ;  /* 0x0000001c1e1a7225 */ /* 0x000fc800078e001a */
[----:B------:R-:W-:-:S05]  /*94a0*/  IMAD R31, R30, R29, R31 ;  /* 0x0000001d1e1f7224 */ /* 0x000fca00078e021f */
[----:B------:R-:W-:Y:S01]  /*94b0*/  IADD3 R27, R27, R31, RZ ;  /* 0x0000001f1b1b7210 */ /* 0x000fe20007ffe0ff */
[----:B---3--:R-:W-:-:S04]  /*94c0*/  IMAD R17, R17, R8, RZ ;  /* 0x0000000811117224 */ /* 0x008fc800078e02ff */
[C---:B------:R-:W-:Y:S02]  /*94d0*/  IMAD R17, R16.reuse, R9, R17 ;  /* 0x0000000910117224 */ /* 0x040fe400078e0211 */
[----:B------:R-:W-:-:S04]  /*94e0*/  IMAD.WIDE.U32 R8, R16, R8, R26 ;  /* 0x0000000810087225 */ /* 0x000fc800078e001a */
[----:B------:R-:W-:Y:S02]  /*94f0*/  IMAD.IADD R9, R9, 0x1, R17 ;  /* 0x0000000109097824 */ /* 0x000fe400078e0211 */
[----:B--2---:R-:W-:-:S04]  /*9500*/  IMAD R17, R21, R18, RZ ;  /* 0x0000001215117224 */ /* 0x004fc800078e02ff */
        /* <DEDUP_REMOVED lines=10> */
.L_x_7487:
[----:B------:R-:W-:-:S04]  /*95b0*/  ISETP.GT.U32.AND P3, PT, R33, 0x4, PT ;  /* 0x000000042100780c */ /* 0x000fc80003f64070 */
[----:B------:R-:W-:-:S13]  /*95c0*/  ISETP.GT.AND.EX P3, PT, R32, RZ, PT, P3 ;  /* 0x000000ff2000720c */ /* 0x000fda0003f64330 */
[----:B------:R-:W-:Y:S05]  /*95d0*/  @!P3 BRA `(.L_x_7489) ;  /* 0x000000040018b947 */ /* 0x000fea0003800000 */
        /* <DEDUP_REMOVED lines=8> */
[----:B------:R0:W3:Y:S01]  /*9660*/  LD.E.64 R22, desc[UR8][R20.64] ;  /* 0x0000000814167980 */ /* 0x0000e2000c101b00 */
        /* <DEDUP_REMOVED lines=8> */
[----:B------:R1:W2:Y:S01]  /*96f0*/  LD.E.64 R18, desc[UR8][R24.64] ;  /* 0x0000000818127980 */ /* 0x0002a2000c101b00 */
[----:B0-----:R-:W-:Y:S01]  /*9700*/  IADD3 R20, P0, R24, UR10, RZ ;  /* 0x0000000a18147c10 */ /* 0x001fe2000ff1e0ff */
[----:B---3--:R-:W-:Y:S02]  /*9710*/  IMAD R23, R23, R16, RZ ;  /* 0x0000001017177224 */ /* 0x008fe400078e02ff */
[----:B------:R-:W-:Y:S01]  /*9720*/  IMAD.IADD R29, R29, 0x1, R31 ;  /* 0x000000011d1d7824 */ /* 0x000fe200078e021f */
[----:B------:R-:W-:Y:S01]  /*9730*/  IADD3.X R21, R25, UR7, RZ, P0, !PT ;  /* 0x0000000719157c10 */ /* 0x000fe200087fe4ff */
[----:B------:R-:W-:-:S02]  /*9740*/  IMAD R23, R22, R17, R23 ;  /* 0x0000001116177224 */ /* 0x000fc400078e0217 */
[----:B------:R-:W-:Y:S01]  /*9750*/  IMAD.WIDE.U32 R16, R22, R16, R28 ;  /* 0x0000001016107225 */ /* 0x000fe200078e001c */
[----:B------:R-:W-:Y:S01]  /*9760*/  IADD3 R22, P0, R20, UR10, RZ ;  /* 0x0000000a14167c10 */ /* 0x000fe2000ff1e0ff */
[----:B------:R-:W3:Y:S02]  /*9770*/  LDL.64 R28, [R36+0x40] ;  /* 0x00004000241c7983 */ /* 0x000ee40000100a00 */
[----:B------:R-:W-:Y:S02]  /*9780*/  IMAD.IADD R17, R17, 0x1, R23 ;  /* 0x0000000111117824 */ /* 0x000fe400078e0217 */
[----:B------:R-:W3:Y:S01]  /*9790*/  LD.E.64 R30, desc[UR8][R20.64] ;  /* 0x00000008141e7980 */ /* 0x000ee2000c101b00 */
[----:B----4-:R-:W-:Y:S01]  /*97a0*/  IMAD R9, R9, R26, RZ ;  /* 0x0000001a09097224 */ /* 0x010fe200078e02ff */
[----:B------:R-:W-:-:S03]  /*97b0*/  IADD3.X R23, R21, UR7, RZ, P0, !PT ;  /* 0x0000000715177c10 */ /* 0x000fc600087fe4ff */
[C---:B-1----:R-:W-:Y:S02]  /*97c0*/  IMAD R25, R8.reuse, R27, R9 ;  /* 0x0000001b08197224 */ /* 0x042fe400078e0209 */
[----:B------:R-:W-:Y:S01]  /*97d0*/  IMAD.WIDE.U32 R26, R8, R26, R16 ;  /* 0x0000001a081a7225 */ /* 0x000fe200078e0010 */
[----:B------:R-:W-:Y:S01]  /*97e0*/  IADD3 R34, P0, R22, UR10, RZ ;  /* 0x0000000a16227c10 */ /* 0x000fe2000ff1e0ff */
[----:B------:R-:W4:Y:S04]  /*97f0*/  LDL.64 R8, [R36+0x48] ;  /* 0x0000480024087983 */ /* 0x000f280000100a00 */
[----:B------:R-:W4:Y:S01]  /*9800*/  LD.E.64 R16, desc[UR8][R22.64] ;  /* 0x0000000816107980 */ /* 0x000f22000c101b00 */
[----:B------:R-:W-:Y:S02]  /*9810*/  IADD3 R27, R27, R25, RZ ;  /* 0x000000191b1b7210 */ /* 0x000fe40007ffe0ff */
[----:B------:R-:W-:Y:S01]  /*9820*/  IADD3.X R35, R23, UR7, RZ, P0, !PT ;  /* 0x0000000717237c10 */ /* 0x000fe200087fe4ff */
[----:B------:R-:W5:Y:S04]  /*9830*/  LDL.64 R24, [R36+0x58] ;  /* 0x0000580024187983 */ /* 0x000f680000100a00 */
[----:B------:R-:W5:Y:S01]  /*9840*/  LD.E.64 R20, desc[UR8][R34.64] ;  /* 0x0000000822147980 */ /* 0x000f62000c101b00 */
[----:B--2---:R-:W-:-:S02]  /*9850*/  IMAD R37, R19, R6, RZ ;  /* 0x0000000613257224 */ /* 0x004fc400078e02ff */
[----:B------:R-:W-:Y:S01]  /*9860*/  IMAD.WIDE.U32 R26, R18, R6, R26 ;  /* 0x00000006121a7225 */ /* 0x000fe200078e001a */
[----:B------:R-:W-:-:S03]  /*9870*/  IADD3 R6, P0, R34, UR10, RZ ;  /* 0x0000000a22067c10 */ /* 0x000fc6000ff1e0ff */
[----:B------:R-:W-:Y:S02]  /*9880*/  IMAD R37, R18, R7, R37 ;  /* 0x0000000712257224 */ /* 0x000fe400078e0225 */
[----:B------:R-:W5:Y:S01]  /*9890*/  LDL.64 R18, [R36+0x50] ;  /* 0x0000500024127983 */ /* 0x000f620000100a00 */
[----:B------:R-:W-:-:S05]  /*98a0*/  IADD3.X R7, R35, UR7, RZ, P0, !PT ;  /* 0x0000000723077c10 */ /* 0x000fca00087fe4ff */
[----:B------:R-:W2:Y:S01]  /*98b0*/  LD.E.64 R22, desc[UR8][R6.64] ;  /* 0x0000000806167980 */ /* 0x000ea2000c101b00 */
[----:B------:R-:W-:Y:S02]  /*98c0*/  IMAD.IADD R27, R27, 0x1, R37 ;  /* 0x000000011b1b7824 */ /* 0x000fe400078e0225 */
[-C--:B---3--:R-:W-:Y:S02]  /*98d0*/  IMAD R31, R31, R28.reuse, RZ ;  /* 0x0000001c1f1f7224 */ /* 0x088fe400078e02ff */
[----:B------:R-:W-:-:S04]  /*98e0*/  IMAD.WIDE.U32 R26, R30, R28, R26 ;  /* 0x0000001c1e1a7225 */ /* 0x000fc800078e001a */
[----:B------:R-:W-:Y:S02]  /*98f0*/  IMAD R31, R30, R29, R31 ;  /* 0x0000001d1e1f7224 */ /* 0x000fe400078e021f */
[-C--:B----4-:R-:W-:Y:S02]  /*9900*/  IMAD R17, R17, R8.reuse, RZ ;  /* 0x0000000811117224 */ /* 0x090fe400078e02ff */
[----:B------:R-:W-:Y:S02]  /*9910*/  IMAD.IADD R27, R27, 0x1, R31 ;  /* 0x000000011b1b7824 */ /* 0x000fe400078e021f */
[C---:B------:R-:W-:Y:S02]  /*9920*/  IMAD R17, R16.reuse, R9, R17 ;  /* 0x0000000910117224 */ /* 0x040fe400078e0211 */
[----:B------:R-:W-:-:S04]  /*9930*/  IMAD.WIDE.U32 R8, R16, R8, R26 ;  /* 0x0000000810087225 */ /* 0x000fc800078e001a */
[----:B------:R-:W-:Y:S01]  /*9940*/  IMAD.IADD R9, R9, 0x1, R17 ;  /* 0x0000000109097824 */ /* 0x000fe200078e0211 */
        /* <DEDUP_REMOVED lines=8> */
[-C--:B--2---:R-:W-:Y:S01]  /*99d0*/  IMAD R9, R23, R24.reuse, RZ ;  /* 0x0000001817097224 */ /* 0x084fe200078e02ff */
[----:B------:R-:W-:Y:S02]  /*99e0*/  IADD3 R19, R19, R17, RZ ;  /* 0x0000001113137210 */ /* 0x000fe40007ffe0ff */
[----:B------:R-:W-:Y:S01]  /*99f0*/  IADD3 R8, P3, R6, UR10, RZ ;  /* 0x0000000a06087c10 */ /* 0x000fe2000ff7e0ff */
[C---:B------:R-:W-:Y:S02]  /*9a00*/  IMAD R9, R22.reuse, R25, R9 ;  /* 0x0000001916097224 */ /* 0x040fe400078e0209 */
[----:B------:R-:W-:-:S04]  /*9a10*/  IMAD.WIDE.U32 R30, R22, R24, R18 ;  /* 0x00000018161e7225 */ /* 0x000fc800078e0012 */
[----:B------:R-:W-:Y:S01]  /*9a20*/  IMAD.IADD R31, R31, 0x1, R9 ;  /* 0x000000011f1f7824 */ /* 0x000fe200078e0209 */
[----:B------:R-:W-:-:S07]  /*9a30*/  IADD3.X R9, R7, UR7, RZ, P3, !PT ;  /* 0x0000000707097c10 */ /* 0x000fce0009ffe4ff */
.L_x_7489:
[----:B------:R-:W-:-:S04]  /*9a40*/  ISETP.NE.U32.AND P3, PT, R33, RZ, PT ;  /* 0x000000ff2100720c */ /* 0x000fc80003f65070 */
[----:B------:R-:W-:-:S13]  /*9a50*/  ISETP.NE.OR.EX P0, PT, R32, RZ, P0, P3 ;  /* 0x000000ff2000720c */ /* 0x000fda0000705730 */
[----:B------:R-:W-:Y:S05]  /*9a60*/  @!P0 BRA `(.L_x_7485) ;  /* 0x0000000000a08947 */ /* 0x000fea0003800000 */
.L_x_7486:
[----:B------:R-:W-:Y:S01]  /*9a70*/  IMAD.U32 R36, R0, 0x8, R1 ;  /* 0x0000000800247824 */ /* 0x000fe200078e0001 */
[----:B------:R-:W2:Y:S01]  /*9a80*/  LD.E.64 R26, desc[UR8][R8.64] ;  /* 0x00000008081a7980 */ /* 0x000ea2000c101b00 */
[----:B------:R-:W-:-:S03]  /*9a90*/  IADD3 R16, P0, R8, UR10, RZ ;  /* 0x0000000a08107c10 */ /* 0x000fc6000ff1e0ff */
[----:B------:R-:W2:Y:S01]  /*9aa0*/  LDL.64 R28, [R36+0x20] ;  /* 0x00002000241c7983 */ /* 0x000ea20000100a00 */
[----:B------:R-:W-:Y:S02]  /*9ab0*/  IADD3.X R17, R9, UR7, RZ, P0, !PT ;  /* 0x0000000709117c10 */ /* 0x000fe400087fe4ff */
[----:B------:R-:W-:Y:S01]  /*9ac0*/  IADD3 R34, P0, R16, UR10, RZ ;  /* 0x0000000a10227c10 */ /* 0x000fe2000ff1e0ff */
[----:B------:R-:W3:Y:S04]  /*9ad0*/  LDL.64 R24, [R36+0x28] ;  /* 0x0000280024187983 */ /* 0x000ee80000100a00 */
[----:B------:R-:W3:Y:S01]  /*9ae0*/  LD.E.64 R22, desc[UR8][R16.64] ;  /* 0x0000000810167980 */ /* 0x000ee2000c101b00 */
[----:B------:R-:W-:Y:S02]  /*9af0*/  IADD3.X R35, R17, UR7, RZ, P0, !PT ;  /* 0x0000000711237c10 */ /* 0x000fe400087fe4ff */
[----:B------:R-:W-:Y:S01]  /*9b00*/  IADD3 R6, P0, R34, UR10, RZ ;  /* 0x0000000a22067c10 */ /* 0x000fe2000ff1e0ff */
[----:B------:R-:W4:Y:S04]  /*9b10*/  LDL.64 R20, [R36+0x30] ;  /* 0x0000300024147983 */ /* 0x000f280000100a00 */
[----:B------:R-:W4:Y:S01]  /*9b20*/  LD.E.64 R18, desc[UR8][R34.64] ;  /* 0x0000000822127980 */ /* 0x000f22000c101b00 */
[----:B------:R-:W-:-:S03]  /*9b30*/  IADD3.X R7, R35, UR7, RZ, P0, !PT ;  /* 0x0000000723077c10 */ /* 0x000fc600087fe4ff */
        /* <DEDUP_REMOVED lines=23> */
[----:B------:R-:W-:-:S03]  /*9cb0*/  IADD3 R8, P4, R6, UR10, RZ ;  /* 0x0000000a06087c10 */ /* 0x000fc6000ff9e0ff */
[----:B------:R-:W-:Y:S01]  /*9cc0*/  IMAD.IADD R31, R31, 0x1, R9 ;  /* 0x000000011f1f7824 */ /* 0x000fe200078e0209 */
[----:B------:R-:W-:Y:S01]  /*9cd0*/  IADD3.X R9, R7, UR7, RZ, P4, !PT ;  /* 0x0000000707097c10 */ /* 0x000fe2000a7fe4ff */
[----:B------:R-:W-:Y:S08]  /*9ce0*/  @P0 BRA `(.L_x_7486) ;  /* 0xfffffffc00600947 */ /* 0x000ff0000383ffff */
.L_x_7485:
        /* <DEDUP_REMOVED lines=47> */
.L_x_7483:
[----:B------:R-:W-:Y:S02]  /*9fe0*/  ULDC.64 UR4, c[0x0][0x218] ;  /* 0x0000860000047ab9 */ /* 0x000fe40000000a00 */
[----:B------:R-:W-:-:S04]  /*9ff0*/  LEA R30, P0, R10, UR4, 0x3 ;  /* 0x000000040a1e7c11 */ /* 0x000fc8000f8018ff */
[----:B------:R-:W-:-:S06]  /*a000*/  LEA.HI.X R31, R10, UR5, R11, 0x3, P0 ;  /* 0x000000050a1f7c11 */ /* 0x000fcc00080f1c0b */
[----:B------:R-:W5:Y:S03]  /*a010*/  LD.E.64 R30, desc[UR8][R30.64] ;  /* 0x000000081e1e7980 */ /* 0x000f66000c101b00 */
.L_x_7484:
[----:B------:R-:W-:Y:S02]  /*a020*/  ULDC.64 UR4, c[0x0][0x280] ;  /* 0x0000a00000047ab9 */ /* 0x000fe40000000a00 */
[----:B------:R-:W-:Y:S01]  /*a030*/  IMAD.U32 R18, RZ, RZ, UR4 ;  /* 0x00000004ff127e24 */ /* 0x000fe2000f8e00ff */
[----:B------:R-:W-:Y:S01]  /*a040*/  MOV R0, UR5 ;  /* 0x0000000500007c02 */ /* 0x000fe20008000f00 */
[----:B------:R-:W-:Y:S06]  /*a050*/  @!P1 BRA `(.L_x_7490) ;  /* 0x0000000000609947 */ /* 0x000fec0003800000 */
[----:B------:R-:W-:Y:S01]  /*a060*/  BSSY B0, `(.L_x_7490) ;  /* 0x0000017000007945 */ /* 0x000fe20003800000 */
[----:B------:R-:W-:Y:S01]  /*a070*/  IMAD.U32 R18, RZ, RZ, UR4 ;  /* 0x00000004ff127e24 */ /* 0x000fe2000f8e00ff */
[----:B0-----:R-:W-:Y:S01]  /*a080*/  MOV R16, R3 ;  /* 0x0000000300107202 */ /* 0x001fe20000000f00 */
[----:B------:R-:W-:Y:S02]  /*a090*/  IMAD.U32 R0, RZ, RZ, UR5 ;  /* 0x00000005ff007e24 */ /* 0x000fe4000f8e00ff */
[----:B------:R-:W-:-:S07]  /*a0a0*/  IMAD.MOV.U32 R17, RZ, RZ, R2 ;  /* 0x000000ffff117224 */ /* 0x000fce00078e0002 */
.L_x_7491:
        /* <DEDUP_REMOVED lines=19> */
.L_x_7490:
[----:B------:R-:W-:Y:S02]  /*a1e0*/  ULDC.64 UR4, c[0x0][0x280] ;  /* 0x0000a00000047ab9 */ /* 0x000fe40000000a00 */
[----:B------:R-:W-:Y:S02]  /*a1f0*/  IMAD.U32 R19, RZ, RZ, UR4 ;  /* 0x00000004ff137e24 */ /* 0x000fe4000f8e00ff */
[----:B------:R-:W-:Y:S01]  /*a200*/  IMAD.U32 R21, RZ, RZ, UR5 ;  /* 0x00000005ff157e24 */ /* 0x000fe2000f8e00ff */
[----:B------:R-:W-:Y:S06]  /*a210*/  @!P1 BRA `(.L_x_7492) ;  /* 0x0000000000609947 */ /* 0x000fec0003800000 */
[----:B------:R-:W-:Y:S01]  /*a220*/  BSSY B0, `(.L_x_7492) ;  /* 0x0000017000007945 */ /* 0x000fe20003800000 */
[----:B------:R-:W-:Y:S01]  /*a230*/  IMAD.U32 R19, RZ, RZ, UR4 ;  /* 0x00000004ff137e24 */ /* 0x000fe2000f8e00ff */
[----:B------:R-:W-:Y:S01]  /*a240*/  MOV R21, UR5 ;  /* 0x0000000500157c02 */ /* 0x000fe20008000f00 */
[----:B0-----:R-:W-:Y:S02]  /*a250*/  IMAD.MOV.U32 R17, RZ, RZ, R2 ;  /* 0x000000ffff117224 */ /* 0x001fe400078e0002 */
[----:B------:R-:W-:-:S07]  /*a260*/  IMAD.MOV.U32 R16, RZ, RZ, R3 ;  /* 0x000000ffff107224 */ /* 0x000fce00078e0003 */
.L_x_7493:
        /* <DEDUP_REMOVED lines=13> */
[----:B------:R-:W-:Y:S01]  /*a340*/  IMAD.MOV.U32 R17, RZ, RZ, R8 ;  /* 0x000000ffff117224 */ /* 0x000fe200078e0008 */
[----:B------:R-:W-:Y:S01]  /*a350*/  @P0 IADD3.X R21, RZ, R7, RZ, P4, !PT ;  /* 0x00000007ff150210 */ /* 0x000fe200027fe4ff */
[----:B------:R-:W-:Y:S01]  /*a360*/  IMAD.MOV.U32 R16, RZ, RZ, R9 ;  /* 0x000000ffff107224 */ /* 0x000fe200078e0009 */
[----:B------:R-:W-:-:S13]  /*a370*/  ISETP.GT.AND.EX P3, PT, R9, RZ, PT, P3 ;  /* 0x000000ff0900720c */ /* 0x000fda0003f64330 */
[----:B------:R-:W-:Y:S05]  /*a380*/  @P3 BRA `(.L_x_7493) ;  /* 0xfffffffc00b83947 */ /* 0x000fea000383ffff */
[----:B------:R-:W-:Y:S05]  /*a390*/  BSYNC B0 ;  /* 0x0000000000007941 */ /* 0x000fea0003800000 */
.L_x_7492:
        /* <DEDUP_REMOVED lines=61> */
.L_x_7499:
[----:B------:R-:W-:Y:S01]  /*a770*/  IMAD.U32 R34, R0, 0x8, R1 ;  /* 0x0000000800227824 */ /* 0x000fe200078e0001 */
[----:B------:R-:W2:Y:S04]  /*a780*/  LD.E.64 R26, desc[UR8][R8.64] ;  /* 0x00000008081a7980 */ /* 0x000ea8000c101b00 */
[----:B------:R-:W2:Y:S01]  /*a790*/  LDL.64 R24, [R34+0x20] ;  /* 0x0000200022187983 */ /* 0x000ea20000100a00 */
[----:B-----5:R-:W-:-:S03]  /*a7a0*/  IADD3 R30, P3, R8, UR10, RZ ;  /* 0x0000000a081e7c10 */ /* 0x020fc6000ff7e0ff */
[----:B------:R-:W3:Y:S01]  /*a7b0*/  LDL.64 R20, [R34+0x28] ;  /* 0x0000280022147983 */ /* 0x000ee20000100a00 */
[----:B------:R-:W-:-:S03]  /*a7c0*/  IADD3.X R31, R9, UR7, RZ, P3, !PT ;  /* 0x00000007091f7c10 */ /* 0x000fc60009ffe4ff */
[----:B------:R-:W4:Y:S04]  /*a7d0*/  LDL.64 R6, [R34+0x30] ;  /* 0x0000300022067983 */ /* 0x000f280000100a00 */
[----:B------:R-:W3:Y:S01]  /*a7e0*/  LD.E.64 R22, desc[UR8][R30.64] ;  /* 0x000000081e167980 */ /* 0x000ee2000c101b00 */
[----:B------:R-:W-:-:S03]  /*a7f0*/  IADD3 R36, P3, R30, UR10, RZ ;  /* 0x0000000a1e247c10 */ /* 0x000fc6000ff7e0ff */
[----:B------:R-:W4:Y:S01]  /*a800*/  LDL.64 R16, [R34+0x38] ;  /* 0x0000380022107983 */ /* 0x000f220000100a00 */
[----:B------:R-:W-:-:S05]  /*a810*/  IADD3.X R37, R31, UR7, RZ, P3, !PT ;  /* 0x000000071f257c10 */ /* 0x000fca0009ffe4ff */
[----:B------:R0:W4:Y:S01]  /*a820*/  LD.E.64 R8, desc[UR8][R36.64] ;  /* 0x0000000824087980 */ /* 0x000122000c101b00 */
[----:B------:R-:W-:-:S04]  /*a830*/  IADD3 R18, P3, R36, UR10, RZ ;  /* 0x0000000a24127c10 */ /* 0x000fc8000ff7e0ff */
[----:B------:R-:W-:-:S05]  /*a840*/  IADD3.X R19, R37, UR7, RZ, P3, !PT ;  /* 0x0000000725137c10 */ /* 0x000fca0009ffe4ff */
[----:B------:R-:W4:Y:S01]  /*a850*/  LD.E.64 R28, desc[UR8][R18.64] ;  /* 0x00000008121c7980 */ /* 0x000f22000c101b00 */
[-C--:B--2---:R-:W-:Y:S02]  /*a860*/  IMAD R27, R27, R24.reuse, RZ ;  /* 0x000000181b1b7224 */ /* 0x084fe400078e02ff */
[----:B------:R-:W-:Y:S01]  /*a870*/  IMAD.WIDE.U32 R10, R26, R24, R10 ;  /* 0x000000181a0a7225 */ /* 0x000fe200078e000a */
[----:B------:R-:W-:-:S03]  /*a880*/  IADD3 R24, P3, R18, UR10, RZ ;  /* 0x0000000a12187c10 */ /* 0x000fc6000ff7e0ff */
[----:B------:R-:W-:Y:S01]  /*a890*/  IMAD R27, R26, R25, R27 ;  /* 0x000000191a1b7224 */ /* 0x000fe200078e021b */
[----:B------:R-:W-:Y:S02]  /*a8a0*/  IADD3.X R25, R19, UR7, RZ, P3, !PT ;  /* 0x0000000713197c10 */ /* 0x000fe40009ffe4ff */
[----:B0-----:R-:W-:Y:S01]  /*a8b0*/  IADD3 R36, P3, R24, UR10, RZ ;  /* 0x0000000a18247c10 */ /* 0x001fe2000ff7e0ff */
[----:B------:R-:W-:Y:S01]  /*a8c0*/  IMAD.IADD R11, R11, 0x1, R27 ;  /* 0x000000010b0b7824 */ /* 0x000fe200078e021b */
[----:B------:R-:W2:Y:S01]  /*a8d0*/  LDL.64 R18, [R34+0x40] ;  /* 0x0000400022127983 */ /* 0x000ea20000100a00 */
[----:B---3--:R-:W-:-:S03]  /*a8e0*/  IMAD R23, R23, R20, RZ ;  /* 0x0000001417177224 */ /* 0x008fc600078e02ff */
[----:B------:R0:W2:Y:S01]  /*a8f0*/  LD.E.64 R26, desc[UR8][R24.64] ;  /* 0x00000008181a7980 */ /* 0x0000a2000c101b00 */
[----:B------:R-:W-:Y:S01]  /*a900*/  IADD3.X R37, R25, UR7, RZ, P3, !PT ;  /* 0x0000000719257c10 */ /* 0x000fe20009ffe4ff */
[----:B------:R-:W-:-:S04]  /*a910*/  IMAD.WIDE.U32 R10, R22, R20, R10 ;  /* 0x00000014160a7225 */ /* 0x000fc800078e000a */
[----:B0-----:R-:W-:Y:S02]  /*a920*/  IMAD R25, R22, R21, R23 ;  /* 0x0000001516197224 */ /* 0x001fe400078e0217 */
[----:B------:R0:W3:Y:S04]  /*a930*/  LD.E.64 R20, desc[UR8][R36.64] ;  /* 0x0000000824147980 */ /* 0x0000e8000c101b00 */
[----:B------:R-:W3:Y:S01]  /*a940*/  LDL.64 R22, [R34+0x48] ;  /* 0x0000480022167983 */ /* 0x000ee20000100a00 */
[----:B------:R-:W-:Y:S02]  /*a950*/  IADD3 R30, P3, R36, UR10, RZ ;  /* 0x0000000a241e7c10 */ /* 0x000fe4000ff7e0ff */
[----:B------:R-:W-:Y:S01]  /*a960*/  IADD3 R11, R11, R25, RZ ;  /* 0x000000190b0b7210 */ /* 0x000fe20007ffe0ff */
[----:B----4-:R-:W-:Y:S01]  /*a970*/  IMAD R25, R9, R6, RZ ;  /* 0x0000000609197224 */ /* 0x010fe200078e02ff */
[----:B------:R-:W-:-:S03]  /*a980*/  IADD3.X R31, R37, UR7, RZ, P3, !PT ;  /* 0x00000007251f7c10 */ /* 0x000fc60009ffe4ff */
[C---:B------:R-:W-:Y:S02]  /*a990*/  IMAD R25, R8.reuse, R7, R25 ;  /* 0x0000000708197224 */ /* 0x040fe400078e0219 */
[----:B------:R-:W-:Y:S02]  /*a9a0*/  IMAD.WIDE.U32 R10, R8, R6, R10 ;  /* 0x00000006080a7225 */ /* 0x000fe400078e000a */
[----:B------:R-:W4:Y:S04]  /*a9b0*/  LD.E.64 R6, desc[UR8][R30.64] ;  /* 0x000000081e067980 */ /* 0x000f28000c101b00 */
[----:B------:R-:W4:Y:S01]  /*a9c0*/  LDL.64 R8, [R34+0x50] ;  /* 0x0000500022087983 */ /* 0x000f220000100a00 */
[----:B------:R-:W-:Y:S01]  /*a9d0*/  IADD3 R24, P3, R30, UR10, RZ ;  /* 0x0000000a1e187c10 */ /* 0x000fe2000ff7e0ff */
[----:B------:R-:W-:-:S02]  /*a9e0*/  IMAD.IADD R11, R11, 0x1, R25 ;  /* 0x000000010b0b7824 */ /* 0x000fc400078e0219 */
[-C--:B------:R-:W-:Y:S01]  /*a9f0*/  IMAD R29, R29, R16.reuse, RZ ;  /* 0x000000101d1d7224 */ /* 0x080fe200078e02ff */
[----:B------:R-:W-:Y:S01]  /*aa00*/  IADD3.X R25, R31, UR7, RZ, P3, !PT ;  /* 0x000000071f197c10 */ /* 0x000fe20009ffe4ff */
[C---:B0-----:R-:W-:Y:S01]  /*aa10*/  IMAD.WIDE.U32 R36, R28.reuse, R16, R10 ;  /* 0x000000101c247225 */ /* 0x041fe200078e000a */
[----:B------:R-:W4:Y:S03]  /*aa20*/  LDL.64 R30, [R34+0x68] ;  /* 0x00006800221e7983 */ /* 0x000f260000100a00 */
[----:B------:R-:W-:Y:S01]  /*aa30*/  IMAD R29, R28, R17, R29 ;  /* 0x000000111c1d7224 */ /* 0x000fe200078e021d */
[----:B------:R0:W4:Y:S04]  /*aa40*/  LD.E.64 R10, desc[UR8][R24.64] ;  /* 0x00000008180a7980 */ /* 0x000128000c101b00 */
[----:B------:R-:W4:Y:S01]  /*aa50*/  LDL.64 R16, [R34+0x58] ;  /* 0x0000580022107983 */ /* 0x000f220000100a00 */
[----:B------:R-:W-:-:S02]  /*aa60*/  IMAD.IADD R37, R37, 0x1, R29 ;  /* 0x0000000125257824 */ /* 0x000fc400078e021d */
[----:B--2---:R-:W-:-:S04]  /*aa70*/  IMAD R27, R27, R18, RZ ;  /* 0x000000121b1b7224 */ /* 0x004fc800078e02ff */
[C---:B------:R-:W-:Y:S02]  /*aa80*/  IMAD R27, R26.reuse, R19, R27 ;  /* 0x000000131a1b7224 */ /* 0x040fe400078e021b */
[----:B------:R-:W-:Y:S01]  /*aa90*/  IMAD.WIDE.U32 R18, R26, R18, R36 ;  /* 0x000000121a127225 */ /* 0x000fe200078e0024 */
[----:B------:R-:W-:-:S03]  /*aaa0*/  IADD3 R36, P3, R24, UR10, RZ ;  /* 0x0000000a18247c10 */ /* 0x000fc6000ff7e0ff */
[----:B------:R-:W-:Y:S01]  /*aab0*/  IMAD.IADD R19, R19, 0x1, R27 ;  /* 0x0000000113137824 */ /* 0x000fe200078e021b */
[----:B------:R-:W-:Y:S01]  /*aac0*/  IADD3.X R37, R25, UR7, RZ, P3, !PT ;  /* 0x0000000719257c10 */ /* 0x000fe20009ffe4ff */
[-C--:B---3--:R-:W-:Y:S02]  /*aad0*/  IMAD R21, R21, R22.reuse, RZ ;  /* 0x0000001615157224 */ /* 0x088fe400078e02ff */
[----:B0-----:R-:W-:Y:S01]  /*aae0*/  IMAD.WIDE.U32 R24, R20, R22, R18 ;  /* 0x0000001614187225 */ /* 0x001fe200078e0012 */
[----:B------:R-:W-:Y:S01]  /*aaf0*/  IADD3 R22, P3, R36, UR10, RZ ;  /* 0x0000000a24167c10 */ /* 0x000fe2000ff7e0ff */
[----:B------:R-:W2:Y:S02]  /*ab00*/  LDL.64 R18, [R34+0x60] ;  /* 0x0000600022127983 */ /* 0x000ea40000100a00 */
[----:B------:R-:W-:Y:S02]  /*ab10*/  IMAD R23, R20, R23, R21 ;  /* 0x0000001714177224 */ /* 0x000fe400078e0215 */
[----:B------:R0:W2:Y:S03]  /*ab20*/  LD.E.64 R20, desc[UR8][R36.64] ;  /* 0x0000000824147980 */ /* 0x0000a6000c101b00 */
[----:B------:R-:W-:-:S02]  /*ab30*/  IADD3 R25, R25, R23, RZ ;  /* 0x0000001719197210 */ /* 0x000fc40007ffe0ff */
[----:B------:R-:W-:Y:S02]  /*ab40*/  IADD3.X R23, R37, UR7, RZ, P3, !PT ;  /* 0x0000000725177c10 */ /* 0x000fe40009ffe4ff */
[----:B------:R-:W-:-:S03]  /*ab50*/  IADD3 R26, P3, R22, UR10, RZ ;  /* 0x0000000a161a7c10 */ /* 0x000fc6000ff7e0ff */
[----:B------:R-:W3:Y:S01]  /*ab60*/  LD.E.64 R28, desc[UR8][R22.64] ;  /* 0x00000008161c7980 */ /* 0x000ee2000c101b00 */
[----:B----4-:R-:W-:Y:S01]  /*ab70*/  IMAD R35, R7, R8, RZ ;  /* 0x0000000807237224 */ /* 0x010fe200078e02ff */
[----:B------:R-:W-:-:S03]  /*ab80*/  IADD3.X R27, R23, UR7, RZ, P3, !PT ;  /* 0x00000007171b7c10 */ /* 0x000fc60009ffe4ff */
[C---:B------:R-:W-:Y:S02]  /*ab90*/  IMAD R35, R6.reuse, R9, R35 ;  /* 0x0000000906237224 */ /* 0x040fe400078e0223 */
[----:B------:R-:W-:Y:S02]  /*aba0*/  IMAD.WIDE.U32 R6, R6, R8, R24 ;  /* 0x0000000806067225 */ /* 0x000fe400078e0018 */
[----:B------:R1:W4:Y:S04]  /*abb0*/  LD.E.64 R24, desc[UR8][R26.64] ;  /* 0x000000081a187980 */ /* 0x000328000c101b00 */
[----:B------:R-:W4:Y:S01]  /*abc0*/  LDL.64 R8, [R34+0x70] ;  /* 0x0000700022087983 */ /* 0x000f220000100a00 */
[----:B0-----:R-:W-:Y:S01]  /*abd0*/  IADD3 R36, P3, R26, UR10, RZ ;  /* 0x0000000a1a247c10 */ /* 0x001fe2000ff7e0ff */
[----:B------:R-:W-:-:S02]  /*abe0*/  IMAD R11, R11, R16, RZ ;  /* 0x000000100b0b7224 */ /* 0x000fc400078e02ff */
[----:B------:R-:W-:Y:S01]  /*abf0*/  IMAD.IADD R7, R7, 0x1, R35 ;  /* 0x0000000107077824 */ /* 0x000fe200078e0223 */
[----:B------:R-:W-:Y:S01]  /*ac00*/  IADD3.X R37, R27, UR7, RZ, P3, !PT ;  /* 0x000000071b257c10 */ /* 0x000fe20009ffe4ff */
[C---:B------:R-:W-:Y:S02]  /*ac10*/  IMAD R17, R10.reuse, R17, R11 ;  /* 0x000000110a117224 */ /* 0x040fe400078e020b */
[----:B------:R-:W-:Y:S02]  /*ac20*/  IMAD.WIDE.U32 R6, R10, R16, R6 ;  /* 0x000000100a067225 */ /* 0x000fe400078e0006 */
[----:B------:R0:W4:Y:S04]  /*ac30*/  LD.E.64 R22, desc[UR8][R36.64] ;  /* 0x0000000824167980 */ /* 0x000128000c101b00 */
[----:B------:R-:W4:Y:S01]  /*ac40*/  LDL.64 R10, [R34+0x78] ;  /* 0x00007800220a7983 */ /* 0x000f220000100a00 */
[----:B------:R-:W-:-:S02]  /*ac50*/  IMAD.IADD R7, R7, 0x1, R17 ;  /* 0x0000000107077824 */ /* 0x000fc400078e0211 */
[-C--:B--2---:R-:W-:Y:S02]  /*ac60*/  IMAD R17, R21, R18.reuse, RZ ;  /* 0x0000001215117224 */ /* 0x084fe400078e02ff */
[----:B------:R-:W-:Y:S01]  /*ac70*/  IMAD.WIDE.U32 R6, R20, R18, R6 ;  /* 0x0000001214067225 */ /* 0x000fe200078e0006 */
[----:B------:R-:W-:-:S03]  /*ac80*/  IADD3 R18, P3, R36, UR10, RZ ;  /* 0x0000000a24127c10 */ /* 0x000fc6000ff7e0ff */
[----:B------:R-:W-:Y:S01]  /*ac90*/  IMAD R17, R20, R19, R17 ;  /* 0x0000001314117224 */ /* 0x000fe200078e0211 */
[----:B------:R-:W-:-:S03]  /*aca0*/  IADD3.X R19, R37, UR7, RZ, P3, !PT ;  /* 0x0000000725137c10 */ /* 0x000fc60009ffe4ff */
[----:B------:R-:W-:Y:S02]  /*acb0*/  IMAD.IADD R7, R7, 0x1, R17 ;  /* 0x0000000107077824 */ /* 0x000fe400078e0211 */
[-C--:B---3--:R-:W-:Y:S02]  /*acc0*/  IMAD R17, R29, R30.reuse, RZ ;  /* 0x0000001e1d117224 */ /* 0x088fe400078e02ff */
[C---:B------:R-:W-:Y:S02]  /*acd0*/  IMAD.WIDE.U32 R20, R28.reuse, R30, R6 ;  /* 0x0000001e1c147225 */ /* 0x040fe400078e0006 */
[----:B------:R-:W2:Y:S02]  /*ace0*/  LDL.64 R6, [R34+0x80] ;  /* 0x0000800022067983 */ /* 0x000ea40000100a00 */
[----:B-1----:R-:W-:Y:S02]  /*acf0*/  IMAD R27, R28, R31, R17 ;  /* 0x0000001f1c1b7224 */ /* 0x002fe400078e0211 */
[----:B------:R1:W2:Y:S01]  /*ad00*/  LD.E.64 R16, desc[UR8][R18.64] ;  /* 0x0000000812107980 */ /* 0x0002a2000c101b00 */
[----:B0-----:R-:W-:-:S02]  /*ad10*/  IADD3 R36, P3, R18, UR10, RZ ;  /* 0x0000000a12247c10 */ /* 0x001fc4000ff7e0ff */
[----:B------:R-:W-:Y:S01]  /*ad20*/  IADD3 R21, R21, R27, RZ ;  /* 0x0000001b15157210 */ /* 0x000fe20007ffe0ff */
[-C--:B----4-:R-:W-:Y:S01]  /*ad30*/  IMAD R25, R25, R8.reuse, RZ ;  /* 0x0000000819197224 */ /* 0x090fe200078e02ff */
[----:B------:R-:W-:Y:S01]  /*ad40*/  IADD3.X R37, R19, UR7, RZ, P3, !PT ;  /* 0x0000000713257c10 */ /* 0x000fe20009ffe4ff */
[----:B------:R-:W3:Y:S02]  /*ad50*/  LDL.64 R28, [R34+0x88] ;  /* 0x00008800221c7983 */ /* 0x000ee40000100a00 */
[C---:B------:R-:W-:Y:S02]  /*ad60*/  IMAD R25, R24.reuse, R9, R25 ;  /* 0x0000000918197224 */ /* 0x040fe400078e0219 */
[----:B------:R-:W-:Y:S01]  /*ad70*/  IMAD.WIDE.U32 R8, R24, R8, R20 ;  /* 0x0000000818087225 */ /* 0x000fe200078e0014 */
[----:B------:R-:W3:Y:S01]  /*ad80*/  LD.E.64 R30, desc[UR8][R36.64] ;  /* 0x00000008241e7980 */ /* 0x000ee2000c101b00 */
[----:B------:R-:W-:-:S04]  /*ad90*/  IADD3 R20, P3, R36, UR10, RZ ;  /* 0x0000000a24147c10 */ /* 0x000fc8000ff7e0ff */
[----:B------:R-:W-:Y:S01]  /*ada0*/  IADD3.X R21, R37, UR7, RZ, P3, !PT ;  /* 0x0000000725157c10 */ /* 0x000fe20009ffe4ff */
[----:B-1----:R-:W-:Y:S02]  /*adb0*/  IMAD.IADD R19, R9, 0x1, R25 ;  /* 0x0000000109137824 */ /* 0x002fe400078e0219 */
[----:B------:R-:W-:Y:S01]  /*adc0*/  IMAD.MOV.U32 R18, RZ, RZ, R8 ;  /* 0x000000ffff127224 */ /* 0x000fe200078e0008 */
[----:B------:R-:W-:Y:S01]  /*add0*/  IADD3 R8, P3, R20, UR10, RZ ;  /* 0x0000000a14087c10 */ /* 0x000fe2000ff7e0ff */
[----:B------:R-:W4:Y:S01]  /*ade0*/  LD.E.64 R26, desc[UR8][R20.64] ;  /* 0x00000008141a7980 */ /* 0x000f22000c101b00 */
[----:B------:R-:W-:-:S03]  /*adf0*/  IMAD R23, R23, R10, RZ ;  /* 0x0000000a17177224 */ /* 0x000fc600078e02ff */
[----:B------:R-:W4:Y:S01]  /*ae00*/  LDL.64 R24, [R34+0x90] ;  /* 0x0000900022187983 */ /* 0x000f220000100a00 */
[----:B------:R-:W-:Y:S01]  /*ae10*/  IADD3.X R9, R21, UR7, RZ, P3, !PT ;  /* 0x0000000715097c10 */ /* 0x000fe20009ffe4ff */
[C---:B------:R-:W-:Y:S02]  /*ae20*/  IMAD R23, R22.reuse, R11, R23 ;  /* 0x0000000b16177224 */ /* 0x040fe400078e0217 */
[----:B------:R-:W-:Y:S01]  /*ae30*/  IMAD.WIDE.U32 R10, R22, R10, R18 ;  /* 0x0000000a160a7225 */ /* 0x000fe200078e0012 */
[----:B------:R-:W4:Y:S04]  /*ae40*/  LDL.64 R36, [R34+0x98] ;  /* 0x0000980022247983 */ /* 0x000f280000100a00 */
[----:B------:R0:W4:Y:S01]  /*ae50*/  LD.E.64 R18, desc[UR8][R8.64] ;  /* 0x0000000808127980 */ /* 0x000122000c101b00 */
[----:B------:R-:W-:Y:S01]  /*ae60*/  IMAD.IADD R11, R11, 0x1, R23 ;  /* 0x000000010b0b7824 */ /* 0x000fe200078e0217 */
[----:B------:R-:W-:-:S04]  /*ae70*/  IADD3 R33, P3, R33, -0x10, RZ ;  /* 0xfffffff021217810 */ /* 0x000fc80007f7e0ff */
[----:B------:R-:W-:Y:S02]  /*ae80*/  IADD3.X R32, R32, -0x1, RZ, P3, !PT ;  /* 0xffffffff20207810 */ /* 0x000fe40001ffe4ff */
[----:B------:R-:W-:-:S04]  /*ae90*/  ISETP.GT.U32.AND P3, PT, R33, 0xc, PT ;  /* 0x0000000c2100780c */ /* 0x000fc80003f64070 */
[----:B------:R-:W-:Y:S02]  /*aea0*/  ISETP.GT.AND.EX P3, PT, R32, RZ, PT, P3 ;  /* 0x000000ff2000720c */ /* 0x000fe40003f64330 */
[----:B0-----:R-:W-:Y:S02]  /*aeb0*/  IADD3 R8, P4, R8, UR10, RZ ;  /* 0x0000000a08087c10 */ /* 0x001fe4000ff9e0ff */
[----:B------:R-:W-:Y:S02]  /*aec0*/  IADD3 R0, P5, R0, 0x10, RZ ;  /* 0x0000001000007810 */ /* 0x000fe40007fbe0ff */
[----:B------:R-:W-:Y:S02]  /*aed0*/  IADD3.X R9, R9, UR7, RZ, P4, !PT ;  /* 0x0000000709097c10 */ /* 0x000fe4000a7fe4ff */
[----:B------:R-:W-:Y:S01]  /*aee0*/  IADD3.X R4, RZ, R4, RZ, P5, !PT ;  /* 0x00000004ff047210 */ /* 0x000fe20002ffe4ff */
        /* <DEDUP_REMOVED lines=12> */
[-C--:B------:R-:W-:Y:S02]  /*afb0*/  IMAD R7, R19, R36.reuse, RZ ;  /* 0x0000002413077224 */ /* 0x080fe400078e02ff */
[----:B------:R-:W-:-:S04]  /*afc0*/  IMAD.WIDE.U32 R10, R18, R36, R24 ;  /* 0x00000024120a7225 */ /* 0x000fc800078e0018 */
[----:B------:R-:W-:-:S04]  /*afd0*/  IMAD R7, R18, R37, R7 ;  /* 0x0000002512077224 */ /* 0x000fc800078e0207 */
[----:B------:R-:W-:Y:S01]  /*afe0*/  IMAD.IADD R11, R11, 0x1, R7 ;  /* 0x000000010b0b7824 */ /* 0x000fe200078e0207 */
[----:B------:R-:W-:Y:S06]  /*aff0*/  @P3 BRA `(.L_x_7499) ;  /* 0xfffffff400dc3947 */ /* 0x000fec000383ffff */
.L_x_7498:
[----:B------:R-:W-:-:S04]  /*b000*/  ISETP.GT.U32.AND P3, PT, R33, 0x4, PT ;  /* 0x000000042100780c */ /* 0x000fc80003f64070 */
[----:B------:R-:W-:-:S13]  /*b010*/  ISETP.GT.AND.EX P3, PT, R32, RZ, PT, P3 ;  /* 0x000000ff2000720c */ /* 0x000fda0003f64330 */
[----:B------:R-:W-:Y:S05]  /*b020*/  @!P3 BRA `(.L_x_7500) ;  /* 0x00000004001cb947 */ /* 0x000fea0003800000 */
[----:B-----5:R-:W-:Y:S01]  /*b030*/  IMAD.U32 R30, R0, 0x8, R1 ;  /* 0x00000008001e7824 */ /* 0x020fe200078e0001 */
[----:B------:R-:W-:Y:S01]  /*b040*/  IADD3 R34, P0, R8, UR10, RZ ;  /* 0x0000000a08227c10 */ /* 0x000fe2000ff1e0ff */
[----:B------:R-:W2:Y:S04]  /*b050*/  LD.E.64 R28, desc[UR8][R8.64] ;  /* 0x00000008081c7980 */ /* 0x000ea8000c101b00 */
[----:B------:R-:W2:Y:S01]  /*b060*/  LDL.64 R6, [R30+0x20] ;  /* 0x000020001e067983 */ /* 0x000ea20000100a00 */
[----:B------:R-:W-:-:S03]  /*b070*/  IADD3.X R35, R9, UR7, RZ, P0, !PT ;  /* 0x0000000709237c10 */ /* 0x000fc600087fe4ff */
[----:B------:R-:W3:Y:S04]  /*b080*/  LDL.64 R18, [R30+0x30] ;  /* 0x000030001e127983 */ /* 0x000ee80000100a00 */
[----:B------:R-:W4:Y:S04]  /*b090*/  LDL.64 R8, [R30+0x28] ;  /* 0x000028001e087983 */ /* 0x000f280000100a00 */
[----:B------:R-:W4:Y:S01]  /*b0a0*/  LD.E.64 R16, desc[UR8][R34.64] ;  /* 0x0000000822107980 */ /* 0x000f22000c101b00 */
[----:B------:R-:W-:-:S03]  /*b0b0*/  IADD3 R36, P0, R34, UR10, RZ ;  /* 0x0000000a22247c10 */ /* 0x000fc6000ff1e0ff */
[----:B------:R-:W3:Y:S01]  /*b0c0*/  LDL.64 R26, [R30+0x38] ;  /* 0x000038001e1a7983 */ /* 0x000ee20000100a00 */
[----:B------:R-:W-:-:S05]  /*b0d0*/  IADD3.X R37, R35, UR7, RZ, P0, !PT ;  /* 0x0000000723257c10 */ /* 0x000fca00087fe4ff */
[----:B------:R-:W3:Y:S01]  /*b0e0*/  LD.E.64 R20, desc[UR8][R36.64] ;  /* 0x0000000824147980 */ /* 0x000ee2000c101b00 */
[----:B------:R-:W-:-:S04]  /*b0f0*/  IADD3 R22, P0, R36, UR10, RZ ;  /* 0x0000000a24167c10 */ /* 0x000fc8000ff1e0ff */
[----:B------:R-:W-:-:S05]  /*b100*/  IADD3.X R23, R37, UR7, RZ, P0, !PT ;  /* 0x0000000725177c10 */ /* 0x000fca00087fe4ff */
[----:B------:R-:W3:Y:S01]  /*b110*/  LD.E.64 R24, desc[UR8][R22.64] ;  /* 0x0000000816187980 */ /* 0x000ee2000c101b00 */
[-C--:B--2---:R-:W-:Y:S02]  /*b120*/  IMAD R29, R29, R6.reuse, RZ ;  /* 0x000000061d1d7224 */ /* 0x084fe400078e02ff */
[----:B------:R-:W-:Y:S01]  /*b130*/  IMAD.WIDE.U32 R10, R28, R6, R10 ;  /* 0x000000061c0a7225 */ /* 0x000fe200078e000a */
[----:B------:R-:W-:-:S03]  /*b140*/  IADD3 R6, P0, R22, UR10, RZ ;  /* 0x0000000a16067c10 */ /* 0x000fc6000ff1e0ff */
[----:B------:R-:W-:Y:S01]  /*b150*/  IMAD R29, R28, R7, R29 ;  /* 0x000000071c1d7224 */ /* 0x000fe200078e021d */
[----:B------:R-:W-:Y:S02]  /*b160*/  IADD3.X R7, R23, UR7, RZ, P0, !PT ;  /* 0x0000000717077c10 */ /* 0x000fe400087fe4ff */
[----:B------:R-:W2:Y:S01]  /*b170*/  LDL.64 R22, [R30+0x48] ;  /* 0x000048001e167983 */ /* 0x000ea20000100a00 */
[----:B------:R-:W-:Y:S02]  /*b180*/  IMAD.IADD R11, R11, 0x1, R29 ;  /* 0x000000010b0b7824 */ /* 0x000fe400078e021d */
[-C--:B----4-:R-:W-:Y:S02]  /*b190*/  IMAD R17, R17, R8.reuse, RZ ;  /* 0x0000000811117224 */ /* 0x090fe400078e02ff */
[C---:B------:R-:W-:Y:S02]  /*b1a0*/  IMAD.WIDE.U32 R34, R16.reuse, R8, R10 ;  /* 0x0000000810227225 */ /* 0x040fe400078e000a */
[----:B------:R0:W4:Y:S02]  /*b1b0*/  LD.E.64 R10, desc[UR8][R6.64] ;  /* 0x00000008060a7980 */ /* 0x000124000c101b00 */
[----:B------:R-:W-:Y:S01]  /*b1c0*/  IMAD R17, R16, R9, R17 ;  /* 0x0000000910117224 */ /* 0x000fe200078e0211 */
[----:B------:R-:W-:Y:S01]  /*b1d0*/  IADD3 R16, P0, R6, UR10, RZ ;  /* 0x0000000a06107c10 */ /* 0x000fe2000ff1e0ff */
[----:B------:R-:W4:Y:S02]  /*b1e0*/  LDL.64 R8, [R30+0x40] ;  /* 0x000040001e087983 */ /* 0x000f240000100a00 */
[----:B------:R-:W-:Y:S01]  /*b1f0*/  IMAD.IADD R35, R35, 0x1, R17 ;  /* 0x0000000123237824 */ /* 0x000fe200078e0211 */
[----:B------:R-:W-:Y:S01]  /*b200*/  IADD3.X R17, R7, UR7, RZ, P0, !PT ;  /* 0x0000000707117c10 */ /* 0x000fe200087fe4ff */
[----:B---3--:R-:W-:-:S02]  /*b210*/  IMAD R21, R21, R18, RZ ;  /* 0x0000001215157224 */ /* 0x008fc400078e02ff */
[----:B------:R-:W-:Y:S01]  /*b220*/  IMAD.WIDE.U32 R34, R20, R18, R34 ;  /* 0x0000001214227225 */ /* 0x000fe200078e0022 */
[----:B------:R-:W-:Y:S01]  /*b230*/  IADD3 R18, P0, R16, UR10, RZ ;  /* 0x0000000a10127c10 */ /* 0x000fe2000ff1e0ff */
[----:B------:R-:W2:Y:S02]  /*b240*/  LD.E.64 R28, desc[UR8][R16.64] ;  /* 0x00000008101c7980 */ /* 0x000ea4000c101b00 */
[----:B------:R-:W-:Y:S01]  /*b250*/  IMAD R21, R20, R19, R21 ;  /* 0x0000001314157224 */ /* 0x000fe200078e0215 */
[----:B------:R-:W-:Y:S02]  /*b260*/  IADD3.X R19, R17, UR7, RZ, P0, !PT ;  /* 0x0000000711137c10 */ /* 0x000fe400087fe4ff */
[----:B------:R-:W-:Y:S01]  /*b270*/  IADD3 R20, P0, R18, UR10, RZ ;  /* 0x0000000a12147c10 */ /* 0x000fe2000ff1e0ff */
[----:B0-----:R-:W-:Y:S01]  /*b280*/  IMAD.MOV.U32 R6, RZ, RZ, R34 ;  /* 0x000000ffff067224 */ /* 0x001fe200078e0022 */
[----:B------:R-:W-:Y:S02]  /*b290*/  IADD3 R7, R35, R21, RZ ;  /* 0x0000001523077210 */ /* 0x000fe40007ffe0ff */
[----:B------:R-:W-:Y:S01]  /*b2a0*/  IADD3.X R21, R19, UR7, RZ, P0, !PT ;  /* 0x0000000713157c10 */ /* 0x000fe200087fe4ff */
[----:B------:R-:W3:Y:S04]  /*b2b0*/  LDL.64 R34, [R30+0x50] ;  /* 0x000050001e227983 */ /* 0x000ee80000100a00 */
[----:B------:R-:W3:Y:S01]  /*b2c0*/  LD.E.64 R18, desc[UR8][R18.64] ;  /* 0x0000000812127980 */ /* 0x000ee2000c101b00 */
[----:B------:R-:W-:-:S02]  /*b2d0*/  IMAD R25, R25, R26, RZ ;  /* 0x0000001a19197224 */ /* 0x000fc400078e02ff */
[C---:B------:R-:W-:Y:S01]  /*b2e0*/  IMAD.WIDE.U32 R6, R24.reuse, R26, R6 ;  /* 0x0000001a18067225 */ /* 0x040fe200078e0006 */
[----:B------:R-:W3:Y:S03]  /*b2f0*/  LD.E.64 R16, desc[UR8][R20.64] ;  /* 0x0000000814107980 */ /* 0x000ee6000c101b00 */
[----:B------:R-:W-:Y:S02]  /*b300*/  IMAD R25, R24, R27, R25 ;  /* 0x0000001b18197224 */ /* 0x000fe400078e0219 */
[----:B------:R-:W3:Y:S02]  /*b310*/  LDL.64 R26, [R30+0x58] ;  /* 0x000058001e1a7983 */ /* 0x000ee40000100a00 */
[----:B------:R-:W-:Y:S01]  /*b320*/  IMAD.IADD R7, R7, 0x1, R25 ;  /* 0x0000000107077824 */ /* 0x000fe200078e0219 */
[----:B------:R-:W-:Y:S02]  /*b330*/  IADD3 R0, P4, R0, 0x8, RZ ;  /* 0x0000000800007810 */ /* 0x000fe40007f9e0ff */
[----:B------:R-:W-:-:S02]  /*b340*/  IADD3 R33, P5, R33, -0x8, RZ ;  /* 0xfffffff821217810 */ /* 0x000fc40007fbe0ff */
[----:B------:R-:W-:Y:S01]  /*b350*/  PLOP3.LUT P0, PT, PT, PT, PT, 0x8, 0x0 ;  /* 0x000000000000781c */ /* 0x000fe20003f0e170 */
[----:B------:R-:W-:Y:S01]  /*b360*/  IMAD.X R4, RZ, RZ, R4, P4 ;  /* 0x000000ffff047224 */ /* 0x000fe200020e0604 */
[----:B------:R-:W-:Y:S01]  /*b370*/  IADD3.X R32, R32, -0x1, RZ, P5, !PT ;  /* 0xffffffff20207810 */ /* 0x000fe20002ffe4ff */
[-C--:B----4-:R-:W-:Y:S02]  /*b380*/  IMAD R11, R11, R8.reuse, RZ ;  /* 0x000000080b0b7224 */ /* 0x090fe400078e02ff */
[----:B------:R-:W-:-:S04]  /*b390*/  IMAD.WIDE.U32 R6, R10, R8, R6 ;  /* 0x000000080a067225 */ /* 0x000fc800078e0006 */
[----:B------:R-:W-:Y:S02]  /*b3a0*/  IMAD R11, R10, R9, R11 ;  /* 0x000000090a0b7224 */ /* 0x000fe400078e020b */
[-C--:B--2---:R-:W-:Y:S02]  /*b3b0*/  IMAD R9, R29, R22.reuse, RZ ;  /* 0x000000161d097224 */ /* 0x084fe400078e02ff */
[----:B------:R-:W-:Y:S02]  /*b3c0*/  IMAD.IADD R7, R7, 0x1, R11 ;  /* 0x0000000107077824 */ /* 0x000fe400078e020b */
[C---:B------:R-:W-:Y:S02]  /*b3d0*/  IMAD R9, R28.reuse, R23, R9 ;  /* 0x000000171c097224 */ /* 0x040fe400078e0209 */
[----:B------:R-:W-:-:S05]  /*b3e0*/  IMAD.WIDE.U32 R6, R28, R22, R6 ;  /* 0x000000161c067225 */ /* 0x000fca00078e0006 */
[----:B------:R-:W-:Y:S01]  /*b3f0*/  IADD3 R7, R7, R9, RZ ;  /* 0x0000000907077210 */ /* 0x000fe20007ffe0ff */
[----:B---3--:R-:W-:-:S04]  /*b400*/  IMAD R9, R19, R34, RZ ;  /* 0x0000002213097224 */ /* 0x008fc800078e02ff */
[C---:B------:R-:W-:Y:S02]  /*b410*/  IMAD R9, R18.reuse, R35, R9 ;  /* 0x0000002312097224 */ /* 0x040fe400078e0209 */
[----:B------:R-:W-:-:S04]  /*b420*/  IMAD.WIDE.U32 R18, R18, R34, R6 ;  /* 0x0000002212127225 */ /* 0x000fc800078e0006 */
[-C--:B------:R-:W-:Y:S02]  /*b430*/  IMAD R7, R17, R26.reuse, RZ ;  /* 0x0000001a11077224 */ /* 0x080fe400078e02ff */
[----:B------:R-:W-:Y:S01]  /*b440*/  IMAD.IADD R19, R19, 0x1, R9 ;  /* 0x0000000113137824 */ /* 0x000fe200078e0209 */
[----:B------:R-:W-:Y:S01]  /*b450*/  IADD3 R8, P3, R20, UR10, RZ ;  /* 0x0000000a14087c10 */ /* 0x000fe2000ff7e0ff */
[C---:B------:R-:W-:Y:S02]  /*b460*/  IMAD R7, R16.reuse, R27, R7 ;  /* 0x0000001b10077224 */ /* 0x040fe400078e0207 */
[----:B------:R-:W-:Y:S01]  /*b470*/  IMAD.WIDE.U32 R10, R16, R26, R18 ;  /* 0x0000001a100a7225 */ /* 0x000fe200078e0012 */
[----:B------:R-:W-:-:S03]  /*b480*/  IADD3.X R9, R21, UR7, RZ, P3, !PT ;  /* 0x0000000715097c10 */ /* 0x000fc60009ffe4ff */
[----:B------:R-:W-:-:S07]  /*b490*/  IMAD.IADD R11, R11, 0x1, R7 ;  /* 0x000000010b0b7824 */ /* 0x000fce00078e0207 */
.L_x_7500:
[----:B------:R-:W-:-:S04]  /*b4a0*/  ISETP.NE.U32.AND P3, PT, R33, RZ, PT ;  /* 0x000000ff2100720c */ /* 0x000fc80003f65070 */
[----:B------:R-:W-:-:S13]  /*b4b0*/  ISETP.NE.OR.EX P0, PT, R32, RZ, P0, P3 ;  /* 0x000000ff2000720c */ /* 0x000fda0000705730 */
[----:B------:R-:W-:Y:S05]  /*b4c0*/  @!P0 BRA `(.L_x_7496) ;  /* 0x0000000000a08947 */ /* 0x000fea0003800000 */
.L_x_7497:
[----:B------:R-:W-:Y:S01]  /*b4d0*/  LEA R36, R0, R1, 0x3 ;  /* 0x0000000100247211 */ /* 0x000fe200078e18ff */
[----:B------:R-:W2:Y:S01]  /*b4e0*/  LD.E.64 R28, desc[UR8][R8.64] ;  /* 0x00000008081c7980 */ /* 0x000ea2000c101b00 */
[----:B-----5:R-:W-:-:S03]  /*b4f0*/  IADD3 R30, P0, R8, UR10, RZ ;  /* 0x0000000a081e7c10 */ /* 0x020fc6000ff1e0ff */
[----:B------:R-:W2:Y:S01]  /*b500*/  LDL.64 R6, [R36+0x20] ;  /* 0x0000200024067983 */ /* 0x000ea20000100a00 */
[----:B------:R-:W-:Y:S02]  /*b510*/  IADD3.X R31, R9, UR7, RZ, P0, !PT ;  /* 0x00000007091f7c10 */ /* 0x000fe400087fe4ff */
[----:B------:R-:W-:Y:S01]  /*b520*/  IADD3 R34, P0, R30, UR10, RZ ;  /* 0x0000000a1e227c10 */ /* 0x000fe2000ff1e0ff */
[----:B------:R-:W3:Y:S04]  /*b530*/  LDL.64 R18, [R36+0x30] ;  /* 0x0000300024127983 */ /* 0x000ee80000100a00 */
[----:B------:R-:W4:Y:S04]  /*b540*/  LDL.64 R8, [R36+0x28] ;  /* 0x0000280024087983 */ /* 0x000f280000100a00 */
[----:B------:R-:W4:Y:S01]  /*b550*/  LD.E.64 R16, desc[UR8][R30.64] ;  /* 0x000000081e107980 */ /* 0x000f22000c101b00 */
[----:B------:R-:W-:-:S02]  /*b560*/  IADD3.X R35, R31, UR7, RZ, P0, !PT ;  /* 0x000000071f237c10 */ /* 0x000fc400087fe4ff */
[----:B------:R-:W-:Y:S01]  /*b570*/  IADD3 R22, P0, R34, UR10, RZ ;  /* 0x0000000a22167c10 */ /* 0x000fe2000ff1e0ff */
[----:B------:R-:W3:Y:S04]  /*b580*/  LDL.64 R24, [R36+0x38] ;  /* 0x0000380024187983 */ /* 0x000ee80000100a00 */
[----:B------:R-:W3:Y:S01]  /*b590*/  LD.E.64 R20, desc[UR8][R34.64] ;  /* 0x0000000822147980 */ /* 0x000ee2000c101b00 */
[----:B------:R-:W-:-:S05]  /*b5a0*/  IADD3.X R23, R35, UR7, RZ, P0, !PT ;  /* 0x0000000723177c10 */ /* 0x000fca00087fe4ff */
[----:B------:R-:W3:Y:S01]  /*b5b0*/  LD.E.64 R26, desc[UR8][R22.64] ;  /* 0x00000008161a7980 */ /* 0x000ee2000c101b00 */
        /* <DEDUP_REMOVED lines=14> */
[----:B---3--:R-:W-:-:S04]  /*b6a0*/  IMAD R7, R21, R18, RZ ;  /* 0x0000001215077224 */ /* 0x008fc800078e02ff */
[C---:B------:R-:W-:Y:S02]  /*b6b0*/  IMAD R7, R20.reuse, R19, R7 ;  /* 0x0000001314077224 */ /* 0x040fe400078e0207 */
[----:B------:R-:W-:Y:S01]  /*b6c0*/  IMAD.WIDE.U32 R18, R20, R18, R8 ;  /* 0x0000001214127225 */ /* 0x000fe200078e0008 */
[----:B------:R-:W-:-:S03]  /*b6d0*/  IADD3 R8, P4, R22, UR10, RZ ;  /* 0x0000000a16087c10 */ /* 0x000fc6000ff9e0ff */
[----:B------:R-:W-:Y:S02]  /*b6e0*/  IMAD.IADD R19, R19, 0x1, R7 ;  /* 0x0000000113137824 */ /* 0x000fe400078e0207 */
[-C--:B------:R-:W-:Y:S02]  /*b6f0*/  IMAD R7, R27, R24.reuse, RZ ;  /* 0x000000181b077224 */ /* 0x080fe400078e02ff */
[----:B------:R-:W-:Y:S01]  /*b700*/  IMAD.WIDE.U32 R10, R26, R24, R18 ;  /* 0x000000181a0a7225 */ /* 0x000fe200078e0012 */
[----:B------:R-:W-:-:S03]  /*b710*/  IADD3.X R9, R23, UR7, RZ, P4, !PT ;  /* 0x0000000717097c10 */ /* 0x000fc6000a7fe4ff */
[----:B------:R-:W-:-:S05]  /*b720*/  IMAD R7, R26, R25, R7 ;  /* 0x000000191a077224 */ /* 0x000fca00078e0207 */
[----:B------:R-:W-:Y:S01]  /*b730*/  IADD3 R11, R11, R7, RZ ;  /* 0x000000070b0b7210 */ /* 0x000fe20007ffe0ff */
[----:B------:R-:W-:Y:S06]  /*b740*/  @P0 BRA `(.L_x_7497) ;  /* 0xfffffffc00600947 */ /* 0x000fec000383ffff */
.L_x_7496:
        /* <DEDUP_REMOVED lines=11> */
[C---:B------:R-:W-:Y:S01]  /*b800*/  IMAD.WIDE.U32 R6, R0.reuse, UR4, R6 ;  /* 0x0000000400067c25 */ /* 0x040fe2000f8e0006 */
[----:B------:R-:W-:-:S03]  /*b810*/  LEA R0, R0, R1, 0x3 ;  /* 0x0000000100007211 */ /* 0x000fc600078e18ff */
[----:B------:R-:W-:Y:S01]  /*b820*/  IMAD.IADD R7, R7, 0x1, R9 ;  /* 0x0000000107077824 */ /* 0x000fe200078e0209 */
        /* <DEDUP_REMOVED lines=33> */
.L_x_7494:
[----:B------:R-:W-:Y:S02]  /*ba40*/  ULDC.64 UR4, c[0x0][0x218] ;  /* 0x0000860000047ab9 */ /* 0x000fe40000000a00 */
[----:B0-----:R-:W-:-:S04]  /*ba50*/  LEA R10, P0, R12, UR4, 0x3 ;  /* 0x000000040c0a7c11 */ /* 0x001fc8000f8018ff */
[----:B------:R-:W-:-:S06]  /*ba60*/  LEA.HI.X R11, R12, UR5, R13, 0x3, P0 ;  /* 0x000000050c0b7c11 */ /* 0x000fcc00080f1c0d */
[----:B------:R-:W5:Y:S03]  /*ba70*/  LD.E.64 R10, desc[UR8][R10.64] ;  /* 0x000000080a0a7980 */ /* 0x000f66000c101b00 */
.L_x_7495:
        /* <DEDUP_REMOVED lines=9> */
.L_x_7502:
        /* <DEDUP_REMOVED lines=19> */
.L_x_7501:
[----:B------:R-:W-:Y:S02]  /*bc40*/  ULDC.64 UR4, c[0x0][0x280] ;  /* 0x0000a00000047ab9 */ /* 0x000fe40000000a00 */
[----:B------:R-:W-:Y:S02]  /*bc50*/  IMAD.U32 R19, RZ, RZ, UR4 ;  /* 0x00000004ff137e24 */ /* 0x000fe4000f8e00ff */
[----:B------:R-:W-:Y:S01]  /*bc60*/  IMAD.U32 R18, RZ, RZ, UR5 ;  /* 0x00000005ff127e24 */ /* 0x000fe2000f8e00ff */
[----:B------:R-:W-:Y:S06]  /*bc70*/  @!P1 BRA `(.L_x_7503) ;  /* 0x0000000000609947 */ /* 0x000fec0003800000 */
[----:B------:R-:W-:Y:S01]  /*bc80*/  BSSY B0, `(.L_x_7503) ;  /* 0x0000017000007945 */ /* 0x000fe20003800000 */
[----:B------:R-:W-:Y:S01]  /*bc90*/  MOV R19, UR4 ;  /* 0x0000000400137c02 */ /* 0x000fe20008000f00 */
[----:B------:R-:W-:Y:S02]  /*bca0*/  IMAD.U32 R18, RZ, RZ, UR5 ;  /* 0x00000005ff127e24 */ /* 0x000fe4000f8e00ff */
[----:B------:R-:W-:Y:S02]  /*bcb0*/  IMAD.MOV.U32 R17, RZ, RZ, R2 ;  /* 0x000000ffff117224 */ /* 0x000fe400078e0002 */
[----:B------:R-:W-:-:S07]  /*bcc0*/  IMAD.MOV.U32 R16, RZ, RZ, R3 ;  /* 0x000000ffff107224 */ /* 0x000fce00078e0003 */
.L_x_7504:
        /* <DEDUP_REMOVED lines=19> */
.L_x_7503:
        /* <DEDUP_REMOVED lines=13> */
[----:B------:R-:W-:Y:S02]  /*bed0*/  IADD3.X R7, R0, UR5, RZ, P0, !PT ;  /* 0x0000000500077c10 */ /* 0x000fe400087fe4ff */
        /* <DEDUP_REMOVED lines=29> */
[----:B------:R-:W-:Y:S01]  /*c0b0*/  IMAD.WIDE.U32 R6, R14, UR12, RZ ;  /* 0x0000000c0e067c25 */ /* 0x000fe2000f8e00ff */
[----:B------:R-:W-:Y:S01]  /*c0c0*/  ISETP.GT.U32.AND P0, PT, R32, RZ, PT ;  /* 0x000000ff2000720c */ /* 0x000fe20003f04070 */
[----:B------:R-:W-:Y:S02]  /*c0d0*/  USHF.L.U32 UR7, UR5, 0x3, URZ ;  /* 0x0000000305077899 */ /* 0x000fe4000800063f */
[----:B------:R-:W-:Y:S01]  /*c0e0*/  IMAD R9, R14, UR13, R9 ;  /* 0x0000000d0e097c24 */ /* 0x000fe2000f8e0209 */
[----:B------:R-:W-:Y:S01]  /*c0f0*/  ISETP.GT.AND.EX P0, PT, R4, RZ, PT, P0 ;  /* 0x000000ff0400720c */ /* 0x000fe20003f04300 */
[----:B------:R-:W-:Y:S01]  /*c100*/  ULDC.64 UR12, c[0x0][0x228] ;  /* 0x00008a00000c7ab9 */ /* 0x000fe20000000a00 */
[----:B------:R-:W-:Y:S01]  /*c110*/  UIADD3 UR7, UR11, UR7, URZ ;  /* 0x000000070b077290 */ /* 0x000fe2000fffe03f */
[----:B------:R-:W-:Y:S01]  /*c120*/  LEA R16, P2, R6, UR12, 0x3 ;  /* 0x0000000c06107c11 */ /* 0x000fe2000f8418ff */
[----:B------:R-:W-:Y:S01]  /*c130*/  IMAD.MOV.U32 R0, RZ, RZ, RZ ;  /* 0x000000ffff007224 */ /* 0x000fe200078e00ff */
[----:B------:R-:W-:Y:S01]  /*c140*/  IADD3 R17, R7, R9, RZ ;  /* 0x0000000907117210 */ /* 0x000fe20007ffe0ff */
[----:B------:R-:W-:-:S03]  /*c150*/  IMAD.MOV.U32 R33, RZ, RZ, RZ ;  /* 0x000000ffff217224 */ /* 0x000fc600078e00ff */
[----:B------:R-:W-:-:S04]  /*c160*/  LEA.HI.X R17, R6, UR13, R17, 0x3, P2 ;  /* 0x0000000d06117c11 */ /* 0x000fc800090f1c11 */
[----:B------:R-:W-:Y:S05]  /*c170*/  @!P0 BRA `(.L_x_7508) ;  /* 0x0000000c00648947 */ /* 0x000fea0003800000 */
[----:B------:R-:W-:Y:S02]  /*c180*/  ISETP.GT.U32.AND P2, PT, R32, 0xc, PT ;  /* 0x0000000c2000780c */ /* 0x000fe40003f44070 */
[----:B------:R-:W-:Y:S02]  /*c190*/  PLOP3.LUT P0, PT, PT, PT, PT, 0x80, 0x0 ;  /* 0x000000000000781c */ /* 0x000fe40003f0f070 */
[----:B------:R-:W-:-:S13]  /*c1a0*/  ISETP.GT.AND.EX P2, PT, R4, RZ, PT, P2 ;  /* 0x000000ff0400720c */ /* 0x000fda0003f44320 */
[----:B------:R-:W-:Y:S05]  /*c1b0*/  @!P2 BRA `(.L_x_7509) ;  /* 0x000000080024a947 */ /* 0x000fea0003800000 */
[----:B------:R-:W-:-:S13]  /*c1c0*/  PLOP3.LUT P0, PT, PT, PT, PT, 0x8, 0x0 ;  /* 0x000000000000781c */ /* 0x000fda0003f0e170 */
.L_x_7510:
[----:B------:R-:W-:Y:S01]  /*c1d0*/  IMAD.U32 R36, R0, 0x8, R1 ;  /* 0x0000000800247824 */ /* 0x000fe200078e0001 */
[----:B------:R-:W2:Y:S01]  /*c1e0*/  LD.E.64 R22, desc[UR8][R16.64] ;  /* 0x0000000810167980 */ /* 0x000ea2000c101b00 */
[----:B------:R-:W-:-:S03]  /*c1f0*/  IADD3 R28, P2, R16, UR10, RZ ;  /* 0x0000000a101c7c10 */ /* 0x000fc6000ff5e0ff */
[----:B------:R-:W2:Y:S01]  /*c200*/  LDL.64 R12, [R36+0x20] ;  /* 0x00002000240c7983 */ /* 0x000ea20000100a00 */
[----:B------:R-:W-:-:S03]  /*c210*/  IADD3.X R29, R17, UR7, RZ, P2, !PT ;  /* 0x00000007111d7c10 */ /* 0x000fc600097fe4ff */
[----:B------:R-:W3:Y:S04]  /*c220*/  LDL.64 R6, [R36+0x30] ;  /* 0x0000300024067983 */ /* 0x000ee80000100a00 */
[----:B------:R-:W4:Y:S04]  /*c230*/  LDL.64 R16, [R36+0x28] ;  /* 0x0000280024107983 */ /* 0x000f280000100a00 */
[----:B------:R0:W4:Y:S01]  /*c240*/  LD.E.64 R18, desc[UR8][R28.64] ;  /* 0x000000081c127980 */ /* 0x000122000c101b00 */
[----:B------:R-:W-:-:S03]  /*c250*/  IADD3 R34, P2, R28, UR10, RZ ;  /* 0x0000000a1c227c10 */ /* 0x000fc6000ff5e0ff */
[----:B------:R-:W5:Y:S01]  /*c260*/  LDL.64 R20, [R36+0x38] ;  /* 0x0000380024147983 */ /* 0x000f620000100a00 */
[----:B------:R-:W-:-:S05]  /*c270*/  IADD3.X R35, R29, UR7, RZ, P2, !PT ;  /* 0x000000071d237c10 */ /* 0x000fca00097fe4ff */
[----:B------:R-:W3:Y:S01]  /*c280*/  LD.E.64 R26, desc[UR8][R34.64] ;  /* 0x00000008221a7980 */ /* 0x000ee2000c101b00 */
[----:B------:R-:W-:-:S04]  /*c290*/  IADD3 R30, P2, R34, UR10, RZ ;  /* 0x0000000a221e7c10 */ /* 0x000fc8000ff5e0ff */
[----:B------:R-:W-:-:S05]  /*c2a0*/  IADD3.X R31, R35, UR7, RZ, P2, !PT ;  /* 0x00000007231f7c10 */ /* 0x000fca00097fe4ff */
[----:B------:R1:W5:Y:S01]  /*c2b0*/  LD.E.64 R8, desc[UR8][R30.64] ;  /* 0x000000081e087980 */ /* 0x000362000c101b00 */
[----:B------:R-:W-:-:S04]  /*c2c0*/  IADD3 R24, P2, R30, UR10, RZ ;  /* 0x0000000a1e187c10 */ /* 0x000fc8000ff5e0ff */
[----:B------:R-:W-:Y:S02]  /*c2d0*/  IADD3.X R25, R31, UR7, RZ, P2, !PT ;  /* 0x000000071f197c10 */ /* 0x000fe400097fe4ff */
[----:B0-----:R-:W-:Y:S01]  /*c2e0*/  IADD3 R28, P2, R24, UR10, RZ ;  /* 0x0000000a181c7c10 */ /* 0x001fe2000ff5e0ff */
[-C--:B--2---:R-:W-:Y:S02]  /*c2f0*/  IMAD R23, R23, R12.reuse, RZ ;  /* 0x0000000c17177224 */ /* 0x084fe400078e02ff */
[----:B------:R-:W-:-:S04]  /*c300*/  IMAD.WIDE.U32 R10, R22, R12, R10 ;  /* 0x0000000c160a7225 */ /* 0x000fc800078e000a */
[----:B------:R-:W-:Y:S02]  /*c310*/  IMAD R29, R22, R13, R23 ;  /* 0x0000000d161d7224 */ /* 0x000fe400078e0217 */
[----:B------:R-:W2:Y:S04]  /*c320*/  LDL.64 R12, [R36+0x40] ;  /* 0x00004000240c7983 */ /* 0x000ea80000100a00 */
[----:B------:R0:W2:Y:S01]  /*c330*/  LD.E.64 R22, desc[UR8][R24.64] ;  /* 0x0000000818167980 */ /* 0x0000a2000c101b00 */
[----:B------:R-:W-:Y:S01]  /*c340*/  IADD3 R11, R11, R29, RZ ;  /* 0x0000001d0b0b7210 */ /* 0x000fe20007ffe0ff */
[----:B----4-:R-:W-:Y:S01]  /*c350*/  IMAD R19, R19, R16, RZ ;  /* 0x0000001013137224 */ /* 0x010fe200078e02ff */
[----:B------:R-:W-:-:S03]  /*c360*/  IADD3.X R29, R25, UR7, RZ, P2, !PT ;  /* 0x00000007191d7c10 */ /* 0x000fc600097fe4ff */
[C---:B-1----:R-:W-:Y:S02]  /*c370*/  IMAD R31, R18.reuse, R17, R19 ;  /* 0x00000011121f7224 */ /* 0x042fe400078e0213 */
[----:B------:R-:W-:Y:S02]  /*c380*/  IMAD.WIDE.U32 R10, R18, R16, R10 ;  /* 0x00000010120a7225 */ /* 0x000fe400078e000a */
[----:B------:R-:W4:Y:S04]  /*c390*/  LDL.64 R18, [R36+0x48] ;  /* 0x0000480024127983 */ /* 0x000f280000100a00 */
[----:B------:R1:W4:Y:S01]  /*c3a0*/  LD.E.64 R16, desc[UR8][R28.64] ;  /* 0x000000081c107980 */ /* 0x000322000c101b00 */
[----:B0-----:R-:W-:Y:S01]  /*c3b0*/  IADD3 R24, P2, R28, UR10, RZ ;  /* 0x0000000a1c187c10 */ /* 0x001fe2000ff5e0ff */
[----:B---3--:R-:W-:-:S02]  /*c3c0*/  IMAD R27, R27, R6, RZ ;  /* 0x000000061b1b7224 */ /* 0x008fc400078e02ff */
[----:B------:R-:W-:Y:S01]  /*c3d0*/  IMAD.IADD R11, R11, 0x1, R31 ;  /* 0x000000010b0b7824 */ /* 0x000fe200078e021f */
[----:B------:R-:W-:Y:S01]  /*c3e0*/  IADD3.X R25, R29, UR7, RZ, P2, !PT ;  /* 0x000000071d197c10 */ /* 0x000fe200097fe4ff */
[C---:B------:R-:W-:Y:S02]  /*c3f0*/  IMAD R31, R26.reuse, R7, R27 ;  /* 0x000000071a1f7224 */ /* 0x040fe400078e021b */
[----:B------:R-:W-:Y:S02]  /*c400*/  IMAD.WIDE.U32 R10, R26, R6, R10 ;  /* 0x000000061a0a7225 */ /* 0x000fe400078e000a */
[----:B------:R-:W3:Y:S04]  /*c410*/  LDL.64 R6, [R36+0x50] ;  /* 0x0000500024067983 */ /* 0x000ee80000100a00 */
[----:B------:R0:W3:Y:S01]  /*c420*/  LD.E.64 R26, desc[UR8][R24.64] ;  /* 0x00000008181a7980 */ /* 0x0000e2000c101b00 */
[----:B------:R-:W-:Y:S01]  /*c430*/  IADD3 R30, P2, R24, UR10, RZ ;  /* 0x0000000a181e7c10 */ /* 0x000fe2000ff5e0ff */
[----:B------:R-:W-:-:S02]  /*c440*/  IMAD.IADD R11, R11, 0x1, R31 ;  /* 0x000000010b0b7824 */ /* 0x000fc400078e021f */
[----:B-----5:R-:W-:Y:S01]  /*c450*/  IMAD R9, R9, R20, RZ ;  /* 0x0000001409097224 */ /* 0x020fe200078e02ff */
[----:B------:R-:W-:-:S03]  /*c460*/  IADD3.X R31, R25, UR7, RZ, P2, !PT ;  /* 0x00000007191f7c10 */ /* 0x000fc600097fe4ff */
[C---:B-1----:R-:W-:Y:S02]  /*c470*/  IMAD R29, R8.reuse, R21, R9 ;  /* 0x00000015081d7224 */ /* 0x042fe400078e0209 */
[----:B------:R-:W-:Y:S02]  /*c480*/  IMAD.WIDE.U32 R20, R8, R20, R10 ;  /* 0x0000001408147225 */ /* 0x000fe400078e000a */
[----:B------:R-:W5:Y:S04]  /*c490*/  LDL.64 R8, [R36+0x58] ;  /* 0x0000580024087983 */ /* 0x000f680000100a00 */
[----:B------:R1:W5:Y:S01]  /*c4a0*/  LD.E.64 R10, desc[UR8][R30.64] ;  /* 0x000000081e0a7980 */ /* 0x000362000c101b00 */
[----:B0-----:R-:W-:Y:S01]  /*c4b0*/  IADD3 R24, P2, R30, UR10, RZ ;  /* 0x0000000a1e187c10 */ /* 0x001fe2000ff5e0ff */
[----:B------:R-:W-:-:S03]  /*c4c0*/  IMAD.IADD R21, R21, 0x1, R29 ;  /* 0x0000000115157824 */ /* 0x000fc600078e021d */
[----:B------:R-:W-:Y:S02]  /*c4d0*/  IADD3.X R25, R31, UR7, RZ, P2, !PT ;  /* 0x000000071f197c10 */ /* 0x000fe400097fe4ff */
[----:B------:R-:W-:Y:S01]  /*c4e0*/  IADD3 R28, P2, R24, UR10, RZ ;  /* 0x0000000a181c7c10 */ /* 0x000fe2000ff5e0ff */
[----:B--2---:R-:W-:-:S04]  /*c4f0*/  IMAD R23, R23, R12, RZ ;  /* 0x0000000c17177224 */ /* 0x004fc800078e02ff */
[C---:B------:R-:W-:Y:S02]  /*c500*/  IMAD R29, R22.reuse, R13, R23 ;  /* 0x0000000d161d7224 */ /* 0x040fe400078e0217 */
[----:B------:R-:W-:Y:S02]  /*c510*/  IMAD.WIDE.U32 R12, R22, R12, R20 ;  /* 0x0000000c160c7225 */ /* 0x000fe400078e0014 */
        /* <DEDUP_REMOVED lines=8> */
[----:B------:R-:W4:Y:S01]  /*c5a0*/  LD.E.64 R16, desc[UR8][R28.64] ;  /* 0x000000081c107980 */ /* 0x000f22000c101b00 */
[----:B0-----:R-:W-:Y:S01]  /*c5b0*/  IADD3 R24, P2, R28, UR10, RZ ;  /* 0x0000000a1c187c10 */ /* 0x001fe2000ff5e0ff */
[----:B------:R-:W-:-:S02]  /*c5c0*/  IMAD.IADD R19, R19, 0x1, R31 ;  /* 0x0000000113137824 */ /* 0x000fc400078e021f */
[----:B---3--:R-:W-:Y:S01]  /*c5d0*/  IMAD R27, R27, R6, RZ ;  /* 0x000000061b1b7224 */ /* 0x008fe200078e02ff */
[----:B------:R-:W-:-:S03]  /*c5e0*/  IADD3.X R25, R29, UR7, RZ, P2, !PT ;  /* 0x000000071d197c10 */ /* 0x000fc600097fe4ff */
[C---:B------:R-:W-:Y:S02]  /*c5f0*/  IMAD R31, R26.reuse, R7, R27 ;  /* 0x000000071a1f7224 */ /* 0x040fe400078e021b */
[----:B------:R-:W-:Y:S01]  /*c600*/  IMAD.WIDE.U32 R26, R26, R6, R18 ;  /* 0x000000061a1a7225 */ /* 0x000fe200078e0012 */
[----:B------:R-:W3:Y:S04]  /*c610*/  LDL.64 R28, [R36+0x78] ;  /* 0x00007800241c7983 */ /* 0x000ee80000100a00 */
[----:B------:R-:W3:Y:S04]  /*c620*/  LDL.64 R6, [R36+0x70] ;  /* 0x0000700024067983 */ /* 0x000ee80000100a00 */
[----:B------:R-:W3:Y:S01]  /*c630*/  LD.E.64 R18, desc[UR8][R24.64] ;  /* 0x0000000818127980 */ /* 0x000ee2000c101b00 */
[----:B-----5:R-:W-:-:S02]  /*c640*/  IMAD R11, R11, R8, RZ ;  /* 0x000000080b0b7224 */ /* 0x020fc400078e02ff */
[----:B------:R-:W-:Y:S02]  /*c650*/  IMAD.IADD R27, R27, 0x1, R31 ;  /* 0x000000011b1b7824 */ /* 0x000fe400078e021f */
[C---:B------:R-:W-:Y:S02]  /*c660*/  IMAD R11, R10.reuse, R9, R11 ;  /* 0x000000090a0b7224 */ /* 0x040fe400078e020b */
[----:B------:R-:W-:Y:S01]  /*c670*/  IMAD.WIDE.U32 R8, R10, R8, R26 ;  /* 0x000000080a087225 */ /* 0x000fe200078e001a */
[----:B------:R-:W-:-:S03]  /*c680*/  IADD3 R34, P2, R24, UR10, RZ ;  /* 0x0000000a18227c10 */ /* 0x000fc6000ff5e0ff */
[----:B------:R-:W-:Y:S01]  /*c690*/  IMAD.IADD R9, R9, 0x1, R11 ;  /* 0x0000000109097824 */ /* 0x000fe200078e020b */
[----:B------:R-:W-:Y:S02]  /*c6a0*/  IADD3.X R35, R25, UR7, RZ, P2, !PT ;  /* 0x0000000719237c10 */ /* 0x000fe400097fe4ff */
[----:B------:R-:W5:Y:S04]  /*c6b0*/  LDL.64 R24, [R36+0x98] ;  /* 0x0000980024187983 */ /* 0x000f680000100a00 */
[----:B------:R0:W5:Y:S01]  /*c6c0*/  LD.E.64 R30, desc[UR8][R34.64] ;  /* 0x00000008221e7980 */ /* 0x000162000c101b00 */
[-C--:B--2---:R-:W-:Y:S02]  /*c6d0*/  IMAD R11, R23, R20.reuse, RZ ;  /* 0x00000014170b7224 */ /* 0x084fe400078e02ff */
[----:B------:R-:W-:Y:S01]  /*c6e0*/  IMAD.WIDE.U32 R26, R22, R20, R8 ;  /* 0x00000014161a7225 */ /* 0x000fe200078e0008 */
[----:B------:R-:W-:Y:S01]  /*c6f0*/  IADD3 R20, P2, R34, UR10, RZ ;  /* 0x0000000a22147c10 */ /* 0x000fe2000ff5e0ff */
[----:B------:R-:W2:Y:S02]  /*c700*/  LDL.64 R8, [R36+0x80] ;  /* 0x0000800024087983 */ /* 0x000ea40000100a00 */
[----:B------:R-:W-:Y:S01]  /*c710*/  IMAD R11, R22, R21, R11 ;  /* 0x00000015160b7224 */ /* 0x000fe200078e020b */
[----:B------:R-:W-:-:S04]  /*c720*/  IADD3.X R21, R35, UR7, RZ, P2, !PT ;  /* 0x0000000723157c10 */ /* 0x000fc800097fe4ff */
[----:B------:R-:W-:Y:S02]  /*c730*/  IADD3 R27, R27, R11, RZ ;  /* 0x0000000b1b1b7210 */ /* 0x000fe40007ffe0ff */
[----:B------:R-:W2:Y:S01]  /*c740*/  LD.E.64 R10, desc[UR8][R20.64] ;  /* 0x00000008140a7980 */ /* 0x000ea2000c101b00 */
[-C--:B----4-:R-:W-:Y:S01]  /*c750*/  IMAD R17, R17, R12.reuse, RZ ;  /* 0x0000000c11117224 */ /* 0x090fe200078e02ff */
[----:B------:R-:W-:Y:S01]  /*c760*/  IADD3 R22, P2, R20, UR10, RZ ;  /* 0x0000000a14167c10 */ /* 0x000fe2000ff5e0ff */
[----:B------:R-:W-:-:S03]  /*c770*/  IMAD.WIDE.U32 R26, R16, R12, R26 ;  /* 0x0000000c101a7225 */ /* 0x000fc600078e001a */
[----:B------:R-:W-:Y:S01]  /*c780*/  IADD3.X R23, R21, UR7, RZ, P2, !PT ;  /* 0x0000000715177c10 */ /* 0x000fe200097fe4ff */
[----:B------:R-:W-:Y:S01]  /*c790*/  IMAD R17, R16, R13, R17 ;  /* 0x0000000d10117224 */ /* 0x000fe200078e0211 */
[----:B0-----:R-:W-:Y:S01]  /*c7a0*/  IADD3 R34, P2, R22, UR10, RZ ;  /* 0x0000000a16227c10 */ /* 0x001fe2000ff5e0ff */
[----:B------:R-:W4:Y:S02]  /*c7b0*/  LDL.64 R12, [R36+0x88] ;  /* 0x00008800240c7983 */ /* 0x000f240000100a00 */
[----:B------:R-:W-:Y:S02]  /*c7c0*/  IMAD.IADD R27, R27, 0x1, R17 ;  /* 0x000000011b1b7824 */ /* 0x000fe400078e0211 */
[----:B------:R-:W4:Y:S01]  /*c7d0*/  LD.E.64 R16, desc[UR8][R22.64] ;  /* 0x0000000816107980 */ /* 0x000f22000c101b00 */
[----:B------:R-:W-:-:S05]  /*c7e0*/  IADD3.X R35, R23, UR7, RZ, P2, !PT ;  /* 0x0000000717237c10 */ /* 0x000fca00097fe4ff */
[----:B------:R-:W4:Y:S01]  /*c7f0*/  LD.E.64 R20, desc[UR8][R34.64] ;  /* 0x0000000822147980 */ /* 0x000f22000c101b00 */
[-C--:B---3--:R-:W-:Y:S02]  /*c800*/  IMAD R37, R19, R6.reuse, RZ ;  /* 0x0000000613257224 */ /* 0x088fe400078e02ff */
[----:B------:R-:W-:Y:S01]  /*c810*/  IMAD.WIDE.U32 R26, R18, R6, R26 ;  /* 0x00000006121a7225 */ /* 0x000fe200078e001a */
[----:B------:R-:W-:-:S03]  /*c820*/  IADD3 R6, P2, R34, UR10, RZ ;  /* 0x0000000a22067c10 */ /* 0x000fc6000ff5e0ff */
[----:B------:R-:W-:Y:S02]  /*c830*/  IMAD R37, R18, R7, R37 ;  /* 0x0000000712257224 */ /* 0x000fe400078e0225 */
[----:B------:R-:W3:Y:S01]  /*c840*/  LDL.64 R18, [R36+0x90] ;  /* 0x0000900024127983 */ /* 0x000ee20000100a00 */
[----:B------:R-:W-:-:S05]  /*c850*/  IADD3.X R7, R35, UR7, RZ, P2, !PT ;  /* 0x0000000723077c10 */ /* 0x000fca00097fe4ff */
[----:B------:R-:W3:Y:S01]  /*c860*/  LD.E.64 R22, desc[UR8][R6.64] ;  /* 0x0000000806167980 */ /* 0x000ee2000c101b00 */
[----:B------:R-:W-:Y:S02]  /*c870*/  IMAD.IADD R27, R27, 0x1, R37 ;  /* 0x000000011b1b7824 */ /* 0x000fe400078e0225 */
[-C--:B-----5:R-:W-:Y:S02]  /*c880*/  IMAD R31, R31, R28.reuse, RZ ;  /* 0x0000001c1f1f7224 */ /* 0x0a0fe400078e02ff */
[----:B------:R-:W-:-:S04]  /*c890*/  IMAD.WIDE.U32 R26, R30, R28, R26 ;  /* 0x0000001c1e1a7225 */ /* 0x000fc800078e001a */
[----:B------:R-:W-:-:S04]  /*c8a0*/  IMAD R31, R30, R29, R31 ;  /* 0x0000001d1e1f7224 */ /* 0x000fc800078e021f */
[----:B------:R-:W-:Y:S01]  /*c8b0*/  IMAD.IADD R27, R27, 0x1, R31 ;  /* 0x000000011b1b7824 */ /* 0x000fe200078e021f */
[----:B------:R-:W-:-:S04]  /*c8c0*/  IADD3 R32, P2, R32, -0x10, RZ ;  /* 0xfffffff020207810 */ /* 0x000fc80007f5e0ff */
[----:B------:R-:W-:Y:S02]  /*c8d0*/  IADD3.X R4, R4, -0x1, RZ, P2, !PT ;  /* 0xffffffff04047810 */ /* 0x000fe400017fe4ff */
[----:B------:R-:W-:-:S04]  /*c8e0*/  ISETP.GT.U32.AND P2, PT, R32, 0xc, PT ;  /* 0x0000000c2000780c */ /* 0x000fc80003f44070 */
[----:B------:R-:W-:Y:S02]  /*c8f0*/  ISETP.GT.AND.EX P2, PT, R4, RZ, PT, P2 ;  /* 0x000000ff0400720c */ /* 0x000fe40003f44320 */
[----:B------:R-:W-:-:S04]  /*c900*/  IADD3 R0, P4, R0, 0x10, RZ ;  /* 0x0000001000007810 */ /* 0x000fc80007f9e0ff */
[----:B------:R-:W-:Y:S01]  /*c910*/  IADD3.X R33, RZ, R33, RZ, P4, !PT ;  /* 0x00000021ff217210 */ /* 0x000fe200027fe4ff */
[----:B--2---:R-:W-:-:S04]  /*c920*/  IMAD R11, R11, R8, RZ ;  /* 0x000000080b0b7224 */ /* 0x004fc800078e02ff */
[C---:B------:R-:W-:Y:S02]  /*c930*/  IMAD R11, R10.reuse, R9, R11 ;  /* 0x000000090a0b7224 */ /* 0x040fe400078e020b */
[----:B------:R-:W-:-:S05]  /*c940*/  IMAD.WIDE.U32 R8, R10, R8, R26 ;  /* 0x000000080a087225 */ /* 0x000fca00078e001a */
[----:B------:R-:W-:Y:S01]  /*c950*/  IADD3 R9, R9, R11, RZ ;  /* 0x0000000b09097210 */ /* 0x000fe20007ffe0ff */
        /* <DEDUP_REMOVED lines=9> */
[-C--:B------:R-:W-:Y:S01]  /*c9f0*/  IMAD R9, R23, R24.reuse, RZ ;  /* 0x0000001817097224 */ /* 0x080fe200078e02ff */
[----:B------:R-:W-:Y:S01]  /*ca00*/  IADD3.X R17, R7, UR7, RZ, P3, !PT ;  /* 0x0000000707117c10 */ /* 0x000fe20009ffe4ff */
[----:B------:R-:W-:-:S04]  /*ca10*/  IMAD.WIDE.U32 R10, R22, R24, R18 ;  /* 0x00000018160a7225 */ /* 0x000fc800078e0012 */
[----:B------:R-:W-:-:S04]  /*ca20*/  IMAD R9, R22, R25, R9 ;  /* 0x0000001916097224 */ /* 0x000fc800078e0209 */
[----:B------:R-:W-:Y:S01]  /*ca30*/  IMAD.IADD R11, R11, 0x1, R9 ;  /* 0x000000010b0b7824 */ /* 0x000fe200078e0209 */
[----:B------:R-:W-:Y:S06]  /*ca40*/  @P2 BRA `(.L_x_7510) ;  /* 0xfffffff400e02947 */ /* 0x000fec000383ffff */
.L_x_7509:
[----:B------:R-:W-:-:S04]  /*ca50*/  ISETP.GT.U32.AND P2, PT, R32, 0x4, PT ;  /* 0x000000042000780c */ /* 0x000fc80003f44070 */
[----:B------:R-:W-:-:S13]  /*ca60*/  ISETP.GT.AND.EX P2, PT, R4, RZ, PT, P2 ;  /* 0x000000ff0400720c */ /* 0x000fda0003f44320 */
[----:B------:R-:W-:Y:S05]  /*ca70*/  @!P2 BRA `(.L_x_7511) ;  /* 0x000000040018a947 */ /* 0x000fea0003800000 */
[----:B------:R-:W-:Y:S01]  /*ca80*/  IMAD.U32 R36, R0, 0x8, R1 ;  /* 0x0000000800247824 */ /* 0x000fe200078e0001 */
[----:B------:R-:W2:Y:S01]  /*ca90*/  LD.E.64 R24, desc[UR8][R16.64] ;  /* 0x0000000810187980 */ /* 0x000ea2000c101b00 */
[----:B------:R-:W-:-:S03]  /*caa0*/  IADD3 R34, P0, R16, UR10, RZ ;  /* 0x0000000a10227c10 */ /* 0x000fc6000ff1e0ff */
[----:B------:R-:W2:Y:S01]  /*cab0*/  LDL.64 R22, [R36+0x20] ;  /* 0x0000200024167983 */ /* 0x000ea20000100a00 */
[----:B------:R-:W-:-:S03]  /*cac0*/  IADD3.X R35, R17, UR7, RZ, P0, !PT ;  /* 0x0000000711237c10 */ /* 0x000fc600087fe4ff */
[----:B------:R-:W3:Y:S04]  /*cad0*/  LDL.64 R12, [R36+0x28] ;  /* 0x00002800240c7983 */ /* 0x000ee80000100a00 */
[----:B------:R-:W3:Y:S01]  /*cae0*/  LD.E.64 R18, desc[UR8][R34.64] ;  /* 0x0000000822127980 */ /* 0x000ee2000c101b00 */
[----:B------:R-:W-:-:S03]  /*caf0*/  IADD3 R26, P0, R34, UR10, RZ ;  /* 0x0000000a221a7c10 */ /* 0x000fc6000ff1e0ff */
[----:B------:R-:W4:Y:S01]  /*cb00*/  LDL.64 R6, [R36+0x30] ;  /* 0x0000300024067983 */ /* 0x000f220000100a00 */
[----:B------:R-:W-:-:S03]  /*cb10*/  IADD3.X R27, R35, UR7, RZ, P0, !PT ;  /* 0x00000007231b7c10 */ /* 0x000fc600087fe4ff */
[----:B------:R-:W5:Y:S04]  /*cb20*/  LDL.64 R28, [R36+0x38] ;  /* 0x00003800241c7983 */ /* 0x000f680000100a00 */
[----:B------:R-:W4:Y:S01]  /*cb30*/  LD.E.64 R8, desc[UR8][R26.64] ;  /* 0x000000081a087980 */ /* 0x000f22000c101b00 */
[----:B------:R-:W-:-:S04]  /*cb40*/  IADD3 R30, P0, R26, UR10, RZ ;  /* 0x0000000a1a1e7c10 */ /* 0x000fc8000ff1e0ff */
[----:B------:R-:W-:Y:S02]  /*cb50*/  IADD3.X R31, R27, UR7, RZ, P0, !PT ;  /* 0x000000071b1f7c10 */ /* 0x000fe400087fe4ff */
[----:B------:R-:W-:-:S03]  /*cb60*/  IADD3 R20, P0, R30, UR10, RZ ;  /* 0x0000000a1e147c10 */ /* 0x000fc6000ff1e0ff */
[----:B------:R0:W5:Y:S01]  /*cb70*/  LD.E.64 R26, desc[UR8][R30.64] ;  /* 0x000000081e1a7980 */ /* 0x000162000c101b00 */
[-C--:B--2---:R-:W-:Y:S02]  /*cb80*/  IMAD R21, R25, R22.reuse, RZ ;  /* 0x0000001619157224 */ /* 0x084fe400078e02ff */
[----:B------:R-:W-:-:S04]  /*cb90*/  IMAD.WIDE.U32 R16, R24, R22, R10 ;  /* 0x0000001618107225 */ /* 0x000fc800078e000a */
[----:B------:R-:W-:Y:S01]  /*cba0*/  IMAD R23, R24, R23, R21 ;  /* 0x0000001718177224 */ /* 0x000fe200078e0215 */
[----:B------:R-:W-:Y:S01]  /*cbb0*/  IADD3.X R21, R31, UR7, RZ, P0, !PT ;  /* 0x000000071f157c10 */ /* 0x000fe200087fe4ff */
[----:B------:R-:W2:Y:S01]  /*cbc0*/  LDL.64 R24, [R36+0x40] ;  /* 0x0000400024187983 */ /* 0x000ea20000100a00 */
[----:B------:R-:W-:Y:S01]  /*cbd0*/  IADD3 R10, P0, R20, UR10, RZ ;  /* 0x0000000a140a7c10 */ /* 0x000fe2000ff1e0ff */
[----:B------:R-:W-:Y:S02]  /*cbe0*/  IMAD.IADD R17, R17, 0x1, R23 ;  /* 0x0000000111117824 */ /* 0x000fe400078e0217 */
[----:B------:R-:W2:Y:S01]  /*cbf0*/  LD.E.64 R22, desc[UR8][R20.64] ;  /* 0x0000000814167980 */ /* 0x000ea2000c101b00 */
[-C--:B---3--:R-:W-:Y:S01]  /*cc00*/  IMAD R19, R19, R12.reuse, RZ ;  /* 0x0000000c13137224 */ /* 0x088fe200078e02ff */
[----:B------:R-:W-:Y:S01]  /*cc10*/  IADD3.X R11, R21, UR7, RZ, P0, !PT ;  /* 0x00000007150b7c10 */ /* 0x000fe200087fe4ff */
[----:B0-----:R-:W-:Y:S01]  /*cc20*/  IMAD.WIDE.U32 R30, R18, R12, R16 ;  /* 0x0000000c121e7225 */ /* 0x001fe200078e0010 */
[----:B------:R-:W-:Y:S01]  /*cc30*/  IADD3 R34, P0, R10, UR10, RZ ;  /* 0x0000000a0a227c10 */ /* 0x000fe2000ff1e0ff */
[----:B------:R-:W3:Y:S02]  /*cc40*/  LDL.64 R16, [R36+0x50] ;  /* 0x0000500024107983 */ /* 0x000ee40000100a00 */
[----:B------:R-:W-:-:S02]  /*cc50*/  IMAD R13, R18, R13, R19 ;  /* 0x0000000d120d7224 */ /* 0x000fc400078e0213 */
[----:B------:R-:W3:Y:S01]  /*cc60*/  LD.E.64 R18, desc[UR8][R10.64] ;  /* 0x000000080a127980 */ /* 0x000ee2000c101b00 */
[----:B------:R-:W-:-:S03]  /*cc70*/  IADD3.X R35, R11, UR7, RZ, P0, !PT ;  /* 0x000000070b237c10 */ /* 0x000fc600087fe4ff */
[----:B------:R-:W3:Y:S01]  /*cc80*/  LDL.64 R20, [R36+0x48] ;  /* 0x0000480024147983 */ /* 0x000ee20000100a00 */
[----:B------:R-:W-:Y:S02]  /*cc90*/  IMAD.IADD R31, R31, 0x1, R13 ;  /* 0x000000011f1f7824 */ /* 0x000fe400078e020d */
[-C--:B----4-:R-:W-:Y:S01]  /*cca0*/  IMAD R37, R9, R6.reuse, RZ ;  /* 0x0000000609257224 */ /* 0x090fe200078e02ff */
[----:B------:R-:W4:Y:S01]  /*ccb0*/  LD.E.64 R12, desc[UR8][R34.64] ;  /* 0x00000008220c7980 */ /* 0x000f22000c101b00 */
[----:B------:R-:W-:Y:S01]  /*ccc0*/  IMAD.WIDE.U32 R30, R8, R6, R30 ;  /* 0x00000006081e7225 */ /* 0x000fe200078e001e */
[----:B------:R-:W-:Y:S02]  /*ccd0*/  IADD3 R6, P0, R34, UR10, RZ ;  /* 0x0000000a22067c10 */ /* 0x000fe4000ff1e0ff */
[----:B------:R-:W4:Y:S01]  /*cce0*/  LDL.64 R10, [R36+0x58] ;  /* 0x00005800240a7983 */ /* 0x000f220000100a00 */
[----:B------:R-:W-:Y:S01]  /*ccf0*/  IMAD R37, R8, R7, R37 ;  /* 0x0000000708257224 */ /* 0x000fe200078e0225 */
[----:B------:R-:W-:-:S05]  /*cd00*/  IADD3.X R7, R35, UR7, RZ, P0, !PT ;  /* 0x0000000723077c10 */ /* 0x000fca00087fe4ff */
[----:B------:R-:W4:Y:S01]  /*cd10*/  LD.E.64 R8, desc[UR8][R6.64] ;  /* 0x0000000806087980 */ /* 0x000f22000c101b00 */
[----:B------:R-:W-:Y:S01]  /*cd20*/  IADD3 R31, R31, R37, RZ ;  /* 0x000000251f1f7210 */ /* 0x000fe20007ffe0ff */
[----:B-----5:R-:W-:-:S04]  /*cd30*/  IMAD R27, R27, R28, RZ ;  /* 0x0000001c1b1b7224 */ /* 0x020fc800078e02ff */
        /* <DEDUP_REMOVED lines=19> */
[-C--:B------:R-:W-:Y:S01]  /*ce70*/  IMAD R9, R9, R10.reuse, RZ ;  /* 0x0000000a09097224 */ /* 0x080fe200078e02ff */
[----:B------:R-:W-:Y:S02]  /*ce80*/  IADD3 R13, R13, R17, RZ ;  /* 0x000000110d0d7210 */ /* 0x000fe40007ffe0ff */
[----:B------:R-:W-:Y:S01]  /*ce90*/  IADD3 R16, P2, R6, UR10, RZ ;  /* 0x0000000a06107c10 */ /* 0x000fe2000ff5e0ff */
[C---:B------:R-:W-:Y:S02]  /*cea0*/  IMAD R9, R8.reuse, R11, R9 ;  /* 0x0000000b08097224 */ /* 0x040fe400078e0209 */
[----:B------:R-:W-:Y:S01]  /*ceb0*/  IMAD.WIDE.U32 R10, R8, R10, R12 ;  /* 0x0000000a080a7225 */ /* 0x000fe200078e000c */
[----:B------:R-:W-:-:S03]  /*cec0*/  IADD3.X R17, R7, UR7, RZ, P2, !PT ;  /* 0x0000000707117c10 */ /* 0x000fc600097fe4ff */
[----:B------:R-:W-:-:S07]  /*ced0*/  IMAD.IADD R11, R11, 0x1, R9 ;  /* 0x000000010b0b7824 */ /* 0x000fce00078e0209 */
.L_x_7511:
[----:B------:R-:W-:-:S04]  /*cee0*/  ISETP.NE.U32.AND P2, PT, R32, RZ, PT ;  /* 0x000000ff2000720c */ /* 0x000fc80003f45070 */
[----:B------:R-:W-:-:S13]  /*cef0*/  ISETP.NE.OR.EX P0, PT, R4, RZ, P0, P2 ;  /* 0x000000ff0400720c */ /* 0x000fda0000705720 */
[----:B------:R-:W-:Y:S05]  /*cf00*/  @!P0 BRA `(.L_x_7507) ;  /* 0x0000000000a08947 */ /* 0x000fea0003800000 */
.L_x_7508:
        /* <DEDUP_REMOVED lines=15> */
[----:B------:R-:W-:Y:S02]  /*d000*/  IADD3 R32, P0, R32, -0x4, RZ ;  /* 0xfffffffc20207810 */ /* 0x000fe40007f1e0ff */
[----:B------:R-:W-:Y:S02]  /*d010*/  IADD3 R0, P2, R0, 0x4, RZ ;  /* 0x0000000400007810 */ /* 0x000fe40007f5e0ff */
[----:B------:R-:W-:Y:S02]  /*d020*/  IADD3.X R4, R4, -0x1, RZ, P0, !PT ;  /* 0xffffffff04047810 */ /* 0x000fe400007fe4ff */
[----:B------:R-:W-:-:S02]  /*d030*/  ISETP.NE.U32.AND P0, PT, R32, RZ, PT ;  /* 0x000000ff2000720c */ /* 0x000fc40003f05070 */
[----:B------:R-:W-:Y:S02]  /*d040*/  IADD3.X R33, RZ, R33, RZ, P2, !PT ;  /* 0x00000021ff217210 */ /* 0x000fe400017fe4ff */
[----:B------:R-:W-:Y:S01]  /*d050*/  ISETP.NE.AND.EX P0, PT, R4, RZ, PT, P0 ;  /* 0x000000ff0400720c */ /* 0x000fe20003f05300 */
[-C--:B--2---:R-:W-:Y:S02]  /*d060*/  IMAD R7, R7, R8.reuse, RZ ;  /* 0x0000000807077224 */ /* 0x084fe400078e02ff */
[----:B------:R-:W-:-:S04]  /*d070*/  IMAD.WIDE.U32 R10, R6, R8, R10 ;  /* 0x00000008060a7225 */ /* 0x000fc800078e000a */
[----:B------:R-:W-:-:S05]  /*d080*/  IMAD R7, R6, R9, R7 ;  /* 0x0000000906077224 */ /* 0x000fca00078e0207 */
        /* <DEDUP_REMOVED lines=16> */
.L_x_7507:
[----:B------:R-:W-:-:S04]  /*d190*/  ISETP.NE.U32.AND P0, PT, R5, RZ, PT ;  /* 0x000000ff0500720c */ /* 0x000fc80003f05070 */
[----:B------:R-:W-:-:S13]  /*d1a0*/  ISETP.NE.AND.EX P0, PT, RZ, RZ, PT, P0 ;  /* 0x000000ffff00720c */ /* 0x000fda0003f05300 */
[----:B------:R-:W-:Y:S05]  /*d1b0*/  @!P0 BRA `(.L_x_7506) ;  /* 0x0000000000c08947 */ /* 0x000fea0003800000 */
[----:B------:R-:W-:Y:S01]  /*d1c0*/  ULDC.64 UR10, c[0x0][0x230] ;  /* 0x00008c00000a7ab9 */ /* 0x000fe20000000a00 */
[----:B------:R-:W-:Y:S02]  /*d1d0*/  IMAD R33, R33, UR4, RZ ;  /* 0x0000000421217c24 */ /* 0x000fe4000f8e02ff */
[----:B------:R-:W-:Y:S02]  /*d1e0*/  IMAD R9, R15, UR10, RZ ;  /* 0x0000000a0f097c24 */ /* 0x000fe4000f8e02ff */
[----:B------:R-:W-:-:S04]  /*d1f0*/  IMAD.WIDE.U32 R6, R14, UR10, RZ ;  /* 0x0000000a0e067c25 */ /* 0x000fc8000f8e00ff */
[----:B------:R-:W-:Y:S01]  /*d200*/  IMAD R9, R14, UR11, R9 ;  /* 0x0000000b0e097c24 */ /* 0x000fe2000f8e0209 */
[----:B------:R-:W-:Y:S01]  /*d210*/  ULDC.64 UR10, c[0x0][0x228] ;  /* 0x00008a00000a7ab9 */ /* 0x000fe20000000a00 */
[C---:B------:R-:W-:Y:S02]  /*d220*/  IMAD R33, R0.reuse, UR5, R33 ;  /* 0x0000000500217c24 */ /* 0x040fe4000f8e0221 */
[----:B------:R-:W-:Y:S02]  /*d230*/  IMAD.IADD R7, R7, 0x1, R9 ;  /* 0x0000000107077824 */ /* 0x000fe400078e0209 */
        /* <DEDUP_REMOVED lines=36> */
.L_x_7505:
[----:B------:R-:W-:Y:S02]  /*d480*/  ULDC.64 UR4, c[0x0][0x218] ;  /* 0x0000860000047ab9 */ /* 0x000fe40000000a00 */
[----:B0-----:R-:W-:-:S04]  /*d490*/  LEA R10, P0, R14, UR4, 0x3 ;  /* 0x000000040e0a7c11 */ /* 0x001fc8000f8018ff */
[----:B------:R-:W-:-:S06]  /*d4a0*/  LEA.HI.X R11, R14, UR5, R15, 0x3, P0 ;  /* 0x000000050e0b7c11 */ /* 0x000fcc00080f1c0f */
[----:B------:R-:W5:Y:S03]  /*d4b0*/  LD.E.64 R10, desc[UR8][R10.64] ;  /* 0x000000080a0a7980 */ /* 0x000f66000c101b00 */
.L_x_7506:
[----:B------:R-:W0:Y:S01]  /*d4c0*/  S2R R19, SR_TID.X ;  /* 0x0000000000137919 */ /* 0x000e220000002100 */
[----:B------:R-:W-:Y:S02]  /*d4d0*/  ULDC.64 UR4, c[0x0][0x280] ;  /* 0x0000a00000047ab9 */ /* 0x000fe40000000a00 */
[----:B------:R-:W-:Y:S01]  /*d4e0*/  IMAD.U32 R16, RZ, RZ, UR4 ;  /* 0x00000004ff107e24 */ /* 0x000fe2000f8e00ff */
[----:B------:R-:W-:Y:S01]  /*d4f0*/  MOV R0, UR5 ;  /* 0x0000000500007c02 */ /* 0x000fe20008000f00 */
[----:B------:R-:W-:Y:S06]  /*d500*/  @!P1 BRA `(.L_x_7512) ;  /* 0x0000000000609947 */ /* 0x000fec0003800000 */
[----:B------:R-:W-:Y:S01]  /*d510*/  BSSY B0, `(.L_x_7512) ;  /* 0x0000017000007945 */ /* 0x000fe20003800000 */
[----:B------:R-:W-:Y:S01]  /*d520*/  IMAD.U32 R16, RZ, RZ, UR4 ;  /* 0x00000004ff107e24 */ /* 0x000fe2000f8e00ff */
[----:B------:R-:W-:Y:S01]  /*d530*/  MOV R12, R3 ;  /* 0x00000003000c7202 */ /* 0x000fe20000000f00 */
[----:B------:R-:W-:Y:S02]  /*d540*/  IMAD.U32 R0, RZ, RZ, UR5 ;  /* 0x00000005ff007e24 */ /* 0x000fe4000f8e00ff */
[----:B------:R-:W-:-:S07]  /*d550*/  IMAD.MOV.U32 R13, RZ, RZ, R2 ;  /* 0x000000ffff0d7224 */ /* 0x000fce00078e0002 */
.L_x_7513:
        /* <DEDUP_REMOVED lines=19> */
.L_x_7512:
[----:B------:R-:W-:Y:S02]  /*d690*/  ULDC.64 UR4, c[0x0][0x280] ;  /* 0x0000a00000047ab9 */ /* 0x000fe40000000a00 */
[----:B------:R-:W-:Y:S02]  /*d6a0*/  IMAD.U32 R13, RZ, RZ, UR4 ;  /* 0x00000004ff0d7e24 */ /* 0x000fe4000f8e00ff */
[----:B------:R-:W-:Y:S01]  /*d6b0*/  IMAD.U32 R17, RZ, RZ, UR5 ;  /* 0x00000005ff117e24 */ /* 0x000fe2000f8e00ff */
[----:B------:R-:W-:Y:S06]  /*d6c0*/  @!P1 BRA `(.L_x_7514) ;  /* 0x0000000000589947 */ /* 0x000fec0003800000 */
[----:B------:R-:W-:Y:S01]  /*d6d0*/  BSSY B0, `(.L_x_7514) ;  /* 0x0000015000007945 */ /* 0x000fe20003800000 */
[----:B------:R-:W-:Y:S01]  /*d6e0*/  IMAD.U32 R13, RZ, RZ, UR4 ;  /* 0x00000004ff0d7e24 */ /* 0x000fe2000f8e00ff */
[----:B------:R-:W-:-:S07]  /*d6f0*/  MOV R17, UR5 ;  /* 0x0000000500117c02 */ /* 0x000fce0008000f00 */
.L_x_7515:
        /* <DEDUP_REMOVED lines=19> */
.L_x_7514:
[----:B------:R-:W-:Y:S01]  /*d830*/  ULDC.64 UR4, c[0x0][0x2a8] ;  /* 0x0000aa0000047ab9 */ /* 0x000fe20000000a00 */
[----:B------:R-:W-:Y:S01]  /*d840*/  IADD3 R4, P0, -R16, R13, RZ ;  /* 0x0000000d10047210 */ /* 0x000fe20007f1e1ff */
[----:B------:R-:W-:Y:S01]  /*d850*/  UIMAD.WIDE.U32 UR4, UR6, 0x8, UR4 ;  /* 0x00000008060478a5 */ /* 0x000fe2000f8e0004 */
[----:B-----5:R-:W-:Y:S01]  /*d860*/  IMAD.SHL.U32 R10, R14, 0x8, RZ ;  /* 0x000000080e0a7824 */ /* 0x020fe200078e00ff */
[----:B------:R-:W-:Y:S01]  /*d870*/  ULDC.64 UR10, c[0x0][0x298] ;  /* 0x0000a600000a7ab9 */ /* 0x000fe20000000a00 */
[----:B------:R-:W-:Y:S02]  /*d880*/  IADD3.X R5, ~R0, R17, RZ, P0, !PT ;  /* 0x0000001100057210 */ /* 0x000fe400007fe5ff */
[----:B------:R-:W-:Y:S01]  /*d890*/  SHF.L.U64.HI R11, R14, 0x3, R15 ;  /* 0x000000030e0b7819 */ /* 0x000fe2000001020f */
[----:B------:R-:W-:Y:S01]  /*d8a0*/  IMAD.U32 R2, RZ, RZ, UR4 ;  /* 0x00000004ff027e24 */ /* 0x000fe2000f8e00ff */
[--C-:B------:R-:W-:Y:S01]  /*d8b0*/  SHF.R.S64 R4, R4, 0x3, R5.reuse ;  /* 0x0000000304047819 */ /* 0x100fe20000001005 */
[----:B------:R-:W-:Y:S01]  /*d8c0*/  IMAD.U32 R3, RZ, RZ, UR5 ;  /* 0x00000005ff037e24 */ /* 0x000fe2000f8e00ff */
[----:B------:R-:W-:Y:S01]  /*d8d0*/  ULDC.64 UR4, c[0x0][0x280] ;  /* 0x0000a00000047ab9 */ /* 0x000fe20000000a00 */
[----:B------:R-:W-:-:S02]  /*d8e0*/  SHF.R.S32.HI R5, RZ, 0x3, R5 ;  /* 0x00000003ff057819 */ /* 0x000fc40000011405 */
[----:B------:R-:W-:Y:S01]  /*d8f0*/  IADD3 R8, P1, R16, -UR4, RZ ;  /* 0x8000000410087c10 */ /* 0x000fe2000ff3e0ff */
[----:B0-----:R-:W-:-:S03]  /*d900*/  IMAD.WIDE R2, R19, 0x10, R2 ;  /* 0x0000001013027825 */ /* 0x001fc600078e0202 */
[----:B------:R-:W-:Y:S01]  /*d910*/  IADD3.X R9, R0, ~UR5, RZ, P1, !PT ;  /* 0x8000000500097c10 */ /* 0x000fe20008ffe4ff */
[----:B------:R-:W-:Y:S02]  /*d920*/  ULDC.64 UR4, c[0x0][0x290] ;  /* 0x0000a40000047ab9 */ /* 0x000fe40000000a00 */
[C---:B------:R-:W-:Y:S02]  /*d930*/  IADD3 R6, P0, R10.reuse, UR4, RZ ;  /* 0x000000040a067c10 */ /* 0x040fe4000ff1e0ff */
[----:B------:R-:W-:Y:S02]  /*d940*/  IADD3 R10, P1, R10, UR10, RZ ;  /* 0x0000000a0a0a7c10 */ /* 0x000fe4000ff3e0ff */
[C---:B------:R-:W-:Y:S02]  /*d950*/  IADD3.X R7, R11.reuse, UR5, RZ, P0, !PT ;  /* 0x000000050b077c10 */ /* 0x040fe400087fe4ff */
[--C-:B------:R-:W-:Y:S02]  /*d960*/  SHF.R.S64 R8, R8, 0x3, R9.reuse ;  /* 0x0000000308087819 */ /* 0x100fe40000001009 */
[----:B------:R-:W-:Y:S01]  /*d970*/  IADD3.X R11, R11, UR11, RZ, P1, !PT ;  /* 0x0000000b0b0b7c10 */ /* 0x000fe20008ffe4ff */
[----:B------:R-:W-:Y:S01]  /*d980*/  ST.E.64 desc[UR8][R6.64], R4 ;  /* 0x0000000406007985 */ /* 0x000fe2000c101b08 */
[----:B------:R-:W-:-:S05]  /*d990*/  SHF.R.S32.HI R9, RZ, 0x3, R9 ;  /* 0x00000003ff097819 */ /* 0x000fca0000011409 */
[----:B------:R-:W-:Y:S04]  /*d9a0*/  ST.E.64 desc[UR8][R10.64], R8 ;  /* 0x000000080a007985 */ /* 0x000fe8000c101b08 */
[----:B------:R-:W-:Y:S04]  /*d9b0*/  STG.E.128 desc[UR8][R2.64], RZ ;  /* 0x000000ff02007986 */ /* 0x000fe8000c101d08 */
[----:B------:R-:W-:Y:S04]  /*d9c0*/  STG.E.128 desc[UR8][R2.64+0x800], RZ ;  /* 0x000800ff02007986 */ /* 0x000fe8000c101d08 */
[----:B------:R-:W-:Y:S04]  /*d9d0*/  STG.E.128 desc[UR8][R2.64+0x1000], RZ ;  /* 0x001000ff02007986 */ /* 0x000fe8000c101d08 */
[----:B------:R-:W-:Y:S01]  /*d9e0*/  STG.E.128 desc[UR8][R2.64+0x1800], RZ ;  /* 0x001800ff02007986 */ /* 0x000fe2000c101d08 */
[----:B------:R-:W-:Y:S05]  /*d9f0*/  EXIT ;  /* 0x000000000000794d */ /* 0x000fea0003800000 */
.L_x_7427:
[----:B------:R-:W0:Y:S01]  /*da00*/  S2R R0, SR_TID.X ;  /* 0x0000000000007919 */ /* 0x000e220000002100 */
[----:B------:R-:W-:Y:S02]  /*da10*/  CS2R R34, SRZ ;  /* 0x0000000000227805 */ /* 0x000fe4000001ff00 */
[----:B0-----:R-:W-:Y:S01]  /*da20*/  ISETP.GE.AND P1, PT, R0, UR4, PT ;  /* 0x0000000400007c0c */ /* 0x001fe2000bf26270 */
[----:B------:R-:W-:-:S12]  /*da30*/  IMAD.MOV.U32 R2, RZ, RZ, R0 ;  /* 0x000000ffff027224 */ /* 0x000fd800078e0000 */
[----:B------:R-:W-:Y:S01]  /*da40*/  @!P1 VIADD R0, R2, 0x80 ;  /* 0x0000008002009836 */ /* 0x000fe20000000000 */
[----:B------:R-:W0:Y:S04]  /*da50*/  @!P1 LDC.64 R4, c[0x0][0x2b0] ;  /* 0x0000ac00ff049b82 */ /* 0x000e280000000a00 */
[----:B------:R-:W-:-:S13]  /*da60*/  ISETP.GE.AND P6, PT, R0, UR4, PT ;  /* 0x0000000400007c0c */ /* 0x000fda000bfc6270 */
[C---:B------:R-:W-:Y:S01]  /*da70*/  @!P6 VIADD R3, R0.reuse, UR6 ;  /* 0x000000060003ec36 */ /* 0x040fe20008000000 */
[----:B------:R-:W-:Y:S01]  /*da80*/  @!P6 IADD3 R0, R0, 0x80, RZ ;  /* 0x000000800000e810 */ /* 0x000fe20007ffe0ff */
[----:B------:R-:W1:Y:S03]  /*da90*/  @!P6 LDC.64 R14, c[0x0][0x2b0] ;  /* 0x0000ac00ff0eeb82 */ /* 0x000e660000000a00 */
[----:B------:R-:W-:-:S13]  /*daa0*/  ISETP.GE.AND P5, PT, R0, UR4, PT ;  /* 0x0000000400007c0c */ /* 0x000fda000bfa6270 */
[C---:B------:R-:W-:Y:S01]  /*dab0*/  @!P5 VIADD R21, R0.reuse, UR6 ;  /* 0x000000060015dc36 */ /* 0x040fe20008000000 */
[----:B------:R-:W2:Y:S01]  /*dac0*/  @!P5 LDC.64 R16, c[0x0][0x2b0] ;  /* 0x0000ac00ff10db82 */ /* 0x000ea20000000a00 */
[----:B------:R-:W-:-:S05]  /*dad0*/  @!P5 VIADD R0, R0, 0x80 ;  /* 0x000000800000d836 */ /* 0x000fca0000000000 */
[----:B------:R-:W-:Y:S01]  /*dae0*/  ISETP.GE.AND P4, PT, R0, UR4, PT ;  /* 0x0000000400007c0c */ /* 0x000fe2000bf86270 */
[----:B-1----:R-:W-:-:S05]  /*daf0*/  @!P6 IMAD.WIDE.U32 R14, R3, 0x8, R14 ;  /* 0x00000008030ee825 */ /* 0x002fca00078e000e */
[----:B------:R-:W5:Y:S07]  /*db00*/  @!P6 LDG.E.64 R34, desc[UR8][R14.64] ;  /* 0x000000080e22e981 */ /* 0x000f6e000c1e1b00 */
[C---:B------:R-:W-:Y:S01]  /*db10*/  @!P4 VIADD R37, R0.reuse, UR6 ;  /* 0x000000060025cc36 */ /* 0x040fe20008000000 */
[----:B------:R-:W-:Y:S01]  /*db20*/  @!P4 IADD3 R0, R0, 0x80, RZ ;  /* 0x000000800000c810 */ /* 0x000fe20007ffe0ff */
[----:B------:R-:W1:Y:S03]  /*db30*/  @!P4 LDC.64 R18, c[0x0][0x2b0] ;  /* 0x0000ac00ff12cb82 */ /* 0x000e660000000a00 */
[----:B------:R-:W-:-:S13]  /*db40*/  ISETP.GE.AND P3, PT, R0, UR4, PT ;  /* 0x0000000400007c0c */ /* 0x000fda000bf66270 */
[C---:B------:R-:W-:Y:S01]  /*db50*/  @!P3 VIADD R13, R0.reuse, UR6 ;  /* 0x00000006000dbc36 */ /* 0x040fe20008000000 */
[----:B------:R-:W3:Y:S01]  /*db60*/  @!P3 LDC.64 R26, c[0x0][0x2b0] ;  /* 0x0000ac00ff1abb82 */ /* 0x000ee20000000a00 */
[----:B------:R-:W-:-:S05]  /*db70*/  @!P3 VIADD R0, R0, 0x80 ;  /* 0x000000800000b836 */ /* 0x000fca0000000000 */
[----:B------:R-:W-:-:S13]  /*db80*/  ISETP.GE.AND P2, PT, R0, UR4, PT ;  /* 0x0000000400007c0c */ /* 0x000fda000bf46270 */
[C---:B------:R-:W-:Y:S01]  /*db90*/  @!P2 VIADD R29, R0.reuse, UR6 ;  /* 0x00000006001dac36 */ /* 0x040fe20008000000 */
[----:B------:R-:W-:Y:S01]  /*dba0*/  @!P2 IADD3 R0, R0, 0x80, RZ ;  /* 0x000000800000a810 */ /* 0x000fe20007ffe0ff */
[----:B------:R-:W4:Y:S03]  /*dbb0*/  @!P2 LDC.64 R10, c[0x0][0x2b0] ;  /* 0x0000ac00ff0aab82 */ /* 0x000f260000000a00 */
[----:B------:R-:W-:-:S13]  /*dbc0*/  ISETP.GE.AND P0, PT, R0, UR4, PT ;  /* 0x0000000400007c0c */ /* 0x000fda000bf06270 */
[----:B------:R-:W-:Y:S01]  /*dbd0*/  @!P0 VIADD R3, R0, UR6 ;  /* 0x0000000600038c36 */ /* 0x000fe20008000000 */
[----:B------:R-:W-:Y:S01]  /*dbe0*/  @!P1 IADD3 R31, R2, UR6, RZ ;  /* 0x00000006021f9c10 */ /* 0x000fe2000fffe0ff */
[----:B------:R-:W-:Y:S01]  /*dbf0*/  @!P0 VIADD R0, R0, 0x80 ;  /* 0x0000008000008836 */ /* 0x000fe20000000000 */
[----:B------:R-:W4:Y:S04]  /*dc00*/  @!P0 LDC.64 R8, c[0x0][0x2b0] ;  /* 0x0000ac00ff088b82 */ /* 0x000f280000000a00 */
[----:B------:R-:W-:-:S13]  /*dc10*/  ISETP.GE.AND P6, PT, R0, UR4, PT ;  /* 0x0000000400007c0c */ /* 0x000fda000bfc6270 */
[----:B------:R-:W1:Y:S01]  /*dc20*/  @!P6 LDC.64 R6, c[0x0][0x2b0] ;  /* 0x0000ac00ff06eb82 */ /* 0x000e620000000a00 */
[----:B------:R-:W-:Y:S02]  /*dc30*/  @!P6 VIADD R33, R0, UR6 ;  /* 0x000000060021ec36 */ /* 0x000fe40008000000 */
[----:B0-----:R-:W-:-:S05]  /*dc40*/  @!P1 IMAD.WIDE.U32 R30, R31, 0x8, R4 ;  /* 0x000000081f1e9825 */ /* 0x001fca00078e0004 */
[----:B------:R-:W0:Y:S01]  /*dc50*/  LDC.64 R4, c[0x0][0x218] ;  /* 0x00008600ff047b82 */ /* 0x000e220000000a00 */
[----:B------:R-:W-:Y:S01]  /*dc60*/  CS2R R24, SRZ ;  /* 0x0000000000187805 */ /* 0x000fe2000001ff00 */
[----:B--2---:R-:W-:-:S04]  /*dc70*/  @!P5 IMAD.WIDE.U32 R16, R21, 0x8, R16 ;  /* 0x000000081510d825 */ /* 0x004fc800078e0010 */
[----:B-1----:R-:W-:Y:S01]  /*dc80*/  @!P6 IMAD.WIDE.U32 R32, R33, 0x8, R6 ;  /* 0x000000082120e825 */ /* 0x002fe200078e0006 */
[----:B------:R1:W5:Y:S01]  /*dc90*/  @!P5 LDG.E.64 R24, desc[UR8][R16.64] ;  /* 0x000000081018d981 */ /* 0x000362000c1e1b00 */
[----:B------:R-:W2:Y:S01]  /*dca0*/  LDC.64 R6, c[0x0][0x220] ;  /* 0x00008800ff067b82 */ /* 0x000ea20000000a00 */
[----:B------:R-:W-:Y:S01]  /*dcb0*/  CS2R R20, SRZ ;  /* 0x0000000000147805 */ /* 0x000fe2000001ff00 */
[----:B------:R-:W-:Y:S01]  /*dcc0*/  @!P4 IMAD.WIDE.U32 R36, R37, 0x8, R18 ;  /* 0x000000082524c825 */ /* 0x000fe200078e0012 */
[----:B------:R-:W-:-:S03]  /*dcd0*/  CS2R R18, SRZ ;  /* 0x0000000000127805 */ /* 0x000fc6000001ff00 */
[----:B---3--:R-:W-:Y:S01]  /*dce0*/  @!P3 IMAD.WIDE.U32 R26, R13, 0x8, R26 ;  /* 0x000000080d1ab825 */ /* 0x008fe200078e001a */
[----:B------:R-:W-:Y:S02]  /*dcf0*/  CS2R R12, SRZ ;  /* 0x00000000000c7805 */ /* 0x000fe4000001ff00 */
[----:B-1----:R-:W-:Y:S01]  /*dd00*/  CS2R R16, SRZ ;  /* 0x0000000000107805 */ /* 0x002fe2000001ff00 */
[----:B----4-:R-:W-:Y:S01]  /*dd10*/  @!P2 IMAD.WIDE.U32 R28, R29, 0x8, R10 ;  /* 0x000000081d1ca825 */ /* 0x010fe200078e000a */
[----:B------:R1:W5:Y:S01]  /*dd20*/  @!P3 LDG.E.64 R20, desc[UR8][R26.64] ;  /* 0x000000081a14b981 */ /* 0x000362000c1e1b00 */
[----:B------:R-:W3:Y:S02]  /*dd30*/  LDC.64 R10, c[0x0][0x230] ;  /* 0x00008c00ff0a7b82 */ /* 0x000ee40000000a00 */
[----:B------:R-:W-:Y:S01]  /*dd40*/  @!P0 IMAD.WIDE.U32 R8, R3, 0x8, R8 ;  /* 0x0000000803088825 */ /* 0x000fe200078e0008 */
[----:B------:R-:W5:Y:S04]  /*dd50*/  @!P2 LDG.E.64 R18, desc[UR8][R28.64] ;  /* 0x000000081c12a981 */ /* 0x000f68000c1e1b00 */
[----:B------:R4:W5:Y:S01]  /*dd60*/  @!P0 LDG.E.64 R16, desc[UR8][R8.64] ;  /* 0x0000000808108981 */ /* 0x000962000c1e1b00 */
[----:B-1----:R-:W1:Y:S03]  /*dd70*/  LDC.64 R26, c[0x0][0x238] ;  /* 0x00008e00ff1a7b82 */ /* 0x002e660000000a00 */
[----:B------:R2:W5:Y:S04]  /*dd80*/  @!P1 LDG.E.64 R12, desc[UR8][R30.64] ;  /* 0x000000081e0c9981 */ /* 0x000568000c1e1b00 */
[----:B0-----:R0:W-:Y:S01]  /*dd90*/  STL.64 [R1], R4 ;  /* 0x0000000401007387 */ /* 0x0011e20000100a00 */
[----:B----4-:R-:W4:Y:S03]  /*dda0*/  LDC.64 R8, c[0x0][0x228] ;  /* 0x00008a00ff087b82 */ /* 0x010f260000000a00 */
[----:B--2---:R2:W-:Y:S05]  /*ddb0*/  STL.64 [R1+0x8], R6 ;  /* 0x0000080601007387 */ /* 0x0045ea0000100a00 */
[----:B------:R-:W1:Y:S08]  /*ddc0*/  LDC.64 R28, c[0x0][0x240] ;  /* 0x00009000ff1c7b82 */ /* 0x000e700000000a00 */
[----:B------:R-:W1:Y:S08]  /*ddd0*/  LDC.64 R30, c[0x0][0x248] ;  /* 0x00009200ff1e7b82 */ /* 0x000e700000000a00 */
[----:B0-----:R-:W0:Y:S08]  /*dde0*/  LDC.64 R4, c[0x0][0x260] ;  /* 0x00009800ff047b82 */ /* 0x001e300000000a00 */
[----:B--2---:R-:W2:Y:S01]  /*ddf0*/  LDC.64 R6, c[0x0][0x268] ;  /* 0x00009a00ff067b82 */ /* 0x004ea20000000a00 */
[----:B------:R-:W-:-:S02]  /*de00*/  CS2R R22, SRZ ;  /* 0x0000000000167805 */ /* 0x000fc4000001ff00 */
[----:B------:R-:W-:Y:S01]  /*de10*/  CS2R R14, SRZ ;  /* 0x00000000000e7805 */ /* 0x000fe2000001ff00 */
[----:B----4-:R4:W-:Y:S04]  /*de20*/  STL.64 [R1+0x10], R8 ;  /* 0x0000100801007387 */ /* 0x0109e80000100a00 */
[----:B------:R-:W5:Y:S04]  /*de30*/  @!P4 LDG.E.64 R22, desc[UR8][R36.64] ;  /* 0x000000082416c981 */ /* 0x000f68000c1e1b00 */
[----:B------:R1:W5:Y:S04]  /*de40*/  @!P6 LDG.E.64 R14, desc[UR8][R32.64] ;  /* 0x00000008200ee981 */ /* 0x000368000c1e1b00 */
[----:B---3--:R3:W-:Y:S01]  /*de50*/  STL.64 [R1+0x18], R10 ;  /* 0x0000180a01007387 */ /* 0x0087e20000100a00 */
[----:B----4-:R-:W4:Y:S03]  /*de60*/  LDC.64 R8, c[0x0][0x270] ;  /* 0x00009c00ff087b82 */ /* 0x010f260000000a00 */
[----:B-1----:R-:W-:Y:S04]  /*de70*/  STL.64 [R1+0x20], R26 ;  /* 0x0000201a01007387 */ /* 0x002fe80000100a00 */
[----:B------:R-:W-:Y:S01]  /*de80*/  STL.64 [R1+0x28], R28 ;  /* 0x0000281c01007387 */ /* 0x000fe20000100a00 */
[----:B------:R-:W1:Y:S03]  /*de90*/  LDC.64 R32, c[0x0][0x250] ;  /* 0x00009400ff207b82 */ /* 0x000e660000000a00 */
[----:B------:R-:W-:Y:S04]  /*dea0*/  STL.64 [R1+0x30], R30 ;  /* 0x0000301e01007387 */ /* 0x000fe80000100a00 */
[----:B0-----:R0:W-:Y:S01]  /*deb0*/  STL.64 [R1+0x48], R4 ;  /* 0x0000480401007387 */ /* 0x0011e20000100a00 */
[----:B------:R-:W4:Y:S03]  /*dec0*/  LDC.64 R36, c[0x0][0x258] ;  /* 0x00009600ff247b82 */ /* 0x000f260000000a00 */
[----:B--2---:R2:W-:Y:S05]  /*ded0*/  STL.64 [R1+0x50], R6 ;  /* 0x0000500601007387 */ /* 0x0045ea0000100a00 */
[----:B---3--:R-:W3:Y:S08]  /*dee0*/  LDC.64 R10, c[0x0][0x278] ;  /* 0x00009e00ff0a7b82 */ /* 0x008ef00000000a00 */
[----:B0-----:R-:W0:Y:S08]  /*def0*/  LDC.64 R4, c[0x0][0x280] ;  /* 0x0000a000ff047b82 */ /* 0x001e300000000a00 */
[----:B--2---:R-:W2:Y:S08]  /*df00*/  LDC.64 R6, c[0x0][0x288] ;  /* 0x0000a200ff067b82 */ /* 0x004eb00000000a00 */
[----:B------:R-:W2:Y:S08]  /*df10*/  LDC.64 R26, c[0x0][0x290] ;  /* 0x0000a400ff1a7b82 */ /* 0x000eb00000000a00 */
[----:B------:R-:W2:Y:S08]  /*df20*/  LDC.64 R28, c[0x0][0x298] ;  /* 0x0000a600ff1c7b82 */ /* 0x000eb00000000a00 */
[----:B------:R-:W2:Y:S01]  /*df30*/  LDC.64 R30, c[0x0][0x2a0] ;  /* 0x0000a800ff1e7b82 */ /* 0x000ea20000000a00 */
[----:B-1----:R1:W-:Y:S04]  /*df40*/  STL.64 [R1+0x38], R32 ;  /* 0x0000382001007387 */ /* 0x0023e80000100a00 */
[----:B----4-:R1:W-:Y:S04]  /*df50*/  STL.64 [R1+0x40], R36 ;  /* 0x0000402401007387 */ /* 0x0103e80000100a00 */
[----:B------:R1:W-:Y:S04]  /*df60*/  STL.64 [R1+0x58], R8 ;  /* 0x0000580801007387 */ /* 0x0003e80000100a00 */
[----:B---3--:R1:W-:Y:S04]  /*df70*/  STL.64 [R1+0x60], R10 ;  /* 0x0000600a01007387 */ /* 0x0083e80000100a00 */
[----:B0-----:R1:W-:Y:S04]  /*df80*/  STL.64 [R1+0x68], R4 ;  /* 0x0000680401007387 */ /* 0x0013e80000100a00 */
[----:B--2---:R1:W-:Y:S04]  /*df90*/  STL.64 [R1+0x70], R6 ;  /* 0x0000700601007387 */ /* 0x0043e80000100a00 */
[----:B------:R1:W-:Y:S04]  /*dfa0*/  STL.64 [R1+0x78], R26 ;  /* 0x0000781a01007387 */ /* 0x0003e80000100a00 */
[----:B------:R1:W-:Y:S04]  /*dfb0*/  STL.64 [R1+0x80], R28 ;  /* 0x0000801c01007387 */ /* 0x0003e80000100a00 */
[----:B------:R1:W-:Y:S01]  /*dfc0*/  STL.64 [R1+0x88], R30 ;  /* 0x0000881e01007387 */ /* 0x0003e20000100a00 */
[----:B------:R-:W-:Y:S04]  /*dfd0*/  BSSY B0, `(.L_x_7516) ;  /* 0x00001cb000007945 */ /* 0x000fe80003800000 */
[----:B------:R-:W-:Y:S05]  /*dfe0*/  @P1 BRA `(.L_x_7517) ;  /* 0x0000001c00241947 */ /* 0x000fea0003800000 */
[----:B------:R-:W-:Y:S01]  /*dff0*/  ULDC.64 UR10, c[0x0][0x218] ;  /* 0x00008600000a7ab9 */ /* 0x000fe20000000a00 */
[----:B------:R-:W-:Y:S01]  /*e000*/  ULDC.64 UR4, c[0x0][0x280] ;  /* 0x0000a00000047ab9 */ /* 0x000fe20000000a00 */
[----:B------:R-:W-:Y:S01]  /*e010*/  ISETP.NE.U32.AND P0, PT, RZ, UR10, PT ;  /* 0x0000000aff007c0c */ /* 0x000fe2000bf05070 */
[----:B------:R-:W-:Y:S02]  /*e020*/  IMAD.U32 R3, RZ, RZ, UR4 ;  /* 0x00000004ff037e24 */ /* 0x000fe4000f8e00ff */
[----:B-1----:R-:W-:Y:S01]  /*e030*/  IMAD.U32 R4, RZ, RZ, UR5 ;  /* 0x00000005ff047e24 */ /* 0x002fe2000f8e00ff */
        /* <DEDUP_REMOVED lines=14> */
[----:B------:R-:W-:Y:S01]  /*e120*/  IMAD.WIDE.U32 R8, R12, UR4, RZ ;  /* 0x000000040c087c25 */ /* 0x000fe2000f8e00ff */
[----:B------:R-:W-:Y:S01]  /*e130*/  ULDC UR4, c[0x0][0x278] ;  /* 0x00009e0000047ab9 */ /* 0x000fe20000000800 */
[----:B------:R-:W-:Y:S01]  /*e140*/  HFMA2.MMA R29, -RZ, RZ, 0, 0 ;  /* 0x00000000ff1d7435 */ /* 0x000fe200000001ff */
[----:B------:R-:W-:Y:S01]  /*e150*/  ISETP.GE.U32.AND P0, PT, R6, 0x3, PT ;  /* 0x000000030600780c */ /* 0x000fe20003f06070 */
[----:B------:R-:W-:Y:S01]  /*e160*/  IMAD.MOV.U32 R0, RZ, RZ, RZ ;  /* 0x000000ffff007224 */ /* 0x000fe200078e00ff */
[----:B------:R-:W-:Y:S02]  /*e170*/  IADD3.X R7, R7, -0x1, RZ, P2, !PT ;  /* 0xffffffff07077810 */ /* 0x000fe400017fe4ff */
[----:B------:R-:W-:Y:S02]  /*e180*/  CS2R R10, SRZ ;  /* 0x00000000000a7805 */ /* 0x000fe4000001ff00 */
[----:B------:R-:W-:Y:S01]  /*e190*/  ISETP.GE.U32.AND.EX P0, PT, R7, RZ, PT, P0 ;  /* 0x000000ff0700720c */ /* 0x000fe20003f06100 */
[----:B------:R-:W-:-:S12]  /*e1a0*/  IMAD.IADD R7, R9, 0x1, R5 ;  /* 0x0000000109077824 */ /* 0x000fd800078e0205 */
[----:B------:R-:W-:Y:S05]  /*e1b0*/  @!P0 BRA `(.L_x_7520) ;  /* 0x00000010007c8947 */ /* 0x000fea0003800000 */
[----:B------:R-:W-:Y:S01]  /*e1c0*/  ULDC.64 UR10, c[0x0][0x220] ;  /* 0x00008800000a7ab9 */ /* 0x000fe20000000a00 */
[----:B------:R-:W-:Y:S01]  /*e1d0*/  ULDC.64 UR14, c[0x0][0x230] ;  /* 0x00008c00000e7ab9 */ /* 0x000fe20000000a00 */
[----:B------:R-:W-:Y:S01]  /*e1e0*/  ULOP3.LUT UR7, UR10, 0x3, URZ, 0xc0, !UPT ;  /* 0x000000030a077892 */ /* 0x000fe2000f8ec03f */
[----:B------:R-:W-:Y:S01]  /*e1f0*/  IMAD R5, R13, UR14, RZ ;  /* 0x0000000e0d057c24 */ /* 0x000fe2000f8e02ff */
[----:B------:R-:W-:Y:S01]  /*e200*/  UIMAD.WIDE.U32 UR4, UR4, 0x8, URZ ;  /* 0x00000008040478a5 */ /* 0x000fe2000f8e003f */
[----:B------:R-:W-:Y:S01]  /*e210*/  IMAD.MOV.U32 R29, RZ, RZ, RZ ;  /* 0x000000ffff1d7224 */ /* 0x000fe200078e00ff */
[----:B------:R-:W-:Y:S01]  /*e220*/  UIADD3 UR7, UP0, -UR7, UR10, URZ ;  /* 0x0000000a07077290 */ /* 0x000fe2000ff1e13f */
[----:B------:R-:W-:Y:S01]  /*e230*/  IMAD R5, R12, UR15, R5 ;  /* 0x0000000f0c057c24 */ /* 0x000fe2000f8e0205 */
[----:B------:R-:W-:Y:S02]  /*e240*/  ULDC.64 UR14, c[0x0][0x228] ;  /* 0x00008a00000e7ab9 */ /* 0x000fe40000000a00 */
[----:B------:R-:W-:Y:S01]  /*e250*/  UIADD3.X UR10, UR11, -0x1, URZ, UP0, !UPT ;  /* 0xffffffff0b0a7890 */ /* 0x000fe200087fe43f */
[----:B------:R-:W-:Y:S01]  /*e260*/  IMAD.IADD R5, R5, 0x1, R9 ;  /* 0x0000000105057824 */ /* 0x000fe200078e0209 */
[----:B------:R-:W-:Y:S01]  /*e270*/  ISETP.LT.U32.AND P0, PT, RZ, UR7, PT ;  /* 0x00000007ff007c0c */ /* 0x000fe2000bf01070 */
[----:B------:R-:W-:Y:S01]  /*e280*/  ULDC UR11, c[0x0][0x27c] ;  /* 0x00009f00000b7ab9 */ /* 0x000fe20000000800 */
[----:B------:R-:W-:Y:S01]  /*e290*/  LEA R28, P2, R8, UR14, 0x3 ;  /* 0x0000000e081c7c11 */ /* 0x000fe2000f8418ff */
[----:B------:R-:W-:Y:S01]  /*e2a0*/  USHF.L.U32 UR11, UR11, 0x3, URZ ;  /* 0x000000030b0b7899 */ /* 0x000fe2000800063f */
[----:B------:R-:W-:-:S02]  /*e2b0*/  IMAD.U32 R0, RZ, RZ, UR10 ;  /* 0x0000000aff007e24 */ /* 0x000fc4000f8e00ff */
[----:B------:R-:W-:Y:S01]  /*e2c0*/  LEA.HI.X R5, R8, UR15, R5, 0x3, P2 ;  /* 0x0000000f08057c11 */ /* 0x000fe200090f1c05 */
[----:B------:R-:W-:Y:S02]  /*e2d0*/  UIADD3 UR11, UR5, UR11, URZ ;  /* 0x0000000b050b7290 */ /* 0x000fe4000fffe03f */
[----:B------:R-:W-:Y:S02]  /*e2e0*/  ISETP.GT.AND.EX P0, PT, R0, RZ, PT, P0 ;  /* 0x000000ff0000720c */ /* 0x000fe40003f04300 */
[----:B------:R-:W-:-:S11]  /*e2f0*/  MOV R0, RZ ;  /* 0x000000ff00007202 */ /* 0x000fd60000000f00 */
[----:B------:R-:W-:Y:S05]  /*e300*/  @!P0 BRA `(.L_x_7521) ;  /* 0x0000000c00808947 */ /* 0x000fea0003800000 */
[----:B------:R-:W-:Y:S01]  /*e310*/  UISETP.GT.U32.AND UP0, UPT, UR7, 0xc, UPT ;  /* 0x0000000c0700788c */ /* 0x000fe2000bf04070 */
[----:B------:R-:W-:-:S03]  /*e320*/  PLOP3.LUT P0, PT, PT, PT, PT, 0x80, 0x0 ;  /* 0x000000000000781c */ /* 0x000fc60003f0f070 */
[----:B------:R-:W-:-:S06]  /*e330*/  UISETP.GT.AND.EX UP0, UPT, UR10, URZ, UPT, UP0 ;  /* 0x0000003f0a00728c */ /* 0x000fcc000bf04300 */
[----:B------:R-:W-:-:S13]  /*e340*/  PLOP3.LUT P2, PT, PT, PT, UP0, 0x80, 0x0 ;  /* 0x000000000000781c */ /* 0x000fda0003f4f008 */
[----:B------:R-:W-:Y:S05]  /*e350*/  @!P2 BRA `(.L_x_7522) ;  /* 0x000000080030a947 */ /* 0x000fea0003800000 */
[----:B------:R-:W-:-:S13]  /*e360*/  PLOP3.LUT P0, PT, PT, PT, PT, 0x8, 0x0 ;  /* 0x000000000000781c */ /* 0x000fda0003f0e170 */
.L_x_7523:
[----:B------:R-:W-:Y:S01]  /*e370*/  IMAD.U32 R32, R0, 0x8, R1 ;  /* 0x0000000800207824 */ /* 0x000fe200078e0001 */
[----:B------:R-:W-:Y:S01]  /*e380*/  MOV R37, R5 ;  /* 0x0000000500257202 */ /* 0x000fe20000000f00 */
[----:B------:R-:W-:-:S03]  /*e390*/  IMAD.MOV.U32 R36, RZ, RZ, R28 ;  /* 0x000000ffff247224 */ /* 0x000fc600078e001c */
[----:B------:R-:W2:Y:S04]  /*e3a0*/  LDL.64 R26, [R32+0x20] ;  /* 0x00002000201a7983 */ /* 0x000ea80000100a00 */
[----:B------:R-:W2:Y:S02]  /*e3b0*/  LDG.E.64 R30, desc[UR8][R36.64] ;  /* 0x00000008241e7981 */ /* 0x000ea4000c1e1b00 */
[-C--:B--2---:R-:W-:Y:S02]  /*e3c0*/  IMAD R31, R31, R26.reuse, RZ ;  /* 0x0000001a1f1f7224 */ /* 0x084fe400078e02ff */
[----:B------:R-:W-:Y:S01]  /*e3d0*/  IMAD.WIDE.U32 R10, R30, R26, R10 ;  /* 0x0000001a1e0a7225 */ /* 0x000fe200078e000a */
[----:B------:R-:W-:-:S03]  /*e3e0*/  IADD3 R26, P2, R28, UR4, RZ ;  /* 0x000000041c1a7c10 */ /* 0x000fc6000ff5e0ff */
[----:B------:R-:W-:Y:S01]  /*e3f0*/  IMAD R33, R30, R27, R31 ;  /* 0x0000001b1e217224 */ /* 0x000fe200078e021f */
[----:B------:R-:W-:Y:S01]  /*e400*/  IADD3.X R27, R5, UR11, RZ, P2, !PT ;  /* 0x0000000b051b7c10 */ /* 0x000fe200097fe4ff */
[----:B------:R-:W2:Y:S04]  /*e410*/  LDL.64 R30, [R32+0x28] ;  /* 0x00002800201e7983 */ /* 0x000ea80000100a00 */
[----:B------:R-:W2:Y:S01]  /*e420*/  LDG.E.64 R36, desc[UR8][R26.64] ;  /* 0x000000081a247981 */ /* 0x000ea2000c1e1b00 */
[----:B------:R-:W-:Y:S02]  /*e430*/  IMAD.IADD R11, R11, 0x1, R33 ;  /* 0x000000010b0b7824 */ /* 0x000fe400078e0221 */
        /* <DEDUP_REMOVED lines=9> */
[----:B------:R-:W-:-:S04]  /*e4d0*/  IMAD.WIDE.U32 R10, R26, R36, R10 ;  /* 0x000000241a0a7225 */ /* 0x000fc800078e000a */
[----:B------:R-:W-:Y:S01]  /*e4e0*/  IMAD R5, R26, R37, R5 ;  /* 0x000000251a057224 */ /* 0x000fe200078e0205 */
[----:B------:R-:W-:Y:S01]  /*e4f0*/  IADD3 R26, P2, R30, UR4, RZ ;  /* 0x000000041e1a7c10 */ /* 0x000fe2000ff5e0ff */
[----:B------:R-:W2:Y:S03]  /*e500*/  LDL.64 R36, [R32+0x38] ;  /* 0x0000380020247983 */ /* 0x000ea60000100a00 */
[----:B------:R-:W-:-:S05]  /*e510*/  IADD3.X R27, R31, UR11, RZ, P2, !PT ;  /* 0x0000000b1f1b7c10 */ /* 0x000fca00097fe4ff */
        /* <DEDUP_REMOVED lines=9> */
[----:B------:R-:W-:Y:S01]  /*e5b0*/  IADD3 R11, R11, R5, RZ ;  /* 0x000000050b0b7210 */ /* 0x000fe20007ffe0ff */
        /* <DEDUP_REMOVED lines=79> */
[----:B------:R-:W-:-:S03]  /*eab0*/  IMAD.IADD R11, R11, 0x1, R5 ;  /* 0x000000010b0b7824 */ /* 0x000fc600078e0205 */
[----:B------:R-:W3:Y:S01]  /*eac0*/  LDL.64 R32, [R32+0x98] ;  /* 0x0000980020207983 */ /* 0x000ee20000100a00 */
[-C--:B--2---:R-:W-:Y:S02]  /*ead0*/  IMAD R5, R27, R36.reuse, RZ ;  /* 0x000000241b057224 */ /* 0x084fe400078e02ff */
[----:B------:R-:W-:-:S04]  /*eae0*/  IMAD.WIDE.U32 R10, R26, R36, R10 ;  /* 0x000000241a0a7225 */ /* 0x000fc800078e000a */
[----:B------:R-:W-:Y:S01]  /*eaf0*/  IMAD R5, R26, R37, R5 ;  /* 0x000000251a057224 */ /* 0x000fe200078e0205 */
[----:B------:R-:W-:-:S04]  /*eb00*/  IADD3 R26, P2, R30, UR4, RZ ;  /* 0x000000041e1a7c10 */ /* 0x000fc8000ff5e0ff */
[----:B------:R-:W-:-:S05]  /*eb10*/  IADD3.X R27, R31, UR11, RZ, P2, !PT ;  /* 0x0000000b1f1b7c10 */ /* 0x000fca00097fe4ff */
[----:B------:R-:W3:Y:S01]  /*eb20*/  LDG.E.64 R36, desc[UR8][R26.64] ;  /* 0x000000081a247981 */ /* 0x000ee2000c1e1b00 */
[----:B------:R-:W-:-:S04]  /*eb30*/  UIADD3 UR7, UP0, UR7, -0x10, URZ ;  /* 0xfffffff007077890 */ /* 0x000fc8000ff1e03f */
[----:B------:R-:W-:Y:S02]  /*eb40*/  UIADD3.X UR10, UR10, -0x1, URZ, UP0, !UPT ;  /* 0xffffffff0a0a7890 */ /* 0x000fe400087fe43f */
[----:B------:R-:W-:-:S04]  /*eb50*/  UISETP.GT.U32.AND UP0, UPT, UR7, 0xc, UPT ;  /* 0x0000000c0700788c */ /* 0x000fc8000bf04070 */
[----:B------:R-:W-:Y:S01]  /*eb60*/  UISETP.GT.AND.EX UP0, UPT, UR10, URZ, UPT, UP0 ;  /* 0x0000003f0a00728c */ /* 0x000fe2000bf04300 */
[----:B------:R-:W-:-:S05]  /*eb70*/  IMAD.IADD R11, R11, 0x1, R5 ;  /* 0x000000010b0b7824 */ /* 0x000fca00078e0205 */
[----:B------:R-:W-:Y:S02]  /*eb80*/  PLOP3.LUT P4, PT, PT, PT, UP0, 0x80, 0x0 ;  /* 0x000000000000781c */ /* 0x000fe40003f8f008 */
[----:B------:R-:W-:Y:S02]  /*eb90*/  IADD3 R28, P2, R26, UR4, RZ ;  /* 0x000000041a1c7c10 */ /* 0x000fe4000ff5e0ff */
[----:B------:R-:W-:-:S05]  /*eba0*/  IADD3 R0, P3, R0, 0x10, RZ ;  /* 0x0000001000007810 */ /* 0x000fca0007f7e0ff */
[----:B------:R-:W-:Y:S02]  /*ebb0*/  IMAD.X R29, RZ, RZ, R29, P3 ;  /* 0x000000ffff1d7224 */ /* 0x000fe400018e061d */
[-C--:B---3--:R-:W-:Y:S02]  /*ebc0*/  IMAD R5, R37, R32.reuse, RZ ;  /* 0x0000002025057224 */ /* 0x088fe400078e02ff */
[----:B------:R-:W-:-:S04]  /*ebd0*/  IMAD.WIDE.U32 R10, R36, R32, R10 ;  /* 0x00000020240a7225 */ /* 0x000fc800078e000a */
[----:B------:R-:W-:-:S05]  /*ebe0*/  IMAD R5, R36, R33, R5 ;  /* 0x0000002124057224 */ /* 0x000fca00078e0205 */
[----:B------:R-:W-:Y:S02]  /*ebf0*/  IADD3 R11, R11, R5, RZ ;  /* 0x000000050b0b7210 */ /* 0x000fe40007ffe0ff */
[----:B------:R-:W-:Y:S01]  /*ec00*/  IADD3.X R5, R27, UR11, RZ, P2, !PT ;  /* 0x0000000b1b057c10 */ /* 0x000fe200097fe4ff */
[----:B------:R-:W-:Y:S06]  /*ec10*/  @P4 BRA `(.L_x_7523) ;  /* 0xfffffff400d44947 */ /* 0x000fec000383ffff */
.L_x_7522:
[----:B------:R-:W-:-:S04]  /*ec20*/  UISETP.GT.U32.AND UP0, UPT, UR7, 0x4, UPT ;  /* 0x000000040700788c */ /* 0x000fc8000bf04070 */
[----:B------:R-:W-:-:S06]  /*ec30*/  UISETP.GT.AND.EX UP0, UPT, UR10, URZ, UPT, UP0 ;  /* 0x0000003f0a00728c */ /* 0x000fcc000bf04300 */
[----:B------:R-:W-:-:S13]  /*ec40*/  PLOP3.LUT P2, PT, PT, PT, UP0, 0x80, 0x0 ;  /* 0x000000000000781c */ /* 0x000fda0003f4f008 */
[----:B------:R-:W-:Y:S05]  /*ec50*/  @!P2 BRA `(.L_x_7524) ;  /* 0x000000040020a947 */ /* 0x000fea0003800000 */
        /* <DEDUP_REMOVED lines=60> */
[----:B------:R-:W-:Y:S01]  /*f020*/  IMAD.IADD R11, R11, 0x1, R5 ;  /* 0x000000010b0b7824 */ /* 0x000fe200078e0205 */
[----:B------:R-:W-:Y:S02]  /*f030*/  IADD3 R0, P3, R0, 0x8, RZ ;  /* 0x0000000800007810 */ /* 0x000fe40007f7e0ff */
[----:B------:R-:W-:Y:S01]  /*f040*/  IADD3 R28, P2, R26, UR4, RZ ;  /* 0x000000041a1c7c10 */ /* 0x000fe2000ff5e0ff */
[----:B------:R-:W-:Y:S01]  /*f050*/  UIADD3 UR7, UP0, UR7, -0x8, URZ ;  /* 0xfffffff807077890 */ /* 0x000fe2000ff1e03f */
[----:B------:R-:W-:Y:S01]  /*f060*/  PLOP3.LUT P0, PT, PT, PT, PT, 0x8, 0x0 ;  /* 0x000000000000781c */ /* 0x000fe20003f0e170 */
[----:B------:R-:W-:Y:S02]  /*f070*/  IMAD.X R29, RZ, RZ, R29, P3 ;  /* 0x000000ffff1d7224 */ /* 0x000fe400018e061d */
[----:B------:R-:W-:Y:S01]  /*f080*/  UIADD3.X UR10, UR10, -0x1, URZ, UP0, !UPT ;  /* 0xffffffff0a0a7890 */ /* 0x000fe200087fe43f */
[----:B---3--:R-:W-:-:S02]  /*f090*/  IMAD R5, R37, R32, RZ ;  /* 0x0000002025057224 */ /* 0x008fc400078e02ff */
[----:B------:R-:W-:-:S04]  /*f0a0*/  IMAD.WIDE.U32 R10, R36, R32, R10 ;  /* 0x00000020240a7225 */ /* 0x000fc800078e000a */
[----:B------:R-:W-:-:S05]  /*f0b0*/  IMAD R5, R36, R33, R5 ;  /* 0x0000002124057224 */ /* 0x000fca00078e0205 */
[----:B------:R-:W-:Y:S02]  /*f0c0*/  IADD3 R11, R11, R5, RZ ;  /* 0x000000050b0b7210 */ /* 0x000fe40007ffe0ff */
[----:B------:R-:W-:-:S07]  /*f0d0*/  IADD3.X R5, R27, UR11, RZ, P2, !PT ;  /* 0x0000000b1b057c10 */ /* 0x000fce00097fe4ff */
.L_x_7524:
[----:B------:R-:W-:-:S04]  /*f0e0*/  ISETP.NE.U32.AND P2, PT, RZ, UR7, PT ;  /* 0x00000007ff007c0c */ /* 0x000fc8000bf45070 */
[----:B------:R-:W-:-:S13]  /*f0f0*/  ISETP.NE.OR.EX P0, PT, RZ, UR10, P0, P2 ;  /* 0x0000000aff007c0c */ /* 0x000fda0008705720 */
[----:B------:R-:W-:Y:S05]  /*f100*/  @!P0 BRA `(.L_x_7520) ;  /* 0x0000000000a88947 */ /* 0x000fea0003800000 */
.L_x_7521:
[----:B------:R-:W-:Y:S01]  /*f110*/  IMAD.U32 R32, R0, 0x8, R1 ;  /* 0x0000000800207824 */ /* 0x000fe200078e0001 */
[----:B------:R-:W-:Y:S01]  /*f120*/  MOV R37, R5 ;  /* 0x0000000500257202 */ /* 0x000fe20000000f00 */
[----:B------:R-:W-:-:S03]  /*f130*/  IMAD.MOV.U32 R36, RZ, RZ, R28 ;  /* 0x000000ffff247224 */ /* 0x000fc600078e001c */
[----:B------:R-:W2:Y:S04]  /*f140*/  LDL.64 R30, [R32+0x20] ;  /* 0x00002000201e7983 */ /* 0x000ea80000100a00 */
[----:B------:R-:W2:Y:S02]  /*f150*/  LDG.E.64 R26, desc[UR8][R36.64] ;  /* 0x00000008241a7981 */ /* 0x000ea4000c1e1b00 */
        /* <DEDUP_REMOVED lines=25> */
[----:B------:R-:W-:Y:S01]  /*f2f0*/  ISETP.NE.U32.AND P0, PT, RZ, UR7, PT ;  /* 0x00000007ff007c0c */ /* 0x000fe2000bf05070 */
[----:B------:R-:W-:-:S03]  /*f300*/  IMAD.IADD R11, R11, 0x1, R5 ;  /* 0x000000010b0b7824 */ /* 0x000fc600078e0205 */
[----:B------:R-:W-:Y:S02]  /*f310*/  ISETP.NE.AND.EX P0, PT, RZ, UR10, PT, P0 ;  /* 0x0000000aff007c0c */ /* 0x000fe4000bf05300 */
        /* <DEDUP_REMOVED lines=9> */
.L_x_7520:
        /* <DEDUP_REMOVED lines=8> */
[----:B------:R-:W-:-:S05]  /*f430*/  LEA R32, R0, R1, 0x3 ;  /* 0x0000000100207211 */ /* 0x000fca00078e18ff */
[----:B------:R-:W2:Y:S01]  /*f440*/  LDL.64 R30, [R32+0x20] ;  /* 0x00002000201e7983 */ /* 0x000ea20000100a00 */
[-C--:B0-----:R-:W-:Y:S02]  /*f450*/  IMAD R33, R29, R26.reuse, RZ ;  /* 0x0000001a1d217224 */ /* 0x081fe400078e02ff */
[----:B------:R-:W-:-:S04]  /*f460*/  IMAD.WIDE.U32 R28, R0, R26, R6 ;  /* 0x0000001a001c7225 */ /* 0x000fc800078e0006 */
[----:B------:R-:W-:Y:S01]  /*f470*/  IMAD R33, R0, R27, R33 ;  /* 0x0000001b00217224 */ /* 0x000fe200078e0221 */
[----:B------:R-:W-:-:S03]  /*f480*/  LEA R36, P0, R28, UR4, 0x3 ;  /* 0x000000041c247c11 */ /* 0x000fc6000f8018ff */
[----:B------:R-:W-:-:S05]  /*f490*/  IMAD.IADD R29, R29, 0x1, R33 ;  /* 0x000000011d1d7824 */ /* 0x000fca00078e0221 */
        /* <DEDUP_REMOVED lines=33> */
.L_x_7518:
[----:B-----5:R-:W-:-:S04]  /*f6b0*/  LEA R10, P0, R12, UR10, 0x3 ;  /* 0x0000000a0c0a7c11 */ /* 0x020fc8000f8018ff */
[----:B------:R-:W-:-:S06]  /*f6c0*/  LEA.HI.X R11, R12, UR11, R13, 0x3, P0 ;  /* 0x0000000b0c0b7c11 */ /* 0x000fcc00080f1c0d */
[----:B------:R-:W5:Y:S03]  /*f6d0*/  LDG.E.64 R10, desc[UR8][R10.64] ;  /* 0x000000080a0a7981 */ /* 0x000f66000c1e1b00 */
.L_x_7519:
[----:B------:R-:W0:Y:S01]  /*f6e0*/  LDC.64 R6, c[0x0][0x288] ;  /* 0x0000a200ff067b82 */ /* 0x000e220000000a00 */
[----:B------:R-:W-:Y:S02]  /*f6f0*/  ULDC.64 UR4, c[0x0][0x280] ;  /* 0x0000a00000047ab9 */ /* 0x000fe40000000a00 */
[----:B------:R-:W-:Y:S02]  /*f700*/  IMAD.U32 R5, RZ, RZ, UR4 ;  /* 0x00000004ff057e24 */ /* 0x000fe4000f8e00ff */
[----:B------:R-:W-:Y:S01]  /*f710*/  IMAD.U32 R0, RZ, RZ, UR5 ;  /* 0x00000005ff007e24 */ /* 0x000fe2000f8e00ff */
[C---:B0-----:R-:W-:Y:S02]  /*f720*/  SHF.L.U32 R26, R6.reuse, 0x3, RZ ;  /* 0x00000003061a7819 */ /* 0x041fe400000006ff */
[----:B------:R-:W-:Y:S02]  /*f730*/  SHF.L.U64.HI R7, R6, 0x3, R7 ;  /* 0x0000000306077819 */ /* 0x000fe40000010207 */
[----:B------:R-:W-:-:S02]  /*f740*/  ISETP.GE.U32.AND P0, PT, R26, 0x1, PT ;  /* 0x000000011a00780c */ /* 0x000fc40003f06070 */
[--C-:B------:R-:W-:Y:S02]  /*f750*/  SHF.R.S64 R26, R26, 0x3, R7.reuse ;  /* 0x000000031a1a7819 */ /* 0x100fe40000001007 */
[----:B------:R-:W-:Y:S02]  /*f760*/  ISETP.GE.AND.EX P0, PT, R7, RZ, PT, P0 ;  /* 0x000000ff0700720c */ /* 0x000fe40003f06300 */
[----:B------:R-:W-:-:S11]  /*f770*/  SHF.R.S32.HI R27, RZ, 0x3, R7 ;  /* 0x00000003ff1b7819 */ /* 0x000fd60000011407 */
[----:B------:R-:W-:Y:S05]  /*f780*/  @!P0 BRA `(.L_x_7525) ;  /* 0x0000000000788947 */ /* 0x000fea0003800000 */
[----:B------:R-:W-:Y:S01]  /*f790*/  BSSY B1, `(.L_x_7525) ;  /* 0x000001d000017945 */ /* 0x000fe20003800000 */
[----:B------:R-:W-:Y:S01]  /*f7a0*/  IMAD.U32 R28, RZ, RZ, UR4 ;  /* 0x00000004ff1c7e24 */ /* 0x000fe2000f8e00ff */
[----:B------:R-:W-:Y:S01]  /*f7b0*/  MOV R29, UR5 ;  /* 0x00000005001d7c02 */ /* 0x000fe20008000f00 */
[----:B------:R-:W-:Y:S01]  /*f7c0*/  IMAD.U32 R5, RZ, RZ, UR4 ;  /* 0x00000004ff057e24 */ /* 0x000fe2000f8e00ff */
[----:B------:R-:W-:Y:S01]  /*f7d0*/  MOV R33, R27 ;  /* 0x0000001b00217202 */ /* 0x000fe20000000f00 */
[----:B------:R-:W-:Y:S02]  /*f7e0*/  IMAD.U32 R0, RZ, RZ, UR5 ;  /* 0x00000005ff007e24 */ /* 0x000fe4000f8e00ff */
[----:B------:R-:W-:-:S07]  /*f7f0*/  IMAD.MOV.U32 R36, RZ, RZ, R26 ;  /* 0x000000ffff247224 */ /* 0x000fce00078e001a */
.L_x_7526:
        /* <DEDUP_REMOVED lines=23> */
.L_x_7525:
[----:B------:R-:W-:Y:S02]  /*f970*/  ULDC.64 UR4, c[0x0][0x280] ;  /* 0x0000a00000047ab9 */ /* 0x000fe40000000a00 */
[----:B------:R-:W-:Y:S01]  /*f980*/  IMAD.U32 R30, RZ, RZ, UR4 ;  /* 0x00000004ff1e7e24 */ /* 0x000fe2000f8e00ff */
[----:B------:R-:W-:Y:S01]  /*f990*/  MOV R29, UR5 ;  /* 0x00000005001d7c02 */ /* 0x000fe20008000f00 */
[----:B------:R-:W-:Y:S06]  /*f9a0*/  @!P0 BRA `(.L_x_7527) ;  /* 0x0000000000688947 */ /* 0x000fec0003800000 */
[----:B------:R-:W-:Y:S01]  /*f9b0*/  BSSY B1, `(.L_x_7527) ;  /* 0x0000019000017945 */ /* 0x000fe20003800000 */
[----:B------:R-:W-:Y:S02]  /*f9c0*/  IMAD.U32 R30, RZ, RZ, UR4 ;  /* 0x00000004ff1e7e24 */ /* 0x000fe4000f8e00ff */
[----:B------:R-:W-:-:S07]  /*f9d0*/  IMAD.U32 R29, RZ, RZ, UR5 ;  /* 0x00000005ff1d7e24 */ /* 0x000fce000f8e00ff */
.L_x_7528:
        /* <DEDUP_REMOVED lines=23> */
.L_x_7527:
        /* <DEDUP_REMOVED lines=18> */
[----:B------:R0:W-:Y:S02]  /*fc70*/  ST.E.64 desc[UR8][R10.64], R8 ;  /* 0x000000080a007985 */ /* 0x0001e4000c101b08 */
.L_x_7517:
[----:B------:R-:W-:Y:S05]  /*fc80*/  BSYNC B0 ;  /* 0x0000000000007941 */ /* 0x000fea0003800000 */
.L_x_7516:
[----:B------:R-:W-:Y:S01]  /*fc90*/  ULDC UR13, c[0x0][0x210] ;  /* 0x00008400000d7ab9 */ /* 0x000fe20000000800 */
[----:B------:R-:W-:Y:S01]  /*fca0*/  VIADD R0, R2, 0x80 ;  /* 0x0000008002007836 */ /* 0x000fe20000000000 */
[----:B------:R-:W-:Y:S01]  /*fcb0*/  UIADD3 UR4, -UR6, UR13, URZ ;  /* 0x0000000d06047290 */ /* 0x000fe2000fffe13f */
[----:B------:R-:W-:Y:S05]  /*fcc0*/  BSSY B0, `(.L_x_7529) ;  /* 0x00001bb000007945 */ /* 0x000fea0003800000 */
        /* <DEDUP_REMOVED lines=52> */
.L_x_7536:
[----:B------:R-:W-:Y:S01]  /*10010*/  ULEA UR14, UR4, UR12, 0x3 ;  /* 0x0000000c040e7291 */ /* 0x000fe2000f8e183f */
[----:B------:R-:W2:Y:S08]  /*10020*/  LD.E.64 R26, desc[UR8][R4.64] ;  /* 0x00000008041a7980 */ /* 0x000eb0000c101b00 */
[----:B------:R-:W2:Y:S01]  /*10030*/  LDL.64 R28, [UR14+0x20] ;  /* 0x0000200eff1c7983 */ /* 0x000ea20008100a00 */
[----:B------:R-:W-:-:S04]  /*10040*/  IADD3 R12, P2, R4, UR18, RZ ;  /* 0x00000012040c7c10 */ /* 0x000fc8000ff5e0ff */
[----:B------:R-:W-:Y:S02]  /*10050*/  IADD3.X R13, R5, UR11, RZ, P2, !PT ;  /* 0x0000000b050d7c10 */ /* 0x000fe400097fe4ff */
[----:B------:R-:W3:Y:S01]  /*10060*/  LDL.64 R4, [UR14+0x28] ;  /* 0x0000280eff047983 */ /* 0x000ee20008100a00 */
[----:B------:R-:W-:-:S03]  /*10070*/  IADD3 R36, P2, R12, UR18, RZ ;  /* 0x000000120c247c10 */ /* 0x000fc6000ff5e0ff */
[----:B------:R0:W3:Y:S01]  /*10080*/  LD.E.64 R8, desc[UR8][R12.64] ;  /* 0x000000080c087980 */ /* 0x0000e2000c101b00 */
[----:B------:R-:W-:Y:S02]  /*10090*/  IADD3.X R37, R13, UR11, RZ, P2, !PT ;  /* 0x0000000b0d257c10 */ /* 0x000fe400097fe4ff */
[----:B------:R-:W-:-:S03]  /*100a0*/  IADD3 R32, P2, R36, UR18, RZ ;  /* 0x0000001224207c10 */ /* 0x000fc6000ff5e0ff */
[----:B------:R1:W4:Y:S01]  /*100b0*/  LD.E.64 R30, desc[UR8][R36.64] ;  /* 0x00000008241e7980 */ /* 0x000322000c101b00 */
[----:B------:R-:W-:Y:S01]  /*100c0*/  IADD3.X R33, R37, UR11, RZ, P2, !PT ;  /* 0x0000000b25217c10 */ /* 0x000fe200097fe4ff */
[-C--:B--2---:R-:W-:Y:S02]  /*100d0*/  IMAD R3, R27, R28.reuse, RZ ;  /* 0x0000001c1b037224 */ /* 0x084fe400078e02ff */
[C---:B0-----:R-:W-:Y:S02]  /*100e0*/  IMAD.WIDE.U32 R12, R26.reuse, R28, R10 ;  /* 0x0000001c1a0c7225 */ /* 0x041fe400078e000a */
[----:B------:R-:W2:Y:S02]  /*100f0*/  LDL.64 R10, [UR14+0x38] ;  /* 0x0000380eff0a7983 */ /* 0x000ea40008100a00 */
[----:B------:R-:W-:Y:S02]  /*10100*/  IMAD R3, R26, R29, R3 ;  /* 0x0000001d1a037224 */ /* 0x000fe400078e0203 */
[----:B------:R-:W4:Y:S04]  /*10110*/  LDL.64 R28, [UR14+0x30] ;  /* 0x0000300eff1c7983 */ /* 0x000f280008100a00 */
[----:B------:R0:W2:Y:S01]  /*10120*/  LD.E.64 R26, desc[UR8][R32.64] ;  /* 0x00000008201a7980 */ /* 0x0000a2000c101b00 */
[----:B------:R-:W-:-:S02]  /*10130*/  IMAD.IADD R13, R13, 0x1, R3 ;  /* 0x000000010d0d7824 */ /* 0x000fc400078e0203 */
[----:B---3--:R-:W-:-:S04]  /*10140*/  IMAD R3, R9, R4, RZ ;  /* 0x0000000409037224 */ /* 0x008fc800078e02ff */
[C---:B------:R-:W-:Y:S02]  /*10150*/  IMAD R3, R8.reuse, R5, R3 ;  /* 0x0000000508037224 */ /* 0x040fe400078e0203 */
[----:B------:R-:W-:Y:S01]  /*10160*/  IMAD.WIDE.U32 R4, R8, R4, R12 ;  /* 0x0000000408047225 */ /* 0x000fe200078e000c */
[----:B------:R-:W-:Y:S01]  /*10170*/  IADD3 R12, P2, R32, UR18, RZ ;  /* 0x00000012200c7c10 */ /* 0x000fe2000ff5e0ff */
[----:B------:R-:W3:Y:S03]  /*10180*/  LDL.64 R8, [UR14+0x40] ;  /* 0x0000400eff087983 */ /* 0x000ee60008100a00 */
[----:B------:R-:W-:Y:S02]  /*10190*/  IADD3 R5, R5, R3, RZ ;  /* 0x0000000305057210 */ /* 0x000fe40007ffe0ff */
[----:B------:R-:W-:Y:S02]  /*101a0*/  IADD3.X R13, R33, UR11, RZ, P2, !PT ;  /* 0x0000000b210d7c10 */ /* 0x000fe400097fe4ff */
[----:B-1----:R-:W-:-:S04]  /*101b0*/  IADD3 R36, P2, R12, UR18, RZ ;  /* 0x000000120c247c10 */ /* 0x002fc8000ff5e0ff */
[----:B------:R-:W-:Y:S02]  /*101c0*/  IADD3.X R37, R13, UR11, RZ, P2, !PT ;  /* 0x0000000b0d257c10 */ /* 0x000fe400097fe4ff */
[----:B0-----:R-:W-:-:S04]  /*101d0*/  IADD3 R32, P2, R36, UR18, RZ ;  /* 0x0000001224207c10 */ /* 0x001fc8000ff5e0ff */
[----:B------:R-:W-:Y:S01]  /*101e0*/  IADD3.X R33, R37, UR11, RZ, P2, !PT ;  /* 0x0000000b25217c10 */ /* 0x000fe200097fe4ff */
[----:B----4-:R-:W-:-:S04]  /*101f0*/  IMAD R3, R31, R28, RZ ;  /* 0x0000001c1f037224 */ /* 0x010fc800078e02ff */
[C---:B------:R-:W-:Y:S02]  /*10200*/  IMAD R3, R30.reuse, R29, R3 ;  /* 0x0000001d1e037224 */ /* 0x040fe400078e0203 */
[----:B------:R-:W-:Y:S02]  /*10210*/  IMAD.WIDE.U32 R28, R30, R28, R4 ;  /* 0x0000001c1e1c7225 */ /* 0x000fe400078e0004 */
[----:B------:R-:W3:Y:S02]  /*10220*/  LD.E.64 R4, desc[UR8][R12.64] ;  /* 0x000000080c047980 */ /* 0x000ee4000c101b00 */
[----:B------:R-:W-:Y:S02]  /*10230*/  IMAD.IADD R29, R29, 0x1, R3 ;  /* 0x000000011d1d7824 */ /* 0x000fe400078e0203 */
[----:B--2---:R-:W-:Y:S01]  /*10240*/  IMAD R3, R27, R10, RZ ;  /* 0x0000000a1b037224 */ /* 0x004fe200078e02ff */
[----:B------:R-:W2:Y:S03]  /*10250*/  LD.E.64 R30, desc[UR8][R36.64] ;  /* 0x00000008241e7980 */ /* 0x000ea6000c101b00 */
[----:B------:R-:W-:-:S02]  /*10260*/  IMAD R3, R26, R11, R3 ;  /* 0x0000000b1a037224 */ /* 0x000fc400078e0203 */
[----:B------:R-:W-:Y:S01]  /*10270*/  IMAD.WIDE.U32 R26, R26, R10, R28 ;  /* 0x0000000a1a1a7225 */ /* 0x000fe200078e001c */
[----:B------:R-:W4:Y:S04]  /*10280*/  LD.E.64 R12, desc[UR8][R32.64] ;  /* 0x00000008200c7980 */ /* 0x000f28000c101b00 */
[----:B------:R-:W2:Y:S04]  /*10290*/  LDL.64 R28, [UR14+0x48] ;  /* 0x0000480eff1c7983 */ /* 0x000ea80008100a00 */
[----:B------:R-:W4:Y:S01]  /*102a0*/  LDL.64 R10, [UR14+0x50] ;  /* 0x0000500eff0a7983 */ /* 0x000f220008100a00 */
[----:B------:R-:W-:-:S02]  /*102b0*/  IMAD.IADD R27, R27, 0x1, R3 ;  /* 0x000000011b1b7824 */ /* 0x000fc400078e0203 */
[----:B---3--:R-:W-:-:S04]  /*102c0*/  IMAD R3, R5, R8, RZ ;  /* 0x0000000805037224 */ /* 0x008fc800078e02ff */
[C---:B------:R-:W-:Y:S02]  /*102d0*/  IMAD R3, R4.reuse, R9, R3 ;  /* 0x0000000904037224 */ /* 0x040fe400078e0203 */
[----:B------:R-:W-:Y:S01]  /*102e0*/  IMAD.WIDE.U32 R4, R4, R8, R26 ;  /* 0x0000000804047225 */ /* 0x000fe200078e001a */
[----:B------:R-:W-:-:S03]  /*102f0*/  IADD3 R26, P2, R32, UR18, RZ ;  /* 0x00000012201a7c10 */ /* 0x000fc6000ff5e0ff */
[----:B------:R-:W-:Y:S01]  /*10300*/  IMAD.IADD R5, R5, 0x1, R3 ;  /* 0x0000000105057824 */ /* 0x000fe200078e0203 */
[----:B------:R-:W-:Y:S01]  /*10310*/  IADD3.X R27, R33, UR11, RZ, P2, !PT ;  /* 0x0000000b211b7c10 */ /* 0x000fe200097fe4ff */
[----:B--2---:R-:W-:-:S04]  /*10320*/  IMAD R3, R31, R28, RZ ;  /* 0x0000001c1f037224 */ /* 0x004fc800078e02ff */
[----:B------:R-:W2:Y:S01]  /*10330*/  LD.E.64 R8, desc[UR8][R26.64] ;  /* 0x000000081a087980 */ /* 0x000ea2000c101b00 */
[C---:B------:R-:W-:Y:S02]  /*10340*/  IMAD R3, R30.reuse, R29, R3 ;  /* 0x0000001d1e037224 */ /* 0x040fe400078e0203 */
[----:B------:R-:W-:Y:S01]  /*10350*/  IMAD.WIDE.U32 R28, R30, R28, R4 ;  /* 0x0000001c1e1c7225 */ /* 0x000fe200078e0004 */
[----:B------:R-:W-:Y:S01]  /*10360*/  IADD3 R36, P2, R26, UR18, RZ ;  /* 0x000000121a247c10 */ /* 0x000fe2000ff5e0ff */
[----:B------:R-:W2:Y:S03]  /*10370*/  LDL.64 R4, [UR14+0x58] ;  /* 0x0000580eff047983 */ /* 0x000ea60008100a00 */
[----:B------:R-:W-:Y:S01]  /*10380*/  IADD3 R29, R29, R3, RZ ;  /* 0x000000031d1d7210 */ /* 0x000fe20007ffe0ff */
[----:B----4-:R-:W-:Y:S01]  /*10390*/  IMAD R3, R13, R10, RZ ;  /* 0x0000000a0d037224 */ /* 0x010fe200078e02ff */
[----:B------:R-:W-:-:S03]  /*103a0*/  IADD3.X R37, R27, UR11, RZ, P2, !PT ;  /* 0x0000000b1b257c10 */ /* 0x000fc600097fe4ff */
[C---:B------:R-:W-:Y:S02]  /*103b0*/  IMAD R3, R12.reuse, R11, R3 ;  /* 0x0000000b0c037224 */ /* 0x040fe400078e0203 */
[----:B------:R-:W-:Y:S01]  /*103c0*/  IMAD.WIDE.U32 R12, R12, R10, R28 ;  /* 0x0000000a0c0c7225 */ /* 0x000fe200078e001c */
[----:B------:R-:W3:Y:S01]  /*103d0*/  LD.E.64 R30, desc[UR8][R36.64] ;  /* 0x00000008241e7980 */ /* 0x000ee2000c101b00 */
[----:B------:R-:W-:-:S03]  /*103e0*/  IADD3 R32, P2, R36, UR18, RZ ;  /* 0x0000001224207c10 */ /* 0x000fc6000ff5e0ff */
[----:B------:R-:W3:Y:S01]  /*103f0*/  LDL.64 R28, [UR14+0x60] ;  /* 0x0000600eff1c7983 */ /* 0x000ee20008100a00 */
[----:B------:R-:W-:-:S03]  /*10400*/  IADD3.X R33, R37, UR11, RZ, P2, !PT ;  /* 0x0000000b25217c10 */ /* 0x000fc600097fe4ff */
[----:B------:R-:W4:Y:S04]  /*10410*/  LDL.64 R10, [UR14+0x68] ;  /* 0x0000680eff0a7983 */ /* 0x000f280008100a00 */
[----:B------:R-:W4:Y:S01]  /*10420*/  LD.E.64 R26, desc[UR8][R32.64] ;  /* 0x00000008201a7980 */ /* 0x000f22000c101b00 */
[----:B------:R-:W-:Y:S02]  /*10430*/  IMAD.IADD R13, R13, 0x1, R3 ;  /* 0x000000010d0d7824 */ /* 0x000fe400078e0203 */
[----:B--2---:R-:W-:-:S04]  /*10440*/  IMAD R3, R9, R4, RZ ;  /* 0x0000000409037224 */ /* 0x004fc800078e02ff */
[C---:B------:R-:W-:Y:S02]  /*10450*/  IMAD R3, R8.reuse, R5, R3 ;  /* 0x0000000508037224 */ /* 0x040fe400078e0203 */
[----:B------:R-:W-:Y:S01]  /*10460*/  IMAD.WIDE.U32 R4, R8, R4, R12 ;  /* 0x0000000408047225 */ /* 0x000fe200078e000c */
[----:B------:R-:W-:Y:S01]  /*10470*/  IADD3 R12, P2, R32, UR18, RZ ;  /* 0x00000012200c7c10 */ /* 0x000fe2000ff5e0ff */
[----:B------:R-:W2:Y:S02]  /*10480*/  LDL.64 R8, [UR14+0x70] ;  /* 0x0000700eff087983 */ /* 0x000ea40008100a00 */
[----:B------:R-:W-:Y:S01]  /*10490*/  IMAD.IADD R5, R5, 0x1, R3 ;  /* 0x0000000105057824 */ /* 0x000fe200078e0203 */
[----:B------:R-:W-:Y:S01]  /*104a0*/  IADD3.X R13, R33, UR11, RZ, P2, !PT ;  /* 0x0000000b210d7c10 */ /* 0x000fe200097fe4ff */
[----:B---3--:R-:W-:Y:S01]  /*104b0*/  IMAD R3, R31, R28, RZ ;  /* 0x0000001c1f037224 */ /* 0x008fe200078e02ff */
[----:B------:R-:W-:-:S03]  /*104c0*/  IADD3 R36, P2, R12, UR18, RZ ;  /* 0x000000120c247c10 */ /* 0x000fc6000ff5e0ff */
[C---:B------:R-:W-:Y:S02]  /*104d0*/  IMAD R3, R30.reuse, R29, R3 ;  /* 0x0000001d1e037224 */ /* 0x040fe400078e0203 */
[----:B------:R-:W-:Y:S02]  /*104e0*/  IMAD.WIDE.U32 R28, R30, R28, R4 ;  /* 0x0000001c1e1c7225 */ /* 0x000fe400078e0004 */
[----:B------:R-:W2:Y:S02]  /*104f0*/  LD.E.64 R4, desc[UR8][R12.64] ;  /* 0x000000080c047980 */ /* 0x000ea4000c101b00 */
[----:B------:R-:W-:Y:S01]  /*10500*/  IMAD.IADD R29, R29, 0x1, R3 ;  /* 0x000000011d1d7824 */ /* 0x000fe200078e0203 */
[----:B------:R-:W-:Y:S01]  /*10510*/  IADD3.X R37, R13, UR11, RZ, P2, !PT ;  /* 0x0000000b0d257c10 */ /* 0x000fe200097fe4ff */
[----:B----4-:R-:W-:-:S04]  /*10520*/  IMAD R3, R27, R10, RZ ;  /* 0x0000000a1b037224 */ /* 0x010fc800078e02ff */
[C---:B------:R-:W-:Y:S01]  /*10530*/  IMAD R3, R26.reuse, R11, R3 ;  /* 0x0000000b1a037224 */ /* 0x040fe200078e0203 */
[----:B------:R-:W3:Y:S01]  /*10540*/  LD.E.64 R30, desc[UR8][R36.64] ;  /* 0x00000008241e7980 */ /* 0x000ee2000c101b00 */
[----:B------:R-:W-:Y:S01]  /*10550*/  IMAD.WIDE.U32 R26, R26, R10, R28 ;  /* 0x0000000a1a1a7225 */ /* 0x000fe200078e001c */
[----:B------:R-:W-:Y:S02]  /*10560*/  IADD3 R32, P2, R36, UR18, RZ ;  /* 0x0000001224207c10 */ /* 0x000fe4000ff5e0ff */
[----:B------:R-:W3:Y:S02]  /*10570*/  LDL.64 R28, [UR14+0x78] ;  /* 0x0000780eff1c7983 */ /* 0x000ee40008100a00 */
[----:B------:R-:W-:Y:S02]  /*10580*/  IADD3.X R33, R37, UR11, RZ, P2, !PT ;  /* 0x0000000b25217c10 */ /* 0x000fe400097fe4ff */
[----:B------:R-:W4:Y:S04]  /*10590*/  LDL.64 R12, [UR14+0x80] ;  /* 0x0000800eff0c7983 */ /* 0x000f280008100a00 */
[----:B------:R-:W4:Y:S01]  /*105a0*/  LD.E.64 R10, desc[UR8][R32.64] ;  /* 0x00000008200a7980 */ /* 0x000f22000c101b00 */
[----:B------:R-:W-:Y:S01]  /*105b0*/  IADD3 R27, R27, R3, RZ ;  /* 0x000000031b1b7210 */ /* 0x000fe20007ffe0ff */
[----:B--2---:R-:W-:-:S04]  /*105c0*/  IMAD R3, R5, R8, RZ ;  /* 0x0000000805037224 */ /* 0x004fc800078e02ff */
[C---:B------:R-:W-:Y:S02]  /*105d0*/  IMAD R3, R4.reuse, R9, R3 ;  /* 0x0000000904037224 */ /* 0x040fe400078e0203 */
[----:B------:R-:W-:Y:S01]  /*105e0*/  IMAD.WIDE.U32 R4, R4, R8, R26 ;  /* 0x0000000804047225 */ /* 0x000fe200078e001a */
[----:B------:R-:W-:-:S03]  /*105f0*/  IADD3 R26, P2, R32, UR18, RZ ;  /* 0x00000012201a7c10 */ /* 0x000fc6000ff5e0ff */
[----:B------:R-:W-:Y:S01]  /*10600*/  IMAD.IADD R5, R5, 0x1, R3 ;  /* 0x0000000105057824 */ /* 0x000fe200078e0203 */
[----:B------:R-:W-:Y:S01]  /*10610*/  IADD3.X R27, R33, UR11, RZ, P2, !PT ;  /* 0x0000000b211b7c10 */ /* 0x000fe200097fe4ff */
[-C--:B---3--:R-:W-:Y:S01]  /*10620*/  IMAD R3, R31, R28.reuse, RZ ;  /* 0x0000001c1f037224 */ /* 0x088fe200078e02ff */
[----:B------:R-:W-:Y:S01]  /*10630*/  IADD3 R36, P2, R26, UR18, RZ ;  /* 0x000000121a247c10 */ /* 0x000fe2000ff5e0ff */
[----:B------:R-:W2:Y:S02]  /*10640*/  LDL.64 R32, [UR14+0x98] ;  /* 0x0000980eff207983 */ /* 0x000ea40008100a00 */
[C---:B------:R-:W-:Y:S02]  /*10650*/  IMAD R3, R30.reuse, R29, R3 ;  /* 0x0000001d1e037224 */ /* 0x040fe400078e0203 */
[----:B------:R-:W-:Y:S01]  /*10660*/  IMAD.WIDE.U32 R28, R30, R28, R4 ;  /* 0x0000001c1e1c7225 */ /* 0x000fe200078e0004 */
[----:B------:R-:W3:Y:S04]  /*10670*/  LD.E.64 R8, desc[UR8][R26.64] ;  /* 0x000000081a087980 */ /* 0x000ee8000c101b00 */
[----:B------:R-:W3:Y:S01]  /*10680*/  LDL.64 R4, [UR14+0x88] ;  /* 0x0000880eff047983 */ /* 0x000ee20008100a00 */
[----:B------:R-:W-:Y:S01]  /*10690*/  IMAD.IADD R29, R29, 0x1, R3 ;  /* 0x000000011d1d7824 */ /* 0x000fe200078e0203 */
[----:B------:R-:W-:Y:S01]  /*106a0*/  IADD3.X R37, R27, UR11, RZ, P2, !PT ;  /* 0x0000000b1b257c10 */ /* 0x000fe200097fe4ff */
[----:B----4-:R-:W-:-:S04]  /*106b0*/  IMAD R3, R11, R12, RZ ;  /* 0x0000000c0b037224 */ /* 0x010fc800078e02ff */
[C---:B------:R-:W-:Y:S01]  /*106c0*/  IMAD R3, R10.reuse, R13, R3 ;  /* 0x0000000d0a037224 */ /* 0x040fe200078e0203 */
[----:B------:R-:W4:Y:S01]  /*106d0*/  LD.E.64 R26, desc[UR8][R36.64] ;  /* 0x00000008241a7980 */ /* 0x000f22000c101b00 */
[----:B------:R-:W-:Y:S01]  /*106e0*/  IMAD.WIDE.U32 R10, R10, R12, R28 ;  /* 0x0000000c0a0a7225 */ /* 0x000fe200078e001c */
[----:B------:R-:W-:Y:S02]  /*106f0*/  IADD3 R28, P2, R36, UR18, RZ ;  /* 0x00000012241c7c10 */ /* 0x000fe4000ff5e0ff */
[----:B------:R-:W4:Y:S02]  /*10700*/  LDL.64 R12, [UR14+0x90] ;  /* 0x0000900eff0c7983 */ /* 0x000f240008100a00 */
[----:B------:R-:W-:-:S05]  /*10710*/  IADD3.X R29, R37, UR11, RZ, P2, !PT ;  /* 0x0000000b251d7c10 */ /* 0x000fca00097fe4ff */
[----:B------:R-:W2:Y:S01]  /*10720*/  LD.E.64 R30, desc[UR8][R28.64] ;  /* 0x000000081c1e7980 */ /* 0x000ea2000c101b00 */
        /* <DEDUP_REMOVED lines=10> */
[----:B------:R-:W-:-:S05]  /*107d0*/  IMAD.WIDE.U32 R4, R8, R4, R10 ;  /* 0x0000000408047225 */ /* 0x000fca00078e000a */
[----:B------:R-:W-:Y:S01]  /*107e0*/  IADD3 R5, R5, R3, RZ ;  /* 0x0000000305057210 */ /* 0x000fe20007ffe0ff */
[----:B----4-:R-:W-:-:S04]  /*107f0*/  IMAD R3, R27, R12, RZ ;  /* 0x0000000c1b037224 */ /* 0x010fc800078e02ff */
[C---:B------:R-:W-:Y:S02]  /*10800*/  IMAD R3, R26.reuse, R13, R3 ;  /* 0x0000000d1a037224 */ /* 0x040fe400078e0203 */
[----:B------:R-:W-:Y:S01]  /*10810*/  IMAD.WIDE.U32 R12, R26, R12, R4 ;  /* 0x0000000c1a0c7225 */ /* 0x000fe200078e0004 */
[----:B------:R-:W-:-:S03]  /*10820*/  IADD3 R4, P2, R28, UR18, RZ ;  /* 0x000000121c047c10 */ /* 0x000fc6000ff5e0ff */
[----:B------:R-:W-:Y:S02]  /*10830*/  IMAD.IADD R13, R13, 0x1, R3 ;  /* 0x000000010d0d7824 */ /* 0x000fe400078e0203 */
[-C--:B--2---:R-:W-:Y:S01]  /*10840*/  IMAD R3, R31, R32.reuse, RZ ;  /* 0x000000201f037224 */ /* 0x084fe200078e02ff */
[----:B------:R-:W-:Y:S01]  /*10850*/  IADD3.X R5, R29, UR11, RZ, P2, !PT ;  /* 0x0000000b1d057c10 */ /* 0x000fe200097fe4ff */
[----:B------:R-:W-:-:S04]  /*10860*/  IMAD.WIDE.U32 R10, R30, R32, R12 ;  /* 0x000000201e0a7225 */ /* 0x000fc800078e000c */
[----:B------:R-:W-:-:S04]  /*10870*/  IMAD R3, R30, R33, R3 ;  /* 0x000000211e037224 */ /* 0x000fc800078e0203 */
[----:B------:R-:W-:Y:S01]  /*10880*/  IMAD.IADD R11, R11, 0x1, R3 ;  /* 0x000000010b0b7824 */ /* 0x000fe200078e0203 */
[----:B------:R-:W-:Y:S06]  /*10890*/  @P3 BRA `(.L_x_7536) ;  /* 0xfffffff400dc3947 */ /* 0x000fec000383ffff */
.L_x_7535:
[----:B------:R-:W-:-:S04]  /*108a0*/  UISETP.GT.U32.AND UP0, UPT, UR7, 0x4, UPT ;  /* 0x000000040700788c */ /* 0x000fc8000bf04070 */
[----:B------:R-:W-:-:S06]  /*108b0*/  UISETP.GT.AND.EX UP0, UPT, UR10, URZ, UPT, UP0 ;  /* 0x0000003f0a00728c */ /* 0x000fcc000bf04300 */
[----:B------:R-:W-:-:S13]  /*108c0*/  PLOP3.LUT P2, PT, PT, PT, UP0, 0x80, 0x0 ;  /* 0x000000000000781c */ /* 0x000fda0003f4f008 */
[----:B------:R-:W-:Y:S05]  /*108d0*/  @!P2 BRA `(.L_x_7537) ;  /* 0x000000040018a947 */ /* 0x000fea0003800000 */
[----:B------:R-:W-:Y:S01]  /*108e0*/  ULEA UR14, UR4, UR12, 0x3 ;  /* 0x0000000c040e7291 */ /* 0x000fe2000f8e183f */
[----:B------:R-:W2:Y:S08]  /*108f0*/  LD.E.64 R8, desc[UR8][R4.64] ;  /* 0x0000000804087980 */ /* 0x000eb0000c101b00 */
[----:B------:R-:W2:Y:S01]  /*10900*/  LDL.64 R30, [UR14+0x20] ;  /* 0x0000200eff1e7983 */ /* 0x000ea20008100a00 */
[----:B------:R-:W-:-:S03]  /*10910*/  IADD3 R32, P0, R4, UR18, RZ ;  /* 0x0000001204207c10 */ /* 0x000fc6000ff1e0ff */
[----:B------:R-:W3:Y:S01]  /*10920*/  LDL.64 R12, [UR14+0x28] ;  /* 0x0000280eff0c7983 */ /* 0x000ee20008100a00 */
[----:B------:R-:W-:-:S05]  /*10930*/  IADD3.X R33, R5, UR11, RZ, P0, !PT ;  /* 0x0000000b05217c10 */ /* 0x000fca00087fe4ff */
[----:B------:R0:W3:Y:S01]  /*10940*/  LD.E.64 R26, desc[UR8][R32.64] ;  /* 0x00000008201a7980 */ /* 0x0000e2000c101b00 */
[----:B------:R-:W-:-:S04]  /*10950*/  IADD3 R28, P0, R32, UR18, RZ ;  /* 0x00000012201c7c10 */ /* 0x000fc8000ff1e0ff */
[----:B------:R-:W-:Y:S02]  /*10960*/  IADD3.X R29, R33, UR11, RZ, P0, !PT ;  /* 0x0000000b211d7c10 */ /* 0x000fe400087fe4ff */
[----:B------:R-:W-:-:S03]  /*10970*/  IADD3 R36, P0, R28, UR18, RZ ;  /* 0x000000121c247c10 */ /* 0x000fc6000ff1e0ff */
[----:B------:R-:W4:Y:S01]  /*10980*/  LD.E.64 R4, desc[UR8][R28.64] ;  /* 0x000000081c047980 */ /* 0x000f22000c101b00 */
[----:B------:R-:W-:Y:S02]  /*10990*/  IADD3.X R37, R29, UR11, RZ, P0, !PT ;  /* 0x0000000b1d257c10 */ /* 0x000fe400087fe4ff */
[----:B0-----:R-:W-:Y:S01]  /*109a0*/  IADD3 R32, P0, R36, UR18, RZ ;  /* 0x0000001224207c10 */ /* 0x001fe2000ff1e0ff */
[----:B------:R-:W5:Y:S03]  /*109b0*/  LDL.64 R28, [UR14+0x38] ;  /* 0x0000380eff1c7983 */ /* 0x000f660008100a00 */
[----:B------:R-:W-:Y:S01]  /*109c0*/  IADD3.X R33, R37, UR11, RZ, P0, !PT ;  /* 0x0000000b25217c10 */ /* 0x000fe200087fe4ff */
[-C--:B--2---:R-:W-:Y:S02]  /*109d0*/  IMAD R3, R9, R30.reuse, RZ ;  /* 0x0000001e09037224 */ /* 0x084fe400078e02ff */
[----:B------:R-:W-:-:S04]  /*109e0*/  IMAD.WIDE.U32 R10, R8, R30, R10 ;  /* 0x0000001e080a7225 */ /* 0x000fc800078e000a */
[----:B------:R-:W-:Y:S02]  /*109f0*/  IMAD R3, R8, R31, R3 ;  /* 0x0000001f08037224 */ /* 0x000fe400078e0203 */
[----:B------:R-:W4:Y:S04]  /*10a00*/  LDL.64 R8, [UR14+0x30] ;  /* 0x0000300eff087983 */ /* 0x000f280008100a00 */
[----:B------:R-:W5:Y:S01]  /*10a10*/  LD.E.64 R30, desc[UR8][R36.64] ;  /* 0x00000008241e7980 */ /* 0x000f62000c101b00 */
[----:B------:R-:W-:Y:S02]  /*10a20*/  IMAD.IADD R11, R11, 0x1, R3 ;  /* 0x000000010b0b7824 */ /* 0x000fe400078e0203 */
[----:B---3--:R-:W-:-:S04]  /*10a30*/  IMAD R3, R27, R12, RZ ;  /* 0x0000000c1b037224 */ /* 0x008fc800078e02ff */
[C---:B------:R-:W-:Y:S02]  /*10a40*/  IMAD R3, R26.reuse, R13, R3 ;  /* 0x0000000d1a037224 */ /* 0x040fe400078e0203 */
[----:B------:R-:W-:Y:S02]  /*10a50*/  IMAD.WIDE.U32 R26, R26, R12, R10 ;  /* 0x0000000c1a1a7225 */ /* 0x000fe400078e000a */
[----:B------:R-:W2:Y:S04]  /*10a60*/  LD.E.64 R10, desc[UR8][R32.64] ;  /* 0x00000008200a7980 */ /* 0x000ea8000c101b00 */
[----:B------:R-:W2:Y:S01]  /*10a70*/  LDL.64 R12, [UR14+0x40] ;  /* 0x0000400eff0c7983 */ /* 0x000ea20008100a00 */
[----:B------:R-:W-:Y:S01]  /*10a80*/  IADD3 R27, R27, R3, RZ ;  /* 0x000000031b1b7210 */ /* 0x000fe20007ffe0ff */
[----:B----4-:R-:W-:-:S04]  /*10a90*/  IMAD R3, R5, R8, RZ ;  /* 0x0000000805037224 */ /* 0x010fc800078e02ff */
[C---:B------:R-:W-:Y:S02]  /*10aa0*/  IMAD R3, R4.reuse, R9, R3 ;  /* 0x0000000904037224 */ /* 0x040fe400078e0203 */
[----:B------:R-:W-:Y:S01]  /*10ab0*/  IMAD.WIDE.U32 R4, R4, R8, R26 ;  /* 0x0000000804047225 */ /* 0x000fe200078e001a */
[----:B------:R-:W-:Y:S01]  /*10ac0*/  IADD3 R26, P0, R32, UR18, RZ ;  /* 0x00000012201a7c10 */ /* 0x000fe2000ff1e0ff */
[----:B------:R-:W3:Y:S02]  /*10ad0*/  LDL.64 R8, [UR14+0x48] ;  /* 0x0000480eff087983 */ /* 0x000ee40008100a00 */
[----:B------:R-:W-:Y:S01]  /*10ae0*/  IMAD.IADD R5, R5, 0x1, R3 ;  /* 0x0000000105057824 */ /* 0x000fe200078e0203 */
[----:B------:R-:W-:Y:S01]  /*10af0*/  IADD3.X R27, R33, UR11, RZ, P0, !PT ;  /* 0x0000000b211b7c10 */ /* 0x000fe200087fe4ff */
[----:B-----5:R-:W-:Y:S01]  /*10b00*/  IMAD R3, R31, R28, RZ ;  /* 0x0000001c1f037224 */ /* 0x020fe200078e02ff */
[----:B------:R-:W4:Y:S03]  /*10b10*/  LDL.64 R32, [UR14+0x58] ;  /* 0x0000580eff207983 */ /* 0x000f260008100a00 */
[----:B------:R-:W-:-:S02]  /*10b20*/  IMAD R3, R30, R29, R3 ;  /* 0x0000001d1e037224 */ /* 0x000fc400078e0203 */
[----:B------:R-:W-:Y:S02]  /*10b30*/  IMAD.WIDE.U32 R28, R30, R28, R4 ;  /* 0x0000001c1e1c7225 */ /* 0x000fe400078e0004 */
[----:B------:R0:W3:Y:S01]  /*10b40*/  LD.E.64 R4, desc[UR8][R26.64] ;  /* 0x000000081a047980 */ /* 0x0000e2000c101b00 */
[----:B------:R-:W-:Y:S01]  /*10b50*/  IADD3 R36, P0, R26, UR18, RZ ;  /* 0x000000121a247c10 */ /* 0x000fe2000ff1e0ff */
[----:B------:R-:W-:Y:S02]  /*10b60*/  IMAD.IADD R29, R29, 0x1, R3 ;  /* 0x000000011d1d7824 */ /* 0x000fe400078e0203 */
[----:B--2---:R-:W-:Y:S01]  /*10b70*/  IMAD R3, R11, R12, RZ ;  /* 0x0000000c0b037224 */ /* 0x004fe200078e02ff */
[----:B------:R-:W-:-:S03]  /*10b80*/  IADD3.X R37, R27, UR11, RZ, P0, !PT ;  /* 0x0000000b1b257c10 */ /* 0x000fc600087fe4ff */
[C---:B------:R-:W-:Y:S02]  /*10b90*/  IMAD R3, R10.reuse, R13, R3 ;  /* 0x0000000d0a037224 */ /* 0x040fe400078e0203 */
[----:B------:R-:W-:Y:S01]  /*10ba0*/  IMAD.WIDE.U32 R10, R10, R12, R28 ;  /* 0x0000000c0a0a7225 */ /* 0x000fe200078e001c */
[----:B0-----:R-:W-:Y:S01]  /*10bb0*/  IADD3 R26, P0, R36, UR18, RZ ;  /* 0x00000012241a7c10 */ /* 0x001fe2000ff1e0ff */
[----:B------:R-:W2:Y:S04]  /*10bc0*/  LDL.64 R12, [UR14+0x50] ;  /* 0x0000500eff0c7983 */ /* 0x000ea80008100a00 */
[----:B------:R-:W2:Y:S01]  /*10bd0*/  LD.E.64 R28, desc[UR8][R36.64] ;  /* 0x00000008241c7980 */ /* 0x000ea2000c101b00 */
[----:B------:R-:W-:-:S05]  /*10be0*/  IADD3.X R27, R37, UR11, RZ, P0, !PT ;  /* 0x0000000b251b7c10 */ /* 0x000fca00087fe4ff */
[----:B------:R-:W4:Y:S01]  /*10bf0*/  LD.E.64 R30, desc[UR8][R26.64] ;  /* 0x000000081a1e7980 */ /* 0x000f22000c101b00 */
[----:B------:R-:W-:Y:S01]  /*10c00*/  IMAD.IADD R11, R11, 0x1, R3 ;  /* 0x000000010b0b7824 */ /* 0x000fe200078e0203 */
[----:B------:R-:W-:Y:S01]  /*10c10*/  UIADD3 UR7, UP1, UR7, -0x8, URZ ;  /* 0xfffffff807077890 */ /* 0x000fe2000ff3e03f */
[----:B------:R-:W-:Y:S01]  /*10c20*/  PLOP3.LUT P0, PT, PT, PT, PT, 0x8, 0x0 ;  /* 0x000000000000781c */ /* 0x000fe20003f0e170 */
[----:B------:R-:W-:Y:S02]  /*10c30*/  UIADD3 UR4, UP0, UR4, 0x8, URZ ;  /* 0x0000000804047890 */ /* 0x000fe4000ff1e03f */
[----:B------:R-:W-:Y:S02]  /*10c40*/  UIADD3.X UR10, UR10, -0x1, URZ, UP1, !UPT ;  /* 0xffffffff0a0a7890 */ /* 0x000fe40008ffe43f */
        /* <DEDUP_REMOVED lines=8> */
[-C--:B----4-:R-:W-:Y:S02]  /*10cd0*/  IMAD R5, R31, R32.reuse, RZ ;  /* 0x000000201f057224 */ /* 0x090fe400078e02ff */
[----:B------:R-:W-:Y:S01]  /*10ce0*/  IMAD.IADD R13, R13, 0x1, R3 ;  /* 0x000000010d0d7824 */ /* 0x000fe200078e0203 */
[----:B------:R-:W-:Y:S01]  /*10cf0*/  IADD3 R4, P2, R26, UR18, RZ ;  /* 0x000000121a047c10 */ /* 0x000fe2000ff5e0ff */
[C---:B------:R-:W-:Y:S02]  /*10d00*/  IMAD R5, R30.reuse, R33, R5 ;  /* 0x000000211e057224 */ /* 0x040fe400078e0205 */
[----:B------:R-:W-:-:S04]  /*10d10*/  IMAD.WIDE.U32 R10, R30, R32, R12 ;  /* 0x000000201e0a7225 */ /* 0x000fc800078e000c */
[----:B------:R-:W-:Y:S01]  /*10d20*/  IMAD.IADD R11, R11, 0x1, R5 ;  /* 0x000000010b0b7824 */ /* 0x000fe200078e0205 */
[----:B------:R-:W-:-:S07]  /*10d30*/  IADD3.X R5, R27, UR11, RZ, P2, !PT ;  /* 0x0000000b1b057c10 */ /* 0x000fce00097fe4ff */
.L_x_7537:
[----:B------:R-:W-:-:S04]  /*10d40*/  ISETP.NE.U32.AND P2, PT, RZ, UR7, PT ;  /* 0x00000007ff007c0c */ /* 0x000fc8000bf45070 */
[----:B------:R-:W-:-:S13]  /*10d50*/  ISETP.NE.OR.EX P0, PT, RZ, UR10, P0, P2 ;  /* 0x0000000aff007c0c */ /* 0x000fda0008705720 */
[----:B------:R-:W-:Y:S05]  /*10d60*/  @!P0 BRA `(.L_x_7533) ;  /* 0x0000000000a08947 */ /* 0x000fea0003800000 */
.L_x_7534:
[----:B------:R-:W-:Y:S01]  /*10d70*/  ULEA UR14, UR4, UR12, 0x3 ;  /* 0x0000000c040e7291 */ /* 0x000fe2000f8e183f */
[----:B------:R-:W2:Y:S08]  /*10d80*/  LD.E.64 R26, desc[UR8][R4.64] ;  /* 0x00000008041a7980 */ /* 0x000eb0000c101b00 */
[----:B------:R-:W2:Y:S01]  /*10d90*/  LDL.64 R28, [UR14+0x20] ;  /* 0x0000200eff1c7983 */ /* 0x000ea20008100a00 */
[----:B------:R-:W-:-:S03]  /*10da0*/  IADD3 R32, P0, R4, UR18, RZ ;  /* 0x0000001204207c10 */ /* 0x000fc6000ff1e0ff */
[----:B------:R-:W3:Y:S01]  /*10db0*/  LDL.64 R30, [UR14+0x30] ;  /* 0x0000300eff1e7983 */ /* 0x000ee20008100a00 */
[----:B------:R-:W-:-:S03]  /*10dc0*/  IADD3.X R33, R5, UR11, RZ, P0, !PT ;  /* 0x0000000b05217c10 */ /* 0x000fc600087fe4ff */
[----:B------:R-:W4:Y:S01]  /*10dd0*/  LDL.64 R4, [UR14+0x28] ;  /* 0x0000280eff047983 */ /* 0x000f220008100a00 */
[----:B------:R-:W-:-:S03]  /*10de0*/  IADD3 R12, P0, R32, UR18, RZ ;  /* 0x00000012200c7c10 */ /* 0x000fc6000ff1e0ff */
[----:B------:R-:W4:Y:S01]  /*10df0*/  LD.E.64 R8, desc[UR8][R32.64] ;  /* 0x0000000820087980 */ /* 0x000f22000c101b00 */
[----:B------:R-:W-:-:S03]  /*10e00*/  IADD3.X R13, R33, UR11, RZ, P0, !PT ;  /* 0x0000000b210d7c10 */ /* 0x000fc600087fe4ff */
[----:B------:R-:W5:Y:S01]  /*10e10*/  LDL.64 R36, [UR14+0x38] ;  /* 0x0000380eff247983 */ /* 0x000f620008100a00 */
[-C--:B--2---:R-:W-:Y:S02]  /*10e20*/  IMAD R3, R27, R28.reuse, RZ ;  /* 0x0000001c1b037224 */ /* 0x084fe400078e02ff */
[----:B------:R-:W-:-:S04]  /*10e30*/  IMAD.WIDE.U32 R10, R26, R28, R10 ;  /* 0x0000001c1a0a7225 */ /* 0x000fc800078e000a */
[----:B------:R-:W-:Y:S01]  /*10e40*/  IMAD R3, R26, R29, R3 ;  /* 0x0000001d1a037224 */ /* 0x000fe200078e0203 */
[----:B------:R-:W-:Y:S01]  /*10e50*/  IADD3 R26, P0, R12, UR18, RZ ;  /* 0x000000120c1a7c10 */ /* 0x000fe2000ff1e0ff */
[----:B------:R-:W3:Y:S03]  /*10e60*/  LD.E.64 R28, desc[UR8][R12.64] ;  /* 0x000000080c1c7980 */ /* 0x000ee6000c101b00 */
[----:B------:R-:W-:-:S05]  /*10e70*/  IADD3.X R27, R13, UR11, RZ, P0, !PT ;  /* 0x0000000b0d1b7c10 */ /* 0x000fca00087fe4ff */
[----:B------:R-:W5:Y:S01]  /*10e80*/  LD.E.64 R32, desc[UR8][R26.64] ;  /* 0x000000081a207980 */ /* 0x000f62000c101b00 */
[----:B------:R-:W-:Y:S02]  /*10e90*/  IMAD.IADD R11, R11, 0x1, R3 ;  /* 0x000000010b0b7824 */ /* 0x000fe400078e0203 */
[----:B----4-:R-:W-:Y:S01]  /*10ea0*/  IMAD R3, R9, R4, RZ ;  /* 0x0000000409037224 */ /* 0x010fe200078e02ff */
[----:B------:R-:W-:-:S03]  /*10eb0*/  UIADD3 UR7, UP0, UR7, -0x4, URZ ;  /* 0xfffffffc07077890 */ /* 0x000fc6000ff1e03f */
[C---:B------:R-:W-:Y:S02]  /*10ec0*/  IMAD R3, R8.reuse, R5, R3 ;  /* 0x0000000508037224 */ /* 0x040fe400078e0203 */
[----:B------:R-:W-:Y:S01]  /*10ed0*/  IMAD.WIDE.U32 R4, R8, R4, R10 ;  /* 0x0000000408047225 */ /* 0x000fe200078e000a */
[----:B------:R-:W-:Y:S01]  /*10ee0*/  UIADD3.X UR10, UR10, -0x1, URZ, UP0, !UPT ;  /* 0xffffffff0a0a7890 */ /* 0x000fe200087fe43f */
[----:B------:R-:W-:-:S03]  /*10ef0*/  ISETP.NE.U32.AND P0, PT, RZ, UR7, PT ;  /* 0x00000007ff007c0c */ /* 0x000fc6000bf05070 */
[----:B------:R-:W-:Y:S02]  /*10f00*/  IADD3 R5, R5, R3, RZ ;  /* 0x0000000305057210 */ /* 0x000fe40007ffe0ff */
[----:B------:R-:W-:Y:S01]  /*10f10*/  ISETP.NE.AND.EX P0, PT, RZ, UR10, PT, P0 ;  /* 0x0000000aff007c0c */ /* 0x000fe2000bf05300 */
[----:B------:R-:W-:-:S04]  /*10f20*/  UIADD3 UR4, UP0, UR4, 0x4, URZ ;  /* 0x0000000404047890 */ /* 0x000fc8000ff1e03f */
[----:B------:R-:W-:Y:S01]  /*10f30*/  UIADD3.X UR5, URZ, UR5, URZ, UP0, !UPT ;  /* 0x000000053f057290 */ /* 0x000fe200087fe43f */
[----:B---3--:R-:W-:-:S04]  /*10f40*/  IMAD R3, R29, R30, RZ ;  /* 0x0000001e1d037224 */ /* 0x008fc800078e02ff */
        /* <DEDUP_REMOVED lines=10> */
.L_x_7533:
        /* <DEDUP_REMOVED lines=10> */
[----:B------:R-:W-:-:S05]  /*11090*/  IMAD.WIDE.U32 R4, R5, UR16, R6 ;  /* 0x0000001005047c25 */ /* 0x000fca000f8e0006 */
[----:B------:R-:W-:Y:S02]  /*110a0*/  IADD3 R3, R5, UR7, RZ ;  /* 0x0000000705037c10 */ /* 0x000fe4000fffe0ff */
        /* <DEDUP_REMOVED lines=16> */
[----:B------:R-:W-:-:S05]  /*111b0*/  IMAD.U32 R6, RZ, RZ, UR5 ;  /* 0x00000005ff067e24 */ /* 0x000fca000f8e00ff */
        /* <DEDUP_REMOVED lines=12> */
[----:B------:R-:W-:Y:S01]  /*11280*/  MOV R3, UR16 ;  /* 0x0000001000037c02 */ /* 0x000fe20008000f00 */
[----:B------:R-:W-:Y:S02]  /*11290*/  IMAD.U32 R7, RZ, RZ, UR16 ;  /* 0x00000010ff077e24 */ /* 0x000fe4000f8e00ff */
[----:B------:R-:W-:Y:S01]  /*112a0*/  IMAD.U32 R6, RZ, RZ, UR17 ;  /* 0x00000011ff067e24 */ /* 0x000fe2000f8e00ff */
[----:B------:R-:W-:-:S04]  /*112b0*/  LEA R4, P0, R3, R4, 0x3 ;  /* 0x0000000403047211 */ /* 0x000fc800078018ff */
[----:B------:R-:W-:Y:S02]  /*112c0*/  LEA.HI.X R5, R7, R5, R6, 0x3, P0 ;  /* 0x0000000507057211 */ /* 0x000fe400000f1c06 */
[----:B------:R-:W2:Y:S04]  /*112d0*/  LDL.64 R6, [UR14+0x30] ;  /* 0x0000300eff067983 */ /* 0x000ea80008100a00 */
[----:B------:R-:W2:Y:S02]  /*112e0*/  LD.E.64 R4, desc[UR8][R4.64] ;  /* 0x0000000804047980 */ /* 0x000ea4000c101b00 */
[-C--:B--2---:R-:W-:Y:S02]  /*112f0*/  IMAD R3, R5, R6.reuse, RZ ;  /* 0x0000000605037224 */ /* 0x084fe400078e02ff */
[----:B------:R-:W-:-:S04]  /*11300*/  IMAD.WIDE.U32 R10, R4, R6, R10 ;  /* 0x00000006040a7225 */ /* 0x000fc800078e000a */
[----:B------:R-:W-:-:S04]  /*11310*/  IMAD R3, R4, R7, R3 ;  /* 0x0000000704037224 */ /* 0x000fc800078e0203 */
[----:B------:R-:W-:Y:S01]  /*11320*/  IMAD.IADD R11, R11, 0x1, R3 ;  /* 0x000000010b0b7824 */ /* 0x000fe200078e0203 */
[----:B------:R-:W-:Y:S06]  /*11330*/  BRA `(.L_x_7532) ;  /* 0x00000000000c7947 */ /* 0x000fec0003800000 */
.L_x_7531:
[----:B01---5:R-:W-:-:S04]  /*11340*/  LEA R10, P0, R34, UR4, 0x3 ;  /* 0x00000004220a7c11 */ /* 0x023fc8000f8018ff */
[----:B------:R-:W-:-:S06]  /*11350*/  LEA.HI.X R11, R34, UR5, R35, 0x3, P0 ;  /* 0x00000005220b7c11 */ /* 0x000fcc00080f1c23 */
[----:B------:R-:W5:Y:S03]  /*11360*/  LD.E.64 R10, desc[UR8][R10.64] ;  /* 0x000000080a0a7980 */ /* 0x000f66000c101b00 */
.L_x_7532:
        /* <DEDUP_REMOVED lines=9> */
[----:B-----5:R-:W-:-:S11]  /*11400*/  SHF.R.S32.HI R12, RZ, 0x3, R5 ;  /* 0x00000003ff0c7819 */ /* 0x020fd60000011405 */
[----:B------:R-:W-:Y:S05]  /*11410*/  @!P0 BRA `(.L_x_7538) ;  /* 0x0000000000608947 */ /* 0x000fea0003800000 */
[----:B------:R-:W-:Y:S01]  /*11420*/  BSSY B1, `(.L_x_7538) ;  /* 0x0000017000017945 */ /* 0x000fe20003800000 */
[----:B------:R-:W-:Y:S01]  /*11430*/  IMAD.U32 R8, RZ, RZ, UR4 ;  /* 0x00000004ff087e24 */ /* 0x000fe2000f8e00ff */
[----:B------:R-:W-:Y:S01]  /*11440*/  MOV R3, UR5 ;  /* 0x0000000500037c02 */ /* 0x000fe20008000f00 */
[----:B------:R-:W-:Y:S02]  /*11450*/  IMAD.MOV.U32 R27, RZ, RZ, R9 ;  /* 0x000000ffff1b7224 */ /* 0x000fe400078e0009 */
[----:B------:R-:W-:-:S07]  /*11460*/  IMAD.MOV.U32 R28, RZ, RZ, R12 ;  /* 0x000000ffff1c7224 */ /* 0x000fce00078e000c */
.L_x_7539:
        /* <DEDUP_REMOVED lines=13> */
[----:B------:R-:W-:Y:S01]  /*11540*/  IMAD.MOV.U32 R27, RZ, RZ, R13 ;  /* 0x000000ffff1b7224 */ /* 0x000fe200078e000d */
[----:B------:R-:W-:Y:S01]  /*11550*/  @!P2 IADD3.X R3, RZ, R5, RZ, P4, !PT ;  /* 0x00000005ff03a210 */ /* 0x000fe200027fe4ff */
[----:B------:R-:W-:Y:S01]  /*11560*/  IMAD.MOV.U32 R28, RZ, RZ, R26 ;  /* 0x000000ffff1c7224 */ /* 0x000fe200078e001a */
[----:B------:R-:W-:-:S13]  /*11570*/  ISETP.GT.AND.EX P3, PT, R26, RZ, PT, P3 ;  /* 0x000000ff1a00720c */ /* 0x000fda0003f64330 */
[----:B------:R-:W-:Y:S05]  /*11580*/  @P3 BRA `(.L_x_7539) ;  /* 0xfffffffc00b83947 */ /* 0x000fea000383ffff */
[----:B------:R-:W-:Y:S05]  /*11590*/  BSYNC B1 ;  /* 0x0000000000017941 */ /* 0x000fea0003800000 */
.L_x_7538:
[----:B------:R-:W-:Y:S02]  /*115a0*/  ULDC.64 UR4, c[0x0][0x280] ;  /* 0x0000a00000047ab9 */ /* 0x000fe40000000a00 */
[----:B------:R-:W-:Y:S01]  /*115b0*/  IMAD.U32 R27, RZ, RZ, UR4 ;  /* 0x00000004ff1b7e24 */ /* 0x000fe2000f8e00ff */
[----:B------:R-:W-:Y:S01]  /*115c0*/  MOV R28, UR5 ;  /* 0x00000005001c7c02 */ /* 0x000fe20008000f00 */
[----:B------:R-:W-:Y:S06]  /*115d0*/  @!P0 BRA `(.L_x_7540) ;  /* 0x0000000000588947 */ /* 0x000fec0003800000 */
[----:B------:R-:W-:Y:S01]  /*115e0*/  BSSY B1, `(.L_x_7540) ;  /* 0x0000015000017945 */ /* 0x000fe20003800000 */
[----:B------:R-:W-:Y:S02]  /*115f0*/  IMAD.U32 R27, RZ, RZ, UR4 ;  /* 0x00000004ff1b7e24 */ /* 0x000fe4000f8e00ff */
[----:B------:R-:W-:-:S07]  /*11600*/  IMAD.U32 R28, RZ, RZ, UR5 ;  /* 0x00000005ff1c7e24 */ /* 0x000fce000f8e00ff */
.L_x_7541:
        /* <DEDUP_REMOVED lines=19> */
.L_x_7540:
[----:B------:R-:W-:Y:S01]  /*11740*/  ULDC.64 UR4, c[0x0][0x280] ;  /* 0x0000a00000047ab9 */ /* 0x000fe20000000a00 */
[----:B------:R-:W-:Y:S01]  /*11750*/  IADD3 R4, P0, -R8, R27, RZ ;  /* 0x0000001b08047210 */ /* 0x000fe20007f1e1ff */
[----:B------:R-:W-:Y:S01]  /*11760*/  IMAD.SHL.U32 R10, R34, 0x8, RZ ;  /* 0x00000008220a7824 */ /* 0x000fe200078e00ff */
[----:B------:R-:W-:Y:S01]  /*11770*/  IADD3 R8, P2, R8, -UR4, RZ ;  /* 0x8000000408087c10 */ /* 0x000fe2000ff5e0ff */
[----:B------:R-:W-:Y:S01]  /*11780*/  ULDC.64 UR10, c[0x0][0x298] ;  /* 0x0000a600000a7ab9 */ /* 0x000fe20000000a00 */
[C---:B------:R-:W-:Y:S02]  /*11790*/  IADD3.X R5, ~R3.reuse, R28, RZ, P0, !PT ;  /* 0x0000001c03057210 */ /* 0x040fe400007fe5ff */
        /* <DEDUP_REMOVED lines=13> */
.L_x_7530:
[----:B------:R-:W-:Y:S05]  /*11870*/  BSYNC B0 ;  /* 0x0000000000007941 */ /* 0x000fea0003800000 */
.L_x_7529:
[----:B------:R-:W-:Y:S01]  /*11880*/  UIADD3 UR7, -UR6, UR13, URZ ;  /* 0x0000000d06077290 */ /* 0x000fe2000fffe13f */
        /* <DEDUP_REMOVED lines=9> */
[----:B-----5:R-:W-:Y:S02]  /*11920*/  CS2R R12, SRZ ;  /* 0x00000000000c7805 */ /* 0x020fe4000001ff00 */
        /* <DEDUP_REMOVED lines=11> */
[----:B012---:R-:W-:Y:S01]  /*119e0*/  IMAD.WIDE.U32 R6, R24, UR4, RZ ;  /* 0x0000000418067c25 */ /* 0x007fe2000f8e00ff */
        /* <DEDUP_REMOVED lines=32> */
.L_x_7549:
        /* <DEDUP_REMOVED lines=23> */
[----:B------:R-:W3:Y:S02]  /*11d60*/  LDL.64 R10, [UR14+0x40] ;  /* 0x0000400eff0a7983 */ /* 0x000ee40008100a00 */
[----:B------:R-:W-:Y:S01]  /*11d70*/  IMAD.IADD R5, R5, 0x1, R3 ;  /* 0x0000000105057824 */ /* 0x000fe200078e0203 */
        /* <DEDUP_REMOVED lines=17> */
[----:B------:R-:W-:Y:S01]  /*11e90*/  IADD3 R29, R29, R3, RZ ;  /* 0x000000031d1d7210 */ /* 0x000fe20007ffe0ff */
        /* <DEDUP_REMOVED lines=9> */
[----:B------:R-:W-:Y:S02]  /*11f30*/  IMAD.WIDE.U32 R30, R32, R30, R4 ;  /* 0x0000001e201e7225 */ /* 0x000fe400078e0004 */
[----:B------:R-:W2:Y:S01]  /*11f40*/  LDL.64 R4, [UR14+0x58] ;  /* 0x0000580eff047983 */ /* 0x000ea20008100a00 */
[----:B------:R-:W-:Y:S01]  /*11f50*/  IADD3 R36, P2, R28, UR18, RZ ;  /* 0x000000121c247c10 */ /* 0x000fe2000ff5e0ff */
[----:B------:R-:W-:Y:S02]  /*11f60*/  IMAD.IADD R31, R31, 0x1, R3 ;  /* 0x000000011f1f7824 */ /* 0x000fe400078e0203 */
        /* <DEDUP_REMOVED lines=15> */
[----:B------:R-:W2:Y:S03]  /*12060*/  LDL.64 R10, [UR14+0x70] ;  /* 0x0000700eff0a7983 */ /* 0x000ea60008100a00 */
[----:B------:R-:W-:Y:S02]  /*12070*/  IADD3 R5, R5, R3, RZ ;  /* 0x0000000305057210 */ /* 0x000fe40007ffe0ff */
        /* <DEDUP_REMOVED lines=17> */
[----:B------:R-:W-:-:S02]  /*12190*/  IMAD.IADD R29, R29, 0x1, R3 ;  /* 0x000000011d1d7824 */ /* 0x000fc400078e0203 */
        /* <DEDUP_REMOVED lines=13> */
[----:B------:R-:W-:Y:S01]  /*12270*/  IADD3 R31, R31, R3, RZ ;  /* 0x000000031f1f7210 */ /* 0x000fe20007ffe0ff */
[----:B----4-:R-:W-:Y:S01]  /*12280*/  IMAD R3, R13, R26, RZ ;  /* 0x0000001a0d037224 */ /* 0x010fe200078e02ff */
[----:B------:R-:W-:-:S03]  /*12290*/  IADD3.X R37, R29, UR13, RZ, P2, !PT ;  /* 0x0000000d1d257c10 */ /* 0x000fc600097fe4ff */
[C---:B------:R-:W-:Y:S02]  /*122a0*/  IMAD R3, R12.reuse, R27, R3 ;  /* 0x0000001b0c037224 */ /* 0x040fe400078e0203 */
[----:B------:R-:W-:Y:S01]  /*122b0*/  IMAD.WIDE.U32 R12, R12, R26, R30 ;  /* 0x0000001a0c0c7225 */ /* 0x000fe200078e001e */
[----:B------:R-:W4:Y:S01]  /*122c0*/  LD.E.64 R28, desc[UR8][R36.64] ;  /* 0x00000008241c7980 */ /* 0x000f22000c101b00 */
[----:B------:R-:W-:-:S03]  /*122d0*/  IADD3 R30, P2, R36, UR18, RZ ;  /* 0x00000012241e7c10 */ /* 0x000fc6000ff5e0ff */
[----:B------:R-:W4:Y:S01]  /*122e0*/  LDL.64 R26, [UR14+0x90] ;  /* 0x0000900eff1a7983 */ /* 0x000f220008100a00 */
        /* <DEDUP_REMOVED lines=16> */
[----:B------:R-:W-:Y:S01]  /*123f0*/  IMAD.WIDE.U32 R26, R28, R26, R4 ;  /* 0x0000001a1c1a7225 */ /* 0x000fe200078e0004 */
[----:B------:R-:W-:-:S03]  /*12400*/  IADD3 R4, P2, R30, UR18, RZ ;  /* 0x000000121e047c10 */ /* 0x000fc6000ff5e0ff */
[----:B------:R-:W-:Y:S02]  /*12410*/  IMAD.IADD R27, R27, 0x1, R3 ;  /* 0x000000011b1b7824 */ /* 0x000fe400078e0203 */
[-C--:B--2---:R-:W-:Y:S02]  /*12420*/  IMAD R3, R33, R34.reuse, RZ ;  /* 0x0000002221037224 */ /* 0x084fe400078e02ff */
[----:B------:R-:W-:Y:S01]  /*12430*/  IMAD.WIDE.U32 R12, R32, R34, R26 ;  /* 0x00000022200c7225 */ /* 0x000fe200078e001a */
[----:B------:R-:W-:-:S03]  /*12440*/  IADD3.X R5, R31, UR13, RZ, P2, !PT ;  /* 0x0000000d1f057c10 */ /* 0x000fc600097fe4ff */
[----:B------:R-:W-:-:S05]  /*12450*/  IMAD R3, R32, R35, R3 ;  /* 0x0000002320037224 */ /* 0x000fca00078e0203 */
[----:B------:R-:W-:Y:S01]  /*12460*/  IADD3 R13, R13, R3, RZ ;  /* 0x000000030d0d7210 */ /* 0x000fe20007ffe0ff */
[----:B------:R-:W-:Y:S06]  /*12470*/  @P3 BRA `(.L_x_7549) ;  /* 0xfffffff400dc3947 */ /* 0x000fec000383ffff */
.L_x_7548:
        /* <DEDUP_REMOVED lines=30> */
[----:B------:R-:W-:Y:S02]  /*12660*/  IMAD.IADD R29, R29, 0x1, R3 ;  /* 0x000000011d1d7824 */ /* 0x000fe400078e0203 */
[----:B----4-:R-:W-:-:S04]  /*12670*/  IMAD R3, R5, R10, RZ ;  /* 0x0000000a05037224 */ /* 0x010fc800078e02ff */
[C---:B------:R-:W-:Y:S02]  /*12680*/  IMAD R3, R4.reuse, R11, R3 ;  /* 0x0000000b04037224 */ /* 0x040fe400078e0203 */
[----:B------:R-:W-:Y:S01]  /*12690*/  IMAD.WIDE.U32 R4, R4, R10, R28 ;  /* 0x0000000a04047225 */ /* 0x000fe200078e001c */
[----:B------:R-:W-:Y:S01]  /*126a0*/  IADD3 R28, P0, R34, UR18, RZ ;  /* 0x00000012221c7c10 */ /* 0x000fe2000ff1e0ff */
[----:B------:R-:W3:Y:S02]  /*126b0*/  LDL.64 R10, [UR14+0x48] ;  /* 0x0000480eff0a7983 */ /* 0x000ee40008100a00 */
[----:B------:R-:W-:Y:S02]  /*126c0*/  IMAD.IADD R5, R5, 0x1, R3 ;  /* 0x0000000105057824 */ /* 0x000fe400078e0203 */
[----:B-----5:R-:W-:Y:S01]  /*126d0*/  IMAD R3, R33, R30, RZ ;  /* 0x0000001e21037224 */ /* 0x020fe200078e02ff */
[----:B------:R-:W-:-:S03]  /*126e0*/  IADD3.X R29, R35, UR13, RZ, P0, !PT ;  /* 0x0000000d231d7c10 */ /* 0x000fc600087fe4ff */
[C---:B------:R-:W-:Y:S01]  /*126f0*/  IMAD R3, R32.reuse, R31, R3 ;  /* 0x0000001f20037224 */ /* 0x040fe200078e0203 */
[----:B------:R-:W4:Y:S01]  /*12700*/  LDL.64 R34, [UR14+0x58] ;  /* 0x0000580eff227983 */ /* 0x000f220008100a00 */
[----:B------:R-:W-:Y:S01]  /*12710*/  IMAD.WIDE.U32 R30, R32, R30, R4 ;  /* 0x0000001e201e7225 */ /* 0x000fe200078e0004 */
[----:B------:R-:W-:Y:S02]  /*12720*/  IADD3 R36, P0, R28, UR18, RZ ;  /* 0x000000121c247c10 */ /* 0x000fe4000ff1e0ff */
[----:B------:R0:W3:Y:S02]  /*12730*/  LD.E.64 R4, desc[UR8][R28.64] ;  /* 0x000000081c047980 */ /* 0x0000e4000c101b00 */
[----:B------:R-:W-:Y:S01]  /*12740*/  IADD3 R31, R31, R3, RZ ;  /* 0x000000031f1f7210 */ /* 0x000fe20007ffe0ff */
        /* <DEDUP_REMOVED lines=17> */
[----:B------:R-:W-:-:S04]  /*12860*/  IMAD.WIDE.U32 R4, R4, R10, R12 ;  /* 0x0000000a04047225 */ /* 0x000fc800078e000c */
[----:B------:R-:W-:Y:S02]  /*12870*/  IMAD.IADD R5, R5, 0x1, R3 ;  /* 0x0000000105057824 */ /* 0x000fe400078e0203 */
[----:B--2---:R-:W-:-:S04]  /*12880*/  IMAD R3, R31, R26, RZ ;  /* 0x0000001a1f037224 */ /* 0x004fc800078e02ff */
[C---:B------:R-:W-:Y:S02]  /*12890*/  IMAD R3, R30.reuse, R27, R3 ;  /* 0x0000001b1e037224 */ /* 0x040fe400078e0203 */
[----:B------:R-:W-:-:S04]  /*128a0*/  IMAD.WIDE.U32 R26, R30, R26, R4 ;  /* 0x0000001a1e1a7225 */ /* 0x000fc800078e0004 */
[-C--:B----4-:R-:W-:Y:S02]  /*128b0*/  IMAD R5, R33, R34.reuse, RZ ;  /* 0x0000002221057224 */ /* 0x090fe400078e02ff */
[----:B------:R-:W-:Y:S02]  /*128c0*/  IMAD.IADD R27, R27, 0x1, R3 ;  /* 0x000000011b1b7824 */ /* 0x000fe400078e0203 */
[C---:B------:R-:W-:Y:S02]  /*128d0*/  IMAD R5, R32.reuse, R35, R5 ;  /* 0x0000002320057224 */ /* 0x040fe400078e0205 */
[----:B------:R-:W-:Y:S01]  /*128e0*/  IMAD.WIDE.U32 R12, R32, R34, R26 ;  /* 0x00000022200c7225 */ /* 0x000fe200078e001a */
[----:B------:R-:W-:-:S04]  /*128f0*/  IADD3 R4, P2, R28, UR18, RZ ;  /* 0x000000121c047c10 */ /* 0x000fc8000ff5e0ff */
[----:B------:R-:W-:Y:S02]  /*12900*/  IADD3 R13, R13, R5, RZ ;  /* 0x000000050d0d7210 */ /* 0x000fe40007ffe0ff */
[----:B------:R-:W-:-:S07]  /*12910*/  IADD3.X R5, R29, UR13, RZ, P2, !PT ;  /* 0x0000000d1d057c10 */ /* 0x000fce00097fe4ff */
.L_x_7550:
[----:B------:R-:W-:-:S04]  /*12920*/  ISETP.NE.U32.AND P2, PT, RZ, UR10, PT ;  /* 0x0000000aff007c0c */ /* 0x000fc8000bf45070 */
[----:B------:R-:W-:-:S13]  /*12930*/  ISETP.NE.OR.EX P0, PT, RZ, UR11, P0, P2 ;  /* 0x0000000bff007c0c */ /* 0x000fda0008705720 */
[----:B------:R-:W-:Y:S05]  /*12940*/  @!P0 BRA `(.L_x_7546) ;  /* 0x0000000000a08947 */ /* 0x000fea0003800000 */
.L_x_7547:
[----:B------:R-:W-:Y:S01]  /*12950*/  ULEA UR14, UR4, UR12, 0x3 ;  /* 0x0000000c040e7291 */ /* 0x000fe2000f8e183f */
[----:B------:R-:W2:Y:S08]  /*12960*/  LD.E.64 R28, desc[UR8][R4.64] ;  /* 0x00000008041c7980 */ /* 0x000eb0000c101b00 */
[----:B------:R-:W2:Y:S01]  /*12970*/  LDL.64 R30, [UR14+0x20] ;  /* 0x0000200eff1e7983 */ /* 0x000ea20008100a00 */
[----:B------:R-:W-:-:S03]  /*12980*/  IADD3 R34, P0, R4, UR18, RZ ;  /* 0x0000001204227c10 */ /* 0x000fc6000ff1e0ff */
[----:B------:R-:W3:Y:S01]  /*12990*/  LDL.64 R32, [UR14+0x30] ;  /* 0x0000300eff207983 */ /* 0x000ee20008100a00 */
[----:B------:R-:W-:Y:S02]  /*129a0*/  IADD3.X R35, R5, UR13, RZ, P0, !PT ;  /* 0x0000000d05237c10 */ /* 0x000fe400087fe4ff */
[----:B------:R-:W-:Y:S01]  /*129b0*/  IADD3 R26, P0, R34, UR18, RZ ;  /* 0x00000012221a7c10 */ /* 0x000fe2000ff1e0ff */
[----:B------:R-:W4:Y:S04]  /*129c0*/  LDL.64 R4, [UR14+0x28] ;  /* 0x0000280eff047983 */ /* 0x000f280008100a00 */
        /* <DEDUP_REMOVED lines=16> */
[----:B------:R-:W-:Y:S02]  /*12ad0*/  ISETP.NE.U32.AND P0, PT, RZ, UR10, PT ;  /* 0x0000000aff007c0c */ /* 0x000fe4000bf05070 */
[----:B------:R-:W-:-:S03]  /*12ae0*/  IMAD.IADD R5, R5, 0x1, R3 ;  /* 0x0000000105057824 */ /* 0x000fc600078e0203 */
        /* <DEDUP_REMOVED lines=8> */
[-C--:B-----5:R-:W-:Y:S02]  /*12b70*/  IMAD R3, R35, R36.reuse, RZ ;  /* 0x0000002423037224 */ /* 0x0a0fe400078e02ff */
[----:B------:R-:W-:Y:S01]  /*12b80*/  IMAD.WIDE.U32 R12, R34, R36, R30 ;  /* 0x00000024220c7225 */ /* 0x000fe200078e001e */
[----:B------:R-:W-:-:S03]  /*12b90*/  IADD3.X R5, R29, UR13, RZ, P2, !PT ;  /* 0x0000000d1d057c10 */ /* 0x000fc600097fe4ff */
[----:B------:R-:W-:-:S05]  /*12ba0*/  IMAD R3, R34, R37, R3 ;  /* 0x0000002522037224 */ /* 0x000fca00078e0203 */
[----:B------:R-:W-:Y:S01]  /*12bb0*/  IADD3 R13, R13, R3, RZ ;  /* 0x000000030d0d7210 */ /* 0x000fe20007ffe0ff */
[----:B------:R-:W-:Y:S06]  /*12bc0*/  @P0 BRA `(.L_x_7547) ;  /* 0xfffffffc00600947 */ /* 0x000fec000383ffff */
.L_x_7546:
[----:B------:R-:W-:-:S04]  /*12bd0*/  ISETP.NE.U32.AND P0, PT, RZ, UR15, PT ;  /* 0x0000000fff007c0c */ /* 0x000fc8000bf05070 */
[----:B------:R-:W-:-:S13]  /*12be0*/  ISETP.NE.AND.EX P0, PT, RZ, RZ, PT, P0 ;  /* 0x000000ffff00720c */ /* 0x000fda0003f05300 */
[----:B------:R-:W-:Y:S05]  /*12bf0*/  @!P0 BRA `(.L_x_7545) ;  /* 0x0000000000d08947 */ /* 0x000fea0003800000 */
[----:B------:R-:W-:Y:S01]  /*12c00*/  UIMAD UR5, UR5, UR16, URZ ;  /* 0x00000010050572a4 */ /* 0x000fe2000f8e023f */
[----:B------:R-:W-:Y:S01]  /*12c10*/  IMAD.U32 R5, RZ, RZ, UR4 ;  /* 0x00000004ff057e24 */ /* 0x000fe2000f8e00ff */
[----:B------:R-:W-:Y:S01]  /*12c20*/  ULDC.64 UR18, c[0x0][0x228] ;  /* 0x00008a0000127ab9 */ /* 0x000fe20000000a00 */
[----:B------:R-:W-:Y:S01]  /*12c30*/  IMAD.MOV.U32 R8, RZ, RZ, R6 ;  /* 0x000000ffff087224 */ /* 0x000fe200078e0006 */
        /* <DEDUP_REMOVED lines=16> */
[----:B------:R-:W-:Y:S02]  /*12d40*/  ULDC.64 UR10, c[0x0][0x278] ;  /* 0x00009e00000a7ab9 */ /* 0x000fe40000000a00 */
[----:B------:R-:W-:-:S06]  /*12d50*/  UIMAD.WIDE.U32 UR4, UR4, UR16, UR10 ;  /* 0x00000010040472a5 */ /* 0x000fcc000f8e000a */
[----:B------:R-:W-:Y:S01]  /*12d60*/  IMAD.U32 R3, RZ, RZ, UR5 ;  /* 0x00000005ff037e24 */ /* 0x000fe2000f8e00ff */
[----:B------:R-:W-:-:S04]  /*12d70*/  IADD3 R6, P0, R6, UR4, RZ ;  /* 0x0000000406067c10 */ /* 0x000fc8000ff1e0ff */
[----:B------:R-:W-:Y:S02]  /*12d80*/  IADD3.X R9, R9, UR13, R3, P0, !PT ;  /* 0x0000000d09097c10 */ /* 0x000fe400087fe403 */
[----:B------:R-:W-:-:S04]  /*12d90*/  LEA R4, P0, R6, UR18, 0x3 ;  /* 0x0000001206047c11 */ /* 0x000fc8000f8018ff */
[----:B------:R-:W-:Y:S02]  /*12da0*/  LEA.HI.X R5, R6, UR19, R9, 0x3, P0 ;  /* 0x0000001306057c11 */ /* 0x000fe400080f1c09 */
        /* <DEDUP_REMOVED lines=22> */
.L_x_7544:
[----:B-----5:R-:W-:-:S04]  /*12f10*/  LEA R12, P0, R24, UR4, 0x3 ;  /* 0x00000004180c7c11 */ /* 0x020fc8000f8018ff */
[----:B------:R-:W-:-:S06]  /*12f20*/  LEA.HI.X R13, R24, UR5, R25, 0x3, P0 ;  /* 0x00000005180d7c11 */ /* 0x000fcc00080f1c19 */
[----:B------:R-:W5:Y:S03]  /*12f30*/  LD.E.64 R12, desc[UR8][R12.64] ;  /* 0x000000080c0c7980 */ /* 0x000f66000c101b00 */
.L_x_7545:
[----:B012---:R-:W0:Y:S01]  /*12f40*/  LDC.64 R4, c[0x0][0x288] ;  /* 0x0000a200ff047b82 */ /* 0x007e220000000a00 */
[----:B------:R-:W-:Y:S02]  /*12f50*/  ULDC.64 UR4, c[0x0][0x280] ;  /* 0x0000a00000047ab9 */ /* 0x000fe40000000a00 */
[----:B------:R-:W-:Y:S01]  /*12f60*/  MOV R8, UR4 ;  /* 0x0000000400087c02 */ /* 0x000fe20008000f00 */
        /* <DEDUP_REMOVED lines=13> */
.L_x_7552:
        /* <DEDUP_REMOVED lines=19> */
.L_x_7551:
[----:B------:R-:W-:Y:S02]  /*13170*/  ULDC.64 UR4, c[0x0][0x280] ;  /* 0x0000a00000047ab9 */ /* 0x000fe40000000a00 */
[----:B------:R-:W-:Y:S02]  /*13180*/  IMAD.U32 R27, RZ, RZ, UR4 ;  /* 0x00000004ff1b7e24 */ /* 0x000fe4000f8e00ff */
[----:B------:R-:W-:Y:S01]  /*13190*/  IMAD.U32 R28, RZ, RZ, UR5 ;  /* 0x00000005ff1c7e24 */ /* 0x000fe2000f8e00ff */
[----:B------:R-:W-:Y:S06]  /*131a0*/  @!P0 BRA `(.L_x_7553) ;  /* 0x0000000000588947 */ /* 0x000fec0003800000 */
[----:B------:R-:W-:Y:S01]  /*131b0*/  BSSY B1, `(.L_x_7553) ;  /* 0x0000015000017945 */ /* 0x000fe20003800000 */
[----:B------:R-:W-:Y:S01]  /*131c0*/  MOV R27, UR4 ;  /* 0x00000004001b7c02 */ /* 0x000fe20008000f00 */
[----:B------:R-:W-:-:S07]  /*131d0*/  IMAD.U32 R28, RZ, RZ, UR5 ;  /* 0x00000005ff1c7e24 */ /* 0x000fce000f8e00ff */
.L_x_7554:
        /* <DEDUP_REMOVED lines=19> */
.L_x_7553:
        /* <DEDUP_REMOVED lines=19> */
.L_x_7543:
[----:B------:R-:W-:Y:S05]  /*13440*/  BSYNC B0 ;  /* 0x0000000000007941 */ /* 0x000fea0003800000 */
.L_x_7542:
[----:B------:R-:W-:Y:S01]  /*13450*/  IADD3 R3, R2, 0x180, RZ ;  /* 0x0000018002037810 */ /* 0x000fe20007ffe0ff */
[----:B------:R-:W-:Y:S03]  /*13460*/  BSSY B0, `(.L_x_7555) ;  /* 0x00001bc000007945 */ /* 0x000fe60003800000 */
[----:B------:R-:W-:-:S13]  /*13470*/  ISETP.GE.AND P0, PT, R3, UR7, PT ;  /* 0x0000000703007c0c */ /* 0x000fda000bf06270 */
[----:B------:R-:W-:Y:S05]  /*13480*/  @P0 BRA `(.L_x_7556) ;  /* 0x0000001800e40947 */ /* 0x000fea0003800000 */
[----:B------:R-:W-:Y:S02]  /*13490*/  ULDC.64 UR4, c[0x0][0x218] ;  /* 0x0000860000047ab9 */ /* 0x000fe40000000a00 */
[----:B------:R-:W-:-:S04]  /*134a0*/  ISETP.NE.U32.AND P0, PT, RZ, UR4, PT ;  /* 0x00000004ff007c0c */ /* 0x000fc8000bf05070 */
[----:B------:R-:W-:-:S13]  /*134b0*/  ISETP.NE.AND.EX P0, PT, RZ, UR5, PT, P0 ;  /* 0x00000005ff007c0c */ /* 0x000fda000bf05300 */
[----:B------:R-:W-:Y:S05]  /*134c0*/  @P0 BRA `(.L_x_7557) ;  /* 0x0000001400880947 */ /* 0x000fea0003800000 */
[----:B------:R-:W-:Y:S01]  /*134d0*/  ULDC.64 UR10, c[0x0][0x220] ;  /* 0x00008800000a7ab9 */ /* 0x000fe20000000a00 */
[----:B0123--:R-:W-:Y:S02]  /*134e0*/  CS2R R4, SRZ ;  /* 0x0000000000047805 */ /* 0x00ffe4000001ff00 */
        /* <DEDUP_REMOVED lines=44> */
.L_x_7562:
        /* <DEDUP_REMOVED lines=24> */
[----:B------:R1:W3:Y:S01]  /*13930*/  LD.E.64 R26, desc[UR8][R30.64] ;  /* 0x000000081e1a7980 */ /* 0x0002e2000c101b00 */
[----:B0-----:R-:W-:-:S03]  /*13940*/  IADD3 R34, P2, R30, UR18, RZ ;  /* 0x000000121e227c10 */ /* 0x001fc6000ff5e0ff */
[----:B------:R-:W3:Y:S01]  /*13950*/  LDL.64 R32, [UR14+0x40] ;  /* 0x0000400eff207983 */ /* 0x000ee20008100a00 */
[----:B------:R-:W-:Y:S01]  /*13960*/  IMAD.IADD R25, R25, 0x1, R3 ;  /* 0x0000000119197824 */ /* 0x000fe200078e0203 */
[----:B------:R-:W-:Y:S01]  /*13970*/  IADD3.X R35, R31, UR13, RZ, P2, !PT ;  /* 0x0000000d1f237c10 */ /* 0x000fe200097fe4ff */
[----:B----4-:R-:W-:-:S04]  /*13980*/  IMAD R3, R13, R10, RZ ;  /* 0x0000000a0d037224 */ /* 0x010fc800078e02ff */
[C---:B------:R-:W-:Y:S02]  /*13990*/  IMAD R3, R12.reuse, R11, R3 ;  /* 0x0000000b0c037224 */ /* 0x040fe400078e0203 */
[----:B------:R-:W-:Y:S01]  /*139a0*/  IMAD.WIDE.U32 R12, R12, R10, R24 ;  /* 0x0000000a0c0c7225 */ /* 0x000fe200078e0018 */
[----:B-1----:R-:W-:Y:S01]  /*139b0*/  IADD3 R30, P2, R34, UR18, RZ ;  /* 0x00000012221e7c10 */ /* 0x002fe2000ff5e0ff */
[----:B------:R0:W4:Y:S04]  /*139c0*/  LD.E.64 R24, desc[UR8][R34.64] ;  /* 0x0000000822187980 */ /* 0x000128000c101b00 */
[----:B------:R-:W4:Y:S01]  /*139d0*/  LDL.64 R10, [UR14+0x48] ;  /* 0x0000480eff0a7983 */ /* 0x000f220008100a00 */
[----:B------:R-:W-:Y:S01]  /*139e0*/  IMAD.IADD R13, R13, 0x1, R3 ;  /* 0x000000010d0d7824 */ /* 0x000fe200078e0203 */
        /* <DEDUP_REMOVED lines=11> */
[----:B------:R-:W-:Y:S01]  /*13aa0*/  IMAD.WIDE.U32 R32, R26, R32, R28 ;  /* 0x000000201a207225 */ /* 0x000fe200078e001c */
[----:B-1----:R-:W-:Y:S01]  /*13ab0*/  IADD3 R30, P2, R34, UR18, RZ ;  /* 0x00000012221e7c10 */ /* 0x002fe2000ff5e0ff */
[----:B------:R0:W3:Y:S04]  /*13ac0*/  LD.E.64 R26, desc[UR8][R34.64] ;  /* 0x00000008221a7980 */ /* 0x0000e8000c101b00 */
[----:B------:R-:W3:Y:S01]  /*13ad0*/  LDL.64 R28, [UR14+0x58] ;  /* 0x0000580eff1c7983 */ /* 0x000ee20008100a00 */
[----:B------:R-:W-:Y:S01]  /*13ae0*/  IADD3 R33, R33, R3, RZ ;  /* 0x0000000321217210 */ /* 0x000fe20007ffe0ff */
        /* <DEDUP_REMOVED lines=18> */
[----:B------:R-:W-:Y:S01]  /*13c10*/  IMAD.WIDE.U32 R32, R26, R28, R32 ;  /* 0x0000001c1a207225 */ /* 0x000fe200078e0020 */
[----:B-1----:R-:W-:-:S03]  /*13c20*/  IADD3 R34, P2, R30, UR18, RZ ;  /* 0x000000121e227c10 */ /* 0x002fc6000ff5e0ff */
[----:B------:R-:W-:Y:S02]  /*13c30*/  IMAD R3, R26, R29, R3 ;  /* 0x0000001d1a037224 */ /* 0x000fe400078e0203 */
[----:B------:R0:W3:Y:S04]  /*13c40*/  LD.E.64 R28, desc[UR8][R30.64] ;  /* 0x000000081e1c7980 */ /* 0x0000e8000c101b00 */
[----:B------:R-:W3:Y:S01]  /*13c50*/  LDL.64 R26, [UR14+0x70] ;  /* 0x0000700eff1a7983 */ /* 0x000ee20008100a00 */
[----:B------:R-:W-:Y:S01]  /*13c60*/  IMAD.IADD R33, R33, 0x1, R3 ;  /* 0x0000000121217824 */ /* 0x000fe200078e0203 */
[----:B------:R-:W-:Y:S01]  /*13c70*/  IADD3.X R35, R31, UR13, RZ, P2, !PT ;  /* 0x0000000d1f237c10 */ /* 0x000fe200097fe4ff */
[-C--:B----4-:R-:W-:Y:S02]  /*13c80*/  IMAD R3, R11, R24.reuse, RZ ;  /* 0x000000180b037224 */ /* 0x090fe400078e02ff */
[----:B------:R-:W-:Y:S01]  /*13c90*/  IMAD.WIDE.U32 R32, R10, R24, R32 ;  /* 0x000000180a207225 */ /* 0x000fe200078e0020 */
[----:B0-----:R-:W-:-:S03]  /*13ca0*/  IADD3 R30, P2, R34, UR18, RZ ;  /* 0x00000012221e7c10 */ /* 0x001fc6000ff5e0ff */
[----:B------:R-:W-:Y:S02]  /*13cb0*/  IMAD R3, R10, R25, R3 ;  /* 0x000000190a037224 */ /* 0x000fe400078e0203 */
[----:B------:R-:W4:Y:S04]  /*13cc0*/  LD.E.64 R10, desc[UR8][R34.64] ;  /* 0x00000008220a7980 */ /* 0x000f28000c101b00 */
[----:B------:R-:W4:Y:S01]  /*13cd0*/  LDL.64 R24, [UR14+0x78] ;  /* 0x0000780eff187983 */ /* 0x000f220008100a00 */
[----:B------:R-:W-:Y:S02]  /*13ce0*/  IADD3 R33, R33, R3, RZ ;  /* 0x0000000321217210 */ /* 0x000fe40007ffe0ff */
[----:B------:R-:W-:Y:S01]  /*13cf0*/  IADD3.X R31, R35, UR13, RZ, P2, !PT ;  /* 0x0000000d231f7c10 */ /* 0x000fe200097fe4ff */
[----:B--2---:R-:W-:-:S02]  /*13d00*/  IMAD R3, R13, R4, RZ ;  /* 0x000000040d037224 */ /* 0x004fc400078e02ff */
[----:B------:R-:W-:-:S04]  /*13d10*/  IMAD.WIDE.U32 R32, R12, R4, R32 ;  /* 0x000000040c207225 */ /* 0x000fc800078e0020 */
[----:B------:R-:W-:Y:S02]  /*13d20*/  IMAD R3, R12, R5, R3 ;  /* 0x000000050c037224 */ /* 0x000fe400078e0203 */
[----:B------:R0:W2:Y:S04]  /*13d30*/  LD.E.64 R12, desc[UR8][R30.64] ;  /* 0x000000081e0c7980 */ /* 0x0000a8000c101b00 */
[----:B------:R-:W2:Y:S01]  /*13d40*/  LDL.64 R4, [UR14+0x80] ;  /* 0x0000800eff047983 */ /* 0x000ea20008100a00 */
[----:B------:R-:W-:Y:S01]  /*13d50*/  IADD3 R36, P2, R30, UR18, RZ ;  /* 0x000000121e247c10 */ /* 0x000fe2000ff5e0ff */
[----:B------:R-:W-:Y:S02]  /*13d60*/  IMAD.IADD R33, R33, 0x1, R3 ;  /* 0x0000000121217824 */ /* 0x000fe400078e0203 */
[-C--:B---3--:R-:W-:Y:S01]  /*13d70*/  IMAD R3, R29, R26.reuse, RZ ;  /* 0x0000001a1d037224 */ /* 0x088fe200078e02ff */
[----:B------:R-:W-:Y:S01]  /*13d80*/  IADD3.X R37, R31, UR13, RZ, P2, !PT ;  /* 0x0000000d1f257c10 */ /* 0x000fe200097fe4ff */
[----:B------:R-:W-:Y:S01]  /*13d90*/  IMAD.WIDE.U32 R32, R28, R26, R32 ;  /* 0x0000001a1c207225 */ /* 0x000fe200078e0020 */
[----:B0-----:R-:W-:-:S03]  /*13da0*/  IADD3 R30, P2, R36, UR18, RZ ;  /* 0x00000012241e7c10 */ /* 0x001fc6000ff5e0ff */
[----:B------:R-:W-:Y:S02]  /*13db0*/  IMAD R3, R28, R27, R3 ;  /* 0x0000001b1c037224 */ /* 0x000fe400078e0203 */
[----:B------:R-:W3:Y:S04]  /*13dc0*/  LDL.64 R26, [UR14+0x88] ;  /* 0x0000880eff1a7983 */ /* 0x000ee80008100a00 */
[----:B------:R-:W3:Y:S01]  /*13dd0*/  LD.E.64 R28, desc[UR8][R36.64] ;  /* 0x00000008241c7980 */ /* 0x000ee2000c101b00 */
[----:B------:R-:W-:Y:S01]  /*13de0*/  IMAD.IADD R33, R33, 0x1, R3 ;  /* 0x0000000121217824 */ /* 0x000fe200078e0203 */
[----:B------:R-:W-:Y:S01]  /*13df0*/  IADD3.X R31, R37, UR13, RZ, P2, !PT ;  /* 0x0000000d251f7c10 */ /* 0x000fe200097fe4ff */
[-C--:B----4-:R-:W-:Y:S02]  /*13e00*/  IMAD R3, R11, R24.reuse, RZ ;  /* 0x000000180b037224 */ /* 0x090fe400078e02ff */
[----:B------:R-:W-:-:S02]  /*13e10*/  IMAD.WIDE.U32 R34, R10, R24, R32 ;  /* 0x000000180a227225 */ /* 0x000fc400078e0020 */
[----:B------:R-:W4:Y:S02]  /*13e20*/  LDL.64 R32, [UR14+0x90] ;  /* 0x0000900eff207983 */ /* 0x000f240008100a00 */
[----:B------:R-:W-:Y:S01]  /*13e30*/  IMAD R3, R10, R25, R3 ;  /* 0x000000190a037224 */ /* 0x000fe200078e0203 */
[----:B------:R-:W-:Y:S01]  /*13e40*/  IADD3 R10, P2, R30, UR18, RZ ;  /* 0x000000121e0a7c10 */ /* 0x000fe2000ff5e0ff */
[----:B------:R0:W4:Y:S02]  /*13e50*/  LD.E.64 R24, desc[UR8][R30.64] ;  /* 0x000000081e187980 */ /* 0x000124000c101b00 */
[----:B------:R-:W-:Y:S01]  /*13e60*/  IMAD.IADD R35, R35, 0x1, R3 ;  /* 0x0000000123237824 */ /* 0x000fe200078e0203 */
[----:B------:R-:W-:Y:S01]  /*13e70*/  IADD3.X R11, R31, UR13, RZ, P2, !PT ;  /* 0x0000000d1f0b7c10 */ /* 0x000fe200097fe4ff */
[-C--:B--2---:R-:W-:Y:S02]  /*13e80*/  IMAD R3, R13, R4.reuse, RZ ;  /* 0x000000040d037224 */ /* 0x084fe400078e02ff */
[----:B------:R-:W-:-:S04]  /*13e90*/  IMAD.WIDE.U32 R34, R12, R4, R34 ;  /* 0x000000040c227225 */ /* 0x000fc800078e0022 */
[----:B------:R-:W-:Y:S02]  /*13ea0*/  IMAD R3, R12, R5, R3 ;  /* 0x000000050c037224 */ /* 0x000fe400078e0203 */
[----:B------:R1:W2:Y:S04]  /*13eb0*/  LD.E.64 R4, desc[UR8][R10.64] ;  /* 0x000000080a047980 */ /* 0x0002a8000c101b00 */
[----:B------:R-:W2:Y:S01]  /*13ec0*/  LDL.64 R12, [UR14+0x98] ;  /* 0x0000980eff0c7983 */ /* 0x000ea20008100a00 */
[----:B0-----:R-:W-:Y:S01]  /*13ed0*/  IADD3 R31, R35, R3, RZ ;  /* 0x00000003231f7210 */ /* 0x001fe20007ffe0ff */
[----:B------:R-:W-:Y:S01]  /*13ee0*/  UIADD3 UR10, UP0, UR10, -0x10, URZ ;  /* 0xfffffff00a0a7890 */ /* 0x000fe2000ff1e03f */
[----:B------:R-:W-:Y:S02]  /*13ef0*/  IMAD.MOV.U32 R30, RZ, RZ, R34 ;  /* 0x000000ffff1e7224 */ /* 0x000fe400078e0022 */
[----:B---3--:R-:W-:Y:S01]  /*13f00*/  IMAD R3, R29, R26, RZ ;  /* 0x0000001a1d037224 */ /* 0x008fe200078e02ff */
[----:B------:R-:W-:-:S02]  /*13f10*/  UIADD3.X UR11, UR11, -0x1, URZ, UP0, !UPT ;  /* 0xffffffff0b0b7890 */ /* 0x000fc400087fe43f */
[----:B------:R-:W-:Y:S01]  /*13f20*/  UISETP.GT.U32.AND UP0, UPT, UR10, 0xc, UPT ;  /* 0x0000000c0a00788c */ /* 0x000fe2000bf04070 */
[C---:B------:R-:W-:Y:S02]  /*13f30*/  IMAD R3, R28.reuse, R27, R3 ;  /* 0x0000001b1c037224 */ /* 0x040fe400078e0203 */
[----:B------:R-:W-:Y:S01]  /*13f40*/  IMAD.WIDE.U32 R26, R28, R26, R30 ;  /* 0x0000001a1c1a7225 */ /* 0x000fe200078e001e */
[----:B------:R-:W-:-:S03]  /*13f50*/  UISETP.GT.AND.EX UP0, UPT, UR11, URZ, UPT, UP0 ;  /* 0x0000003f0b00728c */ /* 0x000fc6000bf04300 */
[----:B------:R-:W-:Y:S02]  /*13f60*/  IMAD.IADD R27, R27, 0x1, R3 ;  /* 0x000000011b1b7824 */ /* 0x000fe400078e0203 */
[----:B----4-:R-:W-:Y:S01]  /*13f70*/  IMAD R3, R25, R32, RZ ;  /* 0x0000002019037224 */ /* 0x010fe200078e02ff */
[----:B------:R-:W-:-:S03]  /*13f80*/  PLOP3.LUT P3, PT, PT, PT, UP0, 0x80, 0x0 ;  /* 0x000000000000781c */ /* 0x000fc60003f6f008 */
[C---:B------:R-:W-:Y:S02]  /*13f90*/  IMAD R3, R24.reuse, R33, R3 ;  /* 0x0000002118037224 */ /* 0x040fe400078e0203 */
[----:B------:R-:W-:-:S04]  /*13fa0*/  IMAD.WIDE.U32 R24, R24, R32, R26 ;  /* 0x0000002018187225 */ /* 0x000fc800078e001a */
[----:B------:R-:W-:Y:S01]  /*13fb0*/  IMAD.IADD R25, R25, 0x1, R3 ;  /* 0x0000000119197824 */ /* 0x000fe200078e0203 */
[----:B------:R-:W-:Y:S01]  /*13fc0*/  UIADD3 UR4, UP1, UR4, 0x10, URZ ;  /* 0x0000001004047890 */ /* 0x000fe2000ff3e03f */
[----:B-1----:R-:W-:-:S03]  /*13fd0*/  IADD3 R10, P2, R10, UR18, RZ ;  /* 0x000000120a0a7c10 */ /* 0x002fc6000ff5e0ff */
[----:B------:R-:W-:Y:S01]  /*13fe0*/  UIADD3.X UR5, URZ, UR5, URZ, UP1, !UPT ;  /* 0x000000053f057290 */ /* 0x000fe20008ffe43f */
[----:B------:R-:W-:Y:S01]  /*13ff0*/  IADD3.X R11, R11, UR13, RZ, P2, !PT ;  /* 0x0000000d0b0b7c10 */ /* 0x000fe200097fe4ff */
[----:B--2---:R-:W-:-:S04]  /*14000*/  IMAD R3, R5, R12, RZ ;  /* 0x0000000c05037224 */ /* 0x004fc800078e02ff */
[C---:B------:R-:W-:Y:S02]  /*14010*/  IMAD R3, R4.reuse, R13, R3 ;  /* 0x0000000d04037224 */ /* 0x040fe400078e0203 */
[----:B------:R-:W-:-:S05]  /*14020*/  IMAD.WIDE.U32 R4, R4, R12, R24 ;  /* 0x0000000c04047225 */ /* 0x000fca00078e0018 */
[----:B------:R-:W-:Y:S01]  /*14030*/  IADD3 R5, R5, R3, RZ ;  /* 0x0000000305057210 */ /* 0x000fe20007ffe0ff */
[----:B------:R-:W-:Y:S06]  /*14040*/  @P3 BRA `(.L_x_7562) ;  /* 0xfffffff400d83947 */ /* 0x000fec000383ffff */
.L_x_7561:
[----:B------:R-:W-:-:S04]  /*14050*/  UISETP.GT.U32.AND UP0, UPT, UR10, 0x4, UPT ;  /* 0x000000040a00788c */ /* 0x000fc8000bf04070 */
[----:B------:R-:W-:-:S06]  /*14060*/  UISETP.GT.AND.EX UP0, UPT, UR11, URZ, UPT, UP0 ;  /* 0x0000003f0b00728c */ /* 0x000fcc000bf04300 */
[----:B------:R-:W-:-:S13]  /*14070*/  PLOP3.LUT P2, PT, PT, PT, UP0, 0x80, 0x0 ;  /* 0x000000000000781c */ /* 0x000fda0003f4f008 */
[----:B------:R-:W-:Y:S05]  /*14080*/  @!P2 BRA `(.L_x_7563) ;  /* 0x000000040018a947 */ /* 0x000fea0003800000 */
[----:B------:R-:W-:Y:S01]  /*14090*/  ULEA UR14, UR4, UR12, 0x3 ;  /* 0x0000000c040e7291 */ /* 0x000fe2000f8e183f */
[----:B------:R-:W2:Y:S01]  /*140a0*/  LD.E.64 R30, desc[UR8][R10.64] ;  /* 0x000000080a1e7980 */ /* 0x000ea2000c101b00 */
[----:B------:R-:W-:-:S07]  /*140b0*/  IADD3 R34, P0, R10, UR18, RZ ;  /* 0x000000120a227c10 */ /* 0x000fce000ff1e0ff */
[----:B------:R-:W2:Y:S01]  /*140c0*/  LDL.64 R32, [UR14+0x20] ;  /* 0x0000200eff207983 */ /* 0x000ea20008100a00 */
[----:B------:R-:W-:-:S03]  /*140d0*/  IADD3.X R35, R11, UR13, RZ, P0, !PT ;  /* 0x0000000d0b237c10 */ /* 0x000fc600087fe4ff */
[----:B------:R-:W3:Y:S04]  /*140e0*/  LDL.64 R24, [UR14+0x28] ;  /* 0x0000280eff187983 */ /* 0x000ee80008100a00 */
[----:B------:R0:W3:Y:S01]  /*140f0*/  LD.E.64 R26, desc[UR8][R34.64] ;  /* 0x00000008221a7980 */ /* 0x0000e2000c101b00 */
[----:B------:R-:W-:-:S03]  /*14100*/  IADD3 R36, P0, R34, UR18, RZ ;  /* 0x0000001222247c10 */ /* 0x000fc6000ff1e0ff */
[----:B------:R-:W4:Y:S01]  /*14110*/  LDL.64 R10, [UR14+0x30] ;  /* 0x0000300eff0a7983 */ /* 0x000f220008100a00 */
[----:B------:R-:W-:Y:S02]  /*14120*/  IADD3.X R37, R35, UR13, RZ, P0, !PT ;  /* 0x0000000d23257c10 */ /* 0x000fe400087fe4ff */
[----:B------:R-:W-:-:S03]  /*14130*/  IADD3 R28, P0, R36, UR18, RZ ;  /* 0x00000012241c7c10 */ /* 0x000fc6000ff1e0ff */
[----:B------:R1:W4:Y:S01]  /*14140*/  LD.E.64 R12, desc[UR8][R36.64] ;  /* 0x00000008240c7980 */ /* 0x000322000c101b00 */
        /* <DEDUP_REMOVED lines=12> */
[----:B------:R0:W3:Y:S04]  /*14210*/  LD.E.64 R24, desc[UR8][R34.64] ;  /* 0x0000000822187980 */ /* 0x0000e8000c101b00 */
[----:B------:R-:W3:Y:S01]  /*14220*/  LDL.64 R4, [UR14+0x40] ;  /* 0x0000400eff047983 */ /* 0x000ee20008100a00 */
[----:B-1----:R-:W-:Y:S01]  /*14230*/  IADD3 R36, P0, R34, UR18, RZ ;  /* 0x0000001222247c10 */ /* 0x002fe2000ff1e0ff */
[----:B------:R-:W-:-:S02]  /*14240*/  IMAD.IADD R27, R27, 0x1, R3 ;  /* 0x000000011b1b7824 */ /* 0x000fc400078e0203 */
[----:B----4-:R-:W-:Y:S01]  /*14250*/  IMAD R3, R13, R10, RZ ;  /* 0x0000000a0d037224 */ /* 0x010fe200078e02ff */
[----:B------:R-:W-:-:S03]  /*14260*/  IADD3.X R37, R35, UR13, RZ, P0, !PT ;  /* 0x0000000d23257c10 */ /* 0x000fc600087fe4ff */
[C---:B------:R-:W-:Y:S02]  /*14270*/  IMAD R3, R12.reuse, R11, R3 ;  /* 0x0000000b0c037224 */ /* 0x040fe400078e0203 */
[----:B------:R-:W-:Y:S01]  /*14280*/  IMAD.WIDE.U32 R10, R12, R10, R26 ;  /* 0x0000000a0c0a7225 */ /* 0x000fe200078e001a */
[----:B0-----:R-:W-:Y:S01]  /*14290*/  IADD3 R34, P0, R36, UR18, RZ ;  /* 0x0000001224227c10 */ /* 0x001fe2000ff1e0ff */
[----:B------:R-:W4:Y:S02]  /*142a0*/  LDL.64 R12, [UR14+0x48] ;  /* 0x0000480eff0c7983 */ /* 0x000f240008100a00 */
[----:B------:R-:W-:Y:S02]  /*142b0*/  IMAD.IADD R11, R11, 0x1, R3 ;  /* 0x000000010b0b7824 */ /* 0x000fe400078e0203 */
[----:B------:R-:W4:Y:S01]  /*142c0*/  LD.E.64 R26, desc[UR8][R36.64] ;  /* 0x00000008241a7980 */ /* 0x000f22000c101b00 */
[----:B------:R-:W-:Y:S01]  /*142d0*/  IADD3.X R35, R37, UR13, RZ, P0, !PT ;  /* 0x0000000d25237c10 */ /* 0x000fe200087fe4ff */
[----:B--2---:R-:W-:-:S02]  /*142e0*/  IMAD R3, R31, R32, RZ ;  /* 0x000000201f037224 */ /* 0x004fc400078e02ff */
[----:B------:R-:W-:Y:S01]  /*142f0*/  IMAD.WIDE.U32 R28, R30, R32, R10 ;  /* 0x000000201e1c7225 */ /* 0x000fe200078e000a */
[----:B------:R-:W-:-:S03]  /*14300*/  IADD3 R10, P0, R34, UR18, RZ ;  /* 0x00000012220a7c10 */ /* 0x000fc6000ff1e0ff */
[----:B------:R-:W-:Y:S02]  /*14310*/  IMAD R3, R30, R33, R3 ;  /* 0x000000211e037224 */ /* 0x000fe400078e0203 */
[----:B------:R-:W2:Y:S01]  /*14320*/  LDL.64 R32, [UR14+0x50] ;  /* 0x0000500eff207983 */ /* 0x000ea20008100a00 */
[----:B------:R-:W-:-:S03]  /*14330*/  IADD3.X R11, R35, UR13, RZ, P0, !PT ;  /* 0x0000000d230b7c10 */ /* 0x000fc600087fe4ff */
[----:B------:R-:W2:Y:S01]  /*14340*/  LD.E.64 R30, desc[UR8][R34.64] ;  /* 0x00000008221e7980 */ /* 0x000ea2000c101b00 */
[----:B------:R-:W-:Y:S01]  /*14350*/  IADD3 R29, R29, R3, RZ ;  /* 0x000000031d1d7210 */ /* 0x000fe20007ffe0ff */
[-C--:B---3--:R-:W-:Y:S02]  /*14360*/  IMAD R3, R25, R4.reuse, RZ ;  /* 0x0000000419037224 */ /* 0x088fe400078e02ff */
[----:B------:R-:W-:-:S04]  /*14370*/  IMAD.WIDE.U32 R28, R24, R4, R28 ;  /* 0x00000004181c7225 */ /* 0x000fc800078e001c */
[----:B------:R-:W-:Y:S02]  /*14380*/  IMAD R3, R24, R5, R3 ;  /* 0x0000000518037224 */ /* 0x000fe400078e0203 */
[----:B------:R0:W3:Y:S04]  /*14390*/  LD.E.64 R4, desc[UR8][R10.64] ;  /* 0x000000080a047980 */ /* 0x0000e8000c101b00 */
[----:B------:R-:W3:Y:S01]  /*143a0*/  LDL.64 R24, [UR14+0x58] ;  /* 0x0000580eff187983 */ /* 0x000ee20008100a00 */
[----:B------:R-:W-:Y:S02]  /*143b0*/  IMAD.IADD R29, R29, 0x1, R3 ;  /* 0x000000011d1d7824 */ /* 0x000fe400078e0203 */
[----:B----4-:R-:W-:-:S04]  /*143c0*/  IMAD R3, R27, R12, RZ ;  /* 0x0000000c1b037224 */ /* 0x010fc800078e02ff */
[C---:B------:R-:W-:Y:S02]  /*143d0*/  IMAD R3, R26.reuse, R13, R3 ;  /* 0x0000000d1a037224 */ /* 0x040fe400078e0203 */
[----:B------:R-:W-:-:S04]  /*143e0*/  IMAD.WIDE.U32 R12, R26, R12, R28 ;  /* 0x0000000c1a0c7225 */ /* 0x000fc800078e001c */
[----:B------:R-:W-:Y:S01]  /*143f0*/  IMAD.IADD R13, R13, 0x1, R3 ;  /* 0x000000010d0d7824 */ /* 0x000fe200078e0203 */
[----:B0-----:R-:W-:Y:S01]  /*14400*/  IADD3 R10, P2, R10, UR18, RZ ;  /* 0x000000120a0a7c10 */ /* 0x001fe2000ff5e0ff */
[----:B------:R-:W-:Y:S01]  /*14410*/  UIADD3 UR10, UP1, UR10, -0x8, URZ ;  /* 0xfffffff80a0a7890 */ /* 0x000fe2000ff3e03f */
[----:B------:R-:W-:Y:S01]  /*14420*/  PLOP3.LUT P0, PT, PT, PT, PT, 0x8, 0x0 ;  /* 0x000000000000781c */ /* 0x000fe20003f0e170 */
[----:B------:R-:W-:Y:S01]  /*14430*/  UIADD3 UR4, UP0, UR4, 0x8, URZ ;  /* 0x0000000804047890 */ /* 0x000fe2000ff1e03f */
[----:B------:R-:W-:Y:S01]  /*14440*/  IADD3.X R11, R11, UR13, RZ, P2, !PT ;  /* 0x0000000d0b0b7c10 */ /* 0x000fe200097fe4ff */
        /* <DEDUP_REMOVED lines=8> */
[----:B------:R-:W-:-:S05]  /*144d0*/  IMAD.WIDE.U32 R4, R4, R24, R30 ;  /* 0x0000001804047225 */ /* 0x000fca00078e001e */
[----:B------:R-:W-:-:S07]  /*144e0*/  IADD3 R5, R5, R3, RZ ;  /* 0x0000000305057210 */ /* 0x000fce0007ffe0ff */
.L_x_7563:
[----:B------:R-:W-:-:S04]  /*144f0*/  ISETP.NE.U32.AND P2, PT, RZ, UR10, PT ;  /* 0x0000000aff007c0c */ /* 0x000fc8000bf45070 */
[----:B------:R-:W-:-:S13]  /*14500*/  ISETP.NE.OR.EX P0, PT, RZ, UR11, P0, P2 ;  /* 0x0000000bff007c0c */ /* 0x000fda0008705720 */
[----:B------:R-:W-:Y:S05]  /*14510*/  @!P0 BRA `(.L_x_7559) ;  /* 0x0000000000a08947 */ /* 0x000fea0003800000 */
.L_x_7560:
[----:B------:R-:W-:Y:S01]  /*14520*/  ULEA UR14, UR4, UR12, 0x3 ;  /* 0x0000000c040e7291 */ /* 0x000fe2000f8e183f */
[----:B------:R0:W2:Y:S08]  /*14530*/  LD.E.64 R12, desc[UR8][R10.64] ;  /* 0x000000080a0c7980 */ /* 0x0000b0000c101b00 */
        /* <DEDUP_REMOVED lines=16> */
[----:B------:R-:W-:Y:S02]  /*14640*/  IMAD.IADD R5, R5, 0x1, R3 ;  /* 0x0000000105057824 */ /* 0x000fe400078e0203 */
[-C--:B---3--:R-:W-:Y:S01]  /*14650*/  IMAD R3, R33, R26.reuse, RZ ;  /* 0x0000001a21037224 */ /* 0x088fe200078e02ff */
[----:B------:R-:W-:Y:S01]  /*14660*/  UIADD3 UR10, UP0, UR10, -0x4, URZ ;  /* 0xfffffffc0a0a7890 */ /* 0x000fe2000ff1e03f */
[----:B------:R-:W-:-:S04]  /*14670*/  IMAD.WIDE.U32 R4, R32, R26, R4 ;  /* 0x0000001a20047225 */ /* 0x000fc800078e0004 */
[----:B------:R-:W-:Y:S01]  /*14680*/  IMAD R3, R32, R27, R3 ;  /* 0x0000001b20037224 */ /* 0x000fe200078e0203 */
[----:B------:R-:W-:Y:S01]  /*14690*/  UIADD3.X UR11, UR11, -0x1, URZ, UP0, !UPT ;  /* 0xffffffff0b0b7890 */ /* 0x000fe200087fe43f */
[----:B------:R-:W-:Y:S02]  /*146a0*/  ISETP.NE.U32.AND P0, PT, RZ, UR10, PT ;  /* 0x0000000aff007c0c */ /* 0x000fe4000bf05070 */
[----:B------:R-:W-:Y:S02]  /*146b0*/  IMAD.IADD R5, R5, 0x1, R3 ;  /* 0x0000000105057824 */ /* 0x000fe400078e0203 */
[----:B----4-:R-:W-:Y:S01]  /*146c0*/  IMAD R3, R29, R30, RZ ;  /* 0x0000001e1d037224 */ /* 0x010fe200078e02ff */
[----:B------:R-:W-:-:S03]  /*146d0*/  ISETP.NE.AND.EX P0, PT, RZ, UR11, PT, P0 ;  /* 0x0000000bff007c0c */ /* 0x000fc6000bf05300 */
[C---:B------:R-:W-:Y:S02]  /*146e0*/  IMAD R3, R28.reuse, R31, R3 ;  /* 0x0000001f1c037224 */ /* 0x040fe400078e0203 */
[----:B------:R-:W-:Y:S01]  /*146f0*/  IMAD.WIDE.U32 R28, R28, R30, R4 ;  /* 0x0000001e1c1c7225 */ /* 0x000fe200078e0004 */
[----:B------:R-:W-:-:S03]  /*14700*/  UIADD3 UR4, UP0, UR4, 0x4, URZ ;  /* 0x0000000404047890 */ /* 0x000fc6000ff1e03f */
[----:B------:R-:W-:Y:S01]  /*14710*/  IMAD.IADD R29, R29, 0x1, R3 ;  /* 0x000000011d1d7824 */ /* 0x000fe200078e0203 */
[----:B0-----:R-:W-:Y:S01]  /*14720*/  IADD3 R10, P2, R10, UR18, RZ ;  /* 0x000000120a0a7c10 */ /* 0x001fe2000ff5e0ff */
[----:B------:R-:W-:-:S03]  /*14730*/  UIADD3.X UR5, URZ, UR5, URZ, UP0, !UPT ;  /* 0x000000053f057290 */ /* 0x000fc600087fe43f */
[----:B------:R-:W-:Y:S01]  /*14740*/  IADD3.X R11, R11, UR13, RZ, P2, !PT ;  /* 0x0000000d0b0b7c10 */ /* 0x000fe200097fe4ff */
[-C--:B--2---:R-:W-:Y:S02]  /*14750*/  IMAD R3, R13, R24.reuse, RZ ;  /* 0x000000180d037224 */ /* 0x084fe400078e02ff */
[----:B------:R-:W-:-:S04]  /*14760*/  IMAD.WIDE.U32 R4, R12, R24, R28 ;  /* 0x000000180c047225 */ /* 0x000fc800078e001c */
[----:B------:R-:W-:-:S05]  /*14770*/  IMAD R3, R12, R25, R3 ;  /* 0x000000190c037224 */ /* 0x000fca00078e0203 */
[----:B------:R-:W-:Y:S01]  /*14780*/  IADD3 R5, R5, R3, RZ ;  /* 0x0000000305057210 */ /* 0x000fe20007ffe0ff */
[----:B------:R-:W-:Y:S06]  /*14790*/  @P0 BRA `(.L_x_7560) ;  /* 0xfffffffc00600947 */ /* 0x000fec000383ffff */
.L_x_7559:
        /* <DEDUP_REMOVED lines=23> */
[----:B------:R-:W-:Y:S01]  /*14910*/  ULDC.64 UR10, c[0x0][0x278] ;  /* 0x00009e00000a7ab9 */ /* 0x000fe20000000a00 */
[----:B------:R-:W2:Y:S01]  /*14920*/  LDL.64 R10, [UR14+0x28] ;  /* 0x0000280eff0a7983 */ /* 0x000ea20008100a00 */
        /* <DEDUP_REMOVED lines=28> */
.L_x_7557:
[----:B0123-5:R-:W-:-:S04]  /*14af0*/  LEA R4, P0, R22, UR4, 0x3 ;  /* 0x0000000416047c11 */ /* 0x02ffc8000f8018ff */
[----:B------:R-:W-:-:S06]  /*14b00*/  LEA.HI.X R5, R22, UR5, R23, 0x3, P0 ;  /* 0x0000000516057c11 */ /* 0x000fcc00080f1c17 */
[----:B------:R-:W5:Y:S03]  /*14b10*/  LD.E.64 R4, desc[UR8][R4.64] ;  /* 0x0000000804047980 */ /* 0x000f66000c101b00 */
.L_x_7558:
        /* <DEDUP_REMOVED lines=16> */
.L_x_7565:
[--C-:B-----5:R-:W-:Y:S02]  /*14c20*/  SHF.R.U64 R24, R26, 0x1, R27.reuse ;  /* 0x000000011a187819 */ /* 0x120fe4000000121b */
        /* <DEDUP_REMOVED lines=18> */
.L_x_7564:
[----:B------:R-:W-:Y:S02]  /*14d50*/  ULDC.64 UR4, c[0x0][0x280] ;  /* 0x0000a00000047ab9 */ /* 0x000fe40000000a00 */
[----:B------:R-:W-:Y:S01]  /*14d60*/  IMAD.U32 R27, RZ, RZ, UR4 ;  /* 0x00000004ff1b7e24 */ /* 0x000fe2000f8e00ff */
[----:B------:R-:W-:Y:S01]  /*14d70*/  MOV R26, UR5 ;  /* 0x00000005001a7c02 */ /* 0x000fe20008000f00 */
[----:B------:R-:W-:Y:S06]  /*14d80*/  @!P0 BRA `(.L_x_7566) ;  /* 0x0000000000588947 */ /* 0x000fec0003800000 */
[----:B------:R-:W-:Y:S01]  /*14d90*/  BSSY B1, `(.L_x_7566) ;  /* 0x0000015000017945 */ /* 0x000fe20003800000 */
[----:B------:R-:W-:Y:S02]  /*14da0*/  IMAD.U32 R27, RZ, RZ, UR4 ;  /* 0x00000004ff1b7e24 */ /* 0x000fe4000f8e00ff */
[----:B------:R-:W-:-:S07]  /*14db0*/  IMAD.U32 R26, RZ, RZ, UR5 ;  /* 0x00000005ff1a7e24 */ /* 0x000fce000f8e00ff */
.L_x_7567:
[--C-:B-----5:R-:W-:Y:S02]  /*14dc0*/  SHF.R.U64 R24, R10, 0x1, R9.reuse ;  /* 0x000000010a187819 */ /* 0x120fe40000001209 */
        /* <DEDUP_REMOVED lines=18> */
.L_x_7566:
[----:B------:R-:W-:Y:S01]  /*14ef0*/  ULDC.64 UR4, c[0x0][0x280] ;  /* 0x0000a00000047ab9 */ /* 0x000fe20000000a00 */
[----:B-----5:R-:W-:Y:S01]  /*14f00*/  IADD3 R4, P0, -R8, R27, RZ ;  /* 0x0000001b08047210 */ /* 0x020fe20007f1e1ff */
        /* <DEDUP_REMOVED lines=17> */
.L_x_7556:
[----:B------:R-:W-:Y:S05]  /*15020*/  BSYNC B0 ;  /* 0x0000000000007941 */ /* 0x000fea0003800000 */
.L_x_7555:
        /* <DEDUP_REMOVED lines=21> */
[----:B01234-:R-:W-:Y:S01]  /*15180*/  IMAD.WIDE.U32 R6, R20, UR4, RZ ;  /* 0x0000000414067c25 */ /* 0x01ffe2000f8e00ff */
        /* <DEDUP_REMOVED lines=32> */
.L_x_7575:
[----:B------:R-:W-:Y:S01]  /*15390*/  ULEA UR14, UR4, UR12, 0x3 ;  /* 0x0000000c040e7291 */ /* 0x000fe2000f8e183f */
[----:B------:R-:W2:Y:S01]  /*153a0*/  LD.E.64 R30, desc[UR8][R4.64] ;  /* 0x00000008041e7980 */ /* 0x000ea2000c101b00 */
[----:B------:R-:W-:-:S07]  /*153b0*/  IADD3 R36, P2, R4, UR18, RZ ;  /* 0x0000001204247c10 */ /* 0x000fce000ff5e0ff */
[----:B------:R-:W2:Y:S01]  /*153c0*/  LDL.64 R32, [UR14+0x20] ;  /* 0x0000200eff207983 */ /* 0x000ea20008100a00 */
[----:B------:R-:W-:-:S03]  /*153d0*/  IADD3.X R37, R5, UR13, RZ, P2, !PT ;  /* 0x0000000d05257c10 */ /* 0x000fc600097fe4ff */
[----:B------:R-:W3:Y:S01]  /*153e0*/  LDL.64 R28, [UR14+0x28] ;  /* 0x0000280eff1c7983 */ /* 0x000ee20008100a00 */
[----:B------:R-:W-:-:S03]  /*153f0*/  IADD3 R12, P2, R36, UR18, RZ ;  /* 0x00000012240c7c10 */ /* 0x000fc6000ff5e0ff */
[----:B------:R-:W3:Y:S01]  /*15400*/  LD.E.64 R26, desc[UR8][R36.64] ;  /* 0x00000008241a7980 */ /* 0x000ee2000c101b00 */
[----:B------:R-:W-:Y:S02]  /*15410*/  IADD3.X R13, R37, UR13, RZ, P2, !PT ;  /* 0x0000000d250d7c10 */ /* 0x000fe400097fe4ff */
[----:B------:R-:W-:Y:S01]  /*15420*/  IADD3 R10, P2, R12, UR18, RZ ;  /* 0x000000120c0a7c10 */ /* 0x000fe2000ff5e0ff */
[----:B------:R-:W4:Y:S04]  /*15430*/  LDL.64 R22, [UR14+0x30] ;  /* 0x0000300eff167983 */ /* 0x000f280008100a00 */
[----:B------:R-:W4:Y:S01]  /*15440*/  LD.E.64 R24, desc[UR8][R12.64] ;  /* 0x000000080c187980 */ /* 0x000f22000c101b00 */
[----:B------:R-:W-:-:S03]  /*15450*/  IADD3.X R11, R13, UR13, RZ, P2, !PT ;  /* 0x0000000d0d0b7c10 */ /* 0x000fc600097fe4ff */
[----:B------:R-:W5:Y:S04]  /*15460*/  LDL.64 R4, [UR14+0x38] ;  /* 0x0000380eff047983 */ /* 0x000f680008100a00 */
[----:B------:R-:W5:Y:S01]  /*15470*/  LD.E.64 R12, desc[UR8][R10.64] ;  /* 0x000000080a0c7980 */ /* 0x000f62000c101b00 */
[-C--:B--2---:R-:W-:Y:S02]  /*15480*/  IMAD R3, R31, R32.reuse, RZ ;  /* 0x000000201f037224 */ /* 0x084fe400078e02ff */
[----:B------:R-:W-:-:S04]  /*15490*/  IMAD.WIDE.U32 R34, R30, R32, R34 ;  /* 0x000000201e227225 */ /* 0x000fc800078e0022 */
[----:B------:R-:W-:Y:S01]  /*154a0*/  IMAD R3, R30, R33, R3 ;  /* 0x000000211e037224 */ /* 0x000fe200078e0203 */
[----:B------:R-:W-:-:S03]  /*154b0*/  IADD3 R30, P2, R10, UR18, RZ ;  /* 0x000000120a1e7c10 */ /* 0x000fc6000ff5e0ff */
[----:B------:R-:W-:Y:S01]  /*154c0*/  IMAD.IADD R35, R35, 0x1, R3 ;  /* 0x0000000123237824 */ /* 0x000fe200078e0203 */
[----:B------:R-:W-:Y:S01]  /*154d0*/  IADD3.X R31, R11, UR13, RZ, P2, !PT ;  /* 0x0000000d0b1f7c10 */ /* 0x000fe200097fe4ff */
[-C--:B---3--:R-:W-:Y:S01]  /*154e0*/  IMAD R3, R27, R28.reuse, RZ ;  /* 0x0000001c1b037224 */ /* 0x088fe200078e02ff */
[----:B------:R-:W2:Y:S03]  /*154f0*/  LDL.64 R10, [UR14+0x40] ;  /* 0x0000400eff0a7983 */ /* 0x000ea60008100a00 */
[C---:B------:R-:W-:Y:S02]  /*15500*/  IMAD R3, R26.reuse, R29, R3 ;  /* 0x0000001d1a037224 */ /* 0x040fe400078e0203 */
[----:B------:R-:W-:Y:S01]  /*15510*/  IMAD.WIDE.U32 R28, R26, R28, R34 ;  /* 0x0000001c1a1c7225 */ /* 0x000fe200078e0022 */
[----:B------:R-:W-:Y:S01]  /*15520*/  IADD3 R34, P2, R30, UR18, RZ ;  /* 0x000000121e227c10 */ /* 0x000fe2000ff5e0ff */
[----:B------:R0:W2:Y:S02]  /*15530*/  LD.E.64 R26, desc[UR8][R30.64] ;  /* 0x000000081e1a7980 */ /* 0x0000a4000c101b00 */
[----:B------:R-:W-:Y:S01]  /*15540*/  IMAD.IADD R29, R29, 0x1, R3 ;  /* 0x000000011d1d7824 */ /* 0x000fe200078e0203 */
[----:B------:R-:W-:Y:S01]  /*15550*/  IADD3.X R35, R31, UR13, RZ, P2, !PT ;  /* 0x0000000d1f237c10 */ /* 0x000fe200097fe4ff */
[----:B----4-:R-:W-:-:S02]  /*15560*/  IMAD R3, R25, R22, RZ ;  /* 0x0000001619037224 */ /* 0x010fc400078e02ff */
[C---:B------:R-:W-:Y:S02]  /*15570*/  IMAD.WIDE.U32 R32, R24.reuse, R22, R28 ;  /* 0x0000001618207225 */ /* 0x040fe400078e001c */
[----:B------:R-:W3:Y:S02]  /*15580*/  LD.E.64 R28, desc[UR8][R34.64] ;  /* 0x00000008221c7980 */ /* 0x000ee4000c101b00 */
[----:B------:R-:W-:Y:S01]  /*15590*/  IMAD R3, R24, R23, R3 ;  /* 0x0000001718037224 */ /* 0x000fe200078e0203 */
[----:B------:R-:W-:Y:S01]  /*155a0*/  IADD3 R24, P2, R34, UR18, RZ ;  /* 0x0000001222187c10 */ /* 0x000fe2000ff5e0ff */
[----:B------:R-:W3:Y:S01]  /*155b0*/  LDL.64 R22, [UR14+0x48] ;  /* 0x0000480eff167983 */ /* 0x000ee20008100a00 */
[----:B0-----:R-:W-:Y:S01]  /*155c0*/  MOV R30, R32 ;  /* 0x00000020001e7202 */ /* 0x001fe20000000f00 */
[----:B------:R-:W-:Y:S01]  /*155d0*/  IMAD.IADD R31, R33, 0x1, R3 ;  /* 0x00000001211f7824 */ /* 0x000fe200078e0203 */
[----:B------:R-:W-:Y:S01]  /*155e0*/  IADD3.X R25, R35, UR13, RZ, P2, !PT ;  /* 0x0000000d23197c10 */ /* 0x000fe200097fe4ff */
[----:B-----5:R-:W-:-:S02]  /*155f0*/  IMAD R3, R13, R4, RZ ;  /* 0x000000040d037224 */ /* 0x020fc400078e02ff */
[----:B------:R-:W-:Y:S01]  /*15600*/  IMAD.WIDE.U32 R30, R12, R4, R30 ;  /* 0x000000040c1e7225 */ /* 0x000fe200078e001e */
[----:B------:R-:W-:Y:S01]  /*15610*/  IADD3 R32, P2, R24, UR18, RZ ;  /* 0x0000001218207c10 */ /* 0x000fe2000ff5e0ff */
[----:B------:R-:W4:Y:S02]  /*15620*/  LDL.64 R34, [UR14+0x58] ;  /* 0x0000580eff227983 */ /* 0x000f240008100a00 */
[----:B------:R-:W-:Y:S02]  /*15630*/  IMAD R3, R12, R5, R3 ;  /* 0x000000050c037224 */ /* 0x000fe400078e0203 */
[----:B------:R-:W5:Y:S04]  /*15640*/  LDL.64 R4, [UR14+0x50] ;  /* 0x0000500eff047983 */ /* 0x000f680008100a00 */
[----:B------:R0:W5:Y:S01]  /*15650*/  LD.E.64 R12, desc[UR8][R24.64] ;  /* 0x00000008180c7980 */ /* 0x000162000c101b00 */
[----:B------:R-:W-:-:S05]  /*15660*/  IADD3.X R33, R25, UR13, RZ, P2, !PT ;  /* 0x0000000d19217c10 */ /* 0x000fca00097fe4ff */
[----:B------:R1:W4:Y:S01]  /*15670*/  LD.E.64 R36, desc[UR8][R32.64] ;  /* 0x0000000820247980 */ /* 0x000322000c101b00 */
[----:B------:R-:W-:Y:S02]  /*15680*/  IMAD.IADD R31, R31, 0x1, R3 ;  /* 0x000000011f1f7824 */ /* 0x000fe400078e0203 */
        /* <DEDUP_REMOVED lines=8> */
[----:B-1----:R-:W-:Y:S01]  /*15710*/  IADD3 R32, P2, R26, UR18, RZ ;  /* 0x000000121a207c10 */ /* 0x002fe2000ff5e0ff */
[----:B------:R-:W2:Y:S02]  /*15720*/  LDL.64 R10, [UR14+0x60] ;  /* 0x0000600eff0a7983 */ /* 0x000ea40008100a00 */
[----:B------:R-:W-:Y:S02]  /*15730*/  IMAD R3, R28, R23, R3 ;  /* 0x000000171c037224 */ /* 0x000fe400078e0203 */
[----:B------:R0:W2:Y:S02]  /*15740*/  LD.E.64 R22, desc[UR8][R26.64] ;  /* 0x000000081a167980 */ /* 0x0000a4000c101b00 */
[----:B------:R-:W-:Y:S01]  /*15750*/  IMAD.IADD R25, R25, 0x1, R3 ;  /* 0x0000000119197824 */ /* 0x000fe200078e0203 */
[----:B------:R-:W-:Y:S01]  /*15760*/  IADD3.X R33, R27, UR13, RZ, P2, !PT ;  /* 0x0000000d1b217c10 */ /* 0x000fe200097fe4ff */
[----:B-----5:R-:W-:-:S02]  /*15770*/  IMAD R3, R13, R4, RZ ;  /* 0x000000040d037224 */ /* 0x020fc400078e02ff */
[C---:B------:R-:W-:Y:S02]  /*15780*/  IMAD.WIDE.U32 R28, R12.reuse, R4, R24 ;  /* 0x000000040c1c7225 */ /* 0x040fe400078e0018 */
[----:B------:R-:W3:Y:S02]  /*15790*/  LD.E.64 R24, desc[UR8][R32.64] ;  /* 0x0000000820187980 */ /* 0x000ee4000c101b00 */
[----:B------:R-:W-:Y:S01]  /*157a0*/  IMAD R3, R12, R5, R3 ;  /* 0x000000050c037224 */ /* 0x000fe200078e0203 */
[----:B------:R-:W-:Y:S01]  /*157b0*/  IADD3 R12, P2, R32, UR18, RZ ;  /* 0x00000012200c7c10 */ /* 0x000fe2000ff5e0ff */
[----:B------:R-:W3:Y:S01]  /*157c0*/  LDL.64 R4, [UR14+0x68] ;  /* 0x0000680eff047983 */ /* 0x000ee20008100a00 */
[----:B0-----:R-:W-:Y:S02]  /*157d0*/  IMAD.MOV.U32 R26, RZ, RZ, R28 ;  /* 0x000000ffff1a7224 */ /* 0x001fe400078e001c */
[----:B------:R-:W-:Y:S01]  /*157e0*/  IADD3 R27, R29, R3, RZ ;  /* 0x000000031d1b7210 */ /* 0x000fe20007ffe0ff */
[----:B----4-:R-:W-:Y:S01]  /*157f0*/  IMAD R3, R37, R34, RZ ;  /* 0x0000002225037224 */ /* 0x010fe200078e02ff */
[----:B------:R-:W-:-:S03]  /*15800*/  IADD3.X R13, R33, UR13, RZ, P2, !PT ;  /* 0x0000000d210d7c10 */ /* 0x000fc600097fe4ff */
[C---:B------:R-:W-:Y:S01]  /*15810*/  IMAD R3, R36.reuse, R35, R3 ;  /* 0x0000002324037224 */ /* 0x040fe200078e0203 */
[----:B------:R-:W4:Y:S01]  /*15820*/  LDL.64 R32, [UR14+0x78] ;  /* 0x0000780eff207983 */ /* 0x000f220008100a00 */
[----:B------:R-:W-:-:S03]  /*15830*/  IMAD.WIDE.U32 R34, R36, R34, R26 ;  /* 0x0000002224227225 */ /* 0x000fc600078e001a */
[----:B------:R-:W5:Y:S01]  /*15840*/  LDL.64 R26, [UR14+0x70] ;  /* 0x0000700eff1a7983 */ /* 0x000f620008100a00 */
[----:B------:R-:W-:-:S03]  /*15850*/  IADD3 R30, P2, R12, UR18, RZ ;  /* 0x000000120c1e7c10 */ /* 0x000fc6000ff5e0ff */
        /* <DEDUP_REMOVED lines=13> */
[----:B------:R-:W2:Y:S02]  /*15930*/  LD.E.64 R10, desc[UR8][R34.64] ;  /* 0x00000008220a7980 */ /* 0x000ea4000c101b00 */
[----:B------:R-:W-:Y:S02]  /*15940*/  IMAD R3, R24, R5, R3 ;  /* 0x0000000518037224 */ /* 0x000fe400078e0203 */
[----:B------:R-:W2:Y:S01]  /*15950*/  LDL.64 R4, [UR14+0x80] ;  /* 0x0000800eff047983 */ /* 0x000ea20008100a00 */
[----:B------:R-:W-:-:S02]  /*15960*/  IADD3.X R31, R35, UR13, RZ, P2, !PT ;  /* 0x0000000d231f7c10 */ /* 0x000fc400097fe4ff */
[----:B------:R-:W-:-:S03]  /*15970*/  IADD3 R13, R13, R3, RZ ;  /* 0x000000030d0d7210 */ /* 0x000fc60007ffe0ff */
[----:B------:R-:W3:Y:S01]  /*15980*/  LD.E.64 R22, desc[UR8][R30.64] ;  /* 0x000000081e167980 */ /* 0x000ee2000c101b00 */
[----:B-----5:R-:W-:-:S03]  /*15990*/  IMAD R3, R29, R26, RZ ;  /* 0x0000001a1d037224 */ /* 0x020fc600078e02ff */
[----:B------:R-:W5:Y:S01]  /*159a0*/  LDL.64 R34, [UR14+0x98] ;  /* 0x0000980eff227983 */ /* 0x000f620008100a00 */
[C---:B------:R-:W-:Y:S02]  /*159b0*/  IMAD R3, R28.reuse, R27, R3 ;  /* 0x0000001b1c037224 */ /* 0x040fe400078e0203 */
[----:B------:R-:W-:Y:S02]  /*159c0*/  IMAD.WIDE.U32 R26, R28, R26, R12 ;  /* 0x0000001a1c1a7225 */ /* 0x000fe400078e000c */
[----:B------:R-:W3:Y:S01]  /*159d0*/  LDL.64 R12, [UR14+0x88] ;  /* 0x0000880eff0c7983 */ /* 0x000ee20008100a00 */
[----:B------:R-:W-:Y:S01]  /*159e0*/  IADD3 R24, P2, R30, UR18, RZ ;  /* 0x000000121e187c10 */ /* 0x000fe2000ff5e0ff */
[----:B------:R-:W-:Y:S02]  /*159f0*/  IMAD.IADD R27, R27, 0x1, R3 ;  /* 0x000000011b1b7824 */ /* 0x000fe400078e0203 */
[----:B----4-:R-:W-:Y:S01]  /*15a00*/  IMAD R3, R37, R32, RZ ;  /* 0x0000002025037224 */ /* 0x010fe200078e02ff */
[----:B------:R-:W-:-:S02]  /*15a10*/  IADD3.X R25, R31, UR13, RZ, P2, !PT ;  /* 0x0000000d1f197c10 */ /* 0x000fc400097fe4ff */
[----:B------:R-:W4:Y:S01]  /*15a20*/  LDL.64 R30, [UR14+0x90] ;  /* 0x0000900eff1e7983 */ /* 0x000f220008100a00 */
[C---:B------:R-:W-:Y:S02]  /*15a30*/  IMAD R3, R36.reuse, R33, R3 ;  /* 0x0000002124037224 */ /* 0x040fe400078e0203 */
[----:B------:R-:W-:Y:S01]  /*15a40*/  IMAD.WIDE.U32 R32, R36, R32, R26 ;  /* 0x0000002024207225 */ /* 0x000fe200078e001a */
[----:B------:R-:W4:Y:S01]  /*15a50*/  LD.E.64 R28, desc[UR8][R24.64] ;  /* 0x00000008181c7980 */ /* 0x000f22000c101b00 */
[----:B------:R-:W-:-:S04]  /*15a60*/  IADD3 R26, P2, R24, UR18, RZ ;  /* 0x00000012181a7c10 */ /* 0x000fc8000ff5e0ff */
[----:B------:R-:W-:-:S05]  /*15a70*/  IADD3.X R27, R25, UR13, RZ, P2, !PT ;  /* 0x0000000d191b7c10 */ /* 0x000fca00097fe4ff */
[----:B------:R-:W5:Y:S01]  /*15a80*/  LD.E.64 R36, desc[UR8][R26.64] ;  /* 0x000000081a247980 */ /* 0x000f62000c101b00 */
        /* <DEDUP_REMOVED lines=21> */
[----:B-----5:R-:W-:Y:S01]  /*15be0*/  IMAD R3, R37, R34, RZ ;  /* 0x0000002225037224 */ /* 0x020fe200078e02ff */
[----:B------:R-:W-:-:S03]  /*15bf0*/  IADD3.X R5, R27, UR13, RZ, P2, !PT ;  /* 0x0000000d1b057c10 */ /* 0x000fc600097fe4ff */
[C---:B------:R-:W-:Y:S02]  /*15c00*/  IMAD R3, R36.reuse, R35, R3 ;  /* 0x0000002324037224 */ /* 0x040fe400078e0203 */
[----:B------:R-:W-:-:S04]  /*15c10*/  IMAD.WIDE.U32 R34, R36, R34, R28 ;  /* 0x0000002224227225 */ /* 0x000fc800078e001c */
[----:B------:R-:W-:Y:S01]  /*15c20*/  IMAD.IADD R35, R35, 0x1, R3 ;  /* 0x0000000123237824 */ /* 0x000fe200078e0203 */
[----:B------:R-:W-:Y:S06]  /*15c30*/  @P3 BRA `(.L_x_7575) ;  /* 0xfffffff400d43947 */ /* 0x000fec000383ffff */
.L_x_7574:
        /* <DEDUP_REMOVED lines=30> */
[----:B------:R-:W2:Y:S03]  /*15e20*/  LD.E.64 R26, desc[UR8][R30.64] ;  /* 0x000000081e1a7980 */ /* 0x000ea6000c101b00 */
[----:B------:R-:W-:Y:S01]  /*15e30*/  IADD3 R29, R29, R3, RZ ;  /* 0x000000031d1d7210 */ /* 0x000fe20007ffe0ff */
[----:B----4-:R-:W-:Y:S01]  /*15e40*/  IMAD R3, R13, R4, RZ ;  /* 0x000000040d037224 */ /* 0x010fe200078e02ff */
[----:B------:R-:W-:-:S03]  /*15e50*/  IADD3.X R35, R31, UR13, RZ, P0, !PT ;  /* 0x0000000d1f237c10 */ /* 0x000fc600087fe4ff */
[C---:B------:R-:W-:Y:S02]  /*15e60*/  IMAD R3, R12.reuse, R5, R3 ;  /* 0x000000050c037224 */ /* 0x040fe400078e0203 */
[----:B------:R-:W-:Y:S01]  /*15e70*/  IMAD.WIDE.U32 R32, R12, R4, R28 ;  /* 0x000000040c207225 */ /* 0x000fe200078e001c */
[----:B------:R-:W3:Y:S01]  /*15e80*/  LDL.64 R30, [UR14+0x50] ;  /* 0x0000500eff1e7983 */ /* 0x000ee20008100a00 */
[----:B------:R-:W-:-:S03]  /*15e90*/  IADD3 R4, P0, R34, UR18, RZ ;  /* 0x0000001222047c10 */ /* 0x000fc6000ff1e0ff */
[----:B------:R-:W4:Y:S04]  /*15ea0*/  LDL.64 R28, [UR14+0x48] ;  /* 0x0000480eff1c7983 */ /* 0x000f280008100a00 */
[----:B------:R-:W4:Y:S01]  /*15eb0*/  LD.E.64 R12, desc[UR8][R34.64] ;  /* 0x00000008220c7980 */ /* 0x000f22000c101b00 */
[----:B------:R-:W-:Y:S01]  /*15ec0*/  IMAD.IADD R33, R33, 0x1, R3 ;  /* 0x0000000121217824 */ /* 0x000fe200078e0203 */
[----:B------:R-:W-:Y:S01]  /*15ed0*/  IADD3.X R5, R35, UR13, RZ, P0, !PT ;  /* 0x0000000d23057c10 */ /* 0x000fe200087fe4ff */
[-C--:B-----5:R-:W-:Y:S02]  /*15ee0*/  IMAD R3, R23, R24.reuse, RZ ;  /* 0x0000001817037224 */ /* 0x0a0fe400078e02ff */
[----:B------:R-:W-:-:S04]  /*15ef0*/  IMAD.WIDE.U32 R32, R22, R24, R32 ;  /* 0x0000001816207225 */ /* 0x000fc800078e0020 */
[----:B------:R-:W-:Y:S01]  /*15f00*/  IMAD R3, R22, R25, R3 ;  /* 0x0000001916037224 */ /* 0x000fe200078e0203 */
[----:B------:R-:W-:Y:S01]  /*15f10*/  IADD3 R22, P0, R4, UR18, RZ ;  /* 0x0000001204167c10 */ /* 0x000fe2000ff1e0ff */
[----:B------:R0:W3:Y:S03]  /*15f20*/  LD.E.64 R24, desc[UR8][R4.64] ;  /* 0x0000000804187980 */ /* 0x0000e6000c101b00 */
[----:B------:R-:W-:Y:S01]  /*15f30*/  IADD3.X R23, R5, UR13, RZ, P0, !PT ;  /* 0x0000000d05177c10 */ /* 0x000fe200087fe4ff */
[----:B------:R-:W5:Y:S04]  /*15f40*/  LDL.64 R34, [UR14+0x58] ;  /* 0x0000580eff227983 */ /* 0x000f680008100a00 */
[----:B------:R-:W5:Y:S01]  /*15f50*/  LD.E.64 R36, desc[UR8][R22.64] ;  /* 0x0000000816247980 */ /* 0x000f62000c101b00 */
[----:B------:R-:W-:Y:S01]  /*15f60*/  IMAD.IADD R33, R33, 0x1, R3 ;  /* 0x0000000121217824 */ /* 0x000fe200078e0203 */
[----:B0-----:R-:W-:Y:S01]  /*15f70*/  IADD3 R4, P2, R22, UR18, RZ ;  /* 0x0000001216047c10 */ /* 0x001fe2000ff5e0ff */
        /* <DEDUP_REMOVED lines=11> */
[----:B------:R-:W-:-:S05]  /*16030*/  IMAD.WIDE.U32 R12, R12, R28, R10 ;  /* 0x0000001c0c0c7225 */ /* 0x000fca00078e000a */
[----:B------:R-:W-:Y:S01]  /*16040*/  IADD3 R13, R13, R3, RZ ;  /* 0x000000030d0d7210 */ /* 0x000fe20007ffe0ff */
[----:B---3--:R-:W-:-:S04]  /*16050*/  IMAD R3, R25, R30, RZ ;  /* 0x0000001e19037224 */ /* 0x008fc800078e02ff */
        /* <DEDUP_REMOVED lines=8> */
.L_x_7576:
[----:B------:R-:W-:-:S04]  /*160e0*/  ISETP.NE.U32.AND P2, PT, RZ, UR10, PT ;  /* 0x0000000aff007c0c */ /* 0x000fc8000bf45070 */
[----:B------:R-:W-:-:S13]  /*160f0*/  ISETP.NE.OR.EX P0, PT, RZ, UR11, P0, P2 ;  /* 0x0000000bff007c0c */ /* 0x000fda0008705720 */
[----:B------:R-:W-:Y:S05]  /*16100*/  @!P0 BRA `(.L_x_7572) ;  /* 0x0000000000a08947 */ /* 0x000fea0003800000 */
.L_x_7573:
[----:B------:R-:W-:Y:S01]  /*16110*/  ULEA UR14, UR4, UR12, 0x3 ;  /* 0x0000000c040e7291 */ /* 0x000fe2000f8e183f */
[----:B------:R0:W2:Y:S01]  /*16120*/  LD.E.64 R30, desc[UR8][R4.64] ;  /* 0x00000008041e7980 */ /* 0x0000a2000c101b00 */
[----:B------:R-:W-:-:S07]  /*16130*/  IADD3 R36, P0, R4, UR18, RZ ;  /* 0x0000001204247c10 */ /* 0x000fce000ff1e0ff */
[----:B------:R-:W2:Y:S01]  /*16140*/  LDL.64 R32, [UR14+0x20] ;  /* 0x0000200eff207983 */ /* 0x000ea20008100a00 */
[----:B------:R-:W-:-:S03]  /*16150*/  IADD3.X R37, R5, UR13, RZ, P0, !PT ;  /* 0x0000000d05257c10 */ /* 0x000fc600087fe4ff */
[----:B------:R-:W3:Y:S01]  /*16160*/  LDL.64 R28, [UR14+0x28] ;  /* 0x0000280eff1c7983 */ /* 0x000ee20008100a00 */
[----:B------:R-:W-:-:S03]  /*16170*/  IADD3 R10, P0, R36, UR18, RZ ;  /* 0x00000012240a7c10 */ /* 0x000fc6000ff1e0ff */
[----:B------:R-:W3:Y:S01]  /*16180*/  LD.E.64 R26, desc[UR8][R36.64] ;  /* 0x00000008241a7980 */ /* 0x000ee2000c101b00 */
[----:B------:R-:W-:Y:S02]  /*16190*/  IADD3.X R11, R37, UR13, RZ, P0, !PT ;  /* 0x0000000d250b7c10 */ /* 0x000fe400087fe4ff */
[----:B0-----:R-:W-:Y:S01]  /*161a0*/  IADD3 R4, P0, R10, UR18, RZ ;  /* 0x000000120a047c10 */ /* 0x001fe2000ff1e0ff */
[----:B------:R-:W4:Y:S04]  /*161b0*/  LDL.64 R24, [UR14+0x30] ;  /* 0x0000300eff187983 */ /* 0x000f280008100a00 */
[----:B------:R-:W4:Y:S01]  /*161c0*/  LD.E.64 R22, desc[UR8][R10.64] ;  /* 0x000000080a167980 */ /* 0x000f22000c101b00 */
[----:B------:R-:W-:-:S03]  /*161d0*/  IADD3.X R5, R11, UR13, RZ, P0, !PT ;  /* 0x0000000d0b057c10 */ /* 0x000fc600087fe4ff */
[----:B------:R-:W5:Y:S04]  /*161e0*/  LDL.64 R12, [UR14+0x38] ;  /* 0x0000380eff0c7983 */ /* 0x000f680008100a00 */
[----:B------:R0:W5:Y:S01]  /*161f0*/  LD.E.64 R10, desc[UR8][R4.64] ;  /* 0x00000008040a7980 */ /* 0x000162000c101b00 */
        /* <DEDUP_REMOVED lines=14> */
[----:B------:R-:W-:-:S05]  /*162e0*/  IMAD.WIDE.U32 R26, R26, R28, R34 ;  /* 0x0000001c1a1a7225 */ /* 0x000fca00078e0022 */
[----:B------:R-:W-:Y:S01]  /*162f0*/  IADD3 R27, R27, R3, RZ ;  /* 0x000000031b1b7210 */ /* 0x000fe20007ffe0ff */
        /* <DEDUP_REMOVED lines=9> */
.L_x_7572:
        /* <DEDUP_REMOVED lines=53> */
.L_x_7570:
[----:B-----5:R-:W-:-:S04]  /*166e0*/  LEA R34, P0, R20, UR4, 0x3 ;  /* 0x0000000414227c11 */ /* 0x020fc8000f8018ff */
[----:B------:R-:W-:-:S06]  /*166f0*/  LEA.HI.X R35, R20, UR5, R21, 0x3, P0 ;  /* 0x0000000514237c11 */ /* 0x000fcc00080f1c15 */
[----:B------:R-:W5:Y:S03]  /*16700*/  LD.E.64 R34, desc[UR8][R34.64] ;  /* 0x0000000822227980 */ /* 0x000f66000c101b00 */
.L_x_7571:
[----:B01234-:R-:W0:Y:S01]  /*16710*/  LDC.64 R4, c[0x0][0x288] ;  /* 0x0000a200ff047b82 */ /* 0x01fe220000000a00 */
        /* <DEDUP_REMOVED lines=15> */
.L_x_7578:
        /* <DEDUP_REMOVED lines=19> */
.L_x_7577:
[----:B------:R-:W-:Y:S02]  /*16940*/  ULDC.64 UR4, c[0x0][0x280] ;  /* 0x0000a00000047ab9 */ /* 0x000fe40000000a00 */
[----:B------:R-:W-:Y:S02]  /*16950*/  IMAD.U32 R13, RZ, RZ, UR4 ;  /* 0x00000004ff0d7e24 */ /* 0x000fe4000f8e00ff */
[----:B------:R-:W-:Y:S01]  /*16960*/  IMAD.U32 R12, RZ, RZ, UR5 ;  /* 0x00000005ff0c7e24 */ /* 0x000fe2000f8e00ff */
[----:B------:R-:W-:Y:S06]  /*16970*/  @!P0 BRA `(.L_x_7579) ;  /* 0x0000000000588947 */ /* 0x000fec0003800000 */
[----:B------:R-:W-:Y:S01]  /*16980*/  BSSY B1, `(.L_x_7579) ;  /* 0x0000015000017945 */ /* 0x000fe20003800000 */
[----:B------:R-:W-:Y:S01]  /*16990*/  IMAD.U32 R13, RZ, RZ, UR4 ;  /* 0x00000004ff0d7e24 */ /* 0x000fe2000f8e00ff */
[----:B------:R-:W-:-:S07]  /*169a0*/  MOV R12, UR5 ;  /* 0x00000005000c7c02 */ /* 0x000fce0008000f00 */
.L_x_7580:
        /* <DEDUP_REMOVED lines=19> */
.L_x_7579:
        /* <DEDUP_REMOVED lines=19> */
.L_x_7569:
[----:B------:R-:W-:Y:S05]  /*16c10*/  BSYNC B0 ;  /* 0x0000000000007941 */ /* 0x000fea0003800000 */
.L_x_7568:
        /* <DEDUP_REMOVED lines=44> */
[----:B------:R-:W-:-:S02]  /*16ee0*/  LEA.HI.X R23, R6, UR21, R23, 0x3, P2 ;  /* 0x0000001506177c11 */ /* 0x000fc400090f1c17 */
        /* <DEDUP_REMOVED lines=8> */
[----:B------:R-:W-:-:S13]  /*16f70*/  PLOP3.LUT P0, PT, PT, PT, PT, 0x8, 0x0 ;  /* 0x000000000000781c */ /* 0x000fda0003f0e170 */
.L_x_7588:
[----:B------:R-:W-:Y:S01]  /*16f80*/  ULEA UR14, UR4, UR12, 0x3 ;  /* 0x0000000c040e7291 */ /* 0x000fe2000f8e183f */
[----:B------:R-:W2:Y:S01]  /*16f90*/  LD.E.64 R26, desc[UR8][R22.64] ;  /* 0x00000008161a7980 */ /* 0x000ea2000c101b00 */
[----:B------:R-:W-:-:S07]  /*16fa0*/  IADD3 R32, P2, R22, UR18, RZ ;  /* 0x0000001216207c10 */ /* 0x000fce000ff5e0ff */
[----:B------:R-:W2:Y:S01]  /*16fb0*/  LDL.64 R28, [UR14+0x20] ;  /* 0x0000200eff1c7983 */ /* 0x000ea20008100a00 */
[----:B------:R-:W-:-:S03]  /*16fc0*/  IADD3.X R33, R23, UR13, RZ, P2, !PT ;  /* 0x0000000d17217c10 */ /* 0x000fc600097fe4ff */
[----:B------:R-:W3:Y:S04]  /*16fd0*/  LDL.64 R20, [UR14+0x28] ;  /* 0x0000280eff147983 */ /* 0x000ee80008100a00 */
[----:B------:R-:W3:Y:S01]  /*16fe0*/  LD.E.64 R22, desc[UR8][R32.64] ;  /* 0x0000000820167980 */ /* 0x000ee2000c101b00 */
[----:B------:R-:W-:-:S03]  /*16ff0*/  IADD3 R36, P2, R32, UR18, RZ ;  /* 0x0000001220247c10 */ /* 0x000fc6000ff5e0ff */
[----:B------:R-:W4:Y:S01]  /*17000*/  LDL.64 R30, [UR14+0x30] ;  /* 0x0000300eff1e7983 */ /* 0x000f220008100a00 */
[----:B------:R-:W-:Y:S02]  /*17010*/  IADD3.X R37, R33, UR13, RZ, P2, !PT ;  /* 0x0000000d21257c10 */ /* 0x000fe400097fe4ff */
[----:B------:R-:W-:Y:S01]  /*17020*/  IADD3 R34, P2, R36, UR18, RZ ;  /* 0x0000001224227c10 */ /* 0x000fe2000ff5e0ff */
[----:B------:R-:W5:Y:S04]  /*17030*/  LDL.64 R10, [UR14+0x38] ;  /* 0x0000380eff0a7983 */ /* 0x000f680008100a00 */
[----:B------:R-:W4:Y:S01]  /*17040*/  LD.E.64 R4, desc[UR8][R36.64] ;  /* 0x0000000824047980 */ /* 0x000f22000c101b00 */
[----:B------:R-:W-:-:S05]  /*17050*/  IADD3.X R35, R37, UR13, RZ, P2, !PT ;  /* 0x0000000d25237c10 */ /* 0x000fca00097fe4ff */
[----:B------:R0:W5:Y:S02]  /*17060*/  LD.E.64 R12, desc[UR8][R34.64] ;  /* 0x00000008220c7980 */ /* 0x000164000c101b00 */
[----:B0-----:R-:W-:-:S04]  /*17070*/  IADD3 R34, P2, R34, UR18, RZ ;  /* 0x0000001222227c10 */ /* 0x001fc8000ff5e0ff */
[----:B------:R-:W-:-:S05]  /*17080*/  IADD3.X R35, R35, UR13, RZ, P2, !PT ;  /* 0x0000000d23237c10 */ /* 0x000fca00097fe4ff */
[----:B------:R0:W5:Y:S01]  /*17090*/  LD.E.64 R32, desc[UR8][R34.64] ;  /* 0x0000000822207980 */ /* 0x000162000c101b00 */
[-C--:B--2---:R-:W-:Y:S02]  /*170a0*/  IMAD R3, R27, R28.reuse, RZ ;  /* 0x0000001c1b037224 */ /* 0x084fe400078e02ff */
[----:B------:R-:W-:Y:S01]  /*170b0*/  IMAD.WIDE.U32 R24, R26, R28, R24 ;  /* 0x0000001c1a187225 */ /* 0x000fe200078e0018 */
[----:B------:R-:W-:-:S03]  /*170c0*/  IADD3 R28, P2, R34, UR18, RZ ;  /* 0x00000012221c7c10 */ /* 0x000fc6000ff5e0ff */
[----:B------:R-:W-:Y:S02]  /*170d0*/  IMAD R3, R26, R29, R3 ;  /* 0x0000001d1a037224 */ /* 0x000fe400078e0203 */
[----:B------:R-:W2:Y:S02]  /*170e0*/  LDL.64 R26, [UR14+0x40] ;  /* 0x0000400eff1a7983 */ /* 0x000ea40008100a00 */
[----:B------:R-:W-:Y:S01]  /*170f0*/  IMAD.IADD R25, R25, 0x1, R3 ;  /* 0x0000000119197824 */ /* 0x000fe200078e0203 */
[----:B------:R-:W-:Y:S01]  /*17100*/  IADD3.X R29, R35, UR13, RZ, P2, !PT ;  /* 0x0000000d231d7c10 */ /* 0x000fe200097fe4ff */
[----:B---3--:R-:W-:-:S04]  /*17110*/  IMAD R3, R23, R20, RZ ;  /* 0x0000001417037224 */ /* 0x008fc800078e02ff */
[C---:B------:R-:W-:Y:S02]  /*17120*/  IMAD R3, R22.reuse, R21, R3 ;  /* 0x0000001516037224 */ /* 0x040fe400078e0203 */
[----:B------:R-:W-:Y:S02]  /*17130*/  IMAD.WIDE.U32 R20, R22, R20, R24 ;  /* 0x0000001416147225 */ /* 0x000fe400078e0018 */
[----:B------:R1:W3:Y:S04]  /*17140*/  LD.E.64 R22, desc[UR8][R28.64] ;  /* 0x000000081c167980 */ /* 0x0002e8000c101b00 */
[----:B------:R-:W3:Y:S01]  /*17150*/  LDL.64 R24, [UR14+0x48] ;  /* 0x0000480eff187983 */ /* 0x000ee20008100a00 */
[----:B0-----:R-:W-:Y:S02]  /*17160*/  IADD3 R34, P2, R28, UR18, RZ ;  /* 0x000000121c227c10 */ /* 0x001fe4000ff5e0ff */
[----:B------:R-:W-:Y:S01]  /*17170*/  IADD3 R21, R21, R3, RZ ;  /* 0x0000000315157210 */ /* 0x000fe20007ffe0ff */
[----:B----4-:R-:W-:Y:S01]  /*17180*/  IMAD R3, R5, R30, RZ ;  /* 0x0000001e05037224 */ /* 0x010fe200078e02ff */
[----:B------:R-:W-:-:S03]  /*17190*/  IADD3.X R35, R29, UR13, RZ, P2, !PT ;  /* 0x0000000d1d237c10 */ /* 0x000fc600097fe4ff */
[C---:B------:R-:W-:Y:S02]  /*171a0*/  IMAD R3, R4.reuse, R31, R3 ;  /* 0x0000001f04037224 */ /* 0x040fe400078e0203 */
[----:B------:R-:W-:Y:S01]  /*171b0*/  IMAD.WIDE.U32 R30, R4, R30, R20 ;  /* 0x0000001e041e7225 */ /* 0x000fe200078e0014 */
[----:B-1----:R-:W-:Y:S01]  /*171c0*/  IADD3 R28, P2, R34, UR18, RZ ;  /* 0x00000012221c7c10 */ /* 0x002fe2000ff5e0ff */
[----:B------:R0:W4:Y:S04]  /*171d0*/  LD.E.64 R4, desc[UR8][R34.64] ;  /* 0x0000000822047980 */ /* 0x000128000c101b00 */
[----:B------:R-:W4:Y:S01]  /*171e0*/  LDL.64 R20, [UR14+0x50] ;  /* 0x0000500eff147983 */ /* 0x000f220008100a00 */
[----:B------:R-:W-:Y:S01]  /*171f0*/  IMAD.IADD R31, R31, 0x1, R3 ;  /* 0x000000011f1f7824 */ /* 0x000fe200078e0203 */
[----:B------:R-:W-:Y:S01]  /*17200*/  IADD3.X R29, R35, UR13, RZ, P2, !PT ;  /* 0x0000000d231d7c10 */ /* 0x000fe200097fe4ff */
[----:B-----5:R-:W-:-:S02]  /*17210*/  IMAD R3, R13, R10, RZ ;  /* 0x0000000a0d037224 */ /* 0x020fc400078e02ff */
[----:B------:R-:W-:-:S04]  /*17220*/  IMAD.WIDE.U32 R30, R12, R10, R30 ;  /* 0x0000000a0c1e7225 */ /* 0x000fc800078e001e */
[----:B------:R-:W-:Y:S02]  /*17230*/  IMAD R3, R12, R11, R3 ;  /* 0x0000000b0c037224 */ /* 0x000fe400078e0203 */
[----:B------:R-:W5:Y:S04]  /*17240*/  LD.E.64 R10, desc[UR8][R28.64] ;  /* 0x000000081c0a7980 */ /* 0x000f68000c101b00 */
[----:B------:R-:W5:Y:S01]  /*17250*/  LDL.64 R12, [UR14+0x58] ;  /* 0x0000580eff0c7983 */ /* 0x000f620008100a00 */
[----:B0-----:R-:W-:Y:S01]  /*17260*/  IMAD.MOV.U32 R34, RZ, RZ, R30 ;  /* 0x000000ffff227224 */ /* 0x001fe200078e001e */
[----:B------:R-:W-:Y:S01]  /*17270*/  IADD3 R30, P2, R28, UR18, RZ ;  /* 0x000000121c1e7c10 */ /* 0x000fe2000ff5e0ff */
[----:B------:R-:W-:-:S03]  /*17280*/  IMAD.IADD R35, R31, 0x1, R3 ;  /* 0x000000011f237824 */ /* 0x000fc600078e0203 */
[----:B------:R-:W-:Y:S02]  /*17290*/  IADD3.X R31, R29, UR13, RZ, P2, !PT ;  /* 0x0000000d1d1f7c10 */ /* 0x000fe400097fe4ff */
[----:B------:R-:W5:Y:S01]  /*172a0*/  LDL.64 R28, [UR14+0x60] ;  /* 0x0000600eff1c7983 */ /* 0x000f620008100a00 */
[----:B--2---:R-:W-:-:S04]  /*172b0*/  IMAD R3, R33, R26, RZ ;  /* 0x0000001a21037224 */ /* 0x004fc800078e02ff */
[C---:B------:R-:W-:Y:S02]  /*172c0*/  IMAD R3, R32.reuse, R27, R3 ;  /* 0x0000001b20037224 */ /* 0x040fe400078e0203 */
[----:B------:R-:W-:Y:S01]  /*172d0*/  IMAD.WIDE.U32 R32, R32, R26, R34 ;  /* 0x0000001a20207225 */ /* 0x000fe200078e0022 */
[----:B------:R-:W-:Y:S01]  /*172e0*/  IADD3 R34, P2, R30, UR18, RZ ;  /* 0x000000121e227c10 */ /* 0x000fe2000ff5e0ff */
[----:B------:R0:W2:Y:S03]  /*172f0*/  LD.E.64 R26, desc[UR8][R30.64] ;  /* 0x000000081e1a7980 */ /* 0x0000a6000c101b00 */
[----:B------:R-:W-:Y:S02]  /*17300*/  IADD3 R33, R33, R3, RZ ;  /* 0x0000000321217210 */ /* 0x000fe40007ffe0ff */
[----:B------:R-:W-:Y:S01]  /*17310*/  IADD3.X R35, R31, UR13, RZ, P2, !PT ;  /* 0x0000000d1f237c10 */ /* 0x000fe200097fe4ff */
[----:B---3--:R-:W-:-:S02]  /*17320*/  IMAD R3, R23, R24, RZ ;  /* 0x0000001817037224 */ /* 0x008fc400078e02ff */
[----:B------:R-:W-:-:S04]  /*17330*/  IMAD.WIDE.U32 R32, R22, R24, R32 ;  /* 0x0000001816207225 */ /* 0x000fc800078e0020 */
[----:B------:R-:W-:Y:S02]  /*17340*/  IMAD R3, R22, R25, R3 ;  /* 0x0000001916037224 */ /* 0x000fe400078e0203 */
[----:B------:R1:W3:Y:S04]  /*17350*/  LD.E.64 R22, desc[UR8][R34.64] ;  /* 0x0000000822167980 */ /* 0x0002e8000c101b00 */
[----:B------:R-:W3:Y:S01]  /*17360*/  LDL.64 R24, [UR14+0x68] ;  /* 0x0000680eff187983 */ /* 0x000ee20008100a00 */
        /* <DEDUP_REMOVED lines=8> */
[----:B------:R-:W4:Y:S01]  /*173f0*/  LDL.64 R4, [UR14+0x70] ;  /* 0x0000700eff047983 */ /* 0x000f220008100a00 */
[----:B------:R-:W-:Y:S01]  /*17400*/  IMAD.IADD R33, R33, 0x1, R3 ;  /* 0x0000000121217824 */ /* 0x000fe200078e0203 */
[----:B------:R-:W-:Y:S01]  /*17410*/  IADD3.X R35, R31, UR13, RZ, P2, !PT ;  /* 0x0000000d1f237c10 */ /* 0x000fe200097fe4ff */
[-C--:B-----5:R-:W-:Y:S02]  /*17420*/  IMAD R3, R11, R12.reuse, RZ ;  /* 0x0000000c0b037224 */ /* 0x0a0fe400078e02ff */
[----:B------:R-:W-:-:S04]  /*17430*/  IMAD.WIDE.U32 R32, R10, R12, R32 ;  /* 0x0000000c0a207225 */ /* 0x000fc800078e0020 */
[----:B------:R-:W-:Y:S02]  /*17440*/  IMAD R3, R10, R13, R3 ;  /* 0x0000000d0a037224 */ /* 0x000fe400078e0203 */
[----:B------:R1:W5:Y:S04]  /*17450*/  LD.E.64 R12, desc[UR8][R34.64] ;  /* 0x00000008220c7980 */ /* 0x000368000c101b00 */
[----:B------:R-:W5:Y:S01]  /*17460*/  LDL.64 R10, [UR14+0x78] ;  /* 0x0000780eff0a7983 */ /* 0x000f620008100a00 */
[----:B0-----:R-:W-:Y:S01]  /*17470*/  IMAD.IADD R31, R33, 0x1, R3 ;  /* 0x00000001211f7824 */ /* 0x001fe200078e0203 */
[----:B------:R-:W-:Y:S02]  /*17480*/  MOV R30, R32 ;  /* 0x00000020001e7202 */ /* 0x000fe40000000f00 */
[----:B------:R-:W-:-:S04]  /*17490*/  IADD3 R36, P2, R34, UR18, RZ ;  /* 0x0000001222247c10 */ /* 0x000fc8000ff5e0ff */
[----:B------:R-:W-:Y:S02]  /*174a0*/  IADD3.X R37, R35, UR13, RZ, P2, !PT ;  /* 0x0000000d23257c10 */ /* 0x000fe400097fe4ff */
[----:B-1----:R-:W-:-:S04]  /*174b0*/  IADD3 R34, P2, R36, UR18, RZ ;  /* 0x0000001224227c10 */ /* 0x002fc8000ff5e0ff */
[----:B------:R-:W-:Y:S01]  /*174c0*/  IADD3.X R35, R37, UR13, RZ, P2, !PT ;  /* 0x0000000d25237c10 */ /* 0x000fe200097fe4ff */
[----:B--2---:R-:W-:-:S04]  /*174d0*/  IMAD R3, R27, R28, RZ ;  /* 0x0000001c1b037224 */ /* 0x004fc800078e02ff */
[C---:B------:R-:W-:Y:S02]  /*174e0*/  IMAD R3, R26.reuse, R29, R3 ;  /* 0x0000001d1a037224 */ /* 0x040fe400078e0203 */
[----:B------:R-:W-:Y:S02]  /*174f0*/  IMAD.WIDE.U32 R26, R26, R28, R30 ;  /* 0x0000001c1a1a7225 */ /* 0x000fe400078e001e */
[----:B------:R-:W2:Y:S02]  /*17500*/  LDL.64 R28, [UR14+0x88] ;  /* 0x0000880eff1c7983 */ /* 0x000ea40008100a00 */
[----:B------:R-:W-:Y:S02]  /*17510*/  IMAD.IADD R27, R27, 0x1, R3 ;  /* 0x000000011b1b7824 */ /* 0x000fe400078e0203 */
[-C--:B---3--:R-:W-:Y:S02]  /*17520*/  IMAD R3, R23, R24.reuse, RZ ;  /* 0x0000001817037224 */ /* 0x088fe400078e02ff */
[----:B------:R-:W-:-:S02]  /*17530*/  IMAD.WIDE.U32 R32, R22, R24, R26 ;  /* 0x0000001816207225 */ /* 0x000fc400078e001a */
[----:B------:R-:W2:Y:S02]  /*17540*/  LD.E.64 R26, desc[UR8][R34.64] ;  /* 0x00000008221a7980 */ /* 0x000ea4000c101b00 */
[----:B------:R-:W-:Y:S02]  /*17550*/  IMAD R3, R22, R25, R3 ;  /* 0x0000001916037224 */ /* 0x000fe400078e0203 */
[----:B------:R-:W3:Y:S04]  /*17560*/  LDL.64 R22, [UR14+0x80] ;  /* 0x0000800eff167983 */ /* 0x000ee80008100a00 */
[----:B------:R0:W3:Y:S01]  /*17570*/  LD.E.64 R24, desc[UR8][R36.64] ;  /* 0x0000000824187980 */ /* 0x0000e2000c101b00 */
[----:B------:R-:W-:Y:S01]  /*17580*/  IADD3 R30, P2, R34, UR18, RZ ;  /* 0x00000012221e7c10 */ /* 0x000fe2000ff5e0ff */
[----:B------:R-:W-:-:S02]  /*17590*/  IMAD.IADD R33, R33, 0x1, R3 ;  /* 0x0000000121217824 */ /* 0x000fc400078e0203 */
[----:B----4-:R-:W-:Y:S01]  /*175a0*/  IMAD R3, R21, R4, RZ ;  /* 0x0000000415037224 */ /* 0x010fe200078e02ff */
[----:B------:R-:W-:-:S03]  /*175b0*/  IADD3.X R31, R35, UR13, RZ, P2, !PT ;  /* 0x0000000d231f7c10 */ /* 0x000fc600097fe4ff */
[C---:B------:R-:W-:Y:S02]  /*175c0*/  IMAD R3, R20.reuse, R5, R3 ;  /* 0x0000000514037224 */ /* 0x040fe400078e0203 */
[----:B0-----:R-:W-:Y:S01]  /*175d0*/  IMAD.WIDE.U32 R36, R20, R4, R32 ;  /* 0x0000000414247225 */ /* 0x001fe200078e0020 */
[----:B------:R-:W-:Y:S01]  /*175e0*/  IADD3 R4, P2, R30, UR18, RZ ;  /* 0x000000121e047c10 */ /* 0x000fe2000ff5e0ff */
[----:B------:R0:W4:Y:S04]  /*175f0*/  LD.E.64 R20, desc[UR8][R30.64] ;  /* 0x000000081e147980 */ /* 0x000128000c101b00 */
[----:B------:R-:W4:Y:S01]  /*17600*/  LDL.64 R32, [UR14+0x90] ;  /* 0x0000900eff207983 */ /* 0x000f220008100a00 */
[----:B------:R-:W-:Y:S01]  /*17610*/  IMAD.IADD R35, R37, 0x1, R3 ;  /* 0x0000000125237824 */ /* 0x000fe200078e0203 */
[----:B------:R-:W-:Y:S01]  /*17620*/  MOV R34, R36 ;  /* 0x0000002400227202 */ /* 0x000fe20000000f00 */
[----:B-----5:R-:W-:Y:S01]  /*17630*/  IMAD R3, R13, R10, RZ ;  /* 0x0000000a0d037224 */ /* 0x020fe200078e02ff */
[----:B------:R-:W-:-:S03]  /*17640*/  IADD3.X R5, R31, UR13, RZ, P2, !PT ;  /* 0x0000000d1f057c10 */ /* 0x000fc600097fe4ff */
[C---:B------:R-:W-:Y:S02]  /*17650*/  IMAD R3, R12.reuse, R11, R3 ;  /* 0x0000000b0c037224 */ /* 0x040fe400078e0203 */
[----:B------:R-:W-:Y:S02]  /*17660*/  IMAD.WIDE.U32 R34, R12, R10, R34 ;  /* 0x0000000a0c227225 */ /* 0x000fe400078e0022 */
[----:B------:R-:W5:Y:S04]  /*17670*/  LD.E.64 R10, desc[UR8][R4.64] ;  /* 0x00000008040a7980 */ /* 0x000f68000c101b00 */
[----:B------:R-:W5:Y:S01]  /*17680*/  LDL.64 R12, [UR14+0x98] ;  /* 0x0000980eff0c7983 */ /* 0x000f620008100a00 */
[----:B0-----:R-:W-:Y:S02]  /*17690*/  IMAD.IADD R31, R35, 0x1, R3 ;  /* 0x00000001231f7824 */ /* 0x001fe400078e0203 */
[----:B------:R-:W-:Y:S01]  /*176a0*/  IMAD.MOV.U32 R30, RZ, RZ, R34 ;  /* 0x000000ffff1e7224 */ /* 0x000fe200078e0022 */
        /* <DEDUP_REMOVED lines=11> */
[----:B--2---:R-:W-:-:S04]  /*17760*/  IMAD R3, R27, R28, RZ ;  /* 0x0000001c1b037224 */ /* 0x004fc800078e02ff */
        /* <DEDUP_REMOVED lines=14> */
.L_x_7587:
        /* <DEDUP_REMOVED lines=11> */
[----:B------:R0:W3:Y:S01]  /*17900*/  LD.E.64 R28, desc[UR8][R34.64] ;  /* 0x00000008221c7980 */ /* 0x0000e2000c101b00 */
[----:B------:R-:W-:-:S03]  /*17910*/  IADD3.X R37, R35, UR13, RZ, P0, !PT ;  /* 0x0000000d23257c10 */ /* 0x000fc600087fe4ff */
[----:B------:R-:W4:Y:S04]  /*17920*/  LDL.64 R22, [UR14+0x30] ;  /* 0x0000300eff167983 */ /* 0x000f280008100a00 */
[----:B------:R1:W4:Y:S01]  /*17930*/  LD.E.64 R26, desc[UR8][R36.64] ;  /* 0x00000008241a7980 */ /* 0x000322000c101b00 */
[----:B------:R-:W-:-:S03]  /*17940*/  IADD3 R32, P0, R36, UR18, RZ ;  /* 0x0000001224207c10 */ /* 0x000fc6000ff1e0ff */
[----:B------:R-:W5:Y:S01]  /*17950*/  LDL.64 R10, [UR14+0x38] ;  /* 0x0000380eff0a7983 */ /* 0x000f620008100a00 */
[----:B------:R-:W-:-:S05]  /*17960*/  IADD3.X R33, R37, UR13, RZ, P0, !PT ;  /* 0x0000000d25217c10 */ /* 0x000fca00087fe4ff */
[----:B------:R-:W5:Y:S01]  /*17970*/  LD.E.64 R4, desc[UR8][R32.64] ;  /* 0x0000000820047980 */ /* 0x000f62000c101b00 */
[----:B0-----:R-:W-:-:S04]  /*17980*/  IADD3 R34, P0, R32, UR18, RZ ;  /* 0x0000001220227c10 */ /* 0x001fc8000ff1e0ff */
[----:B------:R-:W-:Y:S02]  /*17990*/  IADD3.X R35, R33, UR13, RZ, P0, !PT ;  /* 0x0000000d21237c10 */ /* 0x000fe400087fe4ff */
[----:B-1----:R-:W-:Y:S01]  /*179a0*/  IADD3 R36, P0, R34, UR18, RZ ;  /* 0x0000001222247c10 */ /* 0x002fe2000ff1e0ff */
[----:B------:R-:W5:Y:S03]  /*179b0*/  LDL.64 R32, [UR14+0x50] ;  /* 0x0000500eff207983 */ /* 0x000f660008100a00 */
[----:B------:R-:W-:Y:S01]  /*179c0*/  IADD3.X R37, R35, UR13, RZ, P0, !PT ;  /* 0x0000000d23257c10 */ /* 0x000fe200087fe4ff */
[-C--:B--2---:R-:W-:Y:S02]  /*179d0*/  IMAD R3, R13, R20.reuse, RZ ;  /* 0x000000140d037224 */ /* 0x084fe400078e02ff */
[----:B------:R-:W-:-:S04]  /*179e0*/  IMAD.WIDE.U32 R24, R12, R20, R24 ;  /* 0x000000140c187225 */ /* 0x000fc800078e0018 */
[----:B------:R-:W-:Y:S02]  /*179f0*/  IMAD R3, R12, R21, R3 ;  /* 0x000000150c037224 */ /* 0x000fe400078e0203 */
[----:B------:R-:W2:Y:S02]  /*17a00*/  LDL.64 R12, [UR14+0x40] ;  /* 0x0000400eff0c7983 */ /* 0x000ea40008100a00 */
[----:B------:R-:W-:Y:S02]  /*17a10*/  IMAD.IADD R25, R25, 0x1, R3 ;  /* 0x0000000119197824 */ /* 0x000fe400078e0203 */
[----:B---3--:R-:W-:Y:S01]  /*17a20*/  IMAD R3, R29, R30, RZ ;  /* 0x0000001e1d037224 */ /* 0x008fe200078e02ff */
[----:B------:R0:W2:Y:S03]  /*17a30*/  LD.E.64 R20, desc[UR8][R34.64] ;  /* 0x0000000822147980 */ /* 0x0000a6000c101b00 */
[----:B------:R-:W-:-:S02]  /*17a40*/  IMAD R3, R28, R31, R3 ;  /* 0x0000001f1c037224 */ /* 0x000fc400078e0203 */
[----:B------:R-:W-:Y:S02]  /*17a50*/  IMAD.WIDE.U32 R28, R28, R30, R24 ;  /* 0x0000001e1c1c7225 */ /* 0x000fe400078e0018 */
[----:B------:R-:W3:Y:S03]  /*17a60*/  LDL.64 R24, [UR14+0x48] ;  /* 0x0000480eff187983 */ /* 0x000ee60008100a00 */
[----:B------:R-:W-:Y:S01]  /*17a70*/  IADD3 R29, R29, R3, RZ ;  /* 0x000000031d1d7210 */ /* 0x000fe20007ffe0ff */
[----:B----4-:R-:W-:Y:S01]  /*17a80*/  IMAD R3, R27, R22, RZ ;  /* 0x000000161b037224 */ /* 0x010fe200078e02ff */
[----:B0-----:R-:W-:-:S03]  /*17a90*/  IADD3 R34, P0, R36, UR18, RZ ;  /* 0x0000001224227c10 */ /* 0x001fc6000ff1e0ff */
[C---:B------:R-:W-:Y:S02]  /*17aa0*/  IMAD R3, R26.reuse, R23, R3 ;  /* 0x000000171a037224 */ /* 0x040fe400078e0203 */
[----:B------:R-:W-:Y:S02]  /*17ab0*/  IMAD.WIDE.U32 R28, R26, R22, R28 ;  /* 0x000000161a1c7225 */ /* 0x000fe400078e001c */
[----:B------:R-:W3:Y:S01]  /*17ac0*/  LD.E.64 R26, desc[UR8][R36.64] ;  /* 0x00000008241a7980 */ /* 0x000ee2000c101b00 */
[----:B------:R-:W-:Y:S02]  /*17ad0*/  IADD3.X R35, R37, UR13, RZ, P0, !PT ;  /* 0x0000000d25237c10 */ /* 0x000fe400087fe4ff */
[----:B------:R-:W-:-:S03]  /*17ae0*/  IADD3 R22, P0, R34, UR18, RZ ;  /* 0x0000001222167c10 */ /* 0x000fc6000ff1e0ff */
[----:B------:R-:W4:Y:S01]  /*17af0*/  LD.E.64 R30, desc[UR8][R34.64] ;  /* 0x00000008221e7980 */ /* 0x000f22000c101b00 */
[----:B------:R-:W-:Y:S01]  /*17b00*/  IMAD.IADD R29, R29, 0x1, R3 ;  /* 0x000000011d1d7824 */ /* 0x000fe200078e0203 */
[----:B------:R-:W-:Y:S01]  /*17b10*/  IADD3.X R23, R35, UR13, RZ, P0, !PT ;  /* 0x0000000d23177c10 */ /* 0x000fe200087fe4ff */
[-C--:B-----5:R-:W-:Y:S02]  /*17b20*/  IMAD R3, R5, R10.reuse, RZ ;  /* 0x0000000a05037224 */ /* 0x0a0fe400078e02ff */
[----:B------:R-:W-:-:S04]  /*17b30*/  IMAD.WIDE.U32 R28, R4, R10, R28 ;  /* 0x0000000a041c7225 */ /* 0x000fc800078e001c */
[----:B------:R-:W-:Y:S02]  /*17b40*/  IMAD R3, R4, R11, R3 ;  /* 0x0000000b04037224 */ /* 0x000fe400078e0203 */
[----:B------:R0:W5:Y:S04]  /*17b50*/  LD.E.64 R4, desc[UR8][R22.64] ;  /* 0x0000000816047980 */ /* 0x000168000c101b00 */
[----:B------:R-:W5:Y:S01]  /*17b60*/  LDL.64 R10, [UR14+0x58] ;  /* 0x0000580eff0a7983 */ /* 0x000f620008100a00 */
[----:B------:R-:W-:Y:S01]  /*17b70*/  IMAD.IADD R29, R29, 0x1, R3 ;  /* 0x000000011d1d7824 */ /* 0x000fe200078e0203 */
[----:B------:R-:W-:Y:S01]  /*17b80*/  UIADD3 UR10, UP1, UR10, -0x8, URZ ;  /* 0xfffffff80a0a7890 */ /* 0x000fe2000ff3e03f */
[----:B0-----:R-:W-:Y:S01]  /*17b90*/  IADD3 R22, P2, R22, UR18, RZ ;  /* 0x0000001216167c10 */ /* 0x001fe2000ff5e0ff */
[----:B------:R-:W-:Y:S01]  /*17ba0*/  UIADD3 UR4, UP0, UR4, 0x8, URZ ;  /* 0x0000000804047890 */ /* 0x000fe2000ff1e03f */
[----:B------:R-:W-:-:S02]  /*17bb0*/  PLOP3.LUT P0, PT, PT, PT, PT, 0x8, 0x0 ;  /* 0x000000000000781c */ /* 0x000fc40003f0e170 */
        /* <DEDUP_REMOVED lines=14> */
[-C--:B-----5:R-:W-:Y:S02]  /*17ca0*/  IMAD R5, R5, R10.reuse, RZ ;  /* 0x0000000a05057224 */ /* 0x0a0fe400078e02ff */
[----:B------:R-:W-:Y:S02]  /*17cb0*/  IMAD.IADD R31, R31, 0x1, R3 ;  /* 0x000000011f1f7824 */ /* 0x000fe400078e0203 */
[C---:B------:R-:W-:Y:S02]  /*17cc0*/  IMAD R5, R4.reuse, R11, R5 ;  /* 0x0000000b04057224 */ /* 0x040fe400078e0205 */
[----:B------:R-:W-:-:S04]  /*17cd0*/  IMAD.WIDE.U32 R24, R4, R10, R30 ;  /* 0x0000000a04187225 */ /* 0x000fc800078e001e */
[----:B------:R-:W-:-:S07]  /*17ce0*/  IMAD.IADD R25, R25, 0x1, R5 ;  /* 0x0000000119197824 */ /* 0x000fce00078e0205 */
.L_x_7589:
[----:B------:R-:W-:-:S04]  /*17cf0*/  ISETP.NE.U32.AND P2, PT, RZ, UR10, PT ;  /* 0x0000000aff007c0c */ /* 0x000fc8000bf45070 */
[----:B------:R-:W-:-:S13]  /*17d00*/  ISETP.NE.OR.EX P0, PT, RZ, UR11, P0, P2 ;  /* 0x0000000bff007c0c */ /* 0x000fda0008705720 */
[----:B------:R-:W-:Y:S05]  /*17d10*/  @!P0 BRA `(.L_x_7585) ;  /* 0x0000000000a08947 */ /* 0x000fea0003800000 */
.L_x_7586:
        /* <DEDUP_REMOVED lines=8> */
[----:B------:R-:W-:-:S03]  /*17da0*/  IADD3.X R37, R35, UR13, RZ, P0, !PT ;  /* 0x0000000d23257c10 */ /* 0x000fc600087fe4ff */
[----:B------:R-:W4:Y:S04]  /*17db0*/  LDL.64 R28, [UR14+0x30] ;  /* 0x0000300eff1c7983 */ /* 0x000f280008100a00 */
[----:B------:R-:W4:Y:S01]  /*17dc0*/  LD.E.64 R26, desc[UR8][R36.64] ;  /* 0x00000008241a7980 */ /* 0x000f22000c101b00 */
[----:B------:R-:W-:-:S03]  /*17dd0*/  IADD3 R12, P0, R36, UR18, RZ ;  /* 0x00000012240c7c10 */ /* 0x000fc6000ff1e0ff */
[----:B------:R-:W5:Y:S01]  /*17de0*/  LDL.64 R22, [UR14+0x38] ;  /* 0x0000380eff167983 */ /* 0x000f620008100a00 */
[----:B------:R-:W-:-:S05]  /*17df0*/  IADD3.X R13, R37, UR13, RZ, P0, !PT ;  /* 0x0000000d250d7c10 */ /* 0x000fca00087fe4ff */
[----:B------:R-:W5:Y:S01]  /*17e00*/  LD.E.64 R20, desc[UR8][R12.64] ;  /* 0x000000080c147980 */ /* 0x000f62000c101b00 */
        /* <DEDUP_REMOVED lines=25> */
.L_x_7585:
        /* <DEDUP_REMOVED lines=8> */
[----:B------:R-:W-:Y:S02]  /*18020*/  IMAD.U32 R4, RZ, RZ, UR4 ;  /* 0x00000004ff047e24 */ /* 0x000fe4000f8e00ff */
[----:B------:R-:W-:-:S04]  /*18030*/  IMAD.WIDE.U32 R10, R11, UR16, R8 ;  /* 0x000000100b0a7c25 */ /* 0x000fc8000f8e0008 */
[----:B------:R-:W-:Y:S01]  /*18040*/  VIADD R3, R11, UR13 ;  /* 0x0000000d0b037c36 */ /* 0x000fe20008000000 */
        /* <DEDUP_REMOVED lines=40> */
[----:B------:R-:W-:-:S04]  /*182d0*/  IMAD R3, R6, R5, R3 ;  /* 0x0000000506037224 */ /* 0x000fc800078e0203 */
[----:B------:R-:W-:Y:S01]  /*182e0*/  IMAD.IADD R25, R25, 0x1, R3 ;  /* 0x0000000119197824 */ /* 0x000fe200078e0203 */
[----:B------:R-:W-:Y:S06]  /*182f0*/  BRA `(.L_x_7584) ;  /* 0x00000000000c7947 */ /* 0x000fec0003800000 */
.L_x_7583:
[----:B-----5:R-:W-:-:S04]  /*18300*/  LEA R24, P0, R18, UR4, 0x3 ;  /* 0x0000000412187c11 */ /* 0x020fc8000f8018ff */
[----:B------:R-:W-:-:S06]  /*18310*/  LEA.HI.X R25, R18, UR5, R19, 0x3, P0 ;  /* 0x0000000512197c11 */ /* 0x000fcc00080f1c13 */
[----:B------:R-:W5:Y:S03]  /*18320*/  LD.E.64 R24, desc[UR8][R24.64] ;  /* 0x0000000818187980 */ /* 0x000f66000c101b00 */
.L_x_7584:
[----:B01234-:R-:W0:Y:S01]  /*18330*/  LDC.64 R4, c[0x0][0x288] ;  /* 0x0000a200ff047b82 */ /* 0x01fe220000000a00 */
        /* <DEDUP_REMOVED lines=15> */
.L_x_7591:
        /* <DEDUP_REMOVED lines=19> */
.L_x_7590:
[----:B------:R-:W-:Y:S02]  /*18560*/  ULDC.64 UR4, c[0x0][0x280] ;  /* 0x0000a00000047ab9 */ /* 0x000fe40000000a00 */
[----:B------:R-:W-:Y:S01]  /*18570*/  IMAD.U32 R11, RZ, RZ, UR4 ;  /* 0x00000004ff0b7e24 */ /* 0x000fe2000f8e00ff */
[----:B------:R-:W-:Y:S01]  /*18580*/  MOV R12, UR5 ;  /* 0x00000005000c7c02 */ /* 0x000fe20008000f00 */
[----:B------:R-:W-:Y:S06]  /*18590*/  @!P0 BRA `(.L_x_7592) ;  /* 0x0000000000588947 */ /* 0x000fec0003800000 */
[----:B------:R-:W-:Y:S01]  /*185a0*/  BSSY B1, `(.L_x_7592) ;  /* 0x0000015000017945 */ /* 0x000fe20003800000 */
[----:B------:R-:W-:Y:S02]  /*185b0*/  IMAD.U32 R11, RZ, RZ, UR4 ;  /* 0x00000004ff0b7e24 */ /* 0x000fe4000f8e00ff */
[----:B------:R-:W-:-:S07]  /*185c0*/  IMAD.U32 R12, RZ, RZ, UR5 ;  /* 0x00000005ff0c7e24 */ /* 0x000fce000f8e00ff */
.L_x_7593:
        /* <DEDUP_REMOVED lines=19> */
.L_x_7592:
[----:B------:R-:W-:Y:S01]  /*18700*/  ULDC.64 UR4, c[0x0][0x280] ;  /* 0x0000a00000047ab9 */ /* 0x000fe20000000a00 */
[C---:B------:R-:W-:Y:S01]  /*18710*/  IADD3 R4, P0, -R13.reuse, R11, RZ ;  /* 0x0000000b0d047210 */ /* 0x040fe20007f1e1ff */
[C---:B------:R-:W-:Y:S01]  /*18720*/  IMAD.SHL.U32 R10, R18.reuse, 0x8, RZ ;  /* 0x00000008120a7824 */ /* 0x040fe200078e00ff */
        /* <DEDUP_REMOVED lines=16> */
.L_x_7582:
[----:B------:R-:W-:Y:S05]  /*18830*/  BSYNC B0 ;  /* 0x0000000000007941 */ /* 0x000fea0003800000 */
.L_x_7581:
        /* <DEDUP_REMOVED lines=54> */
.L_x_7601:
        /* <DEDUP_REMOVED lines=9> */
[----:B------:R-:W-:-:S03]  /*18c30*/  IADD3.X R33, R31, UR13, RZ, P2, !PT ;  /* 0x0000000d1f217c10 */ /* 0x000fc600097fe4ff */
[----:B------:R-:W5:Y:S04]  /*18c40*/  LDL.64 R22, [UR14+0x38] ;  /* 0x0000380eff167983 */ /* 0x000f680008100a00 */
[----:B------:R0:W4:Y:S02]  /*18c50*/  LD.E.64 R12, desc[UR8][R32.64] ;  /* 0x00000008200c7980 */ /* 0x000124000c101b00 */
[----:B0-----:R-:W-:-:S04]  /*18c60*/  IADD3 R32, P2, R32, UR18, RZ ;  /* 0x0000001220207c10 */ /* 0x001fc8000ff5e0ff */
[----:B------:R-:W-:Y:S02]  /*18c70*/  IADD3.X R33, R33, UR13, RZ, P2, !PT ;  /* 0x0000000d21217c10 */ /* 0x000fe400097fe4ff */
[----:B------:R-:W-:-:S03]  /*18c80*/  IADD3 R36, P2, R32, UR18, RZ ;  /* 0x0000001220247c10 */ /* 0x000fc6000ff5e0ff */
[----:B------:R-:W5:Y:S01]  /*18c90*/  LD.E.64 R24, desc[UR8][R32.64] ;  /* 0x0000000820187980 */ /* 0x000f62000c101b00 */
[----:B------:R-:W-:Y:S02]  /*18ca0*/  IADD3.X R37, R33, UR13, RZ, P2, !PT ;  /* 0x0000000d21257c10 */ /* 0x000fe400097fe4ff */
[----:B------:R-:W-:-:S04]  /*18cb0*/  IADD3 R34, P2, R36, UR18, RZ ;  /* 0x0000001224227c10 */ /* 0x000fc8000ff5e0ff */
[----:B------:R-:W-:-:S05]  /*18cc0*/  IADD3.X R35, R37, UR13, RZ, P2, !PT ;  /* 0x0000000d25237c10 */ /* 0x000fca00097fe4ff */
[----:B------:R-:W5:Y:S01]  /*18cd0*/  LD.E.64 R32, desc[UR8][R34.64] ;  /* 0x0000000822207980 */ /* 0x000f62000c101b00 */
[-C--:B--2---:R-:W-:Y:S02]  /*18ce0*/  IMAD R3, R11, R20.reuse, RZ ;  /* 0x000000140b037224 */ /* 0x084fe400078e02ff */
[C---:B------:R-:W-:Y:S02]  /*18cf0*/  IMAD.WIDE.U32 R30, R10.reuse, R20, R18 ;  /* 0x000000140a1e7225 */ /* 0x040fe400078e0012 */
[----:B------:R0:W2:Y:S02]  /*18d00*/  LD.E.64 R18, desc[UR8][R36.64] ;  /* 0x0000000824127980 */ /* 0x0000a4000c101b00 */
[----:B------:R-:W-:Y:S02]  /*18d10*/  IMAD R3, R10, R21, R3 ;  /* 0x000000150a037224 */ /* 0x000fe400078e0203 */
[----:B------:R-:W2:Y:S04]  /*18d20*/  LDL.64 R10, [UR14+0x40] ;  /* 0x0000400eff0a7983 */ /* 0x000ea80008100a00 */
[----:B------:R-:W2:Y:S01]  /*18d30*/  LDL.64 R20, [UR14+0x48] ;  /* 0x0000480eff147983 */ /* 0x000ea20008100a00 */
[----:B------:R-:W-:-:S02]  /*18d40*/  IMAD.IADD R31, R31, 0x1, R3 ;  /* 0x000000011f1f7824 */ /* 0x000fc400078e0203 */
        /* <DEDUP_REMOVED lines=8> */
[----:B------:R-:W-:Y:S01]  /*18dd0*/  IADD3 R26, P2, R28, UR18, RZ ;  /* 0x000000121c1a7c10 */ /* 0x000fe2000ff5e0ff */
[----:B------:R-:W3:Y:S02]  /*18de0*/  LD.E.64 R4, desc[UR8][R28.64] ;  /* 0x000000081c047980 */ /* 0x000ee4000c101b00 */
[----:B------:R-:W-:Y:S02]  /*18df0*/  IMAD R3, R12, R27, R3 ;  /* 0x0000001b0c037224 */ /* 0x000fe400078e0203 */
[----:B------:R-:W3:Y:S02]  /*18e00*/  LDL.64 R12, [UR14+0x50] ;  /* 0x0000500eff0c7983 */ /* 0x000ee40008100a00 */
[----:B------:R-:W-:Y:S01]  /*18e10*/  IMAD.IADD R31, R31, 0x1, R3 ;  /* 0x000000011f1f7824 */ /* 0x000fe200078e0203 */
[----:B------:R-:W-:Y:S01]  /*18e20*/  IADD3.X R27, R29, UR13, RZ, P2, !PT ;  /* 0x0000000d1d1b7c10 */ /* 0x000fe200097fe4ff */
[----:B-----5:R-:W-:Y:S01]  /*18e30*/  IMAD R3, R25, R22, RZ ;  /* 0x0000001619037224 */ /* 0x020fe200078e02ff */
[----:B------:R-:W4:Y:S03]  /*18e40*/  LDL.64 R28, [UR14+0x58] ;  /* 0x0000580eff1c7983 */ /* 0x000f260008100a00 */
[----:B------:R-:W-:-:S02]  /*18e50*/  IMAD R3, R24, R23, R3 ;  /* 0x0000001718037224 */ /* 0x000fc400078e0203 */
[----:B------:R-:W-:Y:S02]  /*18e60*/  IMAD.WIDE.U32 R22, R24, R22, R30 ;  /* 0x0000001618167225 */ /* 0x000fe400078e001e */
[----:B------:R-:W4:Y:S01]  /*18e70*/  LD.E.64 R30, desc[UR8][R26.64] ;  /* 0x000000081a1e7980 */ /* 0x000f22000c101b00 */
[----:B------:R-:W-:Y:S02]  /*18e80*/  IADD3 R24, P2, R26, UR18, RZ ;  /* 0x000000121a187c10 */ /* 0x000fe4000ff5e0ff */
[----:B------:R-:W-:Y:S02]  /*18e90*/  IADD3 R23, R23, R3, RZ ;  /* 0x0000000317177210 */ /* 0x000fe40007ffe0ff */
[----:B------:R-:W-:Y:S02]  /*18ea0*/  IADD3.X R25, R27, UR13, RZ, P2, !PT ;  /* 0x0000000d1b197c10 */ /* 0x000fe400097fe4ff */
[----:B0-----:R-:W-:Y:S01]  /*18eb0*/  IADD3 R36, P2, R24, UR18, RZ ;  /* 0x0000001218247c10 */ /* 0x001fe2000ff5e0ff */
[----:B------:R-:W5:Y:S03]  /*18ec0*/  LDL.64 R26, [UR14+0x70] ;  /* 0x0000700eff1a7983 */ /* 0x000f660008100a00 */
[----:B------:R-:W-:-:S02]  /*18ed0*/  IADD3.X R37, R25, UR13, RZ, P2, !PT ;  /* 0x0000000d19257c10 */ /* 0x000fc400097fe4ff */
[----:B------:R-:W-:-:S04]  /*18ee0*/  IADD3 R34, P2, R36, UR18, RZ ;  /* 0x0000001224227c10 */ /* 0x000fc8000ff5e0ff */
[----:B------:R-:W-:Y:S01]  /*18ef0*/  IADD3.X R35, R37, UR13, RZ, P2, !PT ;  /* 0x0000000d25237c10 */ /* 0x000fe200097fe4ff */
[-C--:B--2---:R-:W-:Y:S02]  /*18f00*/  IMAD R3, R19, R10.reuse, RZ ;  /* 0x0000000a13037224 */ /* 0x084fe400078e02ff */
[----:B------:R-:W-:-:S04]  /*18f10*/  IMAD.WIDE.U32 R22, R18, R10, R22 ;  /* 0x0000000a12167225 */ /* 0x000fc800078e0016 */
[----:B------:R-:W-:Y:S02]  /*18f20*/  IMAD R3, R18, R11, R3 ;  /* 0x0000000b12037224 */ /* 0x000fe400078e0203 */
[----:B------:R-:W2:Y:S04]  /*18f30*/  LDL.64 R10, [UR14+0x60] ;  /* 0x0000600eff0a7983 */ /* 0x000ea80008100a00 */
[----:B------:R-:W2:Y:S01]  /*18f40*/  LD.E.64 R18, desc[UR8][R24.64] ;  /* 0x0000000818127980 */ /* 0x000ea2000c101b00 */
[----:B------:R-:W-:Y:S02]  /*18f50*/  IMAD.IADD R23, R23, 0x1, R3 ;  /* 0x0000000117177824 */ /* 0x000fe400078e0203 */
[----:B------:R-:W-:-:S04]  /*18f60*/  IMAD R3, R33, R20, RZ ;  /* 0x0000001421037224 */ /* 0x000fc800078e02ff */
[C---:B------:R-:W-:Y:S02]  /*18f70*/  IMAD R3, R32.reuse, R21, R3 ;  /* 0x0000001520037224 */ /* 0x040fe400078e0203 */
[----:B------:R-:W-:Y:S01]  /*18f80*/  IMAD.WIDE.U32 R32, R32, R20, R22 ;  /* 0x0000001420207225 */ /* 0x000fe200078e0016 */
[----:B------:R0:W5:Y:S04]  /*18f90*/  LD.E.64 R24, desc[UR8][R34.64] ;  /* 0x0000000822187980 */ /* 0x000168000c101b00 */
[----:B------:R-:W5:Y:S04]  /*18fa0*/  LDL.64 R20, [UR14+0x68] ;  /* 0x0000680eff147983 */ /* 0x000f680008100a00 */
[----:B------:R1:W5:Y:S01]  /*18fb0*/  LD.E.64 R22, desc[UR8][R36.64] ;  /* 0x0000000824167980 */ /* 0x000362000c101b00 */
[----:B------:R-:W-:-:S02]  /*18fc0*/  IMAD.IADD R33, R33, 0x1, R3 ;  /* 0x0000000121217824 */ /* 0x000fc400078e0203 */
[----:B---3--:R-:W-:-:S04]  /*18fd0*/  IMAD R3, R5, R12, RZ ;  /* 0x0000000c05037224 */ /* 0x008fc800078e02ff */
[C---:B------:R-:W-:Y:S02]  /*18fe0*/  IMAD R3, R4.reuse, R13, R3 ;  /* 0x0000000d04037224 */ /* 0x040fe400078e0203 */
[----:B------:R-:W-:Y:S01]  /*18ff0*/  IMAD.WIDE.U32 R4, R4, R12, R32 ;  /* 0x0000000c04047225 */ /* 0x000fe200078e0020 */
[----:B------:R-:W-:-:S03]  /*19000*/  IADD3 R32, P2, R34, UR18, RZ ;  /* 0x0000001222207c10 */ /* 0x000fc6000ff5e0ff */
        /* <DEDUP_REMOVED lines=8> */
[----:B------:R-:W-:Y:S02]  /*19090*/  IADD3 R31, R31, R3, RZ ;  /* 0x000000031f1f7210 */ /* 0x000fe40007ffe0ff */
        /* <DEDUP_REMOVED lines=8> */
[----:B------:R-:W2:Y:S04]  /*19120*/  LDL.64 R18, [UR14+0x80] ;  /* 0x0000800eff127983 */ /* 0x000ea80008100a00 */
[----:B------:R0:W2:Y:S01]  /*19130*/  LD.E.64 R10, desc[UR8][R28.64] ;  /* 0x000000081c0a7980 */ /* 0x0000a2000c101b00 */
[----:B------:R-:W-:Y:S02]  /*19140*/  IMAD.IADD R31, R31, 0x1, R3 ;  /* 0x000000011f1f7824 */ /* 0x000fe400078e0203 */
[-C--:B-----5:R-:W-:Y:S02]  /*19150*/  IMAD R3, R23, R20.reuse, RZ ;  /* 0x0000001417037224 */ /* 0x0a0fe400078e02ff */
[----:B------:R-:W-:-:S04]  /*19160*/  IMAD.WIDE.U32 R30, R22, R20, R30 ;  /* 0x00000014161e7225 */ /* 0x000fc800078e001e */
[----:B------:R-:W-:Y:S02]  /*19170*/  IMAD R3, R22, R21, R3 ;  /* 0x0000001516037224 */ /* 0x000fe400078e0203 */
[----:B------:R-:W4:Y:S04]  /*19180*/  LDL.64 R22, [UR14+0x88] ;  /* 0x0000880eff167983 */ /* 0x000f280008100a00 */
[----:B------:R-:W4:Y:S01]  /*19190*/  LD.E.64 R20, desc[UR8][R34.64] ;  /* 0x0000000822147980 */ /* 0x000f22000c101b00 */
[----:B0-----:R-:W-:Y:S02]  /*191a0*/  IMAD.IADD R29, R31, 0x1, R3 ;  /* 0x000000011f1d7824 */ /* 0x001fe400078e0203 */
[----:B------:R-:W-:Y:S02]  /*191b0*/  IMAD R3, R25, R26, RZ ;  /* 0x0000001a19037224 */ /* 0x000fe400078e02ff */
[----:B------:R-:W-:-:S02]  /*191c0*/  IMAD.MOV.U32 R28, RZ, RZ, R30 ;  /* 0x000000ffff1c7224 */ /* 0x000fc400078e001e */
[C---:B------:R-:W-:Y:S02]  /*191d0*/  IMAD R3, R24.reuse, R27, R3 ;  /* 0x0000001b18037224 */ /* 0x040fe400078e0203 */
[----:B------:R-:W-:Y:S01]  /*191e0*/  IMAD.WIDE.U32 R24, R24, R26, R28 ;  /* 0x0000001a18187225 */ /* 0x000fe200078e001c */
[----:B------:R-:W5:Y:S01]  /*191f0*/  LDL.64 R34, [UR14+0x98] ;  /* 0x0000980eff227983 */ /* 0x000f620008100a00 */
[----:B------:R-:W-:-:S03]  /*19200*/  IADD3 R30, P2, R36, UR18, RZ ;  /* 0x00000012241e7c10 */ /* 0x000fc6000ff5e0ff */
[----:B------:R-:W5:Y:S04]  /*19210*/  LDL.64 R26, [UR14+0x90] ;  /* 0x0000900eff1a7983 */ /* 0x000f680008100a00 */
[----:B------:R-:W5:Y:S01]  /*19220*/  LD.E.64 R28, desc[UR8][R36.64] ;  /* 0x00000008241c7980 */ /* 0x000f62000c101b00 */
[----:B------:R-:W-:-:S05]  /*19230*/  IADD3.X R31, R37, UR13, RZ, P2, !PT ;  /* 0x0000000d251f7c10 */ /* 0x000fca00097fe4ff */
[----:B------:R-:W5:Y:S01]  /*19240*/  LD.E.64 R32, desc[UR8][R30.64] ;  /* 0x000000081e207980 */ /* 0x000f62000c101b00 */
[----:B------:R-:W-:Y:S01]  /*19250*/  IADD3 R25, R25, R3, RZ ;  /* 0x0000000319197210 */ /* 0x000fe20007ffe0ff */
[----:B---3--:R-:W-:-:S04]  /*19260*/  IMAD R3, R13, R4, RZ ;  /* 0x000000040d037224 */ /* 0x008fc800078e02ff */
[C---:B------:R-:W-:Y:S02]  /*19270*/  IMAD R3, R12.reuse, R5, R3 ;  /* 0x000000050c037224 */ /* 0x040fe400078e0203 */
[----:B------:R-:W-:-:S04]  /*19280*/  IMAD.WIDE.U32 R4, R12, R4, R24 ;  /* 0x000000040c047225 */ /* 0x000fc800078e0018 */
        /* <DEDUP_REMOVED lines=9> */
[----:B------:R-:W-:Y:S01]  /*19320*/  IADD3.X R13, R31, UR13, RZ, P2, !PT ;  /* 0x0000000d1f0d7c10 */ /* 0x000fe200097fe4ff */
[----:B--2---:R-:W-:-:S04]  /*19330*/  IMAD R3, R11, R18, RZ ;  /* 0x000000120b037224 */ /* 0x004fc800078e02ff */
[C---:B------:R-:W-:Y:S02]  /*19340*/  IMAD R3, R10.reuse, R19, R3 ;  /* 0x000000130a037224 */ /* 0x040fe400078e0203 */
[----:B------:R-:W-:-:S04]  /*19350*/  IMAD.WIDE.U32 R10, R10, R18, R4 ;  /* 0x000000120a0a7225 */ /* 0x000fc800078e0004 */
[----:B------:R-:W-:Y:S02]  /*19360*/  IMAD.IADD R11, R11, 0x1, R3 ;  /* 0x000000010b0b7824 */ /* 0x000fe400078e0203 */
[----:B----4-:R-:W-:-:S04]  /*19370*/  IMAD R3, R21, R22, RZ ;  /* 0x0000001615037224 */ /* 0x010fc800078e02ff */
        /* <DEDUP_REMOVED lines=10> */
[----:B------:R-:W-:Y:S01]  /*19420*/  IMAD.IADD R19, R19, 0x1, R3 ;  /* 0x0000000113137824 */ /* 0x000fe200078e0203 */
[----:B------:R-:W-:Y:S06]  /*19430*/  @P3 BRA `(.L_x_7601) ;  /* 0xfffffff400d83947 */ /* 0x000fec000383ffff */
.L_x_7600:
        /* <DEDUP_REMOVED lines=8> */
[----:B------:R-:W-:Y:S02]  /*194c0*/  IADD3.X R31, R13, UR13, RZ, P0, !PT ;  /* 0x0000000d0d1f7c10 */ /* 0x000fe400087fe4ff */
[----:B------:R-:W-:Y:S01]  /*194d0*/  IADD3 R36, P0, R30, UR18, RZ ;  /* 0x000000121e247c10 */ /* 0x000fe2000ff1e0ff */
[----:B------:R-:W3:Y:S04]  /*194e0*/  LDL.64 R22, [UR14+0x28] ;  /* 0x0000280eff167983 */ /* 0x000ee80008100a00 */
[----:B------:R0:W3:Y:S01]  /*194f0*/  LD.E.64 R24, desc[UR8][R30.64] ;  /* 0x000000081e187980 */ /* 0x0000e2000c101b00 */
[----:B------:R-:W-:-:S03]  /*19500*/  IADD3.X R37, R31, UR13, RZ, P0, !PT ;  /* 0x0000000d1f257c10 */ /* 0x000fc600087fe4ff */
[----:B------:R-:W4:Y:S04]  /*19510*/  LDL.64 R26, [UR14+0x30] ;  /* 0x0000300eff1a7983 */ /* 0x000f280008100a00 */
[----:B------:R1:W4:Y:S01]  /*19520*/  LD.E.64 R12, desc[UR8][R36.64] ;  /* 0x00000008240c7980 */ /* 0x000322000c101b00 */
[----:B------:R-:W-:-:S03]  /*19530*/  IADD3 R34, P0, R36, UR18, RZ ;  /* 0x0000001224227c10 */ /* 0x000fc6000ff1e0ff */
[----:B------:R-:W5:Y:S01]  /*19540*/  LDL.64 R4, [UR14+0x38] ;  /* 0x0000380eff047983 */ /* 0x000f620008100a00 */
[----:B------:R-:W-:Y:S02]  /*19550*/  IADD3.X R35, R37, UR13, RZ, P0, !PT ;  /* 0x0000000d25237c10 */ /* 0x000fe400087fe4ff */
[----:B------:R-:W-:-:S03]  /*19560*/  IADD3 R28, P0, R34, UR18, RZ ;  /* 0x00000012221c7c10 */ /* 0x000fc6000ff1e0ff */
[----:B------:R-:W5:Y:S01]  /*19570*/  LD.E.64 R10, desc[UR8][R34.64] ;  /* 0x00000008220a7980 */ /* 0x000f62000c101b00 */
[----:B------:R-:W-:-:S03]  /*19580*/  IADD3.X R29, R35, UR13, RZ, P0, !PT ;  /* 0x0000000d231d7c10 */ /* 0x000fc600087fe4ff */
[----:B------:R-:W5:Y:S01]  /*19590*/  LDL.64 R34, [UR14+0x58] ;  /* 0x0000580eff227983 */ /* 0x000f620008100a00 */
[-C--:B--2---:R-:W-:Y:S02]  /*195a0*/  IMAD R3, R21, R32.reuse, RZ ;  /* 0x0000002015037224 */ /* 0x084fe400078e02ff */
[----:B0-----:R-:W-:Y:S01]  /*195b0*/  IMAD.WIDE.U32 R30, R20, R32, R18 ;  /* 0x00000020141e7225 */ /* 0x001fe200078e0012 */
[----:B------:R-:W-:Y:S01]  /*195c0*/  IADD3 R32, P0, R28, UR18, RZ ;  /* 0x000000121c207c10 */ /* 0x000fe2000ff1e0ff */
[----:B------:R-:W2:Y:S02]  /*195d0*/  LD.E.64 R18, desc[UR8][R28.64] ;  /* 0x000000081c127980 */ /* 0x000ea4000c101b00 */
[----:B------:R-:W-:Y:S02]  /*195e0*/  IMAD R3, R20, R33, R3 ;  /* 0x0000002114037224 */ /* 0x000fe400078e0203 */
[----:B------:R-:W2:Y:S01]  /*195f0*/  LDL.64 R20, [UR14+0x40] ;  /* 0x0000400eff147983 */ /* 0x000ea20008100a00 */
[----:B------:R-:W-:Y:S01]  /*19600*/  IADD3.X R33, R29, UR13, RZ, P0, !PT ;  /* 0x0000000d1d217c10 */ /* 0x000fe200087fe4ff */
[----:B------:R-:W-:-:S02]  /*19610*/  IMAD.IADD R31, R31, 0x1, R3 ;  /* 0x000000011f1f7824 */ /* 0x000fc400078e0203 */
[-C--:B---3--:R-:W-:Y:S02]  /*19620*/  IMAD R3, R25, R22.reuse, RZ ;  /* 0x0000001619037224 */ /* 0x088fe400078e02ff */
[----:B------:R-:W-:Y:S01]  /*19630*/  IMAD.WIDE.U32 R30, R24, R22, R30 ;  /* 0x00000016181e7225 */ /* 0x000fe200078e001e */
[----:B-1----:R-:W-:Y:S01]  /*19640*/  IADD3 R36, P0, R32, UR18, RZ ;  /* 0x0000001220247c10 */ /* 0x002fe2000ff1e0ff */
[----:B------:R-:W3:Y:S02]  /*19650*/  LDL.64 R28, [UR14+0x50] ;  /* 0x0000500eff1c7983 */ /* 0x000ee40008100a00 */
[----:B------:R-:W-:Y:S02]  /*19660*/  IMAD R3, R24, R23, R3 ;  /* 0x0000001718037224 */ /* 0x000fe400078e0203 */
[----:B------:R-:W3:Y:S04]  /*19670*/  LDL.64 R24, [UR14+0x48] ;  /* 0x0000480eff187983 */ /* 0x000ee80008100a00 */
[----:B------:R-:W3:Y:S01]  /*19680*/  LD.E.64 R22, desc[UR8][R32.64] ;  /* 0x0000000820167980 */ /* 0x000ee2000c101b00 */
[----:B------:R-:W-:Y:S01]  /*19690*/  IMAD.IADD R31, R31, 0x1, R3 ;  /* 0x000000011f1f7824 */ /* 0x000fe200078e0203 */
[----:B------:R-:W-:Y:S01]  /*196a0*/  IADD3.X R37, R33, UR13, RZ, P0, !PT ;  /* 0x0000000d21257c10 */ /* 0x000fe200087fe4ff */
[----:B----4-:R-:W-:-:S04]  /*196b0*/  IMAD R3, R13, R26, RZ ;  /* 0x0000001a0d037224 */ /* 0x010fc800078e02ff */
[C---:B------:R-:W-:Y:S02]  /*196c0*/  IMAD R3, R12.reuse, R27, R3 ;  /* 0x0000001b0c037224 */ /* 0x040fe400078e0203 */
[----:B------:R-:W-:Y:S02]  /*196d0*/  IMAD.WIDE.U32 R26, R12, R26, R30 ;  /* 0x0000001a0c1a7225 */ /* 0x000fe400078e001e */
[----:B------:R-:W4:Y:S01]  /*196e0*/  LD.E.64 R30, desc[UR8][R36.64] ;  /* 0x00000008241e7980 */ /* 0x000f22000c101b00 */
[----:B------:R-:W-:-:S04]  /*196f0*/  IADD3 R12, P0, R36, UR18, RZ ;  /* 0x00000012240c7c10 */ /* 0x000fc8000ff1e0ff */
[----:B------:R-:W-:-:S05]  /*19700*/  IADD3.X R13, R37, UR13, RZ, P0, !PT ;  /* 0x0000000d250d7c10 */ /* 0x000fca00087fe4ff */
[----:B------:R0:W4:Y:S01]  /*19710*/  LD.E.64 R32, desc[UR8][R12.64] ;  /* 0x000000080c207980 */ /* 0x000122000c101b00 */
[----:B------:R-:W-:Y:S01]  /*19720*/  IADD3 R27, R27, R3, RZ ;  /* 0x000000031b1b7210 */ /* 0x000fe20007ffe0ff */
[----:B-----5:R-:W-:-:S04]  /*19730*/  IMAD R3, R11, R4, RZ ;  /* 0x000000040b037224 */ /* 0x020fc800078e02ff */
        /* <DEDUP_REMOVED lines=26> */
.L_x_7602:
[----:B------:R-:W-:-:S04]  /*198e0*/  ISETP.NE.U32.AND P2, PT, RZ, UR10, PT ;  /* 0x0000000aff007c0c */ /* 0x000fc8000bf45070 */
[----:B------:R-:W-:-:S13]  /*198f0*/  ISETP.NE.OR.EX P0, PT, RZ, UR11, P0, P2 ;  /* 0x0000000bff007c0c */ /* 0x000fda0008705720 */
[----:B------:R-:W-:Y:S05]  /*19900*/  @!P0 BRA `(.L_x_7598) ;  /* 0x0000000000a08947 */ /* 0x000fea0003800000 */
.L_x_7599:
[----:B------:R-:W-:Y:S01]  /*19910*/  ULEA UR14, UR4, UR12, 0x3 ;  /* 0x0000000c040e7291 */ /* 0x000fe2000f8e183f */
[----:B------:R0:W2:Y:S01]  /*19920*/  LD.E.64 R4, desc[UR8][R12.64] ;  /* 0x000000080c047980 */ /* 0x0000a2000c101b00 */
[----:B------:R-:W-:-:S07]  /*19930*/  IADD3 R32, P0, R12, UR18, RZ ;  /* 0x000000120c207c10 */ /* 0x000fce000ff1e0ff */
[----:B------:R-:W2:Y:S01]  /*19940*/  LDL.64 R10, [UR14+0x20] ;  /* 0x0000200eff0a7983 */ /* 0x000ea20008100a00 */
[----:B------:R-:W-:Y:S02]  /*19950*/  IADD3.X R33, R13, UR13, RZ, P0, !PT ;  /* 0x0000000d0d217c10 */ /* 0x000fe400087fe4ff */
[----:B------:R-:W-:Y:S01]  /*19960*/  IADD3 R34, P0, R32, UR18, RZ ;  /* 0x0000001220227c10 */ /* 0x000fe2000ff1e0ff */
[----:B------:R-:W3:Y:S04]  /*19970*/  LDL.64 R30, [UR14+0x28] ;  /* 0x0000280eff1e7983 */ /* 0x000ee80008100a00 */
[----:B------:R-:W3:Y:S01]  /*19980*/  LD.E.64 R28, desc[UR8][R32.64] ;  /* 0x00000008201c7980 */ /* 0x000ee2000c101b00 */
[----:B------:R-:W-:-:S03]  /*19990*/  IADD3.X R35, R33, UR13, RZ, P0, !PT ;  /* 0x0000000d21237c10 */ /* 0x000fc600087fe4ff */
[----:B------:R-:W4:Y:S01]  /*199a0*/  LDL.64 R26, [UR14+0x30] ;  /* 0x0000300eff1a7983 */ /* 0x000f220008100a00 */
[----:B0-----:R-:W-:-:S03]  /*199b0*/  IADD3 R12, P0, R34, UR18, RZ ;  /* 0x00000012220c7c10 */ /* 0x001fc6000ff1e0ff */
[----:B------:R-:W4:Y:S01]  /*199c0*/  LD.E.64 R24, desc[UR8][R34.64] ;  /* 0x0000000822187980 */ /* 0x000f22000c101b00 */
[----:B------:R-:W-:-:S03]  /*199d0*/  IADD3.X R13, R35, UR13, RZ, P0, !PT ;  /* 0x0000000d230d7c10 */ /* 0x000fc600087fe4ff */
[----:B------:R-:W5:Y:S04]  /*199e0*/  LDL.64 R22, [UR14+0x38] ;  /* 0x0000380eff167983 */ /* 0x000f680008100a00 */
[----:B------:R0:W5:Y:S01]  /*199f0*/  LD.E.64 R20, desc[UR8][R12.64] ;  /* 0x000000080c147980 */ /* 0x000162000c101b00 */
[----:B------:R-:W-:-:S04]  /*19a00*/  UIADD3 UR10, UP0, UR10, -0x4, URZ ;  /* 0xfffffffc0a0a7890 */ /* 0x000fc8000ff1e03f */
[----:B------:R-:W-:Y:S02]  /*19a10*/  UIADD3.X UR11, UR11, -0x1, URZ, UP0, !UPT ;  /* 0xffffffff0b0b7890 */ /* 0x000fe400087fe43f */
[----:B------:R-:W-:Y:S01]  /*19a20*/  ISETP.NE.U32.AND P0, PT, RZ, UR10, PT ;  /* 0x0000000aff007c0c */ /* 0x000fe2000bf05070 */
[----:B------:R-:W-:Y:S01]  /*19a30*/  UIADD3 UR4, UP0, UR4, 0x4, URZ ;  /* 0x0000000404047890 */ /* 0x000fe2000ff1e03f */
[----:B0-----:R-:W-:Y:S02]  /*19a40*/  IADD3 R12, P2, R12, UR18, RZ ;  /* 0x000000120c0c7c10 */ /* 0x001fe4000ff5e0ff */
[----:B------:R-:W-:Y:S01]  /*19a50*/  ISETP.NE.AND.EX P0, PT, RZ, UR11, PT, P0 ;  /* 0x0000000bff007c0c */ /* 0x000fe2000bf05300 */
        /* <DEDUP_REMOVED lines=12> */
[----:B------:R-:W-:-:S05]  /*19b20*/  IMAD.WIDE.U32 R24, R24, R26, R28 ;  /* 0x0000001a18187225 */ /* 0x000fca00078e001c */
[----:B------:R-:W-:Y:S01]  /*19b30*/  IADD3 R25, R25, R3, RZ ;  /* 0x0000000319197210 */ /* 0x000fe20007ffe0ff */
[----:B-----5:R-:W-:-:S04]  /*19b40*/  IMAD R3, R21, R22, RZ ;  /* 0x0000001615037224 */ /* 0x020fc800078e02ff */
[C---:B------:R-:W-:Y:S02]  /*19b50*/  IMAD R3, R20.reuse, R23, R3 ;  /* 0x0000001714037224 */ /* 0x040fe400078e0203 */
[----:B------:R-:W-:-:S04]  /*19b60*/  IMAD.WIDE.U32 R18, R20, R22, R24 ;  /* 0x0000001614127225 */ /* 0x000fc800078e0018 */
[----:B------:R-:W-:Y:S01]  /*19b70*/  IMAD.IADD R19, R19, 0x1, R3 ;  /* 0x0000000113137824 */ /* 0x000fe200078e0203 */
[----:B------:R-:W-:Y:S06]  /*19b80*/  @P0 BRA `(.L_x_7599) ;  /* 0xfffffffc00600947 */ /* 0x000fec000383ffff */
.L_x_7598:
        /* <DEDUP_REMOVED lines=8> */
[----:B------:R-:W-:Y:S01]  /*19c10*/  MOV R4, UR4 ;  /* 0x0000000400047c02 */ /* 0x000fe20008000f00 */
        /* <DEDUP_REMOVED lines=17> */
[----:B------:R-:W-:Y:S01]  /*19d30*/  IMAD.U32 R7, RZ, RZ, UR5 ;  /* 0x00000005ff077e24 */ /* 0x000fe2000f8e00ff */
[----:B------:R-:W-:Y:S02]  /*19d40*/  IADD3 R3, P0, R6, UR4, RZ ;  /* 0x0000000406037c10 */ /* 0x000fe4000ff1e0ff */
[----:B------:R-:W-:Y:S02]  /*19d50*/  MOV R6, UR4 ;  /* 0x0000000400067c02 */ /* 0x000fe40008000f00 */
[----:B------:R-:W-:Y:S02]  /*19d60*/  IADD3.X R6, R9, UR13, R7, P0, !PT ;  /* 0x0000000d09067c10 */ /* 0x000fe400087fe407 */
[C---:B------:R-:W-:Y:S01]  /*19d70*/  LEA R10, P0, R3.reuse, UR18, 0x3 ;  /* 0x00000012030a7c11 */ /* 0x040fe2000f8018ff */
[----:B------:R-:W2:Y:S03]  /*19d80*/  LDL.64 R8, [R4+0x28] ;  /* 0x0000280004087983 */ /* 0x000ea60000100a00 */
        /* <DEDUP_REMOVED lines=22> */
.L_x_7596:
[----:B-----5:R-:W-:-:S04]  /*19ef0*/  LEA R18, P0, R16, UR4, 0x3 ;  /* 0x0000000410127c11 */ /* 0x020fc8000f8018ff */
[----:B------:R-:W-:-:S06]  /*19f00*/  LEA.HI.X R19, R16, UR5, R17, 0x3, P0 ;  /* 0x0000000510137c11 */ /* 0x000fcc00080f1c11 */
[----:B------:R-:W5:Y:S03]  /*19f10*/  LD.E.64 R18, desc[UR8][R18.64] ;  /* 0x0000000812127980 */ /* 0x000f66000c101b00 */
.L_x_7597:
[----:B01234-:R-:W0:Y:S01]  /*19f20*/  LDC.64 R4, c[0x0][0x288] ;  /* 0x0000a200ff047b82 */ /* 0x01fe220000000a00 */
        /* <DEDUP_REMOVED lines=15> */
.L_x_7604:
        /* <DEDUP_REMOVED lines=19> */
.L_x_7603:
[----:B------:R-:W-:Y:S02]  /*1a150*/  ULDC.64 UR4, c[0x0][0x280] ;  /* 0x0000a00000047ab9 */ /* 0x000fe40000000a00 */
[----:B------:R-:W-:Y:S02]  /*1a160*/  IMAD.U32 R11, RZ, RZ, UR4 ;  /* 0x00000004ff0b7e24 */ /* 0x000fe4000f8e00ff */
[----:B------:R-:W-:Y:S01]  /*1a170*/  IMAD.U32 R12, RZ, RZ, UR5 ;  /* 0x00000005ff0c7e24 */ /* 0x000fe2000f8e00ff */
[----:B------:R-:W-:Y:S06]  /*1a180*/  @!P0 BRA `(.L_x_7605) ;  /* 0x0000000000588947 */ /* 0x000fec0003800000 */
[----:B------:R-:W-:Y:S01]  /*1a190*/  BSSY B1, `(.L_x_7605) ;  /* 0x0000015000017945 */ /* 0x000fe20003800000 */
[----:B------:R-:W-:Y:S01]  /*1a1a0*/  MOV R11, UR4 ;  /* 0x00000004000b7c02 */ /* 0x000fe20008000f00 */
[----:B------:R-:W-:-:S07]  /*1a1b0*/  IMAD.U32 R12, RZ, RZ, UR5 ;  /* 0x00000005ff0c7e24 */ /* 0x000fce000f8e00ff */
.L_x_7606:
        /* <DEDUP_REMOVED lines=19> */
.L_x_7605:
        /* <DEDUP_REMOVED lines=19> */
.L_x_7595:
[----:B------:R-:W-:Y:S05]  /*1a420*/  BSYNC B0 ;  /* 0x0000000000007941 */ /* 0x000fea0003800000 */
.L_x_7594:
        /* <DEDUP_REMOVED lines=54> */
.L_x_7614:
        /* <DEDUP_REMOVED lines=11> */
[----:B------:R-:W4:Y:S01]  /*1a840*/  LD.E.64 R10, desc[UR8][R32.64] ;  /* 0x00000008200a7980 */ /* 0x000f22000c101b00 */
[----:B------:R-:W-:-:S03]  /*1a850*/  IADD3 R36, P2, R32, UR18, RZ ;  /* 0x0000001220247c10 */ /* 0x000fc6000ff5e0ff */
[----:B------:R-:W5:Y:S01]  /*1a860*/  LDL.64 R26, [UR14+0x40] ;  /* 0x0000400eff1a7983 */ /* 0x000f620008100a00 */
[----:B------:R-:W-:-:S05]  /*1a870*/  IADD3.X R37, R33, UR13, RZ, P2, !PT ;  /* 0x0000000d21257c10 */ /* 0x000fca00097fe4ff */
[----:B------:R0:W5:Y:S02]  /*1a880*/  LD.E.64 R30, desc[UR8][R36.64] ;  /* 0x00000008241e7980 */ /* 0x000164000c101b00 */
[----:B0-----:R-:W-:-:S04]  /*1a890*/  IADD3 R36, P2, R36, UR18, RZ ;  /* 0x0000001224247c10 */ /* 0x001fc8000ff5e0ff */
[----:B------:R-:W-:Y:S02]  /*1a8a0*/  IADD3.X R37, R37, UR13, RZ, P2, !PT ;  /* 0x0000000d25257c10 */ /* 0x000fe400097fe4ff */
[----:B------:R-:W-:-:S03]  /*1a8b0*/  IADD3 R12, P2, R36, UR18, RZ ;  /* 0x00000012240c7c10 */ /* 0x000fc6000ff5e0ff */
[----:B------:R0:W5:Y:S01]  /*1a8c0*/  LD.E.64 R28, desc[UR8][R36.64] ;  /* 0x00000008241c7980 */ /* 0x000162000c101b00 */
[----:B------:R-:W-:Y:S01]  /*1a8d0*/  IADD3.X R13, R37, UR13, RZ, P2, !PT ;  /* 0x0000000d250d7c10 */ /* 0x000fe200097fe4ff */
[-C--:B--2---:R-:W-:Y:S02]  /*1a8e0*/  IMAD R3, R21, R34.reuse, RZ ;  /* 0x0000002215037224 */ /* 0x084fe400078e02ff */
[C---:B------:R-:W-:Y:S02]  /*1a8f0*/  IMAD.WIDE.U32 R32, R20.reuse, R34, R16 ;  /* 0x0000002214207225 */ /* 0x040fe400078e0010 */
[----:B------:R-:W2:Y:S02]  /*1a900*/  LD.E.64 R16, desc[UR8][R12.64] ;  /* 0x000000080c107980 */ /* 0x000ea4000c101b00 */
[----:B------:R-:W-:Y:S02]  /*1a910*/  IMAD R3, R20, R35, R3 ;  /* 0x0000002314037224 */ /* 0x000fe400078e0203 */
[----:B------:R-:W2:Y:S01]  /*1a920*/  LDL.64 R20, [UR14+0x48] ;  /* 0x0000480eff147983 */ /* 0x000ea20008100a00 */
[----:B0-----:R-:W-:-:S02]  /*1a930*/  IADD3 R36, P2, R12, UR18, RZ ;  /* 0x000000120c247c10 */ /* 0x001fc4000ff5e0ff */
[----:B------:R-:W-:Y:S01]  /*1a940*/  IADD3 R33, R33, R3, RZ ;  /* 0x0000000321217210 */ /* 0x000fe20007ffe0ff */
[-C--:B---3--:R-:W-:Y:S01]  /*1a950*/  IMAD R3, R25, R18.reuse, RZ ;  /* 0x0000001219037224 */ /* 0x088fe200078e02ff */
[----:B------:R-:W-:Y:S02]  /*1a960*/  IADD3.X R37, R13, UR13, RZ, P2, !PT ;  /* 0x0000000d0d257c10 */ /* 0x000fe400097fe4ff */
[----:B------:R-:W3:Y:S01]  /*1a970*/  LDL.64 R12, [UR14+0x50] ;  /* 0x0000500eff0c7983 */ /* 0x000ee20008100a00 */
        /* <DEDUP_REMOVED lines=9> */
[----:B------:R0:W4:Y:S04]  /*1aa10*/  LD.E.64 R22, desc[UR8][R34.64] ;  /* 0x0000000822167980 */ /* 0x000128000c101b00 */
[----:B------:R-:W4:Y:S01]  /*1aa20*/  LDL.64 R24, [UR14+0x58] ;  /* 0x0000580eff187983 */ /* 0x000f220008100a00 */
[----:B------:R-:W-:Y:S01]  /*1aa30*/  IADD3 R32, P2, R34, UR18, RZ ;  /* 0x0000001222207c10 */ /* 0x000fe2000ff5e0ff */
[----:B------:R-:W-:-:S02]  /*1aa40*/  IMAD.IADD R11, R11, 0x1, R3 ;  /* 0x000000010b0b7824 */ /* 0x000fc400078e0203 */
[----:B-----5:R-:W-:Y:S01]  /*1aa50*/  IMAD R3, R31, R4, RZ ;  /* 0x000000041f037224 */ /* 0x020fe200078e02ff */
[----:B------:R-:W-:-:S03]  /*1aa60*/  IADD3.X R33, R35, UR13, RZ, P2, !PT ;  /* 0x0000000d23217c10 */ /* 0x000fc600097fe4ff */
[C---:B------:R-:W-:Y:S02]  /*1aa70*/  IMAD R3, R30.reuse, R5, R3 ;  /* 0x000000051e037224 */ /* 0x040fe400078e0203 */
[----:B------:R-:W-:Y:S02]  /*1aa80*/  IMAD.WIDE.U32 R30, R30, R4, R10 ;  /* 0x000000041e1e7225 */ /* 0x000fe400078e000a */
[----:B------:R1:W5:Y:S04]  /*1aa90*/  LD.E.64 R10, desc[UR8][R32.64] ;  /* 0x00000008200a7980 */ /* 0x000368000c101b00 */
[----:B------:R-:W5:Y:S01]  /*1aaa0*/  LDL.64 R4, [UR14+0x60] ;  /* 0x0000600eff047983 */ /* 0x000f620008100a00 */
[----:B0-----:R-:W-:Y:S01]  /*1aab0*/  IADD3 R34, P2, R32, UR18, RZ ;  /* 0x0000001220227c10 */ /* 0x001fe2000ff5e0ff */
[----:B------:R-:W-:-:S02]  /*1aac0*/  IMAD.IADD R31, R31, 0x1, R3 ;  /* 0x000000011f1f7824 */ /* 0x000fc400078e0203 */
[-C--:B------:R-:W-:Y:S01]  /*1aad0*/  IMAD R3, R29, R26.reuse, RZ ;  /* 0x0000001a1d037224 */ /* 0x080fe200078e02ff */
[----:B------:R-:W-:Y:S01]  /*1aae0*/  IADD3.X R35, R33, UR13, RZ, P2, !PT ;  /* 0x0000000d21237c10 */ /* 0x000fe200097fe4ff */
[----:B------:R-:W-:Y:S01]  /*1aaf0*/  IMAD.WIDE.U32 R30, R28, R26, R30 ;  /* 0x0000001a1c1e7225 */ /* 0x000fe200078e001e */
[----:B-1----:R-:W-:-:S03]  /*1ab00*/  IADD3 R32, P2, R34, UR18, RZ ;  /* 0x0000001222207c10 */ /* 0x002fc6000ff5e0ff */
[----:B------:R-:W-:Y:S02]  /*1ab10*/  IMAD R3, R28, R27, R3 ;  /* 0x0000001b1c037224 */ /* 0x000fe400078e0203 */
[----:B------:R0:W5:Y:S04]  /*1ab20*/  LD.E.64 R28, desc[UR8][R34.64] ;  /* 0x00000008221c7980 */ /* 0x000168000c101b00 */
[----:B------:R-:W5:Y:S01]  /*1ab30*/  LDL.64 R26, [UR14+0x68] ;  /* 0x0000680eff1a7983 */ /* 0x000f620008100a00 */
[----:B------:R-:W-:Y:S02]  /*1ab40*/  IADD3 R31, R31, R3, RZ ;  /* 0x000000031f1f7210 */ /* 0x000fe40007ffe0ff */
[----:B------:R-:W-:Y:S01]  /*1ab50*/  IADD3.X R33, R35, UR13, RZ, P2, !PT ;  /* 0x0000000d23217c10 */ /* 0x000fe200097fe4ff */
[----:B--2---:R-:W-:-:S02]  /*1ab60*/  IMAD R3, R17, R20, RZ ;  /* 0x0000001411037224 */ /* 0x004fc400078e02ff */
[----:B------:R-:W-:-:S04]  /*1ab70*/  IMAD.WIDE.U32 R30, R16, R20, R30 ;  /* 0x00000014101e7225 */ /* 0x000fc800078e001e */
[----:B------:R-:W-:Y:S02]  /*1ab80*/  IMAD R3, R16, R21, R3 ;  /* 0x0000001510037224 */ /* 0x000fe400078e0203 */
[----:B------:R5:W2:Y:S04]  /*1ab90*/  LD.E.64 R20, desc[UR8][R32.64] ;  /* 0x0000000820147980 */ /* 0x000aa8000c101b00 */
[----:B------:R-:W2:Y:S01]  /*1aba0*/  LDL.64 R16, [UR14+0x70] ;  /* 0x0000700eff107983 */ /* 0x000ea20008100a00 */
[----:B------:R-:W-:Y:S02]  /*1abb0*/  IMAD.IADD R31, R31, 0x1, R3 ;  /* 0x000000011f1f7824 */ /* 0x000fe400078e0203 */
[----:B---3--:R-:W-:-:S04]  /*1abc0*/  IMAD R3, R19, R12, RZ ;  /* 0x0000000c13037224 */ /* 0x008fc800078e02ff */
[C---:B------:R-:W-:Y:S02]  /*1abd0*/  IMAD R3, R18.reuse, R13, R3 ;  /* 0x0000000d12037224 */ /* 0x040fe400078e0203 */
[----:B------:R-:W-:Y:S01]  /*1abe0*/  IMAD.WIDE.U32 R12, R18, R12, R30 ;  /* 0x0000000c120c7225 */ /* 0x000fe200078e001e */
[----:B------:R-:W-:-:S03]  /*1abf0*/  IADD3 R30, P2, R32, UR18, RZ ;  /* 0x00000012201e7c10 */ /* 0x000fc6000ff5e0ff */
[----:B------:R-:W-:Y:S01]  /*1ac00*/  IMAD.IADD R13, R13, 0x1, R3 ;  /* 0x000000010d0d7824 */ /* 0x000fe200078e0203 */
[----:B------:R-:W-:Y:S01]  /*1ac10*/  IADD3.X R31, R33, UR13, RZ, P2, !PT ;  /* 0x0000000d211f7c10 */ /* 0x000fe200097fe4ff */
[----:B----4-:R-:W-:Y:S01]  /*1ac20*/  IMAD R3, R23, R24, RZ ;  /* 0x0000001817037224 */ /* 0x010fe200078e02ff */
[----:B0-----:R-:W-:-:S03]  /*1ac30*/  IADD3 R34, P2, R30, UR18, RZ ;  /* 0x000000121e227c10 */ /* 0x001fc6000ff5e0ff */
[----:B------:R0:W3:Y:S01]  /*1ac40*/  LD.E.64 R18, desc[UR8][R30.64] ;  /* 0x000000081e127980 */ /* 0x0000e2000c101b00 */
[C---:B------:R-:W-:Y:S02]  /*1ac50*/  IMAD R3, R22.reuse, R25, R3 ;  /* 0x0000001916037224 */ /* 0x040fe400078e0203 */
[----:B------:R-:W-:Y:S02]  /*1ac60*/  IMAD.WIDE.U32 R22, R22, R24, R12 ;  /* 0x0000001816167225 */ /* 0x000fe400078e000c */
[----:B------:R-:W3:Y:S01]  /*1ac70*/  LDL.64 R12, [UR14+0x78] ;  /* 0x0000780eff0c7983 */ /* 0x000ee20008100a00 */
[----:B------:R-:W-:Y:S01]  /*1ac80*/  IADD3.X R35, R31, UR13, RZ, P2, !PT ;  /* 0x0000000d1f237c10 */ /* 0x000fe200097fe4ff */
[----:B------:R-:W-:Y:S01]  /*1ac90*/  IMAD.IADD R23, R23, 0x1, R3 ;  /* 0x0000000117177824 */ /* 0x000fe200078e0203 */
[----:B------:R-:W-:Y:S01]  /*1aca0*/  IADD3 R36, P2, R34, UR18, RZ ;  /* 0x0000001222247c10 */ /* 0x000fe2000ff5e0ff */
[----:B------:R-:W4:Y:S01]  /*1acb0*/  LDL.64 R24, [UR14+0x80] ;  /* 0x0000800eff187983 */ /* 0x000f220008100a00 */
[----:B-----5:R-:W-:-:S03]  /*1acc0*/  IMAD.WIDE.U32 R32, R10, R4, R22 ;  /* 0x000000040a207225 */ /* 0x020fc600078e0016 */
[----:B------:R1:W4:Y:S01]  /*1acd0*/  LD.E.64 R22, desc[UR8][R34.64] ;  /* 0x0000000822167980 */ /* 0x000322000c101b00 */
[----:B------:R-:W-:Y:S01]  /*1ace0*/  IADD3.X R37, R35, UR13, RZ, P2, !PT ;  /* 0x0000000d23257c10 */ /* 0x000fe200097fe4ff */
[----:B------:R-:W-:Y:S01]  /*1acf0*/  IMAD R3, R11, R4, RZ ;  /* 0x000000040b037224 */ /* 0x000fe200078e02ff */
[----:B0-----:R-:W-:-:S03]  /*1ad00*/  IADD3 R30, P2, R36, UR18, RZ ;  /* 0x00000012241e7c10 */ /* 0x001fc6000ff5e0ff */
[----:B------:R-:W-:Y:S02]  /*1ad10*/  IMAD R3, R10, R5, R3 ;  /* 0x000000050a037224 */ /* 0x000fe400078e0203 */
[----:B------:R-:W5:Y:S04]  /*1ad20*/  LDL.64 R10, [UR14+0x88] ;  /* 0x0000880eff0a7983 */ /* 0x000f680008100a00 */
[----:B------:R-:W5:Y:S01]  /*1ad30*/  LD.E.64 R4, desc[UR8][R36.64] ;  /* 0x0000000824047980 */ /* 0x000f62000c101b00 */
[----:B------:R-:W-:Y:S01]  /*1ad40*/  IADD3 R33, R33, R3, RZ ;  /* 0x0000000321217210 */ /* 0x000fe20007ffe0ff */
[----:B------:R-:W-:Y:S01]  /*1ad50*/  IMAD R3, R29, R26, RZ ;  /* 0x0000001a1d037224 */ /* 0x000fe200078e02ff */
[----:B------:R-:W-:-:S03]  /*1ad60*/  IADD3.X R31, R37, UR13, RZ, P2, !PT ;  /* 0x0000000d251f7c10 */ /* 0x000fc600097fe4ff */
[C---:B------:R-:W-:Y:S02]  /*1ad70*/  IMAD R3, R28.reuse, R27, R3 ;  /* 0x0000001b1c037224 */ /* 0x040fe400078e0203 */
[----:B-1----:R-:W-:Y:S01]  /*1ad80*/  IMAD.WIDE.U32 R34, R28, R26, R32 ;  /* 0x0000001a1c227225 */ /* 0x002fe200078e0020 */
[----:B------:R-:W-:Y:S01]  /*1ad90*/  IADD3 R26, P2, R30, UR18, RZ ;  /* 0x000000121e1a7c10 */ /* 0x000fe2000ff5e0ff */
[----:B------:R0:W5:Y:S04]  /*1ada0*/  LD.E.64 R28, desc[UR8][R30.64] ;  /* 0x000000081e1c7980 */ /* 0x000168000c101b00 */
[----:B------:R-:W5:Y:S01]  /*1adb0*/  LDL.64 R32, [UR14+0x90] ;  /* 0x0000900eff207983 */ /* 0x000f620008100a00 */
[----:B------:R-:W-:Y:S01]  /*1adc0*/  IMAD.IADD R35, R35, 0x1, R3 ;  /* 0x0000000123237824 */ /* 0x000fe200078e0203 */
[----:B------:R-:W-:Y:S01]  /*1add0*/  IADD3.X R27, R31, UR13, RZ, P2, !PT ;  /* 0x0000000d1f1b7c10 */ /* 0x000fe200097fe4ff */
[----:B--2---:R-:W-:-:S02]  /*1ade0*/  IMAD R3, R21, R16, RZ ;  /* 0x0000001015037224 */ /* 0x004fc400078e02ff */
[----:B------:R-:W-:-:S04]  /*1adf0*/  IMAD.WIDE.U32 R34, R20, R16, R34 ;  /* 0x0000001014227225 */ /* 0x000fc800078e0022 */
[----:B------:R-:W-:Y:S02]  /*1ae00*/  IMAD R3, R20, R17, R3 ;  /* 0x0000001114037224 */ /* 0x000fe400078e0203 */
[----:B------:R-:W2:Y:S04]  /*1ae10*/  LD.E.64 R16, desc[UR8][R26.64] ;  /* 0x000000081a107980 */ /* 0x000ea8000c101b00 */
[----:B------:R-:W2:Y:S01]  /*1ae20*/  LDL.64 R20, [UR14+0x98] ;  /* 0x0000980eff147983 */ /* 0x000ea20008100a00 */
[----:B0-----:R-:W-:Y:S02]  /*1ae30*/  IMAD.IADD R31, R35, 0x1, R3 ;  /* 0x00000001231f7824 */ /* 0x001fe400078e0203 */
[----:B------:R-:W-:Y:S02]  /*1ae40*/  IMAD.MOV.U32 R30, RZ, RZ, R34 ;  /* 0x000000ffff1e7224 */ /* 0x000fe400078e0022 */
[----:B---3--:R-:W-:-:S04]  /*1ae50*/  IMAD R3, R19, R12, RZ ;  /* 0x0000000c13037224 */ /* 0x008fc800078e02ff */
[C---:B------:R-:W-:Y:S02]  /*1ae60*/  IMAD R3, R18.reuse, R13, R3 ;  /* 0x0000000d12037224 */ /* 0x040fe400078e0203 */
[----:B------:R-:W-:-:S05]  /*1ae70*/  IMAD.WIDE.U32 R12, R18, R12, R30 ;  /* 0x0000000c120c7225 */ /* 0x000fca00078e001e */
[----:B------:R-:W-:Y:S01]  /*1ae80*/  IADD3 R13, R13, R3, RZ ;  /* 0x000000030d0d7210 */ /* 0x000fe20007ffe0ff */
[----:B----4-:R-:W-:-:S04]  /*1ae90*/  IMAD R3, R23, R24, RZ ;  /* 0x0000001817037224 */ /* 0x010fc800078e02ff */
[C---:B------:R-:W-:Y:S02]  /*1aea0*/  IMAD R3, R22.reuse, R25, R3 ;  /* 0x0000001916037224 */ /* 0x040fe400078e0203 */
[----:B------:R-:W-:Y:S01]  /*1aeb0*/  IMAD.WIDE.U32 R22, R22, R24, R12 ;  /* 0x0000001816167225 */ /* 0x000fe200078e000c */
[----:B------:R-:W-:-:S03]  /*1aec0*/  UIADD3 UR10, UP0, UR10, -0x10, URZ ;  /* 0xfffffff00a0a7890 */ /* 0x000fc6000ff1e03f */
[----:B------:R-:W-:Y:S02]  /*1aed0*/  IMAD.IADD R23, R23, 0x1, R3 ;  /* 0x0000000117177824 */ /* 0x000fe400078e0203 */
[-C--:B-----5:R-:W-:Y:S01]  /*1aee0*/  IMAD R3, R5, R10.reuse, RZ ;  /* 0x0000000a05037224 */ /* 0x0a0fe200078e02ff */
[----:B------:R-:W-:Y:S02]  /*1aef0*/  UIADD3.X UR11, UR11, -0x1, URZ, UP0, !UPT ;  /* 0xffffffff0b0b7890 */ /* 0x000fe400087fe43f */
[----:B------:R-:W-:Y:S01]  /*1af00*/  UISETP.GT.U32.AND UP0, UPT, UR10, 0xc, UPT ;  /* 0x0000000c0a00788c */ /* 0x000fe2000bf04070 */
[C---:B------:R-:W-:Y:S02]  /*1af10*/  IMAD R3, R4.reuse, R11, R3 ;  /* 0x0000000b04037224 */ /* 0x040fe400078e0203 */
[----:B------:R-:W-:Y:S01]  /*1af20*/  IMAD.WIDE.U32 R4, R4, R10, R22 ;  /* 0x0000000a04047225 */ /* 0x000fe200078e0016 */
[----:B------:R-:W-:-:S03]  /*1af30*/  UISETP.GT.AND.EX UP0, UPT, UR11, URZ, UPT, UP0 ;  /* 0x0000003f0b00728c */ /* 0x000fc6000bf04300 */
[----:B------:R-:W-:Y:S02]  /*1af40*/  IMAD.IADD R5, R5, 0x1, R3 ;  /* 0x0000000105057824 */ /* 0x000fe400078e0203 */
[----:B------:R-:W-:Y:S01]  /*1af50*/  IMAD R3, R29, R32, RZ ;  /* 0x000000201d037224 */ /* 0x000fe200078e02ff */
[----:B------:R-:W-:-:S03]  /*1af60*/  PLOP3.LUT P3, PT, PT, PT, UP0, 0x80, 0x0 ;  /* 0x000000000000781c */ /* 0x000fc60003f6f008 */
[C---:B------:R-:W-:Y:S02]  /*1af70*/  IMAD R3, R28.reuse, R33, R3 ;  /* 0x000000211c037224 */ /* 0x040fe400078e0203 */
[----:B------:R-:W-:-:S04]  /*1af80*/  IMAD.WIDE.U32 R28, R28, R32, R4 ;  /* 0x000000201c1c7225 */ /* 0x000fc800078e0004 */
[----:B------:R-:W-:Y:S01]  /*1af90*/  IMAD.IADD R29, R29, 0x1, R3 ;  /* 0x000000011d1d7824 */ /* 0x000fe200078e0203 */
[----:B------:R-:W-:Y:S01]  /*1afa0*/  UIADD3 UR4, UP1, UR4, 0x10, URZ ;  /* 0x0000001004047890 */ /* 0x000fe2000ff3e03f */
[----:B------:R-:W-:-:S03]  /*1afb0*/  IADD3 R4, P2, R26, UR18, RZ ;  /* 0x000000121a047c10 */ /* 0x000fc6000ff5e0ff */
[----:B------:R-:W-:Y:S01]  /*1afc0*/  UIADD3.X UR5, URZ, UR5, URZ, UP1, !UPT ;  /* 0x000000053f057290 */ /* 0x000fe20008ffe43f */
[----:B------:R-:W-:Y:S01]  /*1afd0*/  IADD3.X R5, R27, UR13, RZ, P2, !PT ;  /* 0x0000000d1b057c10 */ /* 0x000fe200097fe4ff */
[----:B--2---:R-:W-:-:S04]  /*1afe0*/  IMAD R3, R17, R20, RZ ;  /* 0x0000001411037224 */ /* 0x004fc800078e02ff */
[C---:B------:R-:W-:Y:S02]  /*1aff0*/  IMAD R3, R16.reuse, R21, R3 ;  /* 0x0000001510037224 */ /* 0x040fe400078e0203 */
[----:B------:R-:W-:-:S05]  /*1b000*/  IMAD.WIDE.U32 R16, R16, R20, R28 ;  /* 0x0000001410107225 */ /* 0x000fca00078e001c */
[----:B------:R-:W-:Y:S01]  /*1b010*/  IADD3 R17, R17, R3, RZ ;  /* 0x0000000311117210 */ /* 0x000fe20007ffe0ff */
[----:B------:R-:W-:Y:S06]  /*1b020*/  @P3 BRA `(.L_x_7614) ;  /* 0xfffffff400d83947 */ /* 0x000fec000383ffff */
.L_x_7613:
        /* <DEDUP_REMOVED lines=13> */
[----:B------:R-:W-:-:S03]  /*1b100*/  IADD3.X R33, R31, UR13, RZ, P0, !PT ;  /* 0x0000000d1f217c10 */ /* 0x000fc600087fe4ff */
[----:B------:R-:W5:Y:S04]  /*1b110*/  LDL.64 R12, [UR14+0x38] ;  /* 0x0000380eff0c7983 */ /* 0x000f680008100a00 */
[----:B------:R-:W4:Y:S01]  /*1b120*/  LD.E.64 R10, desc[UR8][R32.64] ;  /* 0x00000008200a7980 */ /* 0x000f22000c101b00 */
[----:B------:R-:W-:-:S04]  /*1b130*/  IADD3 R36, P0, R32, UR18, RZ ;  /* 0x0000001220247c10 */ /* 0x000fc8000ff1e0ff */
[----:B------:R-:W-:Y:S02]  /*1b140*/  IADD3.X R37, R33, UR13, RZ, P0, !PT ;  /* 0x0000000d21257c10 */ /* 0x000fe400087fe4ff */
[----:B------:R-:W-:-:S03]  /*1b150*/  IADD3 R26, P0, R36, UR18, RZ ;  /* 0x00000012241a7c10 */ /* 0x000fc6000ff1e0ff */
[----:B------:R0:W5:Y:S01]  /*1b160*/  LD.E.64 R18, desc[UR8][R36.64] ;  /* 0x0000000824127980 */ /* 0x000162000c101b00 */
[----:B------:R-:W-:Y:S02]  /*1b170*/  IADD3.X R27, R37, UR13, RZ, P0, !PT ;  /* 0x0000000d251b7c10 */ /* 0x000fe400087fe4ff */
[----:B------:R-:W-:Y:S01]  /*1b180*/  IADD3 R34, P0, R26, UR18, RZ ;  /* 0x000000121a227c10 */ /* 0x000fe2000ff1e0ff */
[----:B------:R-:W5:Y:S03]  /*1b190*/  LDL.64 R32, [UR14+0x50] ;  /* 0x0000500eff207983 */ /* 0x000f660008100a00 */
[----:B------:R-:W-:Y:S02]  /*1b1a0*/  IADD3.X R35, R27, UR13, RZ, P0, !PT ;  /* 0x0000000d1b237c10 */ /* 0x000fe400087fe4ff */
[----:B0-----:R-:W-:-:S04]  /*1b1b0*/  IADD3 R36, P0, R34, UR18, RZ ;  /* 0x0000001222247c10 */ /* 0x001fc8000ff1e0ff */
[----:B------:R-:W-:Y:S01]  /*1b1c0*/  IADD3.X R37, R35, UR13, RZ, P0, !PT ;  /* 0x0000000d23257c10 */ /* 0x000fe200087fe4ff */
[-C--:B--2---:R-:W-:Y:S02]  /*1b1d0*/  IMAD R3, R29, R20.reuse, RZ ;  /* 0x000000141d037224 */ /* 0x084fe400078e02ff */
[C---:B------:R-:W-:Y:S02]  /*1b1e0*/  IMAD.WIDE.U32 R30, R28.reuse, R20, R16 ;  /* 0x000000141c1e7225 */ /* 0x040fe400078e0010 */
[----:B------:R-:W2:Y:S02]  /*1b1f0*/  LDL.64 R16, [UR14+0x40] ;  /* 0x0000400eff107983 */ /* 0x000ea40008100a00 */
[----:B------:R-:W-:Y:S02]  /*1b200*/  IMAD R3, R28, R21, R3 ;  /* 0x000000151c037224 */ /* 0x000fe400078e0203 */
[----:B------:R0:W2:Y:S02]  /*1b210*/  LD.E.64 R20, desc[UR8][R26.64] ;  /* 0x000000081a147980 */ /* 0x0000a4000c101b00 */
[----:B------:R-:W-:-:S02]  /*1b220*/  IMAD.IADD R31, R31, 0x1, R3 ;  /* 0x000000011f1f7824 */ /* 0x000fc400078e0203 */
[-C--:B---3--:R-:W-:Y:S02]  /*1b230*/  IMAD R3, R25, R22.reuse, RZ ;  /* 0x0000001619037224 */ /* 0x088fe400078e02ff */
[C---:B------:R-:W-:Y:S02]  /*1b240*/  IMAD.WIDE.U32 R28, R24.reuse, R22, R30 ;  /* 0x00000016181c7225 */ /* 0x040fe400078e001e */
[----:B------:R-:W3:Y:S02]  /*1b250*/  LD.E.64 R30, desc[UR8][R36.64] ;  /* 0x00000008241e7980 */ /* 0x000ee4000c101b00 */
[----:B------:R-:W-:Y:S02]  /*1b260*/  IMAD R3, R24, R23, R3 ;  /* 0x0000001718037224 */ /* 0x000fe400078e0203 */
[----:B------:R-:W3:Y:S04]  /*1b270*/  LDL.64 R24, [UR14+0x48] ;  /* 0x0000480eff187983 */ /* 0x000ee80008100a00 */
[----:B------:R-:W3:Y:S01]  /*1b280*/  LD.E.64 R22, desc[UR8][R34.64] ;  /* 0x0000000822167980 */ /* 0x000ee2000c101b00 */
[----:B0-----:R-:W-:Y:S01]  /*1b290*/  IMAD.MOV.U32 R26, RZ, RZ, R28 ;  /* 0x000000ffff1a7224 */ /* 0x001fe200078e001c */
[----:B------:R-:W-:Y:S01]  /*1b2a0*/  IADD3 R28, P0, R36, UR18, RZ ;  /* 0x00000012241c7c10 */ /* 0x000fe2000ff1e0ff */
[----:B------:R-:W-:-:S02]  /*1b2b0*/  IMAD.IADD R27, R29, 0x1, R3 ;  /* 0x000000011d1b7824 */ /* 0x000fc400078e0203 */
[-C--:B----4-:R-:W-:Y:S01]  /*1b2c0*/  IMAD R3, R11, R4.reuse, RZ ;  /* 0x000000040b037224 */ /* 0x090fe200078e02ff */
[----:B------:R-:W-:Y:S01]  /*1b2d0*/  IADD3.X R29, R37, UR13, RZ, P0, !PT ;  /* 0x0000000d251d7c10 */ /* 0x000fe200087fe4ff */
[----:B------:R-:W-:-:S04]  /*1b2e0*/  IMAD.WIDE.U32 R26, R10, R4, R26 ;  /* 0x000000040a1a7225 */ /* 0x000fc800078e001a */
[----:B------:R-:W-:Y:S02]  /*1b2f0*/  IMAD R3, R10, R5, R3 ;  /* 0x000000050a037224 */ /* 0x000fe400078e0203 */
[----:B------:R-:W4:Y:S04]  /*1b300*/  LD.E.64 R4, desc[UR8][R28.64] ;  /* 0x000000081c047980 */ /* 0x000f28000c101b00 */
[----:B------:R-:W4:Y:S01]  /*1b310*/  LDL.64 R10, [UR14+0x58] ;  /* 0x0000580eff0a7983 */ /* 0x000f220008100a00 */
[----:B------:R-:W-:Y:S01]  /*1b320*/  IADD3 R27, R27, R3, RZ ;  /* 0x000000031b1b7210 */ /* 0x000fe20007ffe0ff */
[----:B-----5:R-:W-:-:S04]  /*1b330*/  IMAD R3, R19, R12, RZ ;  /* 0x0000000c13037224 */ /* 0x020fc800078e02ff */
[C---:B------:R-:W-:Y:S02]  /*1b340*/  IMAD R3, R18.reuse, R13, R3 ;  /* 0x0000000d12037224 */ /* 0x040fe400078e0203 */
[----:B------:R-:W-:-:S04]  /*1b350*/  IMAD.WIDE.U32 R12, R18, R12, R26 ;  /* 0x0000000c120c7225 */ /* 0x000fc800078e001a */
[----:B------:R-:W-:Y:S01]  /*1b360*/  IMAD.IADD R13, R13, 0x1, R3 ;  /* 0x000000010d0d7824 */ /* 0x000fe200078e0203 */
        /* <DEDUP_REMOVED lines=13> */
[----:B------:R-:W-:-:S04]  /*1b440*/  IMAD R3, R31, R32, RZ ;  /* 0x000000201f037224 */ /* 0x000fc800078e02ff */
[C---:B------:R-:W-:Y:S02]  /*1b450*/  IMAD R3, R30.reuse, R33, R3 ;  /* 0x000000211e037224 */ /* 0x040fe400078e0203 */
[----:B------:R-:W-:-:S04]  /*1b460*/  IMAD.WIDE.U32 R30, R30, R32, R22 ;  /* 0x000000201e1e7225 */ /* 0x000fc800078e0016 */
[----:B----4-:R-:W-:Y:S01]  /*1b470*/  IMAD R5, R5, R10, RZ ;  /* 0x0000000a05057224 */ /* 0x010fe200078e02ff */
[----:B------:R-:W-:-:S03]  /*1b480*/  IADD3 R31, R31, R3, RZ ;  /* 0x000000031f1f7210 */ /* 0x000fc60007ffe0ff */
[C---:B------:R-:W-:Y:S02]  /*1b490*/  IMAD R5, R4.reuse, R11, R5 ;  /* 0x0000000b04057224 */ /* 0x040fe400078e0205 */
[----:B------:R-:W-:Y:S01]  /*1b4a0*/  IMAD.WIDE.U32 R16, R4, R10, R30 ;  /* 0x0000000a04107225 */ /* 0x000fe200078e001e */
[----:B------:R-:W-:-:S03]  /*1b4b0*/  IADD3 R4, P2, R28, UR18, RZ ;  /* 0x000000121c047c10 */ /* 0x000fc6000ff5e0ff */
[----:B------:R-:W-:Y:S01]  /*1b4c0*/  IMAD.IADD R17, R17, 0x1, R5 ;  /* 0x0000000111117824 */ /* 0x000fe200078e0205 */
[----:B------:R-:W-:-:S09]  /*1b4d0*/  IADD3.X R5, R29, UR13, RZ, P2, !PT ;  /* 0x0000000d1d057c10 */ /* 0x000fd200097fe4ff */
.L_x_7615:
[----:B------:R-:W-:-:S04]  /*1b4e0*/  ISETP.NE.U32.AND P2, PT, RZ, UR10, PT ;  /* 0x0000000aff007c0c */ /* 0x000fc8000bf45070 */
[----:B------:R-:W-:-:S13]  /*1b4f0*/  ISETP.NE.OR.EX P0, PT, RZ, UR11, P0, P2 ;  /* 0x0000000bff007c0c */ /* 0x000fda0008705720 */
[----:B------:R-:W-:Y:S05]  /*1b500*/  @!P0 BRA `(.L_x_7611) ;  /* 0x0000000000a08947 */ /* 0x000fea0003800000 */
.L_x_7612:
        /* <DEDUP_REMOVED lines=40> */
.L_x_7611:
        /* <DEDUP_REMOVED lines=54> */
.L_x_7609:
[----:B-----5:R-:W-:-:S04]  /*1baf0*/  LEA R16, P0, R14, UR4, 0x3 ;  /* 0x000000040e107c11 */ /* 0x020fc8000f8018ff */
[----:B------:R-:W-:-:S06]  /*1bb00*/  LEA.HI.X R17, R14, UR5, R15, 0x3, P0 ;  /* 0x000000050e117c11 */ /* 0x000fcc00080f1c0f */
[----:B------:R-:W5:Y:S03]  /*1bb10*/  LD.E.64 R16, desc[UR8][R16.64] ;  /* 0x0000000810107980 */ /* 0x000f66000c101b00 */
.L_x_7610:
        /* <DEDUP_REMOVED lines=16> */
.L_x_7617:
        /* <DEDUP_REMOVED lines=19> */
.L_x_7616:
[----:B------:R-:W-:Y:S02]  /*1bd50*/  ULDC.64 UR4, c[0x0][0x280] ;  /* 0x0000a00000047ab9 */ /* 0x000fe40000000a00 */
[----:B------:R-:W-:Y:S02]  /*1bd60*/  IMAD.U32 R11, RZ, RZ, UR4 ;  /* 0x00000004ff0b7e24 */ /* 0x000fe4000f8e00ff */
[----:B------:R-:W-:Y:S01]  /*1bd70*/  IMAD.U32 R12, RZ, RZ, UR5 ;  /* 0x00000005ff0c7e24 */ /* 0x000fe2000f8e00ff */
[----:B------:R-:W-:Y:S06]  /*1bd80*/  @!P0 BRA `(.L_x_7618) ;  /* 0x0000000000588947 */ /* 0x000fec0003800000 */
[----:B------:R-:W-:Y:S01]  /*1bd90*/  BSSY B1, `(.L_x_7618) ;  /* 0x0000015000017945 */ /* 0x000fe20003800000 */
[----:B------:R-:W-:Y:S01]  /*1bda0*/  MOV R11, UR4 ;  /* 0x00000004000b7c02 */ /* 0x000fe20008000f00 */
[----:B------:R-:W-:-:S07]  /*1bdb0*/  IMAD.U32 R12, RZ, RZ, UR5 ;  /* 0x00000005ff0c7e24 */ /* 0x000fce000f8e00ff */
.L_x_7619:
        /* <DEDUP_REMOVED lines=19> */
.L_x_7618:
        /* <DEDUP_REMOVED lines=19> */
.L_x_7608:
[----:B------:R-:W-:Y:S05]  /*1c020*/  BSYNC B0 ;  /* 0x0000000000007941 */ /* 0x000fea0003800000 */
.L_x_7607:
[----:B01234-:R-:W0:Y:S01]  /*1c030*/  @!P1 LDC.64 R4, c[0x0][0x2a8] ;  /* 0x0000aa00ff049b82 */ /* 0x01fe220000000a00 */
[----:B------:R-:W-:Y:S01]  /*1c040*/  @!P1 IADD3 R3, R2, UR6, RZ ;  /* 0x0000000602039c10 */ /* 0x000fe2000fffe0ff */
[----:B------:R-:W-:Y:S01]  /*1c050*/  @!P1 IMAD.MOV.U32 R2, RZ, RZ, R0 ;  /* 0x000000ffff029224 */ /* 0x000fe200078e0000 */
[----:B------:R-:W-:Y:S04]  /*1c060*/  BSSY B0, `(.L_x_7620) ;  /* 0x000002f000007945 */ /* 0x000fe80003800000 */
[----:B------:R-:W-:Y:S01]  /*1c070*/  BSSY B1, `(.L_x_7621) ;  /* 0x0000027000017945 */ /* 0x000fe20003800000 */
[----:B------:R-:W-:Y:S01]  /*1c080*/  ISETP.GE.AND P0, PT, R2, UR7, PT ;  /* 0x0000000702007c0c */ /* 0x000fe2000bf06270 */
[----:B0-----:R-:W-:-:S05]  /*1c090*/  @!P1 IMAD.WIDE.U32 R4, R3, 0x8, R4 ;  /* 0x0000000803049825 */ /* 0x001fca00078e0004 */
[----:B------:R0:W-:Y:S07]  /*1c0a0*/  @!P1 STG.E.64 desc[UR8][R4.64], RZ ;  /* 0x000000ff04009986 */ /* 0x0001ee000c101b08 */
[----:B------:R-:W-:Y:S05]  /*1c0b0*/  @P0 BRA `(.L_x_7622) ;  /* 0x0000000000300947 */ /* 0x000fea0003800000 */
[----:B0-----:R-:W0:Y:S01]  /*1c0c0*/  LDC.64 R4, c[0x0][0x2a8] ;  /* 0x0000aa00ff047b82 */ /* 0x001e220000000a00 */
[C---:B------:R-:W-:Y:S02]  /*1c0d0*/  VIADD R3, R2.reuse, UR6 ;  /* 0x0000000602037c36 */ /* 0x040fe40008000000 */
[----:B------:R-:W-:-:S05]  /*1c0e0*/  VIADD R2, R2, 0x80 ;  /* 0x0000008002027836 */ /* 0x000fca0000000000 */
[----:B------:R-:W-:Y:S01]  /*1c0f0*/  ISETP.GE.AND P0, PT, R2, UR7, PT ;  /* 0x0000000702007c0c */ /* 0x000fe2000bf06270 */
[----:B0-----:R-:W-:-:S05]  /*1c100*/  IMAD.WIDE.U32 R4, R3, 0x8, R4 ;  /* 0x0000000803047825 */ /* 0x001fca00078e0004 */
[----:B------:R0:W-:Y:S07]  /*1c110*/  STG.E.64 desc[UR8][R4.64], RZ ;  /* 0x000000ff04007986 */ /* 0x0001ee000c101b08 */
[----:B------:R-:W-:Y:S05]  /*1c120*/  @P0 BRA `(.L_x_7623) ;  /* 0x0000000000300947 */ /* 0x000fea0003800000 */
[----:B0-----:R-:W0:Y:S01]  /*1c130*/  LDC.64 R4, c[0x0][0x2a8] ;  /* 0x0000aa00ff047b82 */ /* 0x001e220000000a00 */
[C---:B------:R-:W-:Y:S01]  /*1c140*/  IADD3 R3, R2.reuse, UR6, RZ ;  /* 0x0000000602037c10 */ /* 0x040fe2000fffe0ff */
[----:B------:R-:W-:-:S04]  /*1c150*/  VIADD R2, R2, 0x80 ;  /* 0x0000008002027836 */ /* 0x000fc80000000000 */
[----:B0-----:R-:W-:-:S05]  /*1c160*/  IMAD.WIDE.U32 R4, R3, 0x8, R4 ;  /* 0x0000000803047825 */ /* 0x001fca00078e0004 */
[----:B------:R1:W-:Y:S02]  /*1c170*/  STG.E.64 desc[UR8][R4.64], RZ ;  /* 0x000000ff04007986 */ /* 0x0003e4000c101b08 */
.L_x_7622:
[----:B------:R-:W-:-:S13]  /*1c180*/  ISETP.GE.AND P0, PT, R2, UR7, PT ;  /* 0x0000000702007c0c */ /* 0x000fda000bf06270 */
[----:B------:R-:W-:Y:S05]  /*1c190*/  @P0 BRA `(.L_x_7624) ;  /* 0x0000000000300947 */ /* 0x000fea0003800000 */
[----:B01----:R-:W0:Y:S01]  /*1c1a0*/  LDC.64 R4, c[0x0][0x2a8] ;  /* 0x0000aa00ff047b82 */ /* 0x003e220000000a00 */
[C---:B------:R-:W-:Y:S02]  /*1c1b0*/  VIADD R3, R2.reuse, UR6 ;  /* 0x0000000602037c36 */ /* 0x040fe40008000000 */
[----:B------:R-:W-:Y:S02]  /*1c1c0*/  VIADD R2, R2, 0x80 ;  /* 0x0000008002027836 */ /* 0x000fe40000000000 */
[----:B0-----:R-:W-:-:S05]  /*1c1d0*/  IMAD.WIDE.U32 R4, R3, 0x8, R4 ;  /* 0x0000000803047825 */ /* 0x001fca00078e0004 */
[----:B------:R1:W-:Y:S02]  /*1c1e0*/  STG.E.64 desc[UR8][R4.64], RZ ;  /* 0x000000ff04007986 */ /* 0x0003e4000c101b08 */
.L_x_7623:
[----:B------:R-:W-:-:S13]  /*1c1f0*/  ISETP.GE.AND P0, PT, R2, UR7, PT ;  /* 0x0000000702007c0c */ /* 0x000fda000bf06270 */
[----:B------:R-:W-:Y:S05]  /*1c200*/  @P0 BRA `(.L_x_7625) ;  /* 0x0000000000340947 */ /* 0x000fea0003800000 */
[----:B01----:R-:W0:Y:S01]  /*1c210*/  LDC.64 R4, c[0x0][0x2a8] ;  /* 0x0000aa00ff047b82 */ /* 0x003e220000000a00 */
[C---:B------:R-:W-:Y:S01]  /*1c220*/  IADD3 R3, R2.reuse, UR6, RZ ;  /* 0x0000000602037c10 */ /* 0x040fe2000fffe0ff */
[----:B------:R-:W-:-:S04]  /*1c230*/  VIADD R2, R2, 0x80 ;  /* 0x0000008002027836 */ /* 0x000fc80000000000 */
[----:B0-----:R-:W-:-:S05]  /*1c240*/  IMAD.WIDE.U32 R4, R3, 0x8, R4 ;  /* 0x0000000803047825 */ /* 0x001fca00078e0004 */
[----:B------:R2:W-:Y:S02]  /*1c250*/  STG.E.64 desc[UR8][R4.64], RZ ;  /* 0x000000ff04007986 */ /* 0x0005e4000c101b08 */
.L_x_7624:
[----:B------:R-:W-:-:S13]  /*1c260*/  ISETP.GE.AND P0, PT, R2, UR7, PT ;  /* 0x0000000702007c0c */ /* 0x000fda000bf06270 */
[----:B------:R-:W-:Y:S05]  /*1c270*/  @P0 BREAK B1 ;  /* 0x0000000000010942 */ /* 0x000fea0003800000 */
[----:B------:R-:W-:Y:S05]  /*1c280*/  @P0 BRA `(.L_x_7626) ;  /* 0x0000000000300947 */ /* 0x000fea0003800000 */
[----:B012---:R-:W0:Y:S01]  /*1c290*/  LDC.64 R4, c[0x0][0x2a8] ;  /* 0x0000aa00ff047b82 */ /* 0x007e220000000a00 */
[C---:B------:R-:W-:Y:S02]  /*1c2a0*/  VIADD R3, R2.reuse, UR6 ;  /* 0x0000000602037c36 */ /* 0x040fe40008000000 */
[----:B------:R-:W-:Y:S02]  /*1c2b0*/  VIADD R2, R2, 0x80 ;  /* 0x0000008002027836 */ /* 0x000fe40000000000 */
[----:B0-----:R-:W-:-:S05]  /*1c2c0*/  IMAD.WIDE.U32 R4, R3, 0x8, R4 ;  /* 0x0000000803047825 */ /* 0x001fca00078e0004 */
[----:B------:R2:W-:Y:S02]  /*1c2d0*/  STG.E.64 desc[UR8][R4.64], RZ ;  /* 0x000000ff04007986 */ /* 0x0005e4000c101b08 */
.L_x_7625:
[----:B------:R-:W-:Y:S05]  /*1c2e0*/  BSYNC B1 ;  /* 0x0000000000017941 */ /* 0x000fea0003800000 */
.L_x_7621:
[----:B------:R-:W-:-:S13]  /*1c2f0*/  ISETP.GE.AND P0, PT, R2, UR7, PT ;  /* 0x0000000702007c0c */ /* 0x000fda000bf06270 */
[----:B012---:R-:W0:Y:S01]  /*1c300*/  @!P0 LDC.64 R4, c[0x0][0x2a8] ;  /* 0x0000aa00ff048b82 */ /* 0x007e220000000a00 */
[C---:B------:R-:W-:Y:S01]  /*1c310*/  @!P0 IADD3 R3, R2.reuse, UR6, RZ ;  /* 0x0000000602038c10 */ /* 0x040fe2000fffe0ff */
[----:B------:R-:W-:-:S04]  /*1c320*/  @!P0 VIADD R2, R2, 0x80 ;  /* 0x0000008002028836 */ /* 0x000fc80000000000 */
[----:B0-----:R-:W-:-:S05]  /*1c330*/  @!P0 IMAD.WIDE.U32 R4, R3, 0x8, R4 ;  /* 0x0000000803048825 */ /* 0x001fca00078e0004 */
[----:B------:R3:W-:Y:S02]  /*1c340*/  @!P0 STG.E.64 desc[UR8][R4.64], RZ ;  /* 0x000000ff04008986 */ /* 0x0007e4000c101b08 */
.L_x_7626:
[----:B------:R-:W-:Y:S05]  /*1c350*/  BSYNC B0 ;  /* 0x0000000000007941 */ /* 0x000fea0003800000 */
.L_x_7620:
[----:B------:R-:W-:Y:S05]  /*1c360*/  WARPSYNC.ALL ;  /* 0x0000000000007948 */ /* 0x000fea0003800000 */
[----:B------:R-:W-:-:S13]  /*1c370*/  ISETP.GE.AND P0, PT, R2, UR7, PT ;  /* 0x0000000702007c0c */ /* 0x000fda000bf06270 */
[----:B------:R-:W-:Y:S05]  /*1c380*/  @P0 EXIT ;  /* 0x000000000000094d */ /* 0x000fea0003800000 */
[----:B0123--:R-:W0:Y:S01]  /*1c390*/  LDC.64 R4, c[0x0][0x2a8] ;  /* 0x0000aa00ff047b82 */ /* 0x00fe220000000a00 */
[----:B------:R-:W-:-:S04]  /*1c3a0*/  VIADD R3, R2, UR6 ;  /* 0x0000000602037c36 */ /* 0x000fc80008000000 */
[----:B0-----:R-:W-:-:S05]  /*1c3b0*/  IMAD.WIDE.U32 R2, R3, 0x8, R4 ;  /* 0x0000000803027825 */ /* 0x001fca00078e0004 */
[----:B------:R-:W-:Y:S01]  /*1c3c0*/  STG.E.64 desc[UR8][R2.64], RZ ;  /* 0x000000ff02007986 */ /* 0x000fe2000c101b08 */
[----:B------:R-:W-:Y:S05]  /*1c3d0*/  EXIT ;  /* 0x000000000000794d */ /* 0x000fea0003800000 */
.L_x_7627:
        /* <DEDUP_REMOVED lines=10> */
.L_x_18582:


//--------------------- .text._ZN2at6native29vectorized_elementwise_kernelILi4EZZNS0_73_GLOBAL__N__c8866d80_35_SparseBinaryOpIntersectionKernel_cu_f5210f67_363642_sparse_binary_op_intersection_kernel_implINS2_18CUDAKernelLauncherENS2_36CUDAValueSelectionIntersectionKernelINS2_9LhsProjOpEEElLl8EEEvRNS_6TensorERKS8_SB_RKSt6vectorIlSaIlEERKSt8optionalIS8_ESK_bbENKUlvE3_clEvEUllE_St5arrayIPcLm2EEEEviT0_T1_ --------------------------
	.section	.text._ZN2at6native29vectorized_elementwise_kernelILi4EZZNS0_73_GLOBAL__N__c8866d80_35_SparseBinaryOpIntersectionKernel_cu_f5210f67_363642_sparse_binary_op_intersection_kernel_implINS2_18CUDAKernelLauncherENS2_36CUDAValueSelectionIntersectionKernelINS2_9LhsProjOpEEElLl8EEEvRNS_6TensorERKS8_SB_RKSt6vectorIlSaIlEERKSt8optionalIS8_ESK_bbENKUlvE3_clEvEUllE_St5arrayIPcLm2EEEEviT0_T1_,"ax",@progbits
	.align	128
        .global         _ZN2at6native29vectorized_elementwise_kernelILi4EZZNS0_73_GLOBAL__N__c8866d80_35_SparseBinaryOpIntersectionKernel_cu_f5210f67_363642_sparse_binary_op_intersection_kernel_implINS2_18CUDAKernelLauncherENS2_36CUDAValueSelectionIntersectionKernelINS2_9LhsProjOpEEElLl8EEEvRNS_6TensorERKS8_SB_RKSt6vectorIlSaIlEERKSt8optionalIS8_ESK_bbENKUlvE3_clEvEUllE_St5arrayIPcLm2EEEEviT0_T1_
        .type           _ZN2at6native29vectorized_elementwise_kernelILi4EZZNS0_73_GLOBAL__N__c8866d80_35_SparseBinaryOpIntersectionKernel_cu_f5210f67_363642_sparse_binary_op_intersection_kernel_implINS2_18CUDAKernelLauncherENS2_36CUDAValueSelectionIntersectionKernelINS2_9LhsProjOpEEElLl8EEEvRNS_6TensorERKS8_SB_RKSt6vectorIlSaIlEERKSt8optionalIS8_ESK_bbENKUlvE3_clEvEUllE_St5arrayIPcLm2EEEEviT0_T1_,@function
        .size           _ZN2at6native29vectorized_elementwise_kernelILi4EZZNS0_73_GLOBAL__N__c8866d80_35_SparseBinaryOpIntersectionKernel_cu_f5210f67_363642_sparse_binary_op_intersection_kernel_implINS2_18CUDAKernelLauncherENS2_36CUDAValueSelectionIntersectionKernelINS2_9LhsProjOpEEElLl8EEEvRNS_6TensorERKS8_SB_RKSt6vectorIlSaIlEERKSt8optionalIS8_ESK_bbENKUlvE3_clEvEUllE_St5arrayIPcLm2EEEEviT0_T1_,(.L_x_18583 - _ZN2at6native29vectorized_elementwise_kernelILi4EZZNS0_73_GLOBAL__N__c8866d80_35_SparseBinaryOpIntersectionKernel_cu_f5210f67_363642_sparse_binary_op_intersection_kernel_implINS2_18CUDAKernelLauncherENS2_36CUDAValueSelectionIntersectionKernelINS2_9LhsProjOpEEElLl8EEEvRNS_6TensorERKS8_SB_RKSt6vectorIlSaIlEERKSt8optionalIS8_ESK_bbENKUlvE3_clEvEUllE_St5arrayIPcLm2EEEEviT0_T1_)
        .other          _ZN2at6native29vectorized_elementwise_kernelILi4EZZNS0_73_GLOBAL__N__c8866d80_35_SparseBinaryOpIntersectionKernel_cu_f5210f67_363642_sparse_binary_op_intersection_kernel_implINS2_18CUDAKernelLauncherENS2_36CUDAValueSelectionIntersectionKernelINS2_9LhsProjOpEEElLl8EEEvRNS_6TensorERKS8_SB_RKSt6vectorIlSaIlEERKSt8optionalIS8_ESK_bbENKUlvE3_clEvEUllE_St5arrayIPcLm2EEEEviT0_T1_,@"STO_CUDA_ENTRY STV_DEFAULT"
_ZN2at6native29vectorized_elementwise_kernelILi4EZZNS0_73_GLOBAL__N__c8866d80_35_SparseBinaryOpIntersectionKernel_cu_f5210f67_363642_sparse_binary_op_intersection_kernel_implINS2_18CUDAKernelLauncherENS2_36CUDAValueSelectionIntersectionKernelINS2_9LhsProjOpEEElLl8EEEvRNS_6TensorERKS8_SB_RKSt6vectorIlSaIlEERKSt8optionalIS8_ESK_bbENKUlvE3_clEvEUllE_St5arrayIPcLm2EEEEviT0_T1_:
.text._ZN2at6native29vectorized_elementwise_kernelILi4EZZNS0_73_GLOBAL__N__c8866d80_35_SparseBinaryOpIntersectionKernel_cu_f5210f67_363642_sparse_binary_op_intersection_kernel_implINS2_18CUDAKernelLauncherENS2_36CUDAValueSelectionIntersectionKernelINS2_9LhsProjOpEEElLl8EEEvRNS_6TensorERKS8_SB_RKSt6vectorIlSaIlEERKSt8optionalIS8_ESK_bbENKUlvE3_clEvEUllE_St5arrayIPcLm2EEEEviT0_T1_:
        /* <DEDUP_REMOVED lines=109> */
.L_x_7634:
        /* <DEDUP_REMOVED lines=137> */
.L_x_7633:
        /* <DEDUP_REMOVED lines=74> */
.L_x_7635:
[----:B------:R-:W-:-:S04]  /*1400*/  ISETP.NE.U32.AND P1, PT, RZ, UR10, PT ;  /* 0x0000000aff007c0c */ /* 0x000fc8000bf25070 */
[----:B------:R-:W-:-:S13]  /*1410*/  ISETP.NE.OR.EX P0, PT, RZ, UR11, P0, P1 ;  /* 0x0000000bff007c0c */ /* 0x000fda0008705710 */
[----:B------:R-:W-:Y:S05]  /*1420*/  @!P0 BRA `(.L_x_7631) ;  /* 0x0000000000a08947 */ /* 0x000fea0003800000 */
.L_x_7632:
        /* <DEDUP_REMOVED lines=40> */
.L_x_7631:
        /* <DEDUP_REMOVED lines=50> */
.L_x_7629:
[----:B-----5:R-:W-:-:S04]  /*19d0*/  LEA R18, P0, R20, UR4, 0x3 ;  /* 0x0000000414127c11 */ /* 0x020fc8000f8018ff */
[----:B------:R-:W-:-:S06]  /*19e0*/  LEA.HI.X R19, R20, UR5, R21, 0x3, P0 ;  /* 0x0000000514137c11 */ /* 0x000fcc00080f1c15 */
[----:B------:R-:W5:Y:S03]  /*19f0*/  LDG.E.64 R18, desc[UR8][R18.64] ;  /* 0x0000000812127981 */ /* 0x000f66000c1e1b00 */
.L_x_7630:
        /* <DEDUP_REMOVED lines=18> */
.L_x_7637:
        /* <DEDUP_REMOVED lines=23> */
.L_x_7636:
        /* <DEDUP_REMOVED lines=9> */
.L_x_7639:
        /* <DEDUP_REMOVED lines=23> */
.L_x_7638:
        /* <DEDUP_REMOVED lines=64> */
.L_x_7645:
        /* <DEDUP_REMOVED lines=138> */
.L_x_7644:
        /* <DEDUP_REMOVED lines=75> */
.L_x_7646:
[----:B------:R-:W-:-:S04]  /*2fe0*/  ISETP.NE.U32.AND P3, PT, RZ, UR10, PT ;  /* 0x0000000aff007c0c */ /* 0x000fc8000bf65070 */
[----:B------:R-:W-:-:S13]  /*2ff0*/  ISETP.NE.OR.EX P0, PT, RZ, UR11, P0, P3 ;  /* 0x0000000bff007c0c */ /* 0x000fda0008705730 */
[----:B------:R-:W-:Y:S05]  /*3000*/  @!P0 BRA `(.L_x_7642) ;  /* 0x0000000000a48947 */ /* 0x000fea0003800000 */
.L_x_7643:
        /* <DEDUP_REMOVED lines=41> */
.L_x_7642:
        /* <DEDUP_REMOVED lines=50> */
.L_x_7640:
[----:B------:R-:W-:Y:S02]  /*35c0*/  ULDC.64 UR4, c[0x0][0x218] ;  /* 0x0000860000047ab9 */ /* 0x000fe40000000a00 */
[----:B0-----:R-:W-:-:S04]  /*35d0*/  LEA R24, P0, R22, UR4, 0x3 ;  /* 0x0000000416187c11 */ /* 0x001fc8000f8018ff */
[----:B------:R-:W-:-:S06]  /*35e0*/  LEA.HI.X R25, R22, UR5, R23, 0x3, P0 ;  /* 0x0000000516197c11 */ /* 0x000fcc00080f1c17 */
[----:B------:R-:W5:Y:S03]  /*35f0*/  LD.E.64 R24, desc[UR8][R24.64] ;  /* 0x0000000818187980 */ /* 0x000f66000c101b00 */
.L_x_7641:
        /* <DEDUP_REMOVED lines=9> */
.L_x_7648:
        /* <DEDUP_REMOVED lines=19> */
.L_x_7647:
        /* <DEDUP_REMOVED lines=9> */
.L_x_7650:
        /* <DEDUP_REMOVED lines=19> */
.L_x_7649:
        /* <DEDUP_REMOVED lines=64> */
.L_x_7656:
        /* <DEDUP_REMOVED lines=139> */
.L_x_7655:
        /* <DEDUP_REMOVED lines=74> */
.L_x_7657:
[----:B------:R-:W-:-:S04]  /*4ad0*/  ISETP.NE.U32.AND P3, PT, RZ, UR4, PT ;  /* 0x00000004ff007c0c */ /* 0x000fc8000bf65070 */
[----:B------:R-:W-:-:S13]  /*4ae0*/  ISETP.NE.OR.EX P0, PT, RZ, UR5, P0, P3 ;  /* 0x00000005ff007c0c */ /* 0x000fda0008705730 */
[----:B------:R-:W-:Y:S05]  /*4af0*/  @!P0 BRA `(.L_x_7653) ;  /* 0x0000000000a88947 */ /* 0x000fea0003800000 */
.L_x_7654:
        /* <DEDUP_REMOVED lines=42> */
.L_x_7653:
        /* <DEDUP_REMOVED lines=49> */
.L_x_7651:
[----:B------:R-:W-:Y:S02]  /*50b0*/  ULDC.64 UR4, c[0x0][0x218] ;  /* 0x0000860000047ab9 */ /* 0x000fe40000000a00 */
[----:B0-----:R-:W-:-:S04]  /*50c0*/  LEA R18, P0, R4, UR4, 0x3 ;  /* 0x0000000404127c11 */ /* 0x001fc8000f8018ff */
[----:B------:R-:W-:-:S06]  /*50d0*/  LEA.HI.X R19, R4, UR5, R5, 0x3, P0 ;  /* 0x0000000504137c11 */ /* 0x000fcc00080f1c05 */
[----:B------:R-:W5:Y:S03]  /*50e0*/  LD.E.64 R18, desc[UR8][R18.64] ;  /* 0x0000000812127980 */ /* 0x000f66000c101b00 */
.L_x_7652:
        /* <DEDUP_REMOVED lines=9> */
.L_x_7659:
        /* <DEDUP_REMOVED lines=19> */
.L_x_7658:
        /* <DEDUP_REMOVED lines=9> */
.L_x_7661:
        /* <DEDUP_REMOVED lines=19> */
.L_x_7660:
        /* <DEDUP_REMOVED lines=64> */
.L_x_7667:
        /* <DEDUP_REMOVED lines=137> */
.L_x_7666:
        /* <DEDUP_REMOVED lines=74> */
.L_x_7668:
[----:B------:R-:W-:-:S04]  /*65a0*/  ISETP.NE.U32.AND P3, PT, RZ, UR4, PT ;  /* 0x00000004ff007c0c */ /* 0x000fc8000bf65070 */
[----:B------:R-:W-:-:S13]  /*65b0*/  ISETP.NE.OR.EX P0, PT, RZ, UR5, P0, P3 ;  /* 0x00000005ff007c0c */ /* 0x000fda0008705730 */
[----:B------:R-:W-:Y:S05]  /*65c0*/  @!P0 BRA `(.L_x_7664) ;  /* 0x0000000000a08947 */ /* 0x000fea0003800000 */
.L_x_7665:
        /* <DEDUP_REMOVED lines=40> */
.L_x_7664:
        /* <DEDUP_REMOVED lines=49> */
.L_x_7662:
[----:B------:R-:W-:Y:S02]  /*6b60*/  ULDC.64 UR4, c[0x0][0x218] ;  /* 0x0000860000047ab9 */ /* 0x000fe40000000a00 */
[----:B0-----:R-:W-:-:S04]  /*6b70*/  LEA R18, P0, R6, UR4, 0x3 ;  /* 0x0000000406127c11 */ /* 0x001fc8000f8018ff */
[----:B------:R-:W-:-:S06]  /*6b80*/  LEA.HI.X R19, R6, UR5, R7, 0x3, P0 ;  /* 0x0000000506137c11 */ /* 0x000fcc00080f1c07 */
[----:B------:R-:W5:Y:S03]  /*6b90*/  LD.E.64 R18, desc[UR8][R18.64] ;  /* 0x0000000812127980 */ /* 0x000f66000c101b00 */
.L_x_7663:
        /* <DEDUP_REMOVED lines=9> */
.L_x_7670:
        /* <DEDUP_REMOVED lines=19> */
.L_x_7669:
        /* <DEDUP_REMOVED lines=9> */
.L_x_7672:
        /* <DEDUP_REMOVED lines=19> */
.L_x_7671:
        /* <DEDUP_REMOVED lines=61> */
.L_x_7678:
        /* <DEDUP_REMOVED lines=136> */
.L_x_7677:
        /* <DEDUP_REMOVED lines=73> */
.L_x_7679:
[----:B------:R-:W-:-:S04]  /*8000*/  ISETP.NE.U32.AND P3, PT, R33, RZ, PT ;  /* 0x000000ff2100720c */ /* 0x000fc80003f65070 */
[----:B------:R-:W-:-:S13]  /*8010*/  ISETP.NE.OR.EX P0, PT, R32, RZ, P0, P3 ;  /* 0x000000ff2000720c */ /* 0x000fda0000705730 */
[----:B------:R-:W-:Y:S05]  /*8020*/  @!P0 BRA `(.L_x_7675) ;  /* 0x0000000000a08947 */ /* 0x000fea0003800000 */
.L_x_7676:
        /* <DEDUP_REMOVED lines=40> */
.L_x_7675:
        /* <DEDUP_REMOVED lines=47> */
.L_x_7673:
[----:B------:R-:W-:Y:S02]  /*85a0*/  ULDC.64 UR4, c[0x0][0x218] ;  /* 0x0000860000047ab9 */ /* 0x000fe40000000a00 */
[----:B0-----:R-:W-:-:S04]  /*85b0*/  LEA R18, P0, R8, UR4, 0x3 ;  /* 0x0000000408127c11 */ /* 0x001fc8000f8018ff */
[----:B------:R-:W-:-:S06]  /*85c0*/  LEA.HI.X R19, R8, UR5, R9, 0x3, P0 ;  /* 0x0000000508137c11 */ /* 0x000fcc00080f1c09 */
[----:B------:R-:W5:Y:S03]  /*85d0*/  LD.E.64 R18, desc[UR8][R18.64] ;  /* 0x0000000812127980 */ /* 0x000f66000c101b00 */
.L_x_7674:
        /* <DEDUP_REMOVED lines=9> */
.L_x_7681:
        /* <DEDUP_REMOVED lines=19> */
.L_x_7680:
        /* <DEDUP_REMOVED lines=9> */
.L_x_7683:
        /* <DEDUP_REMOVED lines=19> */
.L_x_7682:
        /* <DEDUP_REMOVED lines=61> */
.L_x_7689:
        /* <DEDUP_REMOVED lines=136> */
.L_x_7688:
        /* <DEDUP_REMOVED lines=73> */
.L_x_7690:
[----:B------:R-:W-:-:S04]  /*9a40*/  ISETP.NE.U32.AND P3, PT, R33, RZ, PT ;  /* 0x000000ff2100720c */ /* 0x000fc80003f65070 */
[----:B------:R-:W-:-:S13]  /*9a50*/  ISETP.NE.OR.EX P0, PT, R32, RZ, P0, P3 ;  /* 0x000000ff2000720c */ /* 0x000fda0000705730 */
[----:B------:R-:W-:Y:S05]  /*9a60*/  @!P0 BRA `(.L_x_7686) ;  /* 0x0000000000a08947 */ /* 0x000fea0003800000 */
.L_x_7687:
        /* <DEDUP_REMOVED lines=40> */
.L_x_7686:
        /* <DEDUP_REMOVED lines=47> */
.L_x_7684:
[----:B------:R-:W-:Y:S02]  /*9fe0*/  ULDC.64 UR4, c[0x0][0x218] ;  /* 0x0000860000047ab9 */ /* 0x000fe40000000a00 */
[----:B------:R-:W-:-:S04]  /*9ff0*/  LEA R30, P0, R10, UR4, 0x3 ;  /* 0x000000040a1e7c11 */ /* 0x000fc8000f8018ff */
[----:B------:R-:W-:-:S06]  /*a000*/  LEA.HI.X R31, R10, UR5, R11, 0x3, P0 ;  /* 0x000000050a1f7c11 */ /* 0x000fcc00080f1c0b */
[----:B------:R-:W5:Y:S03]  /*a010*/  LD.E.64 R30, desc[UR8][R30.64] ;  /* 0x000000081e1e7980 */ /* 0x000f66000c101b00 */
.L_x_7685:
        /* <DEDUP_REMOVED lines=9> */
.L_x_7692:
        /* <DEDUP_REMOVED lines=19> */
.L_x_7691:
        /* <DEDUP_REMOVED lines=9> */
.L_x_7694:
        /* <DEDUP_REMOVED lines=19> */
.L_x_7693:
        /* <DEDUP_REMOVED lines=61> */
.L_x_7700:
        /* <DEDUP_REMOVED lines=137> */
.L_x_7699:
        /* <DEDUP_REMOVED lines=74> */
.L_x_7701:
[----:B------:R-:W-:-:S04]  /*b4a0*/  ISETP.NE.U32.AND P3, PT, R33, RZ, PT ;  /* 0x000000ff2100720c */ /* 0x000fc80003f65070 */
[----:B------:R-:W-:-:S13]  /*b4b0*/  ISETP.NE.OR.EX P0, PT, R32, RZ, P0, P3 ;  /* 0x000000ff2000720c */ /* 0x000fda0000705730 */
[----:B------:R-:W-:Y:S05]  /*b4c0*/  @!P0 BRA `(.L_x_7697) ;  /* 0x0000000000a08947 */ /* 0x000fea0003800000 */
.L_x_7698:
        /* <DEDUP_REMOVED lines=40> */
.L_x_7697:
        /* <DEDUP_REMOVED lines=47> */
.L_x_7695:
[----:B------:R-:W-:Y:S02]  /*ba40*/  ULDC.64 UR4, c[0x0][0x218] ;  /* 0x0000860000047ab9 */ /* 0x000fe40000000a00 */
[----:B0-----:R-:W-:-:S04]  /*ba50*/  LEA R10, P0, R12, UR4, 0x3 ;  /* 0x000000040c0a7c11 */ /* 0x001fc8000f8018ff */
[----:B------:R-:W-:-:S06]  /*ba60*/  LEA.HI.X R11, R12, UR5, R13, 0x3, P0 ;  /* 0x000000050c0b7c11 */ /* 0x000fcc00080f1c0d */
[----:B------:R-:W5:Y:S03]  /*ba70*/  LD.E.64 R10, desc[UR8][R10.64] ;  /* 0x000000080a0a7980 */ /* 0x000f66000c101b00 */
.L_x_7696:
        /* <DEDUP_REMOVED lines=9> */
.L_x_7703:
        /* <DEDUP_REMOVED lines=19> */
.L_x_7702:
        /* <DEDUP_REMOVED lines=9> */
.L_x_7705:
        /* <DEDUP_REMOVED lines=19> */
.L_x_7704:
        /* <DEDUP_REMOVED lines=61> */
.L_x_7711:
        /* <DEDUP_REMOVED lines=136> */
.L_x_7710:
        /* <DEDUP_REMOVED lines=73> */
.L_x_7712:
[----:B------:R-:W-:-:S04]  /*cee0*/  ISETP.NE.U32.AND P2, PT, R32, RZ, PT ;  /* 0x000000ff2000720c */ /* 0x000fc80003f45070 */
[----:B------:R-:W-:-:S13]  /*cef0*/  ISETP.NE.OR.EX P0, PT, R4, RZ, P0, P2 ;  /* 0x000000ff0400720c */ /* 0x000fda0000705720 */
[----:B------:R-:W-:Y:S05]  /*cf00*/  @!P0 BRA `(.L_x_7708) ;  /* 0x0000000000a08947 */ /* 0x000fea0003800000 */
.L_x_7709:
        /* <DEDUP_REMOVED lines=40> */
.L_x_7708:
        /* <DEDUP_REMOVED lines=47> */
.L_x_7706:
[----:B------:R-:W-:Y:S02]  /*d480*/  ULDC.64 UR4, c[0x0][0x218] ;  /* 0x0000860000047ab9 */ /* 0x000fe40000000a00 */
[----:B0-----:R-:W-:-:S04]  /*d490*/  LEA R10, P0, R14, UR4, 0x3 ;  /* 0x000000040e0a7c11 */ /* 0x001fc8000f8018ff */
[----:B------:R-:W-:-:S06]  /*d4a0*/  LEA.HI.X R11, R14, UR5, R15, 0x3, P0 ;  /* 0x000000050e0b7c11 */ /* 0x000fcc00080f1c0f */
[----:B------:R-:W5:Y:S03]  /*d4b0*/  LD.E.64 R10, desc[UR8][R10.64] ;  /* 0x000000080a0a7980 */ /* 0x000f66000c101b00 */
.L_x_7707:
        /* <DEDUP_REMOVED lines=10> */
.L_x_7714:
        /* <DEDUP_REMOVED lines=19> */
.L_x_7713:
[----:B------:R-:W-:Y:S02]  /*d690*/  ULDC.64 UR4, c[0x0][0x280] ;  /* 0x0000a00000047ab9 */ /* 0x000fe40000000a00 */
[----:B------:R-:W-:Y:S02]  /*d6a0*/  IMAD.U32 R13, RZ, RZ, UR4 ;  /* 0x00000004ff0d7e24 */ /* 0x000fe4000f8e00ff */
[----:B------:R-:W-:Y:S01]  /*d6b0*/  IMAD.U32 R17, RZ, RZ, UR5 ;  /* 0x00000005ff117e24 */ /* 0x000fe2000f8e00ff */
[----:B------:R-:W-:Y:S06]  /*d6c0*/  @!P1 BRA `(.L_x_7715) ;  /* 0x0000000000589947 */ /* 0x000fec0003800000 */
[----:B------:R-:W-:Y:S01]  /*d6d0*/  BSSY B0, `(.L_x_7715) ;  /* 0x0000015000007945 */ /* 0x000fe20003800000 */
[----:B------:R-:W-:Y:S01]  /*d6e0*/  IMAD.U32 R13, RZ, RZ, UR4 ;  /* 0x00000004ff0d7e24 */ /* 0x000fe2000f8e00ff */
[----:B------:R-:W-:-:S07]  /*d6f0*/  MOV R17, UR5 ;  /* 0x0000000500117c02 */ /* 0x000fce0008000f00 */
.L_x_7716:
        /* <DEDUP_REMOVED lines=19> */
.L_x_7715:
        /* <DEDUP_REMOVED lines=29> */
.L_x_7628:
        /* <DEDUP_REMOVED lines=151> */
.L_x_7724:
        /* <DEDUP_REMOVED lines=139> */
.L_x_7723:
        /* <DEDUP_REMOVED lines=76> */
.L_x_7725:
[----:B------:R-:W-:-:S04]  /*f0e0*/  ISETP.NE.U32.AND P2, PT, RZ, UR7, PT ;  /* 0x00000007ff007c0c */ /* 0x000fc8000bf45070 */
[----:B------:R-:W-:-:S13]  /*f0f0*/  ISETP.NE.OR.EX P0, PT, RZ, UR10, P0, P2 ;  /* 0x0000000aff007c0c */ /* 0x000fda0008705720 */
[----:B------:R-:W-:Y:S05]  /*f100*/  @!P0 BRA `(.L_x_7721) ;  /* 0x0000000000a88947 */ /* 0x000fea0003800000 */
.L_x_7722:
        /* <DEDUP_REMOVED lines=42> */
.L_x_7721:
        /* <DEDUP_REMOVED lines=48> */
.L_x_7719:
[----:B-----5:R-:W-:-:S04]  /*f6b0*/  LEA R10, P0, R12, UR10, 0x3 ;  /* 0x0000000a0c0a7c11 */ /* 0x020fc8000f8018ff */
[----:B------:R-:W-:-:S06]  /*f6c0*/  LEA.HI.X R11, R12, UR11, R13, 0x3, P0 ;  /* 0x0000000b0c0b7c11 */ /* 0x000fcc00080f1c0d */
[----:B------:R-:W5:Y:S03]  /*f6d0*/  LDG.E.64 R10, desc[UR8][R10.64] ;  /* 0x000000080a0a7981 */ /* 0x000f66000c1e1b00 */
.L_x_7720:
        /* <DEDUP_REMOVED lines=18> */
.L_x_7727:
        /* <DEDUP_REMOVED lines=23> */
.L_x_7726:
[----:B------:R-:W-:Y:S02]  /*f970*/  ULDC.64 UR4, c[0x0][0x280] ;  /* 0x0000a00000047ab9 */ /* 0x000fe40000000a00 */
[----:B------:R-:W-:Y:S01]  /*f980*/  IMAD.U32 R30, RZ, RZ, UR4 ;  /* 0x00000004ff1e7e24 */ /* 0x000fe2000f8e00ff */
[----:B------:R-:W-:Y:S01]  /*f990*/  MOV R29, UR5 ;  /* 0x00000005001d7c02 */ /* 0x000fe20008000f00 */
[----:B------:R-:W-:Y:S06]  /*f9a0*/  @!P0 BRA `(.L_x_7728) ;  /* 0x0000000000688947 */ /* 0x000fec0003800000 */
[----:B------:R-:W-:Y:S01]  /*f9b0*/  BSSY B1, `(.L_x_7728) ;  /* 0x0000019000017945 */ /* 0x000fe20003800000 */
[----:B------:R-:W-:Y:S02]  /*f9c0*/  IMAD.U32 R30, RZ, RZ, UR4 ;  /* 0x00000004ff1e7e24 */ /* 0x000fe4000f8e00ff */
[----:B------:R-:W-:-:S07]  /*f9d0*/  IMAD.U32 R29, RZ, RZ, UR5 ;  /* 0x00000005ff1d7e24 */ /* 0x000fce000f8e00ff */
.L_x_7729:
        /* <DEDUP_REMOVED lines=23> */
.L_x_7728:
        /* <DEDUP_REMOVED lines=19> */
.L_x_7718:
[----:B------:R-:W-:Y:S05]  /*fc80*/  BSYNC B0 ;  /* 0x0000000000007941 */ /* 0x000fea0003800000 */
.L_x_7717:
        /* <DEDUP_REMOVED lines=56> */
.L_x_7737:
        /* <DEDUP_REMOVED lines=137> */
.L_x_7736:
        /* <DEDUP_REMOVED lines=74> */
.L_x_7738:
[----:B------:R-:W-:-:S04]  /*10d40*/  ISETP.NE.U32.AND P2, PT, RZ, UR7, PT ;  /* 0x00000007ff007c0c */ /* 0x000fc8000bf45070 */
[----:B------:R-:W-:-:S13]  /*10d50*/  ISETP.NE.OR.EX P0, PT, RZ, UR10, P0, P2 ;  /* 0x0000000aff007c0c */ /* 0x000fda0008705720 */
[----:B------:R-:W-:Y:S05]  /*10d60*/  @!P0 BRA `(.L_x_7734) ;  /* 0x0000000000a08947 */ /* 0x000fea0003800000 */
.L_x_7735:
        /* <DEDUP_REMOVED lines=40> */
.L_x_7734:
        /* <DEDUP_REMOVED lines=53> */
.L_x_7732:
[----:B01---5:R-:W-:-:S04]  /*11340*/  LEA R10, P0, R34, UR4, 0x3 ;  /* 0x00000004220a7c11 */ /* 0x023fc8000f8018ff */
[----:B------:R-:W-:-:S06]  /*11350*/  LEA.HI.X R11, R34, UR5, R35, 0x3, P0 ;  /* 0x00000005220b7c11 */ /* 0x000fcc00080f1c23 */
[----:B------:R-:W5:Y:S03]  /*11360*/  LD.E.64 R10, desc[UR8][R10.64] ;  /* 0x000000080a0a7980 */ /* 0x000f66000c101b00 */
.L_x_7733:
        /* <DEDUP_REMOVED lines=16> */
.L_x_7740:
        /* <DEDUP_REMOVED lines=19> */
.L_x_7739:
[----:B------:R-:W-:Y:S02]  /*115a0*/  ULDC.64 UR4, c[0x0][0x280] ;  /* 0x0000a00000047ab9 */ /* 0x000fe40000000a00 */
[----:B------:R-:W-:Y:S01]  /*115b0*/  IMAD.U32 R27, RZ, RZ, UR4 ;  /* 0x00000004ff1b7e24 */ /* 0x000fe2000f8e00ff */
[----:B------:R-:W-:Y:S01]  /*115c0*/  MOV R28, UR5 ;  /* 0x00000005001c7c02 */ /* 0x000fe20008000f00 */
[----:B------:R-:W-:Y:S06]  /*115d0*/  @!P0 BRA `(.L_x_7741) ;  /* 0x0000000000588947 */ /* 0x000fec0003800000 */
[----:B------:R-:W-:Y:S01]  /*115e0*/  BSSY B1, `(.L_x_7741) ;  /* 0x0000015000017945 */ /* 0x000fe20003800000 */
[----:B------:R-:W-:Y:S02]  /*115f0*/  IMAD.U32 R27, RZ, RZ, UR4 ;  /* 0x00000004ff1b7e24 */ /* 0x000fe4000f8e00ff */
[----:B------:R-:W-:-:S07]  /*11600*/  IMAD.U32 R28, RZ, RZ, UR5 ;  /* 0x00000005ff1c7e24 */ /* 0x000fce000f8e00ff */
.L_x_7742:
        /* <DEDUP_REMOVED lines=19> */
.L_x_7741:
        /* <DEDUP_REMOVED lines=19> */
.L_x_7731:
[----:B------:R-:W-:Y:S05]  /*11870*/  BSYNC B0 ;  /* 0x0000000000007941 */ /* 0x000fea0003800000 */
.L_x_7730:
        /* <DEDUP_REMOVED lines=55> */
.L_x_7750:
        /* <DEDUP_REMOVED lines=137> */
.L_x_7749:
        /* <DEDUP_REMOVED lines=74> */
.L_x_7751:
[----:B------:R-:W-:-:S04]  /*12920*/  ISETP.NE.U32.AND P2, PT, RZ, UR10, PT ;  /* 0x0000000aff007c0c */ /* 0x000fc8000bf45070 */
[----:B------:R-:W-:-:S13]  /*12930*/  ISETP.NE.OR.EX P0, PT, RZ, UR11, P0, P2 ;  /* 0x0000000bff007c0c */ /* 0x000fda0008705720 */
[----:B------:R-:W-:Y:S05]  /*12940*/  @!P0 BRA `(.L_x_7747) ;  /* 0x0000000000a08947 */ /* 0x000fea0003800000 */
.L_x_7748:
        /* <DEDUP_REMOVED lines=40> */
.L_x_7747:
        /* <DEDUP_REMOVED lines=52> */
.L_x_7745:
[----:B-----5:R-:W-:-:S04]  /*12f10*/  LEA R12, P0, R24, UR4, 0x3 ;  /* 0x00000004180c7c11 */ /* 0x020fc8000f8018ff */
[----:B------:R-:W-:-:S06]  /*12f20*/  LEA.HI.X R13, R24, UR5, R25, 0x3, P0 ;  /* 0x00000005180d7c11 */ /* 0x000fcc00080f1c19 */
[----:B------:R-:W5:Y:S03]  /*12f30*/  LD.E.64 R12, desc[UR8][R12.64] ;  /* 0x000000080c0c7980 */ /* 0x000f66000c101b00 */
.L_x_7746:
        /* <DEDUP_REMOVED lines=16> */
.L_x_7753:
        /* <DEDUP_REMOVED lines=19> */
.L_x_7752:
[----:B------:R-:W-:Y:S02]  /*13170*/  ULDC.64 UR4, c[0x0][0x280] ;  /* 0x0000a00000047ab9 */ /* 0x000fe40000000a00 */
[----:B------:R-:W-:Y:S02]  /*13180*/  IMAD.U32 R27, RZ, RZ, UR4 ;  /* 0x00000004ff1b7e24 */ /* 0x000fe4000f8e00ff */
[----:B------:R-:W-:Y:S01]  /*13190*/  IMAD.U32 R28, RZ, RZ, UR5 ;  /* 0x00000005ff1c7e24 */ /* 0x000fe2000f8e00ff */
[----:B------:R-:W-:Y:S06]  /*131a0*/  @!P0 BRA `(.L_x_7754) ;  /* 0x0000000000588947 */ /* 0x000fec0003800000 */
[----:B------:R-:W-:Y:S01]  /*131b0*/  BSSY B1, `(.L_x_7754) ;  /* 0x0000015000017945 */ /* 0x000fe20003800000 */
[----:B------:R-:W-:Y:S01]  /*131c0*/  MOV R27, UR4 ;  /* 0x00000004001b7c02 */ /* 0x000fe20008000f00 */
[----:B------:R-:W-:-:S07]  /*131d0*/  IMAD.U32 R28, RZ, RZ, UR5 ;  /* 0x00000005ff1c7e24 */ /* 0x000fce000f8e00ff */
.L_x_7755:
        /* <DEDUP_REMOVED lines=19> */
.L_x_7754:
        /* <DEDUP_REMOVED lines=19> */
.L_x_7744:
[----:B------:R-:W-:Y:S05]  /*13440*/  BSYNC B0 ;  /* 0x0000000000007941 */ /* 0x000fea0003800000 */
.L_x_7743:
        /* <DEDUP_REMOVED lines=54> */
.L_x_7763:
        /* <DEDUP_REMOVED lines=138> */
.L_x_7762:
        /* <DEDUP_REMOVED lines=74> */
.L_x_7764:
[----:B------:R-:W-:-:S04]  /*144f0*/  ISETP.NE.U32.AND P2, PT, RZ, UR10, PT ;  /* 0x0000000aff007c0c */ /* 0x000fc8000bf45070 */
[----:B------:R-:W-:-:S13]  /*14500*/  ISETP.NE.OR.EX P0, PT, RZ, UR11, P0, P2 ;  /* 0x0000000bff007c0c */ /* 0x000fda0008705720 */
[----:B------:R-:W-:Y:S05]  /*14510*/  @!P0 BRA `(.L_x_7760) ;  /* 0x0000000000a08947 */ /* 0x000fea0003800000 */
.L_x_7761:
        /* <DEDUP_REMOVED lines=40> */
.L_x_7760:
        /* <DEDUP_REMOVED lines=53> */
.L_x_7758:
[----:B0123-5:R-:W-:-:S04]  /*14af0*/  LEA R4, P0, R22, UR4, 0x3 ;  /* 0x0000000416047c11 */ /* 0x02ffc8000f8018ff */
[----:B------:R-:W-:-:S06]  /*14b00*/  LEA.HI.X R5, R22, UR5, R23, 0x3, P0 ;  /* 0x0000000516057c11 */ /* 0x000fcc00080f1c17 */
[----:B------:R-:W5:Y:S03]  /*14b10*/  LD.E.64 R4, desc[UR8][R4.64] ;  /* 0x0000000804047980 */ /* 0x000f66000c101b00 */
.L_x_7759:
        /* <DEDUP_REMOVED lines=16> */
.L_x_7766:
        /* <DEDUP_REMOVED lines=19> */
.L_x_7765:
[----:B------:R-:W-:Y:S02]  /*14d50*/  ULDC.64 UR4, c[0x0][0x280] ;  /* 0x0000a00000047ab9 */ /* 0x000fe40000000a00 */
[----:B------:R-:W-:Y:S01]  /*14d60*/  IMAD.U32 R27, RZ, RZ, UR4 ;  /* 0x00000004ff1b7e24 */ /* 0x000fe2000f8e00ff */
[----:B------:R-:W-:Y:S01]  /*14d70*/  MOV R26, UR5 ;  /* 0x00000005001a7c02 */ /* 0x000fe20008000f00 */
[----:B------:R-:W-:Y:S06]  /*14d80*/  @!P0 BRA `(.L_x_7767) ;  /* 0x0000000000588947 */ /* 0x000fec0003800000 */
[----:B------:R-:W-:Y:S01]  /*14d90*/  BSSY B1, `(.L_x_7767) ;  /* 0x0000015000017945 */ /* 0x000fe20003800000 */
[----:B------:R-:W-:Y:S02]  /*14da0*/  IMAD.U32 R27, RZ, RZ, UR4 ;  /* 0x00000004ff1b7e24 */ /* 0x000fe4000f8e00ff */
[----:B------:R-:W-:-:S07]  /*14db0*/  IMAD.U32 R26, RZ, RZ, UR5 ;  /* 0x00000005ff1a7e24 */ /* 0x000fce000f8e00ff */
.L_x_7768:
        /* <DEDUP_REMOVED lines=19> */
.L_x_7767:
        /* <DEDUP_REMOVED lines=19> */
.L_x_7757:
[----:B------:R-:W-:Y:S05]  /*15020*/  BSYNC B0 ;  /* 0x0000000000007941 */ /* 0x000fea0003800000 */
.L_x_7756:
        /* <DEDUP_REMOVED lines=54> */
.L_x_7776:
        /* <DEDUP_REMOVED lines=139> */
.L_x_7775:
        /* <DEDUP_REMOVED lines=74> */
.L_x_7777:
[----:B------:R-:W-:-:S04]  /*160e0*/  ISETP.NE.U32.AND P2, PT, RZ, UR10, PT ;  /* 0x0000000aff007c0c */ /* 0x000fc8000bf45070 */
[----:B------:R-:W-:-:S13]  /*160f0*/  ISETP.NE.OR.EX P0, PT, RZ, UR11, P0, P2 ;  /* 0x0000000bff007c0c */ /* 0x000fda0008705720 */
[----:B------:R-:W-:Y:S05]  /*16100*/  @!P0 BRA `(.L_x_7773) ;  /* 0x0000000000a08947 */ /* 0x000fea0003800000 */
.L_x_7774:
        /* <DEDUP_REMOVED lines=40> */
.L_x_7773:
        /* <DEDUP_REMOVED lines=53> */
.L_x_7771:
[----:B-----5:R-:W-:-:S04]  /*166e0*/  LEA R34, P0, R20, UR4, 0x3 ;  /* 0x0000000414227c11 */ /* 0x020fc8000f8018ff */
[----:B------:R-:W-:-:S06]  /*166f0*/  LEA.HI.X R35, R20, UR5, R21, 0x3, P0 ;  /* 0x0000000514237c11 */ /* 0x000fcc00080f1c15 */
[----:B------:R-:W5:Y:S03]  /*16700*/  LD.E.64 R34, desc[UR8][R34.64] ;  /* 0x0000000822227980 */ /* 0x000f66000c101b00 */
.L_x_7772:
        /* <DEDUP_REMOVED lines=16> */
.L_x_7779:
        /* <DEDUP_REMOVED lines=19> */
.L_x_7778:
[----:B------:R-:W-:Y:S02]  /*16940*/  ULDC.64 UR4, c[0x0][0x280] ;  /* 0x0000a00000047ab9 */ /* 0x000fe40000000a00 */
[----:B------:R-:W-:Y:S02]  /*16950*/  IMAD.U32 R13, RZ, RZ, UR4 ;  /* 0x00000004ff0d7e24 */ /* 0x000fe4000f8e00ff */
[----:B------:R-:W-:Y:S01]  /*16960*/  IMAD.U32 R12, RZ, RZ, UR5 ;  /* 0x00000005ff0c7e24 */ /* 0x000fe2000f8e00ff */
[----:B------:R-:W-:Y:S06]  /*16970*/  @!P0 BRA `(.L_x_7780) ;  /* 0x0000000000588947 */ /* 0x000fec0003800000 */
[----:B------:R-:W-:Y:S01]  /*16980*/  BSSY B1, `(.L_x_7780) ;  /* 0x0000015000017945 */ /* 0x000fe20003800000 */
[----:B------:R-:W-:Y:S01]  /*16990*/  IMAD.U32 R13, RZ, RZ, UR4 ;  /* 0x00000004ff0d7e24 */ /* 0x000fe2000f8e00ff */
[----:B------:R-:W-:-:S07]  /*169a0*/  MOV R12, UR5 ;  /* 0x00000005000c7c02 */ /* 0x000fce0008000f00 */
.L_x_7781:
        /* <DEDUP_REMOVED lines=19> */
.L_x_7780:
        /* <DEDUP_REMOVED lines=19> */
.L_x_7770:
[----:B------:R-:W-:Y:S05]  /*16c10*/  BSYNC B0 ;  /* 0x0000000000007941 */ /* 0x000fea0003800000 */
.L_x_7769:
        /* <DEDUP_REMOVED lines=54> */
.L_x_7789:
        /* <DEDUP_REMOVED lines=141> */
.L_x_7788:
        /* <DEDUP_REMOVED lines=74> */
.L_x_7790:
[----:B------:R-:W-:-:S04]  /*17cf0*/  ISETP.NE.U32.AND P2, PT, RZ, UR10, PT ;  /* 0x0000000aff007c0c */ /* 0x000fc8000bf45070 */
[----:B------:R-:W-:-:S13]  /*17d00*/  ISETP.NE.OR.EX P0, PT, RZ, UR11, P0, P2 ;  /* 0x0000000bff007c0c */ /* 0x000fda0008705720 */
[----:B------:R-:W-:Y:S05]  /*17d10*/  @!P0 BRA `(.L_x_7786) ;  /* 0x0000000000a08947 */ /* 0x000fea0003800000 */
.L_x_7787:
        /* <DEDUP_REMOVED lines=40> */
.L_x_7786:
        /* <DEDUP_REMOVED lines=54> */
.L_x_7784:
[----:B-----5:R-:W-:-:S04]  /*18300*/  LEA R24, P0, R18, UR4, 0x3 ;  /* 0x0000000412187c11 */ /* 0x020fc8000f8018ff */
[----:B------:R-:W-:-:S06]  /*18310*/  LEA.HI.X R25, R18, UR5, R19, 0x3, P0 ;  /* 0x0000000512197c11 */ /* 0x000fcc00080f1c13 */
[----:B------:R-:W5:Y:S03]  /*18320*/  LD.E.64 R24, desc[UR8][R24.64] ;  /* 0x0000000818187980 */ /* 0x000f66000c101b00 */
.L_x_7785:
        /* <DEDUP_REMOVED lines=16> */
.L_x_7792:
        /* <DEDUP_REMOVED lines=19> */
.L_x_7791:
[----:B------:R-:W-:Y:S02]  /*18560*/  ULDC.64 UR4, c[0x0][0x280] ;  /* 0x0000a00000047ab9 */ /* 0x000fe40000000a00 */
[----:B------:R-:W-:Y:S01]  /*18570*/  IMAD.U32 R11, RZ, RZ, UR4 ;  /* 0x00000004ff0b7e24 */ /* 0x000fe2000f8e00ff */
[----:B------:R-:W-:Y:S01]  /*18580*/  MOV R12, UR5 ;  /* 0x00000005000c7c02 */ /* 0x000fe20008000f00 */
[----:B------:R-:W-:Y:S06]  /*18590*/  @!P0 BRA `(.L_x_7793) ;  /* 0x0000000000588947 */ /* 0x000fec0003800000 */
[----:B------:R-:W-:Y:S01]  /*185a0*/  BSSY B1, `(.L_x_7793) ;  /* 0x0000015000017945 */ /* 0x000fe20003800000 */
[----:B------:R-:W-:Y:S02]  /*185b0*/  IMAD.U32 R11, RZ, RZ, UR4 ;  /* 0x00000004ff0b7e24 */ /* 0x000fe4000f8e00ff */
[----:B------:R-:W-:-:S07]  /*185c0*/  IMAD.U32 R12, RZ, RZ, UR5 ;  /* 0x00000005ff0c7e24 */ /* 0x000fce000f8e00ff */
.L_x_7794:
        /* <DEDUP_REMOVED lines=19> */
.L_x_7793:
        /* <DEDUP_REMOVED lines=19> */
.L_x_7783:
[----:B------:R-:W-:Y:S05]  /*18830*/  BSYNC B0 ;  /* 0x0000000000007941 */ /* 0x000fea0003800000 */
.L_x_7782:
        /* <DEDUP_REMOVED lines=54> */
.L_x_7802:
        /* <DEDUP_REMOVED lines=138> */
.L_x_7801:
        /* <DEDUP_REMOVED lines=74> */
.L_x_7803:
[----:B------:R-:W-:-:S04]  /*198e0*/  ISETP.NE.U32.AND P2, PT, RZ, UR10, PT ;  /* 0x0000000aff007c0c */ /* 0x000fc8000bf45070 */
[----:B------:R-:W-:-:S13]  /*198f0*/  ISETP.NE.OR.EX P0, PT, RZ, UR11, P0, P2 ;  /* 0x0000000bff007c0c */ /* 0x000fda0008705720 */
[----:B------:R-:W-:Y:S05]  /*19900*/  @!P0 BRA `(.L_x_7799) ;  /* 0x0000000000a08947 */ /* 0x000fea0003800000 */
.L_x_7800:
        /* <DEDUP_REMOVED lines=40> */
.L_x_7799:
        /* <DEDUP_REMOVED lines=54> */
.L_x_7797:
[----:B-----5:R-:W-:-:S04]  /*19ef0*/  LEA R18, P0, R16, UR4, 0x3 ;  /* 0x0000000410127c11 */ /* 0x020fc8000f8018ff */
[----:B------:R-:W-:-:S06]  /*19f00*/  LEA.HI.X R19, R16, UR5, R17, 0x3, P0 ;  /* 0x0000000510137c11 */ /* 0x000fcc00080f1c11 */
[----:B------:R-:W5:Y:S03]  /*19f10*/  LD.E.64 R18, desc[UR8][R18.64] ;  /* 0x0000000812127980 */ /* 0x000f66000c101b00 */
.L_x_7798:
        /* <DEDUP_REMOVED lines=16> */
.L_x_7805:
        /* <DEDUP_REMOVED lines=19> */
.L_x_7804:
[----:B------:R-:W-:Y:S02]  /*1a150*/  ULDC.64 UR4, c[0x0][0x280] ;  /* 0x0000a00000047ab9 */ /* 0x000fe40000000a00 */
[----:B------:R-:W-:Y:S02]  /*1a160*/  IMAD.U32 R11, RZ, RZ, UR4 ;  /* 0x00000004ff0b7e24 */ /* 0x000fe4000f8e00ff */
[----:B------:R-:W-:Y:S01]  /*1a170*/  IMAD.U32 R12, RZ, RZ, UR5 ;  /* 0x00000005ff0c7e24 */ /* 0x000fe2000f8e00ff */
[----:B------:R-:W-:Y:S06]  /*1a180*/  @!P0 BRA `(.L_x_7806) ;  /* 0x0000000000588947 */ /* 0x000fec0003800000 */
[----:B------:R-:W-:Y:S01]  /*1a190*/  BSSY B1, `(.L_x_7806) ;  /* 0x0000015000017945 */ /* 0x000fe20003800000 */
[----:B------:R-:W-:Y:S01]  /*1a1a0*/  MOV R11, UR4 ;  /* 0x00000004000b7c02 */ /* 0x000fe20008000f00 */
[----:B------:R-:W-:-:S07]  /*1a1b0*/  IMAD.U32 R12, RZ, RZ, UR5 ;  /* 0x00000005ff0c7e24 */ /* 0x000fce000f8e00ff */
.L_x_7807:
        /* <DEDUP_REMOVED lines=19> */
.L_x_7806:
        /* <DEDUP_REMOVED lines=19> */
.L_x_7796:
[----:B------:R-:W-:Y:S05]  /*1a420*/  BSYNC B0 ;  /* 0x0000000000007941 */ /* 0x000fea0003800000 */
.L_x_7795:
        /* <DEDUP_REMOVED lines=54> */
.L_x_7815:
        /* <DEDUP_REMOVED lines=138> */
.L_x_7814:
        /* <DEDUP_REMOVED lines=75> */
.L_x_7816:
[----:B------:R-:W-:-:S04]  /*1b4e0*/  ISETP.NE.U32.AND P2, PT, RZ, UR10, PT ;  /* 0x0000000aff007c0c */ /* 0x000fc8000bf45070 */
[----:B------:R-:W-:-:S13]  /*1b4f0*/  ISETP.NE.OR.EX P0, PT, RZ, UR11, P0, P2 ;  /* 0x0000000bff007c0c */ /* 0x000fda0008705720 */
[----:B------:R-:W-:Y:S05]  /*1b500*/  @!P0 BRA `(.L_x_7812) ;  /* 0x0000000000a08947 */ /* 0x000fea0003800000 */
.L_x_7813:
        /* <DEDUP_REMOVED lines=40> */
.L_x_7812:
        /* <DEDUP_REMOVED lines=54> */
.L_x_7810:
[----:B-----5:R-:W-:-:S04]  /*1baf0*/  LEA R16, P0, R14, UR4, 0x3 ;  /* 0x000000040e107c11 */ /* 0x020fc8000f8018ff */
[----:B------:R-:W-:-:S06]  /*1bb00*/  LEA.HI.X R17, R14, UR5, R15, 0x3, P0 ;  /* 0x000000050e117c11 */ /* 0x000fcc00080f1c0f */
[----:B------:R-:W5:Y:S03]  /*1bb10*/  LD.E.64 R16, desc[UR8][R16.64] ;  /* 0x0000000810107980 */ /* 0x000f66000c101b00 */
.L_x_7811:
        /* <DEDUP_REMOVED lines=16> */
.L_x_7818:
        /* <DEDUP_REMOVED lines=19> */
.L_x_7817:
[----:B------:R-:W-:Y:S02]  /*1bd50*/  ULDC.64 UR4, c[0x0][0x280] ;  /* 0x0000a00000047ab9 */ /* 0x000fe40000000a00 */
[----:B------:R-:W-:Y:S02]  /*1bd60*/  IMAD.U32 R11, RZ, RZ, UR4 ;  /* 0x00000004ff0b7e24 */ /* 0x000fe4000f8e00ff */
[----:B------:R-:W-:Y:S01]  /*1bd70*/  IMAD.U32 R12, RZ, RZ, UR5 ;  /* 0x00000005ff0c7e24 */ /* 0x000fe2000f8e00ff */
[----:B------:R-:W-:Y:S06]  /*1bd80*/  @!P0 BRA `(.L_x_7819) ;  /* 0x0000000000588947 */ /* 0x000fec0003800000 */
[----:B------:R-:W-:Y:S01]  /*1bd90*/  BSSY B1, `(.L_x_7819) ;  /* 0x0000015000017945 */ /* 0x000fe20003800000 */
[----:B------:R-:W-:Y:S01]  /*1bda0*/  MOV R11, UR4 ;  /* 0x00000004000b7c02 */ /* 0x000fe20008000f00 */
[----:B------:R-:W-:-:S07]  /*1bdb0*/  IMAD.U32 R12, RZ, RZ, UR5 ;  /* 0x00000005ff0c7e24 */ /* 0x000fce000f8e00ff */
.L_x_7820:
        /* <DEDUP_REMOVED lines=19> */
.L_x_7819:
        /* <DEDUP_REMOVED lines=19> */
.L_x_7809:
[----:B------:R-:W-:Y:S05]  /*1c020*/  BSYNC B0 ;  /* 0x0000000000007941 */ /* 0x000fea0003800000 */
.L_x_7808:
        /* <DEDUP_REMOVED lines=21> */
.L_x_7823:
[----:B------:R-:W-:-:S13]  /*1c180*/  ISETP.GE.AND P0, PT, R2, UR7, PT ;  /* 0x0000000702007c0c */ /* 0x000fda000bf06270 */
[----:B------:R-:W-:Y:S05]  /*1c190*/  @P0 BRA `(.L_x_7825) ;  /* 0x0000000000300947 */ /* 0x000fea0003800000 */
[----:B01----:R-:W0:Y:S01]  /*1c1a0*/  LDC.64 R4, c[0x0][0x2a8] ;  /* 0x0000aa00ff047b82 */ /* 0x003e220000000a00 */
[C---:B------:R-:W-:Y:S02]  /*1c1b0*/  VIADD R3, R2.reuse, UR6 ;  /* 0x0000000602037c36 */ /* 0x040fe40008000000 */
[----:B------:R-:W-:Y:S02]  /*1c1c0*/  VIADD R2, R2, 0x80 ;  /* 0x0000008002027836 */ /* 0x000fe40000000000 */
[----:B0-----:R-:W-:-:S05]  /*1c1d0*/  IMAD.WIDE.U32 R4, R3, 0x8, R4 ;  /* 0x0000000803047825 */ /* 0x001fca00078e0004 */
[----:B------:R1:W-:Y:S02]  /*1c1e0*/  STG.E.64 desc[UR8][R4.64], RZ ;  /* 0x000000ff04007986 */ /* 0x0003e4000c101b08 */
.L_x_7824:
[----:B------:R-:W-:-:S13]  /*1c1f0*/  ISETP.GE.AND P0, PT, R2, UR7, PT ;  /* 0x0000000702007c0c */ /* 0x000fda000bf06270 */
[----:B------:R-:W-:Y:S05]  /*1c200*/  @P0 BRA `(.L_x_7826) ;  /* 0x0000000000340947 */ /* 0x000fea0003800000 */
[----:B01----:R-:W0:Y:S01]  /*1c210*/  LDC.64 R4, c[0x0][0x2a8] ;  /* 0x0000aa00ff047b82 */ /* 0x003e220000000a00 */
[C---:B------:R-:W-:Y:S01]  /*1c220*/  IADD3 R3, R2.reuse, UR6, RZ ;  /* 0x0000000602037c10 */ /* 0x040fe2000fffe0ff */
[----:B------:R-:W-:-:S04]  /*1c230*/  VIADD R2, R2, 0x80 ;  /* 0x0000008002027836 */ /* 0x000fc80000000000 */
[----:B0-----:R-:W-:-:S05]  /*1c240*/  IMAD.WIDE.U32 R4, R3, 0x8, R4 ;  /* 0x0000000803047825 */ /* 0x001fca00078e0004 */
[----:B------:R2:W-:Y:S02]  /*1c250*/  STG.E.64 desc[UR8][R4.64], RZ ;  /* 0x000000ff04007986 */ /* 0x0005e4000c101b08 */
.L_x_7825:
        /* <DEDUP_REMOVED lines=8> */
.L_x_7826:
[----:B------:R-:W-:Y:S05]  /*1c2e0*/  BSYNC B1 ;  /* 0x0000000000017941 */ /* 0x000fea0003800000 */
.L_x_7822:
[----:B------:R-:W-:-:S13]  /*1c2f0*/  ISETP.GE.AND P0, PT, R2, UR7, PT ;  /* 0x0000000702007c0c */ /* 0x000fda000bf06270 */
[----:B012---:R-:W0:Y:S01]  /*1c300*/  @!P0 LDC.64 R4, c[0x0][0x2a8] ;  /* 0x0000aa00ff048b82 */ /* 0x007e220000000a00 */
[C---:B------:R-:W-:Y:S01]  /*1c310*/  @!P0 IADD3 R3, R2.reuse, UR6, RZ ;  /* 0x0000000602038c10 */ /* 0x040fe2000fffe0ff */
[----:B------:R-:W-:-:S04]  /*1c320*/  @!P0 VIADD R2, R2, 0x80 ;  /* 0x0000008002028836 */ /* 0x000fc80000000000 */
[----:B0-----:R-:W-:-:S05]  /*1c330*/  @!P0 IMAD.WIDE.U32 R4, R3, 0x8, R4 ;  /* 0x0000000803048825 */ /* 0x001fca00078e0004 */
[----:B------:R3:W-:Y:S02]  /*1c340*/  @!P0 STG.E.64 desc[UR8][R4.64], RZ ;  /* 0x000000ff04008986 */ /* 0x0007e4000c101b08 */
.L_x_7827:
[----:B------:R-:W-:Y:S05]  /*1c350*/  BSYNC B0 ;  /* 0x0000000000007941 */ /* 0x000fea0003800000 */
.L_x_7821:
        /* <DEDUP_REMOVED lines=8> */
.L_x_7828:
        /* <DEDUP_REMOVED lines=10> */
.L_x_18583:


//--------------------- .text._ZN2at6native29vectorized_elementwise_kernelILi8EZZNS0_73_GLOBAL__N__c8866d80_35_SparseBinaryOpIntersectionKernel_cu_f5210f67_363642_sparse_binary_op_intersection_kernel_implINS2_18CUDAKernelLauncherENS2_36CUDAValueSelectionIntersectionKernelINS2_9LhsProjOpEEElLl8EEEvRNS_6TensorERKS8_SB_RKSt6vectorIlSaIlEERKSt8optionalIS8_ESK_bbENKUlvE3_clEvEUllE_St5arrayIPcLm2EEEEviT0_T1_ --------------------------
	.section	.text._ZN2at6native29vectorized_elementwise_kernelILi8EZZNS0_73_GLOBAL__N__c8866d80_35_SparseBinaryOpIntersectionKernel_cu_f5210f67_363642_sparse_binary_op_intersection_kernel_implINS2_18CUDAKernelLauncherENS2_36CUDAValueSelectionIntersectionKernelINS2_9LhsProjOpEEElLl8EEEvRNS_6TensorERKS8_SB_RKSt6vectorIlSaIlEERKSt8optionalIS8_ESK_bbENKUlvE3_clEvEUllE_St5arrayIPcLm2EEEEviT0_T1_,"ax",@progbits
	.align	128
        .global         _ZN2at6native29vectorized_elementwise_kernelILi8EZZNS0_73_GLOBAL__N__c8866d80_35_SparseBinaryOpIntersectionKernel_cu_f5210f67_363642_sparse_binary_op_intersection_kernel_implINS2_18CUDAKernelLauncherENS2_36CUDAValueSelectionIntersectionKernelINS2_9LhsProjOpEEElLl8EEEvRNS_6TensorERKS8_SB_RKSt6vectorIlSaIlEERKSt8optionalIS8_ESK_bbENKUlvE3_clEvEUllE_St5arrayIPcLm2EEEEviT0_T1_
        .type           _ZN2at6native29vectorized_elementwise_kernelILi8EZZNS0_73_GLOBAL__N__c8866d80_35_SparseBinaryOpIntersectionKernel_cu_f5210f67_363642_sparse_binary_op_intersection_kernel_implINS2_18CUDAKernelLauncherENS2_36CUDAValueSelectionIntersectionKernelINS2_9LhsProjOpEEElLl8EEEvRNS_6TensorERKS8_SB_RKSt6vectorIlSaIlEERKSt8optionalIS8_ESK_bbENKUlvE3_clEvEUllE_St5arrayIPcLm2EEEEviT0_T1_,@function
        .size           _ZN2at6native29vectorized_elementwise_kernelILi8EZZNS0_73_GLOBAL__N__c8866d80_35_SparseBinaryOpIntersectionKernel_cu_f5210f67_363642_sparse_binary_op_intersection_kernel_implINS2_18CUDAKernelLauncherENS2_36CUDAValueSelectionIntersectionKernelINS2_9LhsProjOpEEElLl8EEEvRNS_6TensorERKS8_SB_RKSt6vectorIlSaIlEERKSt8optionalIS8_ESK_bbENKUlvE3_clEvEUllE_St5arrayIPcLm2EEEEviT0_T1_,(.L_x_18584 - _ZN2at6native29vectorized_elementwise_kernelILi8EZZNS0_73_GLOBAL__N__c8866d80_35_SparseBinaryOpIntersectionKernel_cu_f5210f67_363642_sparse_binary_op_intersection_kernel_implINS2_18CUDAKernelLauncherENS2_36CUDAValueSelectionIntersectionKernelINS2_9LhsProjOpEEElLl8EEEvRNS_6TensorERKS8_SB_RKSt6vectorIlSaIlEERKSt8optionalIS8_ESK_bbENKUlvE3_clEvEUllE_St5arrayIPcLm2EEEEviT0_T1_)
        .other          _ZN2at6native29vectorized_elementwise_kernelILi8EZZNS0_73_GLOBAL__N__c8866d80_35_SparseBinaryOpIntersectionKernel_cu_f5210f67_363642_sparse_binary_op_intersection_kernel_implINS2_18CUDAKernelLauncherENS2_36CUDAValueSelectionIntersectionKernelINS2_9LhsProjOpEEElLl8EEEvRNS_6TensorERKS8_SB_RKSt6vectorIlSaIlEERKSt8optionalIS8_ESK_bbENKUlvE3_clEvEUllE_St5arrayIPcLm2EEEEviT0_T1_,@"STO_CUDA_ENTRY STV_DEFAULT"
_ZN2at6native29vectorized_elementwise_kernelILi8EZZNS0_73_GLOBAL__N__c8866d80_35_SparseBinaryOpIntersectionKernel_cu_f5210f67_363642_sparse_binary_op_intersection_kernel_implINS2_18CUDAKernelLauncherENS2_36CUDAValueSelectionIntersectionKernelINS2_9LhsProjOpEEElLl8EEEvRNS_6TensorERKS8_SB_RKSt6vectorIlSaIlEERKSt8optionalIS8_ESK_bbENKUlvE3_clEvEUllE_St5arrayIPcLm2EEEEviT0_T1_:
.text._ZN2at6native29vectorized_elementwise_kernelILi8EZZNS0_73_GLOBAL__N__c8866d80_35_SparseBinaryOpIntersectionKernel_cu_f5210f67_363642_sparse_binary_op_intersection_kernel_implINS2_18CUDAKernelLauncherENS2_36CUDAValueSelectionIntersectionKernelINS2_9LhsProjOpEEElLl8EEEvRNS_6TensorERKS8_SB_RKSt6vectorIlSaIlEERKSt8optionalIS8_ESK_bbENKUlvE3_clEvEUllE_St5arrayIPcLm2EEEEviT0_T1_:
        /* <DEDUP_REMOVED lines=109> */
.L_x_7835:
        /* <DEDUP_REMOVED lines=137> */
.L_x_7834:
        /* <DEDUP_REMOVED lines=74> */
.L_x_7836:
[----:B------:R-:W-:-:S04]  /*1400*/  ISETP.NE.U32.AND P1, PT, RZ, UR10, PT ;  /* 0x0000000aff007c0c */ /* 0x000fc8000bf25070 */
[----:B------:R-:W-:-:S13]  /*1410*/  ISETP.NE.OR.EX P0, PT, RZ, UR11, P0, P1 ;  /* 0x0000000bff007c0c */ /* 0x000fda0008705710 */
[----:B------:R-:W-:Y:S05]  /*1420*/  @!P0 BRA `(.L_x_7832) ;  /* 0x0000000000a08947 */ /* 0x000fea0003800000 */
.L_x_7833:
        /* <DEDUP_REMOVED lines=40> */
.L_x_7832:
        /* <DEDUP_REMOVED lines=50> */
.L_x_7830:
[----:B-----5:R-:W-:-:S04]  /*19d0*/  LEA R18, P0, R20, UR4, 0x3 ;  /* 0x0000000414127c11 */ /* 0x020fc8000f8018ff */
[----:B------:R-:W-:-:S06]  /*19e0*/  LEA.HI.X R19, R20, UR5, R21, 0x3, P0 ;  /* 0x0000000514137c11 */ /* 0x000fcc00080f1c15 */
[----:B------:R-:W5:Y:S03]  /*19f0*/  LDG.E.64 R18, desc[UR8][R18.64] ;  /* 0x0000000812127981 */ /* 0x000f66000c1e1b00 */
.L_x_7831:
        /* <DEDUP_REMOVED lines=18> */
.L_x_7838:
        /* <DEDUP_REMOVED lines=23> */
.L_x_7837:
        /* <DEDUP_REMOVED lines=9> */
.L_x_7840:
        /* <DEDUP_REMOVED lines=23> */
.L_x_7839:
        /* <DEDUP_REMOVED lines=64> */
.L_x_7846:
        /* <DEDUP_REMOVED lines=138> */
.L_x_7845:
        /* <DEDUP_REMOVED lines=75> */
.L_x_7847:
[----:B------:R-:W-:-:S04]  /*2fe0*/  ISETP.NE.U32.AND P3, PT, RZ, UR10, PT ;  /* 0x0000000aff007c0c */ /* 0x000fc8000bf65070 */
[----:B------:R-:W-:-:S13]  /*2ff0*/  ISETP.NE.OR.EX P0, PT, RZ, UR11, P0, P3 ;  /* 0x0000000bff007c0c */ /* 0x000fda0008705730 */
[----:B------:R-:W-:Y:S05]  /*3000*/  @!P0 BRA `(.L_x_7843) ;  /* 0x0000000000a48947 */ /* 0x000fea0003800000 */
.L_x_7844:
        /* <DEDUP_REMOVED lines=41> */
.L_x_7843:
        /* <DEDUP_REMOVED lines=50> */
.L_x_7841:
[----:B------:R-:W-:Y:S02]  /*35c0*/  ULDC.64 UR4, c[0x0][0x218] ;  /* 0x0000860000047ab9 */ /* 0x000fe40000000a00 */
[----:B0-----:R-:W-:-:S04]  /*35d0*/  LEA R24, P0, R22, UR4, 0x3 ;  /* 0x0000000416187c11 */ /* 0x001fc8000f8018ff */
[----:B------:R-:W-:-:S06]  /*35e0*/  LEA.HI.X R25, R22, UR5, R23, 0x3, P0 ;  /* 0x0000000516197c11 */ /* 0x000fcc00080f1c17 */
[----:B------:R-:W5:Y:S03]  /*35f0*/  LD.E.64 R24, desc[UR8][R24.64] ;  /* 0x0000000818187980 */ /* 0x000f66000c101b00 */
.L_x_7842:
        /* <DEDUP_REMOVED lines=9> */
.L_x_7849:
        /* <DEDUP_REMOVED lines=19> */
.L_x_7848:
        /* <DEDUP_REMOVED lines=9> */
.L_x_7851:
        /* <DEDUP_REMOVED lines=19> */
.L_x_7850:
        /* <DEDUP_REMOVED lines=64> */
.L_x_7857:
        /* <DEDUP_REMOVED lines=139> */
.L_x_7856:
        /* <DEDUP_REMOVED lines=74> */
.L_x_7858:
[----:B------:R-:W-:-:S04]  /*4ad0*/  ISETP.NE.U32.AND P3, PT, RZ, UR4, PT ;  /* 0x00000004ff007c0c */ /* 0x000fc8000bf65070 */
[----:B------:R-:W-:-:S13]  /*4ae0*/  ISETP.NE.OR.EX P0, PT, RZ, UR5, P0, P3 ;  /* 0x00000005ff007c0c */ /* 0x000fda0008705730 */
[----:B------:R-:W-:Y:S05]  /*4af0*/  @!P0 BRA `(.L_x_7854) ;  /* 0x0000000000a88947 */ /* 0x000fea0003800000 */
.L_x_7855:
        /* <DEDUP_REMOVED lines=42> */
.L_x_7854:
        /* <DEDUP_REMOVED lines=49> */
.L_x_7852:
[----:B------:R-:W-:Y:S02]  /*50b0*/  ULDC.64 UR4, c[0x0][0x218] ;  /* 0x0000860000047ab9 */ /* 0x000fe40000000a00 */
[----:B0-----:R-:W-:-:S04]  /*50c0*/  LEA R18, P0, R4, UR4, 0x3 ;  /* 0x0000000404127c11 */ /* 0x001fc8000f8018ff */
[----:B------:R-:W-:-:S06]  /*50d0*/  LEA.HI.X R19, R4, UR5, R5, 0x3, P0 ;  /* 0x0000000504137c11 */ /* 0x000fcc00080f1c05 */
[----:B------:R-:W5:Y:S03]  /*50e0*/  LD.E.64 R18, desc[UR8][R18.64] ;  /* 0x0000000812127980 */ /* 0x000f66000c101b00 */
.L_x_7853:
        /* <DEDUP_REMOVED lines=9> */
.L_x_7860:
        /* <DEDUP_REMOVED lines=19> */
.L_x_7859:
        /* <DEDUP_REMOVED lines=9> */
.L_x_7862:
        /* <DEDUP_REMOVED lines=19> */
.L_x_7861:
        /* <DEDUP_REMOVED lines=64> */
.L_x_7868:
        /* <DEDUP_REMOVED lines=137> */
.L_x_7867:
        /* <DEDUP_REMOVED lines=74> */
.L_x_7869:
[----:B------:R-:W-:-:S04]  /*65a0*/  ISETP.NE.U32.AND P3, PT, RZ, UR4, PT ;  /* 0x00000004ff007c0c */ /* 0x000fc8000bf65070 */
[----:B------:R-:W-:-:S13]  /*65b0*/  ISETP.NE.OR.EX P0, PT, RZ, UR5, P0, P3 ;  /* 0x00000005ff007c0c */ /* 0x000fda0008705730 */
[----:B------:R-:W-:Y:S05]  /*65c0*/  @!P0 BRA `(.L_x_7865) ;  /* 0x0000000000a08947 */ /* 0x000fea0003800000 */
.L_x_7866:
        /* <DEDUP_REMOVED lines=40> */
.L_x_7865:
        /* <DEDUP_REMOVED lines=49> */
.L_x_7863:
[----:B------:R-:W-:Y:S02]  /*6b60*/  ULDC.64 UR4, c[0x0][0x218] ;  /* 0x0000860000047ab9 */ /* 0x000fe40000000a00 */
[----:B0-----:R-:W-:-:S04]  /*6b70*/  LEA R18, P0, R6, UR4, 0x3 ;  /* 0x0000000406127c11 */ /* 0x001fc8000f8018ff */
[----:B------:R-:W-:-:S06]  /*6b80*/  LEA.HI.X R19, R6, UR5, R7, 0x3, P0 ;  /* 0x0000000506137c11 */ /* 0x000fcc00080f1c07 */
[----:B------:R-:W5:Y:S03]  /*6b90*/  LD.E.64 R18, desc[UR8][R18.64] ;  /* 0x0000000812127980 */ /* 0x000f66000c101b00 */
.L_x_7864:
        /* <DEDUP_REMOVED lines=9> */
.L_x_7871:
        /* <DEDUP_REMOVED lines=19> */
.L_x_7870:
        /* <DEDUP_REMOVED lines=9> */
.L_x_7873:
        /* <DEDUP_REMOVED lines=19> */
.L_x_7872:
        /* <DEDUP_REMOVED lines=61> */
.L_x_7879:
        /* <DEDUP_REMOVED lines=136> */
.L_x_7878:
        /* <DEDUP_REMOVED lines=73> */
.L_x_7880:
[----:B------:R-:W-:-:S04]  /*8000*/  ISETP.NE.U32.AND P3, PT, R33, RZ, PT ;  /* 0x000000ff2100720c */ /* 0x000fc80003f65070 */
[----:B------:R-:W-:-:S13]  /*8010*/  ISETP.NE.OR.EX P0, PT, R32, RZ, P0, P3 ;  /* 0x000000ff2000720c */ /* 0x000fda0000705730 */
[----:B------:R-:W-:Y:S05]  /*8020*/  @!P0 BRA `(.L_x_7876) ;  /* 0x0000000000a08947 */ /* 0x000fea0003800000 */
.L_x_7877:
        /* <DEDUP_REMOVED lines=40> */
.L_x_7876:
        /* <DEDUP_REMOVED lines=47> */
.L_x_7874:
[----:B------:R-:W-:Y:S02]  /*85a0*/  ULDC.64 UR4, c[0x0][0x218] ;  /* 0x0000860000047ab9 */ /* 0x000fe40000000a00 */
[----:B0-----:R-:W-:-:S04]  /*85b0*/  LEA R18, P0, R8, UR4, 0x3 ;  /* 0x0000000408127c11 */ /* 0x001fc8000f8018ff */
[----:B------:R-:W-:-:S06]  /*85c0*/  LEA.HI.X R19, R8, UR5, R9, 0x3, P0 ;  /* 0x0000000508137c11 */ /* 0x000fcc00080f1c09 */
[----:B------:R-:W5:Y:S03]  /*85d0*/  LD.E.64 R18, desc[UR8][R18.64] ;  /* 0x0000000812127980 */ /* 0x000f66000c101b00 */
.L_x_7875:
        /* <DEDUP_REMOVED lines=9> */
.L_x_7882:
        /* <DEDUP_REMOVED lines=19> */
.L_x_7881:
        /* <DEDUP_REMOVED lines=9> */
.L_x_7884:
        /* <DEDUP_REMOVED lines=19> */
.L_x_7883:
        /* <DEDUP_REMOVED lines=61> */
.L_x_7890:
        /* <DEDUP_REMOVED lines=136> */
.L_x_7889:
        /* <DEDUP_REMOVED lines=73> */
.L_x_7891:
[----:B------:R-:W-:-:S04]  /*9a40*/  ISETP.NE.U32.AND P3, PT, R33, RZ, PT ;  /* 0x000000ff2100720c */ /* 0x000fc80003f65070 */
[----:B------:R-:W-:-:S13]  /*9a50*/  ISETP.NE.OR.EX P0, PT, R32, RZ, P0, P3 ;  /* 0x000000ff2000720c */ /* 0x000fda0000705730 */
[----:B------:R-:W-:Y:S05]  /*9a60*/  @!P0 BRA `(.L_x_7887) ;  /* 0x0000000000a08947 */ /* 0x000fea0003800000 */
.L_x_7888:
        /* <DEDUP_REMOVED lines=40> */
.L_x_7887:
        /* <DEDUP_REMOVED lines=47> */
.L_x_7885:
[----:B------:R-:W-:Y:S02]  /*9fe0*/  ULDC.64 UR4, c[0x0][0x218] ;  /* 0x0000860000047ab9 */ /* 0x000fe40000000a00 */
[----:B------:R-:W-:-:S04]  /*9ff0*/  LEA R30, P0, R10, UR4, 0x3 ;  /* 0x000000040a1e7c11 */ /* 0x000fc8000f8018ff */
[----:B------:R-:W-:-:S06]  /*a000*/  LEA.HI.X R31, R10, UR5, R11, 0x3, P0 ;  /* 0x000000050a1f7c11 */ /* 0x000fcc00080f1c0b */
[----:B------:R-:W5:Y:S03]  /*a010*/  LD.E.64 R30, desc[UR8][R30.64] ;  /* 0x000000081e1e7980 */ /* 0x000f66000c101b00 */
.L_x_7886:
        /* <DEDUP_REMOVED lines=9> */
.L_x_7893:
        /* <DEDUP_REMOVED lines=19> */
.L_x_7892:
        /* <DEDUP_REMOVED lines=9> */
.L_x_7895:
        /* <DEDUP_REMOVED lines=19> */
.L_x_7894:
        /* <DEDUP_REMOVED lines=61> */
.L_x_7901:
        /* <DEDUP_REMOVED lines=137> */
.L_x_7900:
        /* <DEDUP_REMOVED lines=74> */
.L_x_7902:
[----:B------:R-:W-:-:S04]  /*b4a0*/  ISETP.NE.U32.AND P3, PT, R33, RZ, PT ;  /* 0x000000ff2100720c */ /* 0x000fc80003f65070 */
[----:B------:R-:W-:-:S13]  /*b4b0*/  ISETP.NE.OR.EX P0, PT, R32, RZ, P0, P3 ;  /* 0x000000ff2000720c */ /* 0x000fda0000705730 */
[----:B------:R-:W-:Y:S05]  /*b4c0*/  @!P0 BRA `(.L_x_7898) ;  /* 0x0000000000a08947 */ /* 0x000fea0003800000 */
.L_x_7899:
        /* <DEDUP_REMOVED lines=40> */
.L_x_7898:
        /* <DEDUP_REMOVED lines=47> */
.L_x_7896:
[----:B------:R-:W-:Y:S02]  /*ba40*/  ULDC.64 UR4, c[0x0][0x218] ;  /* 0x0000860000047ab9 */ /* 0x000fe40000000a00 */
[----:B0-----:R-:W-:-:S04]  /*ba50*/  LEA R10, P0, R12, UR4, 0x3 ;  /* 0x000000040c0a7c11 */ /* 0x001fc8000f8018ff */
[----:B------:R-:W-:-:S06]  /*ba60*/  LEA.HI.X R11, R12, UR5, R13, 0x3, P0 ;  /* 0x000000050c0b7c11 */ /* 0x000fcc00080f1c0d */
[----:B------:R-:W5:Y:S03]  /*ba70*/  LD.E.64 R10, desc[UR8][R10.64] ;  /* 0x000000080a0a7980 */ /* 0x000f66000c101b00 */
.L_x_7897:
        /* <DEDUP_REMOVED lines=9> */
.L_x_7904:
        /* <DEDUP_REMOVED lines=19> */
.L_x_7903:
        /* <DEDUP_REMOVED lines=9> */
.L_x_7906:
        /* <DEDUP_REMOVED lines=19> */
.L_x_7905:
        /* <DEDUP_REMOVED lines=61> */
.L_x_7912:
        /* <DEDUP_REMOVED lines=136> */
.L_x_7911:
        /* <DEDUP_REMOVED lines=73> */
.L_x_7913:
[----:B------:R-:W-:-:S04]  /*cee0*/  ISETP.NE.U32.AND P2, PT, R32, RZ, PT ;  /* 0x000000ff2000720c */ /* 0x000fc80003f45070 */
[----:B------:R-:W-:-:S13]  /*cef0*/  ISETP.NE.OR.EX P0, PT, R4, RZ, P0, P2 ;  /* 0x000000ff0400720c */ /* 0x000fda0000705720 */
[----:B------:R-:W-:Y:S05]  /*cf00*/  @!P0 BRA `(.L_x_7909) ;  /* 0x0000000000a08947 */ /* 0x000fea0003800000 */
.L_x_7910:
        /* <DEDUP_REMOVED lines=40> */
.L_x_7909:
        /* <DEDUP_REMOVED lines=47> */
.L_x_7907:
[----:B------:R-:W-:Y:S02]  /*d480*/  ULDC.64 UR4, c[0x0][0x218] ;  /* 0x0000860000047ab9 */ /* 0x000fe40000000a00 */
[----:B0-----:R-:W-:-:S04]  /*d490*/  LEA R10, P0, R14, UR4, 0x3 ;  /* 0x000000040e0a7c11 */ /* 0x001fc8000f8018ff */
[----:B------:R-:W-:-:S06]  /*d4a0*/  LEA.HI.X R11, R14, UR5, R15, 0x3, P0 ;  /* 0x000000050e0b7c11 */ /* 0x000fcc00080f1c0f */
[----:B------:R-:W5:Y:S03]  /*d4b0*/  LD.E.64 R10, desc[UR8][R10.64] ;  /* 0x000000080a0a7980 */ /* 0x000f66000c101b00 */
.L_x_7908:
        /* <DEDUP_REMOVED lines=10> */
.L_x_7915:
        /* <DEDUP_REMOVED lines=19> */
.L_x_7914:
[----:B------:R-:W-:Y:S02]  /*d690*/  ULDC.64 UR4, c[0x0][0x280] ;  /* 0x0000a00000047ab9 */ /* 0x000fe40000000a00 */
[----:B------:R-:W-:Y:S02]  /*d6a0*/  IMAD.U32 R13, RZ, RZ, UR4 ;  /* 0x00000004ff0d7e24 */ /* 0x000fe4000f8e00ff */
[----:B------:R-:W-:Y:S01]  /*d6b0*/  IMAD.U32 R17, RZ, RZ, UR5 ;  /* 0x00000005ff117e24 */ /* 0x000fe2000f8e00ff */
[----:B------:R-:W-:Y:S06]  /*d6c0*/  @!P1 BRA `(.L_x_7916) ;  /* 0x0000000000589947 */ /* 0x000fec0003800000 */
[----:B------:R-:W-:Y:S01]  /*d6d0*/  BSSY B0, `(.L_x_7916) ;  /* 0x0000015000007945 */ /* 0x000fe20003800000 */
[----:B------:R-:W-:Y:S01]  /*d6e0*/  IMAD.U32 R13, RZ, RZ, UR4 ;  /* 0x00000004ff0d7e24 */ /* 0x000fe2000f8e00ff */
[----:B------:R-:W-:-:S07]  /*d6f0*/  MOV R17, UR5 ;  /* 0x0000000500117c02 */ /* 0x000fce0008000f00 */
.L_x_7917:
        /* <DEDUP_REMOVED lines=19> */
.L_x_7916:
        /* <DEDUP_REMOVED lines=29> */
.L_x_7829:
        /* <DEDUP_REMOVED lines=151> */
.L_x_7925:
        /* <DEDUP_REMOVED lines=139> */
.L_x_7924:
        /* <DEDUP_REMOVED lines=76> */
.L_x_7926:
[----:B------:R-:W-:-:S04]  /*f0e0*/  ISETP.NE.U32.AND P2, PT, RZ, UR7, PT ;  /* 0x00000007ff007c0c */ /* 0x000fc8000bf45070 */
[----:B------:R-:W-:-:S13]  /*f0f0*/  ISETP.NE.OR.EX P0, PT, RZ, UR10, P0, P2 ;  /* 0x0000000aff007c0c */ /* 0x000fda0008705720 */
[----:B------:R-:W-:Y:S05]  /*f100*/  @!P0 BRA `(.L_x_7922) ;  /* 0x0000000000a88947 */ /* 0x000fea0003800000 */
.L_x_7923:
        /* <DEDUP_REMOVED lines=42> */
.L_x_7922:
        /* <DEDUP_REMOVED lines=48> */
.L_x_7920:
[----:B-----5:R-:W-:-:S04]  /*f6b0*/  LEA R10, P0, R12, UR10, 0x3 ;  /* 0x0000000a0c0a7c11 */ /* 0x020fc8000f8018ff */
[----:B------:R-:W-:-:S06]  /*f6c0*/  LEA.HI.X R11, R12, UR11, R13, 0x3, P0 ;  /* 0x0000000b0c0b7c11 */ /* 0x000fcc00080f1c0d */
[----:B------:R-:W5:Y:S03]  /*f6d0*/  LDG.E.64 R10, desc[UR8][R10.64] ;  /* 0x000000080a0a7981 */ /* 0x000f66000c1e1b00 */
.L_x_7921:
        /* <DEDUP_REMOVED lines=18> */
.L_x_7928:
        /* <DEDUP_REMOVED lines=23> */
.L_x_7927:
[----:B------:R-:W-:Y:S02]  /*f970*/  ULDC.64 UR4, c[0x0][0x280] ;  /* 0x0000a00000047ab9 */ /* 0x000fe40000000a00 */
[----:B------:R-:W-:Y:S01]  /*f980*/  IMAD.U32 R30, RZ, RZ, UR4 ;  /* 0x00000004ff1e7e24 */ /* 0x000fe2000f8e00ff */
[----:B------:R-:W-:Y:S01]  /*f990*/  MOV R29, UR5 ;  /* 0x00000005001d7c02 */ /* 0x000fe20008000f00 */
[----:B------:R-:W-:Y:S06]  /*f9a0*/  @!P0 BRA `(.L_x_7929) ;  /* 0x0000000000688947 */ /* 0x000fec0003800000 */
[----:B------:R-:W-:Y:S01]  /*f9b0*/  BSSY B1, `(.L_x_7929) ;  /* 0x0000019000017945 */ /* 0x000fe20003800000 */
[----:B------:R-:W-:Y:S02]  /*f9c0*/  IMAD.U32 R30, RZ, RZ, UR4 ;  /* 0x00000004ff1e7e24 */ /* 0x000fe4000f8e00ff */
[----:B------:R-:W-:-:S07]  /*f9d0*/  IMAD.U32 R29, RZ, RZ, UR5 ;  /* 0x00000005ff1d7e24 */ /* 0x000fce000f8e00ff */
.L_x_7930:
        /* <DEDUP_REMOVED lines=23> */
.L_x_7929:
        /* <DEDUP_REMOVED lines=19> */
.L_x_7919:
[----:B------:R-:W-:Y:S05]  /*fc80*/  BSYNC B0 ;  /* 0x0000000000007941 */ /* 0x000fea0003800000 */
.L_x_7918:
        /* <DEDUP_REMOVED lines=56> */
.L_x_7938:
        /* <DEDUP_REMOVED lines=137> */
.L_x_7937:
        /* <DEDUP_REMOVED lines=74> */
.L_x_7939:
[----:B------:R-:W-:-:S04]  /*10d40*/  ISETP.NE.U32.AND P2, PT, RZ, UR7, PT ;  /* 0x00000007ff007c0c */ /* 0x000fc8000bf45070 */
[----:B------:R-:W-:-:S13]  /*10d50*/  ISETP.NE.OR.EX P0, PT, RZ, UR10, P0, P2 ;  /* 0x0000000aff007c0c */ /* 0x000fda0008705720 */
[----:B------:R-:W-:Y:S05]  /*10d60*/  @!P0 BRA `(.L_x_7935) ;  /* 0x0000000000a08947 */ /* 0x000fea0003800000 */
.L_x_7936:
        /* <DEDUP_REMOVED lines=40> */
.L_x_7935:
        /* <DEDUP_REMOVED lines=53> */
.L_x_7933:
[----:B01---5:R-:W-:-:S04]  /*11340*/  LEA R10, P0, R34, UR4, 0x3 ;  /* 0x00000004220a7c11 */ /* 0x023fc8000f8018ff */
[----:B------:R-:W-:-:S06]  /*11350*/  LEA.HI.X R11, R34, UR5, R35, 0x3, P0 ;  /* 0x00000005220b7c11 */ /* 0x000fcc00080f1c23 */
[----:B------:R-:W5:Y:S03]  /*11360*/  LD.E.64 R10, desc[UR8][R10.64] ;  /* 0x000000080a0a7980 */ /* 0x000f66000c101b00 */
.L_x_7934:
        /* <DEDUP_REMOVED lines=16> */
.L_x_7941:
        /* <DEDUP_REMOVED lines=19> */
.L_x_7940:
[----:B------:R-:W-:Y:S02]  /*115a0*/  ULDC.64 UR4, c[0x0][0x280] ;  /* 0x0000a00000047ab9 */ /* 0x000fe40000000a00 */
[----:B------:R-:W-:Y:S01]  /*115b0*/  IMAD.U32 R27, RZ, RZ, UR4 ;  /* 0x00000004ff1b7e24 */ /* 0x000fe2000f8e00ff */
[----:B------:R-:W-:Y:S01]  /*115c0*/  MOV R28, UR5 ;  /* 0x00000005001c7c02 */ /* 0x000fe20008000f00 */
[----:B------:R-:W-:Y:S06]  /*115d0*/  @!P0 BRA `(.L_x_7942) ;  /* 0x0000000000588947 */ /* 0x000fec0003800000 */
[----:B------:R-:W-:Y:S01]  /*115e0*/  BSSY B1, `(.L_x_7942) ;  /* 0x0000015000017945 */ /* 0x000fe20003800000 */
[----:B------:R-:W-:Y:S02]  /*115f0*/  IMAD.U32 R27, RZ, RZ, UR4 ;  /* 0x00000004ff1b7e24 */ /* 0x000fe4000f8e00ff */
[----:B------:R-:W-:-:S07]  /*11600*/  IMAD.U32 R28, RZ, RZ, UR5 ;  /* 0x00000005ff1c7e24 */ /* 0x000fce000f8e00ff */
.L_x_7943:
        /* <DEDUP_REMOVED lines=19> */
.L_x_7942:
        /* <DEDUP_REMOVED lines=19> */
.L_x_7932:
[----:B------:R-:W-:Y:S05]  /*11870*/  BSYNC B0 ;  /* 0x0000000000007941 */ /* 0x000fea0003800000 */
.L_x_7931:
        /* <DEDUP_REMOVED lines=55> */
.L_x_7951:
        /* <DEDUP_REMOVED lines=137> */
.L_x_7950:
        /* <DEDUP_REMOVED lines=74> */
.L_x_7952:
[----:B------:R-:W-:-:S04]  /*12920*/  ISETP.NE.U32.AND P2, PT, RZ, UR10, PT ;  /* 0x0000000aff007c0c */ /* 0x000fc8000bf45070 */
[----:B------:R-:W-:-:S13]  /*12930*/  ISETP.NE.OR.EX P0, PT, RZ, UR11, P0, P2 ;  /* 0x0000000bff007c0c */ /* 0x000fda0008705720 */
[----:B------:R-:W-:Y:S05]  /*12940*/  @!P0 BRA `(.L_x_7948) ;  /* 0x0000000000a08947 */ /* 0x000fea0003800000 */
.L_x_7949:
        /* <DEDUP_REMOVED lines=40> */
.L_x_7948:
        /* <DEDUP_REMOVED lines=52> */
.L_x_7946:
[----:B-----5:R-:W-:-:S04]  /*12f10*/  LEA R12, P0, R24, UR4, 0x3 ;  /* 0x00000004180c7c11 */ /* 0x020fc8000f8018ff */
[----:B------:R-:W-:-:S06]  /*12f20*/  LEA.HI.X R13, R24, UR5, R25, 0x3, P0 ;  /* 0x00000005180d7c11 */ /* 0x000fcc00080f1c19 */
[----:B------:R-:W5:Y:S03]  /*12f30*/  LD.E.64 R12, desc[UR8][R12.64] ;  /* 0x000000080c0c7980 */ /* 0x000f66000c101b00 */
.L_x_7947:
        /* <DEDUP_REMOVED lines=16> */
.L_x_7954:
        /* <DEDUP_REMOVED lines=19> */
.L_x_7953:
[----:B------:R-:W-:Y:S02]  /*13170*/  ULDC.64 UR4, c[0x0][0x280] ;  /* 0x0000a00000047ab9 */ /* 0x000fe40000000a00 */
[----:B------:R-:W-:Y:S02]  /*13180*/  IMAD.U32 R27, RZ, RZ, UR4 ;  /* 0x00000004ff1b7e24 */ /* 0x000fe4000f8e00ff */
[----:B------:R-:W-:Y:S01]  /*13190*/  IMAD.U32 R28, RZ, RZ, UR5 ;  /* 0x00000005ff1c7e24 */ /* 0x000fe2000f8e00ff */
[----:B------:R-:W-:Y:S06]  /*131a0*/  @!P0 BRA `(.L_x_7955) ;  /* 0x0000000000588947 */ /* 0x000fec0003800000 */
[----:B------:R-:W-:Y:S01]  /*131b0*/  BSSY B1, `(.L_x_7955) ;  /* 0x0000015000017945 */ /* 0x000fe20003800000 */
[----:B------:R-:W-:Y:S01]  /*131c0*/  MOV R27, UR4 ;  /* 0x00000004001b7c02 */ /* 0x000fe20008000f00 */
[----:B------:R-:W-:-:S07]  /*131d0*/  IMAD.U32 R28, RZ, RZ, UR5 ;  /* 0x00000005ff1c7e24 */ /* 0x000fce000f8e00ff */
.L_x_7956:
        /* <DEDUP_REMOVED lines=19> */
.L_x_7955:
        /* <DEDUP_REMOVED lines=19> */
.L_x_7945:
[----:B------:R-:W-:Y:S05]  /*13440*/  BSYNC B0 ;  /* 0x0000000000007941 */ /* 0x000fea0003800000 */
.L_x_7944:
        /* <DEDUP_REMOVED lines=54> */
.L_x_7964:
        /* <DEDUP_REMOVED lines=138> */
.L_x_7963:
        /* <DEDUP_REMOVED lines=74> */
.L_x_7965:
[----:B------:R-:W-:-:S04]  /*144f0*/  ISETP.NE.U32.AND P2, PT, RZ, UR10, PT ;  /* 0x0000000aff007c0c */ /* 0x000fc8000bf45070 */
[----:B------:R-:W-:-:S13]  /*14500*/  ISETP.NE.OR.EX P0, PT, RZ, UR11, P0, P2 ;  /* 0x0000000bff007c0c */ /* 0x000fda0008705720 */
[----:B------:R-:W-:Y:S05]  /*14510*/  @!P0 BRA `(.L_x_7961) ;  /* 0x0000000000a08947 */ /* 0x000fea0003800000 */
.L_x_7962:
        /* <DEDUP_REMOVED lines=40> */
.L_x_7961:
        /* <DEDUP_REMOVED lines=53> */
.L_x_7959:
[----:B0123-5:R-:W-:-:S04]  /*14af0*/  LEA R4, P0, R22, UR4, 0x3 ;  /* 0x0000000416047c11 */ /* 0x02ffc8000f8018ff */
[----:B------:R-:W-:-:S06]  /*14b00*/  LEA.HI.X R5, R22, UR5, R23, 0x3, P0 ;  /* 0x0000000516057c11 */ /* 0x000fcc00080f1c17 */
[----:B------:R-:W5:Y:S03]  /*14b10*/  LD.E.64 R4, desc[UR8][R4.64] ;  /* 0x0000000804047980 */ /* 0x000f66000c101b00 */
.L_x_7960:
        /* <DEDUP_REMOVED lines=16> */
.L_x_7967:
        /* <DEDUP_REMOVED lines=19> */
.L_x_7966:
[----:B------:R-:W-:Y:S02]  /*14d50*/  ULDC.64 UR4, c[0x0][0x280] ;  /* 0x0000a00000047ab9 */ /* 0x000fe40000000a00 */
[----:B------:R-:W-:Y:S01]  /*14d60*/  IMAD.U32 R27, RZ, RZ, UR4 ;  /* 0x00000004ff1b7e24 */ /* 0x000fe2000f8e00ff */
[----:B------:R-:W-:Y:S01]  /*14d70*/  MOV R26, UR5 ;  /* 0x00000005001a7c02 */ /* 0x000fe20008000f00 */
[----:B------:R-:W-:Y:S06]  /*14d80*/  @!P0 BRA `(.L_x_7968) ;  /* 0x0000000000588947 */ /* 0x000fec0003800000 */
[----:B------:R-:W-:Y:S01]  /*14d90*/  BSSY B1, `(.L_x_7968) ;  /* 0x0000015000017945 */ /* 0x000fe20003800000 */
[----:B------:R-:W-:Y:S02]  /*14da0*/  IMAD.U32 R27, RZ, RZ, UR4 ;  /* 0x00000004ff1b7e24 */ /* 0x000fe4000f8e00ff */
[----:B------:R-:W-:-:S07]  /*14db0*/  IMAD.U32 R26, RZ, RZ, UR5 ;  /* 0x00000005ff1a7e24 */ /* 0x000fce000f8e00ff */
.L_x_7969:
        /* <DEDUP_REMOVED lines=19> */
.L_x_7968:
        /* <DEDUP_REMOVED lines=19> */
.L_x_7958:
[----:B------:R-:W-:Y:S05]  /*15020*/  BSYNC B0 ;  /* 0x0000000000007941 */ /* 0x000fea0003800000 */
.L_x_7957:
        /* <DEDUP_REMOVED lines=54> */
.L_x_7977:
        /* <DEDUP_REMOVED lines=139> */
.L_x_7976:
        /* <DEDUP_REMOVED lines=74> */
.L_x_7978:
[----:B------:R-:W-:-:S04]  /*160e0*/  ISETP.NE.U32.AND P2, PT, RZ, UR10, PT ;  /* 0x0000000aff007c0c */ /* 0x000fc8000bf45070 */
[----:B------:R-:W-:-:S13]  /*160f0*/  ISETP.NE.OR.EX P0, PT, RZ, UR11, P0, P2 ;  /* 0x0000000bff007c0c */ /* 0x000fda0008705720 */
[----:B------:R-:W-:Y:S05]  /*16100*/  @!P0 BRA `(.L_x_7974) ;  /* 0x0000000000a08947 */ /* 0x000fea0003800000 */
.L_x_7975:
        /* <DEDUP_REMOVED lines=40> */
.L_x_7974:
        /* <DEDUP_REMOVED lines=53> */
.L_x_7972:
[----:B-----5:R-:W-:-:S04]  /*166e0*/  LEA R34, P0, R20, UR4, 0x3 ;  /* 0x0000000414227c11 */ /* 0x020fc8000f8018ff */
[----:B------:R-:W-:-:S06]  /*166f0*/  LEA.HI.X R35, R20, UR5, R21, 0x3, P0 ;  /* 0x0000000514237c11 */ /* 0x000fcc00080f1c15 */
[----:B------:R-:W5:Y:S03]  /*16700*/  LD.E.64 R34, desc[UR8][R34.64] ;  /* 0x0000000822227980 */ /* 0x000f66000c101b00 */
.L_x_7973:
        /* <DEDUP_REMOVED lines=16> */
.L_x_7980:
        /* <DEDUP_REMOVED lines=19> */
.L_x_7979:
[----:B------:R-:W-:Y:S02]  /*16940*/  ULDC.64 UR4, c[0x0][0x280] ;  /* 0x0000a00000047ab9 */ /* 0x000fe40000000a00 */
[----:B------:R-:W-:Y:S02]  /*16950*/  IMAD.U32 R13, RZ, RZ, UR4 ;  /* 0x00000004ff0d7e24 */ /* 0x000fe4000f8e00ff */
[----:B------:R-:W-:Y:S01]  /*16960*/  IMAD.U32 R12, RZ, RZ, UR5 ;  /* 0x00000005ff0c7e24 */ /* 0x000fe2000f8e00ff */
[----:B------:R-:W-:Y:S06]  /*16970*/  @!P0 BRA `(.L_x_7981) ;  /* 0x0000000000588947 */ /* 0x000fec0003800000 */
[----:B------:R-:W-:Y:S01]  /*16980*/  BSSY B1, `(.L_x_7981) ;  /* 0x0000015000017945 */ /* 0x000fe20003800000 */
[----:B------:R-:W-:Y:S01]  /*16990*/  IMAD.U32 R13, RZ, RZ, UR4 ;  /* 0x00000004ff0d7e24 */ /* 0x000fe2000f8e00ff */
[----:B------:R-:W-:-:S07]  /*169a0*/  MOV R12, UR5 ;  /* 0x00000005000c7c02 */ /* 0x000fce0008000f00 */
.L_x_7982:
        /* <DEDUP_REMOVED lines=19> */
.L_x_7981:
        /* <DEDUP_REMOVED lines=19> */
.L_x_7971:
[----:B------:R-:W-:Y:S05]  /*16c10*/  BSYNC B0 ;  /* 0x0000000000007941 */ /* 0x000fea0003800000 */
.L_x_7970:
        /* <DEDUP_REMOVED lines=54> */
.L_x_7990:
        /* <DEDUP_REMOVED lines=141> */
.L_x_7989:
        /* <DEDUP_REMOVED lines=74> */
.L_x_7991:
[----:B------:R-:W-:-:S04]  /*17cf0*/  ISETP.NE.U32.AND P2, PT, RZ, UR10, PT ;  /* 0x0000000aff007c0c */ /* 0x000fc8000bf45070 */
[----:B------:R-:W-:-:S13]  /*17d00*/  ISETP.NE.OR.EX P0, PT, RZ, UR11, P0, P2 ;  /* 0x0000000bff007c0c */ /* 0x000fda0008705720 */
[----:B------:R-:W-:Y:S05]  /*17d10*/  @!P0 BRA `(.L_x_7987) ;  /* 0x0000000000a08947 */ /* 0x000fea0003800000 */
.L_x_7988:
        /* <DEDUP_REMOVED lines=40> */
.L_x_7987:
        /* <DEDUP_REMOVED lines=54> */
.L_x_7985:
[----:B-----5:R-:W-:-:S04]  /*18300*/  LEA R24, P0, R18, UR4, 0x3 ;  /* 0x0000000412187c11 */ /* 0x020fc8000f8018ff */
[----:B------:R-:W-:-:S06]  /*18310*/  LEA.HI.X R25, R18, UR5, R19, 0x3, P0 ;  /* 0x0000000512197c11 */ /* 0x000fcc00080f1c13 */
[----:B------:R-:W5:Y:S03]  /*18320*/  LD.E.64 R24, desc[UR8][R24.64] ;  /* 0x0000000818187980 */ /* 0x000f66000c101b00 */
.L_x_7986:
        /* <DEDUP_REMOVED lines=16> */
.L_x_7993:
        /* <DEDUP_REMOVED lines=19> */
.L_x_7992:
[----:B------:R-:W-:Y:S02]  /*18560*/  ULDC.64 UR4, c[0x0][0x280] ;  /* 0x0000a00000047ab9 */ /* 0x000fe40000000a00 */
[----:B------:R-:W-:Y:S01]  /*18570*/  IMAD.U32 R11, RZ, RZ, UR4 ;  /* 0x00000004ff0b7e24 */ /* 0x000fe2000f8e00ff */
[----:B------:R-:W-:Y:S01]  /*18580*/  MOV R12, UR5 ;  /* 0x00000005000c7c02 */ /* 0x000fe20008000f00 */
[----:B------:R-:W-:Y:S06]  /*18590*/  @!P0 BRA `(.L_x_7994) ;  /* 0x0000000000588947 */ /* 0x000fec0003800000 */
[----:B------:R-:W-:Y:S01]  /*185a0*/  BSSY B1, `(.L_x_7994) ;  /* 0x0000015000017945 */ /* 0x000fe20003800000 */
[----:B------:R-:W-:Y:S02]  /*185b0*/  IMAD.U32 R11, RZ, RZ, UR4 ;  /* 0x00000004ff0b7e24 */ /* 0x000fe4000f8e00ff */
[----:B------:R-:W-:-:S07]  /*185c0*/  IMAD.U32 R12, RZ, RZ, UR5 ;  /* 0x00000005ff0c7e24 */ /* 0x000fce000f8e00ff */
.L_x_7995:
        /* <DEDUP_REMOVED lines=19> */
.L_x_7994:
        /* <DEDUP_REMOVED lines=19> */
.L_x_7984:
[----:B------:R-:W-:Y:S05]  /*18830*/  BSYNC B0 ;  /* 0x0000000000007941 */ /* 0x000fea0003800000 */
.L_x_7983:
        /* <DEDUP_REMOVED lines=54> */
.L_x_8003:
        /* <DEDUP_REMOVED lines=138> */
.L_x_8002:
        /* <DEDUP_REMOVED lines=74> */
.L_x_8004:
[----:B------:R-:W-:-:S04]  /*198e0*/  ISETP.NE.U32.AND P2, PT, RZ, UR10, PT ;  /* 0x0000000aff007c0c */ /* 0x000fc8000bf45070 */
[----:B------:R-:W-:-:S13]  /*198f0*/  ISETP.NE.OR.EX P0, PT, RZ, UR11, P0, P2 ;  /* 0x0000000bff007c0c */ /* 0x000fda0008705720 */
[----:B------:R-:W-:Y:S05]  /*19900*/  @!P0 BRA `(.L_x_8000) ;  /* 0x0000000000a08947 */ /* 0x000fea0003800000 */
.L_x_8001:
        /* <DEDUP_REMOVED lines=40> */
.L_x_8000:
        /* <DEDUP_REMOVED lines=54> */
.L_x_7998:
[----:B-----5:R-:W-:-:S04]  /*19ef0*/  LEA R18, P0, R16, UR4, 0x3 ;  /* 0x0000000410127c11 */ /* 0x020fc8000f8018ff */
[----:B------:R-:W-:-:S06]  /*19f00*/  LEA.HI.X R19, R16, UR5, R17, 0x3, P0 ;  /* 0x0000000510137c11 */ /* 0x000fcc00080f1c11 */
[----:B------:R-:W5:Y:S03]  /*19f10*/  LD.E.64 R18, desc[UR8][R18.64] ;  /* 0x0000000812127980 */ /* 0x000f66000c101b00 */
.L_x_7999:
        /* <DEDUP_REMOVED lines=16> */
.L_x_8006:
        /* <DEDUP_REMOVED lines=19> */
.L_x_8005:
[----:B------:R-:W-:Y:S02]  /*1a150*/  ULDC.64 UR4, c[0x0][0x280] ;  /* 0x0000a00000047ab9 */ /* 0x000fe40000000a00 */
[----:B------:R-:W-:Y:S02]  /*1a160*/  IMAD.U32 R11, RZ, RZ, UR4 ;  /* 0x00000004ff0b7e24 */ /* 0x000fe4000f8e00ff */
[----:B------:R-:W-:Y:S01]  /*1a170*/  IMAD.U32 R12, RZ, RZ, UR5 ;  /* 0x00000005ff0c7e24 */ /* 0x000fe2000f8e00ff */
[----:B------:R-:W-:Y:S06]  /*1a180*/  @!P0 BRA `(.L_x_8007) ;  /* 0x0000000000588947 */ /* 0x000fec0003800000 */
[----:B------:R-:W-:Y:S01]  /*1a190*/  BSSY B1, `(.L_x_8007) ;  /* 0x0000015000017945 */ /* 0x000fe20003800000 */
[----:B------:R-:W-:Y:S01]  /*1a1a0*/  MOV R11, UR4 ;  /* 0x00000004000b7c02 */ /* 0x000fe20008000f00 */
[----:B------:R-:W-:-:S07]  /*1a1b0*/  IMAD.U32 R12, RZ, RZ, UR5 ;  /* 0x00000005ff0c7e24 */ /* 0x000fce000f8e00ff */
.L_x_8008:
        /* <DEDUP_REMOVED lines=19> */
.L_x_8007:
        /* <DEDUP_REMOVED lines=19> */
.L_x_7997:
[----:B------:R-:W-:Y:S05]  /*1a420*/  BSYNC B0 ;  /* 0x0000000000007941 */ /* 0x000fea0003800000 */
.L_x_7996:
        /* <DEDUP_REMOVED lines=54> */
.L_x_8016:
        /* <DEDUP_REMOVED lines=138> */
.L_x_8015:
        /* <DEDUP_REMOVED lines=75> */
.L_x_8017:
[----:B------:R-:W-:-:S04]  /*1b4e0*/  ISETP.NE.U32.AND P2, PT, RZ, UR10, PT ;  /* 0x0000000aff007c0c */ /* 0x000fc8000bf45070 */
[----:B------:R-:W-:-:S13]  /*1b4f0*/  ISETP.NE.OR.EX P0, PT, RZ, UR11, P0, P2 ;  /* 0x0000000bff007c0c */ /* 0x000fda0008705720 */
[----:B------:R-:W-:Y:S05]  /*1b500*/  @!P0 BRA `(.L_x_8013) ;  /* 0x0000000000a08947 */ /* 0x000fea0003800000 */
.L_x_8014:
        /* <DEDUP_REMOVED lines=40> */
.L_x_8013:
        /* <DEDUP_REMOVED lines=54> */
.L_x_8011:
[----:B-----5:R-:W-:-:S04]  /*1baf0*/  LEA R16, P0, R14, UR4, 0x3 ;  /* 0x000000040e107c11 */ /* 0x020fc8000f8018ff */
[----:B------:R-:W-:-:S06]  /*1bb00*/  LEA.HI.X R17, R14, UR5, R15, 0x3, P0 ;  /* 0x000000050e117c11 */ /* 0x000fcc00080f1c0f */
[----:B------:R-:W5:Y:S03]  /*1bb10*/  LD.E.64 R16, desc[UR8][R16.64] ;  /* 0x0000000810107980 */ /* 0x000f66000c101b00 */
.L_x_8012:
        /* <DEDUP_REMOVED lines=16> */
.L_x_8019:
        /* <DEDUP_REMOVED lines=19> */
.L_x_8018:
[----:B------:R-:W-:Y:S02]  /*1bd50*/  ULDC.64 UR4, c[0x0][0x280] ;  /* 0x0000a00000047ab9 */ /* 0x000fe40000000a00 */
[----:B------:R-:W-:Y:S02]  /*1bd60*/  IMAD.U32 R11, RZ, RZ, UR4 ;  /* 0x00000004ff0b7e24 */ /* 0x000fe4000f8e00ff */
[----:B------:R-:W-:Y:S01]  /*1bd70*/  IMAD.U32 R12, RZ, RZ, UR5 ;  /* 0x00000005ff0c7e24 */ /* 0x000fe2000f8e00ff */
[----:B------:R-:W-:Y:S06]  /*1bd80*/  @!P0 BRA `(.L_x_8020) ;  /* 0x0000000000588947 */ /* 0x000fec0003800000 */
[----:B------:R-:W-:Y:S01]  /*1bd90*/  BSSY B1, `(.L_x_8020) ;  /* 0x0000015000017945 */ /* 0x000fe20003800000 */
[----:B------:R-:W-:Y:S01]  /*1bda0*/  MOV R11, UR4 ;  /* 0x00000004000b7c02 */ /* 0x000fe20008000f00 */
[----:B------:R-:W-:-:S07]  /*1bdb0*/  IMAD.U32 R12, RZ, RZ, UR5 ;  /* 0x00000005ff0c7e24 */ /* 0x000fce000f8e00ff */
.L_x_8021:
        /* <DEDUP_REMOVED lines=19> */
.L_x_8020:
        /* <DEDUP_REMOVED lines=19> */
.L_x_8010:
[----:B------:R-:W-:Y:S05]  /*1c020*/  BSYNC B0 ;  /* 0x0000000000007941 */ /* 0x000fea0003800000 */
.L_x_8009:
        /* <DEDUP_REMOVED lines=21> */
.L_x_8024:
[----:B------:R-:W-:-:S13]  /*1c180*/  ISETP.GE.AND P0, PT, R2, UR7, PT ;  /* 0x0000000702007c0c */ /* 0x000fda000bf06270 */
[----:B------:R-:W-:Y:S05]  /*1c190*/  @P0 BRA `(.L_x_8026) ;  /* 0x0000000000300947 */ /* 0x000fea0003800000 */
[----:B01----:R-:W0:Y:S01]  /*1c1a0*/  LDC.64 R4, c[0x0][0x2a8] ;  /* 0x0000aa00ff047b82 */ /* 0x003e220000000a00 */
[C---:B------:R-:W-:Y:S02]  /*1c1b0*/  VIADD R3, R2.reuse, UR6 ;  /* 0x0000000602037c36 */ /* 0x040fe40008000000 */
[----:B------:R-:W-:Y:S02]  /*1c1c0*/  VIADD R2, R2, 0x80 ;  /* 0x0000008002027836 */ /* 0x000fe40000000000 */
[----:B0-----:R-:W-:-:S05]  /*1c1d0*/  IMAD.WIDE.U32 R4, R3, 0x8, R4 ;  /* 0x0000000803047825 */ /* 0x001fca00078e0004 */
[----:B------:R1:W-:Y:S02]  /*1c1e0*/  STG.E.64 desc[UR8][R4.64], RZ ;  /* 0x000000ff04007986 */ /* 0x0003e4000c101b08 */
.L_x_8025:
[----:B------:R-:W-:-:S13]  /*1c1f0*/  ISETP.GE.AND P0, PT, R2, UR7, PT ;  /* 0x0000000702007c0c */ /* 0x000fda000bf06270 */
[----:B------:R-:W-:Y:S05]  /*1c200*/  @P0 BRA `(.L_x_8027) ;  /* 0x0000000000340947 */ /* 0x000fea0003800000 */
[----:B01----:R-:W0:Y:S01]  /*1c210*/  LDC.64 R4, c[0x0][0x2a8] ;  /* 0x0000aa00ff047b82 */ /* 0x003e220000000a00 */
[C---:B------:R-:W-:Y:S01]  /*1c220*/  IADD3 R3, R2.reuse, UR6, RZ ;  /* 0x0000000602037c10 */ /* 0x040fe2000fffe0ff */
[----:B------:R-:W-:-:S04]  /*1c230*/  VIADD R2, R2, 0x80 ;  /* 0x0000008002027836 */ /* 0x000fc80000000000 */
[----:B0-----:R-:W-:-:S05]  /*1c240*/  IMAD.WIDE.U32 R4, R3, 0x8, R4 ;  /* 0x0000000803047825 */ /* 0x001fca00078e0004 */
[----:B------:R2:W-:Y:S02]  /*1c250*/  STG.E.64 desc[UR8][R4.64], RZ ;  /* 0x000000ff04007986 */ /* 0x0005e4000c101b08 */
.L_x_8026:
        /* <DEDUP_REMOVED lines=8> */
.L_x_8027:
[----:B------:R-:W-:Y:S05]  /*1c2e0*/  BSYNC B1 ;  /* 0x0000000000017941 */ /* 0x000fea0003800000 */
.L_x_8023:
[----:B------:R-:W-:-:S13]  /*1c2f0*/  ISETP.GE.AND P0, PT, R2, UR7, PT ;  /* 0x0000000702007c0c */ /* 0x000fda000bf06270 */
[----:B012---:R-:W0:Y:S01]  /*1c300*/  @!P0 LDC.64 R4, c[0x0][0x2a8] ;  /* 0x0000aa00ff048b82 */ /* 0x007e220000000a00 */
[C---:B------:R-:W-:Y:S01]  /*1c310*/  @!P0 IADD3 R3, R2.reuse, UR6, RZ ;  /* 0x0000000602038c10 */ /* 0x040fe2000fffe0ff */
[----:B------:R-:W-:-:S04]  /*1c320*/  @!P0 VIADD R2, R2, 0x80 ;  /* 0x0000008002028836 */ /* 0x000fc80000000000 */
[----:B0-----:R-:W-:-:S05]  /*1c330*/  @!P0 IMAD.WIDE.U32 R4, R3, 0x8, R4 ;  /* 0x0000000803048825 */ /* 0x001fca00078e0004 */
[----:B------:R3:W-:Y:S02]  /*1c340*/  @!P0 STG.E.64 desc[UR8][R4.64], RZ ;  /* 0x000000ff04008986 */ /* 0x0007e4000c101b08 */
.L_x_8028:
[----:B------:R-:W-:Y:S05]  /*1c350*/  BSYNC B0 ;  /* 0x0000000000007941 */ /* 0x000fea0003800000 */
.L_x_8022:
        /* <DEDUP_REMOVED lines=8> */
.L_x_8029:
        /* <DEDUP_REMOVED lines=10> */
.L_x_18584:


//--------------------- .text._ZN2at6native18elementwise_kernelILi128ELi4EZNS0_15gpu_kernel_implIZZNS0_73_GLOBAL__N__c8866d80_35_SparseBinaryOpIntersectionKernel_cu_f5210f67_363642_sparse_binary_op_intersection_kernel_implINS3_18CUDAKernelLauncherENS3_36CUDAValueSelectionIntersectionKernelINS3_9LhsProjOpEEElLl8EEEvRNS_6TensorERKS9_SC_RKSt6vectorIlSaIlEERKSt8optionalIS9_ESL_bbENKUlvE1_clEvEUllE_EEvRNS_18TensorIteratorBaseERKT_EUliE_EEviT1_ --------------------------
	.section	.text._ZN2at6native18elementwise_kernelILi128ELi4EZNS0_15gpu_kernel_implIZZNS0_73_GLOBAL__N__c8866d80_35_SparseBinaryOpIntersectionKernel_cu_f5210f67_363642_sparse_binary_op_intersection_kernel_implINS3_18CUDAKernelLauncherENS3_36CUDAValueSelectionIntersectionKernelINS3_9LhsProjOpEEElLl8EEEvRNS_6TensorERKS9_SC_RKSt6vectorIlSaIlEERKSt8optionalIS9_ESL_bbENKUlvE1_clEvEUllE_EEvRNS_18TensorIteratorBaseERKT_EUliE_EEviT1_,"ax",@progbits
	.align	128
        .global         _ZN2at6native18elementwise_kernelILi128ELi4EZNS0_15gpu_kernel_implIZZNS0_73_GLOBAL__N__c8866d80_35_SparseBinaryOpIntersectionKernel_cu_f5210f67_363642_sparse_binary_op_intersection_kernel_implINS3_18CUDAKernelLauncherENS3_36CUDAValueSelectionIntersectionKernelINS3_9LhsProjOpEEElLl8EEEvRNS_6TensorERKS9_SC_RKSt6vectorIlSaIlEERKSt8optionalIS9_ESL_bbENKUlvE1_clEvEUllE_EEvRNS_18TensorIteratorBaseERKT_EUliE_EEviT1_
        .type           _ZN2at6native18elementwise_kernelILi128ELi4EZNS0_15gpu_kernel_implIZZNS0_73_GLOBAL__N__c8866d80_35_SparseBinaryOpIntersectionKernel_cu_f5210f67_363642_sparse_binary_op_intersection_kernel_implINS3_18CUDAKernelLauncherENS3_36CUDAValueSelectionIntersectionKernelINS3_9LhsProjOpEEElLl8EEEvRNS_6TensorERKS9_SC_RKSt6vectorIlSaIlEERKSt8optionalIS9_ESL_bbENKUlvE1_clEvEUllE_EEvRNS_18TensorIteratorBaseERKT_EUliE_EEviT1_,@function
        .size           _ZN2at6native18elementwise_kernelILi128ELi4EZNS0_15gpu_kernel_implIZZNS0_73_GLOBAL__N__c8866d80_35_SparseBinaryOpIntersectionKernel_cu_f5210f67_363642_sparse_binary_op_intersection_kernel_implINS3_18CUDAKernelLauncherENS3_36CUDAValueSelectionIntersectionKernelINS3_9LhsProjOpEEElLl8EEEvRNS_6TensorERKS9_SC_RKSt6vectorIlSaIlEERKSt8optionalIS9_ESL_bbENKUlvE1_clEvEUllE_EEvRNS_18TensorIteratorBaseERKT_EUliE_EEviT1_,(.L_x_18585 - _ZN2at6native18elementwise_kernelILi128ELi4EZNS0_15gpu_kernel_implIZZNS0_73_GLOBAL__N__c8866d80_35_SparseBinaryOpIntersectionKernel_cu_f5210f67_363642_sparse_binary_op_intersection_kernel_implINS3_18CUDAKernelLauncherENS3_36CUDAValueSelectionIntersectionKernelINS3_9LhsProjOpEEElLl8EEEvRNS_6TensorERKS9_SC_RKSt6vectorIlSaIlEERKSt8optionalIS9_ESL_bbENKUlvE1_clEvEUllE_EEvRNS_18TensorIteratorBaseERKT_EUliE_EEviT1_)
        .other          _ZN2at6native18elementwise_kernelILi128ELi4EZNS0_15gpu_kernel_implIZZNS0_73_GLOBAL__N__c8866d80_35_SparseBinaryOpIntersectionKernel_cu_f5210f67_363642_sparse_binary_op_intersection_kernel_implINS3_18CUDAKernelLauncherENS3_36CUDAValueSelectionIntersectionKernelINS3_9LhsProjOpEEElLl8EEEvRNS_6TensorERKS9_SC_RKSt6vectorIlSaIlEERKSt8optionalIS9_ESL_bbENKUlvE1_clEvEUllE_EEvRNS_18TensorIteratorBaseERKT_EUliE_EEviT1_,@"STO_CUDA_ENTRY STV_DEFAULT"
_ZN2at6native18elementwise_kernelILi128ELi4EZNS0_15gpu_kernel_implIZZNS0_73_GLOBAL__N__c8866d80_35_SparseBinaryOpIntersectionKernel_cu_f5210f67_363642_sparse_binary_op_intersection_kernel_implINS3_18CUDAKernelLauncherENS3_36CUDAValueSelectionIntersectionKernelINS3_9LhsProjOpEEElLl8EEEvRNS_6TensorERKS9_SC_RKSt6vectorIlSaIlEERKSt8optionalIS9_ESL_bbENKUlvE1_clEvEUllE_EEvRNS_18TensorIteratorBaseERKT_EUliE_EEviT1_:
.text._ZN2at6native18elementwise_kernelILi128ELi4EZNS0_15gpu_kernel_implIZZNS0_73_GLOBAL__N__c8866d80_35_SparseBinaryOpIntersectionKernel_cu_f5210f67_363642_sparse_binary_op_intersection_kernel_implINS3_18CUDAKernelLauncherENS3_36CUDAValueSelectionIntersectionKernelINS3_9LhsProjOpEEElLl8EEEvRNS_6TensorERKS9_SC_RKSt6vectorIlSaIlEERKSt8optionalIS9_ESL_bbENKUlvE1_clEvEUllE_EEvRNS_18TensorIteratorBaseERKT_EUliE_EEviT1_:
        /* <DEDUP_REMOVED lines=312> */
.L_x_8032:
        /* <DEDUP_REMOVED lines=21> */
.L_x_8036:
[----:B------:R0:W5:Y:S01]  /*14d0*/  LDG.E.U8 R2, desc[UR36][R4.64] ;  /* 0x0000002404027981 */ /* 0x000162000c1e1100 */
[----:B------:R-:W-:Y:S01]  /*14e0*/  IMAD.MOV.U32 R3, RZ, RZ, RZ ;  /* 0x000000ffff037224 */ /* 0x000fe200078e00ff */
[----:B------:R-:W-:Y:S06]  /*14f0*/  BRA `(.L_x_8038) ;  /* 0x0000000c00487947 */ /* 0x000fec0003800000 */
.L_x_8035:
        /* <DEDUP_REMOVED lines=8> */
.L_x_8040:
[----:B------:R-:W2:Y:S02]  /*1580*/  LDG.E R2, desc[UR36][R4.64] ;  /* 0x0000002404027981 */ /* 0x000ea4000c1e1900 */
[----:B--2---:R-:W-:Y:S01]  /*1590*/  SHF.R.S32.HI R3, RZ, 0x1f, R2 ;  /* 0x0000001fff037819 */ /* 0x004fe20000011402 */
[----:B------:R-:W-:Y:S06]  /*15a0*/  BRA `(.L_x_8038) ;  /* 0x0000000c001c7947 */ /* 0x000fec0003800000 */
.L_x_8039:
[----:B------:R-:W2:Y:S02]  /*15b0*/  LDG.E.S16 R2, desc[UR36][R4.64] ;  /* 0x0000002404027981 */ /* 0x000ea4000c1e1700 */
[----:B--2---:R-:W-:Y:S01]  /*15c0*/  SHF.R.S32.HI R3, RZ, 0x1f, R2 ;  /* 0x0000001fff037819 */ /* 0x004fe20000011402 */
[----:B------:R-:W-:Y:S06]  /*15d0*/  BRA `(.L_x_8038) ;  /* 0x0000000c00107947 */ /* 0x000fec0003800000 */
.L_x_8034:
        /* <DEDUP_REMOVED lines=9> */
.L_x_8042:
[----:B------:R-:W2:Y:S02]  /*1670*/  LDG.E.U16 R4, desc[UR36][R4.64] ;  /* 0x0000002404047981 */ /* 0x000ea4000c1e1500 */
[----:B--2---:R-:W-:-:S06]  /*1680*/  HADD2.F32 R2, -RZ, R4.H0_H0 ;  /* 0x20000004ff027230 */ /* 0x004fcc0000004100 */
[----:B------:R-:W0:Y:S01]  /*1690*/  F2I.S64.TRUNC R2, R2 ;  /* 0x0000000200027311 */ /* 0x000e22000020d900 */
[----:B------:R-:W-:Y:S05]  /*16a0*/  BRA `(.L_x_8038) ;  /* 0x0000000800dc7947 */ /* 0x000fea0003800000 */
.L_x_8041:
        /* <DEDUP_REMOVED lines=9> */
.L_x_8044:
[----:B------:R-:W2:Y:S02]  /*1740*/  LDG.E.U16 R4, desc[UR36][R4.64] ;  /* 0x0000002404047981 */ /* 0x000ea4000c1e1500 */
[----:B--2---:R-:W-:-:S06]  /*1750*/  HADD2.F32 R2, -RZ, R4.H0_H0 ;  /* 0x20000004ff027230 */ /* 0x004fcc0000004100 */
[----:B------:R-:W0:Y:S01]  /*1760*/  F2I.S64.TRUNC R2, R2 ;  /* 0x0000000200027311 */ /* 0x000e22000020d900 */
[----:B------:R-:W-:Y:S05]  /*1770*/  BRA `(.L_x_8038) ;  /* 0x0000000800a87947 */ /* 0x000fea0003800000 */
.L_x_8043:
[----:B------:R-:W2:Y:S02]  /*1780*/  LDG.E.64 R2, desc[UR36][R4.64] ;  /* 0x0000002404027981 */ /* 0x000ea4000c1e1b00 */
[----:B--2---:R-:W0:Y:S01]  /*1790*/  F2I.S64.F64.TRUNC R2, R2 ;  /* 0x0000000200027311 */ /* 0x004e22000030d900 */
[----:B------:R-:W-:Y:S05]  /*17a0*/  BRA `(.L_x_8038) ;  /* 0x00000008009c7947 */ /* 0x000fea0003800000 */
.L_x_8033:
        /* <DEDUP_REMOVED lines=13> */
.L_x_8047:
[----:B------:R-:W2:Y:S02]  /*1880*/  LDG.E.64 R2, desc[UR36][R4.64] ;  /* 0x0000002404027981 */ /* 0x000ea4000c1e1b00 */
[----:B--2---:R-:W0:Y:S01]  /*1890*/  F2I.S64.F64.TRUNC R2, R2 ;  /* 0x0000000200027311 */ /* 0x004e22000030d900 */
[----:B------:R-:W-:Y:S05]  /*18a0*/  BRA `(.L_x_8038) ;  /* 0x00000008005c7947 */ /* 0x000fea0003800000 */
.L_x_8046:
        /* <DEDUP_REMOVED lines=27> */
.L_x_8049:
        /* <DEDUP_REMOVED lines=14> */
.L_x_8048:
[----:B------:R-:W2:Y:S02]  /*1b40*/  LDG.E.U16 R2, desc[UR36][R4.64] ;  /* 0x0000002404027981 */ /* 0x000ea4000c1e1500 */
[----:B--2---:R-:W-:-:S06]  /*1b50*/  IMAD.U32 R2, R2, 0x10000, RZ ;  /* 0x0001000002027824 */ /* 0x004fcc00078e00ff */
[----:B------:R-:W0:Y:S01]  /*1b60*/  F2I.S64.TRUNC R2, R2 ;  /* 0x0000000200027311 */ /* 0x000e22000020d900 */
[----:B------:R-:W-:Y:S05]  /*1b70*/  BRA `(.L_x_8038) ;  /* 0x0000000400a87947 */ /* 0x000fea0003800000 */
.L_x_8045:
        /* <DEDUP_REMOVED lines=11> */
.L_x_8052:
        /* <DEDUP_REMOVED lines=21> */
.L_x_8056:
[----:B------:R-:W-:Y:S05]  /*1d80*/  BSYNC B1 ;  /* 0x0000000000017941 */ /* 0x000fea0003800000 */
.L_x_8055:
[----:B------:R-:W-:Y:S01]  /*1d90*/  IMAD.SHL.U32 R2, R2, 0x100000, RZ ;  /* 0x0010000002027824 */ /* 0x000fe200078e00ff */
[----:B------:R-:W-:-:S04]  /*1da0*/  LEA R3, R0, 0x3b800000, 0x17 ;  /* 0x3b80000000037811 */ /* 0x000fc800078eb8ff */
[----:B------:R-:W-:-:S07]  /*1db0*/  LOP3.LUT R2, R3, R2, R4, 0xfe, !PT ;  /* 0x0000000203027212 */ /* 0x000fce00078efe04 */
.L_x_8054:
[----:B------:R-:W-:Y:S05]  /*1dc0*/  BSYNC B0 ;  /* 0x0000000000007941 */ /* 0x000fea0003800000 */
.L_x_8053:
[----:B------:R-:W1:Y:S01]  /*1dd0*/  F2I.S64.TRUNC R2, R2 ;  /* 0x0000000200027311 */ /* 0x000e62000020d900 */
[----:B------:R-:W-:Y:S05]  /*1de0*/  BRA `(.L_x_8038) ;  /* 0x00000004000c7947 */ /* 0x000fea0003800000 */
.L_x_8051:
        /* <DEDUP_REMOVED lines=21> */
.L_x_8060:
[----:B------:R-:W-:Y:S05]  /*1f40*/  BSYNC B1 ;  /* 0x0000000000017941 */ /* 0x000fea0003800000 */
.L_x_8059:
[----:B------:R-:W-:Y:S01]  /*1f50*/  IMAD.SHL.U32 R2, R2, 0x200000, RZ ;  /* 0x0020000002027824 */ /* 0x000fe200078e00ff */
[----:B------:R-:W-:-:S04]  /*1f60*/  LEA R3, R0, 0x37800000, 0x17 ;  /* 0x3780000000037811 */ /* 0x000fc800078eb8ff */
[----:B------:R-:W-:-:S07]  /*1f70*/  LOP3.LUT R2, R3, R2, R4, 0xfe, !PT ;  /* 0x0000000203027212 */ /* 0x000fce00078efe04 */
.L_x_8058:
[----:B------:R-:W-:Y:S05]  /*1f80*/  BSYNC B0 ;  /* 0x0000000000007941 */ /* 0x000fea0003800000 */
.L_x_8057:
[----:B------:R-:W2:Y:S01]  /*1f90*/  F2I.S64.TRUNC R2, R2 ;  /* 0x0000000200027311 */ /* 0x000ea2000020d900 */
[----:B------:R-:W-:Y:S05]  /*1fa0*/  BRA `(.L_x_8038) ;  /* 0x00000000009c7947 */ /* 0x000fea0003800000 */
.L_x_8050:
        /* <DEDUP_REMOVED lines=14> */
.L_x_8064:
[----:B------:R-:W-:Y:S05]  /*2090*/  BSYNC B0 ;  /* 0x0000000000007941 */ /* 0x000fea0003800000 */
.L_x_8063:
[----:B------:R-:W4:Y:S01]  /*20a0*/  F2I.S64.TRUNC R2, R2 ;  /* 0x0000000200027311 */ /* 0x000f22000020d900 */
[----:B------:R-:W-:Y:S05]  /*20b0*/  BRA `(.L_x_8038) ;  /* 0x0000000000587947 */ /* 0x000fea0003800000 */
.L_x_8037:
[----:B------:R-:W-:Y:S01]  /*20c0*/  MOV R0, 0x100 ;  /* 0x0000010000007802 */ /* 0x000fe20000000f00 */
[----:B------:R-:W-:Y:S01]  /*20d0*/  ULDC.64 UR4, c[0x4][0xf0] ;  /* 0x01003c0000047ab9 */ /* 0x000fe20000000a00 */
[----:B------:R-:W-:Y:S01]  /*20e0*/  ULDC.64 UR6, c[0x4][0x0] ;  /* 0x0100000000067ab9 */ /* 0x000fe20000000a00 */
[----:B------:R-:W-:Y:S01]  /*20f0*/  IMAD.U32 R4, RZ, RZ, UR4 ;  /* 0x00000004ff047e24 */ /* 0x000fe2000f8e00ff */
[----:B------:R0:W1:Y:S01]  /*2100*/  LDC.64 R2, c[0x4][R0] ;  /* 0x0100000000027b82 */ /* 0x0000620000000a00 */
[----:B------:R-:W-:Y:S01]  /*2110*/  IMAD.U32 R5, RZ, RZ, UR5 ;  /* 0x00000005ff057e24 */ /* 0x000fe2000f8e00ff */
        /* <DEDUP_REMOVED lines=10> */
.L_x_8065:
[----:B------:R-:W-:Y:S01]  /*21c0*/  CS2R R2, SRZ ;  /* 0x0000000000027805 */ /* 0x000fe2000001ff00 */
[----:B------:R-:W-:Y:S06]  /*21d0*/  BRA `(.L_x_8038) ;  /* 0x0000000000107947 */ /* 0x000fec0003800000 */
.L_x_8062:
[----:B------:R0:W5:Y:S01]  /*21e0*/  LDG.E.64 R2, desc[UR36][R4.64] ;  /* 0x0000002404027981 */ /* 0x000162000c1e1b00 */
[----:B------:R-:W-:Y:S05]  /*21f0*/  BRA `(.L_x_8038) ;  /* 0x0000000000087947 */ /* 0x000fea0003800000 */
.L_x_8061:
[----:B------:R3:W5:Y:S01]  /*2200*/  LDG.E R2, desc[UR36][R4.64] ;  /* 0x0000002404027981 */ /* 0x000762000c1e1900 */
[----:B------:R-:W-:-:S07]  /*2210*/  IMAD.MOV.U32 R3, RZ, RZ, RZ ;  /* 0x000000ffff037224 */ /* 0x000fce00078e00ff */
.L_x_8038:
[----:B------:R-:W3:Y:S01]  /*2220*/  LDC.64 R8, c[0x0][0x420] ;  /* 0x00010800ff087b82 */ /* 0x000ee20000000a00 */
[----:B------:R-:W-:Y:S02]  /*2230*/  CS2R R34, SRZ ;  /* 0x0000000000227805 */ /* 0x000fe4000001ff00 */
[----:B---3--:R-:W-:-:S04]  /*2240*/  ISETP.NE.U32.AND P0, PT, R8, RZ, PT ;  /* 0x000000ff0800720c */ /* 0x008fc80003f05070 */
[----:B------:R-:W-:-:S13]  /*2250*/  ISETP.NE.AND.EX P0, PT, R9, RZ, PT, P0 ;  /* 0x000000ff0900720c */ /* 0x000fda0003f05300 */
[----:B------:R-:W-:Y:S05]  /*2260*/  @!P0 BRA `(.L_x_8066) ;  /* 0x0000000400d88947 */ /* 0x000fea0003800000 */
[----:B0-----:R-:W0:Y:S01]  /*2270*/  LDC.64 R4, c[0x0][0x430] ;  /* 0x00010c00ff047b82 */ /* 0x001e220000000a00 */
[----:B------:R-:W-:Y:S02]  /*2280*/  ULDC.64 UR4, c[0x0][0x428] ;  /* 0x00010a0000047ab9 */ /* 0x000fe40000000a00 */
[----:B-12-45:R-:W-:Y:S02]  /*2290*/  IMAD R3, R3, UR4, RZ ;  /* 0x0000000403037c24 */ /* 0x036fe4000f8e02ff */
[----:B------:R-:W-:-:S04]  /*22a0*/  IMAD.WIDE.U32 R6, R2, UR4, RZ ;  /* 0x0000000402067c25 */ /* 0x000fc8000f8e00ff */
[----:B------:R-:W-:Y:S01]  /*22b0*/  IMAD R3, R2, UR5, R3 ;  /* 0x0000000502037c24 */ /* 0x000fe2000f8e0203 */
[----:B0-----:R-:W-:-:S04]  /*22c0*/  ISETP.GE.U32.AND P0, PT, R4, 0x1, PT ;  /* 0x000000010400780c */ /* 0x001fc80003f06070 */
[----:B------:R-:W-:-:S13]  /*22d0*/  ISETP.GE.AND.EX P0, PT, R5, RZ, PT, P0 ;  /* 0x000000ff0500720c */ /* 0x000fda0003f06300 */
[----:B------:R-:W-:Y:S05]  /*22e0*/  @!P0 BRA `(.L_x_8066) ;  /* 0x0000000400b88947 */ /* 0x000fea0003800000 */
[----:B------:R-:W-:Y:S01]  /*22f0*/  ISETP.GT.U32.AND P0, PT, R4, 0x1, PT ;  /* 0x000000010400780c */ /* 0x000fe20003f04070 */
[----:B------:R-:W-:Y:S01]  /*2300*/  IMAD.IADD R3, R7, 0x1, R3 ;  /* 0x0000000107037824 */ /* 0x000fe200078e0203 */
[----:B------:R-:W-:Y:S01]  /*2310*/  CS2R R34, SRZ ;  /* 0x0000000000227805 */ /* 0x000fe2000001ff00 */
[----:B------:R-:W-:Y:S01]  /*2320*/  IMAD.MOV.U32 R39, RZ, RZ, RZ ;  /* 0x000000ffff277224 */ /* 0x000fe200078e00ff */
[----:B------:R-:W-:Y:S01]  /*2330*/  ISETP.GT.AND.EX P0, PT, R5, RZ, PT, P0 ;  /* 0x000000ff0500720c */ /* 0x000fe20003f04300 */
[----:B------:R-:W-:-:S03]  /*2340*/  IMAD.MOV.U32 R37, RZ, RZ, RZ ;  /* 0x000000ffff257224 */ /* 0x000fc600078e00ff */
[----:B------:R-:W-:Y:S02]  /*2350*/  SEL R11, R4, 0x1, P0 ;  /* 0x00000001040b7807 */ /* 0x000fe40000000000 */
[----:B------:R-:W-:Y:S02]  /*2360*/  SEL R38, R5, RZ, P0 ;  /* 0x000000ff05267207 */ /* 0x000fe40000000000 */
[C---:B------:R-:W-:Y:S01]  /*2370*/  IADD3 R0, P2, R11.reuse, -0x1, RZ ;  /* 0xffffffff0b007810 */ /* 0x040fe20007f5e0ff */
[----:B------:R-:W0:Y:S01]  /*2380*/  LDC.64 R4, c[0x0][0x478] ;  /* 0x00011e00ff047b82 */ /* 0x000e220000000a00 */
        /* <DEDUP_REMOVED lines=8> */
[----:B0-----:R-:W-:Y:S01]  /*2410*/  IMAD.SHL.U32 R41, R5, 0x8, RZ ;  /* 0x0000000805297824 */ /* 0x001fe200078e00ff */
[----:B------:R-:W-:Y:S01]  /*2420*/  LEA R43, P2, R6, R8, 0x3 ;  /* 0x00000008062b7211 */ /* 0x000fe200078418ff */
[----:B------:R-:W-:Y:S01]  /*2430*/  IMAD.WIDE.U32 R10, R4, 0x8, RZ ;  /* 0x00000008040a7825 */ /* 0x000fe200078e00ff */
[----:B------:R-:W-:Y:S02]  /*2440*/  BSSY B0, `(.L_x_8067) ;  /* 0x0000031000007945 */ /* 0x000fe40003800000 */
[----:B------:R-:W-:Y:S01]  /*2450*/  LEA.HI.X R22, R6, R9, R3, 0x3, P2 ;  /* 0x0000000906167211 */ /* 0x000fe200010f1c03 */
[----:B------:R-:W-:Y:S02]  /*2460*/  IMAD.MOV.U32 R39, RZ, RZ, RZ ;  /* 0x000000ffff277224 */ /* 0x000fe400078e00ff */
[----:B------:R-:W-:Y:S02]  /*2470*/  IMAD.MOV.U32 R37, RZ, RZ, RZ ;  /* 0x000000ffff257224 */ /* 0x000fe400078e00ff */
[----:B------:R-:W-:-:S02]  /*2480*/  IMAD.MOV.U32 R0, RZ, RZ, 0x8 ;  /* 0x00000008ff007424 */ /* 0x000fc400078e00ff */
[----:B------:R-:W-:Y:S02]  /*2490*/  IMAD.X R38, RZ, RZ, ~R38, P1 ;  /* 0x000000ffff267224 */ /* 0x000fe400008e0e26 */
[----:B------:R-:W-:-:S07]  /*24a0*/  IMAD.IADD R41, R11, 0x1, R41 ;  /* 0x000000010b297824 */ /* 0x000fce00078e0229 */
.L_x_8068:
[----:B------:R-:W-:Y:S02]  /*24b0*/  IMAD.MOV.U32 R12, RZ, RZ, R43 ;  /* 0x000000ffff0c7224 */ /* 0x000fe400078e002b */
[----:B------:R-:W-:Y:S01]  /*24c0*/  IMAD.MOV.U32 R13, RZ, RZ, R22 ;  /* 0x000000ffff0d7224 */ /* 0x000fe200078e0016 */
[----:B------:R-:W-:-:S05]  /*24d0*/  IADD3 R42, P1, R43, R10, RZ ;  /* 0x0000000a2b2a7210 */ /* 0x000fca0007f3e0ff */
[----:B------:R-:W2:Y:S01]  /*24e0*/  LDG.E.64 R12, desc[UR36][R12.64] ;  /* 0x000000240c0c7981 */ /* 0x000ea2000c1e1b00 */
[----:B------:R-:W-:Y:S01]  /*24f0*/  IMAD.X R43, R22, 0x1, R41, P1 ;  /* 0x00000001162b7824 */ /* 0x000fe200008e0629 */
[----:B------:R-:W-:-:S04]  /*2500*/  IADD3 R44, P1, R42, R10, RZ ;  /* 0x0000000a2a2c7210 */ /* 0x000fc80007f3e0ff */
[----:B------:R-:W3:Y:S01]  /*2510*/  LDG.E.64 R14, desc[UR36][R42.64] ;  /* 0x000000242a0e7981 */ /* 0x000ee2000c1e1b00 */
[----:B------:R-:W-:Y:S01]  /*2520*/  IMAD.X R45, R43, 0x1, R41, P1 ;  /* 0x000000012b2d7824 */ /* 0x000fe200008e0629 */
[----:B------:R-:W-:-:S04]  /*2530*/  IADD3 R22, P1, R44, R10, RZ ;  /* 0x0000000a2c167210 */ /* 0x000fc80007f3e0ff */
[----:B------:R-:W4:Y:S01]  /*2540*/  LDG.E.64 R20, desc[UR36][R44.64] ;  /* 0x000000242c147981 */ /* 0x000f22000c1e1b00 */
[----:B------:R-:W-:-:S05]  /*2550*/  IMAD.X R23, R45, 0x1, R41, P1 ;  /* 0x000000012d177824 */ /* 0x000fca00008e0629 */
[----:B------:R0:W5:Y:S01]  /*2560*/  LDG.E.64 R24, desc[UR36][R22.64] ;  /* 0x0000002416187981 */ /* 0x000162000c1e1b00 */
[----:B------:R1:W2:Y:S01]  /*2570*/  LDC.64 R26, c[0x0][R0+0x430] ;  /* 0x00010c00001a7b82 */ /* 0x0002a20000000a00 */
[----:B------:R-:W-:-:S05]  /*2580*/  IADD3 R39, P1, R39, 0x4, RZ ;  /* 0x0000000427277810 */ /* 0x000fca0007f3e0ff */
[----:B------:R-:W-:Y:S02]  /*2590*/  IMAD.X R37, RZ, RZ, R37, P1 ;  /* 0x000000ffff257224 */ /* 0x000fe400008e0625 */
[----:B------:R1:W3:Y:S08]  /*25a0*/  LDC.64 R28, c[0x0][R0+0x438] ;  /* 0x00010e00001c7b82 */ /* 0x0002f00000000a00 */
[----:B------:R1:W4:Y:S08]  /*25b0*/  LDC.64 R30, c[0x0][R0+0x440] ;  /* 0x00011000001e7b82 */ /* 0x0003300000000a00 */
[----:B------:R1:W5:Y:S02]  /*25c0*/  LDC.64 R32, c[0x0][R0+0x448] ;  /* 0x0001120000207b82 */ /* 0x0003640000000a00 */
[----:B-1----:R-:W-:-:S02]  /*25d0*/  VIADD R0, R0, 0x20 ;  /* 0x0000002000007836 */ /* 0x002fc40000000000 */
[-C--:B--2---:R-:W-:Y:S02]  /*25e0*/  IMAD R13, R13, R26.reuse, RZ ;  /* 0x0000001a0d0d7224 */ /* 0x084fe400078e02ff */
[----:B------:R-:W-:-:S04]  /*25f0*/  IMAD.WIDE.U32 R34, R12, R26, R34 ;  /* 0x0000001a0c227225 */ /* 0x000fc800078e0022 */
[----:B------:R-:W-:Y:S01]  /*2600*/  IMAD R13, R12, R27, R13 ;  /* 0x0000001b0c0d7224 */ /* 0x000fe200078e020d */
[----:B------:R-:W-:-:S04]  /*2610*/  IADD3 R12, P2, R39, R36, RZ ;  /* 0x00000024270c7210 */ /* 0x000fc80007f5e0ff */
[----:B------:R-:W-:Y:S01]  /*2620*/  IADD3 R35, R35, R13, RZ ;  /* 0x0000000d23237210 */ /* 0x000fe20007ffe0ff */
[----:B---3--:R-:W-:Y:S01]  /*2630*/  IMAD R13, R15, R28, RZ ;  /* 0x0000001c0f0d7224 */ /* 0x008fe200078e02ff */
[----:B------:R-:W-:Y:S01]  /*2640*/  ISETP.NE.U32.AND P1, PT, R12, RZ, PT ;  /* 0x000000ff0c00720c */ /* 0x000fe20003f25070 */
[----:B------:R-:W-:Y:S01]  /*2650*/  IMAD.X R12, R37, 0x1, R38, P2 ;  /* 0x00000001250c7824 */ /* 0x000fe200010e0626 */
[----:B------:R-:W-:Y:S01]  /*2660*/  IADD3 R43, P2, R22, R10, RZ ;  /* 0x0000000a162b7210 */ /* 0x000fe20007f5e0ff */
[C---:B------:R-:W-:Y:S02]  /*2670*/  IMAD R13, R14.reuse, R29, R13 ;  /* 0x0000001d0e0d7224 */ /* 0x040fe400078e020d */
[----:B------:R-:W-:Y:S01]  /*2680*/  IMAD.WIDE.U32 R14, R14, R28, R34 ;  /* 0x0000001c0e0e7225 */ /* 0x000fe200078e0022 */
[----:B------:R-:W-:-:S03]  /*2690*/  ISETP.NE.AND.EX P1, PT, R12, RZ, PT, P1 ;  /* 0x000000ff0c00720c */ /* 0x000fc60003f25310 */
[----:B------:R-:W-:Y:S02]  /*26a0*/  IMAD.IADD R15, R15, 0x1, R13 ;  /* 0x000000010f0f7824 */ /* 0x000fe400078e020d */
[-C--:B----4-:R-:W-:Y:S02]  /*26b0*/  IMAD R13, R21, R30.reuse, RZ ;  /* 0x0000001e150d7224 */ /* 0x090fe400078e02ff */
[----:B0-----:R-:W-:Y:S02]  /*26c0*/  IMAD.X R22, R23, 0x1, R41, P2 ;  /* 0x0000000117167824 */ /* 0x001fe400010e0629 */
        /* <DEDUP_REMOVED lines=8> */
[----:B------:R-:W-:Y:S05]  /*2750*/  BSYNC B0 ;  /* 0x0000000000007941 */ /* 0x000fea0003800000 */
.L_x_8067:
[----:B------:R-:W-:Y:S05]  /*2760*/  @!P0 BRA `(.L_x_8066) ;  /* 0x0000000000988947 */ /* 0x000fea0003800000 */
[-C--:B0-----:R-:W-:Y:S02]  /*2770*/  IMAD R0, R37, R4.reuse, RZ ;  /* 0x0000000425007224 */ /* 0x081fe400078e02ff */
[----:B------:R-:W-:Y:S02]  /*2780*/  IMAD.MOV.U32 R2, RZ, RZ, R6 ;  /* 0x000000ffff027224 */ /* 0x000fe400078e0006 */
[C---:B------:R-:W-:Y:S02]  /*2790*/  IMAD R7, R39.reuse, R5, R0 ;  /* 0x0000000527077224 */ /* 0x040fe400078e0200 */
[----:B------:R-:W-:-:S04]  /*27a0*/  IMAD.WIDE.U32 R2, R39, R4, R2 ;  /* 0x0000000427027225 */ /* 0x000fc800078e0002 */
[----:B------:R-:W-:Y:S01]  /*27b0*/  IMAD.IADD R0, R3, 0x1, R7 ;  /* 0x0000000103007824 */ /* 0x000fe200078e0207 */
[----:B------:R-:W-:-:S04]  /*27c0*/  LEA R8, P0, R2, R8, 0x3 ;  /* 0x0000000802087211 */ /* 0x000fc800078018ff */
[----:B------:R-:W-:-:S05]  /*27d0*/  LEA.HI.X R9, R2, R9, R0, 0x3, P0 ;  /* 0x0000000902097211 */ /* 0x000fca00000f1c00 */
        /* <DEDUP_REMOVED lines=15> */
[----:B------:R-:W-:-:S05]  /*28d0*/  IMAD.X R11, R5, 0x1, R9, P1 ;  /* 0x00000001050b7824 */ /* 0x000fca00008e0609 */
[----:B------:R-:W2:Y:S01]  /*28e0*/  LDG.E.64 R2, desc[UR36][R10.64] ;  /* 0x000000240a027981 */ /* 0x000ea2000c1e1b00 */
[----:B------:R-:W-:-:S05]  /*28f0*/  @P0 IADD3 R6, P1, R10, R7, RZ ;  /* 0x000000070a060210 */ /* 0x000fca0007f3e0ff */
[----:B------:R-:W-:-:S06]  /*2900*/  @P0 IMAD.X R7, R11, 0x1, R5, P1 ;  /* 0x000000010b070824 */ /* 0x000fcc00008e0605 */
[----:B------:R-:W3:Y:S01]  /*2910*/  @P0 LDG.E.64 R6, desc[UR36][R6.64] ;  /* 0x0000002406060981 */ /* 0x000ee2000c1e1b00 */
[----:B------:R-:W2:Y:S08]  /*2920*/  LDC.64 R4, c[0x0][R39+0x440] ;  /* 0x0001100027047b82 */ /* 0x000eb00000000a00 */
[----:B------:R-:W3:Y:S01]  /*2930*/  @P0 LDC.64 R8, c[0x0][R39+0x448] ;  /* 0x0001120027080b82 */ /* 0x000ee20000000a00 */
[----:B--2---:R-:W-:-:S02]  /*2940*/  IMAD R3, R3, R4, RZ ;  /* 0x0000000403037224 */ /* 0x004fc400078e02ff */
        /* <DEDUP_REMOVED lines=8> */
.L_x_8066:
        /* <DEDUP_REMOVED lines=14> */
.L_x_8072:
[----:B------:R0:W-:Y:S01]  /*2ab0*/  STG.E.U8 desc[UR36][R18.64], R34 ;  /* 0x0000002212007986 */ /* 0x0001e2000c101124 */
[----:B------:R-:W-:Y:S05]  /*2ac0*/  BRA `(.L_x_8074) ;  /* 0x0000000c004c7947 */ /* 0x000fea0003800000 */
.L_x_8071:
        /* <DEDUP_REMOVED lines=8> */
.L_x_8076:
[----:B------:R0:W-:Y:S01]  /*2b50*/  STG.E desc[UR36][R18.64], R34 ;  /* 0x0000002212007986 */ /* 0x0001e2000c101924 */
[----:B------:R-:W-:Y:S05]  /*2b60*/  BRA `(.L_x_8074) ;  /* 0x0000000c00247947 */ /* 0x000fea0003800000 */
.L_x_8075:
[----:B------:R0:W-:Y:S01]  /*2b70*/  STG.E.U16 desc[UR36][R18.64], R34 ;  /* 0x0000002212007986 */ /* 0x0001e2000c101524 */
[----:B------:R-:W-:Y:S05]  /*2b80*/  BRA `(.L_x_8074) ;  /* 0x0000000c001c7947 */ /* 0x000fea0003800000 */
.L_x_8070:
        /* <DEDUP_REMOVED lines=9> */
.L_x_8078:
[----:B------:R-:W0:Y:S02]  /*2c20*/  I2F.S64 R0, R34 ;  /* 0x0000002200007312 */ /* 0x000e240000301400 */
[----:B0-----:R-:W-:-:S05]  /*2c30*/  F2FP.F16.F32.PACK_AB R0, RZ, R0 ;  /* 0x00000000ff00723e */ /* 0x001fca00000000ff */
[----:B------:R0:W-:Y:S01]  /*2c40*/  STG.E.U16 desc[UR36][R18.64], R0 ;  /* 0x0000000012007986 */ /* 0x0001e2000c101524 */
[----:B------:R-:W-:Y:S05]  /*2c50*/  BRA `(.L_x_8074) ;  /* 0x0000000800e87947 */ /* 0x000fea0003800000 */
.L_x_8077:
        /* <DEDUP_REMOVED lines=10> */
.L_x_8080:
[----:B------:R-:W0:Y:S02]  /*2d00*/  I2F.S64 R34, R34 ;  /* 0x0000002200227312 */ /* 0x000e240000301400 */
[----:B0-----:R-:W-:-:S04]  /*2d10*/  F2FP.F16.F32.PACK_AB R3, RZ, R34 ;  /* 0x00000022ff03723e */ /* 0x001fc800000000ff */
[----:B------:R-:W-:-:S05]  /*2d20*/  PRMT R3, R3, 0x5410, RZ ;  /* 0x0000541003037816 */ /* 0x000fca00000000ff */
[----:B------:R0:W-:Y:S01]  /*2d30*/  STG.E desc[UR36][R18.64], R3 ;  /* 0x0000000312007986 */ /* 0x0001e2000c101924 */
[----:B------:R-:W-:Y:S05]  /*2d40*/  BRA `(.L_x_8074) ;  /* 0x0000000800ac7947 */ /* 0x000fea0003800000 */
.L_x_8079:
[----:B------:R-:W0:Y:S02]  /*2d50*/  I2F.F64.S64 R2, R34 ;  /* 0x0000002200027312 */ /* 0x000e240000301c00 */
[----:B0-----:R0:W-:Y:S01]  /*2d60*/  STG.E.64 desc[UR36][R18.64], R2 ;  /* 0x0000000212007986 */ /* 0x0011e2000c101b24 */
[----:B------:R-:W-:Y:S05]  /*2d70*/  BRA `(.L_x_8074) ;  /* 0x0000000800a07947 */ /* 0x000fea0003800000 */
.L_x_8069:
        /* <DEDUP_REMOVED lines=13> */
.L_x_8083:
[----:B------:R-:W0:Y:S01]  /*2e50*/  I2F.F64.S64 R4, R34 ;  /* 0x0000002200047312 */ /* 0x000e220000301c00 */
[----:B------:R-:W-:-:S05]  /*2e60*/  CS2R R6, SRZ ;  /* 0x0000000000067805 */ /* 0x000fca000001ff00 */
[----:B0-----:R3:W-:Y:S01]  /*2e70*/  STG.E.128 desc[UR36][R18.64], R4 ;  /* 0x0000000412007986 */ /* 0x0017e2000c101d24 */
[----:B------:R-:W-:Y:S05]  /*2e80*/  BRA `(.L_x_8074) ;  /* 0x00000008005c7947 */ /* 0x000fea0003800000 */
.L_x_8082:
        /* <DEDUP_REMOVED lines=21> */
.L_x_8087:
[----:B------:R-:W-:Y:S05]  /*2fe0*/  BSYNC B0 ;  /* 0x0000000000007941 */ /* 0x000fea0003800000 */
.L_x_8086:
[----:B------:R-:W-:-:S05]  /*2ff0*/  LOP3.LUT R3, R0, R3, RZ, 0xfc, !PT ;  /* 0x0000000300037212 */ /* 0x000fca00078efcff */
[----:B------:R0:W-:Y:S01]  /*3000*/  STG.E.U8 desc[UR36][R18.64], R3 ;  /* 0x0000000312007986 */ /* 0x0001e2000c101124 */
[----:B------:R-:W-:Y:S05]  /*3010*/  BRA `(.L_x_8074) ;  /* 0x0000000400f87947 */ /* 0x000fea0003800000 */
.L_x_8085:
        /* <DEDUP_REMOVED lines=10> */
[----:B------:R-:W-:Y:S02]  /*30c0*/  @P0 SHF.R.U32.HI R0, RZ, 0x15, R0 ;  /* 0x00000015ff000819 */ /* 0x000fe40000011600 */
[----:B------:R-:W-:Y:S01]  /*30d0*/  @!P0 IADD3 R0, R2, -0x43000000, RZ ;  /* 0xbd00000002008810 */ /* 0x000fe20007ffe0ff */
[----:B------:R-:W-:Y:S06]  /*30e0*/  BRA `(.L_x_8090) ;  /* 0x00000000000c7947 */ /* 0x000fec0003800000 */
.L_x_8089:
[----:B------:R-:W-:Y:S01]  /*30f0*/  IMAD.MOV.U32 R0, RZ, RZ, 0x7f ;  /* 0x0000007fff007424 */ /* 0x000fe200078e00ff */
[----:B------:R-:W-:-:S04]  /*3100*/  ISETP.GT.U32.AND P0, PT, R2, 0x7f800000, PT ;  /* 0x7f8000000200780c */ /* 0x000fc80003f04070 */
[----:B------:R-:W-:-:S09]  /*3110*/  SEL R0, R0, 0x7c, P0 ;  /* 0x0000007c00007807 */ /* 0x000fd20000000000 */
.L_x_8090:
[----:B------:R-:W-:Y:S05]  /*3120*/  BSYNC B0 ;  /* 0x0000000000007941 */ /* 0x000fea0003800000 */
.L_x_8088:
[----:B------:R-:W-:-:S04]  /*3130*/  LOP3.LUT R2, R35, 0x80000000, RZ, 0xc0, !PT ;  /* 0x8000000023027812 */ /* 0x000fc800078ec0ff */
[----:B------:R-:W-:-:S04]  /*3140*/  SHF.R.U32.HI R3, RZ, 0x18, R2 ;  /* 0x00000018ff037819 */ /* 0x000fc80000011602 */
[----:B------:R-:W-:-:S05]  /*3150*/  LOP3.LUT R3, R0, R3, RZ, 0xfc, !PT ;  /* 0x0000000300037212 */ /* 0x000fca00078efcff */
[----:B------:R1:W-:Y:S01]  /*3160*/  STG.E.U8 desc[UR36][R18.64], R3 ;  /* 0x0000000312007986 */ /* 0x0003e2000c101124 */
[----:B------:R-:W-:Y:S05]  /*3170*/  BRA `(.L_x_8074) ;  /* 0x0000000400a07947 */ /* 0x000fea0003800000 */
.L_x_8084:
[----:B------:R-:W0:Y:S02]  /*3180*/  I2F.S64 R0, R34 ;  /* 0x0000002200007312 */ /* 0x000e240000301400 */
[----:B0-----:R-:W-:-:S05]  /*3190*/  F2FP.BF16.F32.PACK_AB R0, RZ, R0 ;  /* 0x00000000ff00723e */ /* 0x001fca00000010ff */
[----:B------:R2:W-:Y:S01]  /*31a0*/  STG.E.U16 desc[UR36][R18.64], R0 ;  /* 0x0000000012007986 */ /* 0x0005e2000c101524 */
[----:B------:R-:W-:Y:S05]  /*31b0*/  BRA `(.L_x_8074) ;  /* 0x0000000400907947 */ /* 0x000fea0003800000 */
.L_x_8081:
        /* <DEDUP_REMOVED lines=10> */
.L_x_8093:
        /* <DEDUP_REMOVED lines=17> */
.L_x_8096:
[----:B------:R-:W-:-:S04]  /*3370*/  LOP3.LUT R2, R35, 0x80000000, RZ, 0xc0, !PT ;  /* 0x8000000023027812 */ /* 0x000fc800078ec0ff */
[----:B------:R-:W-:-:S04]  /*3380*/  SHF.R.U32.HI R3, RZ, 0x18, R2 ;  /* 0x00000018ff037819 */ /* 0x000fc80000011602 */
[----:B------:R-:W-:-:S04]  /*3390*/  LOP3.LUT R0, R0, R3, RZ, 0xfc, !PT ;  /* 0x0000000300007212 */ /* 0x000fc800078efcff */
[----:B------:R-:W-:-:S07]  /*33a0*/  PRMT R9, R0, 0x7610, R9 ;  /* 0x0000761000097816 */ /* 0x000fce0000000009 */
.L_x_8095:
[----:B------:R-:W-:Y:S05]  /*33b0*/  BSYNC B0 ;  /* 0x0000000000007941 */ /* 0x000fea0003800000 */
.L_x_8094:
[----:B------:R0:W-:Y:S01]  /*33c0*/  STG.E.U8 desc[UR36][R18.64], R9 ;  /* 0x0000000912007986 */ /* 0x0001e2000c101124 */
[----:B------:R-:W-:Y:S05]  /*33d0*/  BRA `(.L_x_8074) ;  /* 0x0000000400087947 */ /* 0x000fea0003800000 */
.L_x_8092:
        /* <DEDUP_REMOVED lines=17> */
.L_x_8099:
[----:B------:R-:W-:-:S04]  /*34f0*/  LOP3.LUT R2, R35, 0x80000000, RZ, 0xc0, !PT ;  /* 0x8000000023027812 */ /* 0x000fc800078ec0ff */
[----:B------:R-:W-:-:S04]  /*3500*/  SHF.R.U32.HI R3, RZ, 0x18, R2 ;  /* 0x00000018ff037819 */ /* 0x000fc80000011602 */
[----:B------:R-:W-:-:S04]  /*3510*/  LOP3.LUT R0, R0, R3, RZ, 0xfc, !PT ;  /* 0x0000000300007212 */ /* 0x000fc800078efcff */
[----:B------:R-:W-:-:S07]  /*3520*/  PRMT R9, R0, 0x7610, R9 ;  /* 0x0000761000097816 */ /* 0x000fce0000000009 */
.L_x_8098:
[----:B------:R-:W-:Y:S05]  /*3530*/  BSYNC B0 ;  /* 0x0000000000007941 */ /* 0x000fea0003800000 */
.L_x_8097:
[----:B------:R0:W-:Y:S01]  /*3540*/  STG.E.U8 desc[UR36][R18.64], R9 ;  /* 0x0000000912007986 */ /* 0x0001e2000c101124 */
[----:B------:R-:W-:Y:S05]  /*3550*/  BRA `(.L_x_8074) ;  /* 0x0000000000a87947 */ /* 0x000fea0003800000 */
.L_x_8091:
        /* <DEDUP_REMOVED lines=22> */
.L_x_8073:
        /* <DEDUP_REMOVED lines=16> */
.L_x_8102:
[----:B------:R-:W-:Y:S05]  /*37c0*/  BRA `(.L_x_8074) ;  /* 0x00000000000c7947 */ /* 0x000fea0003800000 */
.L_x_8101:
[----:B------:R0:W-:Y:S01]  /*37d0*/  STG.E.64 desc[UR36][R18.64], R34 ;  /* 0x0000002212007986 */ /* 0x0001e2000c101b24 */
[----:B------:R-:W-:Y:S05]  /*37e0*/  BRA `(.L_x_8074) ;  /* 0x0000000000047947 */ /* 0x000fea0003800000 */
.L_x_8100:
[----:B------:R0:W-:Y:S02]  /*37f0*/  STG.E desc[UR36][R18.64], R34 ;  /* 0x0000002212007986 */ /* 0x0001e4000c101924 */
.L_x_8074:
[----:B------:R-:W-:-:S07]  /*3800*/  VIADD R17, R17, 0x80 ;  /* 0x0000008011117836 */ /* 0x000fce0000000000 */
.L_x_8031:
[----:B------:R-:W-:Y:S05]  /*3810*/  BSYNC B6 ;  /* 0x0000000000067941 */ /* 0x000fea0003800000 */
.L_x_8030:
[----:B------:R-:W-:Y:S01]  /*3820*/  ULDC UR4, c[0x0][0x210] ;  /* 0x0000840000047ab9 */ /* 0x000fe20000000800 */
[----:B------:R-:W-:Y:S01]  /*3830*/  BSSY B6, `(.L_x_8103) ;  /* 0x000037b000067945 */ /* 0x000fe20003800000 */
[----:B------:R-:W-:-:S13]  /*3840*/  ISETP.GE.AND P0, PT, R17, UR4, PT ;  /* 0x0000000411007c0c */ /* 0x000fda000bf06270 */
[----:B------:R-:W-:Y:S05]  /*3850*/  @P0 BRA `(.L_x_8104) ;  /* 0x0000003400e00947 */ /* 0x000fea0003800000 */
[----:B---3--:R-:W3:Y:S01]  /*3860*/  LDC R6, c[0x0][0x218] ;  /* 0x00008600ff067b82 */ /* 0x008ee20000000800 */
[----:B0-2---:R-:W-:Y:S02]  /*3870*/  IMAD.MOV.U32 R0, RZ, RZ, RZ ;  /* 0x000000ffff007224 */ /* 0x005fe400078e00ff */
[----:B-1--4-:R-:W-:Y:S01]  /*3880*/  IMAD.MOV.U32 R18, RZ, RZ, RZ ;  /* 0x000000ffff127224 */ /* 0x012fe200078e00ff */
[----:B---3--:R-:W-:-:S13]  /*3890*/  ISETP.NE.AND P0, PT, R6, RZ, PT ;  /* 0x000000ff0600720c */ /* 0x008fda0003f05270 */
        /* <DEDUP_REMOVED lines=299> */
.L_x_8105:
        /* <DEDUP_REMOVED lines=21> */
.L_x_8109:
[----:B------:R0:W5:Y:S01]  /*4ca0*/  LDG.E.U8 R2, desc[UR36][R4.64] ;  /* 0x0000002404027981 */ /* 0x000162000c1e1100 */
[----:B------:R-:W-:Y:S01]  /*4cb0*/  IMAD.MOV.U32 R3, RZ, RZ, RZ ;  /* 0x000000ffff037224 */ /* 0x000fe200078e00ff */
[----:B------:R-:W-:Y:S06]  /*4cc0*/  BRA `(.L_x_8111) ;  /* 0x0000000c00487947 */ /* 0x000fec0003800000 */
.L_x_8108:
        /* <DEDUP_REMOVED lines=8> */
.L_x_8113:
[----:B------:R-:W2:Y:S02]  /*4d50*/  LDG.E R2, desc[UR36][R4.64] ;  /* 0x0000002404027981 */ /* 0x000ea4000c1e1900 */
[----:B--2---:R-:W-:Y:S01]  /*4d60*/  SHF.R.S32.HI R3, RZ, 0x1f, R2 ;  /* 0x0000001fff037819 */ /* 0x004fe20000011402 */
[----:B------:R-:W-:Y:S06]  /*4d70*/  BRA `(.L_x_8111) ;  /* 0x0000000c001c7947 */ /* 0x000fec0003800000 */
.L_x_8112:
[----:B------:R-:W2:Y:S02]  /*4d80*/  LDG.E.S16 R2, desc[UR36][R4.64] ;  /* 0x0000002404027981 */ /* 0x000ea4000c1e1700 */
[----:B--2---:R-:W-:Y:S01]  /*4d90*/  SHF.R.S32.HI R3, RZ, 0x1f, R2 ;  /* 0x0000001fff037819 */ /* 0x004fe20000011402 */
[----:B------:R-:W-:Y:S06]  /*4da0*/  BRA `(.L_x_8111) ;  /* 0x0000000c00107947 */ /* 0x000fec0003800000 */
.L_x_8107:
        /* <DEDUP_REMOVED lines=9> */
.L_x_8115:
[----:B------:R-:W2:Y:S02]  /*4e40*/  LDG.E.U16 R4, desc[UR36][R4.64] ;  /* 0x0000002404047981 */ /* 0x000ea4000c1e1500 */
[----:B--2---:R-:W-:-:S06]  /*4e50*/  HADD2.F32 R2, -RZ, R4.H0_H0 ;  /* 0x20000004ff027230 */ /* 0x004fcc0000004100 */
[----:B------:R-:W0:Y:S01]  /*4e60*/  F2I.S64.TRUNC R2, R2 ;  /* 0x0000000200027311 */ /* 0x000e22000020d900 */
[----:B------:R-:W-:Y:S05]  /*4e70*/  BRA `(.L_x_8111) ;  /* 0x0000000800dc7947 */ /* 0x000fea0003800000 */
.L_x_8114:
        /* <DEDUP_REMOVED lines=9> */
.L_x_8117:
[----:B------:R-:W2:Y:S02]  /*4f10*/  LDG.E.U16 R4, desc[UR36][R4.64] ;  /* 0x0000002404047981 */ /* 0x000ea4000c1e1500 */
[----:B--2---:R-:W-:-:S06]  /*4f20*/  HADD2.F32 R2, -RZ, R4.H0_H0 ;  /* 0x20000004ff027230 */ /* 0x004fcc0000004100 */
[----:B------:R-:W2:Y:S01]  /*4f30*/  F2I.S64.TRUNC R2, R2 ;  /* 0x0000000200027311 */ /* 0x000ea2000020d900 */
[----:B------:R-:W-:Y:S05]  /*4f40*/  BRA `(.L_x_8111) ;  /* 0x0000000800a87947 */ /* 0x000fea0003800000 */
.L_x_8116:
[----:B------:R-:W2:Y:S02]  /*4f50*/  LDG.E.64 R2, desc[UR36][R4.64] ;  /* 0x0000002404027981 */ /* 0x000ea4000c1e1b00 */
[----:B--2---:R-:W4:Y:S01]  /*4f60*/  F2I.S64.F64.TRUNC R2, R2 ;  /* 0x0000000200027311 */ /* 0x004f22000030d900 */
[----:B------:R-:W-:Y:S05]  /*4f70*/  BRA `(.L_x_8111) ;  /* 0x00000008009c7947 */ /* 0x000fea0003800000 */
.L_x_8106:
        /* <DEDUP_REMOVED lines=13> */
.L_x_8120:
[----:B------:R-:W2:Y:S02]  /*5050*/  LDG.E.64 R2, desc[UR36][R4.64] ;  /* 0x0000002404027981 */ /* 0x000ea4000c1e1b00 */
[----:B--2---:R-:W0:Y:S01]  /*5060*/  F2I.S64.F64.TRUNC R2, R2 ;  /* 0x0000000200027311 */ /* 0x004e22000030d900 */
[----:B------:R-:W-:Y:S05]  /*5070*/  BRA `(.L_x_8111) ;  /* 0x00000008005c7947 */ /* 0x000fea0003800000 */
.L_x_8119:
        /* <DEDUP_REMOVED lines=27> */
.L_x_8122:
        /* <DEDUP_REMOVED lines=14> */
.L_x_8121:
[----:B------:R-:W2:Y:S02]  /*5310*/  LDG.E.U16 R2, desc[UR36][R4.64] ;  /* 0x0000002404027981 */ /* 0x000ea4000c1e1500 */
[----:B--2---:R-:W-:-:S06]  /*5320*/  IMAD.U32 R2, R2, 0x10000, RZ ;  /* 0x0001000002027824 */ /* 0x004fcc00078e00ff */
[----:B------:R-:W0:Y:S01]  /*5330*/  F2I.S64.TRUNC R2, R2 ;  /* 0x0000000200027311 */ /* 0x000e22000020d900 */
[----:B------:R-:W-:Y:S05]  /*5340*/  BRA `(.L_x_8111) ;  /* 0x0000000400a87947 */ /* 0x000fea0003800000 */
.L_x_8118:
        /* <DEDUP_REMOVED lines=9> */
[----:B------:R-:W-:Y:S01]  /*53e0*/  MOV R3, RZ ;  /* 0x000000ff00037202 */ /* 0x000fe20000000f00 */
[----:B------:R-:W-:Y:S06]  /*53f0*/  BRA `(.L_x_8111) ;  /* 0x00000004007c7947 */ /* 0x000fec0003800000 */
.L_x_8125:
        /* <DEDUP_REMOVED lines=21> */
.L_x_8129:
[----:B------:R-:W-:Y:S05]  /*5550*/  BSYNC B1 ;  /* 0x0000000000017941 */ /* 0x000fea0003800000 */
.L_x_8128:
[----:B------:R-:W-:Y:S01]  /*5560*/  IMAD.SHL.U32 R2, R2, 0x100000, RZ ;  /* 0x0010000002027824 */ /* 0x000fe200078e00ff */
[----:B------:R-:W-:-:S04]  /*5570*/  LEA R3, R0, 0x3b800000, 0x17 ;  /* 0x3b80000000037811 */ /* 0x000fc800078eb8ff */
[----:B------:R-:W-:-:S07]  /*5580*/  LOP3.LUT R2, R3, R2, R4, 0xfe, !PT ;  /* 0x0000000203027212 */ /* 0x000fce00078efe04 */
.L_x_8127:
[----:B------:R-:W-:Y:S05]  /*5590*/  BSYNC B0 ;  /* 0x0000000000007941 */ /* 0x000fea0003800000 */
.L_x_8126:
[----:B------:R-:W0:Y:S01]  /*55a0*/  F2I.S64.TRUNC R2, R2 ;  /* 0x0000000200027311 */ /* 0x000e22000020d900 */
[----:B------:R-:W-:Y:S05]  /*55b0*/  BRA `(.L_x_8111) ;  /* 0x00000004000c7947 */ /* 0x000fea0003800000 */
.L_x_8124:
        /* <DEDUP_REMOVED lines=21> */
.L_x_8133:
[----:B------:R-:W-:Y:S05]  /*5710*/  BSYNC B1 ;  /* 0x0000000000017941 */ /* 0x000fea0003800000 */
.L_x_8132:
[----:B------:R-:W-:Y:S01]  /*5720*/  IMAD.SHL.U32 R2, R2, 0x200000, RZ ;  /* 0x0020000002027824 */ /* 0x000fe200078e00ff */
[----:B------:R-:W-:-:S04]  /*5730*/  LEA R3, R0, 0x37800000, 0x17 ;  /* 0x3780000000037811 */ /* 0x000fc800078eb8ff */
[----:B------:R-:W-:-:S07]  /*5740*/  LOP3.LUT R2, R3, R2, R4, 0xfe, !PT ;  /* 0x0000000203027212 */ /* 0x000fce00078efe04 */
.L_x_8131:
[----:B------:R-:W-:Y:S05]  /*5750*/  BSYNC B0 ;  /* 0x0000000000007941 */ /* 0x000fea0003800000 */
.L_x_8130:
[----:B------:R-:W0:Y:S01]  /*5760*/  F2I.S64.TRUNC R2, R2 ;  /* 0x0000000200027311 */ /* 0x000e22000020d900 */
[----:B------:R-:W-:Y:S05]  /*5770*/  BRA `(.L_x_8111) ;  /* 0x00000000009c7947 */ /* 0x000fea0003800000 */
.L_x_8123:
        /* <DEDUP_REMOVED lines=14> */
.L_x_8137:
[----:B------:R-:W-:Y:S05]  /*5860*/  BSYNC B0 ;  /* 0x0000000000007941 */ /* 0x000fea0003800000 */
.L_x_8136:
[----:B------:R-:W0:Y:S01]  /*5870*/  F2I.S64.TRUNC R2, R2 ;  /* 0x0000000200027311 */ /* 0x000e22000020d900 */
[----:B------:R-:W-:Y:S05]  /*5880*/  BRA `(.L_x_8111) ;  /* 0x0000000000587947 */ /* 0x000fea0003800000 */
.L_x_8110:
        /* <DEDUP_REMOVED lines=8> */
[----:B------:R-:W-:Y:S02]  /*5910*/  IMAD.U32 R6, RZ, RZ, UR4 ;  /* 0x00000004ff067e24 */ /* 0x000fe4000f8e00ff */
[----:B------:R-:W-:-:S02]  /*5920*/  IMAD.U32 R7, RZ, RZ, UR5 ;  /* 0x00000005ff077e24 */ /* 0x000fc4000f8e00ff */
[----:B------:R-:W-:Y:S02]  /*5930*/  IMAD.U32 R10, RZ, RZ, UR6 ;  /* 0x00000006ff0a7e24 */ /* 0x000fe4000f8e00ff */
[----:B------:R-:W-:Y:S02]  /*5940*/  IMAD.U32 R11, RZ, RZ, UR7 ;  /* 0x00000007ff0b7e24 */ /* 0x000fe4000f8e00ff */
[----:B------:R-:W-:Y:S02]  /*5950*/  IMAD.MOV.U32 R8, RZ, RZ, 0x4e ;  /* 0x0000004eff087424 */ /* 0x000fe400078e00ff */
[----:B0-----:R-:W-:-:S07]  /*5960*/  IMAD.MOV.U32 R13, RZ, RZ, RZ ;  /* 0x000000ffff0d7224 */ /* 0x001fce00078e00ff */
[----:B------:R-:W-:-:S07]  /*5970*/  LEPC R20, `(.L_x_8138) ;  /* 0x000000001014794e */ /* 0x000fce0000000000 */
[----:B-1----:R-:W-:Y:S05]  /*5980*/  CALL.ABS.NOINC R2 ;  /* 0x0000000002007343 */ /* 0x002fea0003c00000 */
.L_x_8138:
[----:B------:R-:W-:Y:S01]  /*5990*/  CS2R R2, SRZ ;  /* 0x0000000000027805 */ /* 0x000fe2000001ff00 */
[----:B------:R-:W-:Y:S06]  /*59a0*/  BRA `(.L_x_8111) ;  /* 0x0000000000107947 */ /* 0x000fec0003800000 */
.L_x_8135:
[----:B------:R0:W5:Y:S01]  /*59b0*/  LDG.E.64 R2, desc[UR36][R4.64] ;  /* 0x0000002404027981 */ /* 0x000162000c1e1b00 */
[----:B------:R-:W-:Y:S05]  /*59c0*/  BRA `(.L_x_8111) ;  /* 0x0000000000087947 */ /* 0x000fea0003800000 */
.L_x_8134:
[----:B------:R0:W5:Y:S01]  /*59d0*/  LDG.E R2, desc[UR36][R4.64] ;  /* 0x0000002404027981 */ /* 0x000162000c1e1900 */
[----:B------:R-:W-:-:S07]  /*59e0*/  IMAD.MOV.U32 R3, RZ, RZ, RZ ;  /* 0x000000ffff037224 */ /* 0x000fce00078e00ff */
.L_x_8111:
        /* <DEDUP_REMOVED lines=41> */
.L_x_8141:
        /* <DEDUP_REMOVED lines=22> */
[----:B------:R-:W-:-:S03]  /*5de0*/  IADD3 R12, P2, R39, R36, RZ ;  /* 0x00000024270c7210 */ /* 0x000fc60007f5e0ff */
[----:B------:R-:W-:Y:S01]  /*5df0*/  IMAD.IADD R35, R35, 0x1, R13 ;  /* 0x0000000123237824 */ /* 0x000fe200078e020d */
[----:B------:R-:W-:Y:S01]  /*5e00*/  ISETP.NE.U32.AND P1, PT, R12, RZ, PT ;  /* 0x000000ff0c00720c */ /* 0x000fe20003f25070 */
[----:B---3--:R-:W-:Y:S01]  /*5e10*/  IMAD R13, R15, R28, RZ ;  /* 0x0000001c0f0d7224 */ /* 0x008fe200078e02ff */
[----:B------:R-:W-:Y:S02]  /*5e20*/  IADD3.X R12, R37, R38, RZ, P2, !PT ;  /* 0x00000026250c7210 */ /* 0x000fe400017fe4ff */
[----:B------:R-:W-:Y:S01]  /*5e30*/  IADD3 R43, P2, R22, R10, RZ ;  /* 0x0000000a162b7210 */ /* 0x000fe20007f5e0ff */
[----:B------:R-:W-:Y:S01]  /*5e40*/  IMAD R13, R14, R29, R13 ;  /* 0x0000001d0e0d7224 */ /* 0x000fe200078e020d */
[----:B------:R-:W-:Y:S01]  /*5e50*/  ISETP.NE.AND.EX P1, PT, R12, RZ, PT, P1 ;  /* 0x000000ff0c00720c */ /* 0x000fe20003f25310 */
[----:B------:R-:W-:-:S04]  /*5e60*/  IMAD.WIDE.U32 R14, R14, R28, R34 ;  /* 0x0000001c0e0e7225 */ /* 0x000fc800078e0022 */
        /* <DEDUP_REMOVED lines=12> */
.L_x_8140:
        /* <DEDUP_REMOVED lines=39> */
.L_x_8139:
        /* <DEDUP_REMOVED lines=14> */
.L_x_8145:
[----:B------:R1:W-:Y:S01]  /*6280*/  STG.E.U8 desc[UR36][R18.64], R34 ;  /* 0x0000002212007986 */ /* 0x0003e2000c101124 */
[----:B------:R-:W-:Y:S05]  /*6290*/  BRA `(.L_x_8147) ;  /* 0x0000000c004c7947 */ /* 0x000fea0003800000 */
.L_x_8144:
        /* <DEDUP_REMOVED lines=8> */
.L_x_8149:
[----:B------:R1:W-:Y:S01]  /*6320*/  STG.E desc[UR36][R18.64], R34 ;  /* 0x0000002212007986 */ /* 0x0003e2000c101924 */
[----:B------:R-:W-:Y:S05]  /*6330*/  BRA `(.L_x_8147) ;  /* 0x0000000c00247947 */ /* 0x000fea0003800000 */
.L_x_8148:
[----:B------:R1:W-:Y:S01]  /*6340*/  STG.E.U16 desc[UR36][R18.64], R34 ;  /* 0x0000002212007986 */ /* 0x0003e2000c101524 */
[----:B------:R-:W-:Y:S05]  /*6350*/  BRA `(.L_x_8147) ;  /* 0x0000000c001c7947 */ /* 0x000fea0003800000 */
.L_x_8143:
        /* <DEDUP_REMOVED lines=9> */
.L_x_8151:
[----:B------:R-:W1:Y:S02]  /*63f0*/  I2F.S64 R0, R34 ;  /* 0x0000002200007312 */ /* 0x000e640000301400 */
[----:B-1----:R-:W-:-:S05]  /*6400*/  F2FP.F16.F32.PACK_AB R0, RZ, R0 ;  /* 0x00000000ff00723e */ /* 0x002fca00000000ff */
[----:B------:R1:W-:Y:S01]  /*6410*/  STG.E.U16 desc[UR36][R18.64], R0 ;  /* 0x0000000012007986 */ /* 0x0003e2000c101524 */
[----:B------:R-:W-:Y:S05]  /*6420*/  BRA `(.L_x_8147) ;  /* 0x0000000800e87947 */ /* 0x000fea0003800000 */
.L_x_8150:
        /* <DEDUP_REMOVED lines=10> */
.L_x_8153:
[----:B------:R-:W1:Y:S02]  /*64d0*/  I2F.S64 R34, R34 ;  /* 0x0000002200227312 */ /* 0x000e640000301400 */
[----:B-1----:R-:W-:-:S04]  /*64e0*/  F2FP.F16.F32.PACK_AB R3, RZ, R34 ;  /* 0x00000022ff03723e */ /* 0x002fc800000000ff */
[----:B------:R-:W-:-:S05]  /*64f0*/  PRMT R3, R3, 0x5410, RZ ;  /* 0x0000541003037816 */ /* 0x000fca00000000ff */
[----:B------:R1:W-:Y:S01]  /*6500*/  STG.E desc[UR36][R18.64], R3 ;  /* 0x0000000312007986 */ /* 0x0003e2000c101924 */
[----:B------:R-:W-:Y:S05]  /*6510*/  BRA `(.L_x_8147) ;  /* 0x0000000800ac7947 */ /* 0x000fea0003800000 */
.L_x_8152:
[----:B------:R-:W1:Y:S02]  /*6520*/  I2F.F64.S64 R2, R34 ;  /* 0x0000002200027312 */ /* 0x000e640000301c00 */
[----:B-1----:R1:W-:Y:S01]  /*6530*/  STG.E.64 desc[UR36][R18.64], R2 ;  /* 0x0000000212007986 */ /* 0x0023e2000c101b24 */
[----:B------:R-:W-:Y:S05]  /*6540*/  BRA `(.L_x_8147) ;  /* 0x0000000800a07947 */ /* 0x000fea0003800000 */
.L_x_8142:
        /* <DEDUP_REMOVED lines=13> */
.L_x_8156:
[----:B0-----:R-:W0:Y:S01]  /*6620*/  I2F.F64.S64 R4, R34 ;  /* 0x0000002200047312 */ /* 0x001e220000301c00 */
[----:B------:R-:W-:-:S05]  /*6630*/  CS2R R6, SRZ ;  /* 0x0000000000067805 */ /* 0x000fca000001ff00 */
[----:B0-----:R0:W-:Y:S01]  /*6640*/  STG.E.128 desc[UR36][R18.64], R4 ;  /* 0x0000000412007986 */ /* 0x0011e2000c101d24 */
[----:B------:R-:W-:Y:S05]  /*6650*/  BRA `(.L_x_8147) ;  /* 0x00000008005c7947 */ /* 0x000fea0003800000 */
.L_x_8155:
        /* <DEDUP_REMOVED lines=21> */
.L_x_8160:
[----:B------:R-:W-:Y:S05]  /*67b0*/  BSYNC B0 ;  /* 0x0000000000007941 */ /* 0x000fea0003800000 */
.L_x_8159:
[----:B------:R-:W-:-:S05]  /*67c0*/  LOP3.LUT R3, R0, R3, RZ, 0xfc, !PT ;  /* 0x0000000300037212 */ /* 0x000fca00078efcff */
[----:B------:R1:W-:Y:S01]  /*67d0*/  STG.E.U8 desc[UR36][R18.64], R3 ;  /* 0x0000000312007986 */ /* 0x0003e2000c101124 */
[----:B------:R-:W-:Y:S05]  /*67e0*/  BRA `(.L_x_8147) ;  /* 0x0000000400f87947 */ /* 0x000fea0003800000 */
.L_x_8158:
        /* <DEDUP_REMOVED lines=13> */
.L_x_8162:
[----:B------:R-:W-:Y:S01]  /*68c0*/  IMAD.MOV.U32 R0, RZ, RZ, 0x7f ;  /* 0x0000007fff007424 */ /* 0x000fe200078e00ff */
[----:B------:R-:W-:-:S04]  /*68d0*/  ISETP.GT.U32.AND P0, PT, R2, 0x7f800000, PT ;  /* 0x7f8000000200780c */ /* 0x000fc80003f04070 */
[----:B------:R-:W-:-:S09]  /*68e0*/  SEL R0, R0, 0x7c, P0 ;  /* 0x0000007c00007807 */ /* 0x000fd20000000000 */
.L_x_8163:
[----:B------:R-:W-:Y:S05]  /*68f0*/  BSYNC B0 ;  /* 0x0000000000007941 */ /* 0x000fea0003800000 */
.L_x_8161:
[----:B------:R-:W-:-:S04]  /*6900*/  LOP3.LUT R2, R35, 0x80000000, RZ, 0xc0, !PT ;  /* 0x8000000023027812 */ /* 0x000fc800078ec0ff */
[----:B------:R-:W-:-:S04]  /*6910*/  SHF.R.U32.HI R3, RZ, 0x18, R2 ;  /* 0x00000018ff037819 */ /* 0x000fc80000011602 */
[----:B------:R-:W-:-:S05]  /*6920*/  LOP3.LUT R3, R0, R3, RZ, 0xfc, !PT ;  /* 0x0000000300037212 */ /* 0x000fca00078efcff */
[----:B------:R1:W-:Y:S01]  /*6930*/  STG.E.U8 desc[UR36][R18.64], R3 ;  /* 0x0000000312007986 */ /* 0x0003e2000c101124 */
[----:B------:R-:W-:Y:S05]  /*6940*/  BRA `(.L_x_8147) ;  /* 0x0000000400a07947 */ /* 0x000fea0003800000 */
.L_x_8157:
[----:B------:R-:W1:Y:S02]  /*6950*/  I2F.S64 R0, R34 ;  /* 0x0000002200007312 */ /* 0x000e640000301400 */
[----:B-1----:R-:W-:-:S05]  /*6960*/  F2FP.BF16.F32.PACK_AB R0, RZ, R0 ;  /* 0x00000000ff00723e */ /* 0x002fca00000010ff */
[----:B------:R1:W-:Y:S01]  /*6970*/  STG.E.U16 desc[UR36][R18.64], R0 ;  /* 0x0000000012007986 */ /* 0x0003e2000c101524 */
[----:B------:R-:W-:Y:S05]  /*6980*/  BRA `(.L_x_8147) ;  /* 0x0000000400907947 */ /* 0x000fea0003800000 */
.L_x_8154:
        /* <DEDUP_REMOVED lines=10> */
.L_x_8166:
        /* <DEDUP_REMOVED lines=17> */
.L_x_8169:
[----:B------:R-:W-:-:S04]  /*6b40*/  LOP3.LUT R2, R35, 0x80000000, RZ, 0xc0, !PT ;  /* 0x8000000023027812 */ /* 0x000fc800078ec0ff */
[----:B------:R-:W-:-:S04]  /*6b50*/  SHF.R.U32.HI R3, RZ, 0x18, R2 ;  /* 0x00000018ff037819 */ /* 0x000fc80000011602 */
[----:B------:R-:W-:-:S04]  /*6b60*/  LOP3.LUT R0, R0, R3, RZ, 0xfc, !PT ;  /* 0x0000000300007212 */ /* 0x000fc800078efcff */
[----:B------:R-:W-:-:S07]  /*6b70*/  PRMT R9, R0, 0x7610, R9 ;  /* 0x0000761000097816 */ /* 0x000fce0000000009 */
.L_x_8168:
[----:B------:R-:W-:Y:S05]  /*6b80*/  BSYNC B0 ;  /* 0x0000000000007941 */ /* 0x000fea0003800000 */
.L_x_8167:
[----:B------:R4:W-:Y:S01]  /*6b90*/  STG.E.U8 desc[UR36][R18.64], R9 ;  /* 0x0000000912007986 */ /* 0x0009e2000c101124 */
[----:B------:R-:W-:Y:S05]  /*6ba0*/  BRA `(.L_x_8147) ;  /* 0x0000000400087947 */ /* 0x000fea0003800000 */
.L_x_8165:
        /* <DEDUP_REMOVED lines=17> */
.L_x_8172:
[----:B------:R-:W-:-:S04]  /*6cc0*/  LOP3.LUT R2, R35, 0x80000000, RZ, 0xc0, !PT ;  /* 0x8000000023027812 */ /* 0x000fc800078ec0ff */
[----:B------:R-:W-:-:S04]  /*6cd0*/  SHF.R.U32.HI R3, RZ, 0x18, R2 ;  /* 0x00000018ff037819 */ /* 0x000fc80000011602 */
[----:B------:R-:W-:-:S04]  /*6ce0*/  LOP3.LUT R0, R0, R3, RZ, 0xfc, !PT ;  /* 0x0000000300007212 */ /* 0x000fc800078efcff */
[----:B------:R-:W-:-:S07]  /*6cf0*/  PRMT R9, R0, 0x7610, R9 ;  /* 0x0000761000097816 */ /* 0x000fce0000000009 */
.L_x_8171:
[----:B------:R-:W-:Y:S05]  /*6d00*/  BSYNC B0 ;  /* 0x0000000000007941 */ /* 0x000fea0003800000 */
.L_x_8170:
[----:B------:R1:W-:Y:S01]  /*6d10*/  STG.E.U8 desc[UR36][R18.64], R9 ;  /* 0x0000000912007986 */ /* 0x0003e2000c101124 */
[----:B------:R-:W-:Y:S05]  /*6d20*/  BRA `(.L_x_8147) ;  /* 0x0000000000a87947 */ /* 0x000fea0003800000 */
.L_x_8164:
        /* <DEDUP_REMOVED lines=12> */
[----:B------:R-:W-:Y:S01]  /*6df0*/  HFMA2.MMA R3, -RZ, RZ, 0, 1.5199184417724609375e-05 ;  /* 0x000000ffff037435 */ /* 0x000fe200000001ff */
        /* <DEDUP_REMOVED lines=9> */
.L_x_8146:
        /* <DEDUP_REMOVED lines=16> */
.L_x_8175:
[----:B------:R-:W-:Y:S05]  /*6f90*/  BRA `(.L_x_8147) ;  /* 0x00000000000c7947 */ /* 0x000fea0003800000 */
.L_x_8174:
[----:B------:R3:W-:Y:S01]  /*6fa0*/  STG.E.64 desc[UR36][R18.64], R34 ;  /* 0x0000002212007986 */ /* 0x0007e2000c101b24 */
[----:B------:R-:W-:Y:S05]  /*6fb0*/  BRA `(.L_x_8147) ;  /* 0x0000000000047947 */ /* 0x000fea0003800000 */
.L_x_8173:
[----:B------:R1:W-:Y:S02]  /*6fc0*/  STG.E desc[UR36][R18.64], R34 ;  /* 0x0000002212007986 */ /* 0x0003e4000c101924 */
.L_x_8147:
[----:B------:R-:W-:-:S07]  /*6fd0*/  VIADD R17, R17, 0x80 ;  /* 0x0000008011117836 */ /* 0x000fce0000000000 */
.L_x_8104:
[----:B------:R-:W-:Y:S05]  /*6fe0*/  BSYNC B6 ;  /* 0x0000000000067941 */ /* 0x000fea0003800000 */
.L_x_8103:
[----:B------:R-:W-:Y:S01]  /*6ff0*/  ULDC UR4, c[0x0][0x210] ;  /* 0x0000840000047ab9 */ /* 0x000fe20000000800 */
[----:B------:R-:W-:Y:S01]  /*7000*/  BSSY B6, `(.L_x_8176) ;  /* 0x000037b000067945 */ /* 0x000fe20003800000 */
[----:B------:R-:W-:-:S13]  /*7010*/  ISETP.GE.AND P0, PT, R17, UR4, PT ;  /* 0x0000000411007c0c */ /* 0x000fda000bf06270 */
[----:B------:R-:W-:Y:S05]  /*7020*/  @P0 BRA `(.L_x_8177) ;  /* 0x0000003400e00947 */ /* 0x000fea0003800000 */
[----:B0--3--:R-:W0:Y:S01]  /*7030*/  LDC R6, c[0x0][0x218] ;  /* 0x00008600ff067b82 */ /* 0x009e220000000800 */
[----:B-12---:R-:W-:Y:S02]  /*7040*/  IMAD.MOV.U32 R0, RZ, RZ, RZ ;  /* 0x000000ffff007224 */ /* 0x006fe400078e00ff */
[----:B----4-:R-:W-:Y:S01]  /*7050*/  IMAD.MOV.U32 R18, RZ, RZ, RZ ;  /* 0x000000ffff127224 */ /* 0x010fe200078e00ff */
        /* <DEDUP_REMOVED lines=300> */
.L_x_8178:
        /* <DEDUP_REMOVED lines=21> */
.L_x_8182:
[----:B------:R0:W5:Y:S01]  /*8470*/  LDG.E.U8 R2, desc[UR36][R4.64] ;  /* 0x0000002404027981 */ /* 0x000162000c1e1100 */
[----:B------:R-:W-:Y:S01]  /*8480*/  IMAD.MOV.U32 R3, RZ, RZ, RZ ;  /* 0x000000ffff037224 */ /* 0x000fe200078e00ff */
[----:B------:R-:W-:Y:S06]  /*8490*/  BRA `(.L_x_8184) ;  /* 0x0000000c00487947 */ /* 0x000fec0003800000 */
.L_x_8181:
        /* <DEDUP_REMOVED lines=8> */
.L_x_8186:
[----:B------:R-:W2:Y:S02]  /*8520*/  LDG.E R2, desc[UR36][R4.64] ;  /* 0x0000002404027981 */ /* 0x000ea4000c1e1900 */
[----:B--2---:R-:W-:Y:S01]  /*8530*/  SHF.R.S32.HI R3, RZ, 0x1f, R2 ;  /* 0x0000001fff037819 */ /* 0x004fe20000011402 */
[----:B------:R-:W-:Y:S06]  /*8540*/  BRA `(.L_x_8184) ;  /* 0x0000000c001c7947 */ /* 0x000fec0003800000 */
.L_x_8185:
[----:B------:R-:W2:Y:S02]  /*8550*/  LDG.E.S16 R2, desc[UR36][R4.64] ;  /* 0x0000002404027981 */ /* 0x000ea4000c1e1700 */
[----:B--2---:R-:W-:Y:S01]  /*8560*/  SHF.R.S32.HI R3, RZ, 0x1f, R2 ;  /* 0x0000001fff037819 */ /* 0x004fe20000011402 */
[----:B------:R-:W-:Y:S06]  /*8570*/  BRA `(.L_x_8184) ;  /* 0x0000000c00107947 */ /* 0x000fec0003800000 */
.L_x_8180:
        /* <DEDUP_REMOVED lines=9> */
.L_x_8188:
[----:B------:R-:W2:Y:S02]  /*8610*/  LDG.E.U16 R4, desc[UR36][R4.64] ;  /* 0x0000002404047981 */ /* 0x000ea4000c1e1500 */
[----:B--2---:R-:W-:-:S06]  /*8620*/  HADD2.F32 R2, -RZ, R4.H0_H0 ;  /* 0x20000004ff027230 */ /* 0x004fcc0000004100 */
[----:B------:R-:W0:Y:S01]  /*8630*/  F2I.S64.TRUNC R2, R2 ;  /* 0x0000000200027311 */ /* 0x000e22000020d900 */
[----:B------:R-:W-:Y:S05]  /*8640*/  BRA `(.L_x_8184) ;  /* 0x0000000800dc7947 */ /* 0x000fea0003800000 */
.L_x_8187:
        /* <DEDUP_REMOVED lines=9> */
.L_x_8190:
[----:B------:R-:W2:Y:S02]  /*86e0*/  LDG.E.U16 R4, desc[UR36][R4.64] ;  /* 0x0000002404047981 */ /* 0x000ea4000c1e1500 */
[----:B--2---:R-:W-:-:S06]  /*86f0*/  HADD2.F32 R2, -RZ, R4.H0_H0 ;  /* 0x20000004ff027230 */ /* 0x004fcc0000004100 */
[----:B------:R-:W0:Y:S01]  /*8700*/  F2I.S64.TRUNC R2, R2 ;  /* 0x0000000200027311 */ /* 0x000e22000020d900 */
[----:B------:R-:W-:Y:S05]  /*8710*/  BRA `(.L_x_8184) ;  /* 0x0000000800a87947 */ /* 0x000fea0003800000 */
.L_x_8189:
[----:B------:R-:W2:Y:S02]  /*8720*/  LDG.E.64 R2, desc[UR36][R4.64] ;  /* 0x0000002404027981 */ /* 0x000ea4000c1e1b00 */
[----:B--2---:R-:W0:Y:S01]  /*8730*/  F2I.S64.F64.TRUNC R2, R2 ;  /* 0x0000000200027311 */ /* 0x004e22000030d900 */
[----:B------:R-:W-:Y:S05]  /*8740*/  BRA `(.L_x_8184) ;  /* 0x00000008009c7947 */ /* 0x000fea0003800000 */
.L_x_8179:
        /* <DEDUP_REMOVED lines=13> */
.L_x_8193:
[----:B------:R-:W2:Y:S02]  /*8820*/  LDG.E.64 R2, desc[UR36][R4.64] ;  /* 0x0000002404027981 */ /* 0x000ea4000c1e1b00 */
[----:B--2---:R-:W0:Y:S01]  /*8830*/  F2I.S64.F64.TRUNC R2, R2 ;  /* 0x0000000200027311 */ /* 0x004e22000030d900 */
[----:B------:R-:W-:Y:S05]  /*8840*/  BRA `(.L_x_8184) ;  /* 0x00000008005c7947 */ /* 0x000fea0003800000 */
.L_x_8192:
        /* <DEDUP_REMOVED lines=27> */
.L_x_8195:
        /* <DEDUP_REMOVED lines=14> */
.L_x_8194:
[----:B------:R-:W2:Y:S02]  /*8ae0*/  LDG.E.U16 R2, desc[UR36][R4.64] ;  /* 0x0000002404027981 */ /* 0x000ea4000c1e1500 */
[----:B--2---:R-:W-:-:S06]  /*8af0*/  IMAD.U32 R2, R2, 0x10000, RZ ;  /* 0x0001000002027824 */ /* 0x004fcc00078e00ff */
[----:B------:R-:W1:Y:S01]  /*8b00*/  F2I.S64.TRUNC R2, R2 ;  /* 0x0000000200027311 */ /* 0x000e62000020d900 */
[----:B------:R-:W-:Y:S05]  /*8b10*/  BRA `(.L_x_8184) ;  /* 0x0000000400a87947 */ /* 0x000fea0003800000 */
.L_x_8191:
        /* <DEDUP_REMOVED lines=11> */
.L_x_8198:
        /* <DEDUP_REMOVED lines=21> */
.L_x_8202:
[----:B------:R-:W-:Y:S05]  /*8d20*/  BSYNC B1 ;  /* 0x0000000000017941 */ /* 0x000fea0003800000 */
.L_x_8201:
[----:B------:R-:W-:Y:S01]  /*8d30*/  IMAD.SHL.U32 R2, R2, 0x100000, RZ ;  /* 0x0010000002027824 */ /* 0x000fe200078e00ff */
[----:B------:R-:W-:-:S04]  /*8d40*/  LEA R3, R0, 0x3b800000, 0x17 ;  /* 0x3b80000000037811 */ /* 0x000fc800078eb8ff */
[----:B------:R-:W-:-:S07]  /*8d50*/  LOP3.LUT R2, R3, R2, R4, 0xfe, !PT ;  /* 0x0000000203027212 */ /* 0x000fce00078efe04 */
.L_x_8200:
[----:B------:R-:W-:Y:S05]  /*8d60*/  BSYNC B0 ;  /* 0x0000000000007941 */ /* 0x000fea0003800000 */
.L_x_8199:
[----:B------:R-:W4:Y:S01]  /*8d70*/  F2I.S64.TRUNC R2, R2 ;  /* 0x0000000200027311 */ /* 0x000f22000020d900 */
[----:B------:R-:W-:Y:S05]  /*8d80*/  BRA `(.L_x_8184) ;  /* 0x00000004000c7947 */ /* 0x000fea0003800000 */
.L_x_8197:
        /* <DEDUP_REMOVED lines=21> */
.L_x_8206:
[----:B------:R-:W-:Y:S05]  /*8ee0*/  BSYNC B1 ;  /* 0x0000000000017941 */ /* 0x000fea0003800000 */
.L_x_8205:
[----:B------:R-:W-:Y:S01]  /*8ef0*/  IMAD.SHL.U32 R2, R2, 0x200000, RZ ;  /* 0x0020000002027824 */ /* 0x000fe200078e00ff */
[----:B------:R-:W-:-:S04]  /*8f00*/  LEA R3, R0, 0x37800000, 0x17 ;  /* 0x3780000000037811 */ /* 0x000fc800078eb8ff */
[----:B------:R-:W-:-:S07]  /*8f10*/  LOP3.LUT R2, R3, R2, R4, 0xfe, !PT ;  /* 0x0000000203027212 */ /* 0x000fce00078efe04 */
.L_x_8204:
[----:B------:R-:W-:Y:S05]  /*8f20*/  BSYNC B0 ;  /* 0x0000000000007941 */ /* 0x000fea0003800000 */
.L_x_8203:
[----:B------:R-:W0:Y:S01]  /*8f30*/  F2I.S64.TRUNC R2, R2 ;  /* 0x0000000200027311 */ /* 0x000e22000020d900 */
[----:B------:R-:W-:Y:S05]  /*8f40*/  BRA `(.L_x_8184) ;  /* 0x00000000009c7947 */ /* 0x000fea0003800000 */
.L_x_8196:
        /* <DEDUP_REMOVED lines=14> */
.L_x_8210:
[----:B------:R-:W-:Y:S05]  /*9030*/  BSYNC B0 ;  /* 0x0000000000007941 */ /* 0x000fea0003800000 */
.L_x_8209:
[----:B------:R-:W0:Y:S01]  /*9040*/  F2I.S64.TRUNC R2, R2 ;  /* 0x0000000200027311 */ /* 0x000e22000020d900 */
[----:B------:R-:W-:Y:S05]  /*9050*/  BRA `(.L_x_8184) ;  /* 0x0000000000587947 */ /* 0x000fea0003800000 */
.L_x_8183:
        /* <DEDUP_REMOVED lines=16> */
.L_x_8211:
[----:B------:R-:W-:Y:S01]  /*9160*/  CS2R R2, SRZ ;  /* 0x0000000000027805 */ /* 0x000fe2000001ff00 */
[----:B------:R-:W-:Y:S06]  /*9170*/  BRA `(.L_x_8184) ;  /* 0x0000000000107947 */ /* 0x000fec0003800000 */
.L_x_8208:
[----:B------:R0:W5:Y:S01]  /*9180*/  LDG.E.64 R2, desc[UR36][R4.64] ;  /* 0x0000002404027981 */ /* 0x000162000c1e1b00 */
[----:B------:R-:W-:Y:S05]  /*9190*/  BRA `(.L_x_8184) ;  /* 0x0000000000087947 */ /* 0x000fea0003800000 */
.L_x_8207:
[----:B------:R0:W5:Y:S01]  /*91a0*/  LDG.E R2, desc[UR36][R4.64] ;  /* 0x0000002404027981 */ /* 0x000162000c1e1900 */
[----:B------:R-:W-:-:S07]  /*91b0*/  IMAD.MOV.U32 R3, RZ, RZ, RZ ;  /* 0x000000ffff037224 */ /* 0x000fce00078e00ff */
.L_x_8184:
        /* <DEDUP_REMOVED lines=41> */
.L_x_8214:
        /* <DEDUP_REMOVED lines=13> */
[----:B------:R-:W-:-:S04]  /*9520*/  IADD3 R39, P1, R39, 0x4, RZ ;  /* 0x0000000427277810 */ /* 0x000fc80007f3e0ff */
[----:B------:R-:W-:-:S03]  /*9530*/  IADD3.X R37, RZ, R37, RZ, P1, !PT ;  /* 0x00000025ff257210 */ /* 0x000fc60000ffe4ff */
        /* <DEDUP_REMOVED lines=10> */
[----:B---3--:R-:W-:Y:S02]  /*95e0*/  IMAD R13, R15, R28, RZ ;  /* 0x0000001c0f0d7224 */ /* 0x008fe400078e02ff */
        /* <DEDUP_REMOVED lines=17> */
.L_x_8213:
        /* <DEDUP_REMOVED lines=39> */
.L_x_8212:
        /* <DEDUP_REMOVED lines=14> */
.L_x_8218:
[----:B------:R1:W-:Y:S01]  /*9a50*/  STG.E.U8 desc[UR36][R18.64], R34 ;  /* 0x0000002212007986 */ /* 0x0003e2000c101124 */
[----:B------:R-:W-:Y:S05]  /*9a60*/  BRA `(.L_x_8220) ;  /* 0x0000000c004c7947 */ /* 0x000fea0003800000 */
.L_x_8217:
        /* <DEDUP_REMOVED lines=8> */
.L_x_8222:
[----:B------:R4:W-:Y:S01]  /*9af0*/  STG.E desc[UR36][R18.64], R34 ;  /* 0x0000002212007986 */ /* 0x0009e2000c101924 */
[----:B------:R-:W-:Y:S05]  /*9b00*/  BRA `(.L_x_8220) ;  /* 0x0000000c00247947 */ /* 0x000fea0003800000 */
.L_x_8221:
[----:B------:R3:W-:Y:S01]  /*9b10*/  STG.E.U16 desc[UR36][R18.64], R34 ;  /* 0x0000002212007986 */ /* 0x0007e2000c101524 */
[----:B------:R-:W-:Y:S05]  /*9b20*/  BRA `(.L_x_8220) ;  /* 0x0000000c001c7947 */ /* 0x000fea0003800000 */
.L_x_8216:
        /* <DEDUP_REMOVED lines=9> */
.L_x_8224:
[----:B------:R-:W1:Y:S02]  /*9bc0*/  I2F.S64 R0, R34 ;  /* 0x0000002200007312 */ /* 0x000e640000301400 */
[----:B-1----:R-:W-:-:S05]  /*9bd0*/  F2FP.F16.F32.PACK_AB R0, RZ, R0 ;  /* 0x00000000ff00723e */ /* 0x002fca00000000ff */
[----:B------:R1:W-:Y:S01]  /*9be0*/  STG.E.U16 desc[UR36][R18.64], R0 ;  /* 0x0000000012007986 */ /* 0x0003e2000c101524 */
[----:B------:R-:W-:Y:S05]  /*9bf0*/  BRA `(.L_x_8220) ;  /* 0x0000000800e87947 */ /* 0x000fea0003800000 */
.L_x_8223:
        /* <DEDUP_REMOVED lines=10> */
.L_x_8226:
[----:B------:R-:W1:Y:S02]  /*9ca0*/  I2F.S64 R34, R34 ;  /* 0x0000002200227312 */ /* 0x000e640000301400 */
[----:B-1----:R-:W-:-:S04]  /*9cb0*/  F2FP.F16.F32.PACK_AB R3, RZ, R34 ;  /* 0x00000022ff03723e */ /* 0x002fc800000000ff */
[----:B------:R-:W-:-:S05]  /*9cc0*/  PRMT R3, R3, 0x5410, RZ ;  /* 0x0000541003037816 */ /* 0x000fca00000000ff */
[----:B------:R1:W-:Y:S01]  /*9cd0*/  STG.E desc[UR36][R18.64], R3 ;  /* 0x0000000312007986 */ /* 0x0003e2000c101924 */
[----:B------:R-:W-:Y:S05]  /*9ce0*/  BRA `(.L_x_8220) ;  /* 0x0000000800ac7947 */ /* 0x000fea0003800000 */
.L_x_8225:
[----:B------:R-:W1:Y:S02]  /*9cf0*/  I2F.F64.S64 R2, R34 ;  /* 0x0000002200027312 */ /* 0x000e640000301c00 */
[----:B-1----:R1:W-:Y:S01]  /*9d00*/  STG.E.64 desc[UR36][R18.64], R2 ;  /* 0x0000000212007986 */ /* 0x0023e2000c101b24 */
[----:B------:R-:W-:Y:S05]  /*9d10*/  BRA `(.L_x_8220) ;  /* 0x0000000800a07947 */ /* 0x000fea0003800000 */
.L_x_8215:
        /* <DEDUP_REMOVED lines=13> */
.L_x_8229:
[----:B0-----:R-:W0:Y:S01]  /*9df0*/  I2F.F64.S64 R4, R34 ;  /* 0x0000002200047312 */ /* 0x001e220000301c00 */
[----:B------:R-:W-:-:S05]  /*9e00*/  CS2R R6, SRZ ;  /* 0x0000000000067805 */ /* 0x000fca000001ff00 */
[----:B0-----:R0:W-:Y:S01]  /*9e10*/  STG.E.128 desc[UR36][R18.64], R4 ;  /* 0x0000000412007986 */ /* 0x0011e2000c101d24 */
[----:B------:R-:W-:Y:S05]  /*9e20*/  BRA `(.L_x_8220) ;  /* 0x00000008005c7947 */ /* 0x000fea0003800000 */
.L_x_8228:
        /* <DEDUP_REMOVED lines=21> */
.L_x_8233:
[----:B------:R-:W-:Y:S05]  /*9f80*/  BSYNC B0 ;  /* 0x0000000000007941 */ /* 0x000fea0003800000 */
.L_x_8232:
[----:B------:R-:W-:-:S05]  /*9f90*/  LOP3.LUT R3, R0, R3, RZ, 0xfc, !PT ;  /* 0x0000000300037212 */ /* 0x000fca00078efcff */
[----:B------:R1:W-:Y:S01]  /*9fa0*/  STG.E.U8 desc[UR36][R18.64], R3 ;  /* 0x0000000312007986 */ /* 0x0003e2000c101124 */
[----:B------:R-:W-:Y:S05]  /*9fb0*/  BRA `(.L_x_8220) ;  /* 0x0000000400f87947 */ /* 0x000fea0003800000 */
.L_x_8231:
        /* <DEDUP_REMOVED lines=13> */
.L_x_8235:
[----:B------:R-:W-:Y:S01]  /*a090*/  HFMA2.MMA R0, -RZ, RZ, 0, 7.569789886474609375e-06 ;  /* 0x0000007fff007435 */ /* 0x000fe200000001ff */
[----:B------:R-:W-:-:S09]  /*a0a0*/  ISETP.GT.U32.AND P0, PT, R2, 0x7f800000, PT ;  /* 0x7f8000000200780c */ /* 0x000fd20003f04070 */
[----:B------:R-:W-:-:S07]  /*a0b0*/  SEL R0, R0, 0x7c, P0 ;  /* 0x0000007c00007807 */ /* 0x000fce0000000000 */
.L_x_8236:
[----:B------:R-:W-:Y:S05]  /*a0c0*/  BSYNC B0 ;  /* 0x0000000000007941 */ /* 0x000fea0003800000 */
.L_x_8234:
[----:B------:R-:W-:-:S04]  /*a0d0*/  LOP3.LUT R2, R35, 0x80000000, RZ, 0xc0, !PT ;  /* 0x8000000023027812 */ /* 0x000fc800078ec0ff */
[----:B------:R-:W-:-:S04]  /*a0e0*/  SHF.R.U32.HI R3, RZ, 0x18, R2 ;  /* 0x00000018ff037819 */ /* 0x000fc80000011602 */
[----:B------:R-:W-:-:S05]  /*a0f0*/  LOP3.LUT R3, R0, R3, RZ, 0xfc, !PT ;  /* 0x0000000300037212 */ /* 0x000fca00078efcff */
[----:B------:R1:W-:Y:S01]  /*a100*/  STG.E.U8 desc[UR36][R18.64], R3 ;  /* 0x0000000312007986 */ /* 0x0003e2000c101124 */
[----:B------:R-:W-:Y:S05]  /*a110*/  BRA `(.L_x_8220) ;  /* 0x0000000400a07947 */ /* 0x000fea0003800000 */
.L_x_8230:
[----:B------:R-:W1:Y:S02]  /*a120*/  I2F.S64 R0, R34 ;  /* 0x0000002200007312 */ /* 0x000e640000301400 */
[----:B-1----:R-:W-:-:S05]  /*a130*/  F2FP.BF16.F32.PACK_AB R0, RZ, R0 ;  /* 0x00000000ff00723e */ /* 0x002fca00000010ff */
[----:B------:R1:W-:Y:S01]  /*a140*/  STG.E.U16 desc[UR36][R18.64], R0 ;  /* 0x0000000012007986 */ /* 0x0003e2000c101524 */
[----:B------:R-:W-:Y:S05]  /*a150*/  BRA `(.L_x_8220) ;  /* 0x0000000400907947 */ /* 0x000fea0003800000 */
.L_x_8227:
        /* <DEDUP_REMOVED lines=10> */
.L_x_8239:
        /* <DEDUP_REMOVED lines=17> */
.L_x_8242:
[----:B------:R-:W-:-:S04]  /*a310*/  LOP3.LUT R2, R35, 0x80000000, RZ, 0xc0, !PT ;  /* 0x8000000023027812 */ /* 0x000fc800078ec0ff */
[----:B------:R-:W-:-:S04]  /*a320*/  SHF.R.U32.HI R3, RZ, 0x18, R2 ;  /* 0x00000018ff037819 */ /* 0x000fc80000011602 */
[----:B------:R-:W-:-:S04]  /*a330*/  LOP3.LUT R0, R0, R3, RZ, 0xfc, !PT ;  /* 0x0000000300007212 */ /* 0x000fc800078efcff */
[----:B------:R-:W-:-:S07]  /*a340*/  PRMT R9, R0, 0x7610, R9 ;  /* 0x0000761000097816 */ /* 0x000fce0000000009 */
.L_x_8241:
[----:B------:R-:W-:Y:S05]  /*a350*/  BSYNC B0 ;  /* 0x0000000000007941 */ /* 0x000fea0003800000 */
.L_x_8240:
[----:B------:R1:W-:Y:S01]  /*a360*/  STG.E.U8 desc[UR36][R18.64], R9 ;  /* 0x0000000912007986 */ /* 0x0003e2000c101124 */
[----:B------:R-:W-:Y:S05]  /*a370*/  BRA `(.L_x_8220) ;  /* 0x0000000400087947 */ /* 0x000fea0003800000 */
.L_x_8238:
        /* <DEDUP_REMOVED lines=17> */
.L_x_8245:
[----:B------:R-:W-:-:S04]  /*a490*/  LOP3.LUT R2, R35, 0x80000000, RZ, 0xc0, !PT ;  /* 0x8000000023027812 */ /* 0x000fc800078ec0ff */
[----:B------:R-:W-:-:S04]  /*a4a0*/  SHF.R.U32.HI R3, RZ, 0x18, R2 ;  /* 0x00000018ff037819 */ /* 0x000fc80000011602 */
[----:B------:R-:W-:-:S04]  /*a4b0*/  LOP3.LUT R0, R0, R3, RZ, 0xfc, !PT ;  /* 0x0000000300007212 */ /* 0x000fc800078efcff */
[----:B------:R-:W-:-:S07]  /*a4c0*/  PRMT R9, R0, 0x7610, R9 ;  /* 0x0000761000097816 */ /* 0x000fce0000000009 */
.L_x_8244:
[----:B------:R-:W-:Y:S05]  /*a4d0*/  BSYNC B0 ;  /* 0x0000000000007941 */ /* 0x000fea0003800000 */
.L_x_8243:
[----:B------:R1:W-:Y:S01]  /*a4e0*/  STG.E.U8 desc[UR36][R18.64], R9 ;  /* 0x0000000912007986 */ /* 0x0003e2000c101124 */
[----:B------:R-:W-:Y:S05]  /*a4f0*/  BRA `(.L_x_8220) ;  /* 0x0000000000a87947 */ /* 0x000fea0003800000 */
.L_x_8237:
        /* <DEDUP_REMOVED lines=22> */
.L_x_8219:
        /* <DEDUP_REMOVED lines=16> */
.L_x_8248:
[----:B------:R-:W-:Y:S05]  /*a760*/  BRA `(.L_x_8220) ;  /* 0x00000000000c7947 */ /* 0x000fea0003800000 */
.L_x_8247:
[----:B------:R1:W-:Y:S01]  /*a770*/  STG.E.64 desc[UR36][R18.64], R34 ;  /* 0x0000002212007986 */ /* 0x0003e2000c101b24 */
[----:B------:R-:W-:Y:S05]  /*a780*/  BRA `(.L_x_8220) ;  /* 0x0000000000047947 */ /* 0x000fea0003800000 */
.L_x_8246:
[----:B------:R1:W-:Y:S02]  /*a790*/  STG.E desc[UR36][R18.64], R34 ;  /* 0x0000002212007986 */ /* 0x0003e4000c101924 */
.L_x_8220:
[----:B------:R-:W-:-:S07]  /*a7a0*/  VIADD R17, R17, 0x80 ;  /* 0x0000008011117836 */ /* 0x000fce0000000000 */
.L_x_8177:
[----:B------:R-:W-:Y:S05]  /*a7b0*/  BSYNC B6 ;  /* 0x0000000000067941 */ /* 0x000fea0003800000 */
.L_x_8176:
[----:B------:R-:W-:Y:S02]  /*a7c0*/  ULDC UR4, c[0x0][0x210] ;  /* 0x0000840000047ab9 */ /* 0x000fe40000000800 */
[----:B------:R-:W-:-:S13]  /*a7d0*/  ISETP.GE.AND P0, PT, R17, UR4, PT ;  /* 0x0000000411007c0c */ /* 0x000fda000bf06270 */
[----:B------:R-:W-:Y:S05]  /*a7e0*/  @P0 EXIT ;  /* 0x000000000000094d */ /* 0x000fea0003800000 */
[----:B0--3--:R-:W0:Y:S01]  /*a7f0*/  LDC R6, c[0x0][0x218] ;  /* 0x00008600ff067b82 */ /* 0x009e220000000800 */
[----:B-12---:R-:W-:Y:S02]  /*a800*/  IMAD.MOV.U32 R0, RZ, RZ, RZ ;  /* 0x000000ffff007224 */ /* 0x006fe400078e00ff */
        /* <DEDUP_REMOVED lines=8> */
[----:B----4-:R-:W-:-:S04]  /*a890*/  SHF.R.U32.HI R3, RZ, UR5, R2 ;  /* 0x00000005ff037c19 */ /* 0x010fc80008011602 */
        /* <DEDUP_REMOVED lines=292> */
.L_x_8249:
[----:B----4-:R-:W0:Y:S01]  /*bae0*/  LDC.U8 R3, c[0x0][0x489] ;  /* 0x00012240ff037b82 */ /* 0x010e220000000000 */
        /* <DEDUP_REMOVED lines=20> */
.L_x_8253:
[----:B------:R0:W5:Y:S01]  /*bc30*/  LDG.E.U8 R2, desc[UR36][R4.64] ;  /* 0x0000002404027981 */ /* 0x000162000c1e1100 */
[----:B------:R-:W-:Y:S01]  /*bc40*/  IMAD.MOV.U32 R3, RZ, RZ, RZ ;  /* 0x000000ffff037224 */ /* 0x000fe200078e00ff */
[----:B------:R-:W-:Y:S06]  /*bc50*/  BRA `(.L_x_8255) ;  /* 0x0000000c00487947 */ /* 0x000fec0003800000 */
.L_x_8252:
        /* <DEDUP_REMOVED lines=8> */
.L_x_8257:
[----:B------:R-:W2:Y:S02]  /*bce0*/  LDG.E R2, desc[UR36][R4.64] ;  /* 0x0000002404027981 */ /* 0x000ea4000c1e1900 */
[----:B--2---:R-:W-:Y:S01]  /*bcf0*/  SHF.R.S32.HI R3, RZ, 0x1f, R2 ;  /* 0x0000001fff037819 */ /* 0x004fe20000011402 */
[----:B------:R-:W-:Y:S06]  /*bd00*/  BRA `(.L_x_8255) ;  /* 0x0000000c001c7947 */ /* 0x000fec0003800000 */
.L_x_8256:
[----:B------:R-:W2:Y:S02]  /*bd10*/  LDG.E.S16 R2, desc[UR36][R4.64] ;  /* 0x0000002404027981 */ /* 0x000ea4000c1e1700 */
[----:B--2---:R-:W-:Y:S01]  /*bd20*/  SHF.R.S32.HI R3, RZ, 0x1f, R2 ;  /* 0x0000001fff037819 */ /* 0x004fe20000011402 */
[----:B------:R-:W-:Y:S06]  /*bd30*/  BRA `(.L_x_8255) ;  /* 0x0000000c00107947 */ /* 0x000fec0003800000 */
.L_x_8251:
        /* <DEDUP_REMOVED lines=9> */
.L_x_8259:
[----:B------:R-:W2:Y:S02]  /*bdd0*/  LDG.E.U16 R4, desc[UR36][R4.64] ;  /* 0x0000002404047981 */ /* 0x000ea4000c1e1500 */
[----:B--2---:R-:W-:-:S06]  /*bde0*/  HADD2.F32 R2, -RZ, R4.H0_H0 ;  /* 0x20000004ff027230 */ /* 0x004fcc0000004100 */
[----:B------:R-:W1:Y:S01]  /*bdf0*/  F2I.S64.TRUNC R2, R2 ;  /* 0x0000000200027311 */ /* 0x000e62000020d900 */
[----:B------:R-:W-:Y:S05]  /*be00*/  BRA `(.L_x_8255) ;  /* 0x0000000800dc7947 */ /* 0x000fea0003800000 */
.L_x_8258:
        /* <DEDUP_REMOVED lines=9> */
.L_x_8261:
[----:B------:R-:W2:Y:S02]  /*bea0*/  LDG.E.U16 R4, desc[UR36][R4.64] ;  /* 0x0000002404047981 */ /* 0x000ea4000c1e1500 */
[----:B--2---:R-:W-:-:S06]  /*beb0*/  HADD2.F32 R2, -RZ, R4.H0_H0 ;  /* 0x20000004ff027230 */ /* 0x004fcc0000004100 */
[----:B------:R-:W4:Y:S01]  /*bec0*/  F2I.S64.TRUNC R2, R2 ;  /* 0x0000000200027311 */ /* 0x000f22000020d900 */
[----:B------:R-:W-:Y:S05]  /*bed0*/  BRA `(.L_x_8255) ;  /* 0x0000000800a87947 */ /* 0x000fea0003800000 */
.L_x_8260:
[----:B------:R-:W2:Y:S02]  /*bee0*/  LDG.E.64 R2, desc[UR36][R4.64] ;  /* 0x0000002404027981 */ /* 0x000ea4000c1e1b00 */
[----:B--2---:R-:W2:Y:S01]  /*bef0*/  F2I.S64.F64.TRUNC R2, R2 ;  /* 0x0000000200027311 */ /* 0x004ea2000030d900 */
[----:B------:R-:W-:Y:S05]  /*bf00*/  BRA `(.L_x_8255) ;  /* 0x00000008009c7947 */ /* 0x000fea0003800000 */
.L_x_8250:
        /* <DEDUP_REMOVED lines=13> */
.L_x_8264:
[----:B------:R-:W2:Y:S02]  /*bfe0*/  LDG.E.64 R2, desc[UR36][R4.64] ;  /* 0x0000002404027981 */ /* 0x000ea4000c1e1b00 */
[----:B--2---:R-:W0:Y:S01]  /*bff0*/  F2I.S64.F64.TRUNC R2, R2 ;  /* 0x0000000200027311 */ /* 0x004e22000030d900 */
[----:B------:R-:W-:Y:S05]  /*c000*/  BRA `(.L_x_8255) ;  /* 0x00000008005c7947 */ /* 0x000fea0003800000 */
.L_x_8263:
        /* <DEDUP_REMOVED lines=27> */
.L_x_8266:
[----:B------:R-:W2:Y:S02]  /*c1c0*/  LDG.E.U8 R3, desc[UR36][R4.64] ;  /* 0x0000002404037981 */ /* 0x000ea4000c1e1100 */
[----:B--2---:R-:W-:-:S05]  /*c1d0*/  IMAD.SHL.U32 R0, R3, 0x2000000, RZ ;  /* 0x0200000003007824 */ /* 0x004fca00078e00ff */
        /* <DEDUP_REMOVED lines=12> */
.L_x_8265:
[----:B------:R-:W2:Y:S02]  /*c2a0*/  LDG.E.U16 R2, desc[UR36][R4.64] ;  /* 0x0000002404027981 */ /* 0x000ea4000c1e1500 */
[----:B--2---:R-:W-:-:S06]  /*c2b0*/  IMAD.U32 R2, R2, 0x10000, RZ ;  /* 0x0001000002027824 */ /* 0x004fcc00078e00ff */
[----:B------:R-:W0:Y:S01]  /*c2c0*/  F2I.S64.TRUNC R2, R2 ;  /* 0x0000000200027311 */ /* 0x000e22000020d900 */
[----:B------:R-:W-:Y:S05]  /*c2d0*/  BRA `(.L_x_8255) ;  /* 0x0000000400a87947 */ /* 0x000fea0003800000 */
.L_x_8262:
        /* <DEDUP_REMOVED lines=11> */
.L_x_8269:
        /* <DEDUP_REMOVED lines=21> */
.L_x_8273:
[----:B------:R-:W-:Y:S05]  /*c4e0*/  BSYNC B1 ;  /* 0x0000000000017941 */ /* 0x000fea0003800000 */
.L_x_8272:
[----:B------:R-:W-:Y:S01]  /*c4f0*/  IMAD.SHL.U32 R2, R2, 0x100000, RZ ;  /* 0x0010000002027824 */ /* 0x000fe200078e00ff */
[----:B------:R-:W-:-:S04]  /*c500*/  LEA R3, R0, 0x3b800000, 0x17 ;  /* 0x3b80000000037811 */ /* 0x000fc800078eb8ff */
[----:B------:R-:W-:-:S07]  /*c510*/  LOP3.LUT R2, R3, R2, R4, 0xfe, !PT ;  /* 0x0000000203027212 */ /* 0x000fce00078efe04 */
.L_x_8271:
[----:B------:R-:W-:Y:S05]  /*c520*/  BSYNC B0 ;  /* 0x0000000000007941 */ /* 0x000fea0003800000 */
.L_x_8270:
[----:B------:R-:W0:Y:S01]  /*c530*/  F2I.S64.TRUNC R2, R2 ;  /* 0x0000000200027311 */ /* 0x000e22000020d900 */
[----:B------:R-:W-:Y:S05]  /*c540*/  BRA `(.L_x_8255) ;  /* 0x00000004000c7947 */ /* 0x000fea0003800000 */
.L_x_8268:
        /* <DEDUP_REMOVED lines=21> */
.L_x_8277:
[----:B------:R-:W-:Y:S05]  /*c6a0*/  BSYNC B1 ;  /* 0x0000000000017941 */ /* 0x000fea0003800000 */
.L_x_8276:
[----:B------:R-:W-:Y:S01]  /*c6b0*/  IMAD.SHL.U32 R2, R2, 0x200000, RZ ;  /* 0x0020000002027824 */ /* 0x000fe200078e00ff */
[----:B------:R-:W-:-:S04]  /*c6c0*/  LEA R3, R0, 0x37800000, 0x17 ;  /* 0x3780000000037811 */ /* 0x000fc800078eb8ff */
[----:B------:R-:W-:-:S07]  /*c6d0*/  LOP3.LUT R2, R3, R2, R4, 0xfe, !PT ;  /* 0x0000000203027212 */ /* 0x000fce00078efe04 */
.L_x_8275:
[----:B------:R-:W-:Y:S05]  /*c6e0*/  BSYNC B0 ;  /* 0x0000000000007941 */ /* 0x000fea0003800000 */
.L_x_8274:
[----:B------:R-:W0:Y:S01]  /*c6f0*/  F2I.S64.TRUNC R2, R2 ;  /* 0x0000000200027311 */ /* 0x000e22000020d900 */
[----:B------:R-:W-:Y:S05]  /*c700*/  BRA `(.L_x_8255) ;  /* 0x00000000009c7947 */ /* 0x000fea0003800000 */
.L_x_8267:
        /* <DEDUP_REMOVED lines=14> */
.L_x_8281:
[----:B------:R-:W-:Y:S05]  /*c7f0*/  BSYNC B0 ;  /* 0x0000000000007941 */ /* 0x000fea0003800000 */
.L_x_8280:
[----:B------:R-:W0:Y:S01]  /*c800*/  F2I.S64.TRUNC R2, R2 ;  /* 0x0000000200027311 */ /* 0x000e22000020d900 */
[----:B------:R-:W-:Y:S05]  /*c810*/  BRA `(.L_x_8255) ;  /* 0x0000000000587947 */ /* 0x000fea0003800000 */
.L_x_8254:
        /* <DEDUP_REMOVED lines=16> */
.L_x_8282:
[----:B------:R-:W-:Y:S01]  /*c920*/  CS2R R2, SRZ ;  /* 0x0000000000027805 */ /* 0x000fe2000001ff00 */
[----:B------:R-:W-:Y:S06]  /*c930*/  BRA `(.L_x_8255) ;  /* 0x0000000000107947 */ /* 0x000fec0003800000 */
.L_x_8279:
[----:B------:R0:W5:Y:S01]  /*c940*/  LDG.E.64 R2, desc[UR36][R4.64] ;  /* 0x0000002404027981 */ /* 0x000162000c1e1b00 */
[----:B------:R-:W-:Y:S05]  /*c950*/  BRA `(.L_x_8255) ;  /* 0x0000000000087947 */ /* 0x000fea0003800000 */
.L_x_8278:
[----:B------:R0:W5:Y:S01]  /*c960*/  LDG.E R2, desc[UR36][R4.64] ;  /* 0x0000002404027981 */ /* 0x000162000c1e1900 */
[----:B------:R-:W-:-:S07]  /*c970*/  IMAD.MOV.U32 R3, RZ, RZ, RZ ;  /* 0x000000ffff037224 */ /* 0x000fce00078e00ff */
.L_x_8255:
        /* <DEDUP_REMOVED lines=41> */
.L_x_8285:
        /* <DEDUP_REMOVED lines=10> */
[----:B------:R-:W-:-:S05]  /*ccb0*/  IADD3.X R21, R43, R39, RZ, P1, !PT ;  /* 0x000000272b157210 */ /* 0x000fca0000ffe4ff */
        /* <DEDUP_REMOVED lines=32> */
.L_x_8284:
        /* <DEDUP_REMOVED lines=39> */
.L_x_8283:
        /* <DEDUP_REMOVED lines=14> */
.L_x_8289:
[----:B------:R-:W-:Y:S01]  /*d210*/  STG.E.U8 desc[UR36][R16.64], R32 ;  /* 0x0000002010007986 */ /* 0x000fe2000c101124 */
[----:B------:R-:W-:Y:S05]  /*d220*/  EXIT ;  /* 0x000000000000794d */ /* 0x000fea0003800000 */
.L_x_8288:
        /* <DEDUP_REMOVED lines=8> */
.L_x_8292:
[----:B------:R-:W-:Y:S01]  /*d2b0*/  STG.E desc[UR36][R16.64], R32 ;  /* 0x0000002010007986 */ /* 0x000fe2000c101924 */
[----:B------:R-:W-:Y:S05]  /*d2c0*/  EXIT ;  /* 0x000000000000794d */ /* 0x000fea0003800000 */
.L_x_8291:
[----:B------:R-:W-:Y:S01]  /*d2d0*/  STG.E.U16 desc[UR36][R16.64], R32 ;  /* 0x0000002010007986 */ /* 0x000fe2000c101524 */
[----:B------:R-:W-:Y:S05]  /*d2e0*/  EXIT ;  /* 0x000000000000794d */ /* 0x000fea0003800000 */
.L_x_8287:
        /* <DEDUP_REMOVED lines=9> */
.L_x_8294:
[----:B------:R-:W1:Y:S02]  /*d380*/  I2F.S64 R0, R32 ;  /* 0x0000002000007312 */ /* 0x000e640000301400 */
[----:B-1----:R-:W-:-:S05]  /*d390*/  F2FP.F16.F32.PACK_AB R0, RZ, R0 ;  /* 0x00000000ff00723e */ /* 0x002fca00000000ff */
[----:B------:R-:W-:Y:S01]  /*d3a0*/  STG.E.U16 desc[UR36][R16.64], R0 ;  /* 0x0000000010007986 */ /* 0x000fe2000c101524 */
[----:B------:R-:W-:Y:S05]  /*d3b0*/  EXIT ;  /* 0x000000000000794d */ /* 0x000fea0003800000 */
.L_x_8293:
        /* <DEDUP_REMOVED lines=10> */
.L_x_8296:
[----:B------:R-:W1:Y:S02]  /*d460*/  I2F.S64 R32, R32 ;  /* 0x0000002000207312 */ /* 0x000e640000301400 */
[----:B-1----:R-:W-:-:S04]  /*d470*/  F2FP.F16.F32.PACK_AB R3, RZ, R32 ;  /* 0x00000020ff03723e */ /* 0x002fc800000000ff */
[----:B------:R-:W-:-:S05]  /*d480*/  PRMT R3, R3, 0x5410, RZ ;  /* 0x0000541003037816 */ /* 0x000fca00000000ff */
[----:B------:R-:W-:Y:S01]  /*d490*/  STG.E desc[UR36][R16.64], R3 ;  /* 0x0000000310007986 */ /* 0x000fe2000c101924 */
[----:B------:R-:W-:Y:S05]  /*d4a0*/  EXIT ;  /* 0x000000000000794d */ /* 0x000fea0003800000 */
.L_x_8295:
[----:B------:R-:W1:Y:S02]  /*d4b0*/  I2F.F64.S64 R2, R32 ;  /* 0x0000002000027312 */ /* 0x000e640000301c00 */
[----:B-1----:R-:W-:Y:S01]  /*d4c0*/  STG.E.64 desc[UR36][R16.64], R2 ;  /* 0x0000000210007986 */ /* 0x002fe2000c101b24 */
[----:B------:R-:W-:Y:S05]  /*d4d0*/  EXIT ;  /* 0x000000000000794d */ /* 0x000fea0003800000 */
.L_x_8286:
        /* <DEDUP_REMOVED lines=13> */
.L_x_8299:
[----:B------:R-:W1:Y:S01]  /*d5b0*/  I2F.F64.S64 R32, R32 ;  /* 0x0000002000207312 */ /* 0x000e620000301c00 */
[----:B------:R-:W-:-:S05]  /*d5c0*/  CS2R R34, SRZ ;  /* 0x0000000000227805 */ /* 0x000fca000001ff00 */
[----:B-1----:R-:W-:Y:S01]  /*d5d0*/  STG.E.128 desc[UR36][R16.64], R32 ;  /* 0x0000002010007986 */ /* 0x002fe2000c101d24 */
[----:B------:R-:W-:Y:S05]  /*d5e0*/  EXIT ;  /* 0x000000000000794d */ /* 0x000fea0003800000 */
.L_x_8298:
        /* <DEDUP_REMOVED lines=12> */
[----:B------:R-:W-:-:S10]  /*d6b0*/  HFMA2.MMA R0, -RZ, RZ, 0, 7.569789886474609375e-06 ;  /* 0x0000007fff007435 */ /* 0x000fd400000001ff */
        /* <DEDUP_REMOVED lines=8> */
.L_x_8303:
[----:B------:R-:W-:Y:S05]  /*d740*/  BSYNC B0 ;  /* 0x0000000000007941 */ /* 0x000fea0003800000 */
.L_x_8302:
[----:B------:R-:W-:-:S05]  /*d750*/  LOP3.LUT R3, R0, R3, RZ, 0xfc, !PT ;  /* 0x0000000300037212 */ /* 0x000fca00078efcff */
[----:B------:R-:W-:Y:S01]  /*d760*/  STG.E.U8 desc[UR36][R16.64], R3 ;  /* 0x0000000310007986 */ /* 0x000fe2000c101124 */
[----:B------:R-:W-:Y:S05]  /*d770*/  EXIT ;  /* 0x000000000000794d */ /* 0x000fea0003800000 */
.L_x_8301:
        /* <DEDUP_REMOVED lines=13> */
.L_x_8305:
[----:B------:R-:W-:Y:S01]  /*d850*/  IMAD.MOV.U32 R0, RZ, RZ, 0x7f ;  /* 0x0000007fff007424 */ /* 0x000fe200078e00ff */
[----:B------:R-:W-:-:S04]  /*d860*/  ISETP.GT.U32.AND P0, PT, R2, 0x7f800000, PT ;  /* 0x7f8000000200780c */ /* 0x000fc80003f04070 */
[----:B------:R-:W-:-:S09]  /*d870*/  SEL R0, R0, 0x7c, P0 ;  /* 0x0000007c00007807 */ /* 0x000fd20000000000 */
.L_x_8306:
[----:B------:R-:W-:Y:S05]  /*d880*/  BSYNC B0 ;  /* 0x0000000000007941 */ /* 0x000fea0003800000 */
.L_x_8304:
[----:B------:R-:W-:-:S04]  /*d890*/  LOP3.LUT R2, R33, 0x80000000, RZ, 0xc0, !PT ;  /* 0x8000000021027812 */ /* 0x000fc800078ec0ff */
[----:B------:R-:W-:-:S04]  /*d8a0*/  SHF.R.U32.HI R3, RZ, 0x18, R2 ;  /* 0x00000018ff037819 */ /* 0x000fc80000011602 */
[----:B------:R-:W-:-:S05]  /*d8b0*/  LOP3.LUT R3, R0, R3, RZ, 0xfc, !PT ;  /* 0x0000000300037212 */ /* 0x000fca00078efcff */
[----:B------:R-:W-:Y:S01]  /*d8c0*/  STG.E.U8 desc[UR36][R16.64], R3 ;  /* 0x0000000310007986 */ /* 0x000fe2000c101124 */
[----:B------:R-:W-:Y:S05]  /*d8d0*/  EXIT ;  /* 0x000000000000794d */ /* 0x000fea0003800000 */
.L_x_8300:
[----:B------:R-:W1:Y:S02]  /*d8e0*/  I2F.S64 R0, R32 ;  /* 0x0000002000007312 */ /* 0x000e640000301400 */
[----:B-1----:R-:W-:-:S05]  /*d8f0*/  F2FP.BF16.F32.PACK_AB R0, RZ, R0 ;  /* 0x00000000ff00723e */ /* 0x002fca00000010ff */
[----:B------:R-:W-:Y:S01]  /*d900*/  STG.E.U16 desc[UR36][R16.64], R0 ;  /* 0x0000000010007986 */ /* 0x000fe2000c101524 */
[----:B------:R-:W-:Y:S05]  /*d910*/  EXIT ;  /* 0x000000000000794d */ /* 0x000fea0003800000 */
.L_x_8297:
        /* <DEDUP_REMOVED lines=10> */
.L_x_8309:
        /* <DEDUP_REMOVED lines=17> */
.L_x_8312:
[----:B------:R-:W-:-:S04]  /*dad0*/  LOP3.LUT R2, R33, 0x80000000, RZ, 0xc0, !PT ;  /* 0x8000000021027812 */ /* 0x000fc800078ec0ff */
[----:B------:R-:W-:-:S04]  /*dae0*/  SHF.R.U32.HI R3, RZ, 0x18, R2 ;  /* 0x00000018ff037819 */ /* 0x000fc80000011602 */
[----:B------:R-:W-:-:S04]  /*daf0*/  LOP3.LUT R0, R0, R3, RZ, 0xfc, !PT ;  /* 0x0000000300007212 */ /* 0x000fc800078efcff */
[----:B------:R-:W-:-:S07]  /*db00*/  PRMT R8, R0, 0x7610, R8 ;  /* 0x0000761000087816 */ /* 0x000fce0000000008 */
.L_x_8311:
[----:B------:R-:W-:Y:S05]  /*db10*/  BSYNC B0 ;  /* 0x0000000000007941 */ /* 0x000fea0003800000 */
.L_x_8310:
[----:B------:R-:W-:Y:S01]  /*db20*/  STG.E.U8 desc[UR36][R16.64], R8 ;  /* 0x0000000810007986 */ /* 0x000fe2000c101124 */
[----:B------:R-:W-:Y:S05]  /*db30*/  EXIT ;  /* 0x000000000000794d */ /* 0x000fea0003800000 */
.L_x_8308:
        /* <DEDUP_REMOVED lines=17> */
.L_x_8315:
[----:B------:R-:W-:-:S04]  /*dc50*/  LOP3.LUT R2, R33, 0x80000000, RZ, 0xc0, !PT ;  /* 0x8000000021027812 */ /* 0x000fc800078ec0ff */
[----:B------:R-:W-:-:S04]  /*dc60*/  SHF.R.U32.HI R3, RZ, 0x18, R2 ;  /* 0x00000018ff037819 */ /* 0x000fc80000011602 */
[----:B------:R-:W-:-:S04]  /*dc70*/  LOP3.LUT R0, R0, R3, RZ, 0xfc, !PT ;  /* 0x0000000300007212 */ /* 0x000fc800078efcff */
[----:B------:R-:W-:-:S07]  /*dc80*/  PRMT R8, R0, 0x7610, R8 ;  /* 0x0000761000087816 */ /* 0x000fce0000000008 */
.L_x_8314:
[----:B------:R-:W-:Y:S05]  /*dc90*/  BSYNC B0 ;  /* 0x0000000000007941 */ /* 0x000fea0003800000 */
.L_x_8313:
[----:B------:R-:W-:Y:S01]  /*dca0*/  STG.E.U8 desc[UR36][R16.64], R8 ;  /* 0x0000000810007986 */ /* 0x000fe2000c101124 */
[----:B------:R-:W-:Y:S05]  /*dcb0*/  EXIT ;  /* 0x000000000000794d */ /* 0x000fea0003800000 */
.L_x_8307:
        /* <DEDUP_REMOVED lines=22> */
.L_x_8290:
        /* <DEDUP_REMOVED lines=16> */
.L_x_8318:
[----:B------:R-:W-:Y:S05]  /*df20*/  EXIT ;  /* 0x000000000000794d */ /* 0x000fea0003800000 */
.L_x_8317:
[----:B------:R-:W-:Y:S01]  /*df30*/  STG.E.64 desc[UR36][R16.64], R32 ;  /* 0x0000002010007986 */ /* 0x000fe2000c101b24 */
[----:B------:R-:W-:Y:S05]  /*df40*/  EXIT ;  /* 0x000000000000794d */ /* 0x000fea0003800000 */
.L_x_8316:
[----:B------:R-:W-:Y:S01]  /*df50*/  STG.E desc[UR36][R16.64], R32 ;  /* 0x0000002010007986 */ /* 0x000fe2000c101924 */
[----:B------:R-:W-:Y:S05]  /*df60*/  EXIT ;  /* 0x000000000000794d */ /* 0x000fea0003800000 */
.L_x_8319:
        /* <DEDUP_REMOVED lines=9> */
.L_x_18585:


//--------------------- .text._ZN2at6native27unrolled_elementwise_kernelIZZNS0_73_GLOBAL__N__c8866d80_35_SparseBinaryOpIntersectionKernel_cu_f5210f67_363642_sparse_binary_op_intersection_kernel_implINS2_18CUDAKernelLauncherENS2_36CUDAValueSelectionIntersectionKernelINS2_9LhsProjOpEEElLl8EEEvRNS_6TensorERKS8_SB_RKSt6vectorIlSaIlEERKSt8optionalIS8_ESK_bbENKUlvE1_clEvEUllE_St5arrayIPcLm2EELi4E23TrivialOffsetCalculatorILi1EjESR_NS0_6memory12LoadWithCastILi1EEENSS_13StoreWithCastILi1EEEEEviT_T0_T2_T3_T4_T5_ --------------------------
	.section	.text._ZN2at6native27unrolled_elementwise_kernelIZZNS0_73_GLOBAL__N__c8866d80_35_SparseBinaryOpIntersectionKernel_cu_f5210f67_363642_sparse_binary_op_intersection_kernel_implINS2_18CUDAKernelLauncherENS2_36CUDAValueSelectionIntersectionKernelINS2_9LhsProjOpEEElLl8EEEvRNS_6TensorERKS8_SB_RKSt6vectorIlSaIlEERKSt8optionalIS8_ESK_bbENKUlvE1_clEvEUllE_St5arrayIPcLm2EELi4E23TrivialOffsetCalculatorILi1EjESR_NS0_6memory12LoadWithCastILi1EEENSS_13StoreWithCastILi1EEEEEviT_T0_T2_T3_T4_T5_,"ax",@progbits
	.align	128
        .global         _ZN2at6native27unrolled_elementwise_kernelIZZNS0_73_GLOBAL__N__c8866d80_35_SparseBinaryOpIntersectionKernel_cu_f5210f67_363642_sparse_binary_op_intersection_kernel_implINS2_18CUDAKernelLauncherENS2_36CUDAValueSelectionIntersectionKernelINS2_9LhsProjOpEEElLl8EEEvRNS_6TensorERKS8_SB_RKSt6vectorIlSaIlEERKSt8optionalIS8_ESK_bbENKUlvE1_clEvEUllE_St5arrayIPcLm2EELi4E23TrivialOffsetCalculatorILi1EjESR_NS0_6memory12LoadWithCastILi1EEENSS_13StoreWithCastILi1EEEEEviT_T0_T2_T3_T4_T5_
        .type           _ZN2at6native27unrolled_elementwise_kernelIZZNS0_73_GLOBAL__N__c8866d80_35_SparseBinaryOpIntersectionKernel_cu_f5210f67_363642_sparse_binary_op_intersection_kernel_implINS2_18CUDAKernelLauncherENS2_36CUDAValueSelectionIntersectionKernelINS2_9LhsProjOpEEElLl8EEEvRNS_6TensorERKS8_SB_RKSt6vectorIlSaIlEERKSt8optionalIS8_ESK_bbENKUlvE1_clEvEUllE_St5arrayIPcLm2EELi4E23TrivialOffsetCalculatorILi1EjESR_NS0_6memory12LoadWithCastILi1EEENSS_13StoreWithCastILi1EEEEEviT_T0_T2_T3_T4_T5_,@function
        .size           _ZN2at6native27unrolled_elementwise_kernelIZZNS0_73_GLOBAL__N__c8866d80_35_SparseBinaryOpIntersectionKernel_cu_f5210f67_363642_sparse_binary_op_intersection_kernel_implINS2_18CUDAKernelLauncherENS2_36CUDAValueSelectionIntersectionKernelINS2_9LhsProjOpEEElLl8EEEvRNS_6TensorERKS8_SB_RKSt6vectorIlSaIlEERKSt8optionalIS8_ESK_bbENKUlvE1_clEvEUllE_St5arrayIPcLm2EELi4E23TrivialOffsetCalculatorILi1EjESR_NS0_6memory12LoadWithCastILi1EEENSS_13StoreWithCastILi1EEEEEviT_T0_T2_T3_T4_T5_,(.L_x_18586 - _ZN2at6native27unrolled_elementwise_kernelIZZNS0_73_GLOBAL__N__c8866d80_35_SparseBinaryOpIntersectionKernel_cu_f5210f67_363642_sparse_binary_op_intersection_kernel_implINS2_18CUDAKernelLauncherENS2_36CUDAValueSelectionIntersectionKernelINS2_9LhsProjOpEEElLl8EEEvRNS_6TensorERKS8_SB_RKSt6vectorIlSaIlEERKSt8optionalIS8_ESK_bbENKUlvE1_clEvEUllE_St5arrayIPcLm2EELi4E23TrivialOffsetCalculatorILi1EjESR_NS0_6memory12LoadWithCastILi1EEENSS_13StoreWithCastILi1EEEEEviT_T0_T2_T3_T4_T5_)
        .other          _ZN2at6native27unrolled_elementwise_kernelIZZNS0_73_GLOBAL__N__c8866d80_35_SparseBinaryOpIntersectionKernel_cu_f5210f67_363642_sparse_binary_op_intersection_kernel_implINS2_18CUDAKernelLauncherENS2_36CUDAValueSelectionIntersectionKernelINS2_9LhsProjOpEEElLl8EEEvRNS_6TensorERKS8_SB_RKSt6vectorIlSaIlEERKSt8optionalIS8_ESK_bbENKUlvE1_clEvEUllE_St5arrayIPcLm2EELi4E23TrivialOffsetCalculatorILi1EjESR_NS0_6memory12LoadWithCastILi1EEENSS_13StoreWithCastILi1EEEEEviT_T0_T2_T3_T4_T5_,@"STO_CUDA_ENTRY STV_DEFAULT"
_ZN2at6native27unrolled_elementwise_kernelIZZNS0_73_GLOBAL__N__c8866d80_35_SparseBinaryOpIntersectionKernel_cu_f5210f67_363642_sparse_binary_op_intersection_kernel_implINS2_18CUDAKernelLauncherENS2_36CUDAValueSelectionIntersectionKernelINS2_9LhsProjOpEEElLl8EEEvRNS_6TensorERKS8_SB_RKSt6vectorIlSaIlEERKSt8optionalIS8_ESK_bbENKUlvE1_clEvEUllE_St5arrayIPcLm2EELi4E23TrivialOffsetCalculatorILi1EjESR_NS0_6memory12LoadWithCastILi1EEENSS_13StoreWithCastILi1EEEEEviT_T0_T2_T3_T4_T5_:
.text._ZN2at6native27unrolled_elementwise_kernelIZZNS0_73_GLOBAL__N__c8866d80_35_SparseBinaryOpIntersectionKernel_cu_f5210f67_363642_sparse_binary_op_intersection_kernel_implINS2_18CUDAKernelLauncherENS2_36CUDAValueSelectionIntersectionKernelINS2_9LhsProjOpEEElLl8EEEvRNS_6TensorERKS8_SB_RKSt6vectorIlSaIlEERKSt8optionalIS8_ESK_bbENKUlvE1_clEvEUllE_St5arrayIPcLm2EELi4E23TrivialOffsetCalculatorILi1EjESR_NS0_6memory12LoadWithCastILi1EEENSS_13StoreWithCastILi1EEEEEviT_T0_T2_T3_T4_T5_:
[----:B------:R-:W0:Y:S01]  /*0000*/  LDC R1, c[0x0][0x28] ;  /* 0x00000a00ff017b82 */ /* 0x000e220000000800 */
[----:B------:R-:W1:Y:S07]  /*0010*/  S2R R25, SR_CTAID.X ;  /* 0x0000000000197919 */ /* 0x000e6e0000002500 */
[----:B------:R-:W2:Y:S01]  /*0020*/  LDC.64 R2, c[0x0][0x218] ;  /* 0x00008600ff027b82 */ /* 0x000ea20000000a00 */
[----:B0-----:R-:W-:Y:S01]  /*0030*/  VIADD R1, R1, 0xffffff98 ;  /* 0xffffff9801017836 */ /* 0x001fe20000000000 */
[----:B------:R-:W-:Y:S01]  /*0040*/  ULDC.64 UR36, c[0x0][0x208] ;  /* 0x0000820000247ab9 */ /* 0x000fe20000000a00 */
[----:B------:R-:W0:Y:S01]  /*0050*/  S2R R28, SR_TID.X ;  /* 0x00000000001c7919 */ /* 0x000e220000002100 */
[----:B------:R-:W-:Y:S01]  /*0060*/  BSSY B6, `(.L_x_8320) ;  /* 0x000010d000067945 */ /* 0x000fe20003800000 */
[----:B------:R-:W-:-:S02]  /*0070*/  CS2R R16, SRZ ;  /* 0x0000000000107805 */ /* 0x000fc4000001ff00 */
[----:B------:R-:W-:Y:S01]  /*0080*/  CS2R R26, SRZ ;  /* 0x00000000001a7805 */ /* 0x000fe2000001ff00 */
[----:B------:R-:W3:Y:S08]  /*0090*/  LDC.64 R4, c[0x0][0x220] ;  /* 0x00008800ff047b82 */ /* 0x000ef00000000a00 */
[----:B------:R-:W4:Y:S08]  /*00a0*/  LDC.64 R6, c[0x0][0x228] ;  /* 0x00008a00ff067b82 */ /* 0x000f300000000a00 */
[----:B------:R-:W5:Y:S01]  /*00b0*/  LDC.64 R8, c[0x0][0x230] ;  /* 0x00008c00ff087b82 */ /* 0x000f620000000a00 */
[----:B--2---:R2:W-:Y:S07]  /*00c0*/  STL.64 [R1], R2 ;  /* 0x0000000201007387 */ /* 0x0045ee0000100a00 */
[----:B------:R-:W1:Y:S01]  /*00d0*/  LDC.64 R10, c[0x0][0x238] ;  /* 0x00008e00ff0a7b82 */ /* 0x000e620000000a00 */
[----:B---3--:R3:W-:Y:S07]  /*00e0*/  STL.64 [R1+0x8], R4 ;  /* 0x0000080401007387 */ /* 0x0087ee0000100a00 */
[----:B------:R-:W0:Y:S01]  /*00f0*/  LDC.64 R12, c[0x0][0x240] ;  /* 0x00009000ff0c7b82 */ /* 0x000e220000000a00 */
[----:B----4-:R3:W-:Y:S07]  /*0100*/  STL.64 [R1+0x10], R6 ;  /* 0x0000100601007387 */ /* 0x0107ee0000100a00 */
[----:B------:R-:W4:Y:S01]  /*0110*/  LDC.64 R14, c[0x0][0x248] ;  /* 0x00009200ff0e7b82 */ /* 0x000f220000000a00 */
[----:B-----5:R3:W-:Y:S07]  /*0120*/  STL.64 [R1+0x18], R8 ;  /* 0x0000180801007387 */ /* 0x0207ee0000100a00 */
[----:B------:R-:W5:Y:S01]  /*0130*/  LDC.64 R18, c[0x0][0x250] ;  /* 0x00009400ff127b82 */ /* 0x000f620000000a00 */
[----:B-1----:R3:W-:Y:S07]  /*0140*/  STL.64 [R1+0x20], R10 ;  /* 0x0000200a01007387 */ /* 0x0027ee0000100a00 */
[----:B------:R-:W1:Y:S01]  /*0150*/  LDC.64 R20, c[0x0][0x258] ;  /* 0x00009600ff147b82 */ /* 0x000e620000000a00 */
[----:B0-----:R3:W-:Y:S07]  /*0160*/  STL.64 [R1+0x28], R12 ;  /* 0x0000280c01007387 */ /* 0x0017ee0000100a00 */
        /* <DEDUP_REMOVED lines=8> */
[----:B------:R-:W0:Y:S01]  /*01f0*/  LDC R24, c[0x0][0x210] ;  /* 0x00008400ff187b82 */ /* 0x000e220000000800 */
[----:B----4-:R3:W-:Y:S04]  /*0200*/  STL.64 [R1+0x50], R30 ;  /* 0x0000501e01007387 */ /* 0x0107e80000100a00 */
[----:B-----5:R3:W-:Y:S03]  /*0210*/  STL.64 [R1+0x58], R32 ;  /* 0x0000582001007387 */ /* 0x0207e60000100a00 */
[----:B--2---:R-:W2:Y:S01]  /*0220*/  LDC.U8 R2, c[0x0][0x294] ;  /* 0x0000a500ff027b82 */ /* 0x004ea20000000000 */
[----:B-1----:R3:W-:Y:S01]  /*0230*/  STL.64 [R1+0x60], R34 ;  /* 0x0000602201007387 */ /* 0x0027e20000100a00 */
[----:B0-----:R-:W-:-:S05]  /*0240*/  IMAD R24, R25, -0x200, R24 ;  /* 0xfffffe0019187824 */ /* 0x001fca00078e0218 */
[----:B------:R-:W-:-:S13]  /*0250*/  ISETP.GE.AND P0, PT, R28, R24, PT ;  /* 0x000000181c00720c */ /* 0x000fda0003f06270 */
[----:B--23--:R-:W-:Y:S05]  /*0260*/  @P0 BRA `(.L_x_8321) ;  /* 0x0000000c00b00947 */ /* 0x00cfea0003800000 */
        /* <DEDUP_REMOVED lines=20> */
.L_x_8325:
[----:B------:R1:W5:Y:S01]  /*03b0*/  LDG.E.U8 R26, desc[UR36][R4.64] ;  /* 0x00000024041a7981 */ /* 0x000362000c1e1100 */
[----:B------:R-:W-:Y:S01]  /*03c0*/  IMAD.MOV.U32 R27, RZ, RZ, RZ ;  /* 0x000000ffff1b7224 */ /* 0x000fe200078e00ff */
[----:B------:R-:W-:Y:S06]  /*03d0*/  BRA `(.L_x_8327) ;  /* 0x0000000c004c7947 */ /* 0x000fec0003800000 */
.L_x_8324:
        /* <DEDUP_REMOVED lines=8> */
.L_x_8329:
[----:B------:R-:W2:Y:S02]  /*0460*/  LDG.E R26, desc[UR36][R4.64] ;  /* 0x00000024041a7981 */ /* 0x000ea4000c1e1900 */
[----:B--2---:R-:W-:Y:S01]  /*0470*/  SHF.R.S32.HI R27, RZ, 0x1f, R26 ;  /* 0x0000001fff1b7819 */ /* 0x004fe2000001141a */
[----:B------:R-:W-:Y:S06]  /*0480*/  BRA `(.L_x_8327) ;  /* 0x0000000c00207947 */ /* 0x000fec0003800000 */
.L_x_8328:
[----:B------:R-:W2:Y:S02]  /*0490*/  LDG.E.S16 R26, desc[UR36][R4.64] ;  /* 0x00000024041a7981 */ /* 0x000ea4000c1e1700 */
[----:B--2---:R-:W-:Y:S01]  /*04a0*/  SHF.R.S32.HI R27, RZ, 0x1f, R26 ;  /* 0x0000001fff1b7819 */ /* 0x004fe2000001141a */
[----:B------:R-:W-:Y:S06]  /*04b0*/  BRA `(.L_x_8327) ;  /* 0x0000000c00147947 */ /* 0x000fec0003800000 */
.L_x_8323:
        /* <DEDUP_REMOVED lines=9> */
.L_x_8331:
[----:B------:R-:W2:Y:S02]  /*0550*/  LDG.E.U16 R4, desc[UR36][R4.64] ;  /* 0x0000002404047981 */ /* 0x000ea4000c1e1500 */
[----:B--2---:R-:W-:-:S06]  /*0560*/  HADD2.F32 R26, -RZ, R4.H0_H0 ;  /* 0x20000004ff1a7230 */ /* 0x004fcc0000004100 */
[----:B------:R-:W0:Y:S01]  /*0570*/  F2I.S64.TRUNC R26, R26 ;  /* 0x0000001a001a7311 */ /* 0x000e22000020d900 */
[----:B------:R-:W-:Y:S05]  /*0580*/  BRA `(.L_x_8327) ;  /* 0x0000000800e07947 */ /* 0x000fea0003800000 */
.L_x_8330:
        /* <DEDUP_REMOVED lines=9> */
.L_x_8333:
[----:B------:R-:W2:Y:S02]  /*0620*/  LDG.E.U16 R4, desc[UR36][R4.64] ;  /* 0x0000002404047981 */ /* 0x000ea4000c1e1500 */
[----:B--2---:R-:W-:-:S06]  /*0630*/  HADD2.F32 R26, -RZ, R4.H0_H0 ;  /* 0x20000004ff1a7230 */ /* 0x004fcc0000004100 */
[----:B------:R-:W4:Y:S01]  /*0640*/  F2I.S64.TRUNC R26, R26 ;  /* 0x0000001a001a7311 */ /* 0x000f22000020d900 */
[----:B------:R-:W-:Y:S05]  /*0650*/  BRA `(.L_x_8327) ;  /* 0x0000000800ac7947 */ /* 0x000fea0003800000 */
.L_x_8332:
[----:B------:R-:W2:Y:S02]  /*0660*/  LDG.E.64 R4, desc[UR36][R4.64] ;  /* 0x0000002404047981 */ /* 0x000ea4000c1e1b00 */
[----:B--2---:R2:W3:Y:S01]  /*0670*/  F2I.S64.F64.TRUNC R26, R4 ;  /* 0x00000004001a7311 */ /* 0x0044e2000030d900 */
[----:B------:R-:W-:Y:S05]  /*0680*/  BRA `(.L_x_8327) ;  /* 0x0000000800a07947 */ /* 0x000fea0003800000 */
.L_x_8322:
        /* <DEDUP_REMOVED lines=13> */
.L_x_8336:
[----:B------:R-:W2:Y:S02]  /*0760*/  LDG.E.64 R4, desc[UR36][R4.64] ;  /* 0x0000002404047981 */ /* 0x000ea4000c1e1b00 */
[----:B--2---:R0:W1:Y:S01]  /*0770*/  F2I.S64.F64.TRUNC R26, R4 ;  /* 0x00000004001a7311 */ /* 0x004062000030d900 */
[----:B------:R-:W-:Y:S05]  /*0780*/  BRA `(.L_x_8327) ;  /* 0x0000000800607947 */ /* 0x000fea0003800000 */
.L_x_8335:
        /* <DEDUP_REMOVED lines=27> */
.L_x_8338:
        /* <DEDUP_REMOVED lines=15> */
.L_x_8337:
[----:B------:R-:W2:Y:S02]  /*0a30*/  LDG.E.U16 R26, desc[UR36][R4.64] ;  /* 0x00000024041a7981 */ /* 0x000ea4000c1e1500 */
[----:B--2---:R-:W-:-:S06]  /*0a40*/  IMAD.U32 R26, R26, 0x10000, RZ ;  /* 0x000100001a1a7824 */ /* 0x004fcc00078e00ff */
[----:B------:R-:W0:Y:S01]  /*0a50*/  F2I.S64.TRUNC R26, R26 ;  /* 0x0000001a001a7311 */ /* 0x000e22000020d900 */
[----:B------:R-:W-:Y:S05]  /*0a60*/  BRA `(.L_x_8327) ;  /* 0x0000000400a87947 */ /* 0x000fea0003800000 */
.L_x_8334:
        /* <DEDUP_REMOVED lines=11> */
.L_x_8341:
        /* <DEDUP_REMOVED lines=21> */
.L_x_8345:
[----:B------:R-:W-:Y:S05]  /*0c70*/  BSYNC B1 ;  /* 0x0000000000017941 */ /* 0x000fea0003800000 */
.L_x_8344:
[----:B------:R-:W-:Y:S01]  /*0c80*/  IMAD.SHL.U32 R3, R3, 0x100000, RZ ;  /* 0x0010000003037824 */ /* 0x000fe200078e00ff */
[----:B------:R-:W-:-:S04]  /*0c90*/  LEA R5, R0, 0x3b800000, 0x17 ;  /* 0x3b80000000057811 */ /* 0x000fc800078eb8ff */
[----:B------:R-:W-:-:S07]  /*0ca0*/  LOP3.LUT R26, R5, R3, R26, 0xfe, !PT ;  /* 0x00000003051a7212 */ /* 0x000fce00078efe1a */
.L_x_8343:
[----:B------:R-:W-:Y:S05]  /*0cb0*/  BSYNC B0 ;  /* 0x0000000000007941 */ /* 0x000fea0003800000 */
.L_x_8342:
[----:B------:R-:W0:Y:S01]  /*0cc0*/  F2I.S64.TRUNC R26, R26 ;  /* 0x0000001a001a7311 */ /* 0x000e22000020d900 */
[----:B------:R-:W-:Y:S05]  /*0cd0*/  BRA `(.L_x_8327) ;  /* 0x00000004000c7947 */ /* 0x000fea0003800000 */
.L_x_8340:
        /* <DEDUP_REMOVED lines=21> */
.L_x_8349:
[----:B------:R-:W-:Y:S05]  /*0e30*/  BSYNC B1 ;  /* 0x0000000000017941 */ /* 0x000fea0003800000 */
.L_x_8348:
[----:B------:R-:W-:Y:S01]  /*0e40*/  IMAD.SHL.U32 R3, R3, 0x200000, RZ ;  /* 0x0020000003037824 */ /* 0x000fe200078e00ff */
[----:B------:R-:W-:-:S04]  /*0e50*/  LEA R5, R0, 0x37800000, 0x17 ;  /* 0x3780000000057811 */ /* 0x000fc800078eb8ff */
[----:B------:R-:W-:-:S07]  /*0e60*/  LOP3.LUT R26, R5, R3, R26, 0xfe, !PT ;  /* 0x00000003051a7212 */ /* 0x000fce00078efe1a */
.L_x_8347:
[----:B------:R-:W-:Y:S05]  /*0e70*/  BSYNC B0 ;  /* 0x0000000000007941 */ /* 0x000fea0003800000 */
.L_x_8346:
[----:B------:R-:W0:Y:S01]  /*0e80*/  F2I.S64.TRUNC R26, R26 ;  /* 0x0000001a001a7311 */ /* 0x000e22000020d900 */
[----:B------:R-:W-:Y:S05]  /*0e90*/  BRA `(.L_x_8327) ;  /* 0x00000000009c7947 */ /* 0x000fea0003800000 */
.L_x_8339:
        /* <DEDUP_REMOVED lines=14> */
.L_x_8353:
[----:B------:R-:W-:Y:S05]  /*0f80*/  BSYNC B0 ;  /* 0x0000000000007941 */ /* 0x000fea0003800000 */
.L_x_8352:
[----:B------:R-:W0:Y:S01]  /*0f90*/  F2I.S64.TRUNC R26, R26 ;  /* 0x0000001a001a7311 */ /* 0x000e22000020d900 */
[----:B------:R-:W-:Y:S05]  /*0fa0*/  BRA `(.L_x_8327) ;  /* 0x0000000000587947 */ /* 0x000fea0003800000 */
.L_x_8326:
        /* <DEDUP_REMOVED lines=16> */
.L_x_8354:
[----:B------:R-:W-:Y:S01]  /*10b0*/  CS2R R26, SRZ ;  /* 0x00000000001a7805 */ /* 0x000fe2000001ff00 */
[----:B------:R-:W-:Y:S06]  /*10c0*/  BRA `(.L_x_8327) ;  /* 0x0000000000107947 */ /* 0x000fec0003800000 */
.L_x_8351:
[----:B------:R0:W5:Y:S01]  /*10d0*/  LDG.E.64 R26, desc[UR36][R4.64] ;  /* 0x00000024041a7981 */ /* 0x000162000c1e1b00 */
[----:B------:R-:W-:Y:S05]  /*10e0*/  BRA `(.L_x_8327) ;  /* 0x0000000000087947 */ /* 0x000fea0003800000 */
.L_x_8350:
[----:B------:R0:W5:Y:S01]  /*10f0*/  LDG.E R26, desc[UR36][R4.64] ;  /* 0x00000024041a7981 */ /* 0x000162000c1e1900 */
[----:B------:R-:W-:-:S07]  /*1100*/  IMAD.MOV.U32 R27, RZ, RZ, RZ ;  /* 0x000000ffff1b7224 */ /* 0x000fce00078e00ff */
.L_x_8327:
[----:B------:R-:W2:Y:S02]  /*1110*/  S2R R28, SR_TID.X ;  /* 0x00000000001c7919 */ /* 0x000ea40000002100 */
[----:B--2---:R-:W-:-:S07]  /*1120*/  VIADD R28, R28, 0x80 ;  /* 0x000000801c1c7836 */ /* 0x004fce0000000000 */
.L_x_8321:
[----:B------:R-:W-:Y:S05]  /*1130*/  BSYNC B6 ;  /* 0x0000000000067941 */ /* 0x000fea0003800000 */
.L_x_8320:
        /* <DEDUP_REMOVED lines=24> */
.L_x_8360:
[----:B------:R0:W5:Y:S01]  /*12c0*/  LDG.E.U8 R16, desc[UR36][R4.64] ;  /* 0x0000002404107981 */ /* 0x000162000c1e1100 */
[----:B------:R-:W-:Y:S01]  /*12d0*/  IMAD.MOV.U32 R17, RZ, RZ, RZ ;  /* 0x000000ffff117224 */ /* 0x000fe200078e00ff */
[----:B------:R-:W-:Y:S06]  /*12e0*/  BRA `(.L_x_8362) ;  /* 0x0000000c00487947 */ /* 0x000fec0003800000 */
.L_x_8359:
        /* <DEDUP_REMOVED lines=8> */
.L_x_8364:
[----:B------:R-:W2:Y:S02]  /*1370*/  LDG.E R16, desc[UR36][R4.64] ;  /* 0x0000002404107981 */ /* 0x000ea4000c1e1900 */
[----:B--2---:R-:W-:Y:S01]  /*1380*/  SHF.R.S32.HI R17, RZ, 0x1f, R16 ;  /* 0x0000001fff117819 */ /* 0x004fe20000011410 */
[----:B------:R-:W-:Y:S06]  /*1390*/  BRA `(.L_x_8362) ;  /* 0x0000000c001c7947 */ /* 0x000fec0003800000 */
.L_x_8363:
[----:B------:R-:W2:Y:S02]  /*13a0*/  LDG.E.S16 R16, desc[UR36][R4.64] ;  /* 0x0000002404107981 */ /* 0x000ea4000c1e1700 */
[----:B--2---:R-:W-:Y:S01]  /*13b0*/  SHF.R.S32.HI R17, RZ, 0x1f, R16 ;  /* 0x0000001fff117819 */ /* 0x004fe20000011410 */
[----:B------:R-:W-:Y:S06]  /*13c0*/  BRA `(.L_x_8362) ;  /* 0x0000000c00107947 */ /* 0x000fec0003800000 */
.L_x_8358:
        /* <DEDUP_REMOVED lines=9> */
.L_x_8366:
[----:B------:R-:W2:Y:S02]  /*1460*/  LDG.E.U16 R4, desc[UR36][R4.64] ;  /* 0x0000002404047981 */ /* 0x000ea4000c1e1500 */
[----:B--2---:R-:W-:-:S06]  /*1470*/  HADD2.F32 R16, -RZ, R4.H0_H0 ;  /* 0x20000004ff107230 */ /* 0x004fcc0000004100 */
[----:B------:R-:W0:Y:S01]  /*1480*/  F2I.S64.TRUNC R16, R16 ;  /* 0x0000001000107311 */ /* 0x000e22000020d900 */
[----:B------:R-:W-:Y:S05]  /*1490*/  BRA `(.L_x_8362) ;  /* 0x0000000800dc7947 */ /* 0x000fea0003800000 */
.L_x_8365:
        /* <DEDUP_REMOVED lines=9> */
.L_x_8368:
[----:B------:R-:W2:Y:S02]  /*1530*/  LDG.E.U16 R4, desc[UR36][R4.64] ;  /* 0x0000002404047981 */ /* 0x000ea4000c1e1500 */
[----:B--2---:R-:W-:-:S06]  /*1540*/  HADD2.F32 R16, -RZ, R4.H0_H0 ;  /* 0x20000004ff107230 */ /* 0x004fcc0000004100 */
[----:B------:R-:W0:Y:S01]  /*1550*/  F2I.S64.TRUNC R16, R16 ;  /* 0x0000001000107311 */ /* 0x000e22000020d900 */
[----:B------:R-:W-:Y:S05]  /*1560*/  BRA `(.L_x_8362) ;  /* 0x0000000800a87947 */ /* 0x000fea0003800000 */
.L_x_8367:
[----:B------:R-:W2:Y:S02]  /*1570*/  LDG.E.64 R4, desc[UR36][R4.64] ;  /* 0x0000002404047981 */ /* 0x000ea4000c1e1b00 */
[----:B--2---:R0:W1:Y:S01]  /*1580*/  F2I.S64.F64.TRUNC R16, R4 ;  /* 0x0000000400107311 */ /* 0x004062000030d900 */
[----:B------:R-:W-:Y:S05]  /*1590*/  BRA `(.L_x_8362) ;  /* 0x00000008009c7947 */ /* 0x000fea0003800000 */
.L_x_8357:
        /* <DEDUP_REMOVED lines=13> */
.L_x_8371:
[----:B------:R-:W2:Y:S02]  /*1670*/  LDG.E.64 R4, desc[UR36][R4.64] ;  /* 0x0000002404047981 */ /* 0x000ea4000c1e1b00 */
[----:B--2---:R0:W1:Y:S01]  /*1680*/  F2I.S64.F64.TRUNC R16, R4 ;  /* 0x0000000400107311 */ /* 0x004062000030d900 */
[----:B------:R-:W-:Y:S05]  /*1690*/  BRA `(.L_x_8362) ;  /* 0x00000008005c7947 */ /* 0x000fea0003800000 */
.L_x_8370:
        /* <DEDUP_REMOVED lines=27> */
.L_x_8373:
        /* <DEDUP_REMOVED lines=10> */
[----:B------:R-:W-:-:S04]  /*18f0*/  SHF.L.U32 R0, R4, 0x18, RZ ;  /* 0x0000001804007819 */ /* 0x000fc800000006ff */
[----:B------:R-:W-:-:S04]  /*1900*/  LOP3.LUT R0, R3, 0x80000000, R0, 0xf8, !PT ;  /* 0x8000000003007812 */ /* 0x000fc800078ef800 */
[----:B------:R2:W0:Y:S01]  /*1910*/  F2I.S64.TRUNC R16, R0 ;  /* 0x0000000000107311 */ /* 0x000422000020d900 */
[----:B------:R-:W-:Y:S05]  /*1920*/  BRA `(.L_x_8362) ;  /* 0x0000000400b87947 */ /* 0x000fea0003800000 */
.L_x_8372:
[----:B------:R-:W2:Y:S02]  /*1930*/  LDG.E.U16 R16, desc[UR36][R4.64] ;  /* 0x0000002404107981 */ /* 0x000ea4000c1e1500 */
[----:B--2---:R-:W-:-:S06]  /*1940*/  IMAD.U32 R16, R16, 0x10000, RZ ;  /* 0x0001000010107824 */ /* 0x004fcc00078e00ff */
[----:B------:R-:W0:Y:S01]  /*1950*/  F2I.S64.TRUNC R16, R16 ;  /* 0x0000001000107311 */ /* 0x000e22000020d900 */
[----:B------:R-:W-:Y:S05]  /*1960*/  BRA `(.L_x_8362) ;  /* 0x0000000400a87947 */ /* 0x000fea0003800000 */
.L_x_8369:
        /* <DEDUP_REMOVED lines=11> */
.L_x_8376:
        /* <DEDUP_REMOVED lines=21> */
.L_x_8380:
[----:B------:R-:W-:Y:S05]  /*1b70*/  BSYNC B1 ;  /* 0x0000000000017941 */ /* 0x000fea0003800000 */
.L_x_8379:
[----:B------:R-:W-:Y:S01]  /*1b80*/  IMAD.SHL.U32 R3, R3, 0x100000, RZ ;  /* 0x0010000003037824 */ /* 0x000fe200078e00ff */
[----:B------:R-:W-:-:S04]  /*1b90*/  LEA R5, R0, 0x3b800000, 0x17 ;  /* 0x3b80000000057811 */ /* 0x000fc800078eb8ff */
[----:B------:R-:W-:-:S07]  /*1ba0*/  LOP3.LUT R16, R5, R3, R16, 0xfe, !PT ;  /* 0x0000000305107212 */ /* 0x000fce00078efe10 */
.L_x_8378:
[----:B------:R-:W-:Y:S05]  /*1bb0*/  BSYNC B0 ;  /* 0x0000000000007941 */ /* 0x000fea0003800000 */
.L_x_8377:
[----:B------:R-:W0:Y:S01]  /*1bc0*/  F2I.S64.TRUNC R16, R16 ;  /* 0x0000001000107311 */ /* 0x000e22000020d900 */
[----:B------:R-:W-:Y:S05]  /*1bd0*/  BRA `(.L_x_8362) ;  /* 0x00000004000c7947 */ /* 0x000fea0003800000 */
.L_x_8375:
        /* <DEDUP_REMOVED lines=21> */
.L_x_8384:
[----:B------:R-:W-:Y:S05]  /*1d30*/  BSYNC B1 ;  /* 0x0000000000017941 */ /* 0x000fea0003800000 */
.L_x_8383:
[----:B------:R-:W-:Y:S01]  /*1d40*/  IMAD.SHL.U32 R3, R3, 0x200000, RZ ;  /* 0x0020000003037824 */ /* 0x000fe200078e00ff */
[----:B------:R-:W-:-:S04]  /*1d50*/  LEA R5, R0, 0x37800000, 0x17 ;  /* 0x3780000000057811 */ /* 0x000fc800078eb8ff */
[----:B------:R-:W-:-:S07]  /*1d60*/  LOP3.LUT R16, R5, R3, R16, 0xfe, !PT ;  /* 0x0000000305107212 */ /* 0x000fce00078efe10 */
.L_x_8382:
[----:B------:R-:W-:Y:S05]  /*1d70*/  BSYNC B0 ;  /* 0x0000000000007941 */ /* 0x000fea0003800000 */
.L_x_8381:
[----:B------:R-:W0:Y:S01]  /*1d80*/  F2I.S64.TRUNC R16, R16 ;  /* 0x0000001000107311 */ /* 0x000e22000020d900 */
[----:B------:R-:W-:Y:S05]  /*1d90*/  BRA `(.L_x_8362) ;  /* 0x00000000009c7947 */ /* 0x000fea0003800000 */
.L_x_8374:
        /* <DEDUP_REMOVED lines=14> */
.L_x_8388:
[----:B------:R-:W-:Y:S05]  /*1e80*/  BSYNC B0 ;  /* 0x0000000000007941 */ /* 0x000fea0003800000 */
.L_x_8387:
[----:B------:R-:W0:Y:S01]  /*1e90*/  F2I.S64.TRUNC R16, R16 ;  /* 0x0000001000107311 */ /* 0x000e22000020d900 */
[----:B------:R-:W-:Y:S05]  /*1ea0*/  BRA `(.L_x_8362) ;  /* 0x0000000000587947 */ /* 0x000fea0003800000 */
.L_x_8361:
        /* <DEDUP_REMOVED lines=15> */
[----:B-1-345:R-:W-:Y:S05]  /*1fa0*/  CALL.ABS.NOINC R14 ;  /* 0x000000000e007343 */ /* 0x03afea0003c00000 */
.L_x_8389:
[----:B------:R-:W-:Y:S01]  /*1fb0*/  CS2R R16, SRZ ;  /* 0x0000000000107805 */ /* 0x000fe2000001ff00 */
[----:B------:R-:W-:Y:S06]  /*1fc0*/  BRA `(.L_x_8362) ;  /* 0x0000000000107947 */ /* 0x000fec0003800000 */
.L_x_8386:
[----:B------:R0:W5:Y:S01]  /*1fd0*/  LDG.E.64 R16, desc[UR36][R4.64] ;  /* 0x0000002404107981 */ /* 0x000162000c1e1b00 */
[----:B------:R-:W-:Y:S05]  /*1fe0*/  BRA `(.L_x_8362) ;  /* 0x0000000000087947 */ /* 0x000fea0003800000 */
.L_x_8385:
[----:B------:R0:W5:Y:S01]  /*1ff0*/  LDG.E R16, desc[UR36][R4.64] ;  /* 0x0000002404107981 */ /* 0x000162000c1e1900 */
[----:B------:R-:W-:-:S07]  /*2000*/  IMAD.MOV.U32 R17, RZ, RZ, RZ ;  /* 0x000000ffff117224 */ /* 0x000fce00078e00ff */
.L_x_8362:
[----:B------:R-:W-:-:S07]  /*2010*/  VIADD R28, R28, 0x80 ;  /* 0x000000801c1c7836 */ /* 0x000fce0000000000 */
.L_x_8356:
[----:B------:R-:W-:Y:S05]  /*2020*/  BSYNC B6 ;  /* 0x0000000000067941 */ /* 0x000fea0003800000 */
.L_x_8355:
        /* <DEDUP_REMOVED lines=26> */
.L_x_8395:
[----:B------:R0:W5:Y:S01]  /*21d0*/  LDG.E.U8 R18, desc[UR36][R4.64] ;  /* 0x0000002404127981 */ /* 0x000162000c1e1100 */
[----:B------:R-:W-:Y:S01]  /*21e0*/  IMAD.MOV.U32 R19, RZ, RZ, RZ ;  /* 0x000000ffff137224 */ /* 0x000fe200078e00ff */
[----:B------:R-:W-:Y:S06]  /*21f0*/  BRA `(.L_x_8397) ;  /* 0x0000000c00487947 */ /* 0x000fec0003800000 */
.L_x_8394:
        /* <DEDUP_REMOVED lines=8> */
.L_x_8399:
[----:B------:R-:W2:Y:S02]  /*2280*/  LDG.E R18, desc[UR36][R4.64] ;  /* 0x0000002404127981 */ /* 0x000ea4000c1e1900 */
[----:B--2---:R-:W-:Y:S01]  /*2290*/  SHF.R.S32.HI R19, RZ, 0x1f, R18 ;  /* 0x0000001fff137819 */ /* 0x004fe20000011412 */
[----:B------:R-:W-:Y:S06]  /*22a0*/  BRA `(.L_x_8397) ;  /* 0x0000000c001c7947 */ /* 0x000fec0003800000 */
.L_x_8398:
[----:B------:R-:W2:Y:S02]  /*22b0*/  LDG.E.S16 R18, desc[UR36][R4.64] ;  /* 0x0000002404127981 */ /* 0x000ea4000c1e1700 */
[----:B--2---:R-:W-:Y:S01]  /*22c0*/  SHF.R.S32.HI R19, RZ, 0x1f, R18 ;  /* 0x0000001fff137819 */ /* 0x004fe20000011412 */
[----:B------:R-:W-:Y:S06]  /*22d0*/  BRA `(.L_x_8397) ;  /* 0x0000000c00107947 */ /* 0x000fec0003800000 */
.L_x_8393:
        /* <DEDUP_REMOVED lines=9> */
.L_x_8401:
[----:B------:R-:W2:Y:S02]  /*2370*/  LDG.E.U16 R4, desc[UR36][R4.64] ;  /* 0x0000002404047981 */ /* 0x000ea4000c1e1500 */
[----:B--2---:R-:W-:-:S06]  /*2380*/  HADD2.F32 R18, -RZ, R4.H0_H0 ;  /* 0x20000004ff127230 */ /* 0x004fcc0000004100 */
[----:B------:R-:W0:Y:S01]  /*2390*/  F2I.S64.TRUNC R18, R18 ;  /* 0x0000001200127311 */ /* 0x000e22000020d900 */
[----:B------:R-:W-:Y:S05]  /*23a0*/  BRA `(.L_x_8397) ;  /* 0x0000000800dc7947 */ /* 0x000fea0003800000 */
.L_x_8400:
        /* <DEDUP_REMOVED lines=9> */
.L_x_8403:
[----:B------:R-:W2:Y:S02]  /*2440*/  LDG.E.U16 R4, desc[UR36][R4.64] ;  /* 0x0000002404047981 */ /* 0x000ea4000c1e1500 */
[----:B--2---:R-:W-:-:S06]  /*2450*/  HADD2.F32 R18, -RZ, R4.H0_H0 ;  /* 0x20000004ff127230 */ /* 0x004fcc0000004100 */
[----:B------:R-:W0:Y:S01]  /*2460*/  F2I.S64.TRUNC R18, R18 ;  /* 0x0000001200127311 */ /* 0x000e22000020d900 */
[----:B------:R-:W-:Y:S05]  /*2470*/  BRA `(.L_x_8397) ;  /* 0x0000000800a87947 */ /* 0x000fea0003800000 */
.L_x_8402:
[----:B------:R-:W2:Y:S02]  /*2480*/  LDG.E.64 R4, desc[UR36][R4.64] ;  /* 0x0000002404047981 */ /* 0x000ea4000c1e1b00 */
[----:B--2---:R0:W1:Y:S01]  /*2490*/  F2I.S64.F64.TRUNC R18, R4 ;  /* 0x0000000400127311 */ /* 0x004062000030d900 */
[----:B------:R-:W-:Y:S05]  /*24a0*/  BRA `(.L_x_8397) ;  /* 0x00000008009c7947 */ /* 0x000fea0003800000 */
.L_x_8392:
        /* <DEDUP_REMOVED lines=13> */
.L_x_8406:
[----:B------:R-:W2:Y:S02]  /*2580*/  LDG.E.64 R4, desc[UR36][R4.64] ;  /* 0x0000002404047981 */ /* 0x000ea4000c1e1b00 */
[----:B--2---:R0:W1:Y:S01]  /*2590*/  F2I.S64.F64.TRUNC R18, R4 ;  /* 0x0000000400127311 */ /* 0x004062000030d900 */
[----:B------:R-:W-:Y:S05]  /*25a0*/  BRA `(.L_x_8397) ;  /* 0x00000008005c7947 */ /* 0x000fea0003800000 */
.L_x_8405:
        /* <DEDUP_REMOVED lines=27> */
.L_x_8408:
        /* <DEDUP_REMOVED lines=14> */
.L_x_8407:
[----:B------:R-:W2:Y:S02]  /*2840*/  LDG.E.U16 R18, desc[UR36][R4.64] ;  /* 0x0000002404127981 */ /* 0x000ea4000c1e1500 */
[----:B--2---:R-:W-:-:S06]  /*2850*/  IMAD.U32 R18, R18, 0x10000, RZ ;  /* 0x0001000012127824 */ /* 0x004fcc00078e00ff */
[----:B------:R-:W0:Y:S01]  /*2860*/  F2I.S64.TRUNC R18, R18 ;  /* 0x0000001200127311 */ /* 0x000e22000020d900 */
[----:B------:R-:W-:Y:S05]  /*2870*/  BRA `(.L_x_8397) ;  /* 0x0000000400a87947 */ /* 0x000fea0003800000 */
.L_x_8404:
        /* <DEDUP_REMOVED lines=11> */
.L_x_8411:
        /* <DEDUP_REMOVED lines=21> */
.L_x_8415:
[----:B------:R-:W-:Y:S05]  /*2a80*/  BSYNC B1 ;  /* 0x0000000000017941 */ /* 0x000fea0003800000 */
.L_x_8414:
[----:B------:R-:W-:Y:S01]  /*2a90*/  IMAD.SHL.U32 R2, R2, 0x100000, RZ ;  /* 0x0010000002027824 */ /* 0x000fe200078e00ff */
[----:B------:R-:W-:-:S04]  /*2aa0*/  LEA R3, R0, 0x3b800000, 0x17 ;  /* 0x3b80000000037811 */ /* 0x000fc800078eb8ff */
[----:B------:R-:W-:-:S07]  /*2ab0*/  LOP3.LUT R18, R3, R2, R18, 0xfe, !PT ;  /* 0x0000000203127212 */ /* 0x000fce00078efe12 */
.L_x_8413:
[----:B------:R-:W-:Y:S05]  /*2ac0*/  BSYNC B0 ;  /* 0x0000000000007941 */ /* 0x000fea0003800000 */
.L_x_8412:
[----:B------:R-:W1:Y:S01]  /*2ad0*/  F2I.S64.TRUNC R18, R18 ;  /* 0x0000001200127311 */ /* 0x000e62000020d900 */
[----:B------:R-:W-:Y:S05]  /*2ae0*/  BRA `(.L_x_8397) ;  /* 0x00000004000c7947 */ /* 0x000fea0003800000 */
.L_x_8410:
        /* <DEDUP_REMOVED lines=21> */
.L_x_8419:
[----:B------:R-:W-:Y:S05]  /*2c40*/  BSYNC B1 ;  /* 0x0000000000017941 */ /* 0x000fea0003800000 */
.L_x_8418:
[----:B------:R-:W-:Y:S02]  /*2c50*/  LEA R3, R0, 0x37800000, 0x17 ;  /* 0x3780000000037811 */ /* 0x000fe400078eb8ff */
[----:B------:R-:W-:-:S04]  /*2c60*/  SHF.L.U32 R2, R2, 0x15, RZ ;  /* 0x0000001502027819 */ /* 0x000fc800000006ff */
[----:B------:R-:W-:-:S07]  /*2c70*/  LOP3.LUT R18, R3, R2, R18, 0xfe, !PT ;  /* 0x0000000203127212 */ /* 0x000fce00078efe12 */
.L_x_8417:
[----:B------:R-:W-:Y:S05]  /*2c80*/  BSYNC B0 ;  /* 0x0000000000007941 */ /* 0x000fea0003800000 */
.L_x_8416:
[----:B------:R-:W2:Y:S01]  /*2c90*/  F2I.S64.TRUNC R18, R18 ;  /* 0x0000001200127311 */ /* 0x000ea2000020d900 */
[----:B------:R-:W-:Y:S05]  /*2ca0*/  BRA `(.L_x_8397) ;  /* 0x00000000009c7947 */ /* 0x000fea0003800000 */
.L_x_8409:
        /* <DEDUP_REMOVED lines=14> */
.L_x_8423:
[----:B------:R-:W-:Y:S05]  /*2d90*/  BSYNC B0 ;  /* 0x0000000000007941 */ /* 0x000fea0003800000 */
.L_x_8422:
[----:B------:R-:W0:Y:S01]  /*2da0*/  F2I.S64.TRUNC R18, R18 ;  /* 0x0000001200127311 */ /* 0x000e22000020d900 */
[----:B------:R-:W-:Y:S05]  /*2db0*/  BRA `(.L_x_8397) ;  /* 0x0000000000587947 */ /* 0x000fea0003800000 */
.L_x_8396:
        /* <DEDUP_REMOVED lines=16> */
.L_x_8424:
[----:B------:R-:W-:Y:S01]  /*2ec0*/  CS2R R18, SRZ ;  /* 0x0000000000127805 */ /* 0x000fe2000001ff00 */
[----:B------:R-:W-:Y:S06]  /*2ed0*/  BRA `(.L_x_8397) ;  /* 0x0000000000107947 */ /* 0x000fec0003800000 */
.L_x_8421:
[----:B------:R0:W5:Y:S01]  /*2ee0*/  LDG.E.64 R18, desc[UR36][R4.64] ;  /* 0x0000002404127981 */ /* 0x000162000c1e1b00 */
[----:B------:R-:W-:Y:S05]  /*2ef0*/  BRA `(.L_x_8397) ;  /* 0x0000000000087947 */ /* 0x000fea0003800000 */
.L_x_8420:
[----:B------:R0:W5:Y:S01]  /*2f00*/  LDG.E R18, desc[UR36][R4.64] ;  /* 0x0000002404127981 */ /* 0x000162000c1e1900 */
[----:B------:R-:W-:-:S07]  /*2f10*/  IMAD.MOV.U32 R19, RZ, RZ, RZ ;  /* 0x000000ffff137224 */ /* 0x000fce00078e00ff */
.L_x_8397:
[----:B------:R-:W-:-:S07]  /*2f20*/  VIADD R28, R28, 0x80 ;  /* 0x000000801c1c7836 */ /* 0x000fce0000000000 */
.L_x_8391:
[----:B------:R-:W-:Y:S05]  /*2f30*/  BSYNC B6 ;  /* 0x0000000000067941 */ /* 0x000fea0003800000 */
.L_x_8390:
[----:B------:R-:W-:Y:S01]  /*2f40*/  ISETP.GE.AND P0, PT, R28, R24, PT ;  /* 0x000000181c00720c */ /* 0x000fe20003f06270 */
[----:B------:R-:W-:-:S12]  /*2f50*/  BSSY B6, `(.L_x_8425) ;  /* 0x00000eb000067945 */ /* 0x000fd80003800000 */
[----:B------:R-:W-:Y:S05]  /*2f60*/  @P0 BRA `(.L_x_8426) ;  /* 0x0000000c00a40947 */ /* 0x000fea0003800000 */
[----:B01----:R-:W2:Y:S01]  /*2f70*/  LDC.U8 R4, c[0x0][0x294] ;  /* 0x0000a500ff047b82 */ /* 0x003ea20000000000 */
[----:B------:R-:W-:Y:S01]  /*2f80*/  IMAD R28, R25, 0x200, R28 ;  /* 0x00000200191c7824 */ /* 0x000fe200078e021c */
[----:B------:R-:W-:-:S03]  /*2f90*/  ULDC UR4, c[0x0][0x298] ;  /* 0x0000a60000047ab9 */ /* 0x000fc60000000800 */
[----:B------:R-:W-:-:S03]  /*2fa0*/  IMAD R5, R28, UR4, RZ ;  /* 0x000000041c057c24 */ /* 0x000fc6000f8e02ff */
[----:B------:R-:W0:Y:S01]  /*2fb0*/  LDC.64 R2, c[0x0][0x288] ;  /* 0x0000a200ff027b82 */ /* 0x000e220000000a00 */
        /* <DEDUP_REMOVED lines=16> */
.L_x_8430:
[----:B------:R0:W5:Y:S01]  /*30c0*/  LDG.E.U8 R22, desc[UR36][R2.64] ;  /* 0x0000002402167981 */ /* 0x000162000c1e1100 */
[----:B------:R-:W-:Y:S01]  /*30d0*/  HFMA2.MMA R23, -RZ, RZ, 0, 0 ;  /* 0x00000000ff177435 */ /* 0x000fe200000001ff */
[----:B------:R-:W-:Y:S10]  /*30e0*/  BRA `(.L_x_8426) ;  /* 0x0000000c00447947 */ /* 0x000ff40003800000 */
.L_x_8429:
        /* <DEDUP_REMOVED lines=8> */
.L_x_8433:
[----:B------:R-:W2:Y:S02]  /*3170*/  LDG.E R22, desc[UR36][R2.64] ;  /* 0x0000002402167981 */ /* 0x000ea4000c1e1900 */
[----:B--2---:R-:W-:Y:S01]  /*3180*/  SHF.R.S32.HI R23, RZ, 0x1f, R22 ;  /* 0x0000001fff177819 */ /* 0x004fe20000011416 */
[----:B------:R-:W-:Y:S06]  /*3190*/  BRA `(.L_x_8426) ;  /* 0x0000000c00187947 */ /* 0x000fec0003800000 */
.L_x_8432:
[----:B------:R-:W2:Y:S02]  /*31a0*/  LDG.E.S16 R22, desc[UR36][R2.64] ;  /* 0x0000002402167981 */ /* 0x000ea4000c1e1700 */
[----:B--2---:R-:W-:Y:S01]  /*31b0*/  SHF.R.S32.HI R23, RZ, 0x1f, R22 ;  /* 0x0000001fff177819 */ /* 0x004fe20000011416 */
[----:B------:R-:W-:Y:S06]  /*31c0*/  BRA `(.L_x_8426) ;  /* 0x0000000c000c7947 */ /* 0x000fec0003800000 */
.L_x_8428:
        /* <DEDUP_REMOVED lines=9> */
.L_x_8435:
[----:B------:R-:W2:Y:S02]  /*3260*/  LDG.E.U16 R2, desc[UR36][R2.64] ;  /* 0x0000002402027981 */ /* 0x000ea4000c1e1500 */
[----:B--2---:R-:W-:-:S06]  /*3270*/  HADD2.F32 R22, -RZ, R2.H0_H0 ;  /* 0x20000002ff167230 */ /* 0x004fcc0000004100 */
[----:B------:R-:W0:Y:S01]  /*3280*/  F2I.S64.TRUNC R22, R22 ;  /* 0x0000001600167311 */ /* 0x000e22000020d900 */
[----:B------:R-:W-:Y:S05]  /*3290*/  BRA `(.L_x_8426) ;  /* 0x0000000800d87947 */ /* 0x000fea0003800000 */
.L_x_8434:
        /* <DEDUP_REMOVED lines=9> */
.L_x_8437:
[----:B------:R-:W2:Y:S02]  /*3330*/  LDG.E.U16 R2, desc[UR36][R2.64] ;  /* 0x0000002402027981 */ /* 0x000ea4000c1e1500 */
[----:B--2---:R-:W-:-:S06]  /*3340*/  HADD2.F32 R22, -RZ, R2.H0_H0 ;  /* 0x20000002ff167230 */ /* 0x004fcc0000004100 */
[----:B------:R-:W0:Y:S01]  /*3350*/  F2I.S64.TRUNC R22, R22 ;  /* 0x0000001600167311 */ /* 0x000e22000020d900 */
[----:B------:R-:W-:Y:S05]  /*3360*/  BRA `(.L_x_8426) ;  /* 0x0000000800a47947 */ /* 0x000fea0003800000 */
.L_x_8436:
[----:B------:R-:W2:Y:S02]  /*3370*/  LDG.E.64 R2, desc[UR36][R2.64] ;  /* 0x0000002402027981 */ /* 0x000ea4000c1e1b00 */
[----:B--2---:R0:W1:Y:S01]  /*3380*/  F2I.S64.F64.TRUNC R22, R2 ;  /* 0x0000000200167311 */ /* 0x004062000030d900 */
[----:B------:R-:W-:Y:S05]  /*3390*/  BRA `(.L_x_8426) ;  /* 0x0000000800987947 */ /* 0x000fea0003800000 */
.L_x_8427:
        /* <DEDUP_REMOVED lines=13> */
.L_x_8440:
[----:B------:R-:W2:Y:S02]  /*3470*/  LDG.E.64 R2, desc[UR36][R2.64] ;  /* 0x0000002402027981 */ /* 0x000ea4000c1e1b00 */
[----:B--2---:R0:W1:Y:S01]  /*3480*/  F2I.S64.F64.TRUNC R22, R2 ;  /* 0x0000000200167311 */ /* 0x004062000030d900 */
[----:B------:R-:W-:Y:S05]  /*3490*/  BRA `(.L_x_8426) ;  /* 0x0000000800587947 */ /* 0x000fea0003800000 */
.L_x_8439:
        /* <DEDUP_REMOVED lines=27> */
.L_x_8442:
[----:B------:R-:W2:Y:S02]  /*3650*/  LDG.E.U8 R2, desc[UR36][R2.64] ;  /* 0x0000002402027981 */ /* 0x000ea4000c1e1100 */
[C---:B--2---:R-:W-:Y:S02]  /*3660*/  IMAD.SHL.U32 R0, R2.reuse, 0x2000000, RZ ;  /* 0x0200000002007824 */ /* 0x044fe400078e00ff */
[----:B------:R-:W-:-:S03]  /*3670*/  IMAD.SHL.U32 R5, R2, 0x1000000, RZ ;  /* 0x0100000002057824 */ /* 0x000fc600078e00ff */
[----:B------:R-:W-:-:S13]  /*3680*/  ISETP.GE.U32.AND P0, PT, R0, 0x8000000, PT ;  /* 0x080000000000780c */ /* 0x000fda0003f06070 */
[C---:B------:R-:W-:Y:S02]  /*3690*/  @!P0 IMAD.SHL.U32 R0, R2.reuse, 0x100, RZ ;  /* 0x0000010002008824 */ /* 0x040fe400078e00ff */
[----:B------:R-:W-:-:S03]  /*36a0*/  @P0 IMAD.SHL.U32 R4, R2, 0x200000, RZ ;  /* 0x0020000002040824 */ /* 0x000fc600078e00ff */
        /* <DEDUP_REMOVED lines=8> */
.L_x_8441:
[----:B------:R-:W2:Y:S02]  /*3730*/  LDG.E.U16 R22, desc[UR36][R2.64] ;  /* 0x0000002402167981 */ /* 0x000ea4000c1e1500 */
[----:B--2---:R-:W-:-:S06]  /*3740*/  IMAD.U32 R22, R22, 0x10000, RZ ;  /* 0x0001000016167824 */ /* 0x004fcc00078e00ff */
[----:B------:R-:W0:Y:S01]  /*3750*/  F2I.S64.TRUNC R22, R22 ;  /* 0x0000001600167311 */ /* 0x000e22000020d900 */
[----:B------:R-:W-:Y:S05]  /*3760*/  BRA `(.L_x_8426) ;  /* 0x0000000400a47947 */ /* 0x000fea0003800000 */
.L_x_8438:
        /* <DEDUP_REMOVED lines=11> */
.L_x_8445:
        /* <DEDUP_REMOVED lines=21> */
.L_x_8449:
[----:B------:R-:W-:Y:S05]  /*3970*/  BSYNC B1 ;  /* 0x0000000000017941 */ /* 0x000fea0003800000 */
.L_x_8448:
[----:B------:R-:W-:Y:S02]  /*3980*/  LEA R3, R0, 0x3b800000, 0x17 ;  /* 0x3b80000000037811 */ /* 0x000fe400078eb8ff */
[----:B------:R-:W-:-:S04]  /*3990*/  SHF.L.U32 R2, R2, 0x14, RZ ;  /* 0x0000001402027819 */ /* 0x000fc800000006ff */
[----:B------:R-:W-:-:S07]  /*39a0*/  LOP3.LUT R22, R3, R2, R22, 0xfe, !PT ;  /* 0x0000000203167212 */ /* 0x000fce00078efe16 */
.L_x_8447:
[----:B------:R-:W-:Y:S05]  /*39b0*/  BSYNC B0 ;  /* 0x0000000000007941 */ /* 0x000fea0003800000 */
.L_x_8446:
[----:B------:R-:W0:Y:S01]  /*39c0*/  F2I.S64.TRUNC R22, R22 ;  /* 0x0000001600167311 */ /* 0x000e22000020d900 */
[----:B------:R-:W-:Y:S05]  /*39d0*/  BRA `(.L_x_8426) ;  /* 0x0000000400087947 */ /* 0x000fea0003800000 */
.L_x_8444:
        /* <DEDUP_REMOVED lines=21> */
.L_x_8453:
[----:B------:R-:W-:Y:S05]  /*3b30*/  BSYNC B1 ;  /* 0x0000000000017941 */ /* 0x000fea0003800000 */
.L_x_8452:
[----:B------:R-:W-:Y:S01]  /*3b40*/  IMAD.SHL.U32 R2, R2, 0x200000, RZ ;  /* 0x0020000002027824 */ /* 0x000fe200078e00ff */
[----:B------:R-:W-:-:S04]  /*3b50*/  LEA R3, R0, 0x37800000, 0x17 ;  /* 0x3780000000037811 */ /* 0x000fc800078eb8ff */
[----:B------:R-:W-:-:S07]  /*3b60*/  LOP3.LUT R22, R3, R2, R22, 0xfe, !PT ;  /* 0x0000000203167212 */ /* 0x000fce00078efe16 */
.L_x_8451:
[----:B------:R-:W-:Y:S05]  /*3b70*/  BSYNC B0 ;  /* 0x0000000000007941 */ /* 0x000fea0003800000 */
.L_x_8450:
[----:B------:R-:W0:Y:S01]  /*3b80*/  F2I.S64.TRUNC R22, R22 ;  /* 0x0000001600167311 */ /* 0x000e22000020d900 */
[----:B------:R-:W-:Y:S05]  /*3b90*/  BRA `(.L_x_8426) ;  /* 0x0000000000987947 */ /* 0x000fea0003800000 */
.L_x_8443:
        /* <DEDUP_REMOVED lines=14> */
.L_x_8457:
[----:B------:R-:W-:Y:S05]  /*3c80*/  BSYNC B0 ;  /* 0x0000000000007941 */ /* 0x000fea0003800000 */
.L_x_8456:
[----:B------:R-:W0:Y:S01]  /*3c90*/  F2I.S64.TRUNC R22, R22 ;  /* 0x0000001600167311 */ /* 0x000e22000020d900 */
[----:B------:R-:W-:Y:S05]  /*3ca0*/  BRA `(.L_x_8426) ;  /* 0x0000000000547947 */ /* 0x000fea0003800000 */
.L_x_8431:
        /* <DEDUP_REMOVED lines=8> */
[----:B------:R-:W-:Y:S02]  /*3d30*/  IMAD.U32 R6, RZ, RZ, UR4 ;  /* 0x00000004ff067e24 */ /* 0x000fe4000f8e00ff */
[----:B------:R-:W-:-:S02]  /*3d40*/  IMAD.U32 R7, RZ, RZ, UR5 ;  /* 0x00000005ff077e24 */ /* 0x000fc4000f8e00ff */
[----:B------:R-:W-:Y:S02]  /*3d50*/  IMAD.U32 R10, RZ, RZ, UR6 ;  /* 0x00000006ff0a7e24 */ /* 0x000fe4000f8e00ff */
[----:B------:R-:W-:Y:S02]  /*3d60*/  IMAD.U32 R11, RZ, RZ, UR7 ;  /* 0x00000007ff0b7e24 */ /* 0x000fe4000f8e00ff */
[----:B------:R-:W-:Y:S02]  /*3d70*/  IMAD.MOV.U32 R8, RZ, RZ, 0x4e ;  /* 0x0000004eff087424 */ /* 0x000fe400078e00ff */
[----:B0-----:R-:W-:-:S07]  /*3d80*/  IMAD.MOV.U32 R12, RZ, RZ, 0x1 ;  /* 0x00000001ff0c7424 */ /* 0x001fce00078e00ff */
[----:B------:R-:W-:-:S07]  /*3d90*/  LEPC R20, `(.L_x_8458) ;  /* 0x000000001014794e */ /* 0x000fce0000000000 */
[----:B-1-345:R-:W-:Y:S05]  /*3da0*/  CALL.ABS.NOINC R2 ;  /* 0x0000000002007343 */ /* 0x03afea0003c00000 */
.L_x_8458:
[----:B------:R-:W-:Y:S05]  /*3db0*/  BRA `(.L_x_8426) ;  /* 0x0000000000107947 */ /* 0x000fea0003800000 */
.L_x_8455:
[----:B------:R0:W5:Y:S01]  /*3dc0*/  LDG.E.64 R22, desc[UR36][R2.64] ;  /* 0x0000002402167981 */ /* 0x000162000c1e1b00 */
[----:B------:R-:W-:Y:S05]  /*3dd0*/  BRA `(.L_x_8426) ;  /* 0x0000000000087947 */ /* 0x000fea0003800000 */
.L_x_8454:
[----:B------:R0:W5:Y:S01]  /*3de0*/  LDG.E R22, desc[UR36][R2.64] ;  /* 0x0000002402167981 */ /* 0x000162000c1e1900 */
[----:B------:R-:W-:-:S07]  /*3df0*/  IMAD.MOV.U32 R23, RZ, RZ, RZ ;  /* 0x000000ffff177224 */ /* 0x000fce00078e00ff */
.L_x_8426:
[----:B------:R-:W-:Y:S05]  /*3e00*/  BSYNC B6 ;  /* 0x0000000000067941 */ /* 0x000fea0003800000 */
.L_x_8425:
[----:B------:R-:W3:Y:S01]  /*3e10*/  S2R R24, SR_TID.X ;  /* 0x0000000000187919 */ /* 0x000ee20000002100 */
[----:B0-2---:R-:W1:Y:S01]  /*3e20*/  LDC R0, c[0x0][0x210] ;  /* 0x00008400ff007b82 */ /* 0x005e620000000800 */
[----:B------:R-:W-:Y:S01]  /*3e30*/  ULDC.64 UR4, c[0x0][0x218] ;  /* 0x0000860000047ab9 */ /* 0x000fe20000000a00 */
[----:B------:R-:W-:Y:S01]  /*3e40*/  BSSY B1, `(.L_x_8459) ;  /* 0x000016d000017945 */ /* 0x000fe20003800000 */
[----:B------:R-:W-:Y:S01]  /*3e50*/  ISETP.NE.U32.AND P1, PT, RZ, UR4, PT ;  /* 0x00000004ff007c0c */ /* 0x000fe2000bf25070 */
[----:B------:R-:W-:Y:S01]  /*3e60*/  IMAD.MOV.U32 R32, RZ, RZ, RZ ;  /* 0x000000ffff207224 */ /* 0x000fe200078e00ff */
[----:B------:R-:W-:Y:S02]  /*3e70*/  CS2R R6, SRZ ;  /* 0x0000000000067805 */ /* 0x000fe4000001ff00 */
[----:B------:R-:W-:Y:S01]  /*3e80*/  ISETP.NE.AND.EX P1, PT, RZ, UR5, PT, P1 ;  /* 0x00000005ff007c0c */ /* 0x000fe2000bf25310 */
[----:B------:R-:W0:Y:S01]  /*3e90*/  LDC.64 R2, c[0x0][0x228] ;  /* 0x00008a00ff027b82 */ /* 0x000e220000000a00 */
[----:B-1----:R-:W-:-:S05]  /*3ea0*/  IMAD R5, R25, -0x200, R0 ;  /* 0xfffffe0019057824 */ /* 0x002fca00078e0200 */
[-C--:B---3--:R-:W-:Y:S02]  /*3eb0*/  ISETP.GE.OR P0, PT, R24, R5.reuse, !P1 ;  /* 0x000000051800720c */ /* 0x088fe40004f06670 */
[----:B0-----:R-:W-:Y:S02]  /*3ec0*/  IADD3 R0, P3, R2, -0x1, RZ ;  /* 0xffffffff02007810 */ /* 0x001fe40007f7e0ff */
[----:B------:R-:W-:Y:S01]  /*3ed0*/  ISETP.GE.AND P2, PT, R24, R5, PT ;  /* 0x000000051800720c */ /* 0x000fe20003f46270 */
[----:B------:R-:W-:Y:S01]  /*3ee0*/  IMAD.MOV.U32 R5, RZ, RZ, RZ ;  /* 0x000000ffff057224 */ /* 0x000fe200078e00ff */
[----:B------:R-:W-:-:S07]  /*3ef0*/  IADD3.X R8, R3, -0x1, RZ, P3, !PT ;  /* 0xffffffff03087810 */ /* 0x000fce0001ffe4ff */
[----:B------:R-:W-:Y:S05]  /*3f00*/  @P0 BRA `(.L_x_8460) ;  /* 0x0000001400800947 */ /* 0x000fea0003800000 */
[----:B------:R-:W-:-:S04]  /*3f10*/  ISETP.GE.U32.AND P0, PT, R2, 0x1, PT ;  /* 0x000000010200780c */ /* 0x000fc80003f06070 */
[----:B------:R-:W-:-:S13]  /*3f20*/  ISETP.GE.AND.EX P0, PT, R3, RZ, PT, P0 ;  /* 0x000000ff0300720c */ /* 0x000fda0003f06300 */
[----:B------:R-:W-:Y:S05]  /*3f30*/  @!P0 BRA `(.L_x_8460) ;  /* 0x0000001400748947 */ /* 0x000fea0003800000 */
[----:B------:R-:W0:Y:S01]  /*3f40*/  LDC R4, c[0x0][0x270] ;  /* 0x00009c00ff047b82 */ /* 0x000e220000000800 */
[----:B------:R-:W-:Y:S01]  /*3f50*/  ISETP.GE.U32.AND P0, PT, R0, 0x3, PT ;  /* 0x000000030000780c */ /* 0x000fe20003f06070 */
[----:B------:R-:W-:Y:S01]  /*3f60*/  ULDC.64 UR4, c[0x0][0x220] ;  /* 0x0000880000047ab9 */ /* 0x000fe20000000a00 */
[----:B------:R-:W-:Y:S01]  /*3f70*/  IMAD.MOV.U32 R0, RZ, RZ, RZ ;  /* 0x000000ffff007224 */ /* 0x000fe200078e00ff */
[----:B------:R-:W-:Y:S02]  /*3f80*/  CS2R R6, SRZ ;  /* 0x0000000000067805 */ /* 0x000fe4000001ff00 */
[----:B------:R-:W-:Y:S01]  /*3f90*/  ISETP.GE.U32.AND.EX P0, PT, R8, RZ, PT, P0 ;  /* 0x000000ff0800720c */ /* 0x000fe20003f06100 */
[----:B----45:R-:W-:Y:S02]  /*3fa0*/  IMAD R3, R27, UR4, RZ ;  /* 0x000000041b037c24 */ /* 0x030fe4000f8e02ff */
[----:B------:R-:W-:Y:S02]  /*3fb0*/  IMAD.MOV.U32 R30, RZ, RZ, RZ ;  /* 0x000000ffff1e7224 */ /* 0x000fe400078e00ff */
[----:B------:R-:W-:-:S02]  /*3fc0*/  IMAD R3, R26, UR5, R3 ;  /* 0x000000051a037c24 */ /* 0x000fc4000f8e0203 */
[----:B------:R-:W-:-:S04]  /*3fd0*/  IMAD.WIDE.U32 R26, R26, UR4, RZ ;  /* 0x000000041a1a7c25 */ /* 0x000fc8000f8e00ff */
[----:B------:R-:W-:Y:S02]  /*3fe0*/  IMAD.IADD R3, R27, 0x1, R3 ;  /* 0x000000011b037824 */ /* 0x000fe400078e0203 */
[----:B------:R-:W-:Y:S05]  /*3ff0*/  @!P0 BRA `(.L_x_8461) ;  /* 0x0000001000748947 */ /* 0x000fea0003800000 */
[----:B------:R-:W1:Y:S01]  /*4000*/  LDC.64 R8, c[0x0][0x228] ;  /* 0x00008a00ff087b82 */ /* 0x000e620000000a00 */
[----:B------:R-:W-:Y:S01]  /*4010*/  LOP3.LUT R33, R2, 0x3, RZ, 0xc0, !PT ;  /* 0x0000000302217812 */ /* 0x000fe200078ec0ff */
[----:B------:R-:W-:Y:S01]  /*4020*/  ULDC UR4, c[0x0][0x274] ;  /* 0x00009d0000047ab9 */ /* 0x000fe20000000800 */
[----:B------:R-:W-:Y:S01]  /*4030*/  ULDC.64 UR6, c[0x0][0x218] ;  /* 0x0000860000067ab9 */ /* 0x000fe20000000a00 */
[----:B------:R-:W-:Y:S01]  /*4040*/  USHF.L.U32 UR4, UR4, 0x3, URZ ;  /* 0x0000000304047899 */ /* 0x000fe2000800063f */
[C---:B------:R-:W-:Y:S01]  /*4050*/  LEA R14, P3, R26.reuse, UR6, 0x3 ;  /* 0x000000061a0e7c11 */ /* 0x040fe2000f8618ff */
[----:B------:R-:W-:Y:S01]  /*4060*/  BSSY B0, `(.L_x_8461) ;  /* 0x0000116000007945 */ /* 0x000fe20003800000 */
[----:B------:R-:W-:Y:S02]  /*4070*/  IMAD.MOV.U32 R0, RZ, RZ, RZ ;  /* 0x000000ffff007224 */ /* 0x000fe400078e00ff */
[----:B------:R-:W-:Y:S01]  /*4080*/  LEA.HI.X R15, R26, UR7, R3, 0x3, P3 ;  /* 0x000000071a0f7c11 */ /* 0x000fe200098f1c03 */
[----:B------:R-:W-:Y:S01]  /*4090*/  IMAD.MOV.U32 R30, RZ, RZ, RZ ;  /* 0x000000ffff1e7224 */ /* 0x000fe200078e00ff */
[----:B-1----:R-:W-:-:S04]  /*40a0*/  IADD3 R33, P0, -R33, R8, RZ ;  /* 0x0000000821217210 */ /* 0x002fc80007f1e1ff */
[----:B------:R-:W-:Y:S01]  /*40b0*/  IADD3.X R34, R9, -0x1, RZ, P0, !PT ;  /* 0xffffffff09227810 */ /* 0x000fe200007fe4ff */
[----:B0-----:R-:W-:Y:S01]  /*40c0*/  IMAD.WIDE.U32 R8, R4, 0x8, RZ ;  /* 0x0000000804087825 */ /* 0x001fe200078e00ff */
[----:B------:R-:W-:-:S03]  /*40d0*/  ISETP.GT.U32.AND P0, PT, R33, RZ, PT ;  /* 0x000000ff2100720c */ /* 0x000fc60003f04070 */
[----:B------:R-:W-:Y:S01]  /*40e0*/  VIADD R31, R9, UR4 ;  /* 0x00000004091f7c36 */ /* 0x000fe20008000000 */
        /* <DEDUP_REMOVED lines=8> */
.L_x_8464:
[----:B------:R-:W-:Y:S02]  /*4170*/  IMAD.MOV.U32 R10, RZ, RZ, R14 ;  /* 0x000000ffff0a7224 */ /* 0x000fe400078e000e */
[----:B------:R-:W-:Y:S02]  /*4180*/  IMAD.MOV.U32 R11, RZ, RZ, R15 ;  /* 0x000000ffff0b7224 */ /* 0x000fe400078e000f */
[----:B------:R-:W-:Y:S01]  /*4190*/  IMAD.U32 R35, R0, 0x8, R1 ;  /* 0x0000000800237824 */ /* 0x000fe200078e0001 */
[----:B------:R-:W-:Y:S02]  /*41a0*/  IADD3 R14, P3, R14, R8, RZ ;  /* 0x000000080e0e7210 */ /* 0x000fe40007f7e0ff */
[----:B------:R-:W2:Y:S03]  /*41b0*/  LDG.E.64 R12, desc[UR36][R10.64] ;  /* 0x000000240a0c7981 */ /* 0x000ea6000c1e1b00 */
[----:B------:R-:W-:Y:S01]  /*41c0*/  IMAD.X R15, R15, 0x1, R31, P3 ;  /* 0x000000010f0f7824 */ /* 0x000fe200018e061f */
[----:B------:R-:W3:Y:S04]  /*41d0*/  LDL.64 R20, [R35+0x20] ;  /* 0x0000200023147983 */ /* 0x000ee80000100a00 */
[----:B------:R-:W3:Y:S04]  /*41e0*/  LDG.E.64 R28, desc[UR36][R14.64] ;  /* 0x000000240e1c7981 */ /* 0x000ee8000c1e1b00 */
[----:B------:R-:W2:Y:S04]  /*41f0*/  LDL.64 R10, [R35+0x18] ;  /* 0x00001800230a7983 */ /* 0x000ea80000100a00 */
[----:B------:R-:W4:Y:S01]  /*4200*/  LDL.64 R36, [R35+0x90] ;  /* 0x0000900023247983 */ /* 0x000f220000100a00 */
[----:B--2---:R-:W-:-:S02]  /*4210*/  IMAD R13, R13, R10, RZ ;  /* 0x0000000a0d0d7224 */ /* 0x004fc400078e02ff */
[----:B------:R-:W-:Y:S01]  /*4220*/  IMAD.WIDE.U32 R6, R12, R10, R6 ;  /* 0x0000000a0c067225 */ /* 0x000fe200078e0006 */
[----:B------:R-:W-:-:S03]  /*4230*/  IADD3 R10, P3, R14, R8, RZ ;  /* 0x000000080e0a7210 */ /* 0x000fc60007f7e0ff */
[----:B------:R-:W-:Y:S02]  /*4240*/  IMAD R13, R12, R11, R13 ;  /* 0x0000000b0c0d7224 */ /* 0x000fe400078e020d */
[----:B------:R-:W-:Y:S02]  /*4250*/  IMAD.X R11, R15, 0x1, R31, P3 ;  /* 0x000000010f0b7824 */ /* 0x000fe400018e061f */
[----:B------:R-:W-:Y:S02]  /*4260*/  IMAD.IADD R7, R7, 0x1, R13 ;  /* 0x0000000107077824 */ /* 0x000fe400078e020d */
[-C--:B---3--:R-:W-:Y:S02]  /*4270*/  IMAD R13, R29, R20.reuse, RZ ;  /* 0x000000141d0d7224 */ /* 0x088fe400078e02ff */
[----:B------:R-:W-:-:S04]  /*4280*/  IMAD.WIDE.U32 R6, R28, R20, R6 ;  /* 0x000000141c067225 */ /* 0x000fc800078e0006 */
[----:B------:R-:W-:Y:S02]  /*4290*/  IMAD R14, R28, R21, R13 ;  /* 0x000000151c0e7224 */ /* 0x000fe400078e020d */
[----:B------:R0:W2:Y:S04]  /*42a0*/  LDG.E.64 R20, desc[UR36][R10.64] ;  /* 0x000000240a147981 */ /* 0x0000a8000c1e1b00 */
[----:B------:R-:W2:Y:S01]  /*42b0*/  LDL.64 R12, [R35+0x28] ;  /* 0x00002800230c7983 */ /* 0x000ea20000100a00 */
[----:B0-----:R-:W-:-:S04]  /*42c0*/  IADD3 R10, P3, R10, R8, RZ ;  /* 0x000000080a0a7210 */ /* 0x001fc80007f7e0ff */
[----:B------:R-:W-:Y:S01]  /*42d0*/  IADD3.X R11, R11, R31, RZ, P3, !PT ;  /* 0x0000001f0b0b7210 */ /* 0x000fe20001ffe4ff */
[----:B------:R-:W-:Y:S02]  /*42e0*/  IMAD.IADD R7, R7, 0x1, R14 ;  /* 0x0000000107077824 */ /* 0x000fe400078e020e */
[----:B------:R-:W3:Y:S04]  /*42f0*/  LDL.64 R14, [R35+0x30] ;  /* 0x00003000230e7983 */ /* 0x000ee80000100a00 */
[----:B------:R0:W3:Y:S02]  /*4300*/  LDG.E.64 R28, desc[UR36][R10.64] ;  /* 0x000000240a1c7981 */ /* 0x0000e4000c1e1b00 */
[----:B0-----:R-:W-:-:S05]  /*4310*/  IADD3 R10, P3, R10, R8, RZ ;  /* 0x000000080a0a7210 */ /* 0x001fca0007f7e0ff */
[----:B------:R-:W-:Y:S02]  /*4320*/  IMAD.X R11, R11, 0x1, R31, P3 ;  /* 0x000000010b0b7824 */ /* 0x000fe400018e061f */
[-C--:B--2---:R-:W-:Y:S02]  /*4330*/  IMAD R21, R21, R12.reuse, RZ ;  /* 0x0000000c15157224 */ /* 0x084fe400078e02ff */
[----:B------:R-:W-:-:S04]  /*4340*/  IMAD.WIDE.U32 R6, R20, R12, R6 ;  /* 0x0000000c14067225 */ /* 0x000fc800078e0006 */
[----:B------:R-:W-:Y:S02]  /*4350*/  IMAD R13, R20, R13, R21 ;  /* 0x0000000d140d7224 */ /* 0x000fe400078e0215 */
[----:B------:R0:W2:Y:S02]  /*4360*/  LDG.E.64 R20, desc[UR36][R10.64] ;  /* 0x000000240a147981 */ /* 0x0000a4000c1e1b00 */
[----:B------:R-:W-:Y:S02]  /*4370*/  IMAD.IADD R7, R7, 0x1, R13 ;  /* 0x0000000107077824 */ /* 0x000fe400078e020d */
[----:B---3--:R-:W-:Y:S01]  /*4380*/  IMAD R13, R29, R14, RZ ;  /* 0x0000000e1d0d7224 */ /* 0x008fe200078e02ff */
[----:B0-----:R-:W-:-:S03]  /*4390*/  IADD3 R10, P3, R10, R8, RZ ;  /* 0x000000080a0a7210 */ /* 0x001fc60007f7e0ff */
[C---:B------:R-:W-:Y:S02]  /*43a0*/  IMAD R15, R28.reuse, R15, R13 ;  /* 0x0000000f1c0f7224 */ /* 0x040fe400078e020d */
[----:B------:R-:W2:Y:S01]  /*43b0*/  LDL.64 R12, [R35+0x38] ;  /* 0x00003800230c7983 */ /* 0x000ea20000100a00 */
[----:B------:R-:W-:-:S04]  /*43c0*/  IMAD.WIDE.U32 R6, R28, R14, R6 ;  /* 0x0000000e1c067225 */ /* 0x000fc800078e0006 */
[----:B------:R-:W-:Y:S02]  /*43d0*/  IMAD.X R11, R11, 0x1, R31, P3 ;  /* 0x000000010b0b7824 */ /* 0x000fe400018e061f */
        /* <DEDUP_REMOVED lines=10> */
[----:B---3--:R-:W-:-:S04]  /*4480*/  IMAD R13, R29, R14, RZ ;  /* 0x0000000e1d0d7224 */ /* 0x008fc800078e02ff */
[----:B------:R-:W-:Y:S01]  /*4490*/  IMAD R15, R28, R15, R13 ;  /* 0x0000000f1c0f7224 */ /* 0x000fe200078e020d */
[----:B0-----:R-:W-:Y:S01]  /*44a0*/  IADD3 R10, P3, R10, R8, RZ ;  /* 0x000000080a0a7210 */ /* 0x001fe20007f7e0ff */
        /* <DEDUP_REMOVED lines=43> */
[----:B------:R0:W2:Y:S03]  /*4760*/  LDG.E.64 R20, desc[UR36][R10.64] ;  /* 0x000000240a147981 */ /* 0x0000a6000c1e1b00 */
[----:B------:R-:W-:Y:S01]  /*4770*/  IADD3 R7, R7, R13, RZ ;  /* 0x0000000d07077210 */ /* 0x000fe20007ffe0ff */
        /* <DEDUP_REMOVED lines=16> */
[-C--:B---3--:R-:W-:Y:S02]  /*4880*/  IMAD R13, R29, R14.reuse, RZ ;  /* 0x0000000e1d0d7224 */ /* 0x088fe400078e02ff */
[----:B------:R-:W-:Y:S01]  /*4890*/  IMAD.WIDE.U32 R6, R28, R14, R6 ;  /* 0x0000000e1c067225 */ /* 0x000fe200078e0006 */
[----:B0-----:R-:W-:-:S03]  /*48a0*/  IADD3 R10, P3, R10, R8, RZ ;  /* 0x000000080a0a7210 */ /* 0x001fc60007f7e0ff */
[----:B------:R-:W-:Y:S02]  /*48b0*/  IMAD R12, R28, R15, R13 ;  /* 0x0000000f1c0c7224 */ /* 0x000fe400078e020d */
[----:B------:R-:W2:Y:S01]  /*48c0*/  LDL.64 R14, [R35+0x88] ;  /* 0x00008800230e7983 */ /* 0x000ea20000100a00 */
[----:B------:R-:W-:-:S05]  /*48d0*/  IMAD.X R11, R11, 0x1, R31, P3 ;  /* 0x000000010b0b7824 */ /* 0x000fca00018e061f */
[----:B------:R-:W4:Y:S01]  /*48e0*/  LDG.E.64 R28, desc[UR36][R10.64] ;  /* 0x000000240a1c7981 */ /* 0x000f22000c1e1b00 */
        /* <DEDUP_REMOVED lines=18> */
[----:B------:R-:W-:Y:S05]  /*4a10*/  BSYNC B2 ;  /* 0x0000000000027941 */ /* 0x000fea0003800000 */
.L_x_8463:
[----:B------:R-:W-:Y:S01]  /*4a20*/  ISETP.GT.U32.AND P3, PT, R33, 0x4, PT ;  /* 0x000000042100780c */ /* 0x000fe20003f64070 */
[----:B------:R-:W-:Y:S03]  /*4a30*/  BSSY B2, `(.L_x_8465) ;  /* 0x000004b000027945 */ /* 0x000fe60003800000 */
[----:B------:R-:W-:-:S13]  /*4a40*/  ISETP.GT.AND.EX P3, PT, R34, RZ, PT, P3 ;  /* 0x000000ff2200720c */ /* 0x000fda0003f64330 */
[----:B------:R-:W-:Y:S05]  /*4a50*/  @!P3 BRA `(.L_x_8466) ;  /* 0x000000040020b947 */ /* 0x000fea0003800000 */
[----:B------:R-:W-:Y:S02]  /*4a60*/  IMAD.MOV.U32 R10, RZ, RZ, R14 ;  /* 0x000000ffff0a7224 */ /* 0x000fe400078e000e */
[----:B------:R-:W-:Y:S02]  /*4a70*/  IMAD.MOV.U32 R11, RZ, RZ, R15 ;  /* 0x000000ffff0b7224 */ /* 0x000fe400078e000f */
[----:B------:R-:W-:-:S03]  /*4a80*/  IMAD.U32 R35, R0, 0x8, R1 ;  /* 0x0000000800237824 */ /* 0x000fc600078e0001 */
[----:B------:R0:W2:Y:S04]  /*4a90*/  LDG.E.64 R20, desc[UR36][R10.64] ;  /* 0x000000240a147981 */ /* 0x0000a8000c1e1b00 */
[----:B------:R-:W2:Y:S04]  /*4aa0*/  LDL.64 R12, [R35+0x18] ;  /* 0x00001800230c7983 */ /* 0x000ea80000100a00 */
[----:B------:R-:W3:Y:S01]  /*4ab0*/  LDL.64 R36, [R35+0x50] ;  /* 0x0000500023247983 */ /* 0x000ee20000100a00 */
[----:B0-----:R-:W-:-:S05]  /*4ac0*/  IADD3 R10, P0, R14, R8, RZ ;  /* 0x000000080e0a7210 */ /* 0x001fca0007f1e0ff */
[----:B------:R-:W-:Y:S02]  /*4ad0*/  IMAD.X R11, R15, 0x1, R31, P0 ;  /* 0x000000010f0b7824 */ /* 0x000fe400000e061f */
[----:B------:R-:W4:Y:S04]  /*4ae0*/  LDL.64 R14, [R35+0x20] ;  /* 0x00002000230e7983 */ /* 0x000f280000100a00 */
[----:B------:R0:W4:Y:S02]  /*4af0*/  LDG.E.64 R28, desc[UR36][R10.64] ;  /* 0x000000240a1c7981 */ /* 0x000124000c1e1b00 */
[----:B0-----:R-:W-:-:S04]  /*4b00*/  IADD3 R10, P0, R10, R8, RZ ;  /* 0x000000080a0a7210 */ /* 0x001fc80007f1e0ff */
[----:B------:R-:W-:Y:S01]  /*4b10*/  IADD3.X R11, R11, R31, RZ, P0, !PT ;  /* 0x0000001f0b0b7210 */ /* 0x000fe200007fe4ff */
[-C--:B--2---:R-:W-:Y:S02]  /*4b20*/  IMAD R21, R21, R12.reuse, RZ ;  /* 0x0000000c15157224 */ /* 0x084fe400078e02ff */
[----:B------:R-:W-:-:S04]  /*4b30*/  IMAD.WIDE.U32 R6, R20, R12, R6 ;  /* 0x0000000c14067225 */ /* 0x000fc800078e0006 */
[----:B------:R-:W-:-:S04]  /*4b40*/  IMAD R21, R20, R13, R21 ;  /* 0x0000000d14157224 */ /* 0x000fc800078e0215 */
[----:B------:R-:W-:Y:S02]  /*4b50*/  IMAD.IADD R7, R7, 0x1, R21 ;  /* 0x0000000107077824 */ /* 0x000fe400078e0215 */
[----:B------:R0:W2:Y:S01]  /*4b60*/  LDG.E.64 R20, desc[UR36][R10.64] ;  /* 0x000000240a147981 */ /* 0x0000a2000c1e1b00 */
[----:B----4-:R-:W-:-:S04]  /*4b70*/  IMAD R13, R29, R14, RZ ;  /* 0x0000000e1d0d7224 */ /* 0x010fc800078e02ff */
[----:B------:R-:W-:Y:S01]  /*4b80*/  IMAD R15, R28, R15, R13 ;  /* 0x0000000f1c0f7224 */ /* 0x000fe200078e020d */
[----:B0-----:R-:W-:Y:S01]  /*4b90*/  IADD3 R10, P0, R10, R8, RZ ;  /* 0x000000080a0a7210 */ /* 0x001fe20007f1e0ff */
[----:B------:R-:W2:Y:S01]  /*4ba0*/  LDL.64 R12, [R35+0x28] ;  /* 0x00002800230c7983 */ /* 0x000ea20000100a00 */
[----:B------:R-:W-:-:S04]  /*4bb0*/  IMAD.WIDE.U32 R6, R28, R14, R6 ;  /* 0x0000000e1c067225 */ /* 0x000fc800078e0006 */
[----:B------:R-:W-:Y:S02]  /*4bc0*/  IMAD.X R11, R11, 0x1, R31, P0 ;  /* 0x000000010b0b7824 */ /* 0x000fe400000e061f */
[----:B------:R-:W-:Y:S02]  /*4bd0*/  IMAD.IADD R7, R7, 0x1, R15 ;  /* 0x0000000107077824 */ /* 0x000fe400078e020f */
[----:B------:R-:W4:Y:S04]  /*4be0*/  LDL.64 R14, [R35+0x30] ;  /* 0x00003000230e7983 */ /* 0x000f280000100a00 */
[----:B------:R0:W4:Y:S02]  /*4bf0*/  LDG.E.64 R28, desc[UR36][R10.64] ;  /* 0x000000240a1c7981 */ /* 0x000124000c1e1b00 */
[----:B0-----:R-:W-:-:S05]  /*4c00*/  IADD3 R10, P0, R10, R8, RZ ;  /* 0x000000080a0a7210 */ /* 0x001fca0007f1e0ff */
[----:B------:R-:W-:Y:S02]  /*4c10*/  IMAD.X R11, R11, 0x1, R31, P0 ;  /* 0x000000010b0b7824 */ /* 0x000fe400000e061f */
[-C--:B--2---:R-:W-:Y:S02]  /*4c20*/  IMAD R21, R21, R12.reuse, RZ ;  /* 0x0000000c15157224 */ /* 0x084fe400078e02ff */
[----:B------:R-:W-:-:S04]  /*4c30*/  IMAD.WIDE.U32 R6, R20, R12, R6 ;  /* 0x0000000c14067225 */ /* 0x000fc800078e0006 */
[----:B------:R-:W-:Y:S02]  /*4c40*/  IMAD R13, R20, R13, R21 ;  /* 0x0000000d140d7224 */ /* 0x000fe400078e0215 */
[----:B------:R0:W2:Y:S02]  /*4c50*/  LDG.E.64 R20, desc[UR36][R10.64] ;  /* 0x000000240a147981 */ /* 0x0000a4000c1e1b00 */
[----:B------:R-:W-:Y:S02]  /*4c60*/  IMAD.IADD R7, R7, 0x1, R13 ;  /* 0x0000000107077824 */ /* 0x000fe400078e020d */
        /* <DEDUP_REMOVED lines=8> */
[----:B------:R-:W4:Y:S01]  /*4cf0*/  LDG.E.64 R28, desc[UR36][R10.64] ;  /* 0x000000240a1c7981 */ /* 0x000f22000c1e1b00 */
[-C--:B--2---:R-:W-:Y:S02]  /*4d00*/  IMAD R21, R21, R12.reuse, RZ ;  /* 0x0000000c15157224 */ /* 0x084fe400078e02ff */
[----:B------:R-:W-:Y:S01]  /*4d10*/  IMAD.WIDE.U32 R6, R20, R12, R6 ;  /* 0x0000000c14067225 */ /* 0x000fe200078e0006 */
[----:B------:R-:W-:-:S03]  /*4d20*/  IADD3 R12, P0, R10, R8, RZ ;  /* 0x000000080a0c7210 */ /* 0x000fc60007f1e0ff */
[----:B------:R-:W-:-:S04]  /*4d30*/  IMAD R13, R20, R13, R21 ;  /* 0x0000000d140d7224 */ /* 0x000fc800078e0215 */
[----:B------:R-:W-:Y:S02]  /*4d40*/  IMAD.IADD R7, R7, 0x1, R13 ;  /* 0x0000000107077824 */ /* 0x000fe400078e020d */
[----:B------:R-:W-:Y:S02]  /*4d50*/  IMAD.X R13, R11, 0x1, R31, P0 ;  /* 0x000000010b0d7824 */ /* 0x000fe400000e061f */
[----:B----4-:R-:W-:Y:S01]  /*4d60*/  IMAD R21, R29, R14, RZ ;  /* 0x0000000e1d157224 */ /* 0x010fe200078e02ff */
[----:B------:R-:W-:Y:S01]  /*4d70*/  IADD3 R10, P0, R12, R8, RZ ;  /* 0x000000080c0a7210 */ /* 0x000fe20007f1e0ff */
[----:B------:R-:W-:-:S04]  /*4d80*/  IMAD.WIDE.U32 R6, R28, R14, R6 ;  /* 0x0000000e1c067225 */ /* 0x000fc800078e0006 */
[----:B------:R-:W-:Y:S02]  /*4d90*/  IMAD R15, R28, R15, R21 ;  /* 0x0000000f1c0f7224 */ /* 0x000fe400078e0215 */
[----:B------:R-:W2:Y:S01]  /*4da0*/  LDL.64 R20, [R35+0x48] ;  /* 0x0000480023147983 */ /* 0x000ea20000100a00 */
[----:B------:R-:W-:-:S03]  /*4db0*/  IMAD.X R11, R13, 0x1, R31, P0 ;  /* 0x000000010d0b7824 */ /* 0x000fc600000e061f */
[----:B------:R-:W2:Y:S04]  /*4dc0*/  LDG.E.64 R28, desc[UR36][R12.64] ;  /* 0x000000240c1c7981 */ /* 0x000ea8000c1e1b00 */
[----:B------:R-:W3:Y:S01]  /*4dd0*/  LDG.E.64 R12, desc[UR36][R10.64] ;  /* 0x000000240a0c7981 */ /* 0x000ee2000c1e1b00 */
[----:B------:R-:W-:Y:S01]  /*4de0*/  IMAD.IADD R7, R7, 0x1, R15 ;  /* 0x0000000107077824 */ /* 0x000fe200078e020f */
[----:B------:R-:W-:Y:S02]  /*4df0*/  IADD3 R0, P4, R0, 0x8, RZ ;  /* 0x0000000800007810 */ /* 0x000fe40007f9e0ff */
[----:B------:R-:W-:Y:S02]  /*4e00*/  IADD3 R14, P3, R10, R8, RZ ;  /* 0x000000080a0e7210 */ /* 0x000fe40007f7e0ff */
[----:B------:R-:W-:Y:S01]  /*4e10*/  IADD3 R33, P5, R33, -0x8, RZ ;  /* 0xfffffff821217810 */ /* 0x000fe20007fbe0ff */
[----:B------:R-:W-:Y:S01]  /*4e20*/  IMAD.X R30, RZ, RZ, R30, P4 ;  /* 0x000000ffff1e7224 */ /* 0x000fe200020e061e */
[----:B------:R-:W-:-:S02]  /*4e30*/  PLOP3.LUT P0, PT, PT, PT, PT, 0x8, 0x0 ;  /* 0x000000000000781c */ /* 0x000fc40003f0e170 */
        /* <DEDUP_REMOVED lines=9> */
[----:B------:R-:W-:-:S07]  /*4ed0*/  IMAD.X R15, R11, 0x1, R31, P3 ;  /* 0x000000010b0f7824 */ /* 0x000fce00018e061f */
.L_x_8466:
[----:B------:R-:W-:Y:S05]  /*4ee0*/  BSYNC B2 ;  /* 0x0000000000027941 */ /* 0x000fea0003800000 */
.L_x_8465:
[----:B------:R-:W-:-:S04]  /*4ef0*/  ISETP.NE.U32.AND P3, PT, R33, RZ, PT ;  /* 0x000000ff2100720c */ /* 0x000fc80003f65070 */
[----:B------:R-:W-:-:S13]  /*4f00*/  ISETP.NE.OR.EX P0, PT, R34, RZ, P0, P3 ;  /* 0x000000ff2200720c */ /* 0x000fda0000705730 */
[----:B------:R-:W-:Y:S05]  /*4f10*/  @!P0 BRA `(.L_x_8467) ;  /* 0x0000000000a88947 */ /* 0x000fea0003800000 */
.L_x_8462:
[----:B------:R-:W-:Y:S01]  /*4f20*/  IMAD.MOV.U32 R10, RZ, RZ, R14 ;  /* 0x000000ffff0a7224 */ /* 0x000fe200078e000e */
[----:B------:R-:W-:Y:S01]  /*4f30*/  MOV R11, R15 ;  /* 0x0000000f000b7202 */ /* 0x000fe20000000f00 */
[----:B------:R-:W-:Y:S01]  /*4f40*/  IMAD.U32 R35, R0, 0x8, R1 ;  /* 0x0000000800237824 */ /* 0x000fe200078e0001 */
[----:B------:R-:W-:-:S04]  /*4f50*/  IADD3 R14, P0, R14, R8, RZ ;  /* 0x000000080e0e7210 */ /* 0x000fc80007f1e0ff */
[----:B------:R-:W2:Y:S04]  /*4f60*/  LDG.E.64 R10, desc[UR36][R10.64] ;  /* 0x000000240a0a7981 */ /* 0x000ea8000c1e1b00 */
[----:B------:R-:W2:Y:S01]  /*4f70*/  LDL.64 R12, [R35+0x18] ;  /* 0x00001800230c7983 */ /* 0x000ea20000100a00 */
[----:B------:R-:W-:-:S03]  /*4f80*/  IMAD.X R15, R15, 0x1, R31, P0 ;  /* 0x000000010f0f7824 */ /* 0x000fc600000e061f */
[----:B------:R-:W3:Y:S04]  /*4f90*/  LDL.64 R28, [R35+0x20] ;  /* 0x00002000231c7983 */ /* 0x000ee80000100a00 */
[----:B------:R-:W3:Y:S04]  /*4fa0*/  LDG.E.64 R20, desc[UR36][R14.64] ;  /* 0x000000240e147981 */ /* 0x000ee8000c1e1b00 */
[----:B------:R-:W4:Y:S01]  /*4fb0*/  LDL.64 R36, [R35+0x30] ;  /* 0x0000300023247983 */ /* 0x000f220000100a00 */
[-C--:B--2---:R-:W-:Y:S02]  /*4fc0*/  IMAD R11, R11, R12.reuse, RZ ;  /* 0x0000000c0b0b7224 */ /* 0x084fe400078e02ff */
[----:B------:R-:W-:-:S04]  /*4fd0*/  IMAD.WIDE.U32 R6, R10, R12, R6 ;  /* 0x0000000c0a067225 */ /* 0x000fc800078e0006 */
[----:B------:R-:W-:Y:S01]  /*4fe0*/  IMAD R13, R10, R13, R11 ;  /* 0x0000000d0a0d7224 */ /* 0x000fe200078e020b */
[----:B------:R-:W-:-:S03]  /*4ff0*/  IADD3 R10, P0, R14, R8, RZ ;  /* 0x000000080e0a7210 */ /* 0x000fc60007f1e0ff */
[----:B------:R-:W-:Y:S02]  /*5000*/  IMAD.IADD R7, R7, 0x1, R13 ;  /* 0x0000000107077824 */ /* 0x000fe400078e020d */
[-C--:B---3--:R-:W-:Y:S02]  /*5010*/  IMAD R13, R21, R28.reuse, RZ ;  /* 0x0000001c150d7224 */ /* 0x088fe400078e02ff */
[----:B------:R-:W-:Y:S02]  /*5020*/  IMAD.X R11, R15, 0x1, R31, P0 ;  /* 0x000000010f0b7824 */ /* 0x000fe400000e061f */
[C---:B------:R-:W-:Y:S01]  /*5030*/  IMAD R12, R20.reuse, R29, R13 ;  /* 0x0000001d140c7224 */ /* 0x040fe200078e020d */
[----:B------:R-:W2:Y:S01]  /*5040*/  LDL.64 R14, [R35+0x28] ;  /* 0x00002800230e7983 */ /* 0x000ea20000100a00 */
[----:B------:R-:W-:-:S03]  /*5050*/  IMAD.WIDE.U32 R6, R20, R28, R6 ;  /* 0x0000001c14067225 */ /* 0x000fc600078e0006 */
[----:B------:R0:W2:Y:S02]  /*5060*/  LDG.E.64 R20, desc[UR36][R10.64] ;  /* 0x000000240a147981 */ /* 0x0000a4000c1e1b00 */
[----:B0-----:R-:W-:-:S05]  /*5070*/  IADD3 R10, P0, R10, R8, RZ ;  /* 0x000000080a0a7210 */ /* 0x001fca0007f1e0ff */
        /* <DEDUP_REMOVED lines=12> */
[----:B------:R-:W-:Y:S01]  /*5140*/  IMAD.IADD R7, R7, 0x1, R13 ;  /* 0x0000000107077824 */ /* 0x000fe200078e020d */
[----:B------:R-:W-:Y:S01]  /*5150*/  IADD3 R14, P4, R10, R8, RZ ;  /* 0x000000080a0e7210 */ /* 0x000fe20007f9e0ff */
[-C--:B----4-:R-:W-:Y:S02]  /*5160*/  IMAD R13, R29, R36.reuse, RZ ;  /* 0x000000241d0d7224 */ /* 0x090fe400078e02ff */
[----:B------:R-:W-:-:S04]  /*5170*/  IMAD.WIDE.U32 R6, R28, R36, R6 ;  /* 0x000000241c067225 */ /* 0x000fc800078e0006 */
[----:B------:R-:W-:Y:S02]  /*5180*/  IMAD R13, R28, R37, R13 ;  /* 0x000000251c0d7224 */ /* 0x000fe400078e020d */
[----:B------:R-:W-:Y:S02]  /*5190*/  IMAD.X R15, R11, 0x1, R31, P4 ;  /* 0x000000010b0f7824 */ /* 0x000fe400020e061f */
[----:B------:R-:W-:Y:S01]  /*51a0*/  IMAD.IADD R7, R7, 0x1, R13 ;  /* 0x0000000107077824 */ /* 0x000fe200078e020d */
[----:B------:R-:W-:Y:S06]  /*51b0*/  @P0 BRA `(.L_x_8462) ;  /* 0xfffffffc00580947 */ /* 0x000fec000383ffff */
.L_x_8467:
[----:B------:R-:W-:Y:S05]  /*51c0*/  BSYNC B0 ;  /* 0x0000000000007941 */ /* 0x000fea0003800000 */
.L_x_8461:
[----:B------:R-:W1:Y:S02]  /*51d0*/  LDC R8, c[0x0][0x228] ;  /* 0x00008a00ff087b82 */ /* 0x000e640000000800 */
[----:B-1----:R-:W-:-:S04]  /*51e0*/  LOP3.LUT R14, R8, 0x3, RZ, 0xc0, !PT ;  /* 0x00000003080e7812 */ /* 0x002fc800078ec0ff */
[----:B------:R-:W-:-:S04]  /*51f0*/  ISETP.NE.U32.AND P0, PT, R14, RZ, PT ;  /* 0x000000ff0e00720c */ /* 0x000fc80003f05070 */
[----:B------:R-:W-:-:S13]  /*5200*/  ISETP.NE.AND.EX P0, PT, RZ, RZ, PT, P0 ;  /* 0x000000ffff00720c */ /* 0x000fda0003f05300 */
[----:B------:R-:W-:Y:S05]  /*5210*/  @!P0 BRA `(.L_x_8460) ;  /* 0x0000000000bc8947 */ /* 0x000fea0003800000 */
[-C--:B0-----:R-:W-:Y:S01]  /*5220*/  IMAD R11, R30, R4.reuse, RZ ;  /* 0x000000041e0b7224 */ /* 0x081fe200078e02ff */
[----:B------:R-:W-:Y:S01]  /*5230*/  ULDC UR4, c[0x0][0x274] ;  /* 0x00009d0000047ab9 */ /* 0x000fe20000000800 */
[----:B------:R-:W-:Y:S02]  /*5240*/  IMAD.MOV.U32 R2, RZ, RZ, R26 ;  /* 0x000000ffff027224 */ /* 0x000fe400078e001a */
[C---:B------:R-:W-:Y:S01]  /*5250*/  IMAD R11, R0.reuse, UR4, R11 ;  /* 0x00000004000b7c24 */ /* 0x040fe2000f8e020b */
[----:B------:R-:W-:Y:S01]  /*5260*/  ULDC.64 UR4, c[0x0][0x218] ;  /* 0x0000860000047ab9 */ /* 0x000fe20000000a00 */
[----:B------:R-:W-:-:S04]  /*5270*/  IMAD.WIDE.U32 R8, R0, R4, R2 ;  /* 0x0000000400087225 */ /* 0x000fc800078e0002 */
[----:B------:R-:W-:Y:S01]  /*5280*/  IMAD.IADD R9, R9, 0x1, R11 ;  /* 0x0000000109097824 */ /* 0x000fe200078e020b */
[----:B------:R-:W-:Y:S01]  /*5290*/  LEA R12, P0, R8, UR4, 0x3 ;  /* 0x00000004080c7c11 */ /* 0x000fe2000f8018ff */
[----:B------:R-:W-:-:S03]  /*52a0*/  IMAD.U32 R10, R0, 0x8, R1 ;  /* 0x00000008000a7824 */ /* 0x000fc600078e0001 */
[----:B------:R-:W-:Y:S02]  /*52b0*/  LEA.HI.X R13, R8, UR5, R9, 0x3, P0 ;  /* 0x00000005080d7c11 */ /* 0x000fe400080f1c09 */
[----:B------:R-:W2:Y:S04]  /*52c0*/  LDL.64 R8, [R10+0x18] ;  /* 0x000018000a087983 */ /* 0x000ea80000100a00 */
        /* <DEDUP_REMOVED lines=8> */
[----:B------:R-:W0:Y:S01]  /*5350*/  LDC R2, c[0x0][0x228] ;  /* 0x00008a00ff027b82 */ /* 0x000e220000000800 */
[----:B------:R-:W-:Y:S02]  /*5360*/  ULDC.64 UR4, c[0x0][0x270] ;  /* 0x00009c0000047ab9 */ /* 0x000fe40000000a00 */
[----:B------:R-:W-:Y:S01]  /*5370*/  IMAD.WIDE.U32 R8, R0, R4, UR4 ;  /* 0x0000000400087e25 */ /* 0x000fe2000f8e0004 */
[----:B------:R-:W-:-:S04]  /*5380*/  ULDC UR4, c[0x0][0x218] ;  /* 0x0000860000047ab9 */ /* 0x000fc80000000800 */
[----:B------:R-:W1:Y:S01]  /*5390*/  LDC R13, c[0x0][0x274] ;  /* 0x00009d00ff0d7b82 */ /* 0x000e620000000800 */
[----:B------:R-:W-:-:S04]  /*53a0*/  IADD3 R26, P3, R26, R8, RZ ;  /* 0x000000081a1a7210 */ /* 0x000fc80007f7e0ff */
[----:B------:R-:W-:Y:S02]  /*53b0*/  IADD3.X R3, R3, R11, R9, P3, !PT ;  /* 0x0000000b03037210 */ /* 0x000fe40001ffe409 */
[C---:B------:R-:W-:Y:S01]  /*53c0*/  LEA R20, P3, R26.reuse, UR4, 0x3 ;  /* 0x000000041a147c11 */ /* 0x040fe2000f8618ff */
[----:B------:R-:W-:Y:S01]  /*53d0*/  ULDC UR4, c[0x0][0x21c] ;  /* 0x0000870000047ab9 */ /* 0x000fe20000000800 */
[----:B------:R-:W2:Y:S02]  /*53e0*/  LDL.64 R8, [R10+0x20] ;  /* 0x000020000a087983 */ /* 0x000ea40000100a00 */
[----:B------:R-:W-:Y:S02]  /*53f0*/  LEA.HI.X R21, R26, UR4, R3, 0x3, P3 ;  /* 0x000000041a157c11 */ /* 0x000fe400098f1c03 */
[----:B0-----:R-:W-:-:S04]  /*5400*/  LOP3.LUT R2, R2, 0x3, RZ, 0xc0, !PT ;  /* 0x0000000302027812 */ /* 0x001fc800078ec0ff */
[----:B------:R-:W-:Y:S02]  /*5410*/  ISETP.NE.U32.AND P0, PT, R2, 0x2, PT ;  /* 0x000000020200780c */ /* 0x000fe40003f05070 */
[----:B------:R-:W2:Y:S02]  /*5420*/  LDG.E.64 R2, desc[UR36][R20.64] ;  /* 0x0000002414027981 */ /* 0x000ea4000c1e1b00 */
[----:B------:R-:W-:-:S13]  /*5430*/  ISETP.NE.AND.EX P0, PT, RZ, RZ, PT, P0 ;  /* 0x000000ffff00720c */ /* 0x000fda0003f05300 */
[----:B------:R-:W-:-:S04]  /*5440*/  @P0 LEA R14, P3, R4, R20, 0x3 ;  /* 0x00000014040e0211 */ /* 0x000fc800078618ff */
[----:B-1----:R-:W-:Y:S02]  /*5450*/  @P0 LEA.HI.X R15, R4, R21, R13, 0x3, P3 ;  /* 0x00000015040f0211 */ /* 0x002fe400018f1c0d */
[----:B------:R-:W3:Y:S04]  /*5460*/  @P0 LDL.64 R12, [R10+0x28] ;  /* 0x000028000a0c0983 */ /* 0x000ee80000100a00 */
        /* <DEDUP_REMOVED lines=10> */
.L_x_8460:
[----:B------:R-:W-:Y:S05]  /*5510*/  BSYNC B1 ;  /* 0x0000000000017941 */ /* 0x000fea0003800000 */
.L_x_8459:
[----:B------:R-:W0:Y:S01]  /*5520*/  LDC R3, c[0x0][0x210] ;  /* 0x00008400ff037b82 */ /* 0x000e220000000800 */
[----:B------:R-:W-:Y:S01]  /*5530*/  IADD3 R2, R24, 0x80, RZ ;  /* 0x0000008018027810 */ /* 0x000fe20007ffe0ff */
[----:B------:R-:W-:Y:S01]  /*5540*/  BSSY B1, `(.L_x_8468) ;  /* 0x000016c000017945 */ /* 0x000fe20003800000 */
[----:B0-----:R-:W-:-:S05]  /*5550*/  IMAD R4, R25, -0x200, R3 ;  /* 0xfffffe0019047824 */ /* 0x001fca00078e0203 */
[----:B------:R-:W-:-:S13]  /*5560*/  ISETP.GE.OR P0, PT, R2, R4, !P1 ;  /* 0x000000040200720c */ /* 0x000fda0004f06670 */
[----:B------:R-:W-:Y:S05]  /*5570*/  @P0 BRA `(.L_x_8469) ;  /* 0x0000001400a00947 */ /* 0x000fea0003800000 */
[----:B------:R-:W0:Y:S02]  /*5580*/  LDC.64 R8, c[0x0][0x228] ;  /* 0x00008a00ff087b82 */ /* 0x000e240000000a00 */
[----:B0-----:R-:W-:-:S04]  /*5590*/  ISETP.GE.U32.AND P0, PT, R8, 0x1, PT ;  /* 0x000000010800780c */ /* 0x001fc80003f06070 */
[----:B------:R-:W-:-:S13]  /*55a0*/  ISETP.GE.AND.EX P0, PT, R9, RZ, PT, P0 ;  /* 0x000000ff0900720c */ /* 0x000fda0003f06300 */
[----:B------:R-:W-:Y:S05]  /*55b0*/  @!P0 BRA `(.L_x_8469) ;  /* 0x0000001400908947 */ /* 0x000fea0003800000 */
[C---:B------:R-:W-:Y:S01]  /*55c0*/  IADD3 R0, P3, R8.reuse, -0x1, RZ ;  /* 0xffffffff08007810 */ /* 0x040fe20007f7e0ff */
[----:B------:R-:W0:Y:S01]  /*55d0*/  LDC.64 R14, c[0x0][0x270] ;  /* 0x00009c00ff0e7b82 */ /* 0x000e220000000a00 */
[----:B------:R-:W-:Y:S01]  /*55e0*/  ULDC.64 UR4, c[0x0][0x220] ;  /* 0x0000880000047ab9 */ /* 0x000fe20000000a00 */
[----:B------:R-:W-:Y:S01]  /*55f0*/  LOP3.LUT R33, R8, 0x3, RZ, 0xc0, !PT ;  /* 0x0000000308217812 */ /* 0x000fe200078ec0ff */
[----:B-----5:R-:W-:Y:S01]  /*5600*/  IMAD R5, R17, UR4, RZ ;  /* 0x0000000411057c24 */ /* 0x020fe2000f8e02ff */
[----:B------:R-:W-:Y:S01]  /*5610*/  ISETP.GE.U32.AND P0, PT, R0, 0x3, PT ;  /* 0x000000030000780c */ /* 0x000fe20003f06070 */
[----:B------:R-:W-:Y:S01]  /*5620*/  IMAD.MOV.U32 R34, RZ, RZ, RZ ;  /* 0x000000ffff227224 */ /* 0x000fe200078e00ff */
[----:B------:R-:W-:Y:S01]  /*5630*/  IADD3.X R0, R9, -0x1, RZ, P3, !PT ;  /* 0xffffffff09007810 */ /* 0x000fe20001ffe4ff */
[C---:B------:R-:W-:Y:S02]  /*5640*/  IMAD R11, R16.reuse, UR5, R5 ;  /* 0x00000005100b7c24 */ /* 0x040fe4000f8e0205 */
[----:B------:R-:W-:Y:S01]  /*5650*/  IMAD.WIDE.U32 R16, R16, UR4, RZ ;  /* 0x0000000410107c25 */ /* 0x000fe2000f8e00ff */
[----:B------:R-:W-:-:S03]  /*5660*/  ISETP.GE.U32.AND.EX P0, PT, R0, RZ, PT, P0 ;  /* 0x000000ff0000720c */ /* 0x000fc60003f06100 */
[----:B------:R-:W-:Y:S02]  /*5670*/  IMAD.MOV.U32 R0, RZ, RZ, RZ ;  /* 0x000000ffff007224 */ /* 0x000fe400078e00ff */
[----:B------:R-:W-:Y:S02]  /*5680*/  IMAD.MOV.U32 R32, RZ, RZ, RZ ;  /* 0x000000ffff207224 */ /* 0x000fe400078e00ff */
[----:B------:R-:W-:Y:S02]  /*5690*/  IMAD.MOV.U32 R5, RZ, RZ, RZ ;  /* 0x000000ffff057224 */ /* 0x000fe400078e00ff */
[----:B------:R-:W-:-:S04]  /*56a0*/  IMAD.IADD R11, R17, 0x1, R11 ;  /* 0x00000001110b7824 */ /* 0x000fc800078e020b */
[----:B------:R-:W-:Y:S05]  /*56b0*/  @!P0 BRA `(.L_x_8470) ;  /* 0x00000010008c8947 */ /* 0x000fea0003800000 */
[----:B------:R-:W-:Y:S01]  /*56c0*/  IADD3 R33, P0, -R33, R8, RZ ;  /* 0x0000000821217210 */ /* 0x000fe20007f1e1ff */
[----:B------:R-:W-:Y:S01]  /*56d0*/  ULDC.64 UR4, c[0x0][0x218] ;  /* 0x0000860000047ab9 */ /* 0x000fe20000000a00 */
[----:B0-----:R-:W-:Y:S01]  /*56e0*/  IMAD.WIDE.U32 R12, R14, 0x8, RZ ;  /* 0x000000080e0c7825 */ /* 0x001fe200078e00ff */
[C---:B----4-:R-:W-:Y:S01]  /*56f0*/  LEA R26, P3, R16.reuse, UR4, 0x3 ;  /* 0x00000004101a7c11 */ /* 0x050fe2000f8618ff */
[----:B------:R-:W-:Y:S01]  /*5700*/  BSSY B0, `(.L_x_8470) ;  /* 0x000011e000007945 */ /* 0x000fe20003800000 */
[----:B------:R-:W-:Y:S01]  /*5710*/  IADD3.X R9, R9, -0x1, RZ, P0, !PT ;  /* 0xffffffff09097810 */ /* 0x000fe200007fe4ff */
[----:B------:R-:W-:Y:S01]  /*5720*/  IMAD.SHL.U32 R15, R15, 0x8, RZ ;  /* 0x000000080f0f7824 */ /* 0x000fe200078e00ff */
[----:B------:R-:W-:Y:S01]  /*5730*/  ISETP.GT.U32.AND P0, PT, R33, RZ, PT ;  /* 0x000000ff2100720c */ /* 0x000fe20003f04070 */
[----:B------:R-:W-:Y:S01]  /*5740*/  IMAD.MOV.U32 R0, RZ, RZ, RZ ;  /* 0x000000ffff007224 */ /* 0x000fe200078e00ff */
[----:B------:R-:W-:Y:S01]  /*5750*/  LEA.HI.X R27, R16, UR5, R11, 0x3, P3 ;  /* 0x00000005101b7c11 */ /* 0x000fe200098f1c0b */
[----:B------:R-:W-:Y:S01]  /*5760*/  IMAD.MOV.U32 R34, RZ, RZ, RZ ;  /* 0x000000ffff227224 */ /* 0x000fe200078e00ff */
[----:B------:R-:W-:Y:S01]  /*5770*/  ISETP.GT.AND.EX P0, PT, R9, RZ, PT, P0 ;  /* 0x000000ff0900720c */ /* 0x000fe20003f04300 */
[----:B------:R-:W-:-:S12]  /*5780*/  IMAD.IADD R35, R13, 0x1, R15 ;  /* 0x000000010d237824 */ /* 0x000fd800078e020f */
[----:B------:R-:W-:Y:S05]  /*5790*/  @!P0 BRA `(.L_x_8471) ;  /* 0x0000000c009c8947 */ /* 0x000fea0003800000 */
[----:B------:R-:W-:Y:S02]  /*57a0*/  ISETP.GT.U32.AND P3, PT, R33, 0xc, PT ;  /* 0x0000000c2100780c */ /* 0x000fe40003f64070 */
[----:B------:R-:W-:Y:S02]  /*57b0*/  PLOP3.LUT P0, PT, PT, PT, PT, 0x80, 0x0 ;  /* 0x000000000000781c */ /* 0x000fe40003f0f070 */
[----:B------:R-:W-:-:S13]  /*57c0*/  ISETP.GT.AND.EX P3, PT, R9, RZ, PT, P3 ;  /* 0x000000ff0900720c */ /* 0x000fda0003f64330 */
[----:B------:R-:W-:Y:S05]  /*57d0*/  @!P3 BRA `(.L_x_8472) ;  /* 0x000000080040b947 */ /* 0x000fea0003800000 */
[----:B------:R-:W-:Y:S01]  /*57e0*/  BSSY B2, `(.L_x_8472) ;  /* 0x000008f000027945 */ /* 0x000fe20003800000 */
[----:B------:R-:W-:-:S13]  /*57f0*/  PLOP3.LUT P0, PT, PT, PT, PT, 0x8, 0x0 ;  /* 0x000000000000781c */ /* 0x000fda0003f0e170 */
.L_x_8473:
[----:B------:R-:W-:Y:S02]  /*5800*/  IMAD.MOV.U32 R14, RZ, RZ, R26 ;  /* 0x000000ffff0e7224 */ /* 0x000fe400078e001a */
[----:B------:R-:W-:Y:S02]  /*5810*/  IMAD.MOV.U32 R15, RZ, RZ, R27 ;  /* 0x000000ffff0f7224 */ /* 0x000fe400078e001b */
[----:B------:R-:W-:-:S03]  /*5820*/  IMAD.U32 R30, R0, 0x8, R1 ;  /* 0x00000008001e7824 */ /* 0x000fc600078e0001 */
[----:B------:R-:W2:Y:S01]  /*5830*/  LDG.E.64 R20, desc[UR36][R14.64] ;  /* 0x000000240e147981 */ /* 0x000ea2000c1e1b00 */
[----:B------:R-:W-:-:S03]  /*5840*/  IADD3 R26, P3, R26, R12, RZ ;  /* 0x0000000c1a1a7210 */ /* 0x000fc60007f7e0ff */
[----:B------:R-:W3:Y:S04]  /*5850*/  LDL.64 R28, [R30+0x20] ;  /* 0x000020001e1c7983 */ /* 0x000ee80000100a00 */
[----:B------:R-:W2:Y:S01]  /*5860*/  LDL.64 R14, [R30+0x18] ;  /* 0x000018001e0e7983 */ /* 0x000ea20000100a00 */
[----:B------:R-:W-:-:S05]  /*5870*/  IMAD.X R27, R27, 0x1, R35, P3 ;  /* 0x000000011b1b7824 */ /* 0x000fca00018e0623 */
[----:B------:R-:W3:Y:S01]  /*5880*/  LDG.E.64 R36, desc[UR36][R26.64] ;  /* 0x000000241a247981 */ /* 0x000ee2000c1e1b00 */
[----:B------:R-:W-:Y:S02]  /*5890*/  IMAD.MOV.U32 R38, RZ, RZ, R32 ;  /* 0x000000ffff267224 */ /* 0x000fe400078e0020 */
[----:B------:R-:W-:Y:S02]  /*58a0*/  IMAD.MOV.U32 R39, RZ, RZ, R5 ;  /* 0x000000ffff277224 */ /* 0x000fe400078e0005 */
[-C--:B--2---:R-:W-:Y:S02]  /*58b0*/  IMAD R21, R21, R14.reuse, RZ ;  /* 0x0000000e15157224 */ /* 0x084fe400078e02ff */
[----:B------:R-:W-:Y:S01]  /*58c0*/  IMAD.WIDE.U32 R38, R20, R14, R38 ;  /* 0x0000000e14267225 */ /* 0x000fe200078e0026 */
[----:B------:R-:W-:-:S03]  /*58d0*/  IADD3 R14, P3, R26, R12, RZ ;  /* 0x0000000c1a0e7210 */ /* 0x000fc60007f7e0ff */
[----:B------:R-:W-:Y:S01]  /*58e0*/  IMAD R21, R20, R15, R21 ;  /* 0x0000000f14157224 */ /* 0x000fe200078e0215 */
[----:B------:R-:W-:-:S03]  /*58f0*/  IADD3.X R15, R27, R35, RZ, P3, !PT ;  /* 0x000000231b0f7210 */ /* 0x000fc60001ffe4ff */
[----:B------:R-:W-:Y:S02]  /*5900*/  IMAD.IADD R39, R39, 0x1, R21 ;  /* 0x0000000127277824 */ /* 0x000fe400078e0215 */
[----:B------:R0:W2:Y:S04]  /*5910*/  LDG.E.64 R26, desc[UR36][R14.64] ;  /* 0x000000240e1a7981 */ /* 0x0000a8000c1e1b00 */
[----:B------:R-:W2:Y:S01]  /*5920*/  LDL.64 R20, [R30+0x28] ;  /* 0x000028001e147983 */ /* 0x000ea20000100a00 */
[----:B---3--:R-:W-:Y:S01]  /*5930*/  IMAD R5, R37, R28, RZ ;  /* 0x0000001c25057224 */ /* 0x008fe200078e02ff */
[----:B0-----:R-:W-:-:S03]  /*5940*/  IADD3 R14, P3, R14, R12, RZ ;  /* 0x0000000c0e0e7210 */ /* 0x001fc60007f7e0ff */
[C---:B------:R-:W-:Y:S02]  /*5950*/  IMAD R5, R36.reuse, R29, R5 ;  /* 0x0000001d24057224 */ /* 0x040fe400078e0205 */
[----:B------:R-:W-:Y:S02]  /*5960*/  IMAD.X R15, R15, 0x1, R35, P3 ;  /* 0x000000010f0f7824 */ /* 0x000fe400018e0623 */
[----:B------:R-:W-:Y:S02]  /*5970*/  IMAD.WIDE.U32 R28, R36, R28, R38 ;  /* 0x0000001c241c7225 */ /* 0x000fe400078e0026 */
[----:B------:R-:W3:Y:S04]  /*5980*/  LDL.64 R36, [R30+0x30] ;  /* 0x000030001e247983 */ /* 0x000ee80000100a00 */
[----:B------:R0:W3:Y:S01]  /*5990*/  LDG.E.64 R38, desc[UR36][R14.64] ;  /* 0x000000240e267981 */ /* 0x0000e2000c1e1b00 */
[----:B------:R-:W-:Y:S01]  /*59a0*/  IMAD.IADD R29, R29, 0x1, R5 ;  /* 0x000000011d1d7824 */ /* 0x000fe200078e0205 */
[----:B0-----:R-:W-:-:S05]  /*59b0*/  IADD3 R14, P3, R14, R12, RZ ;  /* 0x0000000c0e0e7210 */ /* 0x001fca0007f7e0ff */
[----:B------:R-:W-:Y:S02]  /*59c0*/  IMAD.X R15, R15, 0x1, R35, P3 ;  /* 0x000000010f0f7824 */ /* 0x000fe400018e0623 */
[----:B--2---:R-:W-:-:S04]  /*59d0*/  IMAD R5, R27, R20, RZ ;  /* 0x000000141b057224 */ /* 0x004fc800078e02ff */
[C---:B------:R-:W-:Y:S02]  /*59e0*/  IMAD R5, R26.reuse, R21, R5 ;  /* 0x000000151a057224 */ /* 0x040fe400078e0205 */
[----:B------:R-:W-:Y:S02]  /*59f0*/  IMAD.WIDE.U32 R20, R26, R20, R28 ;  /* 0x000000141a147225 */ /* 0x000fe400078e001c */
[----:B------:R0:W2:Y:S04]  /*5a00*/  LDG.E.64 R28, desc[UR36][R14.64] ;  /* 0x000000240e1c7981 */ /* 0x0000a8000c1e1b00 */
[----:B------:R-:W2:Y:S01]  /*5a10*/  LDL.64 R26, [R30+0x38] ;  /* 0x000038001e1a7983 */ /* 0x000ea20000100a00 */
[----:B------:R-:W-:Y:S01]  /*5a20*/  IMAD.IADD R21, R21, 0x1, R5 ;  /* 0x0000000115157824 */ /* 0x000fe200078e0205 */
[----:B0-----:R-:W-:Y:S01]  /*5a30*/  IADD3 R14, P3, R14, R12, RZ ;  /* 0x0000000c0e0e7210 */ /* 0x001fe20007f7e0ff */
[----:B---3--:R-:W-:-:S04]  /*5a40*/  IMAD R5, R39, R36, RZ ;  /* 0x0000002427057224 */ /* 0x008fc800078e02ff */
[----:B------:R-:W-:Y:S02]  /*5a50*/  IMAD.X R15, R15, 0x1, R35, P3 ;  /* 0x000000010f0f7824 */ /* 0x000fe400018e0623 */
[C---:B------:R-:W-:Y:S02]  /*5a60*/  IMAD R5, R38.reuse, R37, R5 ;  /* 0x0000002526057224 */ /* 0x040fe400078e0205 */
[----:B------:R-:W-:Y:S02]  /*5a70*/  IMAD.WIDE.U32 R20, R38, R36, R20 ;  /* 0x0000002426147225 */ /* 0x000fe400078e0014 */
[----:B------:R0:W3:Y:S04]  /*5a80*/  LDG.E.64 R38, desc[UR36][R14.64] ;  /* 0x000000240e267981 */ /* 0x0000e8000c1e1b00 */
[----:B------:R-:W3:Y:S01]  /*5a90*/  LDL.64 R36, [R30+0x40] ;  /* 0x000040001e247983 */ /* 0x000ee20000100a00 */
[----:B------:R-:W-:Y:S01]  /*5aa0*/  IMAD.IADD R21, R21, 0x1, R5 ;  /* 0x0000000115157824 */ /* 0x000fe200078e0205 */
[----:B0-----:R-:W-:-:S05]  /*5ab0*/  IADD3 R14, P3, R14, R12, RZ ;  /* 0x0000000c0e0e7210 */ /* 0x001fca0007f7e0ff */
[----:B------:R-:W-:Y:S02]  /*5ac0*/  IMAD.X R15, R15, 0x1, R35, P3 ;  /* 0x000000010f0f7824 */ /* 0x000fe400018e0623 */
[-C--:B--2---:R-:W-:Y:S02]  /*5ad0*/  IMAD R5, R29, R26.reuse, RZ ;  /* 0x0000001a1d057224 */ /* 0x084fe400078e02ff */
[----:B------:R-:W-:-:S04]  /*5ae0*/  IMAD.WIDE.U32 R20, R28, R26, R20 ;  /* 0x0000001a1c147225 */ /* 0x000fc800078e0014 */
[----:B------:R-:W-:Y:S02]  /*5af0*/  IMAD R5, R28, R27, R5 ;  /* 0x0000001b1c057224 */ /* 0x000fe400078e0205 */
        /* <DEDUP_REMOVED lines=42> */
[----:B------:R-:W-:-:S02]  /*5da0*/  IADD3 R21, R21, R5, RZ ;  /* 0x0000000515157210 */ /* 0x000fc40007ffe0ff */
        /* <DEDUP_REMOVED lines=24> */
[----:B0-----:R-:W-:Y:S02]  /*5f30*/  IADD3 R14, P3, R14, R12, RZ ;  /* 0x0000000c0e0e7210 */ /* 0x001fe40007f7e0ff */
[----:B------:R-:W4:Y:S01]  /*5f40*/  LDL.64 R30, [R30+0x90] ;  /* 0x000090001e1e7983 */ /* 0x000f220000100a00 */
[----:B---3--:R-:W-:-:S02]  /*5f50*/  IMAD R5, R39, R36, RZ ;  /* 0x0000002427057224 */ /* 0x008fc400078e02ff */
[----:B------:R-:W-:Y:S02]  /*5f60*/  IMAD.X R15, R15, 0x1, R35, P3 ;  /* 0x000000010f0f7824 */ /* 0x000fe400018e0623 */
[C---:B------:R-:W-:Y:S02]  /*5f70*/  IMAD R5, R38.reuse, R37, R5 ;  /* 0x0000002526057224 */ /* 0x040fe400078e0205 */
[----:B------:R-:W-:Y:S02]  /*5f80*/  IMAD.WIDE.U32 R20, R38, R36, R20 ;  /* 0x0000002426147225 */ /* 0x000fe400078e0014 */
        /* <DEDUP_REMOVED lines=16> */
[----:B------:R-:W-:Y:S02]  /*6090*/  IMAD.MOV.U32 R32, RZ, RZ, R20 ;  /* 0x000000ffff207224 */ /* 0x000fe400078e0014 */
[----:B------:R-:W-:Y:S02]  /*60a0*/  IMAD.IADD R5, R21, 0x1, R5 ;  /* 0x0000000115057824 */ /* 0x000fe400078e0205 */
[----:B------:R-:W-:Y:S01]  /*60b0*/  IMAD.X R27, R15, 0x1, R35, P5 ;  /* 0x000000010f1b7824 */ /* 0x000fe200028e0623 */
[----:B------:R-:W-:Y:S06]  /*60c0*/  @P3 BRA `(.L_x_8473) ;  /* 0xfffffff400cc3947 */ /* 0x000fec000383ffff */
[----:B------:R-:W-:Y:S05]  /*60d0*/  BSYNC B2 ;  /* 0x0000000000027941 */ /* 0x000fea0003800000 */
.L_x_8472:
[----:B------:R-:W-:Y:S01]  /*60e0*/  ISETP.GT.U32.AND P3, PT, R33, 0x4, PT ;  /* 0x000000042100780c */ /* 0x000fe20003f64070 */
[----:B------:R-:W-:Y:S03]  /*60f0*/  BSSY B2, `(.L_x_8474) ;  /* 0x000004e000027945 */ /* 0x000fe60003800000 */
[----:B------:R-:W-:-:S13]  /*6100*/  ISETP.GT.AND.EX P3, PT, R9, RZ, PT, P3 ;  /* 0x000000ff0900720c */ /* 0x000fda0003f64330 */
[----:B------:R-:W-:Y:S05]  /*6110*/  @!P3 BRA `(.L_x_8475) ;  /* 0x00000004002cb947 */ /* 0x000fea0003800000 */
[----:B------:R-:W-:Y:S01]  /*6120*/  IMAD.MOV.U32 R14, RZ, RZ, R26 ;  /* 0x000000ffff0e7224 */ /* 0x000fe200078e001a */
[----:B------:R-:W-:Y:S01]  /*6130*/  MOV R15, R27 ;  /* 0x0000001b000f7202 */ /* 0x000fe20000000f00 */
[----:B------:R-:W-:-:S04]  /*6140*/  IMAD.U32 R30, R0, 0x8, R1 ;  /* 0x00000008001e7824 */ /* 0x000fc800078e0001 */
        /* <DEDUP_REMOVED lines=11> */
[----:B------:R-:W-:Y:S02]  /*6200*/  IMAD R21, R20, R15, R21 ;  /* 0x0000000f14157224 */ /* 0x000fe400078e0215 */
[----:B------:R-:W-:Y:S02]  /*6210*/  IMAD.X R15, R27, 0x1, R35, P0 ;  /* 0x000000011b0f7824 */ /* 0x000fe400000e0623 */
[----:B------:R-:W-:Y:S02]  /*6220*/  IMAD.IADD R39, R39, 0x1, R21 ;  /* 0x0000000127277824 */ /* 0x000fe400078e0215 */
[----:B------:R-:W2:Y:S04]  /*6230*/  LDL.64 R20, [R30+0x28] ;  /* 0x000028001e147983 */ /* 0x000ea80000100a00 */
[----:B------:R0:W2:Y:S01]  /*6240*/  LDG.E.64 R26, desc[UR36][R14.64] ;  /* 0x000000240e1a7981 */ /* 0x0000a2000c1e1b00 */
        /* <DEDUP_REMOVED lines=38> */
[----:B------:R-:W4:Y:S02]  /*64b0*/  LDG.E.64 R36, desc[UR36][R14.64] ;  /* 0x000000240e247981 */ /* 0x000f24000c1e1b00 */
        /* <DEDUP_REMOVED lines=15> */
[----:B------:R-:W-:Y:S01]  /*65b0*/  IMAD.X R27, R15, 0x1, R35, P3 ;  /* 0x000000010f1b7824 */ /* 0x000fe200018e0623 */
[----:B------:R-:W-:-:S07]  /*65c0*/  IADD3 R5, R21, R5, RZ ;  /* 0x0000000515057210 */ /* 0x000fce0007ffe0ff */
.L_x_8475:
[----:B------:R-:W-:Y:S05]  /*65d0*/  BSYNC B2 ;  /* 0x0000000000027941 */ /* 0x000fea0003800000 */
.L_x_8474:
[----:B------:R-:W-:-:S04]  /*65e0*/  ISETP.NE.U32.AND P3, PT, R33, RZ, PT ;  /* 0x000000ff2100720c */ /* 0x000fc80003f65070 */
[----:B------:R-:W-:-:S13]  /*65f0*/  ISETP.NE.OR.EX P0, PT, R9, RZ, P0, P3 ;  /* 0x000000ff0900720c */ /* 0x000fda0000705730 */
[----:B------:R-:W-:Y:S05]  /*6600*/  @!P0 BRA `(.L_x_8476) ;  /* 0x0000000000b48947 */ /* 0x000fea0003800000 */
.L_x_8471:
[----:B------:R-:W-:Y:S02]  /*6610*/  IMAD.MOV.U32 R14, RZ, RZ, R26 ;  /* 0x000000ffff0e7224 */ /* 0x000fe400078e001a */
[----:B------:R-:W-:Y:S02]  /*6620*/  IMAD.MOV.U32 R15, RZ, RZ, R27 ;  /* 0x000000ffff0f7224 */ /* 0x000fe400078e001b */
[----:B------:R-:W-:-:S04]  /*6630*/  IMAD.U32 R36, R0, 0x8, R1 ;  /* 0x0000000800247824 */ /* 0x000fc800078e0001 */
[----:B------:R-:W2:Y:S04]  /*6640*/  LDG.E.64 R14, desc[UR36][R14.64] ;  /* 0x000000240e0e7981 */ /* 0x000ea8000c1e1b00 */
[----:B------:R-:W2:Y:S01]  /*6650*/  LDL.64 R20, [R36+0x18] ;  /* 0x0000180024147983 */ /* 0x000ea20000100a00 */
[----:B------:R-:W-:-:S03]  /*6660*/  IADD3 R26, P0, R26, R12, RZ ;  /* 0x0000000c1a1a7210 */ /* 0x000fc60007f1e0ff */
[----:B------:R-:W3:Y:S02]  /*6670*/  LDL.64 R30, [R36+0x20] ;  /* 0x00002000241e7983 */ /* 0x000ee40000100a00 */
[----:B------:R-:W-:-:S05]  /*6680*/  IMAD.X R27, R27, 0x1, R35, P0 ;  /* 0x000000011b1b7824 */ /* 0x000fca00000e0623 */
[----:B------:R-:W3:Y:S01]  /*6690*/  LDG.E.64 R28, desc[UR36][R26.64] ;  /* 0x000000241a1c7981 */ /* 0x000ee2000c1e1b00 */
[----:B------:R-:W-:Y:S02]  /*66a0*/  IMAD.MOV.U32 R38, RZ, RZ, R32 ;  /* 0x000000ffff267224 */ /* 0x000fe400078e0020 */
[----:B------:R-:W-:Y:S02]  /*66b0*/  IMAD.MOV.U32 R39, RZ, RZ, R5 ;  /* 0x000000ffff277224 */ /* 0x000fe400078e0005 */
[-C--:B--2---:R-:W-:Y:S02]  /*66c0*/  IMAD R15, R15, R20.reuse, RZ ;  /* 0x000000140f0f7224 */ /* 0x084fe400078e02ff */
[----:B------:R-:W-:-:S04]  /*66d0*/  IMAD.WIDE.U32 R38, R14, R20, R38 ;  /* 0x000000140e267225 */ /* 0x000fc800078e0026 */
[----:B------:R-:W-:Y:S01]  /*66e0*/  IMAD R21, R14, R21, R15 ;  /* 0x000000150e157224 */ /* 0x000fe200078e020f */
[----:B------:R-:W-:-:S05]  /*66f0*/  IADD3 R14, P0, R26, R12, RZ ;  /* 0x0000000c1a0e7210 */ /* 0x000fca0007f1e0ff */
[----:B------:R-:W-:Y:S02]  /*6700*/  IMAD.X R15, R27, 0x1, R35, P0 ;  /* 0x000000011b0f7824 */ /* 0x000fe400000e0623 */
[----:B------:R-:W-:Y:S02]  /*6710*/  IMAD.IADD R39, R39, 0x1, R21 ;  /* 0x0000000127277824 */ /* 0x000fe400078e0215 */
[----:B------:R-:W2:Y:S04]  /*6720*/  LDL.64 R20, [R36+0x28] ;  /* 0x0000280024147983 */ /* 0x000ea80000100a00 */
[----:B------:R0:W2:Y:S01]  /*6730*/  LDG.E.64 R26, desc[UR36][R14.64] ;  /* 0x000000240e1a7981 */ /* 0x0000a2000c1e1b00 */
[----:B---3--:R-:W-:-:S03]  /*6740*/  IMAD R5, R29, R30, RZ ;  /* 0x0000001e1d057224 */ /* 0x008fc600078e02ff */
[----:B------:R-:W3:Y:S01]  /*6750*/  LDL.64 R36, [R36+0x30] ;  /* 0x0000300024247983 */ /* 0x000ee20000100a00 */
[----:B0-----:R-:W-:Y:S01]  /*6760*/  IADD3 R14, P0, R14, R12, RZ ;  /* 0x0000000c0e0e7210 */ /* 0x001fe20007f1e0ff */
[----:B------:R-:W-:-:S04]  /*6770*/  IMAD R5, R28, R31, R5 ;  /* 0x0000001f1c057224 */ /* 0x000fc800078e0205 */
[----:B------:R-:W-:Y:S02]  /*6780*/  IMAD.X R15, R15, 0x1, R35, P0 ;  /* 0x000000010f0f7824 */ /* 0x000fe400000e0623 */
[----:B------:R-:W-:-:S03]  /*6790*/  IMAD.WIDE.U32 R28, R28, R30, R38 ;  /* 0x0000001e1c1c7225 */ /* 0x000fc600078e0026 */
[----:B------:R-:W3:Y:S01]  /*67a0*/  LDG.E.64 R30, desc[UR36][R14.64] ;  /* 0x000000240e1e7981 */ /* 0x000ee2000c1e1b00 */
[----:B------:R-:W-:Y:S01]  /*67b0*/  IADD3 R33, P0, R33, -0x4, RZ ;  /* 0xfffffffc21217810 */ /* 0x000fe20007f1e0ff */
[----:B------:R-:W-:-:S03]  /*67c0*/  IMAD.IADD R29, R29, 0x1, R5 ;  /* 0x000000011d1d7824 */ /* 0x000fc600078e0205 */
[----:B------:R-:W-:Y:S02]  /*67d0*/  IADD3.X R9, R9, -0x1, RZ, P0, !PT ;  /* 0xffffffff09097810 */ /* 0x000fe400007fe4ff */
[----:B------:R-:W-:-:S04]  /*67e0*/  ISETP.NE.U32.AND P0, PT, R33, RZ, PT ;  /* 0x000000ff2100720c */ /* 0x000fc80003f05070 */
[----:B------:R-:W-:Y:S02]  /*67f0*/  ISETP.NE.AND.EX P0, PT, R9, RZ, PT, P0 ;  /* 0x000000ff0900720c */ /* 0x000fe40003f05300 */
[----:B------:R-:W-:-:S04]  /*6800*/  IADD3 R0, P3, R0, 0x4, RZ ;  /* 0x0000000400007810 */ /* 0x000fc80007f7e0ff */
[----:B------:R-:W-:Y:S01]  /*6810*/  IADD3.X R34, RZ, R34, RZ, P3, !PT ;  /* 0x00000022ff227210 */ /* 0x000fe20001ffe4ff */
[----:B--2---:R-:W-:-:S04]  /*6820*/  IMAD R5, R27, R20, RZ ;  /* 0x000000141b057224 */ /* 0x004fc800078e02ff */
[C---:B------:R-:W-:Y:S02]  /*6830*/  IMAD R5, R26.reuse, R21, R5 ;  /* 0x000000151a057224 */ /* 0x040fe400078e0205 */
[----:B------:R-:W-:-:S04]  /*6840*/  IMAD.WIDE.U32 R20, R26, R20, R28 ;  /* 0x000000141a147225 */ /* 0x000fc800078e001c */
[----:B------:R-:W-:Y:S01]  /*6850*/  IMAD.IADD R21, R21, 0x1, R5 ;  /* 0x0000000115157824 */ /* 0x000fe200078e0205 */
[----:B------:R-:W-:Y:S01]  /*6860*/  IADD3 R26, P4, R14, R12, RZ ;  /* 0x0000000c0e1a7210 */ /* 0x000fe20007f9e0ff */
[-C--:B---3--:R-:W-:Y:S02]  /*6870*/  IMAD R5, R31, R36.reuse, RZ ;  /* 0x000000241f057224 */ /* 0x088fe400078e02ff */
[----:B------:R-:W-:-:S04]  /*6880*/  IMAD.WIDE.U32 R20, R30, R36, R20 ;  /* 0x000000241e147225 */ /* 0x000fc800078e0014 */
[----:B------:R-:W-:Y:S02]  /*6890*/  IMAD R5, R30, R37, R5 ;  /* 0x000000251e057224 */ /* 0x000fe400078e0205 */
[----:B------:R-:W-:Y:S02]  /*68a0*/  IMAD.MOV.U32 R32, RZ, RZ, R20 ;  /* 0x000000ffff207224 */ /* 0x000fe400078e0014 */
[----:B------:R-:W-:Y:S02]  /*68b0*/  IMAD.IADD R5, R21, 0x1, R5 ;  /* 0x0000000115057824 */ /* 0x000fe400078e0205 */
[----:B------:R-:W-:Y:S01]  /*68c0*/  IMAD.X R27, R15, 0x1, R35, P4 ;  /* 0x000000010f1b7824 */ /* 0x000fe200020e0623 */
[----:B------:R-:W-:Y:S06]  /*68d0*/  @P0 BRA `(.L_x_8471) ;  /* 0xfffffffc004c0947 */ /* 0x000fec000383ffff */
.L_x_8476:
[----:B------:R-:W-:Y:S05]  /*68e0*/  BSYNC B0 ;  /* 0x0000000000007941 */ /* 0x000fea0003800000 */
.L_x_8470:
[----:B----4-:R-:W-:-:S04]  /*68f0*/  LOP3.LUT R26, R8, 0x3, RZ, 0xc0, !PT ;  /* 0x00000003081a7812 */ /* 0x010fc800078ec0ff */
[----:B------:R-:W-:-:S04]  /*6900*/  ISETP.NE.U32.AND P0, PT, R26, RZ, PT ;  /* 0x000000ff1a00720c */ /* 0x000fc80003f05070 */
[----:B------:R-:W-:-:S13]  /*6910*/  ISETP.NE.AND.EX P0, PT, RZ, RZ, PT, P0 ;  /* 0x000000ffff00720c */ /* 0x000fda0003f05300 */
[----:B------:R-:W-:Y:S05]  /*6920*/  @!P0 BRA `(.L_x_8469) ;  /* 0x0000000000b48947 */ /* 0x000fea0003800000 */
[----:B------:R-:W1:Y:S01]  /*6930*/  LDC.64 R8, c[0x0][0x270] ;  /* 0x00009c00ff087b82 */ /* 0x000e620000000a00 */
[----:B------:R-:W-:Y:S01]  /*6940*/  IMAD.MOV.U32 R10, RZ, RZ, R16 ;  /* 0x000000ffff0a7224 */ /* 0x000fe200078e0010 */
[----:B------:R-:W-:Y:S01]  /*6950*/  ULDC.64 UR6, c[0x0][0x218] ;  /* 0x0000860000067ab9 */ /* 0x000fe20000000a00 */
[----:B------:R-:W-:Y:S02]  /*6960*/  IMAD.U32 R20, R0, 0x8, R1 ;  /* 0x0000000800147824 */ /* 0x000fe400078e0001 */
[-C--:B-1----:R-:W-:Y:S02]  /*6970*/  IMAD R21, R34, R8.reuse, RZ ;  /* 0x0000000822157224 */ /* 0x082fe400078e02ff */
[----:B------:R-:W-:-:S04]  /*6980*/  IMAD.WIDE.U32 R12, R0, R8, R10 ;  /* 0x00000008000c7225 */ /* 0x000fc800078e000a */
[----:B------:R-:W-:Y:S01]  /*6990*/  IMAD R21, R0, R9, R21 ;  /* 0x0000000900157224 */ /* 0x000fe200078e0215 */
[----:B0-----:R-:W-:-:S03]  /*69a0*/  LEA R14, P0, R12, UR6, 0x3 ;  /* 0x000000060c0e7c11 */ /* 0x001fc6000f8018ff */
[----:B------:R-:W-:-:S05]  /*69b0*/  IMAD.IADD R13, R13, 0x1, R21 ;  /* 0x000000010d0d7824 */ /* 0x000fca00078e0215 */
[----:B------:R-:W-:Y:S02]  /*69c0*/  LEA.HI.X R15, R12, UR7, R13, 0x3, P0 ;  /* 0x000000070c0f7c11 */ /* 0x000fe400080f1c0d */
[----:B------:R-:W2:Y:S04]  /*69d0*/  LDL.64 R12, [R20+0x18] ;  /* 0x00001800140c7983 */ /* 0x000ea80000100a00 */
[----:B------:R-:W2:Y:S01]  /*69e0*/  LDG.E.64 R14, desc[UR36][R14.64] ;  /* 0x000000240e0e7981 */ /* 0x000ea2000c1e1b00 */
[----:B------:R-:W-:Y:S01]  /*69f0*/  ISETP.NE.U32.AND P0, PT, R26, 0x1, PT ;  /* 0x000000011a00780c */ /* 0x000fe20003f05070 */
[----:B------:R-:W-:-:S03]  /*6a00*/  IMAD.MOV.U32 R33, RZ, RZ, R5 ;  /* 0x000000ffff217224 */ /* 0x000fc600078e0005 */
        /* <DEDUP_REMOVED lines=14> */
[----:B------:R-:W2:Y:S01]  /*6af0*/  LDL.64 R10, [R20+0x20] ;  /* 0x00002000140a7983 */ /* 0x000ea20000100a00 */
[----:B------:R-:W-:-:S03]  /*6b00*/  @P0 LEA R14, P3, R8, R16, 0x3 ;  /* 0x00000010080e0211 */ /* 0x000fc600078618ff */
[----:B------:R-:W2:Y:S01]  /*6b10*/  LDG.E.64 R12, desc[UR36][R16.64] ;  /* 0x00000024100c7981 */ /* 0x000ea2000c1e1b00 */
[----:B------:R-:W-:-:S03]  /*6b20*/  @P0 LEA.HI.X R15, R8, R17, R9, 0x3, P3 ;  /* 0x00000011080f0211 */ /* 0x000fc600018f1c09 */
[----:B------:R-:W3:Y:S04]  /*6b30*/  @P0 LDL.64 R8, [R20+0x28] ;  /* 0x0000280014080983 */ /* 0x000ee80000100a00 */
[----:B------:R-:W3:Y:S01]  /*6b40*/  @P0 LDG.E.64 R14, desc[UR36][R14.64] ;  /* 0x000000240e0e0981 */ /* 0x000ee2000c1e1b00 */
[----:B------:R-:W-:Y:S02]  /*6b50*/  IMAD.MOV.U32 R33, RZ, RZ, R5 ;  /* 0x000000ffff217224 */ /* 0x000fe400078e0005 */
[-C--:B--2---:R-:W-:Y:S02]  /*6b60*/  IMAD R13, R13, R10.reuse, RZ ;  /* 0x0000000a0d0d7224 */ /* 0x084fe400078e02ff */
[----:B------:R-:W-:-:S04]  /*6b70*/  IMAD.WIDE.U32 R32, R12, R10, R32 ;  /* 0x0000000a0c207225 */ /* 0x000fc800078e0020 */
[----:B------:R-:W-:Y:S02]  /*6b80*/  IMAD R13, R12, R11, R13 ;  /* 0x0000000b0c0d7224 */ /* 0x000fe400078e020d */
[-C--:B---3--:R-:W-:Y:S02]  /*6b90*/  @P0 IMAD R11, R15, R8.reuse, RZ ;  /* 0x000000080f0b0224 */ /* 0x088fe400078e02ff */
[----:B------:R-:W-:Y:S02]  /*6ba0*/  IMAD.IADD R5, R33, 0x1, R13 ;  /* 0x0000000121057824 */ /* 0x000fe400078e020d */
[C---:B------:R-:W-:Y:S02]  /*6bb0*/  @P0 IMAD R11, R14.reuse, R9, R11 ;  /* 0x000000090e0b0224 */ /* 0x040fe400078e020b */
[----:B------:R-:W-:Y:S02]  /*6bc0*/  @P0 IMAD.MOV.U32 R33, RZ, RZ, R5 ;  /* 0x000000ffff210224 */ /* 0x000fe400078e0005 */
[----:B------:R-:W-:-:S04]  /*6bd0*/  @P0 IMAD.WIDE.U32 R8, R14, R8, R32 ;  /* 0x000000080e080225 */ /* 0x000fc800078e0020 */
[----:B------:R-:W-:Y:S02]  /*6be0*/  @P0 IMAD.IADD R5, R9, 0x1, R11 ;  /* 0x0000000109050824 */ /* 0x000fe400078e020b */
[----:B------:R-:W-:-:S07]  /*6bf0*/  @P0 IMAD.MOV.U32 R32, RZ, RZ, R8 ;  /* 0x000000ffff200224 */ /* 0x000fce00078e0008 */
.L_x_8469:
[----:B------:R-:W-:Y:S05]  /*6c00*/  BSYNC B1 ;  /* 0x0000000000017941 */ /* 0x000fea0003800000 */
.L_x_8468:
[----:B------:R-:W-:Y:S01]  /*6c10*/  VIADD R9, R24, 0x100 ;  /* 0x0000010018097836 */ /* 0x000fe20000000000 */
[----:B------:R-:W-:Y:S01]  /*6c20*/  BSSY B1, `(.L_x_8477) ;  /* 0x0000173000017945 */ /* 0x000fe20003800000 */
[----:B------:R-:W-:Y:S01]  /*6c30*/  IMAD.MOV.U32 R0, RZ, RZ, RZ ;  /* 0x000000ffff007224 */ /* 0x000fe200078e00ff */
[----:B-----5:R-:W-:Y:S01]  /*6c40*/  MOV R16, R32 ;  /* 0x0000002000107202 */ /* 0x020fe20000000f00 */
[----:B------:R-:W-:Y:S01]  /*6c50*/  IMAD.MOV.U32 R8, RZ, RZ, RZ ;  /* 0x000000ffff087224 */ /* 0x000fe200078e00ff */
[----:B------:R-:W-:Y:S01]  /*6c60*/  ISETP.GE.OR P0, PT, R9, R4, !P1 ;  /* 0x000000040900720c */ /* 0x000fe20004f06670 */
[----:B----4-:R-:W-:Y:S02]  /*6c70*/  IMAD.MOV.U32 R26, RZ, RZ, RZ ;  /* 0x000000ffff1a7224 */ /* 0x010fe400078e00ff */
[----:B------:R-:W-:Y:S02]  /*6c80*/  IMAD.MOV.U32 R20, RZ, RZ, RZ ;  /* 0x000000ffff147224 */ /* 0x000fe400078e00ff */
[----:B------:R-:W-:-:S08]  /*6c90*/  IMAD.MOV.U32 R17, RZ, RZ, R5 ;  /* 0x000000ffff117224 */ /* 0x000fd000078e0005 */
[----:B------:R-:W-:Y:S05]  /*6ca0*/  @P0 BRA `(.L_x_8478) ;  /* 0x0000001400a80947 */ /* 0x000fea0003800000 */
[----:B------:R-:W1:Y:S02]  /*6cb0*/  LDC.64 R4, c[0x0][0x228] ;  /* 0x00008a00ff047b82 */ /* 0x000e640000000a00 */
[----:B-1----:R-:W-:-:S04]  /*6cc0*/  ISETP.GE.U32.AND P0, PT, R4, 0x1, PT ;  /* 0x000000010400780c */ /* 0x002fc80003f06070 */
[----:B------:R-:W-:-:S13]  /*6cd0*/  ISETP.GE.AND.EX P0, PT, R5, RZ, PT, P0 ;  /* 0x000000ff0500720c */ /* 0x000fda0003f06300 */
[----:B------:R-:W-:Y:S05]  /*6ce0*/  @!P0 BRA `(.L_x_8478) ;  /* 0x0000001400988947 */ /* 0x000fea0003800000 */
[----:B------:R-:W-:Y:S01]  /*6cf0*/  IADD3 R9, P3, R4, -0x1, RZ ;  /* 0xffffffff04097810 */ /* 0x000fe20007f7e0ff */
[----:B0-----:R-:W0:Y:S01]  /*6d00*/  LDC.64 R14, c[0x0][0x270] ;  /* 0x00009c00ff0e7b82 */ /* 0x001e220000000a00 */
[----:B------:R-:W-:Y:S01]  /*6d10*/  ULDC.64 UR4, c[0x0][0x220] ;  /* 0x0000880000047ab9 */ /* 0x000fe20000000a00 */
[----:B------:R-:W-:Y:S01]  /*6d20*/  IMAD.MOV.U32 R31, RZ, RZ, RZ ;  /* 0x000000ffff1f7224 */ /* 0x000fe200078e00ff */
[----:B------:R-:W-:Y:S01]  /*6d30*/  ISETP.GE.U32.AND P0, PT, R9, 0x3, PT ;  /* 0x000000030900780c */ /* 0x000fe20003f06070 */
[----:B------:R-:W-:Y:S01]  /*6d40*/  IMAD R9, R19, UR4, RZ ;  /* 0x0000000413097c24 */ /* 0x000fe2000f8e02ff */
[----:B------:R-:W-:Y:S01]  /*6d50*/  IADD3.X R10, R5, -0x1, RZ, P3, !PT ;  /* 0xffffffff050a7810 */ /* 0x000fe20001ffe4ff */
[----:B------:R-:W-:Y:S02]  /*6d60*/  IMAD.MOV.U32 R26, RZ, RZ, RZ ;  /* 0x000000ffff1a7224 */ /* 0x000fe400078e00ff */
[----:B------:R-:W-:Y:S01]  /*6d70*/  IMAD R11, R18, UR5, R9 ;  /* 0x00000005120b7c24 */ /* 0x000fe2000f8e0209 */
[----:B------:R-:W-:Y:S01]  /*6d80*/  ISETP.GE.U32.AND.EX P0, PT, R10, RZ, PT, P0 ;  /* 0x000000ff0a00720c */ /* 0x000fe20003f06100 */
[----:B------:R-:W-:-:S04]  /*6d90*/  IMAD.WIDE.U32 R18, R18, UR4, RZ ;  /* 0x0000000412127c25 */ /* 0x000fc8000f8e00ff */
[----:B------:R-:W-:Y:S02]  /*6da0*/  IMAD.MOV.U32 R9, RZ, RZ, RZ ;  /* 0x000000ffff097224 */ /* 0x000fe400078e00ff */
[----:B------:R-:W-:Y:S02]  /*6db0*/  IMAD.MOV.U32 R20, RZ, RZ, RZ ;  /* 0x000000ffff147224 */ /* 0x000fe400078e00ff */
[----:B------:R-:W-:-:S04]  /*6dc0*/  IMAD.IADD R11, R19, 0x1, R11 ;  /* 0x00000001130b7824 */ /* 0x000fc800078e020b */
[----:B------:R-:W-:Y:S05]  /*6dd0*/  @!P0 BRA `(.L_x_8479) ;  /* 0x0000001000988947 */ /* 0x000fea0003800000 */
[----:B------:R-:W-:Y:S01]  /*6de0*/  LOP3.LUT R9, R4, 0x3, RZ, 0xc0, !PT ;  /* 0x0000000304097812 */ /* 0x000fe200078ec0ff */
[----:B------:R-:W-:Y:S01]  /*6df0*/  ULDC.64 UR4, c[0x0][0x218] ;  /* 0x0000860000047ab9 */ /* 0x000fe20000000a00 */
[----:B0-----:R-:W-:Y:S01]  /*6e00*/  IMAD.WIDE.U32 R12, R14, 0x8, RZ ;  /* 0x000000080e0c7825 */ /* 0x001fe200078e00ff */
[C---:B------:R-:W-:Y:S01]  /*6e10*/  LEA R27, P3, R18.reuse, UR4, 0x3 ;  /* 0x00000004121b7c11 */ /* 0x040fe2000f8618ff */
[----:B------:R-:W-:Y:S01]  /*6e20*/  BSSY B0, `(.L_x_8479) ;  /* 0x0000121000007945 */ /* 0x000fe20003800000 */
[----:B------:R-:W-:Y:S01]  /*6e30*/  IADD3 R30, P0, -R9, R4, RZ ;  /* 0x00000004091e7210 */ /* 0x000fe20007f1e1ff */
[----:B------:R-:W-:Y:S01]  /*6e40*/  IMAD.SHL.U32 R15, R15, 0x8, RZ ;  /* 0x000000080f0f7824 */ /* 0x000fe200078e00ff */
[----:B------:R-:W-:Y:S01]  /*6e50*/  LEA.HI.X R21, R18, UR5, R11, 0x3, P3 ;  /* 0x0000000512157c11 */ /* 0x000fe200098f1c0b */
[----:B------:R-:W-:Y:S01]  /*6e60*/  IMAD.MOV.U32 R9, RZ, RZ, RZ ;  /* 0x000000ffff097224 */ /* 0x000fe200078e00ff */
[----:B------:R-:W-:Y:S01]  /*6e70*/  IADD3.X R5, R5, -0x1, RZ, P0, !PT ;  /* 0xffffffff05057810 */ /* 0x000fe200007fe4ff */
[----:B------:R-:W-:Y:S01]  /*6e80*/  IMAD.MOV.U32 R31, RZ, RZ, RZ ;  /* 0x000000ffff1f7224 */ /* 0x000fe200078e00ff */
[----:B------:R-:W-:Y:S01]  /*6e90*/  ISETP.GT.U32.AND P0, PT, R30, RZ, PT ;  /* 0x000000ff1e00720c */ /* 0x000fe20003f04070 */
[----:B------:R-:W-:-:S03]  /*6ea0*/  IMAD.IADD R32, R13, 0x1, R15 ;  /* 0x000000010d207824 */ /* 0x000fc600078e020f */
        /* <DEDUP_REMOVED lines=8> */
.L_x_8482:
[----:B------:R-:W-:Y:S02]  /*6f30*/  IMAD.MOV.U32 R14, RZ, RZ, R27 ;  /* 0x000000ffff0e7224 */ /* 0x000fe400078e001b */
[----:B------:R-:W-:Y:S02]  /*6f40*/  IMAD.MOV.U32 R15, RZ, RZ, R21 ;  /* 0x000000ffff0f7224 */ /* 0x000fe400078e0015 */
[----:B------:R-:W-:-:S03]  /*6f50*/  IMAD.U32 R33, R9, 0x8, R1 ;  /* 0x0000000809217824 */ /* 0x000fc600078e0001 */
[----:B------:R-:W2:Y:S04]  /*6f60*/  LDG.E.64 R28, desc[UR36][R14.64] ;  /* 0x000000240e1c7981 */ /* 0x000ea8000c1e1b00 */
[----:B------:R-:W2:Y:S01]  /*6f70*/  LDL.64 R14, [R33+0x18] ;  /* 0x00001800210e7983 */ /* 0x000ea20000100a00 */
[----:B------:R-:W-:-:S05]  /*6f80*/  IADD3 R34, P3, R27, R12, RZ ;  /* 0x0000000c1b227210 */ /* 0x000fca0007f7e0ff */
[----:B------:R-:W-:Y:S02]  /*6f90*/  IMAD.X R35, R21, 0x1, R32, P3 ;  /* 0x0000000115237824 */ /* 0x000fe400018e0620 */
[----:B------:R-:W-:Y:S02]  /*6fa0*/  IMAD.MOV.U32 R21, RZ, RZ, R20 ;  /* 0x000000ffff157224 */ /* 0x000fe400078e0014 */
[----:B------:R-:W-:Y:S02]  /*6fb0*/  IMAD.MOV.U32 R20, RZ, RZ, R26 ;  /* 0x000000ffff147224 */ /* 0x000fe400078e001a */
[-C--:B--2---:R-:W-:Y:S02]  /*6fc0*/  IMAD R27, R29, R14.reuse, RZ ;  /* 0x0000000e1d1b7224 */ /* 0x084fe400078e02ff */
[----:B------:R-:W-:-:S04]  /*6fd0*/  IMAD.WIDE.U32 R20, R28, R14, R20 ;  /* 0x0000000e1c147225 */ /* 0x000fc800078e0014 */
[----:B------:R-:W-:Y:S02]  /*6fe0*/  IMAD R29, R28, R15, R27 ;  /* 0x0000000f1c1d7224 */ /* 0x000fe400078e021b */
[----:B------:R-:W2:Y:S04]  /*6ff0*/  LDG.E.64 R26, desc[UR36][R34.64] ;  /* 0x00000024221a7981 */ /* 0x000ea8000c1e1b00 */
[----:B------:R-:W2:Y:S01]  /*7000*/  LDL.64 R14, [R33+0x20] ;  /* 0x00002000210e7983 */ /* 0x000ea20000100a00 */
[----:B------:R-:W-:Y:S02]  /*7010*/  IADD3 R28, P3, R34, R12, RZ ;  /* 0x0000000c221c7210 */ /* 0x000fe40007f7e0ff */
[----:B------:R-:W-:-:S03]  /*7020*/  IADD3 R21, R21, R29, RZ ;  /* 0x0000001d15157210 */ /* 0x000fc60007ffe0ff */
[----:B------:R-:W-:-:S05]  /*7030*/  IMAD.X R29, R35, 0x1, R32, P3 ;  /* 0x00000001231d7824 */ /* 0x000fca00018e0620 */
[----:B------:R-:W3:Y:S01]  /*7040*/  LDG.E.64 R34, desc[UR36][R28.64] ;  /* 0x000000241c227981 */ /* 0x000ee2000c1e1b00 */
[----:B--2---:R-:W-:-:S04]  /*7050*/  IMAD R27, R27, R14, RZ ;  /* 0x0000000e1b1b7224 */ /* 0x004fc800078e02ff */
[C---:B------:R-:W-:Y:S02]  /*7060*/  IMAD R27, R26.reuse, R15, R27 ;  /* 0x0000000f1a1b7224 */ /* 0x040fe400078e021b */
[----:B------:R-:W-:Y:S02]  /*7070*/  IMAD.WIDE.U32 R14, R26, R14, R20 ;  /* 0x0000000e1a0e7225 */ /* 0x000fe400078e0014 */
[----:B------:R-:W3:Y:S01]  /*7080*/  LDL.64 R20, [R33+0x28] ;  /* 0x0000280021147983 */ /* 0x000ee20000100a00 */
[----:B------:R-:W-:Y:S01]  /*7090*/  IADD3 R26, P3, R28, R12, RZ ;  /* 0x0000000c1c1a7210 */ /* 0x000fe20007f7e0ff */
[----:B------:R-:W-:-:S04]  /*70a0*/  IMAD.IADD R15, R15, 0x1, R27 ;  /* 0x000000010f0f7824 */ /* 0x000fc800078e021b */
[----:B------:R-:W-:Y:S02]  /*70b0*/  IMAD.X R27, R29, 0x1, R32, P3 ;  /* 0x000000011d1b7824 */ /* 0x000fe400018e0620 */
[----:B------:R-:W2:Y:S01]  /*70c0*/  LDL.64 R28, [R33+0x30] ;  /* 0x00003000211c7983 */ /* 0x000ea20000100a00 */
[-C--:B---3--:R-:W-:Y:S02]  /*70d0*/  IMAD R35, R35, R20.reuse, RZ ;  /* 0x0000001423237224 */ /* 0x088fe400078e02ff */
[----:B------:R-:W-:-:S04]  /*70e0*/  IMAD.WIDE.U32 R14, R34, R20, R14 ;  /* 0x00000014220e7225 */ /* 0x000fc800078e000e */
[----:B------:R-:W-:Y:S02]  /*70f0*/  IMAD R21, R34, R21, R35 ;  /* 0x0000001522157224 */ /* 0x000fe400078e0223 */
[----:B------:R-:W2:Y:S01]  /*7100*/  LDG.E.64 R34, desc[UR36][R26.64] ;  /* 0x000000241a227981 */ /* 0x000ea2000c1e1b00 */
[----:B------:R-:W-:Y:S01]  /*7110*/  IADD3 R20, P3, R26, R12, RZ ;  /* 0x0000000c1a147210 */ /* 0x000fe20007f7e0ff */
[----:B------:R-:W-:-:S04]  /*7120*/  IMAD.IADD R15, R15, 0x1, R21 ;  /* 0x000000010f0f7824 */ /* 0x000fc800078e0215 */
[----:B------:R-:W-:Y:S02]  /*7130*/  IMAD.X R21, R27, 0x1, R32, P3 ;  /* 0x000000011b157824 */ /* 0x000fe400018e0620 */
[-C--:B--2---:R-:W-:Y:S02]  /*7140*/  IMAD R35, R35, R28.reuse, RZ ;  /* 0x0000001c23237224 */ /* 0x084fe400078e02ff */
[----:B------:R-:W-:-:S04]  /*7150*/  IMAD.WIDE.U32 R14, R34, R28, R14 ;  /* 0x0000001c220e7225 */ /* 0x000fc800078e000e */
[----:B------:R-:W-:Y:S02]  /*7160*/  IMAD R26, R34, R29, R35 ;  /* 0x0000001d221a7224 */ /* 0x000fe400078e0223 */
[----:B------:R0:W2:Y:S04]  /*7170*/  LDG.E.64 R34, desc[UR36][R20.64] ;  /* 0x0000002414227981 */ /* 0x0000a8000c1e1b00 */
[----:B------:R-:W2:Y:S01]  /*7180*/  LDL.64 R28, [R33+0x38] ;  /* 0x00003800211c7983 */ /* 0x000ea20000100a00 */
        /* <DEDUP_REMOVED lines=41> */
[----:B0-----:R-:W-:-:S04]  /*7420*/  IADD3 R20, P3, R20, R12, RZ ;  /* 0x0000000c14147210 */ /* 0x001fc80007f7e0ff */
[----:B------:R-:W-:Y:S01]  /*7430*/  IADD3.X R21, R21, R32, RZ, P3, !PT ;  /* 0x0000002015157210 */ /* 0x000fe20001ffe4ff */
        /* <DEDUP_REMOVED lines=31> */
[----:B------:R-:W-:-:S05]  /*7630*/  IMAD.X R21, R21, 0x1, R32, P3 ;  /* 0x0000000115157824 */ /* 0x000fca00018e0620 */
[----:B------:R-:W3:Y:S01]  /*7640*/  LDG.E.64 R36, desc[UR36][R20.64] ;  /* 0x0000002414247981 */ /* 0x000ee2000c1e1b00 */
[----:B--2---:R-:W-:-:S04]  /*7650*/  IMAD R27, R35, R28, RZ ;  /* 0x0000001c231b7224 */ /* 0x004fc800078e02ff */
[C---:B------:R-:W-:Y:S02]  /*7660*/  IMAD R26, R34.reuse, R29, R27 ;  /* 0x0000001d221a7224 */ /* 0x040fe400078e021b */
[----:B------:R-:W-:Y:S02]  /*7670*/  IMAD.WIDE.U32 R28, R34, R28, R14 ;  /* 0x0000001c221c7225 */ /* 0x000fe400078e000e */
[----:B------:R-:W3:Y:S01]  /*7680*/  LDL.64 R34, [R33+0x88] ;  /* 0x0000880021227983 */ /* 0x000ee20000100a00 */
[----:B------:R-:W-:Y:S01]  /*7690*/  IADD3 R14, P3, R20, R12, RZ ;  /* 0x0000000c140e7210 */ /* 0x000fe20007f7e0ff */
[----:B------:R-:W-:Y:S02]  /*76a0*/  IMAD.IADD R27, R29, 0x1, R26 ;  /* 0x000000011d1b7824 */ /* 0x000fe400078e021a */
[----:B------:R-:W-:Y:S02]  /*76b0*/  IMAD.MOV.U32 R26, RZ, RZ, R28 ;  /* 0x000000ffff1a7224 */ /* 0x000fe400078e001c */
[----:B------:R-:W-:Y:S01]  /*76c0*/  IMAD.X R15, R21, 0x1, R32, P3 ;  /* 0x00000001150f7824 */ /* 0x000fe200018e0620 */
[----:B------:R-:W-:Y:S01]  /*76d0*/  IADD3 R30, P3, R30, -0x10, RZ ;  /* 0xfffffff01e1e7810 */ /* 0x000fe20007f7e0ff */
[----:B---3--:R-:W-:-:S02]  /*76e0*/  IMAD R29, R37, R34, RZ ;  /* 0x00000022251d7224 */ /* 0x008fc400078e02ff */
[----:B------:R-:W-:-:S04]  /*76f0*/  IMAD.WIDE.U32 R26, R36, R34, R26 ;  /* 0x00000022241a7225 */ /* 0x000fc800078e001a */
[----:B------:R-:W-:Y:S02]  /*7700*/  IMAD R20, R36, R35, R29 ;  /* 0x0000002324147224 */ /* 0x000fe400078e021d */
[----:B------:R-:W2:Y:S04]  /*7710*/  LDG.E.64 R28, desc[UR36][R14.64] ;  /* 0x000000240e1c7981 */ /* 0x000ea8000c1e1b00 */
[----:B------:R-:W2:Y:S01]  /*7720*/  LDL.64 R34, [R33+0x90] ;  /* 0x0000900021227983 */ /* 0x000ea20000100a00 */
[----:B------:R-:W-:Y:S02]  /*7730*/  IADD3.X R5, R5, -0x1, RZ, P3, !PT ;  /* 0xffffffff05057810 */ /* 0x000fe40001ffe4ff */
[----:B------:R-:W-:-:S04]  /*7740*/  ISETP.GT.U32.AND P3, PT, R30, 0xc, PT ;  /* 0x0000000c1e00780c */ /* 0x000fc80003f64070 */
[----:B------:R-:W-:Y:S01]  /*7750*/  ISETP.GT.AND.EX P3, PT, R5, RZ, PT, P3 ;  /* 0x000000ff0500720c */ /* 0x000fe20003f64330 */
[----:B------:R-:W-:Y:S02]  /*7760*/  IMAD.IADD R21, R27, 0x1, R20 ;  /* 0x000000011b157824 */ /* 0x000fe400078e0214 */
[----:B------:R-:W-:Y:S01]  /*7770*/  IMAD.MOV.U32 R20, RZ, RZ, R26 ;  /* 0x000000ffff147224 */ /* 0x000fe200078e001a */
[----:B------:R-:W-:-:S05]  /*7780*/  IADD3 R9, P4, R9, 0x10, RZ ;  /* 0x0000001009097810 */ /* 0x000fca0007f9e0ff */
[----:B------:R-:W-:Y:S02]  /*7790*/  IMAD.X R31, RZ, RZ, R31, P4 ;  /* 0x000000ffff1f7224 */ /* 0x000fe400020e061f */
[----:B--2---:R-:W-:-:S04]  /*77a0*/  IMAD R27, R29, R34, RZ ;  /* 0x000000221d1b7224 */ /* 0x004fc800078e02ff */
[----:B------:R-:W-:Y:S01]  /*77b0*/  IMAD R35, R28, R35, R27 ;  /* 0x000000231c237224 */ /* 0x000fe200078e021b */
[----:B------:R-:W-:Y:S01]  /*77c0*/  IADD3 R27, P5, R14, R12, RZ ;  /* 0x0000000c0e1b7210 */ /* 0x000fe20007fbe0ff */
[----:B------:R-:W-:-:S03]  /*77d0*/  IMAD.WIDE.U32 R28, R28, R34, R20 ;  /* 0x000000221c1c7225 */ /* 0x000fc600078e0014 */
[----:B------:R-:W-:Y:S01]  /*77e0*/  IADD3.X R21, R15, R32, RZ, P5, !PT ;  /* 0x000000200f157210 */ /* 0x000fe20002ffe4ff */
[----:B------:R-:W-:Y:S02]  /*77f0*/  IMAD.IADD R20, R29, 0x1, R35 ;  /* 0x000000011d147824 */ /* 0x000fe400078e0223 */
[----:B------:R-:W-:Y:S01]  /*7800*/  IMAD.MOV.U32 R26, RZ, RZ, R28 ;  /* 0x000000ffff1a7224 */ /* 0x000fe200078e001c */
[----:B------:R-:W-:Y:S06]  /*7810*/  @P3 BRA `(.L_x_8482) ;  /* 0xfffffff400c43947 */ /* 0x000fec000383ffff */
[----:B------:R-:W-:Y:S05]  /*7820*/  BSYNC B2 ;  /* 0x0000000000027941 */ /* 0x000fea0003800000 */
.L_x_8481:
[----:B------:R-:W-:Y:S01]  /*7830*/  ISETP.GT.U32.AND P3, PT, R30, 0x4, PT ;  /* 0x000000041e00780c */ /* 0x000fe20003f64070 */
[----:B------:R-:W-:Y:S03]  /*7840*/  BSSY B2, `(.L_x_8483) ;  /* 0x000004e000027945 */ /* 0x000fe60003800000 */
[----:B------:R-:W-:-:S13]  /*7850*/  ISETP.GT.AND.EX P3, PT, R5, RZ, PT, P3 ;  /* 0x000000ff0500720c */ /* 0x000fda0003f64330 */
[----:B------:R-:W-:Y:S05]  /*7860*/  @!P3 BRA `(.L_x_8484) ;  /* 0x00000004002cb947 */ /* 0x000fea0003800000 */
[----:B------:R-:W-:Y:S02]  /*7870*/  IMAD.U32 R33, R9, 0x8, R1 ;  /* 0x0000000809217824 */ /* 0x000fe400078e0001 */
[----:B------:R-:W-:Y:S02]  /*7880*/  IMAD.MOV.U32 R14, RZ, RZ, R27 ;  /* 0x000000ffff0e7224 */ /* 0x000fe400078e001b */
[----:B------:R-:W-:Y:S01]  /*7890*/  IMAD.MOV.U32 R15, RZ, RZ, R21 ;  /* 0x000000ffff0f7224 */ /* 0x000fe200078e0015 */
[----:B------:R-:W2:Y:S04]  /*78a0*/  LDL.64 R34, [R33+0x18] ;  /* 0x0000180021227983 */ /* 0x000ea80000100a00 */
[----:B------:R0:W2:Y:S01]  /*78b0*/  LDG.E.64 R36, desc[UR36][R14.64] ;  /* 0x000000240e247981 */ /* 0x0000a2000c1e1b00 */
[----:B------:R-:W-:-:S02]  /*78c0*/  IMAD.MOV.U32 R28, RZ, RZ, R26 ;  /* 0x000000ffff1c7224 */ /* 0x000fc400078e001a */
[----:B------:R-:W-:Y:S01]  /*78d0*/  IMAD.MOV.U32 R29, RZ, RZ, R20 ;  /* 0x000000ffff1d7224 */ /* 0x000fe200078e0014 */
[----:B0-----:R-:W-:-:S05]  /*78e0*/  IADD3 R14, P0, R27, R12, RZ ;  /* 0x0000000c1b0e7210 */ /* 0x001fca0007f1e0ff */
[----:B------:R-:W-:Y:S02]  /*78f0*/  IMAD.X R15, R21, 0x1, R32, P0 ;  /* 0x00000001150f7824 */ /* 0x000fe400000e0620 */
[-C--:B--2---:R-:W-:Y:S02]  /*7900*/  IMAD R21, R37, R34.reuse, RZ ;  /* 0x0000002225157224 */ /* 0x084fe400078e02ff */
[----:B------:R-:W-:-:S04]  /*7910*/  IMAD.WIDE.U32 R28, R36, R34, R28 ;  /* 0x00000022241c7225 */ /* 0x000fc800078e001c */
[----:B------:R-:W-:Y:S02]  /*7920*/  IMAD R35, R36, R35, R21 ;  /* 0x0000002324237224 */ /* 0x000fe400078e0215 */
[----:B------:R-:W2:Y:S04]  /*7930*/  LDG.E.64 R36, desc[UR36][R14.64] ;  /* 0x000000240e247981 */ /* 0x000ea8000c1e1b00 */
[----:B------:R-:W2:Y:S01]  /*7940*/  LDL.64 R20, [R33+0x20] ;  /* 0x0000200021147983 */ /* 0x000ea20000100a00 */
[----:B------:R-:W-:Y:S01]  /*7950*/  IADD3 R26, P0, R14, R12, RZ ;  /* 0x0000000c0e1a7210 */ /* 0x000fe20007f1e0ff */
[----:B------:R-:W-:-:S04]  /*7960*/  IMAD.IADD R29, R29, 0x1, R35 ;  /* 0x000000011d1d7824 */ /* 0x000fc800078e0223 */
[----:B------:R-:W-:Y:S02]  /*7970*/  IMAD.X R27, R15, 0x1, R32, P0 ;  /* 0x000000010f1b7824 */ /* 0x000fe400000e0620 */
[----:B------:R-:W3:Y:S01]  /*7980*/  LDL.64 R14, [R33+0x28] ;  /* 0x00002800210e7983 */ /* 0x000ee20000100a00 */
[-C--:B--2---:R-:W-:Y:S02]  /*7990*/  IMAD R35, R37, R20.reuse, RZ ;  /* 0x0000001425237224 */ /* 0x084fe400078e02ff */
[----:B------:R-:W-:-:S04]  /*79a0*/  IMAD.WIDE.U32 R28, R36, R20, R28 ;  /* 0x00000014241c7225 */ /* 0x000fc800078e001c */
[----:B------:R-:W-:Y:S02]  /*79b0*/  IMAD R34, R36, R21, R35 ;  /* 0x0000001524227224 */ /* 0x000fe400078e0223 */
[----:B------:R0:W3:Y:S02]  /*79c0*/  LDG.E.64 R20, desc[UR36][R26.64] ;  /* 0x000000241a147981 */ /* 0x0000e4000c1e1b00 */
[----:B------:R-:W-:Y:S01]  /*79d0*/  IMAD.IADD R29, R29, 0x1, R34 ;  /* 0x000000011d1d7824 */ /* 0x000fe200078e0222 */
[----:B0-----:R-:W-:-:S05]  /*79e0*/  IADD3 R26, P0, R26, R12, RZ ;  /* 0x0000000c1a1a7210 */ /* 0x001fca0007f1e0ff */
[----:B------:R-:W-:Y:S02]  /*79f0*/  IMAD.X R27, R27, 0x1, R32, P0 ;  /* 0x000000011b1b7824 */ /* 0x000fe400000e0620 */
[-C--:B---3--:R-:W-:Y:S02]  /*7a00*/  IMAD R21, R21, R14.reuse, RZ ;  /* 0x0000000e15157224 */ /* 0x088fe400078e02ff */
        /* <DEDUP_REMOVED lines=28> */
[----:B------:R-:W-:Y:S02]  /*7bd0*/  IADD3 R20, P0, R26, R12, RZ ;  /* 0x0000000c1a147210 */ /* 0x000fe40007f1e0ff */
[----:B------:R-:W-:-:S03]  /*7be0*/  IADD3 R15, R15, R21, RZ ;  /* 0x000000150f0f7210 */ /* 0x000fc60007ffe0ff */
[----:B------:R-:W-:Y:S02]  /*7bf0*/  IMAD.X R21, R27, 0x1, R32, P0 ;  /* 0x000000011b157824 */ /* 0x000fe400000e0620 */
[-C--:B---3--:R-:W-:Y:S02]  /*7c00*/  IMAD R35, R35, R28.reuse, RZ ;  /* 0x0000001c23237224 */ /* 0x088fe400078e02ff */
[----:B------:R-:W-:-:S04]  /*7c10*/  IMAD.WIDE.U32 R14, R34, R28, R14 ;  /* 0x0000001c220e7225 */ /* 0x000fc800078e000e */
[----:B------:R-:W-:Y:S02]  /*7c20*/  IMAD R26, R34, R29, R35 ;  /* 0x0000001d221a7224 */ /* 0x000fe400078e0223 */
[----:B------:R-:W2:Y:S04]  /*7c30*/  LDG.E.64 R28, desc[UR36][R20.64] ;  /* 0x00000024141c7981 */ /* 0x000ea8000c1e1b00 */
[----:B------:R-:W2:Y:S01]  /*7c40*/  LDL.64 R34, [R33+0x50] ;  /* 0x0000500021227983 */ /* 0x000ea20000100a00 */
        /* <DEDUP_REMOVED lines=8> */
[----:B------:R-:W-:Y:S01]  /*7cd0*/  IMAD R29, R28, R35, R27 ;  /* 0x000000231c1d7224 */ /* 0x000fe200078e021b */
[----:B------:R-:W-:Y:S01]  /*7ce0*/  IADD3 R27, P3, R20, R12, RZ ;  /* 0x0000000c141b7210 */ /* 0x000fe20007f7e0ff */
[----:B------:R-:W-:Y:S02]  /*7cf0*/  IMAD.MOV.U32 R26, RZ, RZ, R14 ;  /* 0x000000ffff1a7224 */ /* 0x000fe400078e000e */
[----:B------:R-:W-:Y:S02]  /*7d00*/  IMAD.IADD R20, R15, 0x1, R29 ;  /* 0x000000010f147824 */ /* 0x000fe400078e021d */
[----:B------:R-:W-:-:S08]  /*7d10*/  IMAD.X R21, R21, 0x1, R32, P3 ;  /* 0x0000000115157824 */ /* 0x000fd000018e0620 */
.L_x_8484:
[----:B------:R-:W-:Y:S05]  /*7d20*/  BSYNC B2 ;  /* 0x0000000000027941 */ /* 0x000fea0003800000 */
.L_x_8483:
[----:B------:R-:W-:-:S04]  /*7d30*/  ISETP.NE.U32.AND P3, PT, R30, RZ, PT ;  /* 0x000000ff1e00720c */ /* 0x000fc80003f65070 */
[----:B------:R-:W-:-:S13]  /*7d40*/  ISETP.NE.OR.EX P0, PT, R5, RZ, P0, P3 ;  /* 0x000000ff0500720c */ /* 0x000fda0000705730 */
[----:B------:R-:W-:Y:S05]  /*7d50*/  @!P0 BRA `(.L_x_8485) ;  /* 0x0000000000b48947 */ /* 0x000fea0003800000 */
.L_x_8480:
        /* <DEDUP_REMOVED lines=14> */
[----:B------:R-:W-:Y:S01]  /*7e40*/  IADD3 R28, P0, R34, R12, RZ ;  /* 0x0000000c221c7210 */ /* 0x000fe20007f1e0ff */
[----:B------:R-:W-:-:S04]  /*7e50*/  IMAD.IADD R21, R21, 0x1, R29 ;  /* 0x0000000115157824 */ /* 0x000fc800078e021d */
[----:B------:R-:W-:-:S05]  /*7e60*/  IMAD.X R29, R35, 0x1, R32, P0 ;  /* 0x00000001231d7824 */ /* 0x000fca00000e0620 */
[----:B------:R-:W3:Y:S01]  /*7e70*/  LDG.E.64 R34, desc[UR36][R28.64] ;  /* 0x000000241c227981 */ /* 0x000ee2000c1e1b00 */
[-C--:B--2---:R-:W-:Y:S02]  /*7e80*/  IMAD R27, R27, R14.reuse, RZ ;  /* 0x0000000e1b1b7224 */ /* 0x084fe400078e02ff */
[----:B------:R-:W-:-:S04]  /*7e90*/  IMAD.WIDE.U32 R20, R26, R14, R20 ;  /* 0x0000000e1a147225 */ /* 0x000fc800078e0014 */
[----:B------:R-:W-:Y:S02]  /*7ea0*/  IMAD R15, R26, R15, R27 ;  /* 0x0000000f1a0f7224 */ /* 0x000fe400078e021b */
[----:B------:R-:W3:Y:S01]  /*7eb0*/  LDL.64 R26, [R33+0x28] ;  /* 0x00002800211a7983 */ /* 0x000ee20000100a00 */
[----:B------:R-:W-:Y:S01]  /*7ec0*/  IADD3 R14, P0, R28, R12, RZ ;  /* 0x0000000c1c0e7210 */ /* 0x000fe20007f1e0ff */
[----:B------:R-:W-:-:S04]  /*7ed0*/  IMAD.IADD R21, R21, 0x1, R15 ;  /* 0x0000000115157824 */ /* 0x000fc800078e020f */
[----:B------:R-:W-:-:S05]  /*7ee0*/  IMAD.X R15, R29, 0x1, R32, P0 ;  /* 0x000000011d0f7824 */ /* 0x000fca00000e0620 */
[----:B------:R-:W2:Y:S01]  /*7ef0*/  LDG.E.64 R28, desc[UR36][R14.64] ;  /* 0x000000240e1c7981 */ /* 0x000ea2000c1e1b00 */
[-C--:B---3--:R-:W-:Y:S02]  /*7f00*/  IMAD R35, R35, R26.reuse, RZ ;  /* 0x0000001a23237224 */ /* 0x088fe400078e02ff */
[----:B------:R-:W-:-:S04]  /*7f10*/  IMAD.WIDE.U32 R20, R34, R26, R20 ;  /* 0x0000001a22147225 */ /* 0x000fc800078e0014 */
[----:B------:R-:W-:Y:S02]  /*7f20*/  IMAD R27, R34, R27, R35 ;  /* 0x0000001b221b7224 */ /* 0x000fe400078e0223 */
[----:B------:R-:W2:Y:S01]  /*7f30*/  LDL.64 R34, [R33+0x30] ;  /* 0x0000300021227983 */ /* 0x000ea20000100a00 */
[----:B------:R-:W-:-:S04]  /*7f40*/  IADD3 R30, P0, R30, -0x4, RZ ;  /* 0xfffffffc1e1e7810 */ /* 0x000fc80007f1e0ff */
[----:B------:R-:W-:Y:S02]  /*7f50*/  IADD3.X R5, R5, -0x1, RZ, P0, !PT ;  /* 0xffffffff05057810 */ /* 0x000fe400007fe4ff */
[----:B------:R-:W-:-:S04]  /*7f60*/  ISETP.NE.U32.AND P0, PT, R30, RZ, PT ;  /* 0x000000ff1e00720c */ /* 0x000fc80003f05070 */
[----:B------:R-:W-:Y:S02]  /*7f70*/  ISETP.NE.AND.EX P0, PT, R5, RZ, PT, P0 ;  /* 0x000000ff0500720c */ /* 0x000fe40003f05300 */
[----:B------:R-:W-:Y:S02]  /*7f80*/  IADD3 R21, R21, R27, RZ ;  /* 0x0000001b15157210 */ /* 0x000fe40007ffe0ff */
[----:B------:R-:W-:-:S05]  /*7f90*/  IADD3 R9, P3, R9, 0x4, RZ ;  /* 0x0000000409097810 */ /* 0x000fca0007f7e0ff */
[----:B------:R-:W-:Y:S02]  /*7fa0*/  IMAD.X R31, RZ, RZ, R31, P3 ;  /* 0x000000ffff1f7224 */ /* 0x000fe400018e061f */
[----:B--2---:R-:W-:-:S04]  /*7fb0*/  IMAD R27, R29, R34, RZ ;  /* 0x000000221d1b7224 */ /* 0x004fc800078e02ff */
[----:B------:R-:W-:Y:S01]  /*7fc0*/  IMAD R35, R28, R35, R27 ;  /* 0x000000231c237224 */ /* 0x000fe200078e021b */
[----:B------:R-:W-:Y:S01]  /*7fd0*/  IADD3 R27, P4, R14, R12, RZ ;  /* 0x0000000c0e1b7210 */ /* 0x000fe20007f9e0ff */
[----:B------:R-:W-:-:S04]  /*7fe0*/  IMAD.WIDE.U32 R28, R28, R34, R20 ;  /* 0x000000221c1c7225 */ /* 0x000fc800078e0014 */
[----:B------:R-:W-:Y:S02]  /*7ff0*/  IMAD.IADD R20, R29, 0x1, R35 ;  /* 0x000000011d147824 */ /* 0x000fe400078e0223 */
[----:B------:R-:W-:Y:S02]  /*8000*/  IMAD.MOV.U32 R26, RZ, RZ, R28 ;  /* 0x000000ffff1a7224 */ /* 0x000fe400078e001c */
[----:B------:R-:W-:Y:S01]  /*8010*/  IMAD.X R21, R15, 0x1, R32, P4 ;  /* 0x000000010f157824 */ /* 0x000fe200020e0620 */
[----:B------:R-:W-:Y:S06]  /*8020*/  @P0 BRA `(.L_x_8480) ;  /* 0xfffffffc004c0947 */ /* 0x000fec000383ffff */
.L_x_8485:
[----:B------:R-:W-:Y:S05]  /*8030*/  BSYNC B0 ;  /* 0x0000000000007941 */ /* 0x000fea0003800000 */
.L_x_8479:
[----:B------:R-:W-:-:S04]  /*8040*/  LOP3.LUT R28, R4, 0x3, RZ, 0xc0, !PT ;  /* 0x00000003041c7812 */ /* 0x000fc800078ec0ff */
[----:B------:R-:W-:-:S04]  /*8050*/  ISETP.NE.U32.AND P0, PT, R28, RZ, PT ;  /* 0x000000ff1c00720c */ /* 0x000fc80003f05070 */
[----:B------:R-:W-:-:S13]  /*8060*/  ISETP.NE.AND.EX P0, PT, RZ, RZ, PT, P0 ;  /* 0x000000ffff00720c */ /* 0x000fda0003f05300 */
[----:B------:R-:W-:Y:S05]  /*8070*/  @!P0 BRA `(.L_x_8478) ;  /* 0x0000000000b48947 */ /* 0x000fea0003800000 */
[----:B------:R-:W0:Y:S01]  /*8080*/  LDC.64 R4, c[0x0][0x270] ;  /* 0x00009c00ff047b82 */ /* 0x000e220000000a00 */
[----:B------:R-:W-:Y:S01]  /*8090*/  IMAD.MOV.U32 R10, RZ, RZ, R18 ;  /* 0x000000ffff0a7224 */ /* 0x000fe200078e0012 */
[----:B------:R-:W-:Y:S01]  /*80a0*/  ULDC.64 UR6, c[0x0][0x218] ;  /* 0x0000860000067ab9 */ /* 0x000fe20000000a00 */
[----:B------:R-:W-:Y:S02]  /*80b0*/  IMAD.U32 R21, R9, 0x8, R1 ;  /* 0x0000000809157824 */ /* 0x000fe400078e0001 */
[-C--:B0-----:R-:W-:Y:S02]  /*80c0*/  IMAD R14, R31, R4.reuse, RZ ;  /* 0x000000041f0e7224 */ /* 0x081fe400078e02ff */
[----:B------:R-:W-:-:S04]  /*80d0*/  IMAD.WIDE.U32 R12, R9, R4, R10 ;  /* 0x00000004090c7225 */ /* 0x000fc800078e000a */
[----:B------:R-:W-:Y:S01]  /*80e0*/  IMAD R29, R9, R5, R14 ;  /* 0x00000005091d7224 */ /* 0x000fe200078e020e */
[----:B------:R-:W-:-:S03]  /*80f0*/  LEA R14, P0, R12, UR6, 0x3 ;  /* 0x000000060c0e7c11 */ /* 0x000fc6000f8018ff */
        /* <DEDUP_REMOVED lines=18> */
[C---:B------:R-:W-:Y:S01]  /*8220*/  LEA R14, P3, R18.reuse, UR6, 0x3 ;  /* 0x00000006120e7c11 */ /* 0x040fe2000f8618ff */
[----:B------:R-:W2:Y:S03]  /*8230*/  LDL.64 R12, [R21+0x20] ;  /* 0x00002000150c7983 */ /* 0x000ea60000100a00 */
[----:B------:R-:W-:Y:S02]  /*8240*/  LEA.HI.X R15, R18, UR7, R11, 0x3, P3 ;  /* 0x00000007120f7c11 */ /* 0x000fe400098f1c0b */
        /* <DEDUP_REMOVED lines=8> */
[----:B------:R-:W-:-:S04]  /*82d0*/  IMAD R9, R10, R13, R9 ;  /* 0x0000000d0a097224 */ /* 0x000fc800078e0209 */
[----:B------:R-:W-:Y:S02]  /*82e0*/  IMAD.IADD R20, R27, 0x1, R9 ;  /* 0x000000011b147824 */ /* 0x000fe400078e0209 */
[-C--:B---3--:R-:W-:Y:S02]  /*82f0*/  @P0 IMAD R11, R19, R4.reuse, RZ ;  /* 0x00000004130b0224 */ /* 0x088fe400078e02ff */
[----:B------:R-:W-:Y:S02]  /*8300*/  @P0 IMAD.MOV.U32 R27, RZ, RZ, R20 ;  /* 0x000000ffff1b0224 */ /* 0x000fe400078e0014 */
[C---:B------:R-:W-:Y:S02]  /*8310*/  @P0 IMAD R11, R18.reuse, R5, R11 ;  /* 0x00000005120b0224 */ /* 0x040fe400078e020b */
[----:B------:R-:W-:-:S04]  /*8320*/  @P0 IMAD.WIDE.U32 R4, R18, R4, R26 ;  /* 0x0000000412040225 */ /* 0x000fc800078e001a */
[----:B------:R-:W-:Y:S02]  /*8330*/  @P0 IMAD.IADD R20, R5, 0x1, R11 ;  /* 0x0000000105140824 */ /* 0x000fe400078e020b */
[----:B------:R-:W-:-:S07]  /*8340*/  @P0 IMAD.MOV.U32 R26, RZ, RZ, R4 ;  /* 0x000000ffff1a0224 */ /* 0x000fce00078e0004 */
.L_x_8478:
[----:B------:R-:W-:Y:S05]  /*8350*/  BSYNC B1 ;  /* 0x0000000000017941 */ /* 0x000fea0003800000 */
.L_x_8477:
[----:B------:R-:W1:Y:S01]  /*8360*/  LDC.64 R10, c[0x0][0x228] ;  /* 0x00008a00ff0a7b82 */ /* 0x000e620000000a00 */
[----:B------:R-:W-:Y:S01]  /*8370*/  IMAD R27, R25, -0x200, R3 ;  /* 0xfffffe00191b7824 */ /* 0x000fe200078e0203 */
[----:B------:R-:W-:Y:S01]  /*8380*/  BSSY B1, `(.L_x_8486) ;  /* 0x0000171000017945 */ /* 0x000fe20003800000 */
[----:B------:R-:W-:Y:S01]  /*8390*/  VIADD R4, R24, 0x180 ;  /* 0x0000018018047836 */ /* 0x000fe20000000000 */
[----:B------:R-:W-:Y:S01]  /*83a0*/  MOV R19, R20 ;  /* 0x0000001400137202 */ /* 0x000fe20000000f00 */
[----:B------:R-:W-:-:S03]  /*83b0*/  IMAD.MOV.U32 R18, RZ, RZ, R26 ;  /* 0x000000ffff127224 */ /* 0x000fc600078e001a */
[----:B------:R-:W-:Y:S02]  /*83c0*/  ISETP.GE.OR P1, PT, R4, R27, !P1 ;  /* 0x0000001b0400720c */ /* 0x000fe40004f26670 */
[----:B-1----:R-:W-:-:S04]  /*83d0*/  ISETP.GE.U32.AND P0, PT, R10, 0x1, PT ;  /* 0x000000010a00780c */ /* 0x002fc80003f06070 */
[----:B------:R-:W-:-:S04]  /*83e0*/  ISETP.GE.AND.EX P0, PT, R11, RZ, PT, P0 ;  /* 0x000000ff0b00720c */ /* 0x000fc80003f06300 */
[----:B------:R-:W-:-:S13]  /*83f0*/  PLOP3.LUT P1, PT, P1, P0, PT, 0xa2, 0x0 ;  /* 0x000000000000781c */ /* 0x000fda0000f21472 */
[----:B------:R-:W-:Y:S05]  /*8400*/  @P1 BRA `(.L_x_8487) ;  /* 0x0000001400a01947 */ /* 0x000fea0003800000 */
[C---:B------:R-:W-:Y:S01]  /*8410*/  IADD3 R0, P1, R10.reuse, -0x1, RZ ;  /* 0xffffffff0a007810 */ /* 0x040fe20007f3e0ff */
[----:B------:R-:W1:Y:S01]  /*8420*/  LDC.64 R4, c[0x0][0x270] ;  /* 0x00009c00ff047b82 */ /* 0x000e620000000a00 */
        /* <DEDUP_REMOVED lines=10> */
[----:B-1----:R-:W-:Y:S01]  /*84d0*/  IMAD.SHL.U32 R33, R5, 0x8, RZ ;  /* 0x0000000805217824 */ /* 0x002fe200078e00ff */
[----:B------:R-:W-:Y:S01]  /*84e0*/  BSSY B0, `(.L_x_8488) ;  /* 0x0000124000007945 */ /* 0x000fe20003800000 */
[----:B------:R-:W-:Y:S01]  /*84f0*/  IADD3.X R34, R11, -0x1, RZ, P0, !PT ;  /* 0xffffffff0b227810 */ /* 0x000fe200007fe4ff */
[----:B------:R-:W-:Y:S01]  /*8500*/  IMAD R3, R23, UR4, RZ ;  /* 0x0000000417037c24 */ /* 0x000fe2000f8e02ff */
[----:B------:R-:W-:Y:S01]  /*8510*/  ISETP.GT.U32.AND P0, PT, R32, RZ, PT ;  /* 0x000000ff2000720c */ /* 0x000fe20003f04070 */
[----:B------:R-:W-:-:S03]  /*8520*/  IMAD.WIDE.U32 R12, R22, UR4, RZ ;  /* 0x00000004160c7c25 */ /* 0x000fc6000f8e00ff */
[----:B------:R-:W-:Y:S01]  /*8530*/  ISETP.GT.AND.EX P0, PT, R34, RZ, PT, P0 ;  /* 0x000000ff2200720c */ /* 0x000fe20003f04300 */
[----:B------:R-:W-:Y:S01]  /*8540*/  IMAD R3, R22, UR5, R3 ;  /* 0x0000000516037c24 */ /* 0x000fe2000f8e0203 */
[----:B------:R-:W-:Y:S01]  /*8550*/  ULDC.64 UR4, c[0x0][0x218] ;  /* 0x0000860000047ab9 */ /* 0x000fe20000000a00 */
[----:B------:R-:W-:Y:S01]  /*8560*/  IMAD.WIDE.U32 R10, R4, 0x8, RZ ;  /* 0x00000008040a7825 */ /* 0x000fe200078e00ff */
[----:B------:R-:W-:-:S03]  /*8570*/  LEA R20, P1, R12, UR4, 0x3 ;  /* 0x000000040c147c11 */ /* 0x000fc6000f8218ff */
        /* <DEDUP_REMOVED lines=12> */
.L_x_8491:
[----:B------:R-:W-:Y:S02]  /*8640*/  IMAD.MOV.U32 R12, RZ, RZ, R20 ;  /* 0x000000ffff0c7224 */ /* 0x000fe400078e0014 */
[----:B------:R-:W-:Y:S02]  /*8650*/  IMAD.MOV.U32 R13, RZ, RZ, R21 ;  /* 0x000000ffff0d7224 */ /* 0x000fe400078e0015 */
[----:B------:R-:W-:Y:S01]  /*8660*/  IMAD.U32 R35, R3, 0x8, R1 ;  /* 0x0000000803237824 */ /* 0x000fe200078e0001 */
[----:B------:R-:W-:Y:S02]  /*8670*/  IADD3 R20, P1, R20, R10, RZ ;  /* 0x0000000a14147210 */ /* 0x000fe40007f3e0ff */
[----:B0-----:R-:W2:Y:S03]  /*8680*/  LDG.E.64 R14, desc[UR36][R12.64] ;  /* 0x000000240c0e7981 */ /* 0x001ea6000c1e1b00 */
[----:B------:R-:W-:Y:S01]  /*8690*/  IMAD.X R21, R21, 0x1, R33, P1 ;  /* 0x0000000115157824 */ /* 0x000fe200008e0621 */
[----:B------:R-:W3:Y:S04]  /*86a0*/  LDL.64 R28, [R35+0x20] ;  /* 0x00002000231c7983 */ /* 0x000ee80000100a00 */
[----:B------:R-:W3:Y:S04]  /*86b0*/  LDG.E.64 R30, desc[UR36][R20.64] ;  /* 0x00000024141e7981 */ /* 0x000ee8000c1e1b00 */
[----:B------:R-:W2:Y:S01]  /*86c0*/  LDL.64 R12, [R35+0x18] ;  /* 0x00001800230c7983 */ /* 0x000ea20000100a00 */
[----:B------:R-:W-:-:S02]  /*86d0*/  IMAD.MOV.U32 R36, RZ, RZ, R0 ;  /* 0x000000ffff247224 */ /* 0x000fc400078e0000 */
[----:B------:R-:W-:Y:S02]  /*86e0*/  IMAD.MOV.U32 R37, RZ, RZ, R8 ;  /* 0x000000ffff257224 */ /* 0x000fe400078e0008 */
[-C--:B--2---:R-:W-:Y:S02]  /*86f0*/  IMAD R15, R15, R12.reuse, RZ ;  /* 0x0000000c0f0f7224 */ /* 0x084fe400078e02ff */
[----:B------:R-:W-:Y:S01]  /*8700*/  IMAD.WIDE.U32 R36, R14, R12, R36 ;  /* 0x0000000c0e247225 */ /* 0x000fe200078e0024 */
[----:B------:R-:W-:-:S03]  /*8710*/  IADD3 R12, P1, R20, R10, RZ ;  /* 0x0000000a140c7210 */ /* 0x000fc60007f3e0ff */
[----:B------:R-:W-:Y:S02]  /*8720*/  IMAD R15, R14, R13, R15 ;  /* 0x0000000d0e0f7224 */ /* 0x000fe400078e020f */
[----:B------:R-:W-:Y:S02]  /*8730*/  IMAD.X R13, R21, 0x1, R33, P1 ;  /* 0x00000001150d7824 */ /* 0x000fe400008e0621 */
[----:B------:R-:W-:Y:S02]  /*8740*/  IMAD.IADD R37, R37, 0x1, R15 ;  /* 0x0000000125257824 */ /* 0x000fe400078e020f */
[----:B---3--:R-:W-:Y:S01]  /*8750*/  IMAD R15, R31, R28, RZ ;  /* 0x0000001c1f0f7224 */ /* 0x008fe200078e02ff */
[----:B------:R0:W2:Y:S03]  /*8760*/  LDG.E.64 R20, desc[UR36][R12.64] ;  /* 0x000000240c147981 */ /* 0x0000a6000c1e1b00 */
[----:B------:R-:W-:-:S02]  /*8770*/  IMAD R0, R30, R29, R15 ;  /* 0x0000001d1e007224 */ /* 0x000fc400078e020f */
[----:B------:R-:W2:Y:S01]  /*8780*/  LDL.64 R14, [R35+0x28] ;  /* 0x00002800230e7983 */ /* 0x000ea20000100a00 */
[----:B0-----:R-:W-:-:S04]  /*8790*/  IADD3 R12, P1, R12, R10, RZ ;  /* 0x0000000a0c0c7210 */ /* 0x001fc80007f3e0ff */
[----:B------:R-:W-:Y:S01]  /*87a0*/  IADD3.X R13, R13, R33, RZ, P1, !PT ;  /* 0x000000210d0d7210 */ /* 0x000fe20000ffe4ff */
        /* <DEDUP_REMOVED lines=9> */
[----:B------:R0:W2:Y:S02]  /*8840*/  LDG.E.64 R28, desc[UR36][R12.64] ;  /* 0x000000240c1c7981 */ /* 0x0000a4000c1e1b00 */
[----:B------:R-:W-:Y:S02]  /*8850*/  IMAD.IADD R15, R15, 0x1, R0 ;  /* 0x000000010f0f7824 */ /* 0x000fe400078e0200 */
[----:B---3--:R-:W-:Y:S01]  /*8860*/  IMAD R21, R37, R30, RZ ;  /* 0x0000001e25157224 */ /* 0x008fe200078e02ff */
[----:B0-----:R-:W-:-:S03]  /*8870*/  IADD3 R12, P1, R12, R10, RZ ;  /* 0x0000000a0c0c7210 */ /* 0x001fc60007f3e0ff */
[C---:B------:R-:W-:Y:S02]  /*8880*/  IMAD R0, R36.reuse, R31, R21 ;  /* 0x0000001f24007224 */ /* 0x040fe400078e0215 */
[----:B------:R-:W2:Y:S01]  /*8890*/  LDL.64 R20, [R35+0x38] ;  /* 0x0000380023147983 */ /* 0x000ea20000100a00 */
[----:B------:R-:W-:Y:S02]  /*88a0*/  IMAD.X R13, R13, 0x1, R33, P1 ;  /* 0x000000010d0d7824 */ /* 0x000fe400008e0621 */
[----:B------:R-:W-:Y:S02]  /*88b0*/  IMAD.WIDE.U32 R14, R36, R30, R14 ;  /* 0x0000001e240e7225 */ /* 0x000fe400078e000e */
[----:B------:R-:W3:Y:S04]  /*88c0*/  LDL.64 R30, [R35+0x40] ;  /* 0x00004000231e7983 */ /* 0x000ee80000100a00 */
[----:B------:R0:W3:Y:S01]  /*88d0*/  LDG.E.64 R36, desc[UR36][R12.64] ;  /* 0x000000240c247981 */ /* 0x0000e2000c1e1b00 */
[----:B------:R-:W-:Y:S01]  /*88e0*/  IMAD.IADD R15, R15, 0x1, R0 ;  /* 0x000000010f0f7824 */ /* 0x000fe200078e0200 */
[----:B0-----:R-:W-:-:S05]  /*88f0*/  IADD3 R12, P1, R12, R10, RZ ;  /* 0x0000000a0c0c7210 */ /* 0x001fca0007f3e0ff */
[----:B------:R-:W-:Y:S02]  /*8900*/  IMAD.X R13, R13, 0x1, R33, P1 ;  /* 0x000000010d0d7824 */ /* 0x000fe400008e0621 */
[-C--:B--2---:R-:W-:Y:S02]  /*8910*/  IMAD R29, R29, R20.reuse, RZ ;  /* 0x000000141d1d7224 */ /* 0x084fe400078e02ff */
[----:B------:R-:W-:-:S04]  /*8920*/  IMAD.WIDE.U32 R14, R28, R20, R14 ;  /* 0x000000141c0e7225 */ /* 0x000fc800078e000e */
[----:B------:R-:W-:Y:S02]  /*8930*/  IMAD R0, R28, R21, R29 ;  /* 0x000000151c007224 */ /* 0x000fe400078e021d */
[----:B------:R0:W2:Y:S01]  /*8940*/  LDG.E.64 R28, desc[UR36][R12.64] ;  /* 0x000000240c1c7981 */ /* 0x0000a2000c1e1b00 */
[----:B---3--:R-:W-:Y:S02]  /*8950*/  IMAD R21, R37, R30, RZ ;  /* 0x0000001e25157224 */ /* 0x008fe400078e02ff */
[----:B------:R-:W-:Y:S02]  /*8960*/  IMAD.IADD R15, R15, 0x1, R0 ;  /* 0x000000010f0f7824 */ /* 0x000fe400078e0200 */
[----:B------:R-:W-:Y:S02]  /*8970*/  IMAD R0, R36, R31, R21 ;  /* 0x0000001f24007224 */ /* 0x000fe400078e0215 */
[----:B------:R-:W2:Y:S01]  /*8980*/  LDL.64 R20, [R35+0x48] ;  /* 0x0000480023147983 */ /* 0x000ea20000100a00 */
[----:B0-----:R-:W-:Y:S01]  /*8990*/  IADD3 R12, P1, R12, R10, RZ ;  /* 0x0000000a0c0c7210 */ /* 0x001fe20007f3e0ff */
[----:B------:R-:W-:-:S02]  /*89a0*/  IMAD.WIDE.U32 R14, R36, R30, R14 ;  /* 0x0000001e240e7225 */ /* 0x000fc400078e000e */
[----:B------:R-:W3:Y:S02]  /*89b0*/  LDL.64 R30, [R35+0x50] ;  /* 0x00005000231e7983 */ /* 0x000ee40000100a00 */
[----:B------:R-:W-:-:S05]  /*89c0*/  IMAD.X R13, R13, 0x1, R33, P1 ;  /* 0x000000010d0d7824 */ /* 0x000fca00008e0621 */
        /* <DEDUP_REMOVED lines=9> */
[----:B------:R-:W-:Y:S01]  /*8a60*/  IMAD.IADD R15, R15, 0x1, R0 ;  /* 0x000000010f0f7824 */ /* 0x000fe200078e0200 */
[----:B0-----:R-:W-:Y:S01]  /*8a70*/  IADD3 R12, P1, R12, R10, RZ ;  /* 0x0000000a0c0c7210 */ /* 0x001fe20007f3e0ff */
[----:B------:R-:W-:Y:S02]  /*8a80*/  IMAD R0, R36, R31, R21 ;  /* 0x0000001f24007224 */ /* 0x000fe400078e0215 */
[----:B------:R-:W2:Y:S02]  /*8a90*/  LDL.64 R20, [R35+0x58] ;  /* 0x0000580023147983 */ /* 0x000ea40000100a00 */
[----:B------:R-:W-:-:S02]  /*8aa0*/  IMAD.X R13, R13, 0x1, R33, P1 ;  /* 0x000000010d0d7824 */ /* 0x000fc400008e0621 */
        /* <DEDUP_REMOVED lines=27> */
[----:B------:R-:W-:Y:S02]  /*8c60*/  IADD3 R15, R15, R0, RZ ;  /* 0x000000000f0f7210 */ /* 0x000fe40007ffe0ff */
        /* <DEDUP_REMOVED lines=34> */
[----:B---3--:R-:W-:Y:S01]  /*8e90*/  IMAD R21, R31, R36, RZ ;  /* 0x000000241f157224 */ /* 0x008fe200078e02ff */
[----:B------:R-:W-:Y:S01]  /*8ea0*/  IADD3 R20, P3, R12, R10, RZ ;  /* 0x0000000a0c147210 */ /* 0x000fe20007f7e0ff */
[----:B------:R-:W-:-:S04]  /*8eb0*/  IMAD.WIDE.U32 R14, R30, R36, R14 ;  /* 0x000000241e0e7225 */ /* 0x000fc800078e000e */
[----:B------:R-:W-:Y:S02]  /*8ec0*/  IMAD R21, R30, R37, R21 ;  /* 0x000000251e157224 */ /* 0x000fe400078e0215 */
[----:B------:R-:W-:Y:S02]  /*8ed0*/  IMAD.MOV.U32 R0, RZ, RZ, R14 ;  /* 0x000000ffff007224 */ /* 0x000fe400078e000e */
[----:B------:R-:W-:Y:S02]  /*8ee0*/  IMAD.IADD R8, R15, 0x1, R21 ;  /* 0x000000010f087824 */ /* 0x000fe400078e0215 */
[----:B------:R-:W-:Y:S01]  /*8ef0*/  IMAD.X R21, R13, 0x1, R33, P3 ;  /* 0x000000010d157824 */ /* 0x000fe200018e0621 */
[----:B------:R-:W-:Y:S06]  /*8f00*/  @P1 BRA `(.L_x_8491) ;  /* 0xfffffff400cc1947 */ /* 0x000fec000383ffff */
[----:B------:R-:W-:Y:S05]  /*8f10*/  BSYNC B2 ;  /* 0x0000000000027941 */ /* 0x000fea0003800000 */
.L_x_8490:
        /* <DEDUP_REMOVED lines=8> */
[----:B0-----:R-:W2:Y:S01]  /*8fa0*/  LDL.64 R14, [R35+0x18] ;  /* 0x00001800230e7983 */ /* 0x001ea20000100a00 */
[----:B-1----:R-:W-:-:S05]  /*8fb0*/  IADD3 R12, P0, R20, R10, RZ ;  /* 0x0000000a140c7210 */ /* 0x002fca0007f1e0ff */
[----:B------:R-:W-:Y:S02]  /*8fc0*/  IMAD.X R13, R21, 0x1, R33, P0 ;  /* 0x00000001150d7824 */ /* 0x000fe400000e0621 */
[----:B------:R-:W3:Y:S04]  /*8fd0*/  LDL.64 R20, [R35+0x20] ;  /* 0x0000200023147983 */ /* 0x000ee80000100a00 */
[----:B------:R0:W3:Y:S01]  /*8fe0*/  LDG.E.64 R30, desc[UR36][R12.64] ;  /* 0x000000240c1e7981 */ /* 0x0000e2000c1e1b00 */
[----:B------:R-:W-:Y:S01]  /*8ff0*/  MOV R36, R0 ;  /* 0x0000000000247202 */ /* 0x000fe20000000f00 */
[----:B------:R-:W-:Y:S01]  /*9000*/  IMAD.MOV.U32 R37, RZ, RZ, R8 ;  /* 0x000000ffff257224 */ /* 0x000fe200078e0008 */
[----:B0-----:R-:W-:-:S05]  /*9010*/  IADD3 R12, P0, R12, R10, RZ ;  /* 0x0000000a0c0c7210 */ /* 0x001fca0007f1e0ff */
[----:B------:R-:W-:Y:S02]  /*9020*/  IMAD.X R13, R13, 0x1, R33, P0 ;  /* 0x000000010d0d7824 */ /* 0x000fe400000e0621 */
[-C--:B--2---:R-:W-:Y:S02]  /*9030*/  IMAD R29, R29, R14.reuse, RZ ;  /* 0x0000000e1d1d7224 */ /* 0x084fe400078e02ff */
[----:B------:R-:W-:-:S04]  /*9040*/  IMAD.WIDE.U32 R36, R28, R14, R36 ;  /* 0x0000000e1c247225 */ /* 0x000fc800078e0024 */
[----:B------:R-:W-:-:S04]  /*9050*/  IMAD R29, R28, R15, R29 ;  /* 0x0000000f1c1d7224 */ /* 0x000fc800078e021d */
[----:B------:R-:W-:Y:S02]  /*9060*/  IMAD.IADD R37, R37, 0x1, R29 ;  /* 0x0000000125257824 */ /* 0x000fe400078e021d */
[----:B------:R0:W2:Y:S01]  /*9070*/  LDG.E.64 R28, desc[UR36][R12.64] ;  /* 0x000000240c1c7981 */ /* 0x0000a2000c1e1b00 */
        /* <DEDUP_REMOVED lines=15> */
[----:B---3--:R-:W-:Y:S02]  /*9170*/  IMAD R21, R37, R30, RZ ;  /* 0x0000001e25157224 */ /* 0x008fe400078e02ff */
[----:B------:R-:W-:Y:S02]  /*9180*/  IMAD.IADD R15, R15, 0x1, R0 ;  /* 0x000000010f0f7824 */ /* 0x000fe400078e0200 */
[----:B------:R-:W-:-:S02]  /*9190*/  IMAD R0, R36, R31, R21 ;  /* 0x0000001f24007224 */ /* 0x000fc400078e0215 */
[----:B------:R-:W2:Y:S01]  /*91a0*/  LDL.64 R20, [R35+0x38] ;  /* 0x0000380023147983 */ /* 0x000ea20000100a00 */
[----:B0-----:R-:W-:Y:S01]  /*91b0*/  IADD3 R12, P0, R12, R10, RZ ;  /* 0x0000000a0c0c7210 */ /* 0x001fe20007f1e0ff */
[----:B------:R-:W-:Y:S02]  /*91c0*/  IMAD.WIDE.U32 R14, R36, R30, R14 ;  /* 0x0000001e240e7225 */ /* 0x000fe400078e000e */
        /* <DEDUP_REMOVED lines=12> */
[----:B------:R-:W-:Y:S01]  /*9290*/  IMAD R0, R36, R31, R21 ;  /* 0x0000001f24007224 */ /* 0x000fe200078e0215 */
[----:B0-----:R-:W-:Y:S01]  /*92a0*/  IADD3 R12, P0, R12, R10, RZ ;  /* 0x0000000a0c0c7210 */ /* 0x001fe20007f1e0ff */
[----:B------:R-:W2:Y:S04]  /*92b0*/  LDL.64 R20, [R35+0x48] ;  /* 0x0000480023147983 */ /* 0x000ea80000100a00 */
[----:B------:R-:W-:-:S02]  /*92c0*/  IMAD.X R13, R13, 0x1, R33, P0 ;  /* 0x000000010d0d7824 */ /* 0x000fc400000e0621 */
[----:B------:R-:W-:Y:S02]  /*92d0*/  IMAD.WIDE.U32 R14, R36, R30, R14 ;  /* 0x0000001e240e7225 */ /* 0x000fe400078e000e */
[----:B------:R-:W3:Y:S04]  /*92e0*/  LDL.64 R36, [R35+0x50] ;  /* 0x0000500023247983 */ /* 0x000ee80000100a00 */
[----:B------:R-:W3:Y:S01]  /*92f0*/  LDG.E.64 R30, desc[UR36][R12.64] ;  /* 0x000000240c1e7981 */ /* 0x000ee2000c1e1b00 */
[----:B------:R-:W-:Y:S01]  /*9300*/  IMAD.IADD R15, R15, 0x1, R0 ;  /* 0x000000010f0f7824 */ /* 0x000fe200078e0200 */
[----:B------:R-:W-:Y:S02]  /*9310*/  IADD3 R32, P4, R32, -0x8, RZ ;  /* 0xfffffff820207810 */ /* 0x000fe40007f9e0ff */
[----:B------:R-:W-:-:S02]  /*9320*/  IADD3 R3, P3, R3, 0x8, RZ ;  /* 0x0000000803037810 */ /* 0x000fc40007f7e0ff */
[----:B------:R-:W-:Y:S02]  /*9330*/  PLOP3.LUT P0, PT, PT, PT, PT, 0x8, 0x0 ;  /* 0x000000000000781c */ /* 0x000fe40003f0e170 */
[----:B------:R-:W-:Y:S02]  /*9340*/  IADD3.X R34, R34, -0x1, RZ, P4, !PT ;  /* 0xffffffff22227810 */ /* 0x000fe400027fe4ff */
[----:B------:R-:W-:Y:S01]  /*9350*/  IADD3.X R9, RZ, R9, RZ, P3, !PT ;  /* 0x00000009ff097210 */ /* 0x000fe20001ffe4ff */
        /* <DEDUP_REMOVED lines=10> */
[----:B------:R-:W-:-:S07]  /*9400*/  IMAD.X R21, R13, 0x1, R33, P1 ;  /* 0x000000010d157824 */ /* 0x000fce00008e0621 */
.L_x_8493:
[----:B------:R-:W-:Y:S05]  /*9410*/  BSYNC B2 ;  /* 0x0000000000027941 */ /* 0x000fea0003800000 */
.L_x_8492:
[----:B------:R-:W-:-:S04]  /*9420*/  ISETP.NE.U32.AND P1, PT, R32, RZ, PT ;  /* 0x000000ff2000720c */ /* 0x000fc80003f25070 */
[----:B------:R-:W-:-:S13]  /*9430*/  ISETP.NE.OR.EX P0, PT, R34, RZ, P0, P1 ;  /* 0x000000ff2200720c */ /* 0x000fda0000705710 */
[----:B------:R-:W-:Y:S05]  /*9440*/  @!P0 BRA `(.L_x_8494) ;  /* 0x0000000000b48947 */ /* 0x000fea0003800000 */
.L_x_8489:
[----:B------:R-:W-:Y:S02]  /*9450*/  IMAD.MOV.U32 R12, RZ, RZ, R20 ;  /* 0x000000ffff0c7224 */ /* 0x000fe400078e0014 */
[----:B------:R-:W-:Y:S02]  /*9460*/  IMAD.MOV.U32 R13, RZ, RZ, R21 ;  /* 0x000000ffff0d7224 */ /* 0x000fe400078e0015 */
[----:B------:R-:W-:Y:S01]  /*9470*/  IMAD.U32 R35, R3, 0x8, R1 ;  /* 0x0000000803237824 */ /* 0x000fe200078e0001 */
[----:B------:R-:W-:-:S03]  /*9480*/  IADD3 R20, P0, R20, R10, RZ ;  /* 0x0000000a14147210 */ /* 0x000fc60007f1e0ff */
[----:B------:R-:W2:Y:S04]  /*9490*/  LDG.E.64 R12, desc[UR36][R12.64] ;  /* 0x000000240c0c7981 */ /* 0x000ea8000c1e1b00 */
[----:B0-----:R-:W2:Y:S01]  /*94a0*/  LDL.64 R14, [R35+0x18] ;  /* 0x00001800230e7983 */ /* 0x001ea20000100a00 */
[----:B------:R-:W-:-:S03]  /*94b0*/  IMAD.X R21, R21, 0x1, R33, P0 ;  /* 0x0000000115157824 */ /* 0x000fc600000e0621 */
[----:B------:R-:W3:Y:S04]  /*94c0*/  LDL.64 R30, [R35+0x20] ;  /* 0x00002000231e7983 */ /* 0x000ee80000100a00 */
[----:B------:R-:W3:Y:S01]  /*94d0*/  LDG.E.64 R28, desc[UR36][R20.64] ;  /* 0x00000024141c7981 */ /* 0x000ee2000c1e1b00 */
[----:B------:R-:W-:Y:S02]  /*94e0*/  IMAD.MOV.U32 R36, RZ, RZ, R0 ;  /* 0x000000ffff247224 */ /* 0x000fe400078e0000 */
[----:B------:R-:W-:Y:S02]  /*94f0*/  IMAD.MOV.U32 R37, RZ, RZ, R8 ;  /* 0x000000ffff257224 */ /* 0x000fe400078e0008 */
[-C--:B--2---:R-:W-:Y:S02]  /*9500*/  IMAD R13, R13, R14.reuse, RZ ;  /* 0x0000000e0d0d7224 */ /* 0x084fe400078e02ff */
[----:B------:R-:W-:-:S04]  /*9510*/  IMAD.WIDE.U32 R36, R12, R14, R36 ;  /* 0x0000000e0c247225 */ /* 0x000fc800078e0024 */
[----:B------:R-:W-:Y:S01]  /*9520*/  IMAD R15, R12, R15, R13 ;  /* 0x0000000f0c0f7224 */ /* 0x000fe200078e020d */
[----:B------:R-:W-:-:S03]  /*9530*/  IADD3 R12, P0, R20, R10, RZ ;  /* 0x0000000a140c7210 */ /* 0x000fc60007f1e0ff */
[----:B------:R-:W-:Y:S02]  /*9540*/  IMAD.IADD R37, R37, 0x1, R15 ;  /* 0x0000000125257824 */ /* 0x000fe400078e020f */
[-C--:B---3--:R-:W-:Y:S02]  /*9550*/  IMAD R15, R29, R30.reuse, RZ ;  /* 0x0000001e1d0f7224 */ /* 0x088fe400078e02ff */
[----:B------:R-:W-:Y:S02]  /*9560*/  IMAD.X R13, R21, 0x1, R33, P0 ;  /* 0x00000001150d7824 */ /* 0x000fe400000e0621 */
[C---:B------:R-:W-:Y:S02]  /*9570*/  IMAD R0, R28.reuse, R31, R15 ;  /* 0x0000001f1c007224 */ /* 0x040fe400078e020f */
[----:B------:R-:W2:Y:S04]  /*9580*/  LDL.64 R14, [R35+0x28] ;  /* 0x00002800230e7983 */ /* 0x000ea80000100a00 */
[----:B------:R0:W2:Y:S01]  /*9590*/  LDG.E.64 R20, desc[UR36][R12.64] ;  /* 0x000000240c147981 */ /* 0x0000a2000c1e1b00 */
[----:B------:R-:W-:-:S03]  /*95a0*/  IMAD.WIDE.U32 R28, R28, R30, R36 ;  /* 0x0000001e1c1c7225 */ /* 0x000fc600078e0024 */
[----:B------:R-:W3:Y:S01]  /*95b0*/  LDL.64 R36, [R35+0x30] ;  /* 0x0000300023247983 */ /* 0x000ee20000100a00 */
[----:B0-----:R-:W-:-:S05]  /*95c0*/  IADD3 R12, P0, R12, R10, RZ ;  /* 0x0000000a0c0c7210 */ /* 0x001fca0007f1e0ff */
[----:B------:R-:W-:-:S05]  /*95d0*/  IMAD.X R13, R13, 0x1, R33, P0 ;  /* 0x000000010d0d7824 */ /* 0x000fca00000e0621 */
        /* <DEDUP_REMOVED lines=20> */
.L_x_8494:
[----:B------:R-:W-:Y:S05]  /*9720*/  BSYNC B0 ;  /* 0x0000000000007941 */ /* 0x000fea0003800000 */
.L_x_8488:
[----:B------:R-:W-:-:S04]  /*9730*/  ISETP.NE.U32.AND P0, PT, R26, RZ, PT ;  /* 0x000000ff1a00720c */ /* 0x000fc80003f05070 */
[----:B------:R-:W-:-:S13]  /*9740*/  ISETP.NE.AND.EX P0, PT, RZ, RZ, PT, P0 ;  /* 0x000000ffff00720c */ /* 0x000fda0003f05300 */
[----:B------:R-:W-:Y:S05]  /*9750*/  @!P0 BRA `(.L_x_8487) ;  /* 0x0000000000cc8947 */ /* 0x000fea0003800000 */
[----:B------:R-:W-:Y:S01]  /*9760*/  ULDC.64 UR4, c[0x0][0x220] ;  /* 0x0000880000047ab9 */ /* 0x000fe20000000a00 */
[----:B-1----:R-:W-:Y:S02]  /*9770*/  IMAD R12, R9, R4, RZ ;  /* 0x00000004090c7224 */ /* 0x002fe400078e02ff */
[----:B------:R-:W-:Y:S02]  /*9780*/  IMAD R13, R23, UR4, RZ ;  /* 0x00000004170d7c24 */ /* 0x000fe4000f8e02ff */
[----:B------:R-:W-:-:S04]  /*9790*/  IMAD.WIDE.U32 R10, R22, UR4, RZ ;  /* 0x00000004160a7c25 */ /* 0x000fc8000f8e00ff */
[----:B------:R-:W-:Y:S01]  /*97a0*/  IMAD R13, R22, UR5, R13 ;  /* 0x00000005160d7c24 */ /* 0x000fe2000f8e020d */
[----:B------:R-:W-:Y:S01]  /*97b0*/  ULDC.64 UR4, c[0x0][0x218] ;  /* 0x0000860000047ab9 */ /* 0x000fe20000000a00 */
[----:B------:R-:W-:-:S03]  /*97c0*/  IMAD R9, R3, R5, R12 ;  /* 0x0000000503097224 */ /* 0x000fc600078e020c */
[----:B------:R-:W-:-:S03]  /*97d0*/  IADD3 R11, R13, R11, RZ ;  /* 0x0000000b0d0b7210 */ /* 0x000fc60007ffe0ff */
[----:B------:R-:W-:-:S04]  /*97e0*/  IMAD.WIDE.U32 R12, R3, R4, R10 ;  /* 0x00000004030c7225 */ /* 0x000fc800078e000a */
[----:B------:R-:W-:Y:S01]  /*97f0*/  IMAD.IADD R9, R13, 0x1, R9 ;  /* 0x000000010d097824 */ /* 0x000fe200078e0209 */
[----:B------:R-:W-:Y:S01]  /*9800*/  LEA R10, P0, R12, UR4, 0x3 ;  /* 0x000000040c0a7c11 */ /* 0x000fe2000f8018ff */
[----:B------:R-:W-:-:S03]  /*9810*/  IMAD.U32 R3, R3, 0x8, R1 ;  /* 0x0000000803037824 */ /* 0x000fc600078e0001 */
[----:B------:R-:W-:Y:S02]  /*9820*/  LEA.HI.X R11, R12, UR5, R9, 0x3, P0 ;  /* 0x000000050c0b7c11 */ /* 0x000fe400080f1c09 */
[----:B0-----:R-:W2:Y:S04]  /*9830*/  LDL.64 R14, [R3+0x18] ;  /* 0x00001800030e7983 */ /* 0x001ea80000100a00 */
        /* <DEDUP_REMOVED lines=11> */
[----:B------:R-:W-:Y:S01]  /*98f0*/  ISETP.NE.U32.AND P0, PT, R26, 0x2, PT ;  /* 0x000000021a00780c */ /* 0x000fe20003f05070 */
[C---:B------:R-:W-:Y:S01]  /*9900*/  IMAD.SHL.U32 R15, R4.reuse, 0x8, RZ ;  /* 0x00000008040f7824 */ /* 0x040fe200078e00ff */
[----:B------:R-:W-:Y:S02]  /*9910*/  SHF.L.U64.HI R9, R4, 0x3, R5 ;  /* 0x0000000304097819 */ /* 0x000fe40000010205 */
[----:B------:R-:W-:Y:S01]  /*9920*/  ISETP.NE.AND.EX P0, PT, RZ, RZ, PT, P0 ;  /* 0x000000ffff00720c */ /* 0x000fe20003f05300 */
[----:B------:R-:W2:Y:S01]  /*9930*/  LDL.64 R4, [R3+0x20] ;  /* 0x0000200003047983 */ /* 0x000ea20000100a00 */
[----:B------:R-:W-:-:S05]  /*9940*/  IADD3 R20, P1, R15, R10, RZ ;  /* 0x0000000a0f147210 */ /* 0x000fca0007f3e0ff */
[----:B------:R-:W-:-:S05]  /*9950*/  IMAD.X R21, R9, 0x1, R11, P1 ;  /* 0x0000000109157824 */ /* 0x000fca00008e060b */
[----:B------:R-:W2:Y:S01]  /*9960*/  LDG.E.64 R10, desc[UR36][R20.64] ;  /* 0x00000024140a7981 */ /* 0x000ea2000c1e1b00 */
[----:B------:R-:W-:-:S03]  /*9970*/  @P0 IADD3 R14, P1, R20, R15, RZ ;  /* 0x0000000f140e0210 */ /* 0x000fc60007f3e0ff */
[----:B------:R-:W3:Y:S02]  /*9980*/  @P0 LDL.64 R12, [R3+0x28] ;  /* 0x00002800030c0983 */ /* 0x000ee40000100a00 */
[----:B------:R-:W-:-:S06]  /*9990*/  @P0 IMAD.X R15, R21, 0x1, R9, P1 ;  /* 0x00000001150f0824 */ /* 0x000fcc00008e0609 */
        /* <DEDUP_REMOVED lines=10> */
[----:B------:R-:W-:-:S02]  /*9a40*/  @P0 IMAD R9, R14, R13, R5 ;  /* 0x0000000d0e090224 */ /* 0x000fc400078e0205 */
[----:B------:R-:W-:Y:S02]  /*9a50*/  @P0 IMAD.MOV.U32 R5, RZ, RZ, R8 ;  /* 0x000000ffff050224 */ /* 0x000fe400078e0008 */
[----:B------:R-:W-:-:S04]  /*9a60*/  @P0 IMAD.WIDE.U32 R12, R14, R12, R4 ;  /* 0x0000000c0e0c0225 */ /* 0x000fc800078e0004 */
[----:B------:R-:W-:Y:S01]  /*9a70*/  @P0 IMAD.IADD R8, R13, 0x1, R9 ;  /* 0x000000010d080824 */ /* 0x000fe200078e0209 */
[----:B------:R-:W-:-:S07]  /*9a80*/  @P0 MOV R0, R12 ;  /* 0x0000000c00000202 */ /* 0x000fce0000000f00 */
.L_x_8487:
[----:B------:R-:W-:Y:S05]  /*9a90*/  BSYNC B1 ;  /* 0x0000000000017941 */ /* 0x000fea0003800000 */
.L_x_8486:
[----:B------:R-:W2:Y:S01]  /*9aa0*/  LDC.U8 R26, c[0x0][0x29c] ;  /* 0x0000a700ff1a7b82 */ /* 0x000ea20000000000 */
[----:B------:R-:W-:Y:S01]  /*9ab0*/  BSSY B6, `(.L_x_8495) ;  /* 0x0000102000067945 */ /* 0x000fe20003800000 */
[----:B------:R-:W-:Y:S02]  /*9ac0*/  IMAD.MOV.U32 R22, RZ, RZ, R0 ;  /* 0x000000ffff167224 */ /* 0x000fe400078e0000 */
[----:B------:R-:W-:Y:S01]  /*9ad0*/  IMAD.MOV.U32 R23, RZ, RZ, R8 ;  /* 0x000000ffff177224 */ /* 0x000fe200078e0008 */
[----:B------:R-:W-:Y:S06]  /*9ae0*/  @P2 BRA `(.L_x_8496) ;  /* 0x0000000c00f82947 */ /* 0x000fec0003800000 */
[----:B------:R-:W3:Y:S01]  /*9af0*/  S2R R0, SR_TID.X ;  /* 0x0000000000007919 */ /* 0x000ee20000002100 */
[----:B-1----:R-:W1:Y:S01]  /*9b00*/  LDC.64 R4, c[0x0][0x280] ;  /* 0x0000a000ff047b82 */ /* 0x002e620000000a00 */
[----:B--2---:R-:W-:Y:S01]  /*9b10*/  PRMT R8, R26, 0x9910, RZ ;  /* 0x000099101a087816 */ /* 0x004fe200000000ff */
[----:B------:R-:W-:Y:S01]  /*9b20*/  ULDC UR4, c[0x0][0x2a0] ;  /* 0x0000a80000047ab9 */ /* 0x000fe20000000800 */
[----:B---3--:R-:W-:-:S04]  /*9b30*/  IMAD R0, R25, 0x200, R0 ;  /* 0x0000020019007824 */ /* 0x008fc800078e0200 */
[----:B------:R-:W-:Y:S02]  /*9b40*/  IMAD R3, R0, UR4, RZ ;  /* 0x0000000400037c24 */ /* 0x000fe4000f8e02ff */
[----:B------:R-:W-:-:S03]  /*9b50*/  IMAD.MOV.U32 R0, RZ, RZ, R8 ;  /* 0x000000ffff007224 */ /* 0x000fc600078e0008 */
[----:B-1----:R-:W-:Y:S02]  /*9b60*/  IADD3 R4, P1, R3, R4, RZ ;  /* 0x0000000403047210 */ /* 0x002fe40007f3e0ff */
        /* <DEDUP_REMOVED lines=12> */
[----:B------:R-:W-:Y:S01]  /*9c30*/  IMAD.MOV.U32 R24, RZ, RZ, R2 ;  /* 0x000000ffff187224 */ /* 0x000fe200078e0002 */
[----:B------:R-:W-:Y:S06]  /*9c40*/  BRA `(.L_x_8496) ;  /* 0x0000000c00a07947 */ /* 0x000fec0003800000 */
.L_x_8500:
[----:B------:R1:W-:Y:S01]  /*9c50*/  STG.E.U8 desc[UR36][R4.64], R6 ;  /* 0x0000000604007986 */ /* 0x0003e2000c101124 */
[----:B------:R-:W-:Y:S01]  /*9c60*/  IMAD.MOV.U32 R24, RZ, RZ, R2 ;  /* 0x000000ffff187224 */ /* 0x000fe200078e0002 */
[----:B------:R-:W-:Y:S06]  /*9c70*/  BRA `(.L_x_8496) ;  /* 0x0000000c00947947 */ /* 0x000fec0003800000 */
.L_x_8499:
[----:B------:R-:W-:-:S13]  /*9c80*/  ISETP.NE.AND P0, PT, R0, 0x2, PT ;  /* 0x000000020000780c */ /* 0x000fda0003f05270 */
[----:B------:R-:W-:Y:S05]  /*9c90*/  @!P0 BRA `(.L_x_8502) ;  /* 0x0000000000288947 */ /* 0x000fea0003800000 */
[----:B------:R-:W-:-:S13]  /*9ca0*/  ISETP.NE.AND P0, PT, R0, 0x3, PT ;  /* 0x000000030000780c */ /* 0x000fda0003f05270 */
[----:B------:R-:W-:Y:S05]  /*9cb0*/  @!P0 BRA `(.L_x_8503) ;  /* 0x0000000000148947 */ /* 0x000fea0003800000 */
[----:B------:R-:W-:-:S13]  /*9cc0*/  ISETP.NE.AND P0, PT, R0, 0x4, PT ;  /* 0x000000040000780c */ /* 0x000fda0003f05270 */
[----:B------:R-:W-:Y:S05]  /*9cd0*/  @P0 BRA `(.L_x_8501) ;  /* 0x0000000c00200947 */ /* 0x000fea0003800000 */
[----:B------:R4:W-:Y:S01]  /*9ce0*/  STG.E.64 desc[UR36][R4.64], R6 ;  /* 0x0000000604007986 */ /* 0x0009e2000c101b24 */
[----:B------:R-:W-:Y:S01]  /*9cf0*/  IMAD.MOV.U32 R24, RZ, RZ, R2 ;  /* 0x000000ffff187224 */ /* 0x000fe200078e0002 */
[----:B------:R-:W-:Y:S06]  /*9d00*/  BRA `(.L_x_8496) ;  /* 0x0000000c00707947 */ /* 0x000fec0003800000 */
.L_x_8503:
[----:B------:R1:W-:Y:S01]  /*9d10*/  STG.E desc[UR36][R4.64], R6 ;  /* 0x0000000604007986 */ /* 0x0003e2000c101924 */
[----:B------:R-:W-:Y:S01]  /*9d20*/  IMAD.MOV.U32 R24, RZ, RZ, R2 ;  /* 0x000000ffff187224 */ /* 0x000fe200078e0002 */
[----:B------:R-:W-:Y:S06]  /*9d30*/  BRA `(.L_x_8496) ;  /* 0x0000000c00647947 */ /* 0x000fec0003800000 */
.L_x_8502:
[----:B------:R3:W-:Y:S01]  /*9d40*/  STG.E.U16 desc[UR36][R4.64], R6 ;  /* 0x0000000604007986 */ /* 0x0007e2000c101524 */
[----:B------:R-:W-:Y:S01]  /*9d50*/  IMAD.MOV.U32 R24, RZ, RZ, R2 ;  /* 0x000000ffff187224 */ /* 0x000fe200078e0002 */
[----:B------:R-:W-:Y:S06]  /*9d60*/  BRA `(.L_x_8496) ;  /* 0x0000000c00587947 */ /* 0x000fec0003800000 */
.L_x_8498:
[----:B------:R-:W-:-:S13]  /*9d70*/  ISETP.GT.AND P0, PT, R0, 0x6, PT ;  /* 0x000000060000780c */ /* 0x000fda0003f04270 */
[----:B------:R-:W-:Y:S05]  /*9d80*/  @P0 BRA `(.L_x_8504) ;  /* 0x0000000000340947 */ /* 0x000fea0003800000 */
[----:B------:R-:W-:-:S13]  /*9d90*/  ISETP.NE.AND P0, PT, R0, 0x5, PT ;  /* 0x000000050000780c */ /* 0x000fda0003f05270 */
[----:B------:R-:W-:Y:S05]  /*9da0*/  @!P0 BRA `(.L_x_8505) ;  /* 0x0000000000188947 */ /* 0x000fea0003800000 */
[----:B------:R-:W-:-:S13]  /*9db0*/  ISETP.NE.AND P0, PT, R0, 0x6, PT ;  /* 0x000000060000780c */ /* 0x000fda0003f05270 */
[----:B------:R-:W-:Y:S05]  /*9dc0*/  @P0 BRA `(.L_x_8501) ;  /* 0x0000000800e40947 */ /* 0x000fea0003800000 */
[----:B------:R-:W1:Y:S01]  /*9dd0*/  I2F.S64 R7, R6 ;  /* 0x0000000600077312 */ /* 0x000e620000301400 */
[----:B------:R-:W-:Y:S01]  /*9de0*/  IMAD.MOV.U32 R24, RZ, RZ, R2 ;  /* 0x000000ffff187224 */ /* 0x000fe200078e0002 */
[----:B-1----:R1:W-:Y:S01]  /*9df0*/  STG.E desc[UR36][R4.64], R7 ;  /* 0x0000000704007986 */ /* 0x0023e2000c101924 */
[----:B------:R-:W-:Y:S05]  /*9e00*/  BRA `(.L_x_8496) ;  /* 0x0000000c00307947 */ /* 0x000fea0003800000 */
.L_x_8505:
[----:B------:R-:W1:Y:S01]  /*9e10*/  I2F.S64 R0, R6 ;  /* 0x0000000600007312 */ /* 0x000e620000301400 */
[----:B------:R-:W-:Y:S01]  /*9e20*/  IMAD.MOV.U32 R24, RZ, RZ, R2 ;  /* 0x000000ffff187224 */ /* 0x000fe200078e0002 */
[----:B-1----:R-:W-:-:S05]  /*9e30*/  F2FP.F16.F32.PACK_AB R0, RZ, R0 ;  /* 0x00000000ff00723e */ /* 0x002fca00000000ff */
[----:B------:R1:W-:Y:S01]  /*9e40*/  STG.E.U16 desc[UR36][R4.64], R0 ;  /* 0x0000000004007986 */ /* 0x0003e2000c101524 */
[----:B------:R-:W-:Y:S05]  /*9e50*/  BRA `(.L_x_8496) ;  /* 0x0000000c001c7947 */ /* 0x000fea0003800000 */
.L_x_8504:
[----:B------:R-:W-:-:S13]  /*9e60*/  ISETP.NE.AND P0, PT, R0, 0x7, PT ;  /* 0x000000070000780c */ /* 0x000fda0003f05270 */
[----:B------:R-:W-:Y:S05]  /*9e70*/  @!P0 BRA `(.L_x_8506) ;  /* 0x00000000003c8947 */ /* 0x000fea0003800000 */
[----:B------:R-:W-:-:S13]  /*9e80*/  ISETP.NE.AND P0, PT, R0, 0x8, PT ;  /* 0x000000080000780c */ /* 0x000fda0003f05270 */
[----:B------:R-:W-:Y:S05]  /*9e90*/  @!P0 BRA `(.L_x_8507) ;  /* 0x00000000001c8947 */ /* 0x000fea0003800000 */
[----:B------:R-:W-:-:S13]  /*9ea0*/  ISETP.NE.AND P0, PT, R0, 0x9, PT ;  /* 0x000000090000780c */ /* 0x000fda0003f05270 */
[----:B------:R-:W-:Y:S05]  /*9eb0*/  @P0 BRA `(.L_x_8501) ;  /* 0x0000000800a80947 */ /* 0x000fea0003800000 */
[----:B------:R-:W1:Y:S01]  /*9ec0*/  I2F.S64 R8, R6 ;  /* 0x0000000600087312 */ /* 0x000e620000301400 */
[----:B------:R-:W-:Y:S02]  /*9ed0*/  IMAD.MOV.U32 R9, RZ, RZ, RZ ;  /* 0x000000ffff097224 */ /* 0x000fe400078e00ff */
[----:B------:R-:W-:-:S03]  /*9ee0*/  IMAD.MOV.U32 R24, RZ, RZ, R2 ;  /* 0x000000ffff187224 */ /* 0x000fc600078e0002 */
[----:B-1----:R1:W-:Y:S01]  /*9ef0*/  STG.E.64 desc[UR36][R4.64], R8 ;  /* 0x0000000804007986 */ /* 0x0023e2000c101b24 */
[----:B------:R-:W-:Y:S05]  /*9f00*/  BRA `(.L_x_8496) ;  /* 0x0000000800f07947 */ /* 0x000fea0003800000 */
.L_x_8507:
[----:B------:R-:W1:Y:S01]  /*9f10*/  I2F.S64 R6, R6 ;  /* 0x0000000600067312 */ /* 0x000e620000301400 */
[----:B------:R-:W-:Y:S01]  /*9f20*/  IMAD.MOV.U32 R24, RZ, RZ, R2 ;  /* 0x000000ffff187224 */ /* 0x000fe200078e0002 */
[----:B-1----:R-:W-:-:S04]  /*9f30*/  F2FP.F16.F32.PACK_AB R3, RZ, R6 ;  /* 0x00000006ff03723e */ /* 0x002fc800000000ff */
[----:B------:R-:W-:-:S05]  /*9f40*/  PRMT R3, R3, 0x5410, RZ ;  /* 0x0000541003037816 */ /* 0x000fca00000000ff */
[----:B------:R1:W-:Y:S01]  /*9f50*/  STG.E desc[UR36][R4.64], R3 ;  /* 0x0000000304007986 */ /* 0x0003e2000c101924 */
[----:B------:R-:W-:Y:S05]  /*9f60*/  BRA `(.L_x_8496) ;  /* 0x0000000800d87947 */ /* 0x000fea0003800000 */
.L_x_8506:
[----:B------:R-:W1:Y:S01]  /*9f70*/  I2F.F64.S64 R6, R6 ;  /* 0x0000000600067312 */ /* 0x000e620000301c00 */
[----:B------:R-:W-:Y:S01]  /*9f80*/  IMAD.MOV.U32 R24, RZ, RZ, R2 ;  /* 0x000000ffff187224 */ /* 0x000fe200078e0002 */
[----:B-1----:R1:W-:Y:S01]  /*9f90*/  STG.E.64 desc[UR36][R4.64], R6 ;  /* 0x0000000604007986 */ /* 0x0023e2000c101b24 */
[----:B------:R-:W-:Y:S05]  /*9fa0*/  BRA `(.L_x_8496) ;  /* 0x0000000800c87947 */ /* 0x000fea0003800000 */
.L_x_8497:
        /* <DEDUP_REMOVED lines=8> */
[----:B------:R-:W-:Y:S02]  /*a030*/  ISETP.NE.U32.AND P0, PT, R6, RZ, PT ;  /* 0x000000ff0600720c */ /* 0x000fe40003f05070 */
[----:B------:R-:W-:Y:S02]  /*a040*/  MOV R24, R2 ;  /* 0x0000000200187202 */ /* 0x000fe40000000f00 */
[----:B------:R-:W-:-:S04]  /*a050*/  ISETP.NE.AND.EX P0, PT, R7, RZ, PT, P0 ;  /* 0x000000ff0700720c */ /* 0x000fc80003f05300 */
[----:B------:R-:W-:-:S05]  /*a060*/  SEL R3, RZ, 0x1, !P0 ;  /* 0x00000001ff037807 */ /* 0x000fca0004000000 */
[----:B------:R1:W-:Y:S01]  /*a070*/  STG.E.U8 desc[UR36][R4.64], R3 ;  /* 0x0000000304007986 */ /* 0x0003e2000c101124 */
[----:B------:R-:W-:Y:S05]  /*a080*/  BRA `(.L_x_8496) ;  /* 0x0000000800907947 */ /* 0x000fea0003800000 */
.L_x_8510:
[----:B------:R-:W1:Y:S01]  /*a090*/  I2F.F64.S64 R8, R6 ;  /* 0x0000000600087312 */ /* 0x000e620000301c00 */
[----:B------:R-:W-:Y:S01]  /*a0a0*/  CS2R R10, SRZ ;  /* 0x00000000000a7805 */ /* 0x000fe2000001ff00 */
[----:B------:R-:W-:-:S04]  /*a0b0*/  IMAD.MOV.U32 R24, RZ, RZ, R2 ;  /* 0x000000ffff187224 */ /* 0x000fc800078e0002 */
[----:B-1----:R1:W-:Y:S01]  /*a0c0*/  STG.E.128 desc[UR36][R4.64], R8 ;  /* 0x0000000804007986 */ /* 0x0023e2000c101d24 */
[----:B------:R-:W-:Y:S05]  /*a0d0*/  BRA `(.L_x_8496) ;  /* 0x00000008007c7947 */ /* 0x000fea0003800000 */
.L_x_8509:
        /* <DEDUP_REMOVED lines=21> */
.L_x_8514:
[----:B------:R-:W-:Y:S05]  /*a230*/  BSYNC B0 ;  /* 0x0000000000007941 */ /* 0x000fea0003800000 */
.L_x_8513:
[----:B------:R-:W-:Y:S01]  /*a240*/  LOP3.LUT R9, R0, R9, RZ, 0xfc, !PT ;  /* 0x0000000900097212 */ /* 0x000fe200078efcff */
[----:B------:R-:W-:-:S04]  /*a250*/  IMAD.MOV.U32 R24, RZ, RZ, R2 ;  /* 0x000000ffff187224 */ /* 0x000fc800078e0002 */
[----:B------:R1:W-:Y:S01]  /*a260*/  STG.E.U8 desc[UR36][R4.64], R9 ;  /* 0x0000000904007986 */ /* 0x0003e2000c101124 */
[----:B------:R-:W-:Y:S05]  /*a270*/  BRA `(.L_x_8496) ;  /* 0x0000000800147947 */ /* 0x000fea0003800000 */
.L_x_8512:
        /* <DEDUP_REMOVED lines=13> */
.L_x_8516:
[----:B------:R-:W-:Y:S01]  /*a350*/  IMAD.MOV.U32 R0, RZ, RZ, 0x7f ;  /* 0x0000007fff007424 */ /* 0x000fe200078e00ff */
[----:B------:R-:W-:-:S04]  /*a360*/  ISETP.GT.U32.AND P0, PT, R3, 0x7f800000, PT ;  /* 0x7f8000000300780c */ /* 0x000fc80003f04070 */
[----:B------:R-:W-:-:S09]  /*a370*/  SEL R0, R0, 0x7c, P0 ;  /* 0x0000007c00007807 */ /* 0x000fd20000000000 */
.L_x_8517:
[----:B------:R-:W-:Y:S05]  /*a380*/  BSYNC B0 ;  /* 0x0000000000007941 */ /* 0x000fea0003800000 */
.L_x_8515:
[----:B------:R-:W-:Y:S01]  /*a390*/  LOP3.LUT R3, R7, 0x80000000, RZ, 0xc0, !PT ;  /* 0x8000000007037812 */ /* 0x000fe200078ec0ff */
[----:B------:R-:W-:-:S03]  /*a3a0*/  IMAD.MOV.U32 R24, RZ, RZ, R2 ;  /* 0x000000ffff187224 */ /* 0x000fc600078e0002 */
[----:B------:R-:W-:-:S04]  /*a3b0*/  SHF.R.U32.HI R3, RZ, 0x18, R3 ;  /* 0x00000018ff037819 */ /* 0x000fc80000011603 */
[----:B------:R-:W-:-:S05]  /*a3c0*/  LOP3.LUT R3, R0, R3, RZ, 0xfc, !PT ;  /* 0x0000000300037212 */ /* 0x000fca00078efcff */
[----:B------:R1:W-:Y:S01]  /*a3d0*/  STG.E.U8 desc[UR36][R4.64], R3 ;  /* 0x0000000304007986 */ /* 0x0003e2000c101124 */
[----:B------:R-:W-:Y:S05]  /*a3e0*/  BRA `(.L_x_8496) ;  /* 0x0000000400b87947 */ /* 0x000fea0003800000 */
.L_x_8511:
[----:B------:R-:W1:Y:S01]  /*a3f0*/  I2F.S64 R0, R6 ;  /* 0x0000000600007312 */ /* 0x000e620000301400 */
[----:B------:R-:W-:Y:S01]  /*a400*/  IMAD.MOV.U32 R24, RZ, RZ, R2 ;  /* 0x000000ffff187224 */ /* 0x000fe200078e0002 */
[----:B-1----:R-:W-:-:S05]  /*a410*/  F2FP.BF16.F32.PACK_AB R0, RZ, R0 ;  /* 0x00000000ff00723e */ /* 0x002fca00000010ff */
[----:B------:R1:W-:Y:S01]  /*a420*/  STG.E.U16 desc[UR36][R4.64], R0 ;  /* 0x0000000004007986 */ /* 0x0003e2000c101524 */
[----:B------:R-:W-:Y:S05]  /*a430*/  BRA `(.L_x_8496) ;  /* 0x0000000400a47947 */ /* 0x000fea0003800000 */
.L_x_8508:
        /* <DEDUP_REMOVED lines=9> */
[----:B------:R-:W-:Y:S01]  /*a4d0*/  IMAD.MOV.U32 R24, RZ, RZ, R2 ;  /* 0x000000ffff187224 */ /* 0x000fe200078e0002 */
[----:B------:R-:W-:Y:S06]  /*a4e0*/  BRA `(.L_x_8496) ;  /* 0x0000000400787947 */ /* 0x000fec0003800000 */
.L_x_8520:
        /* <DEDUP_REMOVED lines=17> */
.L_x_8523:
[----:B------:R-:W-:-:S04]  /*a600*/  LOP3.LUT R0, R7, 0x80000000, RZ, 0xc0, !PT ;  /* 0x8000000007007812 */ /* 0x000fc800078ec0ff */
[----:B------:R-:W-:-:S04]  /*a610*/  SHF.R.U32.HI R0, RZ, 0x18, R0 ;  /* 0x00000018ff007819 */ /* 0x000fc80000011600 */
[----:B------:R-:W-:-:S07]  /*a620*/  LOP3.LUT R0, R3, R0, RZ, 0xfc, !PT ;  /* 0x0000000003007212 */ /* 0x000fce00078efcff */
.L_x_8522:
[----:B------:R-:W-:Y:S05]  /*a630*/  BSYNC B0 ;  /* 0x0000000000007941 */ /* 0x000fea0003800000 */
.L_x_8521:
[----:B------:R1:W-:Y:S01]  /*a640*/  STG.E.U8 desc[UR36][R4.64], R0 ;  /* 0x0000000004007986 */ /* 0x0003e2000c101124 */
[----:B------:R-:W-:Y:S01]  /*a650*/  IMAD.MOV.U32 R24, RZ, RZ, R2 ;  /* 0x000000ffff187224 */ /* 0x000fe200078e0002 */
[----:B------:R-:W-:Y:S06]  /*a660*/  BRA `(.L_x_8496) ;  /* 0x0000000400187947 */ /* 0x000fec0003800000 */
.L_x_8519:
        /* <DEDUP_REMOVED lines=17> */
.L_x_8526:
[----:B------:R-:W-:-:S04]  /*a780*/  LOP3.LUT R0, R7, 0x80000000, RZ, 0xc0, !PT ;  /* 0x8000000007007812 */ /* 0x000fc800078ec0ff */
[----:B------:R-:W-:-:S04]  /*a790*/  SHF.R.U32.HI R0, RZ, 0x18, R0 ;  /* 0x00000018ff007819 */ /* 0x000fc80000011600 */
[----:B------:R-:W-:-:S07]  /*a7a0*/  LOP3.LUT R0, R3, R0, RZ, 0xfc, !PT ;  /* 0x0000000003007212 */ /* 0x000fce00078efcff */
.L_x_8525:
[----:B------:R-:W-:Y:S05]  /*a7b0*/  BSYNC B0 ;  /* 0x0000000000007941 */ /* 0x000fea0003800000 */
.L_x_8524:
[----:B------:R1:W-:Y:S01]  /*a7c0*/  STG.E.U8 desc[UR36][R4.64], R0 ;  /* 0x0000000004007986 */ /* 0x0003e2000c101124 */
[----:B------:R-:W-:Y:S01]  /*a7d0*/  IMAD.MOV.U32 R24, RZ, RZ, R2 ;  /* 0x000000ffff187224 */ /* 0x000fe200078e0002 */
[----:B------:R-:W-:Y:S06]  /*a7e0*/  BRA `(.L_x_8496) ;  /* 0x0000000000b87947 */ /* 0x000fec0003800000 */
.L_x_8518:
[----:B------:R-:W-:-:S13]  /*a7f0*/  ISETP.NE.AND P0, PT, R0, 0x1c, PT ;  /* 0x0000001c0000780c */ /* 0x000fda0003f05270 */
[----:B------:R-:W-:Y:S05]  /*a800*/  @!P0 BRA `(.L_x_8527) ;  /* 0x0000000000a88947 */ /* 0x000fea0003800000 */
[----:B------:R-:W-:-:S13]  /*a810*/  ISETP.NE.AND P0, PT, R0, 0x1d, PT ;  /* 0x0000001d0000780c */ /* 0x000fda0003f05270 */
[----:B------:R-:W-:Y:S05]  /*a820*/  @!P0 BRA `(.L_x_8528) ;  /* 0x0000000000948947 */ /* 0x000fea0003800000 */
[----:B------:R-:W-:-:S13]  /*a830*/  ISETP.NE.AND P0, PT, R0, 0x2c, PT ;  /* 0x0000002c0000780c */ /* 0x000fda0003f05270 */
[----:B------:R-:W-:Y:S05]  /*a840*/  @P0 BRA `(.L_x_8501) ;  /* 0x0000000000440947 */ /* 0x000fea0003800000 */
[----:B------:R-:W1:Y:S01]  /*a850*/  I2F.S64 R6, R6 ;  /* 0x0000000600067312 */ /* 0x000e620000301400 */
[----:B------:R-:W-:Y:S01]  /*a860*/  IMAD.MOV.U32 R24, RZ, RZ, R2 ;  /* 0x000000ffff187224 */ /* 0x000fe200078e0002 */
        /* <DEDUP_REMOVED lines=11> */
[----:B------:R-:W-:-:S05]  /*a920*/  @!P0 IMAD.MOV R0, RZ, RZ, R8 ;  /* 0x000000ffff008224 */ /* 0x000fca00078e0208 */
[----:B------:R-:W-:-:S05]  /*a930*/  @P2 MOV R3, R0 ;  /* 0x0000000000032202 */ /* 0x000fca0000000f00 */
[----:B------:R1:W-:Y:S01]  /*a940*/  STG.E.U8 desc[UR36][R4.64], R3 ;  /* 0x0000000304007986 */ /* 0x0003e2000c101124 */
[----:B------:R-:W-:Y:S05]  /*a950*/  BRA `(.L_x_8496) ;  /* 0x00000000005c7947 */ /* 0x000fea0003800000 */
.L_x_8501:
[----:B0-----:R-:W-:Y:S01]  /*a960*/  MOV R14, 0x100 ;  /* 0x00000100000e7802 */ /* 0x001fe20000000f00 */
        /* <DEDUP_REMOVED lines=14> */
[----:B0-----:R-:W-:Y:S05]  /*aa50*/  CALL.ABS.NOINC R14 ;  /* 0x000000000e007343 */ /* 0x001fea0003c00000 */
.L_x_8529:
[----:B------:R-:W-:Y:S01]  /*aa60*/  IMAD.MOV.U32 R24, RZ, RZ, R2 ;  /* 0x000000ffff187224 */ /* 0x000fe200078e0002 */
[----:B------:R-:W-:Y:S06]  /*aa70*/  BRA `(.L_x_8496) ;  /* 0x0000000000147947 */ /* 0x000fec0003800000 */
.L_x_8528:
[----:B------:R1:W-:Y:S01]  /*aa80*/  STG.E.64 desc[UR36][R4.64], R6 ;  /* 0x0000000604007986 */ /* 0x0003e2000c101b24 */
[----:B------:R-:W-:Y:S01]  /*aa90*/  IMAD.MOV.U32 R24, RZ, RZ, R2 ;  /* 0x000000ffff187224 */ /* 0x000fe200078e0002 */
[----:B------:R-:W-:Y:S06]  /*aaa0*/  BRA `(.L_x_8496) ;  /* 0x0000000000087947 */ /* 0x000fec0003800000 */
.L_x_8527:
[----:B------:R1:W-:Y:S01]  /*aab0*/  STG.E desc[UR36][R4.64], R6 ;  /* 0x0000000604007986 */ /* 0x0003e2000c101924 */
[----:B------:R-:W-:-:S07]  /*aac0*/  IMAD.MOV.U32 R24, RZ, RZ, R2 ;  /* 0x000000ffff187224 */ /* 0x000fce00078e0002 */
.L_x_8496:
[----:B------:R-:W-:Y:S05]  /*aad0*/  BSYNC B6 ;  /* 0x0000000000067941 */ /* 0x000fea0003800000 */
.L_x_8495:
[----:B------:R-:W-:Y:S01]  /*aae0*/  ISETP.GE.AND P0, PT, R24, R27, PT ;  /* 0x0000001b1800720c */ /* 0x000fe20003f06270 */
[----:B------:R-:W-:-:S12]  /*aaf0*/  BSSY B6, `(.L_x_8530) ;  /* 0x00001d8000067945 */ /* 0x000fd80003800000 */
[----:B------:R-:W-:Y:S05]  /*ab00*/  @P0 BRA `(.L_x_8531) ;  /* 0x0000001c00580947 */ /* 0x000fea0003800000 */
[----:B-1----:R-:W1:Y:S01]  /*ab10*/  LDC.64 R2, c[0x0][0x280] ;  /* 0x0000a000ff027b82 */ /* 0x002e620000000a00 */
[----:B------:R-:W-:Y:S01]  /*ab20*/  IMAD R0, R25, 0x200, R24 ;  /* 0x0000020019007824 */ /* 0x000fe200078e0218 */
[----:B--234-:R-:W-:Y:S01]  /*ab30*/  PRMT R4, R26, 0x9910, RZ ;  /* 0x000099101a047816 */ /* 0x01cfe200000000ff */
[----:B------:R-:W-:Y:S02]  /*ab40*/  ULDC UR4, c[0x0][0x2a0] ;  /* 0x0000a80000047ab9 */ /* 0x000fe40000000800 */
[----:B------:R-:W-:Y:S02]  /*ab50*/  IMAD R5, R0, UR4, RZ ;  /* 0x0000000400057c24 */ /* 0x000fe4000f8e02ff */
[----:B------:R-:W-:-:S05]  /*ab60*/  IMAD.MOV.U32 R0, RZ, RZ, R4 ;  /* 0x000000ffff007224 */ /* 0x000fca00078e0004 */
[----:B------:R-:W-:Y:S02]  /*ab70*/  ISETP.GT.AND P1, PT, R0, 0x9, PT ;  /* 0x000000090000780c */ /* 0x000fe40003f24270 */
[----:B-1----:R-:W-:-:S05]  /*ab80*/  IADD3 R2, P0, R5, R2, RZ ;  /* 0x0000000205027210 */ /* 0x002fca0007f1e0ff */
        /* <DEDUP_REMOVED lines=12> */
.L_x_8535:
[----:B------:R4:W-:Y:S01]  /*ac50*/  STG.E.U8 desc[UR36][R2.64], R16 ;  /* 0x0000001002007986 */ /* 0x0009e2000c101124 */
[----:B------:R-:W-:Y:S05]  /*ac60*/  BRA `(.L_x_8537) ;  /* 0x0000000c004c7947 */ /* 0x000fea0003800000 */
.L_x_8534:
        /* <DEDUP_REMOVED lines=8> */
.L_x_8539:
[----:B------:R3:W-:Y:S01]  /*acf0*/  STG.E desc[UR36][R2.64], R16 ;  /* 0x0000001002007986 */ /* 0x0007e2000c101924 */
[----:B------:R-:W-:Y:S05]  /*ad00*/  BRA `(.L_x_8537) ;  /* 0x0000000c00247947 */ /* 0x000fea0003800000 */
.L_x_8538:
[----:B------:R1:W-:Y:S01]  /*ad10*/  STG.E.U16 desc[UR36][R2.64], R16 ;  /* 0x0000001002007986 */ /* 0x0003e2000c101524 */
[----:B------:R-:W-:Y:S05]  /*ad20*/  BRA `(.L_x_8537) ;  /* 0x0000000c001c7947 */ /* 0x000fea0003800000 */
.L_x_8533:
        /* <DEDUP_REMOVED lines=9> */
.L_x_8541:
[----:B------:R-:W1:Y:S02]  /*adc0*/  I2F.S64 R0, R16 ;  /* 0x0000001000007312 */ /* 0x000e640000301400 */
[----:B-1----:R-:W-:-:S05]  /*add0*/  F2FP.F16.F32.PACK_AB R0, RZ, R0 ;  /* 0x00000000ff00723e */ /* 0x002fca00000000ff */
[----:B------:R1:W-:Y:S01]  /*ade0*/  STG.E.U16 desc[UR36][R2.64], R0 ;  /* 0x0000000002007986 */ /* 0x0003e2000c101524 */
[----:B------:R-:W-:Y:S05]  /*adf0*/  BRA `(.L_x_8537) ;  /* 0x0000000800e87947 */ /* 0x000fea0003800000 */
.L_x_8540:
[----:B------:R-:W-:-:S13]  /*ae00*/  ISETP.NE.AND P0, PT, R0, 0x7, PT ;  /* 0x000000070000780c */ /* 0x000fda0003f05270 */
[----:B------:R-:W-:Y:S05]  /*ae10*/  @!P0 BRA `(.L_x_8542) ;  /* 0x0000000000348947 */ /* 0x000fea0003800000 */
[----:B------:R-:W-:-:S13]  /*ae20*/  ISETP.NE.AND P0, PT, R0, 0x8, PT ;  /* 0x000000080000780c */ /* 0x000fda0003f05270 */
[----:B------:R-:W-:Y:S05]  /*ae30*/  @!P0 BRA `(.L_x_8543) ;  /* 0x0000000000188947 */ /* 0x000fea0003800000 */
[----:B------:R-:W-:-:S13]  /*ae40*/  ISETP.NE.AND P0, PT, R0, 0x9, PT ;  /* 0x000000090000780c */ /* 0x000fda0003f05270 */
[----:B------:R-:W-:Y:S05]  /*ae50*/  @P0 BRA `(.L_x_8536) ;  /* 0x0000000800800947 */ /* 0x000fea0003800000 */
[----:B------:R-:W1:Y:S01]  /*ae60*/  I2F.S64 R4, R16 ;  /* 0x0000001000047312 */ /* 0x000e620000301400 */
[----:B------:R-:W-:-:S07]  /*ae70*/  HFMA2.MMA R5, -RZ, RZ, 0, 0 ;  /* 0x00000000ff057435 */ /* 0x000fce00000001ff */
[----:B-1----:R1:W-:Y:S01]  /*ae80*/  STG.E.64 desc[UR36][R2.64], R4 ;  /* 0x0000000402007986 */ /* 0x0023e2000c101b24 */
[----:B------:R-:W-:Y:S05]  /*ae90*/  BRA `(.L_x_8537) ;  /* 0x0000000800c07947 */ /* 0x000fea0003800000 */
.L_x_8543:
[----:B------:R-:W1:Y:S02]  /*aea0*/  I2F.S64 R16, R16 ;  /* 0x0000001000107312 */ /* 0x000e640000301400 */
[----:B-1----:R-:W-:-:S04]  /*aeb0*/  F2FP.F16.F32.PACK_AB R5, RZ, R16 ;  /* 0x00000010ff05723e */ /* 0x002fc800000000ff */
[----:B------:R-:W-:-:S05]  /*aec0*/  PRMT R5, R5, 0x5410, RZ ;  /* 0x0000541005057816 */ /* 0x000fca00000000ff */
[----:B------:R1:W-:Y:S01]  /*aed0*/  STG.E desc[UR36][R2.64], R5 ;  /* 0x0000000502007986 */ /* 0x0003e2000c101924 */
[----:B------:R-:W-:Y:S05]  /*aee0*/  BRA `(.L_x_8537) ;  /* 0x0000000800ac7947 */ /* 0x000fea0003800000 */
.L_x_8542:
[----:B------:R-:W1:Y:S02]  /*aef0*/  I2F.F64.S64 R16, R16 ;  /* 0x0000001000107312 */ /* 0x000e640000301c00 */
[----:B-1----:R1:W-:Y:S01]  /*af00*/  STG.E.64 desc[UR36][R2.64], R16 ;  /* 0x0000001002007986 */ /* 0x0023e2000c101b24 */
[----:B------:R-:W-:Y:S05]  /*af10*/  BRA `(.L_x_8537) ;  /* 0x0000000800a07947 */ /* 0x000fea0003800000 */
.L_x_8532:
        /* <DEDUP_REMOVED lines=13> */
.L_x_8546:
[----:B------:R-:W1:Y:S01]  /*aff0*/  I2F.F64.S64 R4, R16 ;  /* 0x0000001000047312 */ /* 0x000e620000301c00 */
[----:B------:R-:W-:-:S05]  /*b000*/  CS2R R6, SRZ ;  /* 0x0000000000067805 */ /* 0x000fca000001ff00 */
[----:B-1----:R1:W-:Y:S01]  /*b010*/  STG.E.128 desc[UR36][R2.64], R4 ;  /* 0x0000000402007986 */ /* 0x0023e2000c101d24 */
[----:B------:R-:W-:Y:S05]  /*b020*/  BRA `(.L_x_8537) ;  /* 0x00000008005c7947 */ /* 0x000fea0003800000 */
.L_x_8545:
        /* <DEDUP_REMOVED lines=21> */
.L_x_8550:
[----:B------:R-:W-:Y:S05]  /*b180*/  BSYNC B0 ;  /* 0x0000000000007941 */ /* 0x000fea0003800000 */
.L_x_8549:
[----:B------:R-:W-:-:S05]  /*b190*/  LOP3.LUT R5, R0, R5, RZ, 0xfc, !PT ;  /* 0x0000000500057212 */ /* 0x000fca00078efcff */
[----:B------:R1:W-:Y:S01]  /*b1a0*/  STG.E.U8 desc[UR36][R2.64], R5 ;  /* 0x0000000502007986 */ /* 0x0003e2000c101124 */
[----:B------:R-:W-:Y:S05]  /*b1b0*/  BRA `(.L_x_8537) ;  /* 0x0000000400f87947 */ /* 0x000fea0003800000 */
.L_x_8548:
        /* <DEDUP_REMOVED lines=13> */
.L_x_8552:
[----:B------:R-:W-:Y:S01]  /*b290*/  IMAD.MOV.U32 R0, RZ, RZ, 0x7f ;  /* 0x0000007fff007424 */ /* 0x000fe200078e00ff */
[----:B------:R-:W-:-:S04]  /*b2a0*/  ISETP.GT.U32.AND P0, PT, R4, 0x7f800000, PT ;  /* 0x7f8000000400780c */ /* 0x000fc80003f04070 */
[----:B------:R-:W-:-:S09]  /*b2b0*/  SEL R0, R0, 0x7c, P0 ;  /* 0x0000007c00007807 */ /* 0x000fd20000000000 */
.L_x_8553:
[----:B------:R-:W-:Y:S05]  /*b2c0*/  BSYNC B0 ;  /* 0x0000000000007941 */ /* 0x000fea0003800000 */
.L_x_8551:
[----:B------:R-:W-:-:S04]  /*b2d0*/  LOP3.LUT R4, R17, 0x80000000, RZ, 0xc0, !PT ;  /* 0x8000000011047812 */ /* 0x000fc800078ec0ff */
[----:B------:R-:W-:-:S04]  /*b2e0*/  SHF.R.U32.HI R5, RZ, 0x18, R4 ;  /* 0x00000018ff057819 */ /* 0x000fc80000011604 */
[----:B------:R-:W-:-:S05]  /*b2f0*/  LOP3.LUT R5, R0, R5, RZ, 0xfc, !PT ;  /* 0x0000000500057212 */ /* 0x000fca00078efcff */
[----:B------:R1:W-:Y:S01]  /*b300*/  STG.E.U8 desc[UR36][R2.64], R5 ;  /* 0x0000000502007986 */ /* 0x0003e2000c101124 */
[----:B------:R-:W-:Y:S05]  /*b310*/  BRA `(.L_x_8537) ;  /* 0x0000000400a07947 */ /* 0x000fea0003800000 */
.L_x_8547:
[----:B------:R-:W1:Y:S02]  /*b320*/  I2F.S64 R0, R16 ;  /* 0x0000001000007312 */ /* 0x000e640000301400 */
[----:B-1----:R-:W-:-:S05]  /*b330*/  F2FP.BF16.F32.PACK_AB R0, RZ, R0 ;  /* 0x00000000ff00723e */ /* 0x002fca00000010ff */
[----:B------:R1:W-:Y:S01]  /*b340*/  STG.E.U16 desc[UR36][R2.64], R0 ;  /* 0x0000000002007986 */ /* 0x0003e2000c101524 */
[----:B------:R-:W-:Y:S05]  /*b350*/  BRA `(.L_x_8537) ;  /* 0x0000000400907947 */ /* 0x000fea0003800000 */
.L_x_8544:
        /* <DEDUP_REMOVED lines=10> */
.L_x_8556:
        /* <DEDUP_REMOVED lines=17> */
.L_x_8559:
[----:B------:R-:W-:-:S04]  /*b510*/  LOP3.LUT R0, R17, 0x80000000, RZ, 0xc0, !PT ;  /* 0x8000000011007812 */ /* 0x000fc800078ec0ff */
[----:B------:R-:W-:-:S04]  /*b520*/  SHF.R.U32.HI R5, RZ, 0x18, R0 ;  /* 0x00000018ff057819 */ /* 0x000fc80000011600 */
[----:B------:R-:W-:-:S04]  /*b530*/  LOP3.LUT R4, R4, R5, RZ, 0xfc, !PT ;  /* 0x0000000504047212 */ /* 0x000fc800078efcff */
[----:B------:R-:W-:-:S07]  /*b540*/  PRMT R0, R4, 0x7610, R0 ;  /* 0x0000761004007816 */ /* 0x000fce0000000000 */
.L_x_8558:
[----:B------:R-:W-:Y:S05]  /*b550*/  BSYNC B0 ;  /* 0x0000000000007941 */ /* 0x000fea0003800000 */
.L_x_8557:
[----:B------:R1:W-:Y:S01]  /*b560*/  STG.E.U8 desc[UR36][R2.64], R0 ;  /* 0x0000000002007986 */ /* 0x0003e2000c101124 */
[----:B------:R-:W-:Y:S05]  /*b570*/  BRA `(.L_x_8537) ;  /* 0x0000000400087947 */ /* 0x000fea0003800000 */
.L_x_8555:
        /* <DEDUP_REMOVED lines=17> */
.L_x_8562:
[----:B------:R-:W-:-:S04]  /*b690*/  LOP3.LUT R0, R17, 0x80000000, RZ, 0xc0, !PT ;  /* 0x8000000011007812 */ /* 0x000fc800078ec0ff */
[----:B------:R-:W-:-:S04]  /*b6a0*/  SHF.R.U32.HI R5, RZ, 0x18, R0 ;  /* 0x00000018ff057819 */ /* 0x000fc80000011600 */
[----:B------:R-:W-:-:S04]  /*b6b0*/  LOP3.LUT R4, R4, R5, RZ, 0xfc, !PT ;  /* 0x0000000504047212 */ /* 0x000fc800078efcff */
[----:B------:R-:W-:-:S07]  /*b6c0*/  PRMT R0, R4, 0x7610, R0 ;  /* 0x0000761004007816 */ /* 0x000fce0000000000 */
.L_x_8561:
[----:B------:R-:W-:Y:S05]  /*b6d0*/  BSYNC B0 ;  /* 0x0000000000007941 */ /* 0x000fea0003800000 */
.L_x_8560:
[----:B------:R1:W-:Y:S01]  /*b6e0*/  STG.E.U8 desc[UR36][R2.64], R0 ;  /* 0x0000000002007986 */ /* 0x0003e2000c101124 */
[----:B------:R-:W-:Y:S05]  /*b6f0*/  BRA `(.L_x_8537) ;  /* 0x0000000000a87947 */ /* 0x000fea0003800000 */
.L_x_8554:
        /* <DEDUP_REMOVED lines=22> */
.L_x_8536:
[----:B------:R-:W-:Y:S01]  /*b860*/  MOV R2, 0x100 ;  /* 0x0000010000027802 */ /* 0x000fe20000000f00 */
[----:B------:R-:W-:Y:S01]  /*b870*/  ULDC.64 UR4, c[0x4][0xf0] ;  /* 0x01003c0000047ab9 */ /* 0x000fe20000000a00 */
[----:B------:R-:W-:Y:S01]  /*b880*/  ULDC.64 UR6, c[0x4][0x8] ;  /* 0x0100020000067ab9 */ /* 0x000fe20000000a00 */
[----:B------:R-:W-:Y:S01]  /*b890*/  IMAD.U32 R4, RZ, RZ, UR4 ;  /* 0x00000004ff047e24 */ /* 0x000fe2000f8e00ff */
[----:B------:R-:W-:Y:S01]  /*b8a0*/  HFMA2.MMA R8, -RZ, RZ, 0, 6.020069122314453125e-06 ;  /* 0x00000065ff087435 */ /* 0x000fe200000001ff */
[----:B------:R-:W-:Y:S01]  /*b8b0*/  IMAD.U32 R5, RZ, RZ, UR5 ;  /* 0x00000005ff057e24 */ /* 0x000fe2000f8e00ff */
[----:B------:R-:W1:Y:S01]  /*b8c0*/  LDC.64 R2, c[0x4][R2] ;  /* 0x0100000002027b82 */ /* 0x000e620000000a00 */
[----:B------:R-:W-:Y:S01]  /*b8d0*/  ULDC.64 UR4, c[0x4][0xf8] ;  /* 0x01003e0000047ab9 */ /* 0x000fe20000000a00 */
[----:B------:R-:W-:Y:S02]  /*b8e0*/  IMAD.U32 R10, RZ, RZ, UR6 ;  /* 0x00000006ff0a7e24 */ /* 0x000fe4000f8e00ff */
[----:B------:R-:W-:-:S02]  /*b8f0*/  IMAD.U32 R6, RZ, RZ, UR4 ;  /* 0x00000004ff067e24 */ /* 0x000fc4000f8e00ff */
[----:B------:R-:W-:Y:S02]  /*b900*/  IMAD.U32 R7, RZ, RZ, UR5 ;  /* 0x00000005ff077e24 */ /* 0x000fe4000f8e00ff */
[----:B------:R-:W-:Y:S02]  /*b910*/  IMAD.U32 R11, RZ, RZ, UR7 ;  /* 0x00000007ff0b7e24 */ /* 0x000fe4000f8e00ff */
[----:B------:R-:W-:Y:S02]  /*b920*/  IMAD.MOV.U32 R12, RZ, RZ, 0x1 ;  /* 0x00000001ff0c7424 */ /* 0x000fe400078e00ff */
[----:B------:R-:W-:-:S07]  /*b930*/  IMAD.MOV.U32 R13, RZ, RZ, RZ ;  /* 0x000000ffff0d7224 */ /* 0x000fce00078e00ff */
[----:B------:R-:W-:-:S07]  /*b940*/  LEPC R20, `(.L_x_8565) ;  /* 0x000000001014794e */ /* 0x000fce0000000000 */
[----:B01----:R-:W-:Y:S05]  /*b950*/  CALL.ABS.NOINC R2 ;  /* 0x0000000002007343 */ /* 0x003fea0003c00000 */
.L_x_8565:
[----:B------:R-:W-:Y:S05]  /*b960*/  BRA `(.L_x_8537) ;  /* 0x00000000000c7947 */ /* 0x000fea0003800000 */
.L_x_8564:
[----:B------:R1:W-:Y:S01]  /*b970*/  STG.E.64 desc[UR36][R2.64], R16 ;  /* 0x0000001002007986 */ /* 0x0003e2000c101b24 */
[----:B------:R-:W-:Y:S05]  /*b980*/  BRA `(.L_x_8537) ;  /* 0x0000000000047947 */ /* 0x000fea0003800000 */
.L_x_8563:
[----:B------:R1:W-:Y:S02]  /*b990*/  STG.E desc[UR36][R2.64], R16 ;  /* 0x0000001002007986 */ /* 0x0003e4000c101924 */
.L_x_8537:
[----:B------:R-:W-:-:S05]  /*b9a0*/  VIADD R24, R24, 0x80 ;  /* 0x0000008018187836 */ /* 0x000fca0000000000 */
[----:B------:R-:W-:-:S13]  /*b9b0*/  ISETP.GE.AND P0, PT, R24, R27, PT ;  /* 0x0000001b1800720c */ /* 0x000fda0003f06270 */
[----:B------:R-:W-:Y:S05]  /*b9c0*/  @P0 BRA `(.L_x_8531) ;  /* 0x0000000c00a80947 */ /* 0x000fea0003800000 */
[----:B-1234-:R-:W1:Y:S01]  /*b9d0*/  LDC.64 R2, c[0x0][0x280] ;  /* 0x0000a000ff027b82 */ /* 0x01ee620000000a00 */
[----:B------:R-:W-:Y:S01]  /*b9e0*/  IMAD R0, R25, 0x200, R24 ;  /* 0x0000020019007824 */ /* 0x000fe200078e0218 */
[----:B------:R-:W-:Y:S01]  /*b9f0*/  PRMT R4, R26, 0x9910, RZ ;  /* 0x000099101a047816 */ /* 0x000fe200000000ff */
        /* <DEDUP_REMOVED lines=17> */
.L_x_8569:
[----:B------:R1:W-:Y:S01]  /*bb10*/  STG.E.U8 desc[UR36][R2.64], R18 ;  /* 0x0000001202007986 */ /* 0x0003e2000c101124 */
[----:B------:R-:W-:Y:S05]  /*bb20*/  BRA `(.L_x_8571) ;  /* 0x0000000c004c7947 */ /* 0x000fea0003800000 */
.L_x_8568:
        /* <DEDUP_REMOVED lines=8> */
.L_x_8573:
[----:B------:R1:W-:Y:S01]  /*bbb0*/  STG.E desc[UR36][R2.64], R18 ;  /* 0x0000001202007986 */ /* 0x0003e2000c101924 */
[----:B------:R-:W-:Y:S05]  /*bbc0*/  BRA `(.L_x_8571) ;  /* 0x0000000c00247947 */ /* 0x000fea0003800000 */
.L_x_8572:
[----:B------:R1:W-:Y:S01]  /*bbd0*/  STG.E.U16 desc[UR36][R2.64], R18 ;  /* 0x0000001202007986 */ /* 0x0003e2000c101524 */
[----:B------:R-:W-:Y:S05]  /*bbe0*/  BRA `(.L_x_8571) ;  /* 0x0000000c001c7947 */ /* 0x000fea0003800000 */
.L_x_8567:
        /* <DEDUP_REMOVED lines=9> */
.L_x_8575:
[----:B------:R-:W1:Y:S02]  /*bc80*/  I2F.S64 R0, R18 ;  /* 0x0000001200007312 */ /* 0x000e640000301400 */
[----:B-1----:R-:W-:-:S05]  /*bc90*/  F2FP.F16.F32.PACK_AB R0, RZ, R0 ;  /* 0x00000000ff00723e */ /* 0x002fca00000000ff */
[----:B------:R1:W-:Y:S01]  /*bca0*/  STG.E.U16 desc[UR36][R2.64], R0 ;  /* 0x0000000002007986 */ /* 0x0003e2000c101524 */
[----:B------:R-:W-:Y:S05]  /*bcb0*/  BRA `(.L_x_8571) ;  /* 0x0000000800e87947 */ /* 0x000fea0003800000 */
.L_x_8574:
        /* <DEDUP_REMOVED lines=10> */
.L_x_8577:
[----:B------:R-:W1:Y:S02]  /*bd60*/  I2F.S64 R18, R18 ;  /* 0x0000001200127312 */ /* 0x000e640000301400 */
[----:B-1----:R-:W-:-:S04]  /*bd70*/  F2FP.F16.F32.PACK_AB R5, RZ, R18 ;  /* 0x00000012ff05723e */ /* 0x002fc800000000ff */
[----:B------:R-:W-:-:S05]  /*bd80*/  PRMT R5, R5, 0x5410, RZ ;  /* 0x0000541005057816 */ /* 0x000fca00000000ff */
[----:B------:R1:W-:Y:S01]  /*bd90*/  STG.E desc[UR36][R2.64], R5 ;  /* 0x0000000502007986 */ /* 0x0003e2000c101924 */
[----:B------:R-:W-:Y:S05]  /*bda0*/  BRA `(.L_x_8571) ;  /* 0x0000000800ac7947 */ /* 0x000fea0003800000 */
.L_x_8576:
[----:B------:R-:W1:Y:S02]  /*bdb0*/  I2F.F64.S64 R18, R18 ;  /* 0x0000001200127312 */ /* 0x000e640000301c00 */
[----:B-1----:R1:W-:Y:S01]  /*bdc0*/  STG.E.64 desc[UR36][R2.64], R18 ;  /* 0x0000001202007986 */ /* 0x0023e2000c101b24 */
[----:B------:R-:W-:Y:S05]  /*bdd0*/  BRA `(.L_x_8571) ;  /* 0x0000000800a07947 */ /* 0x000fea0003800000 */
.L_x_8566:
        /* <DEDUP_REMOVED lines=13> */
.L_x_8580:
[----:B------:R-:W1:Y:S01]  /*beb0*/  I2F.F64.S64 R4, R18 ;  /* 0x0000001200047312 */ /* 0x000e620000301c00 */
[----:B------:R-:W-:-:S05]  /*bec0*/  CS2R R6, SRZ ;  /* 0x0000000000067805 */ /* 0x000fca000001ff00 */
[----:B-1----:R1:W-:Y:S01]  /*bed0*/  STG.E.128 desc[UR36][R2.64], R4 ;  /* 0x0000000402007986 */ /* 0x0023e2000c101d24 */
[----:B------:R-:W-:Y:S05]  /*bee0*/  BRA `(.L_x_8571) ;  /* 0x00000008005c7947 */ /* 0x000fea0003800000 */
.L_x_8579:
        /* <DEDUP_REMOVED lines=21> */
.L_x_8584:
[----:B------:R-:W-:Y:S05]  /*c040*/  BSYNC B0 ;  /* 0x0000000000007941 */ /* 0x000fea0003800000 */
.L_x_8583:
[----:B------:R-:W-:-:S05]  /*c050*/  LOP3.LUT R5, R0, R5, RZ, 0xfc, !PT ;  /* 0x0000000500057212 */ /* 0x000fca00078efcff */
[----:B------:R1:W-:Y:S01]  /*c060*/  STG.E.U8 desc[UR36][R2.64], R5 ;  /* 0x0000000502007986 */ /* 0x0003e2000c101124 */
[----:B------:R-:W-:Y:S05]  /*c070*/  BRA `(.L_x_8571) ;  /* 0x0000000400f87947 */ /* 0x000fea0003800000 */
.L_x_8582:
        /* <DEDUP_REMOVED lines=13> */
.L_x_8586:
[----:B------:R-:W-:Y:S01]  /*c150*/  IMAD.MOV.U32 R0, RZ, RZ, 0x7f ;  /* 0x0000007fff007424 */ /* 0x000fe200078e00ff */
[----:B------:R-:W-:-:S04]  /*c160*/  ISETP.GT.U32.AND P0, PT, R4, 0x7f800000, PT ;  /* 0x7f8000000400780c */ /* 0x000fc80003f04070 */
[----:B------:R-:W-:-:S09]  /*c170*/  SEL R0, R0, 0x7c, P0 ;  /* 0x0000007c00007807 */ /* 0x000fd20000000000 */
.L_x_8587:
[----:B------:R-:W-:Y:S05]  /*c180*/  BSYNC B0 ;  /* 0x0000000000007941 */ /* 0x000fea0003800000 */
.L_x_8585:
[----:B------:R-:W-:-:S04]  /*c190*/  LOP3.LUT R4, R19, 0x80000000, RZ, 0xc0, !PT ;  /* 0x8000000013047812 */ /* 0x000fc800078ec0ff */
[----:B------:R-:W-:-:S04]  /*c1a0*/  SHF.R.U32.HI R5, RZ, 0x18, R4 ;  /* 0x00000018ff057819 */ /* 0x000fc80000011604 */
[----:B------:R-:W-:-:S05]  /*c1b0*/  LOP3.LUT R5, R0, R5, RZ, 0xfc, !PT ;  /* 0x0000000500057212 */ /* 0x000fca00078efcff */
[----:B------:R1:W-:Y:S01]  /*c1c0*/  STG.E.U8 desc[UR36][R2.64], R5 ;  /* 0x0000000502007986 */ /* 0x0003e2000c101124 */
[----:B------:R-:W-:Y:S05]  /*c1d0*/  BRA `(.L_x_8571) ;  /* 0x0000000400a07947 */ /* 0x000fea0003800000 */
.L_x_8581:
[----:B------:R-:W1:Y:S02]  /*c1e0*/  I2F.S64 R0, R18 ;  /* 0x0000001200007312 */ /* 0x000e640000301400 */
[----:B-1----:R-:W-:-:S05]  /*c1f0*/  F2FP.BF16.F32.PACK_AB R0, RZ, R0 ;  /* 0x00000000ff00723e */ /* 0x002fca00000010ff */
[----:B------:R1:W-:Y:S01]  /*c200*/  STG.E.U16 desc[UR36][R2.64], R0 ;  /* 0x0000000002007986 */ /* 0x0003e2000c101524 */
[----:B------:R-:W-:Y:S05]  /*c210*/  BRA `(.L_x_8571) ;  /* 0x0000000400907947 */ /* 0x000fea0003800000 */
.L_x_8578:
        /* <DEDUP_REMOVED lines=10> */
.L_x_8590:
        /* <DEDUP_REMOVED lines=17> */
.L_x_8593:
[----:B------:R-:W-:-:S04]  /*c3d0*/  LOP3.LUT R0, R19, 0x80000000, RZ, 0xc0, !PT ;  /* 0x8000000013007812 */ /* 0x000fc800078ec0ff */
[----:B------:R-:W-:-:S04]  /*c3e0*/  SHF.R.U32.HI R5, RZ, 0x18, R0 ;  /* 0x00000018ff057819 */ /* 0x000fc80000011600 */
[----:B------:R-:W-:-:S04]  /*c3f0*/  LOP3.LUT R4, R4, R5, RZ, 0xfc, !PT ;  /* 0x0000000504047212 */ /* 0x000fc800078efcff */
[----:B------:R-:W-:-:S07]  /*c400*/  PRMT R0, R4, 0x7610, R0 ;  /* 0x0000761004007816 */ /* 0x000fce0000000000 */
.L_x_8592:
[----:B------:R-:W-:Y:S05]  /*c410*/  BSYNC B0 ;  /* 0x0000000000007941 */ /* 0x000fea0003800000 */
.L_x_8591:
[----:B------:R1:W-:Y:S01]  /*c420*/  STG.E.U8 desc[UR36][R2.64], R0 ;  /* 0x0000000002007986 */ /* 0x0003e2000c101124 */
[----:B------:R-:W-:Y:S05]  /*c430*/  BRA `(.L_x_8571) ;  /* 0x0000000400087947 */ /* 0x000fea0003800000 */
.L_x_8589:
        /* <DEDUP_REMOVED lines=17> */
.L_x_8596:
[----:B------:R-:W-:-:S04]  /*c550*/  LOP3.LUT R0, R19, 0x80000000, RZ, 0xc0, !PT ;  /* 0x8000000013007812 */ /* 0x000fc800078ec0ff */
[----:B------:R-:W-:-:S04]  /*c560*/  SHF.R.U32.HI R5, RZ, 0x18, R0 ;  /* 0x00000018ff057819 */ /* 0x000fc80000011600 */
[----:B------:R-:W-:-:S04]  /*c570*/  LOP3.LUT R4, R4, R5, RZ, 0xfc, !PT ;  /* 0x0000000504047212 */ /* 0x000fc800078efcff */
[----:B------:R-:W-:-:S07]  /*c580*/  PRMT R0, R4, 0x7610, R0 ;  /* 0x0000761004007816 */ /* 0x000fce0000000000 */
.L_x_8595:
[----:B------:R-:W-:Y:S05]  /*c590*/  BSYNC B0 ;  /* 0x0000000000007941 */ /* 0x000fea0003800000 */
.L_x_8594:
[----:B------:R4:W-:Y:S01]  /*c5a0*/  STG.E.U8 desc[UR36][R2.64], R0 ;  /* 0x0000000002007986 */ /* 0x0009e2000c101124 */
[----:B------:R-:W-:Y:S05]  /*c5b0*/  BRA `(.L_x_8571) ;  /* 0x0000000000a87947 */ /* 0x000fea0003800000 */
.L_x_8588:
        /* <DEDUP_REMOVED lines=22> */
.L_x_8570:
        /* <DEDUP_REMOVED lines=13> */
[----:B-1----:R-:W-:-:S07]  /*c7f0*/  IMAD.MOV.U32 R13, RZ, RZ, RZ ;  /* 0x000000ffff0d7224 */ /* 0x002fce00078e00ff */
[----:B------:R-:W-:-:S07]  /*c800*/  LEPC R20, `(.L_x_8599) ;  /* 0x000000001014794e */ /* 0x000fce0000000000 */
[----:B0-2---:R-:W-:Y:S05]  /*c810*/  CALL.ABS.NOINC R2 ;  /* 0x0000000002007343 */ /* 0x005fea0003c00000 */
.L_x_8599:
[----:B------:R-:W-:Y:S05]  /*c820*/  BRA `(.L_x_8571) ;  /* 0x00000000000c7947 */ /* 0x000fea0003800000 */
.L_x_8598:
[----:B------:R3:W-:Y:S01]  /*c830*/  STG.E.64 desc[UR36][R2.64], R18 ;  /* 0x0000001202007986 */ /* 0x0007e2000c101b24 */
[----:B------:R-:W-:Y:S05]  /*c840*/  BRA `(.L_x_8571) ;  /* 0x0000000000047947 */ /* 0x000fea0003800000 */
.L_x_8597:
[----:B------:R1:W-:Y:S02]  /*c850*/  STG.E desc[UR36][R2.64], R18 ;  /* 0x0000001202007986 */ /* 0x0003e4000c101924 */
.L_x_8571:
[----:B------:R-:W-:-:S07]  /*c860*/  VIADD R24, R24, 0x80 ;  /* 0x0000008018187836 */ /* 0x000fce0000000000 */
.L_x_8531:
[----:B------:R-:W-:Y:S05]  /*c870*/  BSYNC B6 ;  /* 0x0000000000067941 */ /* 0x000fea0003800000 */
.L_x_8530:
[----:B------:R-:W-:-:S13]  /*c880*/  ISETP.GE.AND P0, PT, R24, R27, PT ;  /* 0x0000001b1800720c */ /* 0x000fda0003f06270 */
[----:B------:R-:W-:Y:S05]  /*c890*/  @P0 EXIT ;  /* 0x000000000000094d */ /* 0x000fea0003800000 */
[----:B-1234-:R-:W1:Y:S01]  /*c8a0*/  LDC.64 R2, c[0x0][0x280] ;  /* 0x0000a000ff027b82 */ /* 0x01ee620000000a00 */
[----:B------:R-:W-:Y:S01]  /*c8b0*/  PRMT R0, R26, 0x9910, RZ ;  /* 0x000099101a007816 */ /* 0x000fe200000000ff */
[----:B------:R-:W-:Y:S01]  /*c8c0*/  IMAD R24, R25, 0x200, R24 ;  /* 0x0000020019187824 */ /* 0x000fe200078e0218 */
[----:B------:R-:W-:Y:S02]  /*c8d0*/  ULDC UR4, c[0x0][0x2a0] ;  /* 0x0000a80000047ab9 */ /* 0x000fe40000000800 */
[----:B------:R-:W-:Y:S01]  /*c8e0*/  ISETP.GT.AND P1, PT, R0, 0x9, PT ;  /* 0x000000090000780c */ /* 0x000fe20003f24270 */
[----:B------:R-:W-:-:S05]  /*c8f0*/  IMAD R5, R24, UR4, RZ ;  /* 0x0000000418057c24 */ /* 0x000fca000f8e02ff */
[----:B-1----:R-:W-:-:S05]  /*c900*/  IADD3 R2, P0, R5, R2, RZ ;  /* 0x0000000205027210 */ /* 0x002fca0007f1e0ff */
        /* <DEDUP_REMOVED lines=12> */
.L_x_8603:
[----:B------:R-:W-:Y:S01]  /*c9d0*/  STG.E.U8 desc[UR36][R2.64], R22 ;  /* 0x0000001602007986 */ /* 0x000fe2000c101124 */
[----:B------:R-:W-:Y:S05]  /*c9e0*/  EXIT ;  /* 0x000000000000794d */ /* 0x000fea0003800000 */
.L_x_8602:
        /* <DEDUP_REMOVED lines=8> */
.L_x_8606:
[----:B------:R-:W-:Y:S01]  /*ca70*/  STG.E desc[UR36][R2.64], R22 ;  /* 0x0000001602007986 */ /* 0x000fe2000c101924 */
[----:B------:R-:W-:Y:S05]  /*ca80*/  EXIT ;  /* 0x000000000000794d */ /* 0x000fea0003800000 */
.L_x_8605:
[----:B------:R-:W-:Y:S01]  /*ca90*/  STG.E.U16 desc[UR36][R2.64], R22 ;  /* 0x0000001602007986 */ /* 0x000fe2000c101524 */
[----:B------:R-:W-:Y:S05]  /*caa0*/  EXIT ;  /* 0x000000000000794d */ /* 0x000fea0003800000 */
.L_x_8601:
        /* <DEDUP_REMOVED lines=9> */
.L_x_8608:
[----:B------:R-:W1:Y:S02]  /*cb40*/  I2F.S64 R0, R22 ;  /* 0x0000001600007312 */ /* 0x000e640000301400 */
[----:B-1----:R-:W-:-:S05]  /*cb50*/  F2FP.F16.F32.PACK_AB R0, RZ, R0 ;  /* 0x00000000ff00723e */ /* 0x002fca00000000ff */
[----:B------:R-:W-:Y:S01]  /*cb60*/  STG.E.U16 desc[UR36][R2.64], R0 ;  /* 0x0000000002007986 */ /* 0x000fe2000c101524 */
[----:B------:R-:W-:Y:S05]  /*cb70*/  EXIT ;  /* 0x000000000000794d */ /* 0x000fea0003800000 */
.L_x_8607:
        /* <DEDUP_REMOVED lines=10> */
.L_x_8610:
[----:B------:R-:W1:Y:S02]  /*cc20*/  I2F.S64 R22, R22 ;  /* 0x0000001600167312 */ /* 0x000e640000301400 */
[----:B-1----:R-:W-:-:S04]  /*cc30*/  F2FP.F16.F32.PACK_AB R5, RZ, R22 ;  /* 0x00000016ff05723e */ /* 0x002fc800000000ff */
[----:B------:R-:W-:-:S05]  /*cc40*/  PRMT R5, R5, 0x5410, RZ ;  /* 0x0000541005057816 */ /* 0x000fca00000000ff */
[----:B------:R-:W-:Y:S01]  /*cc50*/  STG.E desc[UR36][R2.64], R5 ;  /* 0x0000000502007986 */ /* 0x000fe2000c101924 */
[----:B------:R-:W-:Y:S05]  /*cc60*/  EXIT ;  /* 0x000000000000794d */ /* 0x000fea0003800000 */
.L_x_8609:
[----:B------:R-:W1:Y:S02]  /*cc70*/  I2F.F64.S64 R22, R22 ;  /* 0x0000001600167312 */ /* 0x000e640000301c00 */
[----:B-1----:R-:W-:Y:S01]  /*cc80*/  STG.E.64 desc[UR36][R2.64], R22 ;  /* 0x0000001602007986 */ /* 0x002fe2000c101b24 */
[----:B------:R-:W-:Y:S05]  /*cc90*/  EXIT ;  /* 0x000000000000794d */ /* 0x000fea0003800000 */
.L_x_8600:
        /* <DEDUP_REMOVED lines=13> */
.L_x_8613:
[----:B------:R-:W1:Y:S01]  /*cd70*/  I2F.F64.S64 R4, R22 ;  /* 0x0000001600047312 */ /* 0x000e620000301c00 */
[----:B------:R-:W-:-:S05]  /*cd80*/  CS2R R6, SRZ ;  /* 0x0000000000067805 */ /* 0x000fca000001ff00 */
[----:B-1----:R-:W-:Y:S01]  /*cd90*/  STG.E.128 desc[UR36][R2.64], R4 ;  /* 0x0000000402007986 */ /* 0x002fe2000c101d24 */
[----:B------:R-:W-:Y:S05]  /*cda0*/  EXIT ;  /* 0x000000000000794d */ /* 0x000fea0003800000 */
.L_x_8612:
        /* <DEDUP_REMOVED lines=21> */
.L_x_8617:
[----:B------:R-:W-:Y:S05]  /*cf00*/  BSYNC B0 ;  /* 0x0000000000007941 */ /* 0x000fea0003800000 */
.L_x_8616:
[----:B------:R-:W-:-:S05]  /*cf10*/  LOP3.LUT R5, R0, R5, RZ, 0xfc, !PT ;  /* 0x0000000500057212 */ /* 0x000fca00078efcff */
[----:B------:R-:W-:Y:S01]  /*cf20*/  STG.E.U8 desc[UR36][R2.64], R5 ;  /* 0x0000000502007986 */ /* 0x000fe2000c101124 */
[----:B------:R-:W-:Y:S05]  /*cf30*/  EXIT ;  /* 0x000000000000794d */ /* 0x000fea0003800000 */
.L_x_8615:
        /* <DEDUP_REMOVED lines=13> */
.L_x_8619:
[----:B------:R-:W-:Y:S01]  /*d010*/  HFMA2.MMA R0, -RZ, RZ, 0, 7.569789886474609375e-06 ;  /* 0x0000007fff007435 */ /* 0x000fe200000001ff */
[----:B------:R-:W-:-:S09]  /*d020*/  ISETP.GT.U32.AND P0, PT, R4, 0x7f800000, PT ;  /* 0x7f8000000400780c */ /* 0x000fd20003f04070 */
[----:B------:R-:W-:-:S07]  /*d030*/  SEL R0, R0, 0x7c, P0 ;  /* 0x0000007c00007807 */ /* 0x000fce0000000000 */
.L_x_8620:
[----:B------:R-:W-:Y:S05]  /*d040*/  BSYNC B0 ;  /* 0x0000000000007941 */ /* 0x000fea0003800000 */
.L_x_8618:
[----:B------:R-:W-:-:S04]  /*d050*/  LOP3.LUT R4, R23, 0x80000000, RZ, 0xc0, !PT ;  /* 0x8000000017047812 */ /* 0x000fc800078ec0ff */
[----:B------:R-:W-:-:S04]  /*d060*/  SHF.R.U32.HI R5, RZ, 0x18, R4 ;  /* 0x00000018ff057819 */ /* 0x000fc80000011604 */
[----:B------:R-:W-:-:S05]  /*d070*/  LOP3.LUT R5, R0, R5, RZ, 0xfc, !PT ;  /* 0x0000000500057212 */ /* 0x000fca00078efcff */
[----:B------:R-:W-:Y:S01]  /*d080*/  STG.E.U8 desc[UR36][R2.64], R5 ;  /* 0x0000000502007986 */ /* 0x000fe2000c101124 */
[----:B------:R-:W-:Y:S05]  /*d090*/  EXIT ;  /* 0x000000000000794d */ /* 0x000fea0003800000 */
.L_x_8614:
[----:B------:R-:W1:Y:S02]  /*d0a0*/  I2F.S64 R0, R22 ;  /* 0x0000001600007312 */ /* 0x000e640000301400 */
[----:B-1----:R-:W-:-:S05]  /*d0b0*/  F2FP.BF16.F32.PACK_AB R0, RZ, R0 ;  /* 0x00000000ff00723e */ /* 0x002fca00000010ff */
[----:B------:R-:W-:Y:S01]  /*d0c0*/  STG.E.U16 desc[UR36][R2.64], R0 ;  /* 0x0000000002007986 */ /* 0x000fe2000c101524 */
[----:B------:R-:W-:Y:S05]  /*d0d0*/  EXIT ;  /* 0x000000000000794d */ /* 0x000fea0003800000 */
.L_x_8611:
        /* <DEDUP_REMOVED lines=10> */
.L_x_8623:
        /* <DEDUP_REMOVED lines=17> */
.L_x_8626:
[----:B------:R-:W-:-:S04]  /*d290*/  LOP3.LUT R0, R23, 0x80000000, RZ, 0xc0, !PT ;  /* 0x8000000017007812 */ /* 0x000fc800078ec0ff */
[----:B------:R-:W-:-:S04]  /*d2a0*/  SHF.R.U32.HI R5, RZ, 0x18, R0 ;  /* 0x00000018ff057819 */ /* 0x000fc80000011600 */
[----:B------:R-:W-:-:S04]  /*d2b0*/  LOP3.LUT R4, R4, R5, RZ, 0xfc, !PT ;  /* 0x0000000504047212 */ /* 0x000fc800078efcff */
[----:B------:R-:W-:-:S07]  /*d2c0*/  PRMT R0, R4, 0x7610, R0 ;  /* 0x0000761004007816 */ /* 0x000fce0000000000 */
.L_x_8625:
[----:B------:R-:W-:Y:S05]  /*d2d0*/  BSYNC B0 ;  /* 0x0000000000007941 */ /* 0x000fea0003800000 */
.L_x_8624:
[----:B------:R-:W-:Y:S01]  /*d2e0*/  STG.E.U8 desc[UR36][R2.64], R0 ;  /* 0x0000000002007986 */ /* 0x000fe2000c101124 */
[----:B------:R-:W-:Y:S05]  /*d2f0*/  EXIT ;  /* 0x000000000000794d */ /* 0x000fea0003800000 */
.L_x_8622:
        /* <DEDUP_REMOVED lines=17> */
.L_x_8629:
[----:B------:R-:W-:-:S04]  /*d410*/  LOP3.LUT R0, R23, 0x80000000, RZ, 0xc0, !PT ;  /* 0x8000000017007812 */ /* 0x000fc800078ec0ff */
[----:B------:R-:W-:-:S04]  /*d420*/  SHF.R.U32.HI R5, RZ, 0x18, R0 ;  /* 0x00000018ff057819 */ /* 0x000fc80000011600 */
[----:B------:R-:W-:-:S04]  /*d430*/  LOP3.LUT R4, R4, R5, RZ, 0xfc, !PT ;  /* 0x0000000504047212 */ /* 0x000fc800078efcff */
[----:B------:R-:W-:-:S07]  /*d440*/  PRMT R0, R4, 0x7610, R0 ;  /* 0x0000761004007816 */ /* 0x000fce0000000000 */
.L_x_8628:
[----:B------:R-:W-:Y:S05]  /*d450*/  BSYNC B0 ;  /* 0x0000000000007941 */ /* 0x000fea0003800000 */
.L_x_8627:
[----:B------:R-:W-:Y:S01]  /*d460*/  STG.E.U8 desc[UR36][R2.64], R0 ;  /* 0x0000000002007986 */ /* 0x000fe2000c101124 */
[----:B------:R-:W-:Y:S05]  /*d470*/  EXIT ;  /* 0x000000000000794d */ /* 0x000fea0003800000 */
.L_x_8621:
        /* <DEDUP_REMOVED lines=22> */
.L_x_8604:
        /* <DEDUP_REMOVED lines=16> */
.L_x_8632:
[----:B------:R-:W-:Y:S05]  /*d6e0*/  EXIT ;  /* 0x000000000000794d */ /* 0x000fea0003800000 */
.L_x_8631:
[----:B------:R-:W-:Y:S01]  /*d6f0*/  STG.E.64 desc[UR36][R2.64], R22 ;  /* 0x0000001602007986 */ /* 0x000fe2000c101b24 */
[----:B------:R-:W-:Y:S05]  /*d700*/  EXIT ;  /* 0x000000000000794d */ /* 0x000fea0003800000 */
.L_x_8630:
[----:B------:R-:W-:Y:S01]  /*d710*/  STG.E desc[UR36][R2.64], R22 ;  /* 0x0000001602007986 */ /* 0x000fe2000c101924 */
[----:B------:R-:W-:Y:S05]  /*d720*/  EXIT ;  /* 0x000000000000794d */ /* 0x000fea0003800000 */
.L_x_8633:
        /* <DEDUP_REMOVED lines=13> */
.L_x_18586:


//--------------------- .text._ZN2at6native18elementwise_kernelILi128ELi2EZNS0_22gpu_kernel_impl_nocastIZZNS0_73_GLOBAL__N__c8866d80_35_SparseBinaryOpIntersectionKernel_cu_f5210f67_363642_sparse_binary_op_intersection_kernel_implINS3_18CUDAKernelLauncherENS3_36CUDAValueSelectionIntersectionKernelINS3_9LhsProjOpEEElLl8EEEvRNS_6TensorERKS9_SC_RKSt6vectorIlSaIlEERKSt8optionalIS9_ESL_bbENKUlvE1_clEvEUllE_EEvRNS_18TensorIteratorBaseERKT_EUliE_EEviT1_ --------------------------
	.section	.text._ZN2at6native18elementwise_kernelILi128ELi2EZNS0_22gpu_kernel_impl_nocastIZZNS0_73_GLOBAL__N__c8866d80_35_SparseBinaryOpIntersectionKernel_cu_f5210f67_363642_sparse_binary_op_intersection_kernel_implINS3_18CUDAKernelLauncherENS3_36CUDAValueSelectionIntersectionKernelINS3_9LhsProjOpEEElLl8EEEvRNS_6TensorERKS9_SC_RKSt6vectorIlSaIlEERKSt8optionalIS9_ESL_bbENKUlvE1_clEvEUllE_EEvRNS_18TensorIteratorBaseERKT_EUliE_EEviT1_,"ax",@progbits
	.align	128
        .global         _ZN2at6native18elementwise_kernelILi128ELi2EZNS0_22gpu_kernel_impl_nocastIZZNS0_73_GLOBAL__N__c8866d80_35_SparseBinaryOpIntersectionKernel_cu_f5210f67_363642_sparse_binary_op_intersection_kernel_implINS3_18CUDAKernelLauncherENS3_36CUDAValueSelectionIntersectionKernelINS3_9LhsProjOpEEElLl8EEEvRNS_6TensorERKS9_SC_RKSt6vectorIlSaIlEERKSt8optionalIS9_ESL_bbENKUlvE1_clEvEUllE_EEvRNS_18TensorIteratorBaseERKT_EUliE_EEviT1_
        .type           _ZN2at6native18elementwise_kernelILi128ELi2EZNS0_22gpu_kernel_impl_nocastIZZNS0_73_GLOBAL__N__c8866d80_35_SparseBinaryOpIntersectionKernel_cu_f5210f67_363642_sparse_binary_op_intersection_kernel_implINS3_18CUDAKernelLauncherENS3_36CUDAValueSelectionIntersectionKernelINS3_9LhsProjOpEEElLl8EEEvRNS_6TensorERKS9_SC_RKSt6vectorIlSaIlEERKSt8optionalIS9_ESL_bbENKUlvE1_clEvEUllE_EEvRNS_18TensorIteratorBaseERKT_EUliE_EEviT1_,@function
        .size           _ZN2at6native18elementwise_kernelILi128ELi2EZNS0_22gpu_kernel_impl_nocastIZZNS0_73_GLOBAL__N__c8866d80_35_SparseBinaryOpIntersectionKernel_cu_f5210f67_363642_sparse_binary_op_intersection_kernel_implINS3_18CUDAKernelLauncherENS3_36CUDAValueSelectionIntersectionKernelINS3_9LhsProjOpEEElLl8EEEvRNS_6TensorERKS9_SC_RKSt6vectorIlSaIlEERKSt8optionalIS9_ESL_bbENKUlvE1_clEvEUllE_EEvRNS_18TensorIteratorBaseERKT_EUliE_EEviT1_,(.L_x_18587 - _ZN2at6native18elementwise_kernelILi128ELi2EZNS0_22gpu_kernel_impl_nocastIZZNS0_73_GLOBAL__N__c8866d80_35_SparseBinaryOpIntersectionKernel_cu_f5210f67_363642_sparse_binary_op_intersection_kernel_implINS3_18CUDAKernelLauncherENS3_36CUDAValueSelectionIntersectionKernelINS3_9LhsProjOpEEElLl8EEEvRNS_6TensorERKS9_SC_RKSt6vectorIlSaIlEERKSt8optionalIS9_ESL_bbENKUlvE1_clEvEUllE_EEvRNS_18TensorIteratorBaseERKT_EUliE_EEviT1_)
        .other          _ZN2at6native18elementwise_kernelILi128ELi2EZNS0_22gpu_kernel_impl_nocastIZZNS0_73_GLOBAL__N__c8866d80_35_SparseBinaryOpIntersectionKernel_cu_f5210f67_363642_sparse_binary_op_intersection_kernel_implINS3_18CUDAKernelLauncherENS3_36CUDAValueSelectionIntersectionKernelINS3_9LhsProjOpEEElLl8EEEvRNS_6TensorERKS9_SC_RKSt6vectorIlSaIlEERKSt8optionalIS9_ESL_bbENKUlvE1_clEvEUllE_EEvRNS_18TensorIteratorBaseERKT_EUliE_EEviT1_,@"STO_CUDA_ENTRY STV_DEFAULT"
_ZN2at6native18elementwise_kernelILi128ELi2EZNS0_22gpu_kernel_impl_nocastIZZNS0_73_GLOBAL__N__c8866d80_35_SparseBinaryOpIntersectionKernel_cu_f5210f67_363642_sparse_binary_op_intersection_kernel_implINS3_18CUDAKernelLauncherENS3_36CUDAValueSelectionIntersectionKernelINS3_9LhsProjOpEEElLl8EEEvRNS_6TensorERKS9_SC_RKSt6vectorIlSaIlEERKSt8optionalIS9_ESL_bbENKUlvE1_clEvEUllE_EEvRNS_18TensorIteratorBaseERKT_EUliE_EEviT1_:
.text._ZN2at6native18elementwise_kernelILi128ELi2EZNS0_22gpu_kernel_impl_nocastIZZNS0_73_GLOBAL__N__c8866d80_35_SparseBinaryOpIntersectionKernel_cu_f5210f67_363642_sparse_binary_op_intersection_kernel_implINS3_18CUDAKernelLauncherENS3_36CUDAValueSelectionIntersectionKernelINS3_9LhsProjOpEEElLl8EEEvRNS_6TensorERKS9_SC_RKSt6vectorIlSaIlEERKSt8optionalIS9_ESL_bbENKUlvE1_clEvEUllE_EEvRNS_18TensorIteratorBaseERKT_EUliE_EEviT1_:
[----:B------:R-:W-:Y:S01]  /*0000*/  LDC R1, c[0x0][0x28] ;  /* 0x00000a00ff017b82 */ /* 0x000fe20000000800 */
[----:B------:R-:W0:Y:S07]  /*0010*/  S2R R3, SR_CTAID.X ;  /* 0x0000000000037919 */ /* 0x000e2e0000002500 */
[----:B------:R-:W1:Y:S01]  /*0020*/  LDC.64 R8, c[0x0][0x430] ;  /* 0x00010c00ff087b82 */ /* 0x000e620000000a00 */
[----:B------:R-:W-:Y:S01]  /*0030*/  ULDC UR6, c[0x0][0x210] ;  /* 0x0000840000067ab9 */ /* 0x000fe20000000800 */
[----:B------:R-:W-:Y:S01]  /*0040*/  ULDC.64 UR8, c[0x0][0x208] ;  /* 0x0000820000087ab9 */ /* 0x000fe20000000a00 */
[----:B------:R-:W0:Y:S01]  /*0050*/  S2R R0, SR_TID.X ;  /* 0x0000000000007919 */ /* 0x000e220000002100 */
[----:B------:R-:W-:Y:S01]  /*0060*/  BSSY B0, `(.L_x_8634) ;  /* 0x00001ae000007945 */ /* 0x000fe20003800000 */
[----:B0-----:R-:W-:-:S02]  /*0070*/  LEA R3, R3, R0, 0x8 ;  /* 0x0000000003037211 */ /* 0x001fc400078e40ff */
[----:B-1----:R-:W-:Y:S02]  /*0080*/  IADD3 R0, P1, R8, -0x1, RZ ;  /* 0xffffffff08007810 */ /* 0x002fe40007f3e0ff */
[----:B------:R-:W-:Y:S02]  /*0090*/  ISETP.GE.AND P0, PT, R3, UR6, PT ;  /* 0x0000000603007c0c */ /* 0x000fe4000bf06270 */
[----:B------:R-:W-:-:S11]  /*00a0*/  IADD3.X R2, R9, -0x1, RZ, P1, !PT ;  /* 0xffffffff09027810 */ /* 0x000fd60000ffe4ff */
        /* <DEDUP_REMOVED lines=304> */
.L_x_8636:
        /* <DEDUP_REMOVED lines=8> */
[----:B------:R-:W-:Y:S02]  /*1430*/  ULDC.64 UR4, c[0x0][0x418] ;  /* 0x0001060000047ab9 */ /* 0x000fe40000000a00 */
[----:B------:R-:W-:-:S04]  /*1440*/  IADD3 R10, P0, R5, UR4, RZ ;  /* 0x00000004050a7c10 */ /* 0x000fc8000ff1e0ff */
[----:B------:R-:W-:Y:S01]  /*1450*/  IADD3.X R11, RZ, UR5, RZ, P0, !PT ;  /* 0x00000005ff0b7c10 */ /* 0x000fe200087fe4ff */
[----:B------:R-:W-:-:S04]  /*1460*/  ULDC.64 UR4, c[0x0][0x428] ;  /* 0x00010a0000047ab9 */ /* 0x000fc80000000a00 */
[----:B------:R-:W2:Y:S01]  /*1470*/  LDG.E.64 R12, desc[UR8][R10.64] ;  /* 0x000000080a0c7981 */ /* 0x000ea2000c1e1b00 */
[----:B------:R-:W-:Y:S02]  /*1480*/  ISETP.GE.U32.AND P1, PT, R0, 0x3, PT ;  /* 0x000000030000780c */ /* 0x000fe40003f26070 */
[----:B------:R-:W-:Y:S02]  /*1490*/  CS2R R26, SRZ ;  /* 0x00000000001a7805 */ /* 0x000fe4000001ff00 */
[----:B------:R-:W-:Y:S02]  /*14a0*/  LOP3.LUT R7, R8, 0x3, RZ, 0xc0, !PT ;  /* 0x0000000308077812 */ /* 0x000fe400078ec0ff */
[----:B------:R-:W-:Y:S02]  /*14b0*/  CS2R R28, SRZ ;  /* 0x00000000001c7805 */ /* 0x000fe4000001ff00 */
[----:B------:R-:W-:Y:S02]  /*14c0*/  ISETP.GE.U32.AND.EX P1, PT, R2, RZ, PT, P1 ;  /* 0x000000ff0200720c */ /* 0x000fe40003f26110 */
[----:B------:R-:W-:-:S04]  /*14d0*/  ISETP.NE.U32.AND P0, PT, R7, RZ, PT ;  /* 0x000000ff0700720c */ /* 0x000fc80003f05070 */
[----:B------:R-:W-:Y:S01]  /*14e0*/  ISETP.NE.AND.EX P0, PT, RZ, RZ, PT, P0 ;  /* 0x000000ffff00720c */ /* 0x000fe20003f05300 */
[----:B--2---:R-:W-:-:S04]  /*14f0*/  IMAD R5, R13, UR4, RZ ;  /* 0x000000040d057c24 */ /* 0x004fc8000f8e02ff */
[C---:B------:R-:W-:Y:S02]  /*1500*/  IMAD R5, R12.reuse, UR5, R5 ;  /* 0x000000050c057c24 */ /* 0x040fe4000f8e0205 */
[----:B------:R-:W-:-:S05]  /*1510*/  IMAD.WIDE.U32 R12, R12, UR4, RZ ;  /* 0x000000040c0c7c25 */ /* 0x000fca000f8e00ff */
[----:B------:R-:W-:Y:S01]  /*1520*/  IADD3 R15, R13, R5, RZ ;  /* 0x000000050d0f7210 */ /* 0x000fe20007ffe0ff */
[----:B------:R-:W-:Y:S06]  /*1530*/  @!P1 BRA `(.L_x_8638) ;  /* 0x0000000000cc9947 */ /* 0x000fec0003800000 */
[----:B------:R-:W-:Y:S01]  /*1540*/  IADD3 R6, P1, R7, -R8, RZ ;  /* 0x8000000807067210 */ /* 0x000fe20007f3e0ff */
[----:B------:R-:W-:Y:S01]  /*1550*/  ULDC.64 UR4, c[0x0][0x478] ;  /* 0x00011e0000047ab9 */ /* 0x000fe20000000a00 */
[C---:B------:R-:W-:Y:S02]  /*1560*/  LEA R16, P2, R12.reuse, UR12, 0x3 ;  /* 0x0000000c0c107c11 */ /* 0x040fe4000f8418ff */
[----:B------:R-:W-:Y:S01]  /*1570*/  CS2R R26, SRZ ;  /* 0x00000000001a7805 */ /* 0x000fe2000001ff00 */
[----:B------:R-:W-:Y:S01]  /*1580*/  USHF.L.U64.HI UR5, UR4, 0x3, UR5 ;  /* 0x0000000304057899 */ /* 0x000fe20008010205 */
[----:B------:R-:W-:Y:S01]  /*1590*/  IMAD.X R5, RZ, RZ, ~R9, P1 ;  /* 0x000000ffff057224 */ /* 0x000fe200008e0e09 */
[----:B------:R-:W-:Y:S01]  /*15a0*/  LEA.HI.X R17, R12, UR13, R15, 0x3, P2 ;  /* 0x0000000d0c117c11 */ /* 0x000fe200090f1c0f */
[----:B------:R-:W-:Y:S01]  /*15b0*/  USHF.L.U32 UR4, UR4, 0x3, URZ ;  /* 0x0000000304047899 */ /* 0x000fe2000800063f */
[----:B------:R-:W-:-:S11]  /*15c0*/  UMOV UR7, 0x8 ;  /* 0x0000000800077882 */ /* 0x000fd60000000000 */
.L_x_8639:
[----:B------:R-:W-:Y:S02]  /*15d0*/  MOV R20, R16 ;  /* 0x0000001000147202 */ /* 0x000fe40000000f00 */
[----:B------:R-:W-:Y:S02]  /*15e0*/  MOV R21, R17 ;  /* 0x0000001100157202 */ /* 0x000fe40000000f00 */
[----:B------:R-:W-:-:S04]  /*15f0*/  IADD3 R16, P1, R16, UR4, RZ ;  /* 0x0000000410107c10 */ /* 0x000fc8000ff3e0ff */
[----:B------:R-:W2:Y:S01]  /*1600*/  LDG.E.64 R20, desc[UR8][R20.64] ;  /* 0x0000000814147981 */ /* 0x000ea2000c1e1b00 */
[----:B------:R-:W-:Y:S02]  /*1610*/  IADD3.X R17, R17, UR5, RZ, P1, !PT ;  /* 0x0000000511117c10 */ /* 0x000fe40008ffe4ff */
[----:B------:R-:W-:-:S03]  /*1620*/  IADD3 R22, P1, R16, UR4, RZ ;  /* 0x0000000410167c10 */ /* 0x000fc6000ff3e0ff */
[----:B------:R-:W3:Y:S01]  /*1630*/  LDG.E.64 R18, desc[UR8][R16.64] ;  /* 0x0000000810127981 */ /* 0x000ee2000c1e1b00 */
[----:B------:R-:W-:Y:S02]  /*1640*/  IADD3.X R23, R17, UR5, RZ, P1, !PT ;  /* 0x0000000511177c10 */ /* 0x000fe40008ffe4ff */
[----:B------:R-:W-:-:S03]  /*1650*/  IADD3 R10, P1, R22, UR4, RZ ;  /* 0x00000004160a7c10 */ /* 0x000fc6000ff3e0ff */
[----:B------:R-:W4:Y:S01]  /*1660*/  LDG.E.64 R16, desc[UR8][R22.64] ;  /* 0x0000000816107981 */ /* 0x000f22000c1e1b00 */
[----:B------:R-:W-:-:S05]  /*1670*/  IADD3.X R11, R23, UR5, RZ, P1, !PT ;  /* 0x00000005170b7c10 */ /* 0x000fca0008ffe4ff */
[----:B------:R-:W5:Y:S01]  /*1680*/  LDG.E.64 R24, desc[UR8][R10.64] ;  /* 0x000000080a187981 */ /* 0x000f62000c1e1b00 */
[----:B------:R-:W-:Y:S01]  /*1690*/  ULDC.64 UR10, c[0x0][UR7+0x430] ;  /* 0x00010c00070a7abb */ /* 0x000fe20008000a00 */
[----:B------:R-:W-:-:S04]  /*16a0*/  IADD3 R27, P1, R27, 0x4, RZ ;  /* 0x000000041b1b7810 */ /* 0x000fc80007f3e0ff */
[----:B------:R-:W-:Y:S01]  /*16b0*/  IADD3.X R26, RZ, R26, RZ, P1, !PT ;  /* 0x0000001aff1a7210 */ /* 0x000fe20000ffe4ff */
[----:B--2---:R-:W-:Y:S02]  /*16c0*/  IMAD R21, R21, UR10, RZ ;  /* 0x0000000a15157c24 */ /* 0x004fe4000f8e02ff */
[----:B------:R-:W-:-:S04]  /*16d0*/  IMAD.WIDE.U32 R28, R20, UR10, R28 ;  /* 0x0000000a141c7c25 */ /* 0x000fc8000f8e001c */
[----:B------:R-:W-:Y:S01]  /*16e0*/  IMAD R21, R20, UR11, R21 ;  /* 0x0000000b14157c24 */ /* 0x000fe2000f8e0215 */
[----:B------:R-:W-:Y:S01]  /*16f0*/  ULDC.64 UR10, c[0x0][UR7+0x438] ;  /* 0x00010e00070a7abb */ /* 0x000fe20008000a00 */
[----:B------:R-:W-:Y:S01]  /*1700*/  IADD3 R20, P2, R27, R6, RZ ;  /* 0x000000061b147210 */ /* 0x000fe20007f5e0ff */
[----:B---3--:R-:W-:Y:S02]  /*1710*/  IMAD R19, R19, UR10, RZ ;  /* 0x0000000a13137c24 */ /* 0x008fe4000f8e02ff */
[----:B------:R-:W-:Y:S02]  /*1720*/  IADD3 R29, R29, R21, RZ ;  /* 0x000000151d1d7210 */ /* 0x000fe40007ffe0ff */
[----:B------:R-:W-:Y:S01]  /*1730*/  IMAD R21, R18, UR11, R19 ;  /* 0x0000000b12157c24 */ /* 0x000fe2000f8e0213 */
[----:B------:R-:W-:Y:S01]  /*1740*/  ISETP.NE.U32.AND P1, PT, R20, RZ, PT ;  /* 0x000000ff1400720c */ /* 0x000fe20003f25070 */
[----:B------:R-:W-:Y:S01]  /*1750*/  IMAD.WIDE.U32 R18, R18, UR10, R28 ;  /* 0x0000000a12127c25 */ /* 0x000fe2000f8e001c */
[----:B------:R-:W-:-:S03]  /*1760*/  ULDC.64 UR10, c[0x0][UR7+0x440] ;  /* 0x00011000070a7abb */ /* 0x000fc60008000a00 */
[----:B----4-:R-:W-:Y:S02]  /*1770*/  IMAD R17, R17, UR10, RZ ;  /* 0x0000000a11117c24 */ /* 0x010fe4000f8e02ff */
[----:B------:R-:W-:Y:S02]  /*1780*/  IMAD.IADD R19, R19, 0x1, R21 ;  /* 0x0000000113137824 */ /* 0x000fe400078e0215 */
[C---:B------:R-:W-:Y:S02]  /*1790*/  IMAD R21, R16.reuse, UR11, R17 ;  /* 0x0000000b10157c24 */ /* 0x040fe4000f8e0211 */
[----:B------:R-:W-:Y:S01]  /*17a0*/  IMAD.WIDE.U32 R16, R16, UR10, R18 ;  /* 0x0000000a10107c25 */ /* 0x000fe2000f8e0012 */
[----:B------:R-:W-:Y:S01]  /*17b0*/  IADD3.X R18, R26, R5, RZ, P2, !PT ;  /* 0x000000051a127210 */ /* 0x000fe200017fe4ff */
[----:B------:R-:W-:Y:S01]  /*17c0*/  ULDC.64 UR10, c[0x0][UR7+0x448] ;  /* 0x00011200070a7abb */ /* 0x000fe20008000a00 */
[----:B------:R-:W-:Y:S01]  /*17d0*/  UIADD3 UR7, UR7, 0x20, URZ ;  /* 0x0000002007077890 */ /* 0x000fe2000fffe03f */
[----:B-----5:R-:W-:Y:S01]  /*17e0*/  IMAD R19, R25, UR10, RZ ;  /* 0x0000000a19137c24 */ /* 0x020fe2000f8e02ff */
[----:B------:R-:W-:-:S02]  /*17f0*/  ISETP.NE.AND.EX P1, PT, R18, RZ, PT, P1 ;  /* 0x000000ff1200720c */ /* 0x000fc40003f25310 */
[----:B------:R-:W-:Y:S01]  /*1800*/  IADD3 R17, R17, R21, RZ ;  /* 0x0000001511117210 */ /* 0x000fe20007ffe0ff */
[C---:B------:R-:W-:Y:S02]  /*1810*/  IMAD R19, R24.reuse, UR11, R19 ;  /* 0x0000000b18137c24 */ /* 0x040fe4000f8e0213 */
[----:B------:R-:W-:Y:S01]  /*1820*/  IMAD.WIDE.U32 R28, R24, UR10, R16 ;  /* 0x0000000a181c7c25 */ /* 0x000fe2000f8e0010 */
[----:B------:R-:W-:-:S03]  /*1830*/  IADD3 R16, P2, R10, UR4, RZ ;  /* 0x000000040a107c10 */ /* 0x000fc6000ff5e0ff */
[----:B------:R-:W-:Y:S01]  /*1840*/  IMAD.IADD R29, R29, 0x1, R19 ;  /* 0x000000011d1d7824 */ /* 0x000fe200078e0213 */
[----:B------:R-:W-:-:S03]  /*1850*/  IADD3.X R17, R11, UR5, RZ, P2, !PT ;  /* 0x000000050b117c10 */ /* 0x000fc600097fe4ff */
[----:B------:R-:W-:Y:S06]  /*1860*/  @P1 BRA `(.L_x_8639) ;  /* 0xfffffffc00581947 */ /* 0x000fec000383ffff */
.L_x_8638:
[----:B------:R-:W-:Y:S05]  /*1870*/  @!P0 BRA `(.L_x_8637) ;  /* 0x00000000009c8947 */ /* 0x000fea0003800000 */
[----:B------:R-:W-:Y:S01]  /*1880*/  ULDC.64 UR4, c[0x0][0x478] ;  /* 0x00011e0000047ab9 */ /* 0x000fe20000000a00 */
[----:B------:R-:W-:Y:S01]  /*1890*/  MOV R14, R12 ;  /* 0x0000000c000e7202 */ /* 0x000fe20000000f00 */
[----:B------:R-:W-:-:S04]  /*18a0*/  IMAD R26, R26, UR4, RZ ;  /* 0x000000041a1a7c24 */ /* 0x000fc8000f8e02ff */
[----:B------:R-:W-:-:S04]  /*18b0*/  IMAD.WIDE.U32 R14, R27, UR4, R14 ;  /* 0x000000041b0e7c25 */ /* 0x000fc8000f8e000e */
[----:B------:R-:W-:Y:S01]  /*18c0*/  IMAD R5, R27, UR5, R26 ;  /* 0x000000051b057c24 */ /* 0x000fe2000f8e021a */
[----:B------:R-:W-:-:S04]  /*18d0*/  LEA R10, P0, R14, UR12, 0x3 ;  /* 0x0000000c0e0a7c11 */ /* 0x000fc8000f8018ff */
[----:B------:R-:W-:-:S04]  /*18e0*/  IADD3 R5, R15, R5, RZ ;  /* 0x000000050f057210 */ /* 0x000fc80007ffe0ff */
        /* <DEDUP_REMOVED lines=16> */
[----:B------:R-:W-:-:S05]  /*19f0*/  IADD3.X R17, R11, UR4, RZ, P1, !PT ;  /* 0x000000040b117c10 */ /* 0x000fca0008ffe4ff */
[----:B------:R-:W2:Y:S01]  /*1a00*/  LDG.E.64 R6, desc[UR8][R16.64] ;  /* 0x0000000810067981 */ /* 0x000ea2000c1e1b00 */
[----:B------:R-:W-:-:S04]  /*1a10*/  @P0 IADD3 R10, P1, R16, UR7, RZ ;  /* 0x00000007100a0c10 */ /* 0x000fc8000ff3e0ff */
[----:B------:R-:W-:-:S06]  /*1a20*/  @P0 IADD3.X R11, R17, UR4, RZ, P1, !PT ;  /* 0x00000004110b0c10 */ /* 0x000fcc0008ffe4ff */
[----:B------:R-:W3:Y:S01]  /*1a30*/  @P0 LDG.E.64 R10, desc[UR8][R10.64] ;  /* 0x000000080a0a0981 */ /* 0x000ee2000c1e1b00 */
[----:B------:R-:W2:Y:S08]  /*1a40*/  LDC.64 R14, c[0x0][R27+0x440] ;  /* 0x000110001b0e7b82 */ /* 0x000eb00000000a00 */
[----:B------:R-:W3:Y:S01]  /*1a50*/  @P0 LDC.64 R12, c[0x0][R27+0x448] ;  /* 0x000112001b0c0b82 */ /* 0x000ee20000000a00 */
        /* <DEDUP_REMOVED lines=9> */
.L_x_8637:
[----:B------:R-:W-:Y:S01]  /*1af0*/  ULDC.64 UR4, c[0x0][0x410] ;  /* 0x0001040000047ab9 */ /* 0x000fe20000000a00 */
[----:B------:R-:W-:Y:S02]  /*1b00*/  IADD3 R3, R3, 0x80, RZ ;  /* 0x0000008003037810 */ /* 0x000fe40007ffe0ff */
[----:B------:R-:W-:-:S05]  /*1b10*/  IADD3 R4, P0, R4, UR4, RZ ;  /* 0x0000000404047c10 */ /* 0x000fca000ff1e0ff */
[----:B------:R-:W-:-:S05]  /*1b20*/  IMAD.X R5, RZ, RZ, UR5, P0 ;  /* 0x00000005ff057e24 */ /* 0x000fca00080e06ff */
[----:B------:R0:W-:Y:S03]  /*1b30*/  STG.E.64 desc[UR8][R4.64], R28 ;  /* 0x0000001c04007986 */ /* 0x0001e6000c101b08 */
.L_x_8635:
[----:B------:R-:W-:Y:S05]  /*1b40*/  BSYNC B0 ;  /* 0x0000000000007941 */ /* 0x000fea0003800000 */
.L_x_8634:
        /* <DEDUP_REMOVED lines=305> */
.L_x_8640:
        /* <DEDUP_REMOVED lines=17> */
[----:B------:R-:W-:Y:S01]  /*2f70*/  LOP3.LUT R21, R8, 0x3, RZ, 0xc0, !PT ;  /* 0x0000000308157812 */ /* 0x000fe200078ec0ff */
[----:B------:R-:W-:Y:S01]  /*2f80*/  ULDC.64 UR6, c[0x0][0x478] ;  /* 0x00011e0000067ab9 */ /* 0x000fe20000000a00 */
[----:B------:R-:W-:Y:S01]  /*2f90*/  ISETP.GE.U32.AND.EX P1, PT, R2, RZ, PT, P0 ;  /* 0x000000ff0200720c */ /* 0x000fe20003f26100 */
[----:B------:R-:W-:Y:S01]  /*2fa0*/  IMAD.MOV.U32 R20, RZ, RZ, RZ ;  /* 0x000000ffff147224 */ /* 0x000fe200078e00ff */
[----:B------:R-:W-:Y:S02]  /*2fb0*/  ISETP.NE.U32.AND P2, PT, R21, RZ, PT ;  /* 0x000000ff1500720c */ /* 0x000fe40003f45070 */
[----:B------:R-:W-:Y:S02]  /*2fc0*/  CS2R R26, SRZ ;  /* 0x00000000001a7805 */ /* 0x000fe4000001ff00 */
[----:B------:R-:W-:-:S02]  /*2fd0*/  MOV R23, RZ ;  /* 0x000000ff00177202 */ /* 0x000fc40000000f00 */
[----:B------:R-:W-:Y:S01]  /*2fe0*/  ISETP.NE.AND.EX P0, PT, RZ, RZ, PT, P2 ;  /* 0x000000ffff00720c */ /* 0x000fe20003f05320 */
[----:B--2---:R-:W-:-:S04]  /*2ff0*/  IMAD R3, R7, UR4, RZ ;  /* 0x0000000407037c24 */ /* 0x004fc8000f8e02ff */
[C---:B------:R-:W-:Y:S02]  /*3000*/  IMAD R3, R6.reuse, UR5, R3 ;  /* 0x0000000506037c24 */ /* 0x040fe4000f8e0203 */
[----:B------:R-:W-:-:S05]  /*3010*/  IMAD.WIDE.U32 R6, R6, UR4, RZ ;  /* 0x0000000406067c25 */ /* 0x000fca000f8e00ff */
[----:B------:R-:W-:Y:S01]  /*3020*/  IADD3 R3, R7, R3, RZ ;  /* 0x0000000307037210 */ /* 0x000fe20007ffe0ff */
[----:B------:R-:W-:Y:S06]  /*3030*/  @!P1 BRA `(.L_x_8642) ;  /* 0x0000000000d09947 */ /* 0x000fec0003800000 */
[----:B------:R-:W-:Y:S01]  /*3040*/  IADD3 R0, P2, R21, -R8, RZ ;  /* 0x8000000815007210 */ /* 0x000fe20007f5e0ff */
[----:B------:R-:W-:Y:S01]  /*3050*/  HFMA2.MMA R23, -RZ, RZ, 0, 0 ;  /* 0x00000000ff177435 */ /* 0x000fe200000001ff */
[C---:B------:R-:W-:Y:S01]  /*3060*/  LEA R28, P1, R6.reuse, UR14, 0x3 ;  /* 0x0000000e061c7c11 */ /* 0x040fe2000f8218ff */
[----:B------:R-:W-:Y:S01]  /*3070*/  UIMAD.WIDE.U32 UR12, UR6, 0x8, URZ ;  /* 0x00000008060c78a5 */ /* 0x000fe2000f8e003f */
[----:B------:R-:W-:Y:S01]  /*3080*/  IADD3.X R25, RZ, ~R9, RZ, P2, !PT ;  /* 0x80000009ff197210 */ /* 0x000fe200017fe4ff */
[----:B------:R-:W-:Y:S01]  /*3090*/  USHF.L.U32 UR4, UR7, 0x3, URZ ;  /* 0x0000000307047899 */ /* 0x000fe2000800063f */
[----:B------:R-:W-:Y:S01]  /*30a0*/  IMAD.MOV.U32 R20, RZ, RZ, RZ ;  /* 0x000000ffff147224 */ /* 0x000fe200078e00ff */
[----:B------:R-:W-:Y:S01]  /*30b0*/  LEA.HI.X R29, R6, UR15, R3, 0x3, P1 ;  /* 0x0000000f061d7c11 */ /* 0x000fe200088f1c03 */
[----:B------:R-:W-:Y:S01]  /*30c0*/  UMOV UR5, 0x8 ;  /* 0x0000000800057882 */ /* 0x000fe20000000000 */
[----:B------:R-:W-:-:S12]  /*30d0*/  UIADD3 UR4, UR13, UR4, URZ ;  /* 0x000000040d047290 */ /* 0x000fd8000fffe03f */
.L_x_8643:
        /* <DEDUP_REMOVED lines=23> */
[----:B------:R-:W-:Y:S01]  /*3250*/  IADD3 R10, P2, R23, R0, RZ ;  /* 0x00000000170a7210 */ /* 0x000fe20007f5e0ff */
[----:B------:R-:W-:Y:S02]  /*3260*/  ULDC.64 UR10, c[0x0][UR5+0x440] ;  /* 0x00011000050a7abb */ /* 0x000fe40008000a00 */
[----:B------:R-:W-:Y:S01]  /*3270*/  IMAD.IADD R9, R9, 0x1, R11 ;  /* 0x0000000109097824 */ /* 0x000fe200078e020b */
[----:B------:R-:W-:Y:S01]  /*3280*/  ISETP.NE.U32.AND P1, PT, R10, RZ, PT ;  /* 0x000000ff0a00720c */ /* 0x000fe20003f25070 */
[----:B----4-:R-:W-:Y:S01]  /*3290*/  IMAD R11, R15, UR10, RZ ;  /* 0x0000000a0f0b7c24 */ /* 0x010fe2000f8e02ff */
[----:B------:R-:W-:Y:S01]  /*32a0*/  IADD3.X R10, R20, R25, RZ, P2, !PT ;  /* 0x00000019140a7210 */ /* 0x000fe200017fe4ff */
[----:B------:R-:W-:Y:S01]  /*32b0*/  IMAD.WIDE.U32 R8, R14, UR10, R8 ;  /* 0x0000000a0e087c25 */ /* 0x000fe2000f8e0008 */
[----:B------:R-:W-:-:S02]  /*32c0*/  IADD3 R28, P2, R12, UR12, RZ ;  /* 0x0000000c0c1c7c10 */ /* 0x000fc4000ff5e0ff */
[----:B------:R-:W-:Y:S01]  /*32d0*/  ISETP.NE.AND.EX P1, PT, R10, RZ, PT, P1 ;  /* 0x000000ff0a00720c */ /* 0x000fe20003f25310 */
[----:B------:R-:W-:Y:S01]  /*32e0*/  IMAD R11, R14, UR11, R11 ;  /* 0x0000000b0e0b7c24 */ /* 0x000fe2000f8e020b */
[----:B------:R-:W-:Y:S01]  /*32f0*/  ULDC.64 UR10, c[0x0][UR5+0x448] ;  /* 0x00011200050a7abb */ /* 0x000fe20008000a00 */
[----:B------:R-:W-:Y:S01]  /*3300*/  UIADD3 UR5, UR5, 0x20, URZ ;  /* 0x0000002005057890 */ /* 0x000fe2000fffe03f */
[----:B-----5:R-:W-:Y:S01]  /*3310*/  IMAD R15, R19, UR10, RZ ;  /* 0x0000000a130f7c24 */ /* 0x020fe2000f8e02ff */
[----:B------:R-:W-:Y:S02]  /*3320*/  IADD3.X R29, R13, UR4, RZ, P2, !PT ;  /* 0x000000040d1d7c10 */ /* 0x000fe400097fe4ff */
[----:B------:R-:W-:Y:S01]  /*3330*/  IADD3 R9, R9, R11, RZ ;  /* 0x0000000b09097210 */ /* 0x000fe20007ffe0ff */
[C---:B------:R-:W-:Y:S02]  /*3340*/  IMAD R15, R18.reuse, UR11, R15 ;  /* 0x0000000b120f7c24 */ /* 0x040fe4000f8e020f */
[----:B------:R-:W-:-:S04]  /*3350*/  IMAD.WIDE.U32 R26, R18, UR10, R8 ;  /* 0x0000000a121a7c25 */ /* 0x000fc8000f8e0008 */
[----:B------:R-:W-:Y:S01]  /*3360*/  IMAD.IADD R27, R27, 0x1, R15 ;  /* 0x000000011b1b7824 */ /* 0x000fe200078e020f */
[----:B------:R-:W-:Y:S06]  /*3370*/  @P1 BRA `(.L_x_8643) ;  /* 0xfffffffc00581947 */ /* 0x000fec000383ffff */
.L_x_8642:
[----:B------:R-:W-:Y:S05]  /*3380*/  @!P0 BRA `(.L_x_8641) ;  /* 0x0000000000988947 */ /* 0x000fea0003800000 */
        /* <DEDUP_REMOVED lines=38> */
.L_x_8641:
[----:B------:R-:W-:Y:S01]  /*35f0*/  STG.E.64 desc[UR8][R4.64], R26 ;  /* 0x0000001a04007986 */ /* 0x000fe2000c101b08 */
[----:B------:R-:W-:Y:S05]  /*3600*/  EXIT ;  /* 0x000000000000794d */ /* 0x000fea0003800000 */
.L_x_8644:
        /* <DEDUP_REMOVED lines=15> */
.L_x_18587:


//--------------------- .text._ZN2at6native27unrolled_elementwise_kernelIZZNS0_73_GLOBAL__N__c8866d80_35_SparseBinaryOpIntersectionKernel_cu_f5210f67_363642_sparse_binary_op_intersection_kernel_implINS2_18CUDAKernelLauncherENS2_36CUDAValueSelectionIntersectionKernelINS2_9LhsProjOpEEElLl8EEEvRNS_6TensorERKS8_SB_RKSt6vectorIlSaIlEERKSt8optionalIS8_ESK_bbENKUlvE1_clEvEUllE_St5arrayIPcLm2EELi4E23TrivialOffsetCalculatorILi1EjESR_NS0_6memory15LoadWithoutCastENSS_16StoreWithoutCastEEEviT_T0_T2_T3_T4_T5_ --------------------------
	.section	.text._ZN2at6native27unrolled_elementwise_kernelIZZNS0_73_GLOBAL__N__c8866d80_35_SparseBinaryOpIntersectionKernel_cu_f5210f67_363642_sparse_binary_op_intersection_kernel_implINS2_18CUDAKernelLauncherENS2_36CUDAValueSelectionIntersectionKernelINS2_9LhsProjOpEEElLl8EEEvRNS_6TensorERKS8_SB_RKSt6vectorIlSaIlEERKSt8optionalIS8_ESK_bbENKUlvE1_clEvEUllE_St5arrayIPcLm2EELi4E23TrivialOffsetCalculatorILi1EjESR_NS0_6memory15LoadWithoutCastENSS_16StoreWithoutCastEEEviT_T0_T2_T3_T4_T5_,"ax",@progbits
	.align	128
        .global         _ZN2at6native27unrolled_elementwise_kernelIZZNS0_73_GLOBAL__N__c8866d80_35_SparseBinaryOpIntersectionKernel_cu_f5210f67_363642_sparse_binary_op_intersection_kernel_implINS2_18CUDAKernelLauncherENS2_36CUDAValueSelectionIntersectionKernelINS2_9LhsProjOpEEElLl8EEEvRNS_6TensorERKS8_SB_RKSt6vectorIlSaIlEERKSt8optionalIS8_ESK_bbENKUlvE1_clEvEUllE_St5arrayIPcLm2EELi4E23TrivialOffsetCalculatorILi1EjESR_NS0_6memory15LoadWithoutCastENSS_16StoreWithoutCastEEEviT_T0_T2_T3_T4_T5_
        .type           _ZN2at6native27unrolled_elementwise_kernelIZZNS0_73_GLOBAL__N__c8866d80_35_SparseBinaryOpIntersectionKernel_cu_f5210f67_363642_sparse_binary_op_intersection_kernel_implINS2_18CUDAKernelLauncherENS2_36CUDAValueSelectionIntersectionKernelINS2_9LhsProjOpEEElLl8EEEvRNS_6TensorERKS8_SB_RKSt6vectorIlSaIlEERKSt8optionalIS8_ESK_bbENKUlvE1_clEvEUllE_St5arrayIPcLm2EELi4E23TrivialOffsetCalculatorILi1EjESR_NS0_6memory15LoadWithoutCastENSS_16StoreWithoutCastEEEviT_T0_T2_T3_T4_T5_,@function
        .size           _ZN2at6native27unrolled_elementwise_kernelIZZNS0_73_GLOBAL__N__c8866d80_35_SparseBinaryOpIntersectionKernel_cu_f5210f67_363642_sparse_binary_op_intersection_kernel_implINS2_18CUDAKernelLauncherENS2_36CUDAValueSelectionIntersectionKernelINS2_9LhsProjOpEEElLl8EEEvRNS_6TensorERKS8_SB_RKSt6vectorIlSaIlEERKSt8optionalIS8_ESK_bbENKUlvE1_clEvEUllE_St5arrayIPcLm2EELi4E23TrivialOffsetCalculatorILi1EjESR_NS0_6memory15LoadWithoutCastENSS_16StoreWithoutCastEEEviT_T0_T2_T3_T4_T5_,(.L_x_18588 - _ZN2at6native27unrolled_elementwise_kernelIZZNS0_73_GLOBAL__N__c8866d80_35_SparseBinaryOpIntersectionKernel_cu_f5210f67_363642_sparse_binary_op_intersection_kernel_implINS2_18CUDAKernelLauncherENS2_36CUDAValueSelectionIntersectionKernelINS2_9LhsProjOpEEElLl8EEEvRNS_6TensorERKS8_SB_RKSt6vectorIlSaIlEERKSt8optionalIS8_ESK_bbENKUlvE1_clEvEUllE_St5arrayIPcLm2EELi4E23TrivialOffsetCalculatorILi1EjESR_NS0_6memory15LoadWithoutCastENSS_16StoreWithoutCastEEEviT_T0_T2_T3_T4_T5_)
        .other          _ZN2at6native27unrolled_elementwise_kernelIZZNS0_73_GLOBAL__N__c8866d80_35_SparseBinaryOpIntersectionKernel_cu_f5210f67_363642_sparse_binary_op_intersection_kernel_implINS2_18CUDAKernelLauncherENS2_36CUDAValueSelectionIntersectionKernelINS2_9LhsProjOpEEElLl8EEEvRNS_6TensorERKS8_SB_RKSt6vectorIlSaIlEERKSt8optionalIS8_ESK_bbENKUlvE1_clEvEUllE_St5arrayIPcLm2EELi4E23TrivialOffsetCalculatorILi1EjESR_NS0_6memory15LoadWithoutCastENSS_16StoreWithoutCastEEEviT_T0_T2_T3_T4_T5_,@"STO_CUDA_ENTRY STV_DEFAULT"
_ZN2at6native27unrolled_elementwise_kernelIZZNS0_73_GLOBAL__N__c8866d80_35_SparseBinaryOpIntersectionKernel_cu_f5210f67_363642_sparse_binary_op_intersection_kernel_implINS2_18CUDAKernelLauncherENS2_36CUDAValueSelectionIntersectionKernelINS2_9LhsProjOpEEElLl8EEEvRNS_6TensorERKS8_SB_RKSt6vectorIlSaIlEERKSt8optionalIS8_ESK_bbENKUlvE1_clEvEUllE_St5arrayIPcLm2EELi4E23TrivialOffsetCalculatorILi1EjESR_NS0_6memory15LoadWithoutCastENSS_16StoreWithoutCastEEEviT_T0_T2_T3_T4_T5_:
.text._ZN2at6native27unrolled_elementwise_kernelIZZNS0_73_GLOBAL__N__c8866d80_35_SparseBinaryOpIntersectionKernel_cu_f5210f67_363642_sparse_binary_op_intersection_kernel_implINS2_18CUDAKernelLauncherENS2_36CUDAValueSelectionIntersectionKernelINS2_9LhsProjOpEEElLl8EEEvRNS_6TensorERKS8_SB_RKSt6vectorIlSaIlEERKSt8optionalIS8_ESK_bbENKUlvE1_clEvEUllE_St5arrayIPcLm2EELi4E23TrivialOffsetCalculatorILi1EjESR_NS0_6memory15LoadWithoutCastENSS_16StoreWithoutCastEEEviT_T0_T2_T3_T4_T5_:
[----:B------:R-:W0:Y:S01]  /*0000*/  LDC R1, c[0x0][0x28] ;  /* 0x00000a00ff017b82 */ /* 0x000e220000000800 */
[----:B------:R-:W1:Y:S07]  /*0010*/  S2R R0, SR_TID.X ;  /* 0x0000000000007919 */ /* 0x000e6e0000002100 */
[----:B------:R-:W2:Y:S01]  /*0020*/  S2UR UR9, SR_CTAID.X ;  /* 0x00000000000979c3 */ /* 0x000ea20000002500 */
[----:B------:R-:W-:Y:S01]  /*0030*/  ULDC UR4, c[0x0][0x210] ;  /* 0x0000840000047ab9 */ /* 0x000fe20000000800 */
[----:B0-----:R-:W-:Y:S01]  /*0040*/  VIADD R1, R1, 0xffffff98 ;  /* 0xffffff9801017836 */ /* 0x001fe20000000000 */
[----:B------:R-:W-:Y:S01]  /*0050*/  ULDC.64 UR10, c[0x0][0x208] ;  /* 0x00008200000a7ab9 */ /* 0x000fe20000000a00 */
[----:B------:R-:W-:Y:S01]  /*0060*/  CS2R R18, SRZ ;  /* 0x0000000000127805 */ /* 0x000fe2000001ff00 */
[----:B------:R-:W-:-:S03]  /*0070*/  ULDC.64 UR12, c[0x0][0x218] ;  /* 0x00008600000c7ab9 */ /* 0x000fc60000000a00 */
[----:B------:R-:W0:Y:S08]  /*0080*/  LDC.64 R10, c[0x0][0x220] ;  /* 0x00008800ff0a7b82 */ /* 0x000e300000000a00 */
[----:B------:R-:W3:Y:S01]  /*0090*/  LDC.64 R14, c[0x0][0x230] ;  /* 0x00008c00ff0e7b82 */ /* 0x000ee20000000a00 */
[----:B--2---:R-:W-:Y:S02]  /*00a0*/  UIMAD UR4, UR9, -0x200, UR4 ;  /* 0xfffffe00090478a4 */ /* 0x004fe4000f8e0204 */
[----:B------:R-:W-:-:S05]  /*00b0*/  MOV R7, UR9 ;  /* 0x0000000900077c02 */ /* 0x000fca0008000f00 */
[----:B------:R-:W2:Y:S01]  /*00c0*/  LDC.64 R16, c[0x0][0x238] ;  /* 0x00008e00ff107b82 */ /* 0x000ea20000000a00 */
[----:B------:R-:W-:Y:S02]  /*00d0*/  MOV R27, UR9 ;  /* 0x00000009001b7c02 */ /* 0x000fe40008000f00 */
[----:B------:R-:W-:Y:S02]  /*00e0*/  MOV R29, UR9 ;  /* 0x00000009001d7c02 */ /* 0x000fe40008000f00 */
[----:B-1----:R-:W-:Y:S01]  /*00f0*/  ISETP.GE.AND P0, PT, R0, UR4, PT ;  /* 0x0000000400007c0c */ /* 0x002fe2000bf06270 */
[----:B------:R-:W-:Y:S01]  /*0100*/  IMAD.MOV.U32 R6, RZ, RZ, R0 ;  /* 0x000000ffff067224 */ /* 0x000fe200078e0000 */
[----:B------:R-:W-:Y:S01]  /*0110*/  MOV R9, UR9 ;  /* 0x0000000900097c02 */ /* 0x000fe20008000f00 */
[----:B------:R-:W1:Y:S08]  /*0120*/  LDC.64 R20, c[0x0][0x240] ;  /* 0x00009000ff147b82 */ /* 0x000e700000000a00 */
[----:B------:R-:W4:Y:S02]  /*0130*/  LDC.64 R30, c[0x0][0x268] ;  /* 0x00009a00ff1e7b82 */ /* 0x000f240000000a00 */
[----:B------:R-:W-:-:S02]  /*0140*/  @!P0 IMAD R7, R7, 0x200, R6 ;  /* 0x0000020007078824 */ /* 0x000fc400078e0206 */
[----:B------:R-:W-:-:S04]  /*0150*/  @!P0 VIADD R6, R6, 0x80 ;  /* 0x0000008006068836 */ /* 0x000fc80000000000 */
[----:B------:R-:W0:Y:S01]  /*0160*/  @!P0 LDC.64 R22, c[0x0][0x288] ;  /* 0x0000a200ff168b82 */ /* 0x000e220000000a00 */
[----:B------:R-:W-:-:S07]  /*0170*/  ISETP.GE.AND P1, PT, R6, UR4, PT ;  /* 0x0000000406007c0c */ /* 0x000fce000bf26270 */
[----:B------:R-:W4:Y:S06]  /*0180*/  LDC.64 R12, c[0x0][0x228] ;  /* 0x00008a00ff0c7b82 */ /* 0x000f2c0000000a00 */
[----:B------:R-:W-:Y:S02]  /*0190*/  @!P1 IMAD R27, R27, 0x200, R6 ;  /* 0x000002001b1b9824 */ /* 0x000fe400078e0206 */
[----:B------:R-:W-:Y:S01]  /*01a0*/  @!P1 VIADD R6, R6, 0x80 ;  /* 0x0000008006069836 */ /* 0x000fe20000000000 */
[----:B------:R-:W3:Y:S04]  /*01b0*/  @!P1 LDC.64 R2, c[0x0][0x288] ;  /* 0x0000a200ff029b82 */ /* 0x000ee80000000a00 */
[C---:B------:R-:W-:Y:S01]  /*01c0*/  ISETP.GE.AND P3, PT, R6.reuse, UR4, PT ;  /* 0x0000000406007c0c */ /* 0x040fe2000bf66270 */
[----:B0-----:R-:W-:Y:S01]  /*01d0*/  @!P0 IMAD.WIDE.U32 R22, R7, 0x8, R22 ;  /* 0x0000000807168825 */ /* 0x001fe200078e0016 */
[----:B------:R0:W-:Y:S04]  /*01e0*/  STL.64 [R1+0x8], R10 ;  /* 0x0000080a01007387 */ /* 0x0001e80000100a00 */
[----:B------:R2:W5:Y:S07]  /*01f0*/  @!P0 LDG.E.64 R18, desc[UR10][R22.64] ;  /* 0x0000000a16128981 */ /* 0x00056e000c1e1b00 */
[----:B------:R-:W-:Y:S01]  /*0200*/  @!P3 IMAD R29, R29, 0x200, R6 ;  /* 0x000002001d1db824 */ /* 0x000fe200078e0206 */
[----:B------:R-:W1:Y:S01]  /*0210*/  @!P3 LDC.64 R4, c[0x0][0x288] ;  /* 0x0000a200ff04bb82 */ /* 0x000e620000000a00 */
[----:B------:R-:W-:-:S05]  /*0220*/  @!P3 VIADD R6, R6, 0x80 ;  /* 0x000000800606b836 */ /* 0x000fca0000000000 */
[----:B------:R-:W-:Y:S01]  /*0230*/  ISETP.GE.AND P2, PT, R6, UR4, PT ;  /* 0x0000000406007c0c */ /* 0x000fe2000bf46270 */
[----:B---3--:R-:W-:Y:S01]  /*0240*/  @!P1 IMAD.WIDE.U32 R26, R27, 0x8, R2 ;  /* 0x000000081b1a9825 */ /* 0x008fe200078e0002 */
[----:B0-----:R-:W0:Y:S08]  /*0250*/  LDC.64 R10, c[0x0][0x278] ;  /* 0x00009e00ff0a7b82 */ /* 0x001e300000000a00 */
[----:B------:R-:W3:Y:S03]  /*0260*/  LDC.64 R2, c[0x0][0x218] ;  /* 0x00008600ff027b82 */ /* 0x000ee60000000a00 */
[----:B------:R-:W-:Y:S01]  /*0270*/  @!P2 IMAD R9, R9, 0x200, R6 ;  /* 0x000002000909a824 */ /* 0x000fe200078e0206 */
[----:B------:R-:W-:-:S04]  /*0280*/  CS2R R6, SRZ ;  /* 0x0000000000067805 */ /* 0x000fc8000001ff00 */
[----:B------:R-:W4:Y:S01]  /*0290*/  @!P2 LDC.64 R24, c[0x0][0x288] ;  /* 0x0000a200ff18ab82 */ /* 0x000f220000000a00 */
[----:B-1----:R-:W-:Y:S01]  /*02a0*/  @!P3 IMAD.WIDE.U32 R28, R29, 0x8, R4 ;  /* 0x000000081d1cb825 */ /* 0x002fe200078e0004 */
[----:B------:R-:W-:-:S06]  /*02b0*/  CS2R R4, SRZ ;  /* 0x0000000000047805 */ /* 0x000fcc000001ff00 */
[----:B------:R1:W5:Y:S01]  /*02c0*/  @!P3 LDG.E.64 R4, desc[UR10][R28.64] ;  /* 0x0000000a1c04b981 */ /* 0x000362000c1e1b00 */
[----:B--2---:R-:W2:Y:S03]  /*02d0*/  LDC.64 R22, c[0x0][0x248] ;  /* 0x00009200ff167b82 */ /* 0x004ea60000000a00 */
[----:B---3--:R3:W-:Y:S05]  /*02e0*/  STL.64 [R1], R2 ;  /* 0x0000000201007387 */ /* 0x0087ea0000100a00 */
[----:B-1----:R-:W1:Y:S01]  /*02f0*/  LDC.64 R28, c[0x0][0x260] ;  /* 0x00009800ff1c7b82 */ /* 0x002e620000000a00 */
[----:B----4-:R-:W-:Y:S01]  /*0300*/  @!P2 IMAD.WIDE.U32 R24, R9, 0x8, R24 ;  /* 0x000000080918a825 */ /* 0x010fe200078e0018 */
[----:B------:R-:W-:-:S06]  /*0310*/  CS2R R8, SRZ ;  /* 0x0000000000087805 */ /* 0x000fcc000001ff00 */
[----:B---3--:R-:W3:Y:S01]  /*0320*/  LDC.64 R2, c[0x0][0x270] ;  /* 0x00009c00ff027b82 */ /* 0x008ee20000000a00 */
[----:B------:R4:W5:Y:S04]  /*0330*/  @!P2 LDG.E.64 R6, desc[UR10][R24.64] ;  /* 0x0000000a1806a981 */ /* 0x000968000c1e1b00 */
[----:B------:R0:W5:Y:S03]  /*0340*/  @!P1 LDG.E.64 R8, desc[UR10][R26.64] ;  /* 0x0000000a1a089981 */ /* 0x000166000c1e1b00 */
[----:B----4-:R-:W4:Y:S08]  /*0350*/  LDC.64 R24, c[0x0][0x250] ;  /* 0x00009400ff187b82 */ /* 0x010f300000000a00 */
[----:B0-----:R-:W0:Y:S01]  /*0360*/  LDC.64 R26, c[0x0][0x258] ;  /* 0x00009600ff1a7b82 */ /* 0x001e220000000a00 */
[----:B------:R-:W-:Y:S01]  /*0370*/  ISETP.NE.U32.AND P1, PT, RZ, UR12, PT ;  /* 0x0000000cff007c0c */ /* 0x000fe2000bf25070 */
[----:B------:R-:W-:Y:S03]  /*0380*/  STL.64 [R1+0x18], R14 ;  /* 0x0000180e01007387 */ /* 0x000fe60000100a00 */
[----:B------:R-:W-:Y:S01]  /*0390*/  ISETP.NE.AND.EX P1, PT, RZ, UR13, PT, P1 ;  /* 0x0000000dff007c0c */ /* 0x000fe2000bf25310 */
[----:B------:R-:W-:Y:S04]  /*03a0*/  STL.64 [R1+0x20], R16 ;  /* 0x0000201001007387 */ /* 0x000fe80000100a00 */
[----:B------:R-:W-:Y:S04]  /*03b0*/  STL.64 [R1+0x28], R20 ;  /* 0x0000281401007387 */ /* 0x000fe80000100a00 */
[----:B-1----:R-:W-:Y:S04]  /*03c0*/  STL.64 [R1+0x48], R28 ;  /* 0x0000481c01007387 */ /* 0x002fe80000100a00 */
[----:B----4-:R-:W-:Y:S04]  /*03d0*/  STL.64 [R1+0x38], R24 ;  /* 0x0000381801007387 */ /* 0x010fe80000100a00 */
[----:B------:R-:W-:Y:S04]  /*03e0*/  STL.64 [R1+0x50], R30 ;  /* 0x0000501e01007387 */ /* 0x000fe80000100a00 */
[----:B0-----:R-:W-:Y:S04]  /*03f0*/  STL.64 [R1+0x40], R26 ;  /* 0x0000401a01007387 */ /* 0x001fe80000100a00 */
[----:B---3--:R-:W-:Y:S04]  /*0400*/  STL.64 [R1+0x58], R2 ;  /* 0x0000580201007387 */ /* 0x008fe80000100a00 */
[----:B------:R-:W-:Y:S01]  /*0410*/  STL.64 [R1+0x60], R10 ;  /* 0x0000600a01007387 */ /* 0x000fe20000100a00 */
[----:B------:R-:W-:Y:S01]  /*0420*/  ISETP.GE.OR P0, PT, R0, UR4, !P1 ;  /* 0x0000000400007c0c */ /* 0x000fe2000cf06670 */
[----:B------:R-:W-:Y:S02]  /*0430*/  BSSY B0, `(.L_x_8645) ;  /* 0x0000174000007945 */ /* 0x000fe40003800000 */
[----:B------:R0:W-:Y:S04]  /*0440*/  STL.64 [R1+0x10], R12 ;  /* 0x0000100c01007387 */ /* 0x0001e80000100a00 */
[----:B--2---:R1:W-:Y:S01]  /*0450*/  STL.64 [R1+0x30], R22 ;  /* 0x0000301601007387 */ /* 0x0043e20000100a00 */
[----:B0-----:R-:W-:-:S02]  /*0460*/  CS2R R12, SRZ ;  /* 0x00000000000c7805 */ /* 0x001fc4000001ff00 */
[----:B-1----:R-:W-:-:S03]  /*0470*/  CS2R R22, SRZ ;  /* 0x0000000000167805 */ /* 0x002fc6000001ff00 */
[----:B------:R-:W-:Y:S05]  /*0480*/  @P0 BRA `(.L_x_8646) ;  /* 0x0000001400b80947 */ /* 0x000fea0003800000 */
[----:B------:R-:W0:Y:S02]  /*0490*/  LDC.64 R24, c[0x0][0x228] ;  /* 0x00008a00ff187b82 */ /* 0x000e240000000a00 */
[----:B0-----:R-:W-:-:S04]  /*04a0*/  ISETP.GE.U32.AND P0, PT, R24, 0x1, PT ;  /* 0x000000011800780c */ /* 0x001fc80003f06070 */
[----:B------:R-:W-:-:S13]  /*04b0*/  ISETP.GE.AND.EX P0, PT, R25, RZ, PT, P0 ;  /* 0x000000ff1900720c */ /* 0x000fda0003f06300 */
[----:B------:R-:W-:Y:S05]  /*04c0*/  @!P0 BRA `(.L_x_8646) ;  /* 0x0000001400a88947 */ /* 0x000fea0003800000 */
[----:B------:R-:W-:Y:S01]  /*04d0*/  IADD3 R0, P2, R24, -0x1, RZ ;  /* 0xffffffff18007810 */ /* 0x000fe20007f5e0ff */
[----:B------:R-:W-:Y:S01]  /*04e0*/  ULDC.64 UR4, c[0x0][0x220] ;  /* 0x0000880000047ab9 */ /* 0x000fe20000000a00 */
[----:B------:R-:W-:Y:S01]  /*04f0*/  ULDC.64 UR6, c[0x0][0x270] ;  /* 0x00009c0000067ab9 */ /* 0x000fe20000000a00 */
[----:B-----5:R-:W-:Y:S01]  /*0500*/  IMAD R3, R19, UR4, RZ ;  /* 0x0000000413037c24 */ /* 0x020fe2000f8e02ff */
[----:B------:R-:W-:Y:S01]  /*0510*/  ISETP.GE.U32.AND P0, PT, R0, 0x3, PT ;  /* 0x000000030000780c */ /* 0x000fe20003f06070 */
[C---:B------:R-:W-:Y:S01]  /*0520*/  IMAD.WIDE.U32 R10, R18.reuse, UR4, RZ ;  /* 0x00000004120a7c25 */ /* 0x040fe2000f8e00ff */
[----:B------:R-:W-:Y:S01]  /*0530*/  IADD3.X R0, R25, -0x1, RZ, P2, !PT ;  /* 0xffffffff19007810 */ /* 0x000fe200017fe4ff */
[----:B------:R-:W-:Y:S01]  /*0540*/  HFMA2.MMA R2, -RZ, RZ, 0, 0 ;  /* 0x00000000ff027435 */ /* 0x000fe200000001ff */
[----:B------:R-:W-:Y:S01]  /*0550*/  CS2R R22, SRZ ;  /* 0x0000000000167805 */ /* 0x000fe2000001ff00 */
[----:B------:R-:W-:Y:S01]  /*0560*/  IMAD R3, R18, UR5, R3 ;  /* 0x0000000512037c24 */ /* 0x000fe2000f8e0203 */
[----:B------:R-:W-:Y:S01]  /*0570*/  ISETP.GE.U32.AND.EX P0, PT, R0, RZ, PT, P0 ;  /* 0x000000ff0000720c */ /* 0x000fe20003f06100 */
[----:B------:R-:W-:-:S02]  /*0580*/  IMAD.MOV.U32 R0, RZ, RZ, RZ ;  /* 0x000000ffff007224 */ /* 0x000fc400078e00ff */
[----:B------:R-:W-:-:S10]  /*0590*/  IMAD.IADD R15, R11, 0x1, R3 ;  /* 0x000000010b0f7824 */ /* 0x000fd400078e0203 */
[----:B------:R-:W-:Y:S05]  /*05a0*/  @!P0 BRA `(.L_x_8647) ;  /* 0x0000001000948947 */ /* 0x000fea0003800000 */
[----:B------:R-:W-:Y:S01]  /*05b0*/  LOP3.LUT R3, R24, 0x3, RZ, 0xc0, !PT ;  /* 0x0000000318037812 */ /* 0x000fe200078ec0ff */
[----:B------:R-:W-:Y:S01]  /*05c0*/  UIMAD.WIDE.U32 UR4, UR6, 0x8, URZ ;  /* 0x00000008060478a5 */ /* 0x000fe2000f8e003f */
[----:B------:R-:W-:Y:S01]  /*05d0*/  LEA R20, P2, R10, UR12, 0x3 ;  /* 0x0000000c0a147c11 */ /* 0x000fe2000f8418ff */
[----:B------:R-:W-:Y:S01]  /*05e0*/  USHF.L.U32 UR6, UR7, 0x3, URZ ;  /* 0x0000000307067899 */ /* 0x000fe2000800063f */
[----:B------:R-:W-:Y:S01]  /*05f0*/  IADD3 R24, P0, -R3, R24, RZ ;  /* 0x0000001803187210 */ /* 0x000fe20007f1e1ff */
[----:B------:R-:W-:Y:S01]  /*0600*/  IMAD.MOV.U32 R0, RZ, RZ, RZ ;  /* 0x000000ffff007224 */ /* 0x000fe200078e00ff */
[----:B------:R-:W-:Y:S01]  /*0610*/  ULDC UR7, c[0x0][0x21c] ;  /* 0x0000870000077ab9 */ /* 0x000fe20000000800 */
[----:B------:R-:W-:Y:S01]  /*0620*/  UIADD3 UR6, UR5, UR6, URZ ;  /* 0x0000000605067290 */ /* 0x000fe2000fffe03f */
[----:B------:R-:W-:Y:S02]  /*0630*/  IADD3.X R25, R25, -0x1, RZ, P0, !PT ;  /* 0xffffffff19197810 */ /* 0x000fe400007fe4ff */
[----:B------:R-:W-:-:S02]  /*0640*/  ISETP.GT.U32.AND P0, PT, R24, RZ, PT ;  /* 0x000000ff1800720c */ /* 0x000fc40003f04070 */
[----:B------:R-:W-:Y:S02]  /*0650*/  LEA.HI.X R21, R10, UR7, R15, 0x3, P2 ;  /* 0x000000070a157c11 */ /* 0x000fe400090f1c0f */
[----:B------:R-:W-:Y:S02]  /*0660*/  ISETP.GT.AND.EX P0, PT, R25, RZ, PT, P0 ;  /* 0x000000ff1900720c */ /* 0x000fe40003f04300 */
[----:B------:R-:W-:-:S11]  /*0670*/  MOV R2, RZ ;  /* 0x000000ff00027202 */ /* 0x000fd60000000f00 */
[----:B------:R-:W-:Y:S05]  /*0680*/  @!P0 BRA `(.L_x_8648) ;  /* 0x0000000c00a48947 */ /* 0x000fea0003800000 */
[----:B------:R-:W-:Y:S02]  /*0690*/  ISETP.GT.U32.AND P2, PT, R24, 0xc, PT ;  /* 0x0000000c1800780c */ /* 0x000fe40003f44070 */
[----:B------:R-:W-:Y:S02]  /*06a0*/  PLOP3.LUT P0, PT, PT, PT, PT, 0x80, 0x0 ;  /* 0x000000000000781c */ /* 0x000fe40003f0f070 */
[----:B------:R-:W-:-:S13]  /*06b0*/  ISETP.GT.AND.EX P2, PT, R25, RZ, PT, P2 ;  /* 0x000000ff1900720c */ /* 0x000fda0003f44320 */
[----:B------:R-:W-:Y:S05]  /*06c0*/  @!P2 BRA `(.L_x_8649) ;  /* 0x000000080044a947 */ /* 0x000fea0003800000 */
[----:B------:R-:W-:-:S13]  /*06d0*/  PLOP3.LUT P0, PT, PT, PT, PT, 0x8, 0x0 ;  /* 0x000000000000781c */ /* 0x000fda0003f0e170 */
.L_x_8650:
[----:B------:R-:W-:Y:S01]  /*06e0*/  IMAD.MOV.U32 R16, RZ, RZ, R20 ;  /* 0x000000ffff107224 */ /* 0x000fe200078e0014 */
[----:B------:R-:W-:Y:S01]  /*06f0*/  MOV R17, R21 ;  /* 0x0000001500117202 */ /* 0x000fe20000000f00 */
[----:B------:R-:W-:-:S04]  /*0700*/  IMAD.U32 R3, R0, 0x8, R1 ;  /* 0x0000000800037824 */ /* 0x000fc800078e0001 */
[----:B------:R-:W2:Y:S04]  /*0710*/  LDG.E.64 R18, desc[UR10][R16.64] ;  /* 0x0000000a10127981 */ /* 0x000ea8000c1e1b00 */
[----:B------:R-:W2:Y:S01]  /*0720*/  LDL.64 R16, [R3+0x18] ;  /* 0x0000180003107983 */ /* 0x000ea20000100a00 */
[-C--:B------:R-:W-:Y:S02]  /*0730*/  LOP3.LUT R23, R23, R22.reuse, RZ, 0x3c, !PT ;  /* 0x0000001617177212 */ /* 0x080fe400078e3cff */
[----:B------:R-:W-:Y:S02]  /*0740*/  IADD3 R20, P2, R20, UR4, RZ ;  /* 0x0000000414147c10 */ /* 0x000fe4000ff5e0ff */
[----:B------:R-:W-:Y:S02]  /*0750*/  LOP3.LUT R22, R23, R22, RZ, 0x3c, !PT ;  /* 0x0000001617167212 */ /* 0x000fe400078e3cff */
[----:B------:R-:W-:-:S02]  /*0760*/  IADD3.X R21, R21, UR6, RZ, P2, !PT ;  /* 0x0000000615157c10 */ /* 0x000fc400097fe4ff */
[----:B------:R-:W-:Y:S01]  /*0770*/  LOP3.LUT R23, R23, R22, RZ, 0x3c, !PT ;  /* 0x0000001617177212 */ /* 0x000fe200078e3cff */
[-C--:B--2---:R-:W-:Y:S02]  /*0780*/  IMAD R19, R19, R16.reuse, RZ ;  /* 0x0000001013137224 */ /* 0x084fe400078e02ff */
[----:B------:R-:W-:-:S04]  /*0790*/  IMAD.WIDE.U32 R22, R18, R16, R22 ;  /* 0x0000001012167225 */ /* 0x000fc800078e0016 */
[----:B------:R-:W-:Y:S02]  /*07a0*/  IMAD R27, R18, R17, R19 ;  /* 0x00000011121b7224 */ /* 0x000fe400078e0213 */
[----:B------:R0:W2:Y:S04]  /*07b0*/  LDG.E.64 R18, desc[UR10][R20.64] ;  /* 0x0000000a14127981 */ /* 0x0000a8000c1e1b00 */
[----:B------:R-:W2:Y:S01]  /*07c0*/  LDL.64 R16, [R3+0x20] ;  /* 0x0000200003107983 */ /* 0x000ea20000100a00 */
[----:B------:R-:W-:Y:S01]  /*07d0*/  IMAD.IADD R23, R23, 0x1, R27 ;  /* 0x0000000117177824 */ /* 0x000fe200078e021b */
[----:B0-----:R-:W-:-:S04]  /*07e0*/  IADD3 R20, P2, R20, UR4, RZ ;  /* 0x0000000414147c10 */ /* 0x001fc8000ff5e0ff */
[----:B------:R-:W-:-:S05]  /*07f0*/  IADD3.X R21, R21, UR6, RZ, P2, !PT ;  /* 0x0000000615157c10 */ /* 0x000fca00097fe4ff */
[----:B------:R-:W3:Y:S01]  /*0800*/  LDG.E.64 R26, desc[UR10][R20.64] ;  /* 0x0000000a141a7981 */ /* 0x000ee2000c1e1b00 */
[----:B--2---:R-:W-:-:S04]  /*0810*/  IMAD R19, R19, R16, RZ ;  /* 0x0000001013137224 */ /* 0x004fc800078e02ff */
[C---:B------:R-:W-:Y:S02]  /*0820*/  IMAD R19, R18.reuse, R17, R19 ;  /* 0x0000001112137224 */ /* 0x040fe400078e0213 */
[----:B------:R-:W-:Y:S02]  /*0830*/  IMAD.WIDE.U32 R16, R18, R16, R22 ;  /* 0x0000001012107225 */ /* 0x000fe400078e0016 */
[----:B------:R-:W3:Y:S01]  /*0840*/  LDL.64 R22, [R3+0x28] ;  /* 0x0000280003167983 */ /* 0x000ee20000100a00 */
[----:B------:R-:W-:Y:S01]  /*0850*/  IADD3 R18, P2, R20, UR4, RZ ;  /* 0x0000000414127c10 */ /* 0x000fe2000ff5e0ff */
[----:B------:R-:W-:-:S03]  /*0860*/  IMAD.IADD R17, R17, 0x1, R19 ;  /* 0x0000000111117824 */ /* 0x000fc600078e0213 */
[----:B------:R-:W-:Y:S01]  /*0870*/  IADD3.X R19, R21, UR6, RZ, P2, !PT ;  /* 0x0000000615137c10 */ /* 0x000fe200097fe4ff */
[-C--:B---3--:R-:W-:Y:S02]  /*0880*/  IMAD R27, R27, R22.reuse, RZ ;  /* 0x000000161b1b7224 */ /* 0x088fe400078e02ff */
[----:B------:R-:W-:-:S04]  /*0890*/  IMAD.WIDE.U32 R16, R26, R22, R16 ;  /* 0x000000161a107225 */ /* 0x000fc800078e0010 */
[----:B------:R-:W-:Y:S02]  /*08a0*/  IMAD R20, R26, R23, R27 ;  /* 0x000000171a147224 */ /* 0x000fe400078e021b */
[----:B------:R0:W2:Y:S04]  /*08b0*/  LDG.E.64 R26, desc[UR10][R18.64] ;  /* 0x0000000a121a7981 */ /* 0x0000a8000c1e1b00 */
[----:B------:R-:W2:Y:S01]  /*08c0*/  LDL.64 R22, [R3+0x30] ;  /* 0x0000300003167983 */ /* 0x000ea20000100a00 */
[----:B------:R-:W-:Y:S02]  /*08d0*/  IADD3 R17, R17, R20, RZ ;  /* 0x0000001411117210 */ /* 0x000fe40007ffe0ff */
[----:B0-----:R-:W-:-:S04]  /*08e0*/  IADD3 R18, P2, R18, UR4, RZ ;  /* 0x0000000412127c10 */ /* 0x001fc8000ff5e0ff */
[----:B------:R-:W-:Y:S01]  /*08f0*/  IADD3.X R19, R19, UR6, RZ, P2, !PT ;  /* 0x0000000613137c10 */ /* 0x000fe200097fe4ff */
[-C--:B--2---:R-:W-:Y:S02]  /*0900*/  IMAD R21, R27, R22.reuse, RZ ;  /* 0x000000161b157224 */ /* 0x084fe400078e02ff */
[----:B------:R-:W-:-:S04]  /*0910*/  IMAD.WIDE.U32 R16, R26, R22, R16 ;  /* 0x000000161a107225 */ /* 0x000fc800078e0010 */
[----:B------:R-:W-:Y:S02]  /*0920*/  IMAD R20, R26, R23, R21 ;  /* 0x000000171a147224 */ /* 0x000fe400078e0215 */
[----:B------:R0:W2:Y:S04]  /*0930*/  LDG.E.64 R26, desc[UR10][R18.64] ;  /* 0x0000000a121a7981 */ /* 0x0000a8000c1e1b00 */
[----:B------:R-:W2:Y:S01]  /*0940*/  LDL.64 R22, [R3+0x38] ;  /* 0x0000380003167983 */ /* 0x000ea20000100a00 */
[----:B------:R-:W-:Y:S01]  /*0950*/  IMAD.IADD R17, R17, 0x1, R20 ;  /* 0x0000000111117824 */ /* 0x000fe200078e0214 */
        /* <DEDUP_REMOVED lines=77> */
[----:B------:R-:W2:Y:S04]  /*0e30*/  LDG.E.64 R26, desc[UR10][R18.64] ;  /* 0x0000000a121a7981 */ /* 0x000ea8000c1e1b00 */
[----:B------:R-:W2:Y:S01]  /*0e40*/  LDL.64 R20, [R3+0x88] ;  /* 0x0000880003147983 */ /* 0x000ea20000100a00 */
[----:B------:R-:W-:Y:S02]  /*0e50*/  MOV R22, R16 ;  /* 0x0000001000167202 */ /* 0x000fe40000000f00 */
[----:B------:R-:W-:Y:S01]  /*0e60*/  IADD3 R16, P2, R18, UR4, RZ ;  /* 0x0000000412107c10 */ /* 0x000fe2000ff5e0ff */
[----:B------:R-:W-:-:S03]  /*0e70*/  IMAD.IADD R23, R17, 0x1, R23 ;  /* 0x0000000111177824 */ /* 0x000fc600078e0217 */
[----:B------:R-:W-:Y:S01]  /*0e80*/  IADD3.X R17, R19, UR6, RZ, P2, !PT ;  /* 0x0000000613117c10 */ /* 0x000fe200097fe4ff */
[----:B--2---:R-:W-:-:S04]  /*0e90*/  IMAD R27, R27, R20, RZ ;  /* 0x000000141b1b7224 */ /* 0x004fc800078e02ff */
[C---:B------:R-:W-:Y:S02]  /*0ea0*/  IMAD R18, R26.reuse, R21, R27 ;  /* 0x000000151a127224 */ /* 0x040fe400078e021b */
[----:B------:R-:W-:Y:S02]  /*0eb0*/  IMAD.WIDE.U32 R20, R26, R20, R22 ;  /* 0x000000141a147225 */ /* 0x000fe400078e0016 */
[----:B------:R-:W2:Y:S04]  /*0ec0*/  LDL.64 R22, [R3+0x90] ;  /* 0x0000900003167983 */ /* 0x000ea80000100a00 */
[----:B------:R-:W2:Y:S01]  /*0ed0*/  LDG.E.64 R26, desc[UR10][R16.64] ;  /* 0x0000000a101a7981 */ /* 0x000ea2000c1e1b00 */
[----:B------:R-:W-:-:S04]  /*0ee0*/  IADD3 R24, P2, R24, -0x10, RZ ;  /* 0xfffffff018187810 */ /* 0x000fc80007f5e0ff */
[----:B------:R-:W-:Y:S02]  /*0ef0*/  IADD3.X R25, R25, -0x1, RZ, P2, !PT ;  /* 0xffffffff19197810 */ /* 0x000fe400017fe4ff */
[----:B------:R-:W-:Y:S01]  /*0f00*/  ISETP.GT.U32.AND P2, PT, R24, 0xc, PT ;  /* 0x0000000c1800780c */ /* 0x000fe20003f44070 */
[----:B------:R-:W-:-:S03]  /*0f10*/  IMAD.IADD R19, R21, 0x1, R18 ;  /* 0x0000000115137824 */ /* 0x000fc600078e0212 */
[----:B------:R-:W-:Y:S01]  /*0f20*/  ISETP.GT.AND.EX P2, PT, R25, RZ, PT, P2 ;  /* 0x000000ff1900720c */ /* 0x000fe20003f44320 */
[----:B------:R-:W-:Y:S01]  /*0f30*/  IMAD.MOV.U32 R18, RZ, RZ, R20 ;  /* 0x000000ffff127224 */ /* 0x000fe200078e0014 */
[----:B------:R-:W-:Y:S02]  /*0f40*/  IADD3 R20, P4, R16, UR4, RZ ;  /* 0x0000000410147c10 */ /* 0x000fe4000ff9e0ff */
[----:B------:R-:W-:-:S05]  /*0f50*/  IADD3 R0, P3, R0, 0x10, RZ ;  /* 0x0000001000007810 */ /* 0x000fca0007f7e0ff */
[----:B------:R-:W-:Y:S02]  /*0f60*/  IMAD.X R2, RZ, RZ, R2, P3 ;  /* 0x000000ffff027224 */ /* 0x000fe400018e0602 */
[-C--:B--2---:R-:W-:Y:S02]  /*0f70*/  IMAD R21, R27, R22.reuse, RZ ;  /* 0x000000161b157224 */ /* 0x084fe400078e02ff */
[----:B------:R-:W-:-:S04]  /*0f80*/  IMAD.WIDE.U32 R18, R26, R22, R18 ;  /* 0x000000161a127225 */ /* 0x000fc800078e0012 */
[----:B------:R-:W-:-:S05]  /*0f90*/  IMAD R21, R26, R23, R21 ;  /* 0x000000171a157224 */ /* 0x000fca00078e0215 */
[----:B------:R-:W-:Y:S02]  /*0fa0*/  IADD3 R22, R19, R21, RZ ;  /* 0x0000001513167210 */ /* 0x000fe40007ffe0ff */
[----:B------:R-:W-:Y:S01]  /*0fb0*/  IADD3.X R21, R17, UR6, RZ, P4, !PT ;  /* 0x0000000611157c10 */ /* 0x000fe2000a7fe4ff */
[----:B------:R-:W-:Y:S01]  /*0fc0*/  IMAD.MOV.U32 R23, RZ, RZ, R18 ;  /* 0x000000ffff177224 */ /* 0x000fe200078e0012 */
[----:B------:R-:W-:Y:S06]  /*0fd0*/  @P2 BRA `(.L_x_8650) ;  /* 0xfffffff400c02947 */ /* 0x000fec000383ffff */
.L_x_8649:
[----:B------:R-:W-:-:S04]  /*0fe0*/  ISETP.GT.U32.AND P2, PT, R24, 0x4, PT ;  /* 0x000000041800780c */ /* 0x000fc80003f44070 */
[----:B------:R-:W-:-:S13]  /*0ff0*/  ISETP.GT.AND.EX P2, PT, R25, RZ, PT, P2 ;  /* 0x000000ff1900720c */ /* 0x000fda0003f44320 */
[----:B------:R-:W-:Y:S05]  /*1000*/  @!P2 BRA `(.L_x_8651) ;  /* 0x000000040038a947 */ /* 0x000fea0003800000 */
[----:B------:R-:W-:Y:S01]  /*1010*/  IMAD.MOV.U32 R16, RZ, RZ, R20 ;  /* 0x000000ffff107224 */ /* 0x000fe200078e0014 */
[----:B------:R-:W-:Y:S01]  /*1020*/  LEA R3, R0, R1, 0x3 ;  /* 0x0000000100037211 */ /* 0x000fe200078e18ff */
[----:B------:R-:W-:-:S05]  /*1030*/  IMAD.MOV.U32 R17, RZ, RZ, R21 ;  /* 0x000000ffff117224 */ /* 0x000fca00078e0015 */
        /* <DEDUP_REMOVED lines=12> */
[----:B------:R-:W-:Y:S02]  /*1100*/  IADD3 R23, R23, R27, RZ ;  /* 0x0000001b17177210 */ /* 0x000fe40007ffe0ff */
        /* <DEDUP_REMOVED lines=48> */
[----:B------:R-:W-:Y:S02]  /*1410*/  IMAD.IADD R19, R21, 0x1, R18 ;  /* 0x0000000115137824 */ /* 0x000fe400078e0212 */
[----:B------:R-:W-:Y:S01]  /*1420*/  IMAD.MOV.U32 R18, RZ, RZ, R20 ;  /* 0x000000ffff127224 */ /* 0x000fe200078e0014 */
[----:B------:R-:W-:-:S02]  /*1430*/  IADD3 R0, P3, R0, 0x8, RZ ;  /* 0x0000000800007810 */ /* 0x000fc40007f7e0ff */
[----:B------:R-:W-:Y:S02]  /*1440*/  IADD3 R24, P4, R24, -0x8, RZ ;  /* 0xfffffff818187810 */ /* 0x000fe40007f9e0ff */
[----:B------:R-:W-:Y:S01]  /*1450*/  IADD3 R20, P2, R16, UR4, RZ ;  /* 0x0000000410147c10 */ /* 0x000fe2000ff5e0ff */
[----:B------:R-:W-:Y:S01]  /*1460*/  IMAD.X R2, RZ, RZ, R2, P3 ;  /* 0x000000ffff027224 */ /* 0x000fe200018e0602 */
[----:B------:R-:W-:Y:S02]  /*1470*/  PLOP3.LUT P0, PT, PT, PT, PT, 0x8, 0x0 ;  /* 0x000000000000781c */ /* 0x000fe40003f0e170 */
[----:B------:R-:W-:Y:S01]  /*1480*/  IADD3.X R25, R25, -0x1, RZ, P4, !PT ;  /* 0xffffffff19197810 */ /* 0x000fe200027fe4ff */
[-C--:B--2---:R-:W-:Y:S02]  /*1490*/  IMAD R21, R27, R22.reuse, RZ ;  /* 0x000000161b157224 */ /* 0x084fe400078e02ff */
[----:B------:R-:W-:-:S04]  /*14a0*/  IMAD.WIDE.U32 R18, R26, R22, R18 ;  /* 0x000000161a127225 */ /* 0x000fc800078e0012 */
[----:B------:R-:W-:Y:S02]  /*14b0*/  IMAD R21, R26, R23, R21 ;  /* 0x000000171a157224 */ /* 0x000fe400078e0215 */
[----:B------:R-:W-:-:S03]  /*14c0*/  IMAD.MOV.U32 R23, RZ, RZ, R18 ;  /* 0x000000ffff177224 */ /* 0x000fc600078e0012 */
[----:B------:R-:W-:Y:S02]  /*14d0*/  IADD3 R22, R19, R21, RZ ;  /* 0x0000001513167210 */ /* 0x000fe40007ffe0ff */
[----:B------:R-:W-:-:S07]  /*14e0*/  IADD3.X R21, R17, UR6, RZ, P2, !PT ;  /* 0x0000000611157c10 */ /* 0x000fce00097fe4ff */
.L_x_8651:
[----:B------:R-:W-:-:S04]  /*14f0*/  ISETP.NE.U32.AND P2, PT, R24, RZ, PT ;  /* 0x000000ff1800720c */ /* 0x000fc80003f45070 */
[----:B------:R-:W-:-:S13]  /*1500*/  ISETP.NE.OR.EX P0, PT, R25, RZ, P0, P2 ;  /* 0x000000ff1900720c */ /* 0x000fda0000705720 */
[----:B------:R-:W-:Y:S05]  /*1510*/  @!P0 BRA `(.L_x_8647) ;  /* 0x0000000000b88947 */ /* 0x000fea0003800000 */
.L_x_8648:
        /* <DEDUP_REMOVED lines=29> */
[----:B------:R-:W2:Y:S04]  /*16f0*/  LDL.64 R22, [R3+0x30] ;  /* 0x0000300003167983 */ /* 0x000ea80000100a00 */
[----:B------:R-:W2:Y:S01]  /*1700*/  LDG.E.64 R26, desc[UR10][R18.64] ;  /* 0x0000000a121a7981 */ /* 0x000ea2000c1e1b00 */
[----:B------:R-:W-:-:S04]  /*1710*/  IADD3 R24, P0, R24, -0x4, RZ ;  /* 0xfffffffc18187810 */ /* 0x000fc80007f1e0ff */
[----:B------:R-:W-:Y:S02]  /*1720*/  IADD3.X R25, R25, -0x1, RZ, P0, !PT ;  /* 0xffffffff19197810 */ /* 0x000fe400007fe4ff */
[----:B------:R-:W-:Y:S01]  /*1730*/  ISETP.NE.U32.AND P0, PT, R24, RZ, PT ;  /* 0x000000ff1800720c */ /* 0x000fe20003f05070 */
[----:B------:R-:W-:-:S03]  /*1740*/  IMAD.IADD R17, R17, 0x1, R20 ;  /* 0x0000000111117824 */ /* 0x000fc600078e0214 */
[----:B------:R-:W-:Y:S02]  /*1750*/  ISETP.NE.AND.EX P0, PT, R25, RZ, PT, P0 ;  /* 0x000000ff1900720c */ /* 0x000fe40003f05300 */
        /* <DEDUP_REMOVED lines=10> */
.L_x_8647:
[----:B------:R-:W0:Y:S02]  /*1800*/  LDC R3, c[0x0][0x228] ;  /* 0x00008a00ff037b82 */ /* 0x000e240000000800 */
[----:B0-----:R-:W-:-:S04]  /*1810*/  LOP3.LUT R3, R3, 0x3, RZ, 0xc0, !PT ;  /* 0x0000000303037812 */ /* 0x001fc800078ec0ff */
[----:B------:R-:W-:-:S04]  /*1820*/  ISETP.NE.U32.AND P0, PT, R3, RZ, PT ;  /* 0x000000ff0300720c */ /* 0x000fc80003f05070 */
[----:B------:R-:W-:-:S13]  /*1830*/  ISETP.NE.AND.EX P0, PT, RZ, RZ, PT, P0 ;  /* 0x000000ffff00720c */ /* 0x000fda0003f05300 */
[----:B------:R-:W-:Y:S05]  /*1840*/  @!P0 BRA `(.L_x_8646) ;  /* 0x0000000000c88947 */ /* 0x000fea0003800000 */
[----:B------:R-:W0:Y:S01]  /*1850*/  LDC.64 R16, c[0x0][0x270] ;  /* 0x00009c00ff107b82 */ /* 0x000e220000000a00 */
[----:B------:R-:W-:Y:S01]  /*1860*/  MOV R14, R10 ;  /* 0x0000000a000e7202 */ /* 0x000fe20000000f00 */
[----:B------:R-:W-:Y:S01]  /*1870*/  ULDC.64 UR4, c[0x0][0x218] ;  /* 0x0000860000047ab9 */ /* 0x000fe20000000a00 */
[----:B0-----:R-:W-:-:S03]  /*1880*/  IMAD R26, R2, R16, RZ ;  /* 0x00000010021a7224 */ /* 0x001fc600078e02ff */
[----:B------:R-:W-:-:S04]  /*1890*/  IMAD.WIDE.U32 R18, R0, R16, R14 ;  /* 0x0000001000127225 */ /* 0x000fc800078e000e */
[----:B------:R-:W-:Y:S01]  /*18a0*/  IMAD R26, R0, R17, R26 ;  /* 0x00000011001a7224 */ /* 0x000fe200078e021a */
[----:B------:R-:W-:Y:S01]  /*18b0*/  LEA R20, P0, R18, UR4, 0x3 ;  /* 0x0000000412147c11 */ /* 0x000fe2000f8018ff */
[----:B------:R-:W-:Y:S02]  /*18c0*/  IMAD.U32 R2, R0, 0x8, R1 ;  /* 0x0000000800027824 */ /* 0x000fe400078e0001 */
[----:B------:R-:W-:-:S05]  /*18d0*/  IMAD.IADD R19, R19, 0x1, R26 ;  /* 0x0000000113137824 */ /* 0x000fca00078e021a */
[----:B------:R-:W-:Y:S02]  /*18e0*/  LEA.HI.X R21, R18, UR5, R19, 0x3, P0 ;  /* 0x0000000512157c11 */ /* 0x000fe400080f1c13 */
[----:B------:R-:W2:Y:S04]  /*18f0*/  LDL.64 R18, [R2+0x18] ;  /* 0x0000180002127983 */ /* 0x000ea80000100a00 */
[----:B------:R-:W2:Y:S01]  /*1900*/  LDG.E.64 R20, desc[UR10][R20.64] ;  /* 0x0000000a14147981 */ /* 0x000ea2000c1e1b00 */
[----:B------:R-:W-:Y:S01]  /*1910*/  ISETP.NE.U32.AND P0, PT, R3, 0x1, PT ;  /* 0x000000010300780c */ /* 0x000fe20003f05070 */
[----:B------:R-:W-:Y:S01]  /*1920*/  IMAD.MOV.U32 R25, RZ, RZ, R22 ;  /* 0x000000ffff197224 */ /* 0x000fe200078e0016 */
[----:B------:R-:W-:Y:S02]  /*1930*/  MOV R24, R23 ;  /* 0x0000001700187202 */ /* 0x000fe40000000f00 */
[----:B------:R-:W-:Y:S01]  /*1940*/  ISETP.NE.AND.EX P0, PT, RZ, RZ, PT, P0 ;  /* 0x000000ffff00720c */ /* 0x000fe20003f05300 */
[----:B--2---:R-:W-:-:S02]  /*1950*/  IMAD R27, R21, R18, RZ ;  /* 0x00000012151b7224 */ /* 0x004fc400078e02ff */
[----:B------:R-:W-:-:S04]  /*1960*/  IMAD.WIDE.U32 R24, R20, R18, R24 ;  /* 0x0000001214187225 */ /* 0x000fc800078e0018 */
[----:B------:R-:W-:Y:S02]  /*1970*/  IMAD R27, R20, R19, R27 ;  /* 0x00000013141b7224 */ /* 0x000fe400078e021b */
[----:B------:R-:W-:-:S03]  /*1980*/  IMAD.MOV.U32 R23, RZ, RZ, R24 ;  /* 0x000000ffff177224 */ /* 0x000fc600078e0018 */
[----:B------:R-:W-:Y:S01]  /*1990*/  IADD3 R22, R25, R27, RZ ;  /* 0x0000001b19167210 */ /* 0x000fe20007ffe0ff */
[----:B------:R-:W-:Y:S06]  /*19a0*/  @!P0 BRA `(.L_x_8646) ;  /* 0x0000000000708947 */ /* 0x000fec0003800000 */
        /* <DEDUP_REMOVED lines=15> */
[----:B------:R-:W-:Y:S02]  /*1aa0*/  IMAD.MOV.U32 R25, RZ, RZ, R22 ;  /* 0x000000ffff197224 */ /* 0x000fe400078e0016 */
[-C--:B--2---:R-:W-:Y:S02]  /*1ab0*/  IMAD R3, R11, R14.reuse, RZ ;  /* 0x0000000e0b037224 */ /* 0x084fe400078e02ff */
[----:B------:R-:W-:-:S04]  /*1ac0*/  IMAD.WIDE.U32 R24, R10, R14, R24 ;  /* 0x0000000e0a187225 */ /* 0x000fc800078e0018 */
[----:B------:R-:W-:Y:S01]  /*1ad0*/  IMAD R3, R10, R15, R3 ;  /* 0x0000000f0a037224 */ /* 0x000fe200078e0203 */
[----:B------:R-:W-:Y:S01]  /*1ae0*/  MOV R23, R24 ;  /* 0x0000001800177202 */ /* 0x000fe20000000f00 */
[----:B---3--:R-:W-:Y:S02]  /*1af0*/  @P0 IMAD R11, R21, R16, RZ ;  /* 0x00000010150b0224 */ /* 0x008fe400078e02ff */
[----:B------:R-:W-:Y:S02]  /*1b00*/  IMAD.IADD R22, R25, 0x1, R3 ;  /* 0x0000000119167824 */ /* 0x000fe400078e0203 */
[----:B------:R-:W-:Y:S02]  /*1b10*/  @P0 IMAD.MOV.U32 R2, RZ, RZ, R23 ;  /* 0x000000ffff020224 */ /* 0x000fe400078e0017 */
[----:B------:R-:W-:Y:S01]  /*1b20*/  @P0 IMAD R11, R20, R17, R11 ;  /* 0x00000011140b0224 */ /* 0x000fe200078e020b */
[----:B------:R-:W-:-:S03]  /*1b30*/  @P0 MOV R3, R22 ;  /* 0x0000001600030202 */ /* 0x000fc60000000f00 */
[----:B------:R-:W-:-:S04]  /*1b40*/  @P0 IMAD.WIDE.U32 R16, R20, R16, R2 ;  /* 0x0000001014100225 */ /* 0x000fc800078e0002 */
[----:B------:R-:W-:Y:S02]  /*1b50*/  @P0 IMAD.IADD R22, R17, 0x1, R11 ;  /* 0x0000000111160824 */ /* 0x000fe400078e020b */
[----:B------:R-:W-:-:S07]  /*1b60*/  @P0 IMAD.MOV.U32 R23, RZ, RZ, R16 ;  /* 0x000000ffff170224 */ /* 0x000fce00078e0010 */
.L_x_8646:
[----:B------:R-:W-:Y:S05]  /*1b70*/  BSYNC B0 ;  /* 0x0000000000007941 */ /* 0x000fea0003800000 */
.L_x_8645:
[----:B------:R-:W0:Y:S01]  /*1b80*/  S2R R2, SR_TID.X ;  /* 0x0000000000027919 */ /* 0x000e220000002100 */
[----:B------:R-:W-:Y:S01]  /*1b90*/  ULDC UR8, c[0x0][0x210] ;  /* 0x0000840000087ab9 */ /* 0x000fe20000000800 */
[----:B------:R-:W-:Y:S01]  /*1ba0*/  BSSY B0, `(.L_x_8652) ;  /* 0x0000171000007945 */ /* 0x000fe20003800000 */
[----:B------:R-:W-:Y:S01]  /*1bb0*/  UIMAD UR12, UR9, -0x200, UR8 ;  /* 0xfffffe00090c78a4 */ /* 0x000fe2000f8e0208 */
[----:B------:R-:W-:Y:S02]  /*1bc0*/  IMAD.MOV.U32 R14, RZ, RZ, R23 ;  /* 0x000000ffff0e7224 */ /* 0x000fe400078e0017 */
[----:B------:R-:W-:Y:S01]  /*1bd0*/  IMAD.MOV.U32 R15, RZ, RZ, R22 ;  /* 0x000000ffff0f7224 */ /* 0x000fe200078e0016 */
[----:B0-----:R-:W-:-:S04]  /*1be0*/  IADD3 R0, R2, 0x80, RZ ;  /* 0x0000008002007810 */ /* 0x001fc80007ffe0ff */
[----:B------:R-:W-:-:S13]  /*1bf0*/  ISETP.GE.OR P0, PT, R0, UR12, !P1 ;  /* 0x0000000c00007c0c */ /* 0x000fda000cf06670 */
        /* <DEDUP_REMOVED lines=9> */
[----:B------:R-:W-:Y:S02]  /*1c90*/  ISETP.GE.U32.AND P0, PT, R0, 0x3, PT ;  /* 0x000000030000780c */ /* 0x000fe40003f06070 */
[----:B------:R-:W-:Y:S02]  /*1ca0*/  CS2R R12, SRZ ;  /* 0x00000000000c7805 */ /* 0x000fe4000001ff00 */
[----:B------:R-:W-:Y:S01]  /*1cb0*/  IADD3.X R0, R17, -0x1, RZ, P2, !PT ;  /* 0xffffffff11007810 */ /* 0x000fe200017fe4ff */
[----:B------:R-:W-:Y:S01]  /*1cc0*/  IMAD R11, R8, UR5, R3 ;  /* 0x00000005080b7c24 */ /* 0x000fe2000f8e0203 */
[----:B------:R-:W-:Y:S01]  /*1cd0*/  LOP3.LUT R27, R16, 0x3, RZ, 0xc0, !PT ;  /* 0x00000003101b7812 */ /* 0x000fe200078ec0ff */
[----:B------:R-:W-:Y:S01]  /*1ce0*/  IMAD.WIDE.U32 R8, R8, UR4, RZ ;  /* 0x0000000408087c25 */ /* 0x000fe2000f8e00ff */
[----:B------:R-:W-:Y:S01]  /*1cf0*/  ISETP.GE.U32.AND.EX P0, PT, R0, RZ, PT, P0 ;  /* 0x000000ff0000720c */ /* 0x000fe20003f06100 */
[----:B------:R-:W-:-:S02]  /*1d00*/  HFMA2.MMA R0, -RZ, RZ, 0, 0 ;  /* 0x00000000ff007435 */ /* 0x000fc400000001ff */
[----:B------:R-:W-:Y:S02]  /*1d10*/  IMAD.MOV.U32 R3, RZ, RZ, RZ ;  /* 0x000000ffff037224 */ /* 0x000fe400078e00ff */
[----:B------:R-:W-:-:S08]  /*1d20*/  IMAD.IADD R11, R9, 0x1, R11 ;  /* 0x00000001090b7824 */ /* 0x000fd000078e020b */
[----:B------:R-:W-:Y:S05]  /*1d30*/  @!P0 BRA `(.L_x_8654) ;  /* 0x0000001000808947 */ /* 0x000fea0003800000 */
[----:B------:R-:W-:Y:S01]  /*1d40*/  IADD3 R27, P0, -R27, R16, RZ ;  /* 0x000000101b1b7210 */ /* 0x000fe20007f1e1ff */
[----:B------:R-:W-:Y:S01]  /*1d50*/  ULDC.64 UR14, c[0x0][0x218] ;  /* 0x00008600000e7ab9 */ /* 0x000fe20000000a00 */
[----:B------:R-:W-:Y:S01]  /*1d60*/  UIMAD.WIDE.U32 UR4, UR6, 0x8, URZ ;  /* 0x00000008060478a5 */ /* 0x000fe2000f8e003f */
[C---:B------:R-:W-:Y:S01]  /*1d70*/  LEA R20, P2, R8.reuse, UR14, 0x3 ;  /* 0x0000000e08147c11 */ /* 0x040fe2000f8418ff */
[----:B------:R-:W-:Y:S01]  /*1d80*/  USHF.L.U32 UR7, UR7, 0x3, URZ ;  /* 0x0000000307077899 */ /* 0x000fe2000800063f */
[----:B------:R-:W-:Y:S01]  /*1d90*/  IADD3.X R26, R17, -0x1, RZ, P0, !PT ;  /* 0xffffffff111a7810 */ /* 0x000fe200007fe4ff */
[----:B------:R-:W-:Y:S01]  /*1da0*/  IMAD.MOV.U32 R3, RZ, RZ, RZ ;  /* 0x000000ffff037224 */ /* 0x000fe200078e00ff */
[----:B------:R-:W-:Y:S01]  /*1db0*/  ISETP.GT.U32.AND P0, PT, R27, RZ, PT ;  /* 0x000000ff1b00720c */ /* 0x000fe20003f04070 */
[----:B------:R-:W-:Y:S01]  /*1dc0*/  UIADD3 UR7, UR5, UR7, URZ ;  /* 0x0000000705077290 */ /* 0x000fe2000fffe03f */
[----:B------:R-:W-:Y:S02]  /*1dd0*/  LEA.HI.X R21, R8, UR15, R11, 0x3, P2 ;  /* 0x0000000f08157c11 */ /* 0x000fe400090f1c0b */
[----:B------:R-:W-:-:S02]  /*1de0*/  ISETP.GT.AND.EX P0, PT, R26, RZ, PT, P0 ;  /* 0x000000ff1a00720c */ /* 0x000fc40003f04300 */
[----:B------:R-:W-:-:S11]  /*1df0*/  MOV R0, RZ ;  /* 0x000000ff00007202 */ /* 0x000fd60000000f00 */
[----:B------:R-:W-:Y:S05]  /*1e00*/  @!P0 BRA `(.L_x_8655) ;  /* 0x0000000c00948947 */ /* 0x000fea0003800000 */
[----:B------:R-:W-:Y:S02]  /*1e10*/  ISETP.GT.U32.AND P2, PT, R27, 0xc, PT ;  /* 0x0000000c1b00780c */ /* 0x000fe40003f44070 */
[----:B------:R-:W-:Y:S02]  /*1e20*/  PLOP3.LUT P0, PT, PT, PT, PT, 0x80, 0x0 ;  /* 0x000000000000781c */ /* 0x000fe40003f0f070 */
[----:B------:R-:W-:-:S13]  /*1e30*/  ISETP.GT.AND.EX P2, PT, R26, RZ, PT, P2 ;  /* 0x000000ff1a00720c */ /* 0x000fda0003f44320 */
[----:B------:R-:W-:Y:S05]  /*1e40*/  @!P2 BRA `(.L_x_8656) ;  /* 0x00000008003ca947 */ /* 0x000fea0003800000 */
[----:B------:R-:W-:-:S13]  /*1e50*/  PLOP3.LUT P0, PT, PT, PT, PT, 0x8, 0x0 ;  /* 0x000000000000781c */ /* 0x000fda0003f0e170 */
.L_x_8657:
[----:B------:R-:W-:Y:S01]  /*1e60*/  MOV R16, R20 ;  /* 0x0000001400107202 */ /* 0x000fe20000000f00 */
[----:B------:R-:W-:Y:S02]  /*1e70*/  IMAD.MOV.U32 R17, RZ, RZ, R21 ;  /* 0x000000ffff117224 */ /* 0x000fe400078e0015 */
[----:B------:R-:W-:Y:S01]  /*1e80*/  IMAD.U32 R24, R0, 0x8, R1 ;  /* 0x0000000800187824 */ /* 0x000fe200078e0001 */
[----:B------:R-:W-:Y:S02]  /*1e90*/  IADD3 R20, P2, R20, UR4, RZ ;  /* 0x0000000414147c10 */ /* 0x000fe4000ff5e0ff */
[----:B------:R-:W2:Y:S02]  /*1ea0*/  LDG.E.64 R18, desc[UR10][R16.64] ;  /* 0x0000000a10127981 */ /* 0x000ea4000c1e1b00 */
[----:B------:R-:W-:Y:S02]  /*1eb0*/  IADD3.X R21, R21, UR7, RZ, P2, !PT ;  /* 0x0000000715157c10 */ /* 0x000fe400097fe4ff */
[----:B------:R-:W3:Y:S04]  /*1ec0*/  LDL.64 R22, [R24+0x20] ;  /* 0x0000200018167983 */ /* 0x000ee80000100a00 */
[----:B------:R-:W3:Y:S04]  /*1ed0*/  LDG.E.64 R28, desc[UR10][R20.64] ;  /* 0x0000000a141c7981 */ /* 0x000ee8000c1e1b00 */
[----:B------:R-:W2:Y:S01]  /*1ee0*/  LDL.64 R16, [R24+0x18] ;  /* 0x0000180018107983 */ /* 0x000ea20000100a00 */
[----:B------:R-:W-:-:S04]  /*1ef0*/  LOP3.LUT R13, R13, R12, RZ, 0x3c, !PT ;  /* 0x0000000c0d0d7212 */ /* 0x000fc800078e3cff */
[----:B------:R-:W-:-:S04]  /*1f00*/  LOP3.LUT R12, R13, R12, RZ, 0x3c, !PT ;  /* 0x0000000c0d0c7212 */ /* 0x000fc800078e3cff */
[----:B------:R-:W-:Y:S01]  /*1f10*/  LOP3.LUT R13, R13, R12, RZ, 0x3c, !PT ;  /* 0x0000000c0d0d7212 */ /* 0x000fe200078e3cff */
[-C--:B--2---:R-:W-:Y:S02]  /*1f20*/  IMAD R19, R19, R16.reuse, RZ ;  /* 0x0000001013137224 */ /* 0x084fe400078e02ff */
[----:B------:R-:W-:Y:S01]  /*1f30*/  IMAD.WIDE.U32 R12, R18, R16, R12 ;  /* 0x00000010120c7225 */ /* 0x000fe200078e000c */
[----:B------:R-:W-:-:S03]  /*1f40*/  IADD3 R16, P2, R20, UR4, RZ ;  /* 0x0000000414107c10 */ /* 0x000fc6000ff5e0ff */
[----:B------:R-:W-:Y:S01]  /*1f50*/  IMAD R19, R18, R17, R19 ;  /* 0x0000001112137224 */ /* 0x000fe200078e0213 */
[----:B------:R-:W-:-:S03]  /*1f60*/  IADD3.X R17, R21, UR7, RZ, P2, !PT ;  /* 0x0000000715117c10 */ /* 0x000fc600097fe4ff */
[----:B------:R-:W-:Y:S02]  /*1f70*/  IMAD.IADD R13, R13, 0x1, R19 ;  /* 0x000000010d0d7824 */ /* 0x000fe400078e0213 */
[-C--:B---3--:R-:W-:Y:S02]  /*1f80*/  IMAD R19, R29, R22.reuse, RZ ;  /* 0x000000161d137224 */ /* 0x088fe400078e02ff */
[----:B------:R-:W-:-:S04]  /*1f90*/  IMAD.WIDE.U32 R12, R28, R22, R12 ;  /* 0x000000161c0c7225 */ /* 0x000fc800078e000c */
[----:B------:R-:W-:Y:S02]  /*1fa0*/  IMAD R20, R28, R23, R19 ;  /* 0x000000171c147224 */ /* 0x000fe400078e0213 */
[----:B------:R0:W2:Y:S04]  /*1fb0*/  LDG.E.64 R22, desc[UR10][R16.64] ;  /* 0x0000000a10167981 */ /* 0x0000a8000c1e1b00 */
[----:B------:R-:W2:Y:S01]  /*1fc0*/  LDL.64 R18, [R24+0x28] ;  /* 0x0000280018127983 */ /* 0x000ea20000100a00 */
[----:B0-----:R-:W-:-:S04]  /*1fd0*/  IADD3 R16, P2, R16, UR4, RZ ;  /* 0x0000000410107c10 */ /* 0x001fc8000ff5e0ff */
[----:B------:R-:W-:Y:S02]  /*1fe0*/  IADD3.X R17, R17, UR7, RZ, P2, !PT ;  /* 0x0000000711117c10 */ /* 0x000fe400097fe4ff */
[----:B------:R-:W-:Y:S02]  /*1ff0*/  IADD3 R13, R13, R20, RZ ;  /* 0x000000140d0d7210 */ /* 0x000fe40007ffe0ff */
[----:B------:R-:W3:Y:S04]  /*2000*/  LDL.64 R20, [R24+0x30] ;  /* 0x0000300018147983 */ /* 0x000ee80000100a00 */
[----:B------:R0:W3:Y:S02]  /*2010*/  LDG.E.64 R28, desc[UR10][R16.64] ;  /* 0x0000000a101c7981 */ /* 0x0000e4000c1e1b00 */
[----:B0-----:R-:W-:-:S04]  /*2020*/  IADD3 R16, P2, R16, UR4, RZ ;  /* 0x0000000410107c10 */ /* 0x001fc8000ff5e0ff */
[----:B------:R-:W-:Y:S01]  /*2030*/  IADD3.X R17, R17, UR7, RZ, P2, !PT ;  /* 0x0000000711117c10 */ /* 0x000fe200097fe4ff */
[-C--:B--2---:R-:W-:Y:S02]  /*2040*/  IMAD R23, R23, R18.reuse, RZ ;  /* 0x0000001217177224 */ /* 0x084fe400078e02ff */
[----:B------:R-:W-:-:S04]  /*2050*/  IMAD.WIDE.U32 R12, R22, R18, R12 ;  /* 0x00000012160c7225 */ /* 0x000fc800078e000c */
[----:B------:R-:W-:Y:S02]  /*2060*/  IMAD R19, R22, R19, R23 ;  /* 0x0000001316137224 */ /* 0x000fe400078e0217 */
[----:B------:R0:W2:Y:S02]  /*2070*/  LDG.E.64 R22, desc[UR10][R16.64] ;  /* 0x0000000a10167981 */ /* 0x0000a4000c1e1b00 */
[----:B------:R-:W-:Y:S02]  /*2080*/  IMAD.IADD R13, R13, 0x1, R19 ;  /* 0x000000010d0d7824 */ /* 0x000fe400078e0213 */
[----:B---3--:R-:W-:Y:S01]  /*2090*/  IMAD R19, R29, R20, RZ ;  /* 0x000000141d137224 */ /* 0x008fe200078e02ff */
[----:B0-----:R-:W-:-:S03]  /*20a0*/  IADD3 R16, P2, R16, UR4, RZ ;  /* 0x0000000410107c10 */ /* 0x001fc6000ff5e0ff */
[C---:B------:R-:W-:Y:S02]  /*20b0*/  IMAD R21, R28.reuse, R21, R19 ;  /* 0x000000151c157224 */ /* 0x040fe400078e0213 */
[----:B------:R-:W2:Y:S01]  /*20c0*/  LDL.64 R18, [R24+0x38] ;  /* 0x0000380018127983 */ /* 0x000ea20000100a00 */
[----:B------:R-:W-:Y:S01]  /*20d0*/  IMAD.WIDE.U32 R12, R28, R20, R12 ;  /* 0x000000141c0c7225 */ /* 0x000fe200078e000c */
[----:B------:R-:W-:-:S03]  /*20e0*/  IADD3.X R17, R17, UR7, RZ, P2, !PT ;  /* 0x0000000711117c10 */ /* 0x000fc600097fe4ff */
[----:B------:R-:W-:Y:S02]  /*20f0*/  IMAD.IADD R13, R13, 0x1, R21 ;  /* 0x000000010d0d7824 */ /* 0x000fe400078e0215 */
[----:B------:R0:W3:Y:S04]  /*2100*/  LDG.E.64 R28, desc[UR10][R16.64] ;  /* 0x0000000a101c7981 */ /* 0x0000e8000c1e1b00 */
[----:B------:R-:W3:Y:S01]  /*2110*/  LDL.64 R20, [R24+0x40] ;  /* 0x0000400018147983 */ /* 0x000ee20000100a00 */
[----:B0-----:R-:W-:-:S04]  /*2120*/  IADD3 R16, P2, R16, UR4, RZ ;  /* 0x0000000410107c10 */ /* 0x001fc8000ff5e0ff */
[----:B------:R-:W-:Y:S01]  /*2130*/  IADD3.X R17, R17, UR7, RZ, P2, !PT ;  /* 0x0000000711117c10 */ /* 0x000fe200097fe4ff */
[-C--:B--2---:R-:W-:Y:S02]  /*2140*/  IMAD R23, R23, R18.reuse, RZ ;  /* 0x0000001217177224 */ /* 0x084fe400078e02ff */
[----:B------:R-:W-:-:S04]  /*2150*/  IMAD.WIDE.U32 R12, R22, R18, R12 ;  /* 0x00000012160c7225 */ /* 0x000fc800078e000c */
[----:B------:R-:W-:Y:S02]  /*2160*/  IMAD R19, R22, R19, R23 ;  /* 0x0000001316137224 */ /* 0x000fe400078e0217 */
[----:B------:R0:W2:Y:S03]  /*2170*/  LDG.E.64 R22, desc[UR10][R16.64] ;  /* 0x0000000a10167981 */ /* 0x0000a6000c1e1b00 */
[----:B------:R-:W-:Y:S01]  /*2180*/  IADD3 R13, R13, R19, RZ ;  /* 0x000000130d0d7210 */ /* 0x000fe20007ffe0ff */
[----:B---3--:R-:W-:-:S04]  /*2190*/  IMAD R19, R29, R20, RZ ;  /* 0x000000141d137224 */ /* 0x008fc800078e02ff */
[----:B------:R-:W-:Y:S02]  /*21a0*/  IMAD R21, R28, R21, R19 ;  /* 0x000000151c157224 */ /* 0x000fe400078e0213 */
[----:B------:R-:W2:Y:S01]  /*21b0*/  LDL.64 R18, [R24+0x48] ;  /* 0x0000480018127983 */ /* 0x000ea20000100a00 */
[----:B0-----:R-:W-:Y:S01]  /*21c0*/  IADD3 R16, P2, R16, UR4, RZ ;  /* 0x0000000410107c10 */ /* 0x001fe2000ff5e0ff */
[----:B------:R-:W-:-:S03]  /*21d0*/  IMAD.WIDE.U32 R12, R28, R20, R12 ;  /* 0x000000141c0c7225 */ /* 0x000fc600078e000c */
[----:B------:R-:W-:Y:S01]  /*21e0*/  IADD3.X R17, R17, UR7, RZ, P2, !PT ;  /* 0x0000000711117c10 */ /* 0x000fe200097fe4ff */
[----:B------:R-:W-:Y:S02]  /*21f0*/  IMAD.IADD R13, R13, 0x1, R21 ;  /* 0x000000010d0d7824 */ /* 0x000fe400078e0215 */
        /* <DEDUP_REMOVED lines=9> */
[----:B---3--:R-:W-:-:S04]  /*2290*/  IMAD R19, R29, R20, RZ ;  /* 0x000000141d137224 */ /* 0x008fc800078e02ff */
[----:B------:R-:W-:Y:S02]  /*22a0*/  IMAD R21, R28, R21, R19 ;  /* 0x000000151c157224 */ /* 0x000fe400078e0213 */
[----:B------:R-:W2:Y:S01]  /*22b0*/  LDL.64 R18, [R24+0x58] ;  /* 0x0000580018127983 */ /* 0x000ea20000100a00 */
[----:B0-----:R-:W-:Y:S01]  /*22c0*/  IADD3 R16, P2, R16, UR4, RZ ;  /* 0x0000000410107c10 */ /* 0x001fe2000ff5e0ff */
[----:B------:R-:W-:-:S03]  /*22d0*/  IMAD.WIDE.U32 R12, R28, R20, R12 ;  /* 0x000000141c0c7225 */ /* 0x000fc600078e000c */
        /* <DEDUP_REMOVED lines=12> */
[----:B------:R-:W-:Y:S01]  /*23a0*/  IMAD R21, R28, R21, R19 ;  /* 0x000000151c157224 */ /* 0x000fe200078e0213 */
[----:B0-----:R-:W-:Y:S01]  /*23b0*/  IADD3 R16, P2, R16, UR4, RZ ;  /* 0x0000000410107c10 */ /* 0x001fe2000ff5e0ff */
[----:B------:R-:W2:Y:S01]  /*23c0*/  LDL.64 R18, [R24+0x68] ;  /* 0x0000680018127983 */ /* 0x000ea20000100a00 */
[----:B------:R-:W-:Y:S02]  /*23d0*/  IMAD.WIDE.U32 R12, R28, R20, R12 ;  /* 0x000000141c0c7225 */ /* 0x000fe400078e000c */
[----:B------:R-:W-:Y:S02]  /*23e0*/  IADD3.X R17, R17, UR7, RZ, P2, !PT ;  /* 0x0000000711117c10 */ /* 0x000fe400097fe4ff */
        /* <DEDUP_REMOVED lines=26> */
[-C--:B---3--:R-:W-:Y:S02]  /*2590*/  IMAD R19, R29, R20.reuse, RZ ;  /* 0x000000141d137224 */ /* 0x088fe400078e02ff */
[----:B------:R-:W-:Y:S01]  /*25a0*/  IMAD.WIDE.U32 R12, R28, R20, R12 ;  /* 0x000000141c0c7225 */ /* 0x000fe200078e000c */
[----:B0-----:R-:W-:-:S03]  /*25b0*/  IADD3 R16, P2, R16, UR4, RZ ;  /* 0x0000000410107c10 */ /* 0x001fc6000ff5e0ff */
[----:B------:R-:W-:Y:S02]  /*25c0*/  IMAD R18, R28, R21, R19 ;  /* 0x000000151c127224 */ /* 0x000fe400078e0213 */
[----:B------:R-:W2:Y:S01]  /*25d0*/  LDL.64 R20, [R24+0x88] ;  /* 0x0000880018147983 */ /* 0x000ea20000100a00 */
[----:B------:R-:W-:Y:S02]  /*25e0*/  IADD3.X R17, R17, UR7, RZ, P2, !PT ;  /* 0x0000000711117c10 */ /* 0x000fe400097fe4ff */
[----:B------:R-:W-:-:S03]  /*25f0*/  IADD3 R13, R13, R18, RZ ;  /* 0x000000120d0d7210 */ /* 0x000fc60007ffe0ff */
[----:B------:R-:W3:Y:S04]  /*2600*/  LDG.E.64 R18, desc[UR10][R16.64] ;  /* 0x0000000a10127981 */ /* 0x000ee8000c1e1b00 */
[----:B------:R-:W3:Y:S01]  /*2610*/  LDL.64 R24, [R24+0x90] ;  /* 0x0000900018187983 */ /* 0x000ee20000100a00 */
        /* <DEDUP_REMOVED lines=11> */
[----:B------:R-:W-:Y:S01]  /*26d0*/  IMAD R21, R18, R25, R19 ;  /* 0x0000001912157224 */ /* 0x000fe200078e0213 */
[----:B------:R-:W-:Y:S01]  /*26e0*/  IADD3 R20, P4, R16, UR4, RZ ;  /* 0x0000000410147c10 */ /* 0x000fe2000ff9e0ff */
[----:B------:R-:W-:-:S04]  /*26f0*/  IMAD.WIDE.U32 R18, R18, R24, R12 ;  /* 0x0000001812127225 */ /* 0x000fc800078e000c */
[----:B------:R-:W-:Y:S01]  /*2700*/  IMAD.IADD R12, R19, 0x1, R21 ;  /* 0x00000001130c7824 */ /* 0x000fe200078e0215 */
[----:B------:R-:W-:Y:S02]  /*2710*/  IADD3.X R21, R17, UR7, RZ, P4, !PT ;  /* 0x0000000711157c10 */ /* 0x000fe4000a7fe4ff */
[----:B------:R-:W-:Y:S01]  /*2720*/  MOV R13, R18 ;  /* 0x00000012000d7202 */ /* 0x000fe20000000f00 */
[----:B------:R-:W-:Y:S06]  /*2730*/  @P2 BRA `(.L_x_8657) ;  /* 0xfffffff400c82947 */ /* 0x000fec000383ffff */
.L_x_8656:
[----:B------:R-:W-:-:S04]  /*2740*/  ISETP.GT.U32.AND P2, PT, R27, 0x4, PT ;  /* 0x000000041b00780c */ /* 0x000fc80003f44070 */
[----:B------:R-:W-:-:S13]  /*2750*/  ISETP.GT.AND.EX P2, PT, R26, RZ, PT, P2 ;  /* 0x000000ff1a00720c */ /* 0x000fda0003f44320 */
[----:B------:R-:W-:Y:S05]  /*2760*/  @!P2 BRA `(.L_x_8658) ;  /* 0x000000040030a947 */ /* 0x000fea0003800000 */
        /* <DEDUP_REMOVED lines=16> */
[----:B------:R-:W-:Y:S02]  /*2870*/  IADD3.X R17, R19, UR7, RZ, P0, !PT ;  /* 0x0000000713117c10 */ /* 0x000fe400087fe4ff */
[----:B------:R-:W2:Y:S01]  /*2880*/  LDL.64 R18, [R28+0x28] ;  /* 0x000028001c127983 */ /* 0x000ea20000100a00 */
[----:B------:R-:W-:Y:S02]  /*2890*/  IMAD.IADD R13, R13, 0x1, R23 ;  /* 0x000000010d0d7824 */ /* 0x000fe400078e0217 */
[----:B---3--:R-:W-:-:S04]  /*28a0*/  IMAD R23, R25, R20, RZ ;  /* 0x0000001419177224 */ /* 0x008fc800078e02ff */
[C---:B------:R-:W-:Y:S02]  /*28b0*/  IMAD R21, R24.reuse, R21, R23 ;  /* 0x0000001518157224 */ /* 0x040fe400078e0217 */
[----:B------:R0:W2:Y:S01]  /*28c0*/  LDG.E.64 R22, desc[UR10][R16.64] ;  /* 0x0000000a10167981 */ /* 0x0000a2000c1e1b00 */
[----:B------:R-:W-:Y:S01]  /*28d0*/  IMAD.WIDE.U32 R12, R24, R20, R12 ;  /* 0x00000014180c7225 */ /* 0x000fe200078e000c */
        /* <DEDUP_REMOVED lines=19> */
[----:B------:R-:W3:Y:S04]  /*2a10*/  LDG.E.64 R24, desc[UR10][R16.64] ;  /* 0x0000000a10187981 */ /* 0x000ee8000c1e1b00 */
[----:B------:R-:W3:Y:S01]  /*2a20*/  LDL.64 R20, [R28+0x40] ;  /* 0x000040001c147983 */ /* 0x000ee20000100a00 */
[-C--:B--2---:R-:W-:Y:S02]  /*2a30*/  IMAD R23, R23, R18.reuse, RZ ;  /* 0x0000001217177224 */ /* 0x084fe400078e02ff */
[----:B------:R-:W-:-:S04]  /*2a40*/  IMAD.WIDE.U32 R12, R22, R18, R12 ;  /* 0x00000012160c7225 */ /* 0x000fc800078e000c */
[----:B------:R-:W-:Y:S01]  /*2a50*/  IMAD R19, R22, R19, R23 ;  /* 0x0000001316137224 */ /* 0x000fe200078e0217 */
[----:B------:R-:W-:-:S04]  /*2a60*/  IADD3 R18, P0, R16, UR4, RZ ;  /* 0x0000000410127c10 */ /* 0x000fc8000ff1e0ff */
[----:B------:R-:W-:Y:S01]  /*2a70*/  IADD3 R13, R13, R19, RZ ;  /* 0x000000130d0d7210 */ /* 0x000fe20007ffe0ff */
[-C--:B---3--:R-:W-:Y:S01]  /*2a80*/  IMAD R23, R25, R20.reuse, RZ ;  /* 0x0000001419177224 */ /* 0x088fe200078e02ff */
[----:B------:R-:W-:Y:S02]  /*2a90*/  IADD3.X R19, R17, UR7, RZ, P0, !PT ;  /* 0x0000000711137c10 */ /* 0x000fe400087fe4ff */
[----:B------:R-:W-:Y:S01]  /*2aa0*/  IADD3 R16, P0, R18, UR4, RZ ;  /* 0x0000000412107c10 */ /* 0x000fe2000ff1e0ff */
[C---:B------:R-:W-:Y:S02]  /*2ab0*/  IMAD R17, R24.reuse, R21, R23 ;  /* 0x0000001518117224 */ /* 0x040fe400078e0217 */
[----:B------:R-:W-:Y:S01]  /*2ac0*/  IMAD.WIDE.U32 R12, R24, R20, R12 ;  /* 0x00000014180c7225 */ /* 0x000fe200078e000c */
[----:B------:R-:W2:Y:S03]  /*2ad0*/  LDG.E.64 R22, desc[UR10][R18.64] ;  /* 0x0000000a12167981 */ /* 0x000ea6000c1e1b00 */
[----:B------:R-:W-:Y:S01]  /*2ae0*/  IMAD.IADD R13, R13, 0x1, R17 ;  /* 0x000000010d0d7824 */ /* 0x000fe200078e0211 */
[----:B------:R-:W2:Y:S01]  /*2af0*/  LDL.64 R20, [R28+0x48] ;  /* 0x000048001c147983 */ /* 0x000ea20000100a00 */
[----:B------:R-:W-:-:S05]  /*2b00*/  IADD3.X R17, R19, UR7, RZ, P0, !PT ;  /* 0x0000000713117c10 */ /* 0x000fca00087fe4ff */
[----:B------:R-:W3:Y:S04]  /*2b10*/  LDG.E.64 R18, desc[UR10][R16.64] ;  /* 0x0000000a10127981 */ /* 0x000ee8000c1e1b00 */
[----:B------:R-:W3:Y:S01]  /*2b20*/  LDL.64 R28, [R28+0x50] ;  /* 0x000050001c1c7983 */ /* 0x000ee20000100a00 */
        /* <DEDUP_REMOVED lines=8> */
[-C--:B---3--:R-:W-:Y:S02]  /*2bb0*/  IMAD R23, R19, R28.reuse, RZ ;  /* 0x0000001c13177224 */ /* 0x088fe400078e02ff */
[----:B------:R-:W-:Y:S02]  /*2bc0*/  IMAD.IADD R13, R13, 0x1, R21 ;  /* 0x000000010d0d7824 */ /* 0x000fe400078e0215 */
[----:B------:R-:W-:Y:S01]  /*2bd0*/  IMAD R23, R18, R29, R23 ;  /* 0x0000001d12177224 */ /* 0x000fe200078e0217 */
[----:B------:R-:W-:Y:S01]  /*2be0*/  IADD3 R20, P2, R16, UR4, RZ ;  /* 0x0000000410147c10 */ /* 0x000fe2000ff5e0ff */
[----:B------:R-:W-:-:S03]  /*2bf0*/  IMAD.WIDE.U32 R18, R18, R28, R12 ;  /* 0x0000001c12127225 */ /* 0x000fc600078e000c */
[----:B------:R-:W-:Y:S01]  /*2c00*/  IADD3.X R21, R17, UR7, RZ, P2, !PT ;  /* 0x0000000711157c10 */ /* 0x000fe200097fe4ff */
[----:B------:R-:W-:Y:S01]  /*2c10*/  IMAD.MOV.U32 R13, RZ, RZ, R18 ;  /* 0x000000ffff0d7224 */ /* 0x000fe200078e0012 */
[----:B------:R-:W-:-:S07]  /*2c20*/  IADD3 R12, R19, R23, RZ ;  /* 0x00000017130c7210 */ /* 0x000fce0007ffe0ff */
.L_x_8658:
[----:B------:R-:W-:-:S04]  /*2c30*/  ISETP.NE.U32.AND P2, PT, R27, RZ, PT ;  /* 0x000000ff1b00720c */ /* 0x000fc80003f45070 */
[----:B------:R-:W-:-:S13]  /*2c40*/  ISETP.NE.OR.EX P0, PT, R26, RZ, P0, P2 ;  /* 0x000000ff1a00720c */ /* 0x000fda0000705720 */
[----:B------:R-:W-:Y:S05]  /*2c50*/  @!P0 BRA `(.L_x_8654) ;  /* 0x0000000000b88947 */ /* 0x000fea0003800000 */
.L_x_8655:
[----:B------:R-:W-:Y:S01]  /*2c60*/  IMAD.MOV.U32 R16, RZ, RZ, R20 ;  /* 0x000000ffff107224 */ /* 0x000fe200078e0014 */
[----:B------:R-:W-:Y:S01]  /*2c70*/  LEA R28, R0, R1, 0x3 ;  /* 0x00000001001c7211 */ /* 0x000fe200078e18ff */
[----:B------:R-:W-:Y:S01]  /*2c80*/  IMAD.MOV.U32 R17, RZ, RZ, R21 ;  /* 0x000000ffff117224 */ /* 0x000fe200078e0015 */
[----:B------:R-:W-:-:S03]  /*2c90*/  IADD3 R20, P0, R20, UR4, RZ ;  /* 0x0000000414147c10 */ /* 0x000fc6000ff1e0ff */
[----:B------:R-:W2:Y:S04]  /*2ca0*/  LDL.64 R18, [R28+0x18] ;  /* 0x000018001c127983 */ /* 0x000ea80000100a00 */
[----:B------:R-:W2:Y:S01]  /*2cb0*/  LDG.E.64 R16, desc[UR10][R16.64] ;  /* 0x0000000a10107981 */ /* 0x000ea2000c1e1b00 */
[----:B------:R-:W-:-:S03]  /*2cc0*/  IADD3.X R21, R21, UR7, RZ, P0, !PT ;  /* 0x0000000715157c10 */ /* 0x000fc600087fe4ff */
[----:B------:R-:W3:Y:S04]  /*2cd0*/  LDL.64 R24, [R28+0x20] ;  /* 0x000020001c187983 */ /* 0x000ee80000100a00 */
[----:B------:R-:W3:Y:S01]  /*2ce0*/  LDG.E.64 R22, desc[UR10][R20.64] ;  /* 0x0000000a14167981 */ /* 0x000ee2000c1e1b00 */
[----:B------:R-:W-:-:S04]  /*2cf0*/  LOP3.LUT R13, R13, R12, RZ, 0x3c, !PT ;  /* 0x0000000c0d0d7212 */ /* 0x000fc800078e3cff */
[----:B------:R-:W-:-:S04]  /*2d00*/  LOP3.LUT R12, R13, R12, RZ, 0x3c, !PT ;  /* 0x0000000c0d0c7212 */ /* 0x000fc800078e3cff */
[----:B------:R-:W-:Y:S01]  /*2d10*/  LOP3.LUT R13, R13, R12, RZ, 0x3c, !PT ;  /* 0x0000000c0d0d7212 */ /* 0x000fe200078e3cff */
[-C--:B--2---:R-:W-:Y:S02]  /*2d20*/  IMAD R17, R17, R18.reuse, RZ ;  /* 0x0000001211117224 */ /* 0x084fe400078e02ff */
[----:B------:R-:W-:-:S04]  /*2d30*/  IMAD.WIDE.U32 R12, R16, R18, R12 ;  /* 0x00000012100c7225 */ /* 0x000fc800078e000c */
[----:B------:R-:W-:Y:S01]  /*2d40*/  IMAD R19, R16, R19, R17 ;  /* 0x0000001310137224 */ /* 0x000fe200078e0211 */
[----:B------:R-:W-:-:S04]  /*2d50*/  IADD3 R16, P0, R20, UR4, RZ ;  /* 0x0000000414107c10 */ /* 0x000fc8000ff1e0ff */
[----:B------:R-:W-:Y:S01]  /*2d60*/  IADD3 R13, R13, R19, RZ ;  /* 0x000000130d0d7210 */ /* 0x000fe20007ffe0ff */
[-C--:B---3--:R-:W-:Y:S01]  /*2d70*/  IMAD R19, R23, R24.reuse, RZ ;  /* 0x0000001817137224 */ /* 0x088fe200078e02ff */
[----:B------:R-:W-:Y:S02]  /*2d80*/  IADD3.X R17, R21, UR7, RZ, P0, !PT ;  /* 0x0000000715117c10 */ /* 0x000fe400087fe4ff */
[----:B------:R-:W2:Y:S01]  /*2d90*/  LDL.64 R20, [R28+0x28] ;  /* 0x000028001c147983 */ /* 0x000ea20000100a00 */
[C---:B------:R-:W-:Y:S02]  /*2da0*/  IMAD R18, R22.reuse, R25, R19 ;  /* 0x0000001916127224 */ /* 0x040fe400078e0213 */
[----:B------:R-:W-:Y:S02]  /*2db0*/  IMAD.WIDE.U32 R12, R22, R24, R12 ;  /* 0x00000018160c7225 */ /* 0x000fe400078e000c */
[----:B------:R0:W2:Y:S02]  /*2dc0*/  LDG.E.64 R22, desc[UR10][R16.64] ;  /* 0x0000000a10167981 */ /* 0x0000a4000c1e1b00 */
[----:B------:R-:W-:-:S02]  /*2dd0*/  IMAD.IADD R13, R13, 0x1, R18 ;  /* 0x000000010d0d7824 */ /* 0x000fc400078e0212 */
[----:B------:R-:W3:Y:S01]  /*2de0*/  LDL.64 R28, [R28+0x30] ;  /* 0x000030001c1c7983 */ /* 0x000ee20000100a00 */
[----:B0-----:R-:W-:-:S04]  /*2df0*/  IADD3 R16, P0, R16, UR4, RZ ;  /* 0x0000000410107c10 */ /* 0x001fc8000ff1e0ff */
[----:B------:R-:W-:-:S05]  /*2e00*/  IADD3.X R17, R17, UR7, RZ, P0, !PT ;  /* 0x0000000711117c10 */ /* 0x000fca00087fe4ff */
[----:B------:R-:W3:Y:S01]  /*2e10*/  LDG.E.64 R18, desc[UR10][R16.64] ;  /* 0x0000000a10127981 */ /* 0x000ee2000c1e1b00 */
        /* <DEDUP_REMOVED lines=10> */
[----:B------:R-:W-:Y:S01]  /*2ec0*/  IADD3 R20, P3, R16, UR4, RZ ;  /* 0x0000000410147c10 */ /* 0x000fe2000ff7e0ff */
[----:B---3--:R-:W-:-:S04]  /*2ed0*/  IMAD R19, R19, R28, RZ ;  /* 0x0000001c13137224 */ /* 0x008fc800078e02ff */
[C---:B------:R-:W-:Y:S02]  /*2ee0*/  IMAD R21, R18.reuse, R29, R19 ;  /* 0x0000001d12157224 */ /* 0x040fe400078e0213 */
[----:B------:R-:W-:-:S05]  /*2ef0*/  IMAD.WIDE.U32 R18, R18, R28, R12 ;  /* 0x0000001c12127225 */ /* 0x000fca00078e000c */
[----:B------:R-:W-:Y:S02]  /*2f00*/  IADD3 R12, R19, R21, RZ ;  /* 0x00000015130c7210 */ /* 0x000fe40007ffe0ff */
[----:B------:R-:W-:Y:S01]  /*2f10*/  IADD3.X R21, R17, UR7, RZ, P3, !PT ;  /* 0x0000000711157c10 */ /* 0x000fe20009ffe4ff */
[----:B------:R-:W-:Y:S01]  /*2f20*/  IMAD.MOV.U32 R13, RZ, RZ, R18 ;  /* 0x000000ffff0d7224 */ /* 0x000fe200078e0012 */
[----:B------:R-:W-:Y:S06]  /*2f30*/  @P0 BRA `(.L_x_8655) ;  /* 0xfffffffc00480947 */ /* 0x000fec000383ffff */
.L_x_8654:
        /* <DEDUP_REMOVED lines=36> */
[----:B------:R-:W2:Y:S04]  /*3180*/  LDL.64 R8, [R3+0x20] ;  /* 0x0000200003087983 */ /* 0x000ea80000100a00 */
        /* <DEDUP_REMOVED lines=12> */
[----:B------:R-:W-:Y:S02]  /*3250*/  @P0 IMAD R11, R18, R17, R9 ;  /* 0x00000011120b0224 */ /* 0x000fe400078e0209 */
[----:B------:R-:W-:Y:S01]  /*3260*/  @P0 IMAD.MOV.U32 R8, RZ, RZ, R13 ;  /* 0x000000ffff080224 */ /* 0x000fe200078e000d */
[----:B------:R-:W-:-:S03]  /*3270*/  @P0 MOV R9, R12 ;  /* 0x0000000c00090202 */ /* 0x000fc60000000f00 */
[----:B------:R-:W-:-:S04]  /*3280*/  @P0 IMAD.WIDE.U32 R16, R18, R16, R8 ;  /* 0x0000001012100225 */ /* 0x000fc800078e0008 */
[----:B------:R-:W-:Y:S02]  /*3290*/  @P0 IMAD.IADD R12, R17, 0x1, R11 ;  /* 0x00000001110c0824 */ /* 0x000fe400078e020b */
[----:B------:R-:W-:-:S07]  /*32a0*/  @P0 IMAD.MOV.U32 R13, RZ, RZ, R16 ;  /* 0x000000ffff0d0224 */ /* 0x000fce00078e0010 */
.L_x_8653:
[----:B------:R-:W-:Y:S05]  /*32b0*/  BSYNC B0 ;  /* 0x0000000000007941 */ /* 0x000fea0003800000 */
.L_x_8652:
[----:B------:R-:W-:Y:S01]  /*32c0*/  IADD3 R0, R2, 0x100, RZ ;  /* 0x0000010002007810 */ /* 0x000fe20007ffe0ff */
[----:B------:R-:W-:Y:S01]  /*32d0*/  BSSY B0, `(.L_x_8659) ;  /* 0x0000172000007945 */ /* 0x000fe20003800000 */
[-C--:B------:R-:W-:Y:S02]  /*32e0*/  LOP3.LUT R13, R13, R12.reuse, RZ, 0x3c, !PT ;  /* 0x0000000c0d0d7212 */ /* 0x080fe400078e3cff */
[----:B------:R-:W-:Y:S02]  /*32f0*/  CS2R R22, SRZ ;  /* 0x0000000000167805 */ /* 0x000fe4000001ff00 */
[----:B------:R-:W-:Y:S02]  /*3300*/  ISETP.GE.OR P0, PT, R0, UR12, !P1 ;  /* 0x0000000c00007c0c */ /* 0x000fe4000cf06670 */
[----:B-----5:R-:W-:Y:S02]  /*3310*/  CS2R R8, SRZ ;  /* 0x0000000000087805 */ /* 0x020fe4000001ff00 */
[----:B------:R-:W-:-:S04]  /*3320*/  LOP3.LUT R12, R13, R12, RZ, 0x3c, !PT ;  /* 0x0000000c0d0c7212 */ /* 0x000fc800078e3cff */
[----:B------:R-:W-:-:S05]  /*3330*/  LOP3.LUT R13, R13, R12, RZ, 0x3c, !PT ;  /* 0x0000000c0d0d7212 */ /* 0x000fca00078e3cff */
        /* <DEDUP_REMOVED lines=8> */
[----:B------:R-:W-:Y:S01]  /*33c0*/  IMAD R3, R5, UR4, RZ ;  /* 0x0000000405037c24 */ /* 0x000fe2000f8e02ff */
[----:B------:R-:W-:Y:S01]  /*33d0*/  ISETP.GE.U32.AND P0, PT, R0, 0x3, PT ;  /* 0x000000030000780c */ /* 0x000fe20003f06070 */
[----:B------:R-:W-:Y:S01]  /*33e0*/  IMAD.MOV.U32 R25, RZ, RZ, RZ ;  /* 0x000000ffff197224 */ /* 0x000fe200078e00ff */
[----:B------:R-:W-:Y:S01]  /*33f0*/  IADD3.X R0, R17, -0x1, RZ, P2, !PT ;  /* 0xffffffff11007810 */ /* 0x000fe200017fe4ff */
[----:B------:R-:W-:Y:S01]  /*3400*/  IMAD R3, R4, UR5, R3 ;  /* 0x0000000504037c24 */ /* 0x000fe2000f8e0203 */
[----:B------:R-:W-:Y:S01]  /*3410*/  LOP3.LUT R19, R16, 0x3, RZ, 0xc0, !PT ;  /* 0x0000000310137812 */ /* 0x000fe200078ec0ff */
[----:B------:R-:W-:Y:S01]  /*3420*/  IMAD.WIDE.U32 R4, R4, UR4, RZ ;  /* 0x0000000404047c25 */ /* 0x000fe2000f8e00ff */
[----:B------:R-:W-:-:S02]  /*3430*/  ISETP.GE.U32.AND.EX P0, PT, R0, RZ, PT, P0 ;  /* 0x000000ff0000720c */ /* 0x000fc40003f06100 */
[----:B------:R-:W-:Y:S01]  /*3440*/  CS2R R8, SRZ ;  /* 0x0000000000087805 */ /* 0x000fe2000001ff00 */
[----:B------:R-:W-:Y:S01]  /*3450*/  IMAD.MOV.U32 R0, RZ, RZ, RZ ;  /* 0x000000ffff007224 */ /* 0x000fe200078e00ff */
[----:B------:R-:W-:-:S09]  /*3460*/  IADD3 R11, R5, R3, RZ ;  /* 0x00000003050b7210 */ /* 0x000fd20007ffe0ff */
[----:B------:R-:W-:Y:S05]  /*3470*/  @!P0 BRA `(.L_x_8661) ;  /* 0x0000001000808947 */ /* 0x000fea0003800000 */
[----:B------:R-:W-:Y:S01]  /*3480*/  IADD3 R24, P0, -R19, R16, RZ ;  /* 0x0000001013187210 */ /* 0x000fe20007f1e1ff */
[----:B------:R-:W-:Y:S01]  /*3490*/  ULDC.64 UR12, c[0x0][0x218] ;  /* 0x00008600000c7ab9 */ /* 0x000fe20000000a00 */
[----:B------:R-:W-:Y:S01]  /*34a0*/  UIMAD.WIDE.U32 UR4, UR6, 0x8, URZ ;  /* 0x00000008060478a5 */ /* 0x000fe2000f8e003f */
[----:B------:R-:W-:Y:S01]  /*34b0*/  LEA R20, P2, R4, UR12, 0x3 ;  /* 0x0000000c04147c11 */ /* 0x000fe2000f8418ff */
[----:B------:R-:W-:Y:S01]  /*34c0*/  USHF.L.U32 UR7, UR7, 0x3, URZ ;  /* 0x0000000307077899 */ /* 0x000fe2000800063f */
[----:B------:R-:W-:Y:S01]  /*34d0*/  IADD3.X R3, R17, -0x1, RZ, P0, !PT ;  /* 0xffffffff11037810 */ /* 0x000fe200007fe4ff */
[----:B------:R-:W-:Y:S01]  /*34e0*/  IMAD.MOV.U32 R0, RZ, RZ, RZ ;  /* 0x000000ffff007224 */ /* 0x000fe200078e00ff */
[----:B------:R-:W-:Y:S01]  /*34f0*/  ISETP.GT.U32.AND P0, PT, R24, RZ, PT ;  /* 0x000000ff1800720c */ /* 0x000fe20003f04070 */
[----:B------:R-:W-:Y:S01]  /*3500*/  UIADD3 UR7, UR5, UR7, URZ ;  /* 0x0000000705077290 */ /* 0x000fe2000fffe03f */
[----:B------:R-:W-:Y:S01]  /*3510*/  LEA.HI.X R21, R4, UR13, R11, 0x3, P2 ;  /* 0x0000000d04157c11 */ /* 0x000fe200090f1c0b */
[----:B------:R-:W-:Y:S01]  /*3520*/  IMAD.MOV.U32 R25, RZ, RZ, RZ ;  /* 0x000000ffff197224 */ /* 0x000fe200078e00ff */
[----:B------:R-:W-:-:S13]  /*3530*/  ISETP.GT.AND.EX P0, PT, R3, RZ, PT, P0 ;  /* 0x000000ff0300720c */ /* 0x000fda0003f04300 */
[----:B------:R-:W-:Y:S05]  /*3540*/  @!P0 BRA `(.L_x_8662) ;  /* 0x0000000c00948947 */ /* 0x000fea0003800000 */
[----:B------:R-:W-:Y:S02]  /*3550*/  ISETP.GT.U32.AND P2, PT, R24, 0xc, PT ;  /* 0x0000000c1800780c */ /* 0x000fe40003f44070 */
[----:B------:R-:W-:Y:S02]  /*3560*/  PLOP3.LUT P0, PT, PT, PT, PT, 0x80, 0x0 ;  /* 0x000000000000781c */ /* 0x000fe40003f0f070 */
[----:B------:R-:W-:-:S13]  /*3570*/  ISETP.GT.AND.EX P2, PT, R3, RZ, PT, P2 ;  /* 0x000000ff0300720c */ /* 0x000fda0003f44320 */
[----:B------:R-:W-:Y:S05]  /*3580*/  @!P2 BRA `(.L_x_8663) ;  /* 0x00000008003ca947 */ /* 0x000fea0003800000 */
[----:B------:R-:W-:-:S13]  /*3590*/  PLOP3.LUT P0, PT, PT, PT, PT, 0x8, 0x0 ;  /* 0x000000000000781c */ /* 0x000fda0003f0e170 */
.L_x_8664:
        /* <DEDUP_REMOVED lines=19> */
[-C--:B--2---:R-:W-:Y:S02]  /*36d0*/  IMAD R19, R19, R16.reuse, RZ ;  /* 0x0000001013137224 */ /* 0x084fe400078e02ff */
[----:B------:R-:W-:-:S04]  /*36e0*/  IMAD.WIDE.U32 R8, R18, R16, R8 ;  /* 0x0000001012087225 */ /* 0x000fc800078e0008 */
[----:B------:R-:W-:Y:S02]  /*36f0*/  IMAD R17, R18, R17, R19 ;  /* 0x0000001112117224 */ /* 0x000fe400078e0213 */
[----:B------:R-:W3:Y:S01]  /*3700*/  LDL.64 R18, [R26+0x28] ;  /* 0x000028001a127983 */ /* 0x000ee20000100a00 */
[----:B------:R-:W-:Y:S01]  /*3710*/  IADD3 R16, P2, R20, UR4, RZ ;  /* 0x0000000414107c10 */ /* 0x000fe2000ff5e0ff */
[----:B------:R-:W-:-:S03]  /*3720*/  IMAD.IADD R9, R9, 0x1, R17 ;  /* 0x0000000109097824 */ /* 0x000fc600078e0211 */
[----:B------:R-:W-:Y:S02]  /*3730*/  IADD3.X R17, R21, UR7, RZ, P2, !PT ;  /* 0x0000000715117c10 */ /* 0x000fe400097fe4ff */
[----:B------:R-:W2:Y:S01]  /*3740*/  LDL.64 R20, [R26+0x30] ;  /* 0x000030001a147983 */ /* 0x000ea20000100a00 */
[-C--:B---3--:R-:W-:Y:S02]  /*3750*/  IMAD R27, R29, R18.reuse, RZ ;  /* 0x000000121d1b7224 */ /* 0x088fe400078e02ff */
[----:B------:R-:W-:-:S04]  /*3760*/  IMAD.WIDE.U32 R8, R28, R18, R8 ;  /* 0x000000121c087225 */ /* 0x000fc800078e0008 */
[----:B------:R-:W-:Y:S02]  /*3770*/  IMAD R19, R28, R19, R27 ;  /* 0x000000131c137224 */ /* 0x000fe400078e021b */
[----:B------:R0:W2:Y:S03]  /*3780*/  LDG.E.64 R28, desc[UR10][R16.64] ;  /* 0x0000000a101c7981 */ /* 0x0000a6000c1e1b00 */
        /* <DEDUP_REMOVED lines=89> */
[----:B0-----:R-:W-:Y:S02]  /*3d20*/  IADD3 R16, P2, R16, UR4, RZ ;  /* 0x0000000410107c10 */ /* 0x001fe4000ff5e0ff */
[----:B------:R-:W3:Y:S02]  /*3d30*/  LDL.64 R26, [R26+0x90] ;  /* 0x000090001a1a7983 */ /* 0x000ee40000100a00 */
[----:B------:R-:W-:Y:S01]  /*3d40*/  IADD3.X R17, R17, UR7, RZ, P2, !PT ;  /* 0x0000000711117c10 */ /* 0x000fe200097fe4ff */
[----:B--2---:R-:W-:-:S02]  /*3d50*/  IMAD R19, R29, R20, RZ ;  /* 0x000000141d137224 */ /* 0x004fc400078e02ff */
[----:B------:R-:W-:-:S04]  /*3d60*/  IMAD.WIDE.U32 R8, R28, R20, R8 ;  /* 0x000000141c087225 */ /* 0x000fc800078e0008 */
[----:B------:R-:W-:Y:S02]  /*3d70*/  IMAD R18, R28, R21, R19 ;  /* 0x000000151c127224 */ /* 0x000fe400078e0213 */
[----:B------:R-:W3:Y:S01]  /*3d80*/  LDG.E.64 R20, desc[UR10][R16.64] ;  /* 0x0000000a10147981 */ /* 0x000ee2000c1e1b00 */
[----:B------:R-:W-:-:S04]  /*3d90*/  IADD3 R24, P2, R24, -0x10, RZ ;  /* 0xfffffff018187810 */ /* 0x000fc80007f5e0ff */
[----:B------:R-:W-:Y:S02]  /*3da0*/  IADD3.X R3, R3, -0x1, RZ, P2, !PT ;  /* 0xffffffff03037810 */ /* 0x000fe400017fe4ff */
[----:B------:R-:W-:Y:S02]  /*3db0*/  ISETP.GT.U32.AND P2, PT, R24, 0xc, PT ;  /* 0x0000000c1800780c */ /* 0x000fe40003f44070 */
[----:B------:R-:W-:Y:S02]  /*3dc0*/  IADD3 R9, R9, R18, RZ ;  /* 0x0000001209097210 */ /* 0x000fe40007ffe0ff */
[----:B------:R-:W-:Y:S02]  /*3dd0*/  ISETP.GT.AND.EX P2, PT, R3, RZ, PT, P2 ;  /* 0x000000ff0300720c */ /* 0x000fe40003f44320 */
[----:B------:R-:W-:-:S05]  /*3de0*/  IADD3 R0, P3, R0, 0x10, RZ ;  /* 0x0000001000007810 */ /* 0x000fca0007f7e0ff */
[----:B------:R-:W-:Y:S02]  /*3df0*/  IMAD.X R25, RZ, RZ, R25, P3 ;  /* 0x000000ffff197224 */ /* 0x000fe400018e0619 */
[----:B---3--:R-:W-:-:S04]  /*3e00*/  IMAD R19, R21, R26, RZ ;  /* 0x0000001a15137224 */ /* 0x008fc800078e02ff */
[C---:B------:R-:W-:Y:S02]  /*3e10*/  IMAD R19, R20.reuse, R27, R19 ;  /* 0x0000001b14137224 */ /* 0x040fe400078e0213 */
[----:B------:R-:W-:Y:S01]  /*3e20*/  IMAD.WIDE.U32 R26, R20, R26, R8 ;  /* 0x0000001a141a7225 */ /* 0x000fe200078e0008 */
[----:B------:R-:W-:-:S04]  /*3e30*/  IADD3 R20, P4, R16, UR4, RZ ;  /* 0x0000000410147c10 */ /* 0x000fc8000ff9e0ff */
[----:B------:R-:W-:Y:S01]  /*3e40*/  IADD3.X R21, R17, UR7, RZ, P4, !PT ;  /* 0x0000000711157c10 */ /* 0x000fe2000a7fe4ff */
[----:B------:R-:W-:Y:S01]  /*3e50*/  IMAD.IADD R8, R27, 0x1, R19 ;  /* 0x000000011b087824 */ /* 0x000fe200078e0213 */
[----:B------:R-:W-:Y:S01]  /*3e60*/  MOV R9, R26 ;  /* 0x0000001a00097202 */ /* 0x000fe20000000f00 */
[----:B------:R-:W-:Y:S06]  /*3e70*/  @P2 BRA `(.L_x_8664) ;  /* 0xfffffff400c82947 */ /* 0x000fec000383ffff */
.L_x_8663:
[----:B------:R-:W-:-:S04]  /*3e80*/  ISETP.GT.U32.AND P2, PT, R24, 0x4, PT ;  /* 0x000000041800780c */ /* 0x000fc80003f44070 */
[----:B------:R-:W-:-:S13]  /*3e90*/  ISETP.GT.AND.EX P2, PT, R3, RZ, PT, P2 ;  /* 0x000000ff0300720c */ /* 0x000fda0003f44320 */
[----:B------:R-:W-:Y:S05]  /*3ea0*/  @!P2 BRA `(.L_x_8665) ;  /* 0x000000040030a947 */ /* 0x000fea0003800000 */
[----:B------:R-:W-:Y:S01]  /*3eb0*/  IMAD.MOV.U32 R16, RZ, RZ, R20 ;  /* 0x000000ffff107224 */ /* 0x000fe200078e0014 */
[----:B------:R-:W-:Y:S02]  /*3ec0*/  MOV R17, R21 ;  /* 0x0000001500117202 */ /* 0x000fe40000000f00 */
[----:B------:R-:W-:-:S03]  /*3ed0*/  LEA R26, R0, R1, 0x3 ;  /* 0x00000001001a7211 */ /* 0x000fc600078e18ff */
        /* <DEDUP_REMOVED lines=48> */
[-C--:B--2---:R-:W-:Y:S02]  /*41e0*/  IMAD R17, R17, R18.reuse, RZ ;  /* 0x0000001211117224 */ /* 0x084fe400078e02ff */
[----:B------:R-:W-:-:S04]  /*41f0*/  IMAD.WIDE.U32 R8, R16, R18, R8 ;  /* 0x0000001210087225 */ /* 0x000fc800078e0008 */
[----:B------:R-:W-:Y:S02]  /*4200*/  IMAD R17, R16, R19, R17 ;  /* 0x0000001310117224 */ /* 0x000fe400078e0211 */
[----:B------:R-:W3:Y:S01]  /*4210*/  LDL.64 R18, [R26+0x48] ;  /* 0x000048001a127983 */ /* 0x000ee20000100a00 */
[----:B------:R-:W-:Y:S02]  /*4220*/  IADD3 R16, P0, R20, UR4, RZ ;  /* 0x0000000414107c10 */ /* 0x000fe4000ff1e0ff */
[----:B------:R-:W-:Y:S02]  /*4230*/  IADD3 R9, R9, R17, RZ ;  /* 0x0000001109097210 */ /* 0x000fe40007ffe0ff */
[----:B------:R-:W-:-:S05]  /*4240*/  IADD3.X R17, R21, UR7, RZ, P0, !PT ;  /* 0x0000000715117c10 */ /* 0x000fca00087fe4ff */
[----:B------:R-:W2:Y:S01]  /*4250*/  LDG.E.64 R20, desc[UR10][R16.64] ;  /* 0x0000000a10147981 */ /* 0x000ea2000c1e1b00 */
[----:B---3--:R-:W-:-:S04]  /*4260*/  IMAD R27, R29, R18, RZ ;  /* 0x000000121d1b7224 */ /* 0x008fc800078e02ff */
[C---:B------:R-:W-:Y:S02]  /*4270*/  IMAD R19, R28.reuse, R19, R27 ;  /* 0x000000131c137224 */ /* 0x040fe400078e021b */
[----:B------:R-:W2:Y:S01]  /*4280*/  LDL.64 R26, [R26+0x50] ;  /* 0x000050001a1a7983 */ /* 0x000ea20000100a00 */
[----:B------:R-:W-:-:S04]  /*4290*/  IMAD.WIDE.U32 R8, R28, R18, R8 ;  /* 0x000000121c087225 */ /* 0x000fc800078e0008 */
[----:B------:R-:W-:Y:S01]  /*42a0*/  IMAD.IADD R9, R9, 0x1, R19 ;  /* 0x0000000109097824 */ /* 0x000fe200078e0213 */
[----:B------:R-:W-:Y:S02]  /*42b0*/  IADD3 R24, P4, R24, -0x8, RZ ;  /* 0xfffffff818187810 */ /* 0x000fe40007f9e0ff */
[----:B------:R-:W-:Y:S02]  /*42c0*/  IADD3 R0, P3, R0, 0x8, RZ ;  /* 0x0000000800007810 */ /* 0x000fe40007f7e0ff */
[----:B------:R-:W-:Y:S02]  /*42d0*/  PLOP3.LUT P0, PT, PT, PT, PT, 0x8, 0x0 ;  /* 0x000000000000781c */ /* 0x000fe40003f0e170 */
[----:B------:R-:W-:Y:S02]  /*42e0*/  IADD3.X R3, R3, -0x1, RZ, P4, !PT ;  /* 0xffffffff03037810 */ /* 0x000fe400027fe4ff */
[----:B------:R-:W-:Y:S01]  /*42f0*/  IADD3.X R25, RZ, R25, RZ, P3, !PT ;  /* 0x00000019ff197210 */ /* 0x000fe20001ffe4ff */
[----:B--2---:R-:W-:-:S04]  /*4300*/  IMAD R19, R21, R26, RZ ;  /* 0x0000001a15137224 */ /* 0x004fc800078e02ff */
[C---:B------:R-:W-:Y:S02]  /*4310*/  IMAD R19, R20.reuse, R27, R19 ;  /* 0x0000001b14137224 */ /* 0x040fe400078e0213 */
[----:B------:R-:W-:Y:S01]  /*4320*/  IMAD.WIDE.U32 R26, R20, R26, R8 ;  /* 0x0000001a141a7225 */ /* 0x000fe200078e0008 */
[----:B------:R-:W-:-:S03]  /*4330*/  IADD3 R20, P2, R16, UR4, RZ ;  /* 0x0000000410147c10 */ /* 0x000fc6000ff5e0ff */
[----:B------:R-:W-:Y:S01]  /*4340*/  IMAD.MOV.U32 R9, RZ, RZ, R26 ;  /* 0x000000ffff097224 */ /* 0x000fe200078e001a */
[----:B------:R-:W-:Y:S02]  /*4350*/  IADD3 R8, R27, R19, RZ ;  /* 0x000000131b087210 */ /* 0x000fe40007ffe0ff */
[----:B------:R-:W-:-:S07]  /*4360*/  IADD3.X R21, R17, UR7, RZ, P2, !PT ;  /* 0x0000000711157c10 */ /* 0x000fce00097fe4ff */
.L_x_8665:
[----:B------:R-:W-:-:S04]  /*4370*/  ISETP.NE.U32.AND P2, PT, R24, RZ, PT ;  /* 0x000000ff1800720c */ /* 0x000fc80003f45070 */
[----:B------:R-:W-:-:S13]  /*4380*/  ISETP.NE.OR.EX P0, PT, R3, RZ, P0, P2 ;  /* 0x000000ff0300720c */ /* 0x000fda0000705720 */
[----:B------:R-:W-:Y:S05]  /*4390*/  @!P0 BRA `(.L_x_8661) ;  /* 0x0000000000b88947 */ /* 0x000fea0003800000 */
.L_x_8662:
[----:B------:R-:W-:Y:S01]  /*43a0*/  MOV R16, R20 ;  /* 0x0000001400107202 */ /* 0x000fe20000000f00 */
[----:B------:R-:W-:Y:S02]  /*43b0*/  IMAD.MOV.U32 R17, RZ, RZ, R21 ;  /* 0x000000ffff117224 */ /* 0x000fe400078e0015 */
[----:B------:R-:W-:-:S03]  /*43c0*/  IMAD.U32 R26, R0, 0x8, R1 ;  /* 0x00000008001a7824 */ /* 0x000fc600078e0001 */
        /* <DEDUP_REMOVED lines=22> */
[----:B------:R-:W-:-:S05]  /*4530*/  IADD3.X R17, R21, UR7, RZ, P0, !PT ;  /* 0x0000000715117c10 */ /* 0x000fca00087fe4ff */
[----:B------:R-:W2:Y:S01]  /*4540*/  LDG.E.64 R20, desc[UR10][R16.64] ;  /* 0x0000000a10147981 */ /* 0x000ea2000c1e1b00 */
[----:B---3--:R-:W-:-:S04]  /*4550*/  IMAD R27, R29, R18, RZ ;  /* 0x000000121d1b7224 */ /* 0x008fc800078e02ff */
[----:B------:R-:W-:Y:S02]  /*4560*/  IMAD R19, R28, R19, R27 ;  /* 0x000000131c137224 */ /* 0x000fe400078e021b */
[----:B------:R-:W2:Y:S01]  /*4570*/  LDL.64 R26, [R26+0x30] ;  /* 0x000030001a1a7983 */ /* 0x000ea20000100a00 */
[----:B------:R-:W-:Y:S01]  /*4580*/  IADD3 R24, P0, R24, -0x4, RZ ;  /* 0xfffffffc18187810 */ /* 0x000fe20007f1e0ff */
[----:B------:R-:W-:-:S03]  /*4590*/  IMAD.WIDE.U32 R8, R28, R18, R8 ;  /* 0x000000121c087225 */ /* 0x000fc600078e0008 */
[----:B------:R-:W-:Y:S02]  /*45a0*/  IADD3.X R3, R3, -0x1, RZ, P0, !PT ;  /* 0xffffffff03037810 */ /* 0x000fe400007fe4ff */
[----:B------:R-:W-:Y:S02]  /*45b0*/  ISETP.NE.U32.AND P0, PT, R24, RZ, PT ;  /* 0x000000ff1800720c */ /* 0x000fe40003f05070 */
[----:B------:R-:W-:Y:S02]  /*45c0*/  IADD3 R9, R9, R19, RZ ;  /* 0x0000001309097210 */ /* 0x000fe40007ffe0ff */
[----:B------:R-:W-:Y:S02]  /*45d0*/  ISETP.NE.AND.EX P0, PT, R3, RZ, PT, P0 ;  /* 0x000000ff0300720c */ /* 0x000fe40003f05300 */
[----:B------:R-:W-:-:S05]  /*45e0*/  IADD3 R0, P2, R0, 0x4, RZ ;  /* 0x0000000400007810 */ /* 0x000fca0007f5e0ff */
[----:B------:R-:W-:Y:S02]  /*45f0*/  IMAD.X R25, RZ, RZ, R25, P2 ;  /* 0x000000ffff197224 */ /* 0x000fe400010e0619 */
[----:B--2---:R-:W-:-:S04]  /*4600*/  IMAD R19, R21, R26, RZ ;  /* 0x0000001a15137224 */ /* 0x004fc800078e02ff */
[C---:B------:R-:W-:Y:S02]  /*4610*/  IMAD R19, R20.reuse, R27, R19 ;  /* 0x0000001b14137224 */ /* 0x040fe400078e0213 */
[----:B------:R-:W-:Y:S01]  /*4620*/  IMAD.WIDE.U32 R26, R20, R26, R8 ;  /* 0x0000001a141a7225 */ /* 0x000fe200078e0008 */
[----:B------:R-:W-:-:S04]  /*4630*/  IADD3 R20, P3, R16, UR4, RZ ;  /* 0x0000000410147c10 */ /* 0x000fc8000ff7e0ff */
[----:B------:R-:W-:Y:S01]  /*4640*/  IADD3.X R21, R17, UR7, RZ, P3, !PT ;  /* 0x0000000711157c10 */ /* 0x000fe20009ffe4ff */
[----:B------:R-:W-:Y:S01]  /*4650*/  IMAD.IADD R8, R27, 0x1, R19 ;  /* 0x000000011b087824 */ /* 0x000fe200078e0213 */
[----:B------:R-:W-:Y:S01]  /*4660*/  MOV R9, R26 ;  /* 0x0000001a00097202 */ /* 0x000fe20000000f00 */
[----:B------:R-:W-:Y:S06]  /*4670*/  @P0 BRA `(.L_x_8662) ;  /* 0xfffffffc00480947 */ /* 0x000fec000383ffff */
.L_x_8661:
        /* <DEDUP_REMOVED lines=8> */
[C---:B------:R-:W-:Y:S01]  /*4700*/  LEA R26, R0.reuse, R1, 0x3 ;  /* 0x00000001001a7211 */ /* 0x040fe200078e18ff */
        /* <DEDUP_REMOVED lines=32> */
[----:B------:R-:W-:Y:S01]  /*4910*/  MOV R25, R8 ;  /* 0x0000000800197202 */ /* 0x000fe20000000f00 */
[----:B------:R-:W-:Y:S02]  /*4920*/  IMAD.MOV.U32 R24, RZ, RZ, R9 ;  /* 0x000000ffff187224 */ /* 0x000fe400078e0009 */
[-C--:B--2---:R-:W-:Y:S02]  /*4930*/  IMAD R3, R5, R10.reuse, RZ ;  /* 0x0000000a05037224 */ /* 0x084fe400078e02ff */
[----:B------:R-:W-:-:S04]  /*4940*/  IMAD.WIDE.U32 R24, R4, R10, R24 ;  /* 0x0000000a04187225 */ /* 0x000fc800078e0018 */
[----:B------:R-:W-:Y:S02]  /*4950*/  IMAD R3, R4, R11, R3 ;  /* 0x0000000b04037224 */ /* 0x000fe400078e0203 */
[----:B---3--:R-:W-:Y:S02]  /*4960*/  @P0 IMAD R5, R19, R16, RZ ;  /* 0x0000001013050224 */ /* 0x008fe400078e02ff */
[----:B------:R-:W-:Y:S01]  /*4970*/  IMAD.MOV.U32 R9, RZ, RZ, R24 ;  /* 0x000000ffff097224 */ /* 0x000fe200078e0018 */
[----:B------:R-:W-:Y:S01]  /*4980*/  IADD3 R8, R25, R3, RZ ;  /* 0x0000000319087210 */ /* 0x000fe20007ffe0ff */
[----:B------:R-:W-:Y:S02]  /*4990*/  @P0 IMAD R3, R18, R17, R5 ;  /* 0x0000001112030224 */ /* 0x000fe400078e0205 */
[----:B------:R-:W-:Y:S01]  /*49a0*/  @P0 IMAD.MOV.U32 R4, RZ, RZ, R9 ;  /* 0x000000ffff040224 */ /* 0x000fe200078e0009 */
[----:B------:R-:W-:-:S03]  /*49b0*/  @P0 MOV R5, R8 ;  /* 0x0000000800050202 */ /* 0x000fc60000000f00 */
[----:B------:R-:W-:-:S04]  /*49c0*/  @P0 IMAD.WIDE.U32 R16, R18, R16, R4 ;  /* 0x0000001012100225 */ /* 0x000fc800078e0004 */
[----:B------:R-:W-:Y:S01]  /*49d0*/  @P0 IMAD.IADD R8, R17, 0x1, R3 ;  /* 0x0000000111080824 */ /* 0x000fe200078e0203 */
[----:B------:R-:W-:-:S07]  /*49e0*/  @P0 MOV R9, R16 ;  /* 0x0000001000090202 */ /* 0x000fce0000000f00 */
.L_x_8660:
[----:B------:R-:W-:Y:S05]  /*49f0*/  BSYNC B0 ;  /* 0x0000000000007941 */ /* 0x000fea0003800000 */
.L_x_8659:
[----:B------:R-:W-:Y:S01]  /*4a00*/  UIMAD UR8, UR9, -0x200, UR8 ;  /* 0xfffffe00090878a4 */ /* 0x000fe2000f8e0208 */
[----:B------:R-:W-:Y:S01]  /*4a10*/  VIADD R0, R2, 0x180 ;  /* 0x0000018002007836 */ /* 0x000fe20000000000 */
[----:B------:R-:W-:Y:S01]  /*4a20*/  BSSY B0, `(.L_x_8666) ;  /* 0x000016f000007945 */ /* 0x000fe20003800000 */
[----:B------:R-:W-:Y:S01]  /*4a30*/  MOV R10, R9 ;  /* 0x00000009000a7202 */ /* 0x000fe20000000f00 */
[----:B------:R-:W-:Y:S02]  /*4a40*/  IMAD.MOV.U32 R11, RZ, RZ, R8 ;  /* 0x000000ffff0b7224 */ /* 0x000fe400078e0008 */
[----:B------:R-:W-:-:S13]  /*4a50*/  ISETP.GE.OR P1, PT, R0, UR8, !P1 ;  /* 0x0000000800007c0c */ /* 0x000fda000cf26670 */
        /* <DEDUP_REMOVED lines=9> */
[----:B------:R-:W-:Y:S01]  /*4af0*/  IMAD R3, R7, UR4, RZ ;  /* 0x0000000407037c24 */ /* 0x000fe2000f8e02ff */
[----:B------:R-:W-:Y:S01]  /*4b00*/  ISETP.GE.U32.AND P0, PT, R0, 0x3, PT ;  /* 0x000000030000780c */ /* 0x000fe20003f06070 */
[----:B------:R-:W-:Y:S01]  /*4b10*/  IMAD.MOV.U32 R5, RZ, RZ, RZ ;  /* 0x000000ffff057224 */ /* 0x000fe200078e00ff */
[----:B------:R-:W-:Y:S01]  /*4b20*/  IADD3.X R0, R19, -0x1, RZ, P1, !PT ;  /* 0xffffffff13007810 */ /* 0x000fe20000ffe4ff */
[C---:B------:R-:W-:Y:S01]  /*4b30*/  IMAD R3, R6.reuse, UR5, R3 ;  /* 0x0000000506037c24 */ /* 0x040fe2000f8e0203 */
[----:B------:R-:W-:Y:S01]  /*4b40*/  CS2R R22, SRZ ;  /* 0x0000000000167805 */ /* 0x000fe2000001ff00 */
[----:B------:R-:W-:Y:S01]  /*4b50*/  IMAD.WIDE.U32 R6, R6, UR4, RZ ;  /* 0x0000000406067c25 */ /* 0x000fe2000f8e00ff */
[----:B------:R-:W-:Y:S01]  /*4b60*/  ISETP.GE.U32.AND.EX P0, PT, R0, RZ, PT, P0 ;  /* 0x000000ff0000720c */ /* 0x000fe20003f06100 */
[----:B------:R-:W-:-:S03]  /*4b70*/  HFMA2.MMA R0, -RZ, RZ, 0, 0 ;  /* 0x00000000ff007435 */ /* 0x000fc600000001ff */
[----:B------:R-:W-:-:S09]  /*4b80*/  IADD3 R17, R7, R3, RZ ;  /* 0x0000000307117210 */ /* 0x000fd20007ffe0ff */
[----:B------:R-:W-:Y:S05]  /*4b90*/  @!P0 BRA `(.L_x_8668) ;  /* 0x0000001000848947 */ /* 0x000fea0003800000 */
[----:B------:R-:W-:Y:S01]  /*4ba0*/  IADD3 R4, P0, -R21, R18, RZ ;  /* 0x0000001215047210 */ /* 0x000fe20007f1e1ff */
[----:B------:R-:W-:Y:S01]  /*4bb0*/  ULDC.64 UR4, c[0x0][0x218] ;  /* 0x0000860000047ab9 */ /* 0x000fe20000000a00 */
[----:B------:R-:W-:Y:S01]  /*4bc0*/  IMAD.MOV.U32 R0, RZ, RZ, RZ ;  /* 0x000000ffff007224 */ /* 0x000fe200078e00ff */
[----:B------:R-:W-:Y:S02]  /*4bd0*/  LEA R20, P1, R6, UR4, 0x3 ;  /* 0x0000000406147c11 */ /* 0x000fe4000f8218ff */
[----:B------:R-:W-:Y:S01]  /*4be0*/  IADD3.X R3, R19, -0x1, RZ, P0, !PT ;  /* 0xffffffff13037810 */ /* 0x000fe200007fe4ff */
[----:B0-----:R-:W-:Y:S01]  /*4bf0*/  IMAD.WIDE.U32 R18, R8, 0x8, RZ ;  /* 0x0000000808127825 */ /* 0x001fe200078e00ff */
[----:B------:R-:W-:Y:S02]  /*4c00*/  ISETP.GT.U32.AND P0, PT, R4, RZ, PT ;  /* 0x000000ff0400720c */ /* 0x000fe40003f04070 */
        /* <DEDUP_REMOVED lines=9> */
.L_x_8671:
[----:B------:R-:W-:Y:S01]  /*4ca0*/  IMAD.U32 R28, R0, 0x8, R1 ;  /* 0x00000008001c7824 */ /* 0x000fe200078e0001 */
[----:B------:R0:W2:Y:S04]  /*4cb0*/  LDG.E.64 R26, desc[UR10][R20.64] ;  /* 0x0000000a141a7981 */ /* 0x0000a8000c1e1b00 */
[----:B------:R-:W2:Y:S01]  /*4cc0*/  LDL.64 R24, [R28+0x18] ;  /* 0x000018001c187983 */ /* 0x000ea20000100a00 */
[----:B------:R-:W-:-:S04]  /*4cd0*/  LOP3.LUT R23, R23, R22, RZ, 0x3c, !PT ;  /* 0x0000001617177212 */ /* 0x000fc800078e3cff */
[C---:B------:R-:W-:Y:S02]  /*4ce0*/  LOP3.LUT R22, R23.reuse, R22, RZ, 0x3c, !PT ;  /* 0x0000001617167212 */ /* 0x040fe400078e3cff */
[----:B0-----:R-:W-:Y:S02]  /*4cf0*/  IADD3 R20, P1, R20, R18, RZ ;  /* 0x0000001214147210 */ /* 0x001fe40007f3e0ff */
[----:B------:R-:W-:Y:S01]  /*4d00*/  LOP3.LUT R23, R23, R22, RZ, 0x3c, !PT ;  /* 0x0000001617177212 */ /* 0x000fe200078e3cff */
[-C--:B--2---:R-:W-:Y:S02]  /*4d10*/  IMAD R27, R27, R24.reuse, RZ ;  /* 0x000000181b1b7224 */ /* 0x084fe400078e02ff */
[----:B------:R-:W-:-:S04]  /*4d20*/  IMAD.WIDE.U32 R22, R26, R24, R22 ;  /* 0x000000181a167225 */ /* 0x000fc800078e0016 */
[----:B------:R-:W-:Y:S01]  /*4d30*/  IMAD R27, R26, R25, R27 ;  /* 0x000000191a1b7224 */ /* 0x000fe200078e021b */
[----:B------:R-:W-:-:S04]  /*4d40*/  SHF.L.U32 R25, R9, 0x3, RZ ;  /* 0x0000000309197819 */ /* 0x000fc800000006ff */
[----:B------:R-:W-:Y:S01]  /*4d50*/  IADD3 R23, R23, R27, RZ ;  /* 0x0000001b17177210 */ /* 0x000fe20007ffe0ff */
[----:B------:R-:W-:Y:S01]  /*4d60*/  IMAD.IADD R24, R19, 0x1, R25 ;  /* 0x0000000113187824 */ /* 0x000fe200078e0219 */
[----:B------:R-:W2:Y:S03]  /*4d70*/  LDL.64 R26, [R28+0x20] ;  /* 0x000020001c1a7983 */ /* 0x000ea60000100a00 */
[----:B------:R-:W-:-:S05]  /*4d80*/  IMAD.X R21, R21, 0x1, R24, P1 ;  /* 0x0000000115157824 */ /* 0x000fca00008e0618 */
[----:B------:R0:W2:Y:S02]  /*4d90*/  LDG.E.64 R30, desc[UR10][R20.64] ;  /* 0x0000000a141e7981 */ /* 0x0000a4000c1e1b00 */
[----:B0-----:R-:W-:-:S05]  /*4da0*/  IADD3 R20, P1, R20, R18, RZ ;  /* 0x0000001214147210 */ /* 0x001fca0007f3e0ff */
[----:B------:R-:W-:Y:S02]  /*4db0*/  IMAD.X R21, R21, 0x1, R24, P1 ;  /* 0x0000000115157824 */ /* 0x000fe400008e0618 */
[-C--:B--2---:R-:W-:Y:S02]  /*4dc0*/  IMAD R25, R31, R26.reuse, RZ ;  /* 0x0000001a1f197224 */ /* 0x084fe400078e02ff */
[----:B------:R-:W-:-:S04]  /*4dd0*/  IMAD.WIDE.U32 R22, R30, R26, R22 ;  /* 0x0000001a1e167225 */ /* 0x000fc800078e0016 */
[----:B------:R-:W-:Y:S02]  /*4de0*/  IMAD R25, R30, R27, R25 ;  /* 0x0000001b1e197224 */ /* 0x000fe400078e0219 */
[----:B------:R0:W2:Y:S04]  /*4df0*/  LDG.E.64 R30, desc[UR10][R20.64] ;  /* 0x0000000a141e7981 */ /* 0x0000a8000c1e1b00 */
[----:B------:R-:W2:Y:S01]  /*4e00*/  LDL.64 R26, [R28+0x28] ;  /* 0x000028001c1a7983 */ /* 0x000ea20000100a00 */
[----:B------:R-:W-:Y:S02]  /*4e10*/  IADD3 R23, R23, R25, RZ ;  /* 0x0000001917177210 */ /* 0x000fe40007ffe0ff */
        /* <DEDUP_REMOVED lines=93> */
[----:B------:R-:W2:Y:S04]  /*53f0*/  LDG.E.64 R30, desc[UR10][R20.64] ;  /* 0x0000000a141e7981 */ /* 0x000ea8000c1e1b00 */
[----:B------:R-:W2:Y:S01]  /*5400*/  LDL.64 R26, [R28+0x88] ;  /* 0x000088001c1a7983 */ /* 0x000ea20000100a00 */
[----:B------:R-:W-:-:S03]  /*5410*/  IADD3 R23, R23, R25, RZ ;  /* 0x0000001917177210 */ /* 0x000fc60007ffe0ff */
[----:B------:R-:W3:Y:S01]  /*5420*/  LDL.64 R28, [R28+0x90] ;  /* 0x000090001c1c7983 */ /* 0x000ee20000100a00 */
[-C--:B--2---:R-:W-:Y:S02]  /*5430*/  IMAD R25, R31, R26.reuse, RZ ;  /* 0x0000001a1f197224 */ /* 0x084fe400078e02ff */
[----:B------:R-:W-:Y:S01]  /*5440*/  IMAD.WIDE.U32 R22, R30, R26, R22 ;  /* 0x0000001a1e167225 */ /* 0x000fe200078e0016 */
[----:B------:R-:W-:-:S03]  /*5450*/  IADD3 R26, P1, R20, R18, RZ ;  /* 0x00000012141a7210 */ /* 0x000fc60007f3e0ff */
[----:B------:R-:W-:Y:S01]  /*5460*/  IMAD R25, R30, R27, R25 ;  /* 0x0000001b1e197224 */ /* 0x000fe200078e0219 */
[----:B------:R-:W-:Y:S02]  /*5470*/  IADD3.X R27, R21, R24, RZ, P1, !PT ;  /* 0x00000018151b7210 */ /* 0x000fe40000ffe4ff */
[----:B------:R-:W-:-:S05]  /*5480*/  IADD3 R20, P1, R26, R18, RZ ;  /* 0x000000121a147210 */ /* 0x000fca0007f3e0ff */
[----:B------:R-:W-:Y:S02]  /*5490*/  IMAD.X R21, R27, 0x1, R24, P1 ;  /* 0x000000011b157824 */ /* 0x000fe400008e0618 */
[----:B------:R-:W3:Y:S01]  /*54a0*/  LDG.E.64 R26, desc[UR10][R26.64] ;  /* 0x0000000a1a1a7981 */ /* 0x000ee2000c1e1b00 */
[----:B------:R-:W-:-:S04]  /*54b0*/  IADD3 R4, P1, R4, -0x10, RZ ;  /* 0xfffffff004047810 */ /* 0x000fc80007f3e0ff */
[----:B------:R-:W-:Y:S02]  /*54c0*/  IADD3.X R3, R3, -0x1, RZ, P1, !PT ;  /* 0xffffffff03037810 */ /* 0x000fe40000ffe4ff */
[----:B------:R-:W-:-:S04]  /*54d0*/  ISETP.GT.U32.AND P1, PT, R4, 0xc, PT ;  /* 0x0000000c0400780c */ /* 0x000fc80003f24070 */
[----:B------:R-:W-:Y:S01]  /*54e0*/  ISETP.GT.AND.EX P1, PT, R3, RZ, PT, P1 ;  /* 0x000000ff0300720c */ /* 0x000fe20003f24310 */
[----:B------:R-:W-:Y:S01]  /*54f0*/  IMAD.MOV.U32 R24, RZ, RZ, R22 ;  /* 0x000000ffff187224 */ /* 0x000fe200078e0016 */
[----:B------:R-:W-:Y:S02]  /*5500*/  IADD3 R25, R23, R25, RZ ;  /* 0x0000001917197210 */ /* 0x000fe40007ffe0ff */
[----:B------:R-:W-:-:S04]  /*5510*/  IADD3 R0, P2, R0, 0x10, RZ ;  /* 0x0000001000007810 */ /* 0x000fc80007f5e0ff */
[----:B------:R-:W-:Y:S01]  /*5520*/  IADD3.X R5, RZ, R5, RZ, P2, !PT ;  /* 0x00000005ff057210 */ /* 0x000fe200017fe4ff */
[-C--:B---3--:R-:W-:Y:S02]  /*5530*/  IMAD R22, R27, R28.reuse, RZ ;  /* 0x0000001c1b167224 */ /* 0x088fe400078e02ff */
[----:B------:R-:W-:-:S04]  /*5540*/  IMAD.WIDE.U32 R24, R26, R28, R24 ;  /* 0x0000001c1a187225 */ /* 0x000fc800078e0018 */
[----:B------:R-:W-:Y:S02]  /*5550*/  IMAD R29, R26, R29, R22 ;  /* 0x0000001d1a1d7224 */ /* 0x000fe400078e0216 */
[----:B------:R-:W-:-:S03]  /*5560*/  IMAD.MOV.U32 R23, RZ, RZ, R24 ;  /* 0x000000ffff177224 */ /* 0x000fc600078e0018 */
[----:B------:R-:W-:Y:S01]  /*5570*/  IADD3 R22, R25, R29, RZ ;  /* 0x0000001d19167210 */ /* 0x000fe20007ffe0ff */
[----:B------:R-:W-:Y:S06]  /*5580*/  @P1 BRA `(.L_x_8671) ;  /* 0xfffffff400c41947 */ /* 0x000fec000383ffff */
.L_x_8670:
[----:B------:R-:W-:-:S04]  /*5590*/  ISETP.GT.U32.AND P1, PT, R4, 0x4, PT ;  /* 0x000000040400780c */ /* 0x000fc80003f24070 */
[----:B------:R-:W-:-:S13]  /*55a0*/  ISETP.GT.AND.EX P1, PT, R3, RZ, PT, P1 ;  /* 0x000000ff0300720c */ /* 0x000fda0003f24310 */
[----:B------:R-:W-:Y:S05]  /*55b0*/  @!P1 BRA `(.L_x_8672) ;  /* 0x0000000400349947 */ /* 0x000fea0003800000 */
[----:B------:R-:W-:Y:S01]  /*55c0*/  IMAD.U32 R27, R0, 0x8, R1 ;  /* 0x00000008001b7824 */ /* 0x000fe200078e0001 */
[----:B------:R0:W2:Y:S04]  /*55d0*/  LDG.E.64 R28, desc[UR10][R20.64] ;  /* 0x0000000a141c7981 */ /* 0x0000a8000c1e1b00 */
[----:B------:R-:W2:Y:S01]  /*55e0*/  LDL.64 R24, [R27+0x18] ;  /* 0x000018001b187983 */ /* 0x000ea20000100a00 */
[----:B------:R-:W-:-:S04]  /*55f0*/  LOP3.LUT R23, R23, R22, RZ, 0x3c, !PT ;  /* 0x0000001617177212 */ /* 0x000fc800078e3cff */
[C---:B------:R-:W-:Y:S02]  /*5600*/  LOP3.LUT R22, R23.reuse, R22, RZ, 0x3c, !PT ;  /* 0x0000001617167212 */ /* 0x040fe400078e3cff */
[----:B0-----:R-:W-:Y:S02]  /*5610*/  IADD3 R20, P0, R20, R18, RZ ;  /* 0x0000001214147210 */ /* 0x001fe40007f1e0ff */
[----:B------:R-:W-:Y:S01]  /*5620*/  LOP3.LUT R23, R23, R22, RZ, 0x3c, !PT ;  /* 0x0000001617177212 */ /* 0x000fe200078e3cff */
[-C--:B--2---:R-:W-:Y:S01]  /*5630*/  IMAD R26, R29, R24.reuse, RZ ;  /* 0x000000181d1a7224 */ /* 0x084fe200078e02ff */
[----:B------:R-:W-:Y:S01]  /*5640*/  SHF.L.U32 R29, R9, 0x3, RZ ;  /* 0x00000003091d7819 */ /* 0x000fe200000006ff */
[----:B------:R-:W-:-:S04]  /*5650*/  IMAD.WIDE.U32 R22, R28, R24, R22 ;  /* 0x000000181c167225 */ /* 0x000fc800078e0016 */
[----:B------:R-:W-:Y:S02]  /*5660*/  IMAD R25, R28, R25, R26 ;  /* 0x000000191c197224 */ /* 0x000fe400078e021a */
[----:B------:R-:W-:-:S03]  /*5670*/  IMAD.IADD R26, R19, 0x1, R29 ;  /* 0x00000001131a7824 */ /* 0x000fc600078e021d */
[----:B------:R-:W-:Y:S01]  /*5680*/  IADD3 R23, R23, R25, RZ ;  /* 0x0000001917177210 */ /* 0x000fe20007ffe0ff */
[----:B------:R-:W-:Y:S01]  /*5690*/  IMAD.X R21, R21, 0x1, R26, P0 ;  /* 0x0000000115157824 */ /* 0x000fe200000e061a */
[----:B------:R-:W2:Y:S04]  /*56a0*/  LDL.64 R24, [R27+0x20] ;  /* 0x000020001b187983 */ /* 0x000ea80000100a00 */
[----:B------:R0:W2:Y:S02]  /*56b0*/  LDG.E.64 R30, desc[UR10][R20.64] ;  /* 0x0000000a141e7981 */ /* 0x0000a4000c1e1b00 */
[----:B0-----:R-:W-:-:S05]  /*56c0*/  IADD3 R20, P0, R20, R18, RZ ;  /* 0x0000001214147210 */ /* 0x001fca0007f1e0ff */
[----:B------:R-:W-:Y:S02]  /*56d0*/  IMAD.X R21, R21, 0x1, R26, P0 ;  /* 0x0000000115157824 */ /* 0x000fe400000e061a */
[-C--:B--2---:R-:W-:Y:S02]  /*56e0*/  IMAD R28, R31, R24.reuse, RZ ;  /* 0x000000181f1c7224 */ /* 0x084fe400078e02ff */
[----:B------:R-:W-:-:S04]  /*56f0*/  IMAD.WIDE.U32 R22, R30, R24, R22 ;  /* 0x000000181e167225 */ /* 0x000fc800078e0016 */
[----:B------:R-:W-:Y:S02]  /*5700*/  IMAD R25, R30, R25, R28 ;  /* 0x000000191e197224 */ /* 0x000fe400078e021c */
[----:B------:R0:W2:Y:S03]  /*5710*/  LDG.E.64 R30, desc[UR10][R20.64] ;  /* 0x0000000a141e7981 */ /* 0x0000a6000c1e1b00 */
[----:B------:R-:W-:Y:S02]  /*5720*/  IADD3 R23, R23, R25, RZ ;  /* 0x0000001917177210 */ /* 0x000fe40007ffe0ff */
[----:B------:R-:W2:Y:S01]  /*5730*/  LDL.64 R24, [R27+0x28] ;  /* 0x000028001b187983 */ /* 0x000ea20000100a00 */
        /* <DEDUP_REMOVED lines=29> */
[----:B------:R-:W2:Y:S03]  /*5910*/  LDG.E.64 R30, desc[UR10][R20.64] ;  /* 0x0000000a141e7981 */ /* 0x000ea6000c1e1b00 */
[----:B------:R-:W-:Y:S02]  /*5920*/  IADD3 R23, R23, R25, RZ ;  /* 0x0000001917177210 */ /* 0x000fe40007ffe0ff */
[----:B------:R-:W2:Y:S02]  /*5930*/  LDL.64 R24, [R27+0x48] ;  /* 0x000048001b187983 */ /* 0x000ea40000100a00 */
[-C--:B--2---:R-:W-:Y:S02]  /*5940*/  IMAD R28, R31, R24.reuse, RZ ;  /* 0x000000181f1c7224 */ /* 0x084fe400078e02ff */
[----:B------:R-:W-:Y:S01]  /*5950*/  IMAD.WIDE.U32 R22, R30, R24, R22 ;  /* 0x000000181e167225 */ /* 0x000fe200078e0016 */
[----:B------:R-:W-:-:S03]  /*5960*/  IADD3 R24, P0, R20, R18, RZ ;  /* 0x0000001214187210 */ /* 0x000fc60007f1e0ff */
[----:B------:R-:W-:Y:S01]  /*5970*/  IMAD R28, R30, R25, R28 ;  /* 0x000000191e1c7224 */ /* 0x000fe200078e021c */
[----:B------:R-:W-:Y:S02]  /*5980*/  IADD3.X R25, R21, R26, RZ, P0, !PT ;  /* 0x0000001a15197210 */ /* 0x000fe400007fe4ff */
[----:B------:R-:W-:-:S05]  /*5990*/  IADD3 R20, P0, R24, R18, RZ ;  /* 0x0000001218147210 */ /* 0x000fca0007f1e0ff */
[----:B------:R-:W-:Y:S02]  /*59a0*/  IMAD.X R21, R25, 0x1, R26, P0 ;  /* 0x0000000119157824 */ /* 0x000fe400000e061a */
[----:B------:R-:W2:Y:S04]  /*59b0*/  LDG.E.64 R24, desc[UR10][R24.64] ;  /* 0x0000000a18187981 */ /* 0x000ea8000c1e1b00 */
[----:B------:R-:W2:Y:S01]  /*59c0*/  LDL.64 R26, [R27+0x50] ;  /* 0x000050001b1a7983 */ /* 0x000ea20000100a00 */
[----:B------:R-:W-:Y:S01]  /*59d0*/  IADD3 R29, R23, R28, RZ ;  /* 0x0000001c171d7210 */ /* 0x000fe20007ffe0ff */
[----:B------:R-:W-:Y:S01]  /*59e0*/  IMAD.MOV.U32 R28, RZ, RZ, R22 ;  /* 0x000000ffff1c7224 */ /* 0x000fe200078e0016 */
[----:B------:R-:W-:Y:S02]  /*59f0*/  IADD3 R4, P2, R4, -0x8, RZ ;  /* 0xfffffff804047810 */ /* 0x000fe40007f5e0ff */
[----:B------:R-:W-:-:S02]  /*5a00*/  IADD3 R0, P1, R0, 0x8, RZ ;  /* 0x0000000800007810 */ /* 0x000fc40007f3e0ff */
[----:B------:R-:W-:Y:S02]  /*5a10*/  PLOP3.LUT P0, PT, PT, PT, PT, 0x8, 0x0 ;  /* 0x000000000000781c */ /* 0x000fe40003f0e170 */
[----:B------:R-:W-:Y:S02]  /*5a20*/  IADD3.X R3, R3, -0x1, RZ, P2, !PT ;  /* 0xffffffff03037810 */ /* 0x000fe400017fe4ff */
[----:B------:R-:W-:Y:S01]  /*5a30*/  IADD3.X R5, RZ, R5, RZ, P1, !PT ;  /* 0x00000005ff057210 */ /* 0x000fe20000ffe4ff */
[-C--:B--2---:R-:W-:Y:S02]  /*5a40*/  IMAD R22, R25, R26.reuse, RZ ;  /* 0x0000001a19167224 */ /* 0x084fe400078e02ff */
[----:B------:R-:W-:-:S04]  /*5a50*/  IMAD.WIDE.U32 R28, R24, R26, R28 ;  /* 0x0000001a181c7225 */ /* 0x000fc800078e001c */
[----:B------:R-:W-:-:S05]  /*5a60*/  IMAD R23, R24, R27, R22 ;  /* 0x0000001b18177224 */ /* 0x000fca00078e0216 */
[----:B------:R-:W-:Y:S01]  /*5a70*/  IADD3 R22, R29, R23, RZ ;  /* 0x000000171d167210 */ /* 0x000fe20007ffe0ff */
[----:B------:R-:W-:-:S07]  /*5a80*/  IMAD.MOV.U32 R23, RZ, RZ, R28 ;  /* 0x000000ffff177224 */ /* 0x000fce00078e001c */
.L_x_8672:
[----:B------:R-:W-:-:S04]  /*5a90*/  ISETP.NE.U32.AND P1, PT, R4, RZ, PT ;  /* 0x000000ff0400720c */ /* 0x000fc80003f25070 */
[----:B------:R-:W-:-:S13]  /*5aa0*/  ISETP.NE.OR.EX P0, PT, R3, RZ, P0, P1 ;  /* 0x000000ff0300720c */ /* 0x000fda0000705710 */
[----:B------:R-:W-:Y:S05]  /*5ab0*/  @!P0 BRA `(.L_x_8668) ;  /* 0x0000000000bc8947 */ /* 0x000fea0003800000 */
.L_x_8669:
        /* <DEDUP_REMOVED lines=35> */
[----:B------:R-:W-:-:S04]  /*5cf0*/  ISETP.NE.U32.AND P0, PT, R4, RZ, PT ;  /* 0x000000ff0400720c */ /* 0x000fc80003f05070 */
[----:B------:R-:W-:Y:S01]  /*5d00*/  ISETP.NE.AND.EX P0, PT, R3, RZ, PT, P0 ;  /* 0x000000ff0300720c */ /* 0x000fe20003f05300 */
        /* <DEDUP_REMOVED lines=10> */
.L_x_8668:
[----:B------:R-:W1:Y:S02]  /*5db0*/  LDC R3, c[0x0][0x228] ;  /* 0x00008a00ff037b82 */ /* 0x000e640000000800 */
[----:B-1----:R-:W-:-:S04]  /*5dc0*/  LOP3.LUT R3, R3, 0x3, RZ, 0xc0, !PT ;  /* 0x0000000303037812 */ /* 0x002fc800078ec0ff */
        /* <DEDUP_REMOVED lines=8> */
[----:B------:R-:W-:Y:S01]  /*5e50*/  IMAD.U32 R24, R0, 0x8, R1 ;  /* 0x0000000800187824 */ /* 0x000fe200078e0001 */
[----:B------:R-:W-:Y:S02]  /*5e60*/  IADD3 R5, R5, R25, RZ ;  /* 0x0000001905057210 */ /* 0x000fe40007ffe0ff */
[----:B------:R-:W-:-:S04]  /*5e70*/  LEA R18, P0, R4, UR4, 0x3 ;  /* 0x0000000404127c11 */ /* 0x000fc8000f8018ff */
        /* <DEDUP_REMOVED lines=22> */
[----:B------:R-:W2:Y:S03]  /*5fe0*/  LDL.64 R4, [R24+0x20] ;  /* 0x0000200018047983 */ /* 0x000ea60000100a00 */
[----:B------:R-:W-:Y:S01]  /*5ff0*/  @P0 LEA.HI.X R17, R8, R19, R9, 0x3, P1 ;  /* 0x0000001308110211 */ /* 0x000fe200008f1c09 */
[----:B------:R-:W2:Y:S04]  /*6000*/  LDG.E.64 R6, desc[UR10][R18.64] ;  /* 0x0000000a12067981 */ /* 0x000ea8000c1e1b00 */
[----:B------:R-:W3:Y:S04]  /*6010*/  @P0 LDL.64 R8, [R24+0x28] ;  /* 0x0000280018080983 */ /* 0x000ee80000100a00 */
[----:B------:R-:W3:Y:S01]  /*6020*/  @P0 LDG.E.64 R16, desc[UR10][R16.64] ;  /* 0x0000000a10100981 */ /* 0x000ee2000c1e1b00 */
[----:B------:R-:W-:Y:S01]  /*6030*/  MOV R20, R23 ;  /* 0x0000001700147202 */ /* 0x000fe20000000f00 */
[----:B------:R-:W-:-:S02]  /*6040*/  IMAD.MOV.U32 R21, RZ, RZ, R22 ;  /* 0x000000ffff157224 */ /* 0x000fc400078e0016 */
[-C--:B--2---:R-:W-:Y:S02]  /*6050*/  IMAD R3, R7, R4.reuse, RZ ;  /* 0x0000000407037224 */ /* 0x084fe400078e02ff */
[----:B------:R-:W-:-:S04]  /*6060*/  IMAD.WIDE.U32 R20, R6, R4, R20 ;  /* 0x0000000406147225 */ /* 0x000fc800078e0014 */
[----:B------:R-:W-:Y:S01]  /*6070*/  IMAD R3, R6, R5, R3 ;  /* 0x0000000506037224 */ /* 0x000fe200078e0203 */
[----:B------:R-:W-:Y:S01]  /*6080*/  MOV R23, R20 ;  /* 0x0000001400177202 */ /* 0x000fe20000000f00 */
[-C--:B---3--:R-:W-:Y:S02]  /*6090*/  @P0 IMAD R5, R17, R8.reuse, RZ ;  /* 0x0000000811050224 */ /* 0x088fe400078e02ff */
[----:B------:R-:W-:Y:S01]  /*60a0*/  IMAD.IADD R22, R21, 0x1, R3 ;  /* 0x0000000115167824 */ /* 0x000fe200078e0203 */
[----:B------:R-:W-:Y:S01]  /*60b0*/  @P0 MOV R4, R23 ;  /* 0x0000001700040202 */ /* 0x000fe20000000f00 */
[C---:B------:R-:W-:Y:S02]  /*60c0*/  @P0 IMAD R3, R16.reuse, R9, R5 ;  /* 0x0000000910030224 */ /* 0x040fe400078e0205 */
[----:B------:R-:W-:Y:S02]  /*60d0*/  @P0 IMAD.MOV.U32 R5, RZ, RZ, R22 ;  /* 0x000000ffff050224 */ /* 0x000fe400078e0016 */
[----:B------:R-:W-:-:S04]  /*60e0*/  @P0 IMAD.WIDE.U32 R8, R16, R8, R4 ;  /* 0x0000000810080225 */ /* 0x000fc800078e0004 */
[----:B------:R-:W-:Y:S01]  /*60f0*/  @P0 IMAD.MOV.U32 R23, RZ, RZ, R8 ;  /* 0x000000ffff170224 */ /* 0x000fe200078e0008 */
[----:B------:R-:W-:-:S07]  /*6100*/  @P0 IADD3 R22, R9, R3, RZ ;  /* 0x0000000309160210 */ /* 0x000fce0007ffe0ff */
.L_x_8667:
[----:B------:R-:W-:Y:S05]  /*6110*/  BSYNC B0 ;  /* 0x0000000000007941 */ /* 0x000fea0003800000 */
.L_x_8666:
[----:B------:R-:W-:Y:S01]  /*6120*/  ISETP.GE.AND P0, PT, R2, UR8, PT ;  /* 0x0000000802007c0c */ /* 0x000fe2000bf06270 */
[----:B------:R-:W-:Y:S01]  /*6130*/  BSSY B0, `(.L_x_8673) ;  /* 0x000001e000007945 */ /* 0x000fe20003800000 */
[----:B------:R-:W-:-:S03]  /*6140*/  LOP3.LUT R23, R23, R22, RZ, 0x3c, !PT ;  /* 0x0000001617177212 */ /* 0x000fc600078e3cff */
[----:B------:R-:W-:Y:S01]  /*6150*/  BSSY B1, `(.L_x_8674) ;  /* 0x0000014000017945 */ /* 0x000fe20003800000 */
[----:B------:R-:W-:-:S04]  /*6160*/  LOP3.LUT R22, R23, R22, RZ, 0x3c, !PT ;  /* 0x0000001617167212 */ /* 0x000fc800078e3cff */
[----:B------:R-:W-:-:S03]  /*6170*/  LOP3.LUT R23, R23, R22, RZ, 0x3c, !PT ;  /* 0x0000001617177212 */ /* 0x000fc600078e3cff */
[----:B------:R-:W-:Y:S05]  /*6180*/  @P0 BRA `(.L_x_8675) ;  /* 0x0000000000400947 */ /* 0x000fea0003800000 */
[----:B------:R-:W1:Y:S01]  /*6190*/  S2R R2, SR_TID.X ;  /* 0x0000000000027919 */ /* 0x000e620000002100 */
[----:B------:R-:W2:Y:S01]  /*61a0*/  LDC.64 R4, c[0x0][0x280] ;  /* 0x0000a000ff047b82 */ /* 0x000ea20000000a00 */
[----:B------:R-:W-:-:S05]  /*61b0*/  MOV R3, UR9 ;  /* 0x0000000900037c02 */ /* 0x000fca0008000f00 */
[----:B-1----:R-:W-:Y:S01]  /*61c0*/  IMAD R3, R3, 0x200, R2 ;  /* 0x0000020003037824 */ /* 0x002fe200078e0202 */
[----:B------:R-:W-:-:S03]  /*61d0*/  IADD3 R2, R2, 0x80, RZ ;  /* 0x0000008002027810 */ /* 0x000fc60007ffe0ff */
[----:B--2---:R-:W-:Y:S01]  /*61e0*/  IMAD.WIDE.U32 R4, R3, 0x8, R4 ;  /* 0x0000000803047825 */ /* 0x004fe200078e0004 */
[----:B------:R-:W-:-:S04]  /*61f0*/  ISETP.GE.AND P0, PT, R2, UR8, PT ;  /* 0x0000000802007c0c */ /* 0x000fc8000bf06270 */
[----:B------:R1:W-:Y:S09]  /*6200*/  STG.E.64 desc[UR10][R4.64], R14 ;  /* 0x0000000e04007986 */ /* 0x0003f2000c101b0a */
[----:B------:R-:W-:Y:S05]  /*6210*/  @P0 BREAK B1 ;  /* 0x0000000000010942 */ /* 0x000fea0003800000 */
[----:B------:R-:W-:Y:S05]  /*6220*/  @P0 BRA `(.L_x_8676) ;  /* 0x0000000000380947 */ /* 0x000fea0003800000 */
[----:B-1----:R-:W1:Y:S01]  /*6230*/  LDC.64 R4, c[0x0][0x280] ;  /* 0x0000a000ff047b82 */ /* 0x002e620000000a00 */
[----:B------:R-:W-:-:S05]  /*6240*/  IMAD.U32 R3, RZ, RZ, UR9 ;  /* 0x00000009ff037e24 */ /* 0x000fca000f8e00ff */
[----:B------:R-:W-:Y:S01]  /*6250*/  LEA R3, R3, R2, 0x9 ;  /* 0x0000000203037211 */ /* 0x000fe200078e48ff */
[----:B------:R-:W-:-:S04]  /*6260*/  VIADD R2, R2, 0x80 ;  /* 0x0000008002027836 */ /* 0x000fc80000000000 */
[----:B-1----:R-:W-:-:S05]  /*6270*/  IMAD.WIDE.U32 R4, R3, 0x8, R4 ;  /* 0x0000000803047825 */ /* 0x002fca00078e0004 */
[----:B------:R1:W-:Y:S02]  /*6280*/  STG.E.64 desc[UR10][R4.64], R12 ;  /* 0x0000000c04007986 */ /* 0x0003e4000c101b0a */
.L_x_8675:
[----:B------:R-:W-:Y:S05]  /*6290*/  BSYNC B1 ;  /* 0x0000000000017941 */ /* 0x000fea0003800000 */
.L_x_8674:
[----:B------:R-:W-:Y:S02]  /*62a0*/  ISETP.GE.AND P0, PT, R2, UR8, PT ;  /* 0x0000000802007c0c */ /* 0x000fe4000bf06270 */
[----:B------:R-:W-:-:S11]  /*62b0*/  MOV R3, UR9 ;  /* 0x0000000900037c02 */ /* 0x000fd60008000f00 */
[----:B-1----:R-:W1:Y:S01]  /*62c0*/  @!P0 LDC.64 R4, c[0x0][0x280] ;  /* 0x0000a000ff048b82 */ /* 0x002e620000000a00 */
[----:B------:R-:W-:Y:S01]  /*62d0*/  @!P0 IMAD R3, R3, 0x200, R2 ;  /* 0x0000020003038824 */ /* 0x000fe200078e0202 */
[----:B------:R-:W-:-:S03]  /*62e0*/  @!P0 IADD3 R2, R2, 0x80, RZ ;  /* 0x0000008002028810 */ /* 0x000fc60007ffe0ff */
[----:B-1----:R-:W-:-:S05]  /*62f0*/  @!P0 IMAD.WIDE.U32 R4, R3, 0x8, R4 ;  /* 0x0000000803048825 */ /* 0x002fca00078e0004 */
[----:B------:R2:W-:Y:S02]  /*6300*/  @!P0 STG.E.64 desc[UR10][R4.64], R10 ;  /* 0x0000000a04008986 */ /* 0x0005e4000c101b0a */
.L_x_8676:
[----:B------:R-:W-:Y:S05]  /*6310*/  BSYNC B0 ;  /* 0x0000000000007941 */ /* 0x000fea0003800000 */
.L_x_8673:
[----:B------:R-:W-:Y:S05]  /*6320*/  WARPSYNC.ALL ;  /* 0x0000000000007948 */ /* 0x000fea0003800000 */
[----:B------:R-:W-:-:S13]  /*6330*/  ISETP.GE.AND P0, PT, R2, UR8, PT ;  /* 0x0000000802007c0c */ /* 0x000fda000bf06270 */
[----:B------:R-:W-:Y:S05]  /*6340*/  @P0 EXIT ;  /* 0x000000000000094d */ /* 0x000fea0003800000 */
[----:B-12---:R-:W1:Y:S01]  /*6350*/  LDC.64 R4, c[0x0][0x280] ;  /* 0x0000a000ff047b82 */ /* 0x006e620000000a00 */
[----:B------:R-:W-:-:S05]  /*6360*/  IMAD.U32 R3, RZ, RZ, UR9 ;  /* 0x00000009ff037e24 */ /* 0x000fca000f8e00ff */
[----:B------:R-:W-:-:S05]  /*6370*/  LEA R3, R3, R2, 0x9 ;  /* 0x0000000203037211 */ /* 0x000fca00078e48ff */
[----:B-1----:R-:W-:-:S05]  /*6380*/  IMAD.WIDE.U32 R2, R3, 0x8, R4 ;  /* 0x0000000803027825 */ /* 0x002fca00078e0004 */
[----:B------:R-:W-:Y:S01]  /*6390*/  STG.E.64 desc[UR10][R2.64], R22 ;  /* 0x0000001602007986 */ /* 0x000fe2000c101b0a */
[----:B------:R-:W-:Y:S05]  /*63a0*/  EXIT ;  /* 0x000000000000794d */ /* 0x000fea0003800000 */
.L_x_8677:
        /* <DEDUP_REMOVED lines=13> */
.L_x_18588:


//--------------------- .text._ZN2at6native29vectorized_elementwise_kernelILi2EZZNS0_73_GLOBAL__N__c8866d80_35_SparseBinaryOpIntersectionKernel_cu_f5210f67_363642_sparse_binary_op_intersection_kernel_implINS2_18CUDAKernelLauncherENS2_36CUDAValueSelectionIntersectionKernelINS2_9LhsProjOpEEElLl8EEEvRNS_6TensorERKS8_SB_RKSt6vectorIlSaIlEERKSt8optionalIS8_ESK_bbENKUlvE1_clEvEUllE_St5arrayIPcLm2EEEEviT0_T1_ --------------------------
	.section	.text._ZN2at6native29vectorized_elementwise_kernelILi2EZZNS0_73_GLOBAL__N__c8866d80_35_SparseBinaryOpIntersectionKernel_cu_f5210f67_363642_sparse_binary_op_intersection_kernel_implINS2_18CUDAKernelLauncherENS2_36CUDAValueSelectionIntersectionKernelINS2_9LhsProjOpEEElLl8EEEvRNS_6TensorERKS8_SB_RKSt6vectorIlSaIlEERKSt8optionalIS8_ESK_bbENKUlvE1_clEvEUllE_St5arrayIPcLm2EEEEviT0_T1_,"ax",@progbits
	.align	128
        .global         _ZN2at6native29vectorized_elementwise_kernelILi2EZZNS0_73_GLOBAL__N__c8866d80_35_SparseBinaryOpIntersectionKernel_cu_f5210f67_363642_sparse_binary_op_intersection_kernel_implINS2_18CUDAKernelLauncherENS2_36CUDAValueSelectionIntersectionKernelINS2_9LhsProjOpEEElLl8EEEvRNS_6TensorERKS8_SB_RKSt6vectorIlSaIlEERKSt8optionalIS8_ESK_bbENKUlvE1_clEvEUllE_St5arrayIPcLm2EEEEviT0_T1_
        .type           _ZN2at6native29vectorized_elementwise_kernelILi2EZZNS0_73_GLOBAL__N__c8866d80_35_SparseBinaryOpIntersectionKernel_cu_f5210f67_363642_sparse_binary_op_intersection_kernel_implINS2_18CUDAKernelLauncherENS2_36CUDAValueSelectionIntersectionKernelINS2_9LhsProjOpEEElLl8EEEvRNS_6TensorERKS8_SB_RKSt6vectorIlSaIlEERKSt8optionalIS8_ESK_bbENKUlvE1_clEvEUllE_St5arrayIPcLm2EEEEviT0_T1_,@function
        .size           _ZN2at6native29vectorized_elementwise_kernelILi2EZZNS0_73_GLOBAL__N__c8866d80_35_SparseBinaryOpIntersectionKernel_cu_f5210f67_363642_sparse_binary_op_intersection_kernel_implINS2_18CUDAKernelLauncherENS2_36CUDAValueSelectionIntersectionKernelINS2_9LhsProjOpEEElLl8EEEvRNS_6TensorERKS8_SB_RKSt6vectorIlSaIlEERKSt8optionalIS8_ESK_bbENKUlvE1_clEvEUllE_St5arrayIPcLm2EEEEviT0_T1_,(.L_x_18589 - _ZN2at6native29vectorized_elementwise_kernelILi2EZZNS0_73_GLOBAL__N__c8866d80_35_SparseBinaryOpIntersectionKernel_cu_f5210f67_363642_sparse_binary_op_intersection_kernel_implINS2_18CUDAKernelLauncherENS2_36CUDAValueSelectionIntersectionKernelINS2_9LhsProjOpEEElLl8EEEvRNS_6TensorERKS8_SB_RKSt6vectorIlSaIlEERKSt8optionalIS8_ESK_bbENKUlvE1_clEvEUllE_St5arrayIPcLm2EEEEviT0_T1_)
        .other          _ZN2at6native29vectorized_elementwise_kernelILi2EZZNS0_73_GLOBAL__N__c8866d80_35_SparseBinaryOpIntersectionKernel_cu_f5210f67_363642_sparse_binary_op_intersection_kernel_implINS2_18CUDAKernelLauncherENS2_36CUDAValueSelectionIntersectionKernelINS2_9LhsProjOpEEElLl8EEEvRNS_6TensorERKS8_SB_RKSt6vectorIlSaIlEERKSt8optionalIS8_ESK_bbENKUlvE1_clEvEUllE_St5arrayIPcLm2EEEEviT0_T1_,@"STO_CUDA_ENTRY STV_DEFAULT"
_ZN2at6native29vectorized_elementwise_kernelILi2EZZNS0_73_GLOBAL__N__c8866d80_35_SparseBinaryOpIntersectionKernel_cu_f5210f67_363642_sparse_binary_op_intersection_kernel_implINS2_18CUDAKernelLauncherENS2_36CUDAValueSelectionIntersectionKernelINS2_9LhsProjOpEEElLl8EEEvRNS_6TensorERKS8_SB_RKSt6vectorIlSaIlEERKSt8optionalIS8_ESK_bbENKUlvE1_clEvEUllE_St5arrayIPcLm2EEEEviT0_T1_:
.text._ZN2at6native29vectorized_elementwise_kernelILi2EZZNS0_73_GLOBAL__N__c8866d80_35_SparseBinaryOpIntersectionKernel_cu_f5210f67_363642_sparse_binary_op_intersection_kernel_implINS2_18CUDAKernelLauncherENS2_36CUDAValueSelectionIntersectionKernelINS2_9LhsProjOpEEElLl8EEEvRNS_6TensorERKS8_SB_RKSt6vectorIlSaIlEERKSt8optionalIS8_ESK_bbENKUlvE1_clEvEUllE_St5arrayIPcLm2EEEEviT0_T1_:
[----:B------:R-:W0:Y:S08]  /*0000*/  LDC R1, c[0x0][0x28] ;  /* 0x00000a00ff017b82 */ /* 0x000e300000000800 */
[----:B------:R-:W1:Y:S01]  /*0010*/  S2UR UR8, SR_CTAID.X ;  /* 0x00000000000879c3 */ /* 0x000e620000002500 */
[----:B------:R-:W-:Y:S01]  /*0020*/  ULDC UR4, c[0x0][0x210] ;  /* 0x0000840000047ab9 */ /* 0x000fe20000000800 */
[----:B0-----:R-:W-:Y:S01]  /*0030*/  IADD3 R1, R1, -0x68, RZ ;  /* 0xffffff9801017810 */ /* 0x001fe20007ffe0ff */
[----:B------:R-:W-:-:S03]  /*0040*/  ULDC.64 UR6, c[0x0][0x208] ;  /* 0x0000820000067ab9 */ /* 0x000fc60000000a00 */
        /* <DEDUP_REMOVED lines=8> */
[----:B------:R-:W1:Y:S01]  /*00d0*/  LDC.64 R4, c[0x0][0x220] ;  /* 0x00008800ff047b82 */ /* 0x000e620000000a00 */
[----:B------:R-:W-:Y:S01]  /*00e0*/  ULDC.64 UR4, c[0x0][0x288] ;  /* 0x0000a20000047ab9 */ /* 0x000fe20000000a00 */
[----:B------:R-:W-:Y:S01]  /*00f0*/  ULDC.64 UR10, c[0x0][0x228] ;  /* 0x00008a00000a7ab9 */ /* 0x000fe20000000a00 */
[----:B------:R-:W-:-:S05]  /*0100*/  UIMAD.WIDE UR4, UR8, 0x8, UR4 ;  /* 0x00000008080478a5 */ /* 0x000fca000f8e0204 */
[----:B------:R-:W2:Y:S01]  /*0110*/  LDC.64 R6, c[0x0][0x228] ;  /* 0x00008a00ff067b82 */ /* 0x000ea20000000a00 */
[----:B------:R-:W-:Y:S01]  /*0120*/  MOV R31, UR5 ;  /* 0x00000005001f7c02 */ /* 0x000fe20008000f00 */
[----:B------:R-:W-:Y:S01]  /*0130*/  IMAD.U32 R30, RZ, RZ, UR4 ;  /* 0x00000004ff1e7e24 */ /* 0x000fe2000f8e00ff */
[----:B------:R-:W-:-:S05]  /*0140*/  ULDC.64 UR4, c[0x0][0x218] ;  /* 0x0000860000047ab9 */ /* 0x000fca0000000a00 */
[----:B------:R-:W3:Y:S08]  /*0150*/  LDC.64 R24, c[0x0][0x230] ;  /* 0x00008c00ff187b82 */ /* 0x000ef00000000a00 */
[----:B------:R-:W4:Y:S01]  /*0160*/  LDC.64 R26, c[0x0][0x238] ;  /* 0x00008e00ff1a7b82 */ /* 0x000f220000000a00 */
[----:B0-----:R-:W-:-:S07]  /*0170*/  IMAD.WIDE.U32 R30, R3, 0x10, R30 ;  /* 0x00000010031e7825 */ /* 0x001fce00078e001e */
[----:B------:R-:W0:Y:S01]  /*0180*/  LDC.64 R28, c[0x0][0x240] ;  /* 0x00009000ff1c7b82 */ /* 0x000e220000000a00 */
[----:B-1----:R1:W-:Y:S04]  /*0190*/  STL.64 [R1+0x8], R4 ;  /* 0x0000080401007387 */ /* 0x0023e80000100a00 */
[----:B------:R-:W5:Y:S03]  /*01a0*/  LDG.E.128 R8, desc[UR6][R30.64] ;  /* 0x000000061e087981 */ /* 0x000f66000c1e1d00 */
[----:B------:R-:W1:Y:S01]  /*01b0*/  LDC.64 R2, c[0x0][0x218] ;  /* 0x00008600ff027b82 */ /* 0x000e620000000a00 */
[----:B------:R-:W5:Y:S04]  /*01c0*/  LDG.E.128 R12, desc[UR6][R30.64+0x800] ;  /* 0x000800061e0c7981 */ /* 0x000f68000c1e1d00 */
[----:B------:R-:W5:Y:S03]  /*01d0*/  LDG.E.128 R16, desc[UR6][R30.64+0x1000] ;  /* 0x001000061e107981 */ /* 0x000f66000c1e1d00 */
[----:B------:R-:W0:Y:S01]  /*01e0*/  LDC.64 R32, c[0x0][0x250] ;  /* 0x00009400ff207b82 */ /* 0x000e220000000a00 */
[----:B------:R4:W5:Y:S01]  /*01f0*/  LDG.E.128 R20, desc[UR6][R30.64+0x1800] ;  /* 0x001800061e147981 */ /* 0x000962000c1e1d00 */
[----:B------:R-:W-:Y:S01]  /*0200*/  UISETP.GE.U32.AND UP0, UPT, UR10, 0x1, UPT ;  /* 0x000000010a00788c */ /* 0x000fe2000bf06070 */
[----:B------:R-:W-:Y:S01]  /*0210*/  ISETP.NE.U32.AND P2, PT, RZ, UR4, PT ;  /* 0x00000004ff007c0c */ /* 0x000fe2000bf45070 */
[----:B------:R-:W-:Y:S01]  /*0220*/  IMAD.MOV.U32 R0, RZ, RZ, RZ ;  /* 0x000000ffff007224 */ /* 0x000fe200078e00ff */
[----:B--2---:R2:W-:Y:S01]  /*0230*/  STL.64 [R1+0x10], R6 ;  /* 0x0000100601007387 */ /* 0x0045e20000100a00 */
[----:B------:R-:W-:Y:S01]  /*0240*/  UISETP.GE.AND.EX UP0, UPT, UR11, URZ, UPT, UP0 ;  /* 0x0000003f0b00728c */ /* 0x000fe2000bf06300 */
[----:B------:R-:W-:Y:S01]  /*0250*/  ISETP.NE.AND.EX P2, PT, RZ, UR5, PT, P2 ;  /* 0x00000005ff007c0c */ /* 0x000fe2000bf45320 */
[----:B------:R-:W2:Y:S01]  /*0260*/  LDC.64 R34, c[0x0][0x258] ;  /* 0x00009600ff227b82 */ /* 0x000ea20000000a00 */
[----:B---3--:R-:W-:Y:S03]  /*0270*/  STL.64 [R1+0x18], R24 ;  /* 0x0000181801007387 */ /* 0x008fe60000100a00 */
[----:B------:R-:W-:Y:S01]  /*0280*/  PLOP3.LUT P1, PT, P2, PT, UP0, 0x5d, 0x0 ;  /* 0x000000000000781c */ /* 0x000fe2000172eb0d */
[----:B----4-:R-:W-:Y:S03]  /*0290*/  STL.64 [R1+0x20], R26 ;  /* 0x0000201a01007387 */ /* 0x010fe60000100a00 */
[----:B------:R-:W3:Y:S01]  /*02a0*/  LDC.64 R30, c[0x0][0x248] ;  /* 0x00009200ff1e7b82 */ /* 0x000ee20000000a00 */
[----:B-1----:R1:W-:Y:S04]  /*02b0*/  STL.64 [R1], R2 ;  /* 0x0000000201007387 */ /* 0x0023e80000100a00 */
[----:B0-----:R-:W-:Y:S03]  /*02c0*/  STL.64 [R1+0x28], R28 ;  /* 0x0000281c01007387 */ /* 0x001fe60000100a00 */
[----:B------:R-:W0:Y:S01]  /*02d0*/  LDC.64 R36, c[0x0][0x260] ;  /* 0x00009800ff247b82 */ /* 0x000e220000000a00 */
[----:B------:R-:W-:Y:S07]  /*02e0*/  STL.64 [R1+0x38], R32 ;  /* 0x0000382001007387 */ /* 0x000fee0000100a00 */
[----:B------:R-:W4:Y:S01]  /*02f0*/  LDC.64 R4, c[0x0][0x270] ;  /* 0x00009c00ff047b82 */ /* 0x000f220000000a00 */
[----:B--2---:R-:W-:Y:S07]  /*0300*/  STL.64 [R1+0x40], R34 ;  /* 0x0000402201007387 */ /* 0x004fee0000100a00 */
[----:B------:R-:W2:Y:S01]  /*0310*/  LDC.64 R6, c[0x0][0x278] ;  /* 0x00009e00ff067b82 */ /* 0x000ea20000000a00 */
[----:B---3--:R-:W-:Y:S07]  /*0320*/  STL.64 [R1+0x30], R30 ;  /* 0x0000301e01007387 */ /* 0x008fee0000100a00 */
[----:B-1----:R-:W1:Y:S01]  /*0330*/  LDC.64 R2, c[0x0][0x268] ;  /* 0x00009a00ff027b82 */ /* 0x002e620000000a00 */
[----:B0-----:R-:W-:Y:S04]  /*0340*/  STL.64 [R1+0x48], R36 ;  /* 0x0000482401007387 */ /* 0x001fe80000100a00 */
[----:B----4-:R-:W-:Y:S04]  /*0350*/  STL.64 [R1+0x58], R4 ;  /* 0x0000580401007387 */ /* 0x010fe80000100a00 */
[----:B--2---:R-:W-:Y:S04]  /*0360*/  STL.64 [R1+0x60], R6 ;  /* 0x0000600601007387 */ /* 0x004fe80000100a00 */
[----:B-1----:R0:W-:Y:S02]  /*0370*/  STL.64 [R1+0x50], R2 ;  /* 0x0000500201007387 */ /* 0x0021e40000100a00 */
[----:B0-----:R-:W-:Y:S01]  /*0380*/  HFMA2.MMA R3, -RZ, RZ, 0, 0 ;  /* 0x00000000ff037435 */ /* 0x001fe200000001ff */
[----:B------:R-:W-:Y:S10]  /*0390*/  @P1 BRA `(.L_x_8679) ;  /* 0x0000001400981947 */ /* 0x000ff40003800000 */
[----:B------:R-:W-:Y:S01]  /*03a0*/  UIADD3 UR4, UP1, UR10, -0x1, URZ ;  /* 0xffffffff0a047890 */ /* 0x000fe2000ff3e03f */
[----:B------:R-:W-:Y:S01]  /*03b0*/  IMAD.MOV.U32 R0, RZ, RZ, RZ ;  /* 0x000000ffff007224 */ /* 0x000fe200078e00ff */
[----:B------:R-:W-:Y:S01]  /*03c0*/  ULOP3.LUT UR9, UR10, 0x3, URZ, 0xc0, !UPT ;  /* 0x000000030a097892 */ /* 0x000fe2000f8ec03f */
[----:B------:R-:W-:Y:S01]  /*03d0*/  MOV R3, RZ ;  /* 0x000000ff00037202 */ /* 0x000fe20000000f00 */
        /* <DEDUP_REMOVED lines=10> */
[----:B------:R-:W-:Y:S01]  /*0480*/  USHF.L.U32 UR13, UR17, 0x3, URZ ;  /* 0x00000003110d7899 */ /* 0x000fe2000800063f */
[----:B-----5:R-:W-:Y:S01]  /*0490*/  IMAD R7, R9, UR4, RZ ;  /* 0x0000000409077c24 */ /* 0x020fe2000f8e02ff */
[----:B------:R-:W-:Y:S02]  /*04a0*/  UIADD3.X UR12, UR11, -0x1, URZ, UP1, !UPT ;  /* 0xffffffff0b0c7890 */ /* 0x000fe40008ffe43f */
[----:B------:R-:W-:Y:S01]  /*04b0*/  ISETP.LT.U32.AND P0, PT, RZ, UR9, PT ;  /* 0x00000009ff007c0c */ /* 0x000fe2000bf01070 */
[----:B------:R-:W-:Y:S01]  /*04c0*/  IMAD.WIDE.U32 R4, R8, UR4, RZ ;  /* 0x0000000408047c25 */ /* 0x000fe2000f8e00ff */
[----:B------:R-:W-:-:S03]  /*04d0*/  UIMAD.WIDE.U32 UR10, UR16, 0x8, URZ ;  /* 0x00000008100a78a5 */ /* 0x000fc6000f8e003f */
[----:B------:R-:W-:Y:S01]  /*04e0*/  IMAD.U32 R2, RZ, RZ, UR12 ;  /* 0x0000000cff027e24 */ /* 0x000fe2000f8e00ff */
[----:B------:R-:W-:Y:S01]  /*04f0*/  UIADD3 UR13, UR11, UR13, URZ ;  /* 0x0000000d0b0d7290 */ /* 0x000fe2000fffe03f */
[----:B------:R-:W-:Y:S01]  /*0500*/  IMAD R7, R8, UR5, R7 ;  /* 0x0000000508077c24 */ /* 0x000fe2000f8e0207 */
[----:B------:R-:W-:Y:S02]  /*0510*/  ULDC.64 UR4, c[0x0][0x218] ;  /* 0x0000860000047ab9 */ /* 0x000fe40000000a00 */
[----:B------:R-:W-:Y:S02]  /*0520*/  ISETP.GT.AND.EX P0, PT, R2, RZ, PT, P0 ;  /* 0x000000ff0200720c */ /* 0x000fe40003f04300 */
[----:B------:R-:W-:Y:S01]  /*0530*/  LEA R2, P3, R4, UR4, 0x3 ;  /* 0x0000000404027c11 */ /* 0x000fe2000f8618ff */
[----:B------:R-:W-:Y:S01]  /*0540*/  UMOV UR4, URZ ;  /* 0x0000003f00047c82 */ /* 0x000fe20008000000 */
[----:B------:R-:W-:-:S04]  /*0550*/  IADD3 R25, R5, R7, RZ ;  /* 0x0000000705197210 */ /* 0x000fc80007ffe0ff */
[----:B------:R-:W-:Y:S01]  /*0560*/  LEA.HI.X R25, R4, UR5, R25, 0x3, P3 ;  /* 0x0000000504197c11 */ /* 0x000fe200098f1c19 */
[----:B------:R-:W-:-:S04]  /*0570*/  UMOV UR5, URZ ;  /* 0x0000003f00057c82 */ /* 0x000fc80008000000 */
[----:B------:R-:W-:Y:S05]  /*0580*/  @!P0 BRA `(.L_x_8681) ;  /* 0x0000000c008c8947 */ /* 0x000fea0003800000 */
[----:B------:R-:W-:Y:S01]  /*0590*/  UISETP.GT.U32.AND UP1, UPT, UR9, 0xc, UPT ;  /* 0x0000000c0900788c */ /* 0x000fe2000bf24070 */
[----:B------:R-:W-:-:S03]  /*05a0*/  PLOP3.LUT P0, PT, PT, PT, PT, 0x80, 0x0 ;  /* 0x000000000000781c */ /* 0x000fc60003f0f070 */
[----:B------:R-:W-:-:S06]  /*05b0*/  UISETP.GT.AND.EX UP1, UPT, UR12, URZ, UPT, UP1 ;  /* 0x0000003f0c00728c */ /* 0x000fcc000bf24310 */
[----:B------:R-:W-:-:S13]  /*05c0*/  PLOP3.LUT P3, PT, PT, PT, UP1, 0x80, 0x0 ;  /* 0x000000000000781c */ /* 0x000fda0003f6f018 */
[----:B------:R-:W-:Y:S05]  /*05d0*/  @!P3 BRA `(.L_x_8682) ;  /* 0x000000080038b947 */ /* 0x000fea0003800000 */
[----:B------:R-:W-:-:S13]  /*05e0*/  PLOP3.LUT P0, PT, PT, PT, PT, 0x8, 0x0 ;  /* 0x000000000000781c */ /* 0x000fda0003f0e170 */
.L_x_8683:
[----:B------:R-:W-:Y:S01]  /*05f0*/  ULEA UR15, UR4, UR14, 0x3 ;  /* 0x0000000e040f7291 */ /* 0x000fe2000f8e183f */
[----:B------:R-:W-:-:S05]  /*0600*/  IMAD.MOV.U32 R24, RZ, RZ, R2 ;  /* 0x000000ffff187224 */ /* 0x000fca00078e0002 */
[----:B------:R-:W2:Y:S04]  /*0610*/  LDG.E.64 R30, desc[UR6][R24.64] ;  /* 0x00000006181e7981 */ /* 0x000ea8000c1e1b00 */
[----:B------:R-:W2:Y:S01]  /*0620*/  LDL.64 R34, [UR15+0x18] ;  /* 0x0000180fff227983 */ /* 0x000ea20008100a00 */
[----:B------:R-:W-:-:S03]  /*0630*/  IADD3 R36, P3, R2, UR10, RZ ;  /* 0x0000000a02247c10 */ /* 0x000fc6000ff7e0ff */
[----:B------:R-:W3:Y:S01]  /*0640*/  LDL.64 R6, [UR15+0x28] ;  /* 0x0000280fff067983 */ /* 0x000ee20008100a00 */
[----:B------:R-:W-:-:S03]  /*0650*/  IADD3.X R37, R25, UR13, RZ, P3, !PT ;  /* 0x0000000d19257c10 */ /* 0x000fc60009ffe4ff */
[----:B------:R-:W4:Y:S04]  /*0660*/  LDL.64 R24, [UR15+0x20] ;  /* 0x0000200fff187983 */ /* 0x000f280008100a00 */
[----:B------:R-:W4:Y:S01]  /*0670*/  LDG.E.64 R26, desc[UR6][R36.64] ;  /* 0x00000006241a7981 */ /* 0x000f22000c1e1b00 */
[----:B------:R-:W-:-:S04]  /*0680*/  IADD3 R28, P3, R36, UR10, RZ ;  /* 0x0000000a241c7c10 */ /* 0x000fc8000ff7e0ff */
[----:B------:R-:W-:-:S05]  /*0690*/  IADD3.X R29, R37, UR13, RZ, P3, !PT ;  /* 0x0000000d251d7c10 */ /* 0x000fca0009ffe4ff */
[----:B------:R0:W3:Y:S01]  /*06a0*/  LDG.E.64 R4, desc[UR6][R28.64] ;  /* 0x000000061c047981 */ /* 0x0000e2000c1e1b00 */
[----:B------:R-:W-:Y:S02]  /*06b0*/  MOV R2, R0 ;  /* 0x0000000000027202 */ /* 0x000fe40000000f00 */
[----:B0-----:R-:W-:-:S04]  /*06c0*/  IADD3 R28, P3, R28, UR10, RZ ;  /* 0x0000000a1c1c7c10 */ /* 0x001fc8000ff7e0ff */
[----:B------:R-:W-:Y:S01]  /*06d0*/  IADD3.X R29, R29, UR13, RZ, P3, !PT ;  /* 0x0000000d1d1d7c10 */ /* 0x000fe20009ffe4ff */
[-C--:B--2---:R-:W-:Y:S02]  /*06e0*/  IMAD R31, R31, R34.reuse, RZ ;  /* 0x000000221f1f7224 */ /* 0x084fe400078e02ff */
[C---:B------:R-:W-:Y:S02]  /*06f0*/  IMAD.WIDE.U32 R32, R30.reuse, R34, R2 ;  /* 0x000000221e207225 */ /* 0x040fe400078e0002 */
[----:B------:R0:W2:Y:S02]  /*0700*/  LDG.E.64 R2, desc[UR6][R28.64] ;  /* 0x000000061c027981 */ /* 0x0000a4000c1e1b00 */
[----:B------:R-:W-:Y:S02]  /*0710*/  IMAD R35, R30, R35, R31 ;  /* 0x000000231e237224 */ /* 0x000fe400078e021f */
[----:B------:R-:W2:Y:S01]  /*0720*/  LDL.64 R30, [UR15+0x30] ;  /* 0x0000300fff1e7983 */ /* 0x000ea20008100a00 */
[----:B------:R-:W-:Y:S01]  /*0730*/  IADD3 R34, P3, R28, UR10, RZ ;  /* 0x0000000a1c227c10 */ /* 0x000fe2000ff7e0ff */
[----:B------:R-:W-:-:S02]  /*0740*/  IMAD.IADD R33, R33, 0x1, R35 ;  /* 0x0000000121217824 */ /* 0x000fc400078e0223 */
[-C--:B----4-:R-:W-:Y:S01]  /*0750*/  IMAD R27, R27, R24.reuse, RZ ;  /* 0x000000181b1b7224 */ /* 0x090fe200078e02ff */
[----:B------:R-:W-:Y:S01]  /*0760*/  IADD3.X R35, R29, UR13, RZ, P3, !PT ;  /* 0x0000000d1d237c10 */ /* 0x000fe20009ffe4ff */
[----:B------:R-:W-:-:S04]  /*0770*/  IMAD.WIDE.U32 R32, R26, R24, R32 ;  /* 0x000000181a207225 */ /* 0x000fc800078e0020 */
[----:B------:R-:W-:Y:S02]  /*0780*/  IMAD R0, R26, R25, R27 ;  /* 0x000000191a007224 */ /* 0x000fe400078e021b */
[----:B------:R1:W4:Y:S04]  /*0790*/  LDG.E.64 R24, desc[UR6][R34.64] ;  /* 0x0000000622187981 */ /* 0x000328000c1e1b00 */
[----:B------:R-:W4:Y:S01]  /*07a0*/  LDL.64 R26, [UR15+0x38] ;  /* 0x0000380fff1a7983 */ /* 0x000f220008100a00 */
[----:B------:R-:W-:Y:S01]  /*07b0*/  IADD3 R36, P3, R34, UR10, RZ ;  /* 0x0000000a22247c10 */ /* 0x000fe2000ff7e0ff */
[----:B---3--:R-:W-:Y:S01]  /*07c0*/  IMAD R5, R5, R6, RZ ;  /* 0x0000000605057224 */ /* 0x008fe200078e02ff */
[----:B0-----:R-:W-:Y:S01]  /*07d0*/  IADD3 R29, R33, R0, RZ ;  /* 0x00000000211d7210 */ /* 0x001fe20007ffe0ff */
[----:B------:R-:W-:Y:S01]  /*07e0*/  IMAD.MOV.U32 R28, RZ, RZ, R32 ;  /* 0x000000ffff1c7224 */ /* 0x000fe200078e0020 */
[----:B------:R-:W-:Y:S01]  /*07f0*/  IADD3.X R37, R35, UR13, RZ, P3, !PT ;  /* 0x0000000d23257c10 */ /* 0x000fe20009ffe4ff */
[C---:B------:R-:W-:Y:S01]  /*0800*/  IMAD R0, R4.reuse, R7, R5 ;  /* 0x0000000704007224 */ /* 0x040fe200078e0205 */
[----:B------:R-:W3:Y:S01]  /*0810*/  LDL.64 R32, [UR15+0x40] ;  /* 0x0000400fff207983 */ /* 0x000ee20008100a00 */
[----:B------:R-:W-:-:S03]  /*0820*/  IMAD.WIDE.U32 R6, R4, R6, R28 ;  /* 0x0000000604067225 */ /* 0x000fc600078e001c */
[----:B------:R0:W3:Y:S01]  /*0830*/  LDG.E.64 R4, desc[UR6][R36.64] ;  /* 0x0000000624047981 */ /* 0x0000e2000c1e1b00 */
[----:B-1----:R-:W-:Y:S02]  /*0840*/  IADD3 R34, P3, R36, UR10, RZ ;  /* 0x0000000a24227c10 */ /* 0x002fe4000ff7e0ff */
[----:B------:R-:W-:Y:S02]  /*0850*/  IADD3 R7, R7, R0, RZ ;  /* 0x0000000007077210 */ /* 0x000fe40007ffe0ff */
[----:B------:R-:W-:-:S05]  /*0860*/  IADD3.X R35, R37, UR13, RZ, P3, !PT ;  /* 0x0000000d25237c10 */ /* 0x000fca0009ffe4ff */
[----:B------:R1:W5:Y:S01]  /*0870*/  LDG.E.64 R28, desc[UR6][R34.64] ;  /* 0x00000006221c7981 */ /* 0x000362000c1e1b00 */
[----:B--2---:R-:W-:-:S04]  /*0880*/  IMAD R3, R3, R30, RZ ;  /* 0x0000001e03037224 */ /* 0x004fc800078e02ff */
[C---:B------:R-:W-:Y:S02]  /*0890*/  IMAD R0, R2.reuse, R31, R3 ;  /* 0x0000001f02007224 */ /* 0x040fe400078e0203 */
[----:B------:R-:W-:Y:S02]  /*08a0*/  IMAD.WIDE.U32 R2, R2, R30, R6 ;  /* 0x0000001e02027225 */ /* 0x000fe400078e0006 */
[----:B------:R-:W5:Y:S01]  /*08b0*/  LDL.64 R30, [UR15+0x48] ;  /* 0x0000480fff1e7983 */ /* 0x000f620008100a00 */
[----:B0-----:R-:W-:Y:S01]  /*08c0*/  IADD3 R36, P3, R34, UR10, RZ ;  /* 0x0000000a22247c10 */ /* 0x001fe2000ff7e0ff */
[----:B------:R-:W-:-:S03]  /*08d0*/  IMAD.IADD R3, R3, 0x1, R0 ;  /* 0x0000000103037824 */ /* 0x000fc600078e0200 */
[----:B------:R-:W-:Y:S01]  /*08e0*/  IADD3.X R37, R35, UR13, RZ, P3, !PT ;  /* 0x0000000d23257c10 */ /* 0x000fe20009ffe4ff */
[-C--:B----4-:R-:W-:Y:S02]  /*08f0*/  IMAD R7, R25, R26.reuse, RZ ;  /* 0x0000001a19077224 */ /* 0x090fe400078e02ff */
[----:B------:R-:W-:-:S04]  /*0900*/  IMAD.WIDE.U32 R2, R24, R26, R2 ;  /* 0x0000001a18027225 */ /* 0x000fc800078e0002 */
[----:B------:R-:W-:Y:S02]  /*0910*/  IMAD R0, R24, R27, R7 ;  /* 0x0000001b18007224 */ /* 0x000fe400078e0207 */
[----:B------:R0:W2:Y:S04]  /*0920*/  LDG.E.64 R24, desc[UR6][R36.64] ;  /* 0x0000000624187981 */ /* 0x0000a8000c1e1b00 */
[----:B------:R-:W2:Y:S01]  /*0930*/  LDL.64 R6, [UR15+0x50] ;  /* 0x0000500fff067983 */ /* 0x000ea20008100a00 */
[----:B-1----:R-:W-:Y:S01]  /*0940*/  IADD3 R34, P3, R36, UR10, RZ ;  /* 0x0000000a24227c10 */ /* 0x002fe2000ff7e0ff */
[----:B---3--:R-:W-:Y:S01]  /*0950*/  IMAD R5, R5, R32, RZ ;  /* 0x0000002005057224 */ /* 0x008fe200078e02ff */
[----:B------:R-:W-:Y:S02]  /*0960*/  IADD3 R3, R3, R0, RZ ;  /* 0x0000000003037210 */ /* 0x000fe40007ffe0ff */
[----:B------:R-:W-:Y:S01]  /*0970*/  IADD3.X R35, R37, UR13, RZ, P3, !PT ;  /* 0x0000000d25237c10 */ /* 0x000fe20009ffe4ff */
[----:B------:R-:W-:-:S02]  /*0980*/  IMAD R0, R4, R33, R5 ;  /* 0x0000002104007224 */ /* 0x000fc400078e0205 */
[----:B------:R-:W-:Y:S02]  /*0990*/  IMAD.WIDE.U32 R26, R4, R32, R2 ;  /* 0x00000020041a7225 */ /* 0x000fe400078e0002 */
[----:B------:R1:W3:Y:S04]  /*09a0*/  LDG.E.64 R4, desc[UR6][R34.64] ;  /* 0x0000000622047981 */ /* 0x0002e8000c1e1b00 */
[----:B------:R-:W3:Y:S01]  /*09b0*/  LDL.64 R2, [UR15+0x58] ;  /* 0x0000580fff027983 */ /* 0x000ee20008100a00 */
[----:B------:R-:W-:Y:S01]  /*09c0*/  IADD3 R32, P3, R34, UR10, RZ ;  /* 0x0000000a22207c10 */ /* 0x000fe2000ff7e0ff */
[----:B------:R-:W-:-:S03]  /*09d0*/  IMAD.IADD R27, R27, 0x1, R0 ;  /* 0x000000011b1b7824 */ /* 0x000fc600078e0200 */
[----:B------:R-:W-:Y:S01]  /*09e0*/  IADD3.X R33, R35, UR13, RZ, P3, !PT ;  /* 0x0000000d23217c10 */ /* 0x000fe20009ffe4ff */
[----:B-----5:R-:W-:-:S04]  /*09f0*/  IMAD R29, R29, R30, RZ ;  /* 0x0000001e1d1d7224 */ /* 0x020fc800078e02ff */
[C---:B------:R-:W-:Y:S02]  /*0a00*/  IMAD R0, R28.reuse, R31, R29 ;  /* 0x0000001f1c007224 */ /* 0x040fe400078e021d */
[----:B------:R-:W-:Y:S02]  /*0a10*/  IMAD.WIDE.U32 R30, R28, R30, R26 ;  /* 0x0000001e1c1e7225 */ /* 0x000fe400078e001a */
[----:B------:R-:W4:Y:S04]  /*0a20*/  LDG.E.64 R26, desc[UR6][R32.64] ;  /* 0x00000006201a7981 */ /* 0x000f28000c1e1b00 */
[----:B------:R-:W4:Y:S01]  /*0a30*/  LDL.64 R28, [UR15+0x60] ;  /* 0x0000600fff1c7983 */ /* 0x000f220008100a00 */
[----:B------:R-:W-:Y:S02]  /*0a40*/  IADD3 R31, R31, R0, RZ ;  /* 0x000000001f1f7210 */ /* 0x000fe40007ffe0ff */
[----:B0-----:R-:W-:Y:S01]  /*0a50*/  IADD3 R36, P3, R32, UR10, RZ ;  /* 0x0000000a20247c10 */ /* 0x001fe2000ff7e0ff */
[----:B--2---:R-:W-:-:S03]  /*0a60*/  IMAD R25, R25, R6, RZ ;  /* 0x0000000619197224 */ /* 0x004fc600078e02ff */
[----:B------:R-:W-:Y:S01]  /*0a70*/  IADD3.X R37, R33, UR13, RZ, P3, !PT ;  /* 0x0000000d21257c10 */ /* 0x000fe20009ffe4ff */
[----:B-1----:R-:W-:-:S04]  /*0a80*/  IMAD.WIDE.U32 R34, R24, R6, R30 ;  /* 0x0000000618227225 */ /* 0x002fc800078e001e */
[----:B------:R-:W-:Y:S02]  /*0a90*/  IMAD R25, R24, R7, R25 ;  /* 0x0000000718197224 */ /* 0x000fe400078e0219 */
[----:B------:R0:W2:Y:S02]  /*0aa0*/  LDG.E.64 R6, desc[UR6][R36.64] ;  /* 0x0000000624067981 */ /* 0x0000a4000c1e1b00 */
[----:B------:R-:W-:Y:S02]  /*0ab0*/  IMAD.IADD R35, R35, 0x1, R25 ;  /* 0x0000000123237824 */ /* 0x000fe400078e0219 */
[----:B------:R-:W2:Y:S01]  /*0ac0*/  LDL.64 R24, [UR15+0x68] ;  /* 0x0000680fff187983 */ /* 0x000ea20008100a00 */
[----:B------:R-:W-:Y:S01]  /*0ad0*/  IADD3 R30, P3, R36, UR10, RZ ;  /* 0x0000000a241e7c10 */ /* 0x000fe2000ff7e0ff */
[----:B---3--:R-:W-:-:S03]  /*0ae0*/  IMAD R5, R5, R2, RZ ;  /* 0x0000000205057224 */ /* 0x008fc600078e02ff */
[----:B------:R-:W-:Y:S01]  /*0af0*/  IADD3.X R31, R37, UR13, RZ, P3, !PT ;  /* 0x0000000d251f7c10 */ /* 0x000fe20009ffe4ff */
[C---:B------:R-:W-:Y:S02]  /*0b00*/  IMAD R0, R4.reuse, R3, R5 ;  /* 0x0000000304007224 */ /* 0x040fe400078e0205 */
[----:B------:R-:W-:Y:S02]  /*0b10*/  IMAD.WIDE.U32 R2, R4, R2, R34 ;  /* 0x0000000204027225 */ /* 0x000fe400078e0022 */
[----:B------:R-:W3:Y:S04]  /*0b20*/  LDG.E.64 R32, desc[UR6][R30.64] ;  /* 0x000000061e207981 */ /* 0x000ee8000c1e1b00 */
[----:B------:R-:W3:Y:S01]  /*0b30*/  LDL.64 R34, [UR15+0x70] ;  /* 0x0000700fff227983 */ /* 0x000ee20008100a00 */
[----:B0-----:R-:W-:-:S02]  /*0b40*/  IADD3 R36, P3, R30, UR10, RZ ;  /* 0x0000000a1e247c10 */ /* 0x001fc4000ff7e0ff */
[----:B------:R-:W-:Y:S02]  /*0b50*/  IADD3 R3, R3, R0, RZ ;  /* 0x0000000003037210 */ /* 0x000fe40007ffe0ff */
[----:B------:R-:W-:Y:S01]  /*0b60*/  IADD3.X R37, R31, UR13, RZ, P3, !PT ;  /* 0x0000000d1f257c10 */ /* 0x000fe20009ffe4ff */
[----:B----4-:R-:W-:-:S04]  /*0b70*/  IMAD R5, R27, R28, RZ ;  /* 0x0000001c1b057224 */ /* 0x010fc800078e02ff */
[C---:B------:R-:W-:Y:S02]  /*0b80*/  IMAD R0, R26.reuse, R29, R5 ;  /* 0x0000001d1a007224 */ /* 0x040fe400078e0205 */
[----:B------:R-:W-:Y:S01]  /*0b90*/  IMAD.WIDE.U32 R26, R26, R28, R2 ;  /* 0x0000001c1a1a7225 */ /* 0x000fe200078e0002 */
[----:B------:R-:W4:Y:S04]  /*0ba0*/  LDL.64 R4, [UR15+0x78] ;  /* 0x0000780fff047983 */ /* 0x000f280008100a00 */
[----:B------:R-:W4:Y:S01]  /*0bb0*/  LDG.E.64 R2, desc[UR6][R36.64] ;  /* 0x0000000624027981 */ /* 0x000f22000c1e1b00 */
[----:B------:R-:W-:Y:S02]  /*0bc0*/  IMAD.IADD R27, R27, 0x1, R0 ;  /* 0x000000011b1b7824 */ /* 0x000fe400078e0200 */
[----:B--2---:R-:W-:-:S04]  /*0bd0*/  IMAD R7, R7, R24, RZ ;  /* 0x0000001807077224 */ /* 0x004fc800078e02ff */
[C---:B------:R-:W-:Y:S02]  /*0be0*/  IMAD R25, R6.reuse, R25, R7 ;  /* 0x0000001906197224 */ /* 0x040fe400078e0207 */
[----:B------:R-:W-:Y:S01]  /*0bf0*/  IMAD.WIDE.U32 R6, R6, R24, R26 ;  /* 0x0000001806067225 */ /* 0x000fe200078e001a */
[----:B------:R-:W-:-:S04]  /*0c00*/  IADD3 R28, P3, R36, UR10, RZ ;  /* 0x0000000a241c7c10 */ /* 0x000fc8000ff7e0ff */
[----:B------:R-:W-:Y:S02]  /*0c10*/  IADD3 R7, R7, R25, RZ ;  /* 0x0000001907077210 */ /* 0x000fe40007ffe0ff */
[----:B------:R-:W-:Y:S01]  /*0c20*/  IADD3.X R29, R37, UR13, RZ, P3, !PT ;  /* 0x0000000d251d7c10 */ /* 0x000fe20009ffe4ff */
[----:B---3--:R-:W-:-:S04]  /*0c30*/  IMAD R25, R33, R34, RZ ;  /* 0x0000002221197224 */ /* 0x008fc800078e02ff */
[C---:B------:R-:W-:Y:S01]  /*0c40*/  IMAD R31, R32.reuse, R35, R25 ;  /* 0x00000023201f7224 */ /* 0x040fe200078e0219 */
[----:B------:R-:W2:Y:S01]  /*0c50*/  LDG.E.64 R26, desc[UR6][R28.64] ;  /* 0x000000061c1a7981 */ /* 0x000ea2000c1e1b00 */
[----:B------:R-:W-:Y:S01]  /*0c60*/  IMAD.WIDE.U32 R32, R32, R34, R6 ;  /* 0x0000002220207225 */ /* 0x000fe200078e0006 */
[----:B------:R-:W-:Y:S02]  /*0c70*/  IADD3 R34, P3, R28, UR10, RZ ;  /* 0x0000000a1c227c10 */ /* 0x000fe4000ff7e0ff */
[----:B------:R-:W2:Y:S02]  /*0c80*/  LDL.64 R24, [UR15+0x80] ;  /* 0x0000800fff187983 */ /* 0x000ea40008100a00 */
[----:B------:R-:W-:Y:S01]  /*0c90*/  IADD3.X R35, R29, UR13, RZ, P3, !PT ;  /* 0x0000000d1d237c10 */ /* 0x000fe20009ffe4ff */
[----:B------:R-:W-:Y:S01]  /*0ca0*/  IMAD.IADD R33, R33, 0x1, R31 ;  /* 0x0000000121217824 */ /* 0x000fe200078e021f */
[----:B------:R-:W-:Y:S01]  /*0cb0*/  IADD3 R6, P3, R34, UR10, RZ ;  /* 0x0000000a22067c10 */ /* 0x000fe2000ff7e0ff */
[----:B------:R-:W3:Y:S04]  /*0cc0*/  LDL.64 R30, [UR15+0x88] ;  /* 0x0000880fff1e7983 */ /* 0x000ee80008100a00 */
[----:B------:R-:W3:Y:S01]  /*0cd0*/  LDG.E.64 R28, desc[UR6][R34.64] ;  /* 0x00000006221c7981 */ /* 0x000ee2000c1e1b00 */
[----:B------:R-:W-:Y:S01]  /*0ce0*/  IADD3.X R7, R35, UR13, RZ, P3, !PT ;  /* 0x0000000d23077c10 */ /* 0x000fe20009ffe4ff */
[----:B----4-:R-:W-:-:S02]  /*0cf0*/  IMAD R3, R3, R4, RZ ;  /* 0x0000000403037224 */ /* 0x010fc400078e02ff */
[----:B------:R-:W-:-:S04]  /*0d00*/  IMAD.WIDE.U32 R32, R2, R4, R32 ;  /* 0x0000000402207225 */ /* 0x000fc800078e0020 */
[----:B------:R-:W-:Y:S02]  /*0d10*/  IMAD R0, R2, R5, R3 ;  /* 0x0000000502007224 */ /* 0x000fe400078e0203 */
[----:B------:R-:W4:Y:S04]  /*0d20*/  LDG.E.64 R2, desc[UR6][R6.64] ;  /* 0x0000000606027981 */ /* 0x000f28000c1e1b00 */
[----:B------:R-:W4:Y:S01]  /*0d30*/  LDL.64 R4, [UR15+0x90] ;  /* 0x0000900fff047983 */ /* 0x000f220008100a00 */
[----:B------:R-:W-:Y:S01]  /*0d40*/  IADD3 R33, R33, R0, RZ ;  /* 0x0000000021217210 */ /* 0x000fe20007ffe0ff */
[----:B------:R-:W-:-:S04]  /*0d50*/  UIADD3 UR9, UP1, UR9, -0x10, URZ ;  /* 0xfffffff009097890 */ /* 0x000fc8000ff3e03f */
[----:B------:R-:W-:Y:S02]  /*0d60*/  UIADD3.X UR12, UR12, -0x1, URZ, UP1, !UPT ;  /* 0xffffffff0c0c7890 */ /* 0x000fe40008ffe43f */
[----:B------:R-:W-:Y:S01]  /*0d70*/  UISETP.GT.U32.AND UP1, UPT, UR9, 0xc, UPT ;  /* 0x0000000c0900788c */ /* 0x000fe2000bf24070 */
[----:B--2---:R-:W-:-:S04]  /*0d80*/  IMAD R27, R27, R24, RZ ;  /* 0x000000181b1b7224 */ /* 0x004fc800078e02ff */
[C---:B------:R-:W-:Y:S02]  /*0d90*/  IMAD R27, R26.reuse, R25, R27 ;  /* 0x000000191a1b7224 */ /* 0x040fe400078e021b */
[----:B------:R-:W-:Y:S01]  /*0da0*/  IMAD.WIDE.U32 R24, R26, R24, R32 ;  /* 0x000000181a187225 */ /* 0x000fe200078e0020 */
[----:B------:R-:W-:-:S03]  /*0db0*/  UISETP.GT.AND.EX UP1, UPT, UR12, URZ, UPT, UP1 ;  /* 0x0000003f0c00728c */ /* 0x000fc6000bf24310 */
[----:B------:R-:W-:Y:S02]  /*0dc0*/  IMAD.IADD R25, R25, 0x1, R27 ;  /* 0x0000000119197824 */ /* 0x000fe400078e021b */
[----:B---3--:R-:W-:-:S04]  /*0dd0*/  IMAD R27, R29, R30, RZ ;  /* 0x0000001e1d1b7224 */ /* 0x008fc800078e02ff */
[C---:B------:R-:W-:Y:S02]  /*0de0*/  IMAD R27, R28.reuse, R31, R27 ;  /* 0x0000001f1c1b7224 */ /* 0x040fe400078e021b */
[----:B------:R-:W-:Y:S01]  /*0df0*/  IMAD.WIDE.U32 R28, R28, R30, R24 ;  /* 0x0000001e1c1c7225 */ /* 0x000fe200078e0018 */
[----:B------:R-:W-:-:S04]  /*0e00*/  PLOP3.LUT P4, PT, PT, PT, UP1, 0x80, 0x0 ;  /* 0x000000000000781c */ /* 0x000fc80003f8f018 */
[----:B------:R-:W-:Y:S01]  /*0e10*/  IADD3 R29, R29, R27, RZ ;  /* 0x0000001b1d1d7210 */ /* 0x000fe20007ffe0ff */
[----:B------:R-:W-:-:S04]  /*0e20*/  UIADD3 UR4, UP2, UR4, 0x10, URZ ;  /* 0x0000001004047890 */ /* 0x000fc8000ff5e03f */
[----:B------:R-:W-:Y:S01]  /*0e30*/  UIADD3.X UR5, URZ, UR5, URZ, UP2, !UPT ;  /* 0x000000053f057290 */ /* 0x000fe200097fe43f */
[----:B----4-:R-:W-:-:S04]  /*0e40*/  IMAD R3, R3, R4, RZ ;  /* 0x0000000403037224 */ /* 0x010fc800078e02ff */
[C---:B------:R-:W-:Y:S02]  /*0e50*/  IMAD R3, R2.reuse, R5, R3 ;  /* 0x0000000502037224 */ /* 0x040fe400078e0203 */
[----:B------:R-:W-:Y:S01]  /*0e60*/  IMAD.WIDE.U32 R4, R2, R4, R28 ;  /* 0x0000000402047225 */ /* 0x000fe200078e001c */
[----:B------:R-:W-:-:S04]  /*0e70*/  IADD3 R2, P3, R6, UR10, RZ ;  /* 0x0000000a06027c10 */ /* 0x000fc8000ff7e0ff */
[----:B------:R-:W-:Y:S01]  /*0e80*/  IADD3.X R25, R7, UR13, RZ, P3, !PT ;  /* 0x0000000d07197c10 */ /* 0x000fe20009ffe4ff */
[----:B------:R-:W-:Y:S01]  /*0e90*/  IMAD.IADD R3, R5, 0x1, R3 ;  /* 0x0000000105037824 */ /* 0x000fe200078e0203 */
[----:B------:R-:W-:Y:S01]  /*0ea0*/  MOV R0, R4 ;  /* 0x0000000400007202 */ /* 0x000fe20000000f00 */
[----:B------:R-:W-:Y:S06]  /*0eb0*/  @P4 BRA `(.L_x_8683) ;  /* 0xfffffff400cc4947 */ /* 0x000fec000383ffff */
.L_x_8682:
[----:B------:R-:W-:-:S04]  /*0ec0*/  UISETP.GT.U32.AND UP1, UPT, UR9, 0x4, UPT ;  /* 0x000000040900788c */ /* 0x000fc8000bf24070 */
[----:B------:R-:W-:-:S06]  /*0ed0*/  UISETP.GT.AND.EX UP1, UPT, UR12, URZ, UPT, UP1 ;  /* 0x0000003f0c00728c */ /* 0x000fcc000bf24310 */
[----:B------:R-:W-:-:S13]  /*0ee0*/  PLOP3.LUT P3, PT, PT, PT, UP1, 0x80, 0x0 ;  /* 0x000000000000781c */ /* 0x000fda0003f6f018 */
[----:B------:R-:W-:Y:S05]  /*0ef0*/  @!P3 BRA `(.L_x_8684) ;  /* 0x000000040024b947 */ /* 0x000fea0003800000 */
        /* <DEDUP_REMOVED lines=8> */
[----:B------:R-:W3:Y:S01]  /*0f80*/  LDG.E.64 R26, desc[UR6][R36.64] ;  /* 0x00000006241a7981 */ /* 0x000ee2000c1e1b00 */
[----:B------:R-:W-:-:S04]  /*0f90*/  IADD3 R6, P0, R36, UR10, RZ ;  /* 0x0000000a24067c10 */ /* 0x000fc8000ff1e0ff */
[----:B------:R-:W-:-:S05]  /*0fa0*/  IADD3.X R7, R37, UR13, RZ, P0, !PT ;  /* 0x0000000d25077c10 */ /* 0x000fca00087fe4ff */
[----:B------:R0:W4:Y:S01]  /*0fb0*/  LDG.E.64 R24, desc[UR6][R6.64] ;  /* 0x0000000606187981 */ /* 0x000122000c1e1b00 */
        /* <DEDUP_REMOVED lines=14> */
[----:B------:R0:W3:Y:S04]  /*10a0*/  LDG.E.64 R28, desc[UR6][R32.64] ;  /* 0x00000006201c7981 */ /* 0x0000e8000c1e1b00 */
[----:B------:R-:W3:Y:S01]  /*10b0*/  LDL.64 R26, [UR15+0x38] ;  /* 0x0000380fff1a7983 */ /* 0x000ee20008100a00 */
[----:B------:R-:W-:Y:S01]  /*10c0*/  IADD3 R35, R35, R0, RZ ;  /* 0x0000000023237210 */ /* 0x000fe20007ffe0ff */
[----:B----4-:R-:W-:-:S04]  /*10d0*/  IMAD R7, R25, R4, RZ ;  /* 0x0000000419077224 */ /* 0x010fc800078e02ff */
[C---:B------:R-:W-:Y:S02]  /*10e0*/  IMAD R7, R24.reuse, R5, R7 ;  /* 0x0000000518077224 */ /* 0x040fe400078e0207 */
[----:B------:R-:W-:Y:S01]  /*10f0*/  IMAD.WIDE.U32 R4, R24, R4, R34 ;  /* 0x0000000418047225 */ /* 0x000fe200078e0022 */
[----:B------:R-:W-:-:S03]  /*1100*/  IADD3 R34, P0, R32, UR10, RZ ;  /* 0x0000000a20227c10 */ /* 0x000fc6000ff1e0ff */
[----:B------:R-:W-:Y:S01]  /*1110*/  IMAD.IADD R5, R5, 0x1, R7 ;  /* 0x0000000105057824 */ /* 0x000fe200078e0207 */
[----:B------:R-:W-:Y:S02]  /*1120*/  IADD3.X R35, R33, UR13, RZ, P0, !PT ;  /* 0x0000000d21237c10 */ /* 0x000fe400087fe4ff */
[----:B------:R-:W-:-:S03]  /*1130*/  IADD3 R24, P0, R34, UR10, RZ ;  /* 0x0000000a22187c10 */ /* 0x000fc6000ff1e0ff */
[----:B------:R-:W4:Y:S01]  /*1140*/  LDG.E.64 R6, desc[UR6][R34.64] ;  /* 0x0000000622067981 */ /* 0x000f22000c1e1b00 */
[-C--:B--2---:R-:W-:Y:S02]  /*1150*/  IMAD R3, R3, R30.reuse, RZ ;  /* 0x0000001e03037224 */ /* 0x084fe400078e02ff */
[----:B0-----:R-:W-:-:S04]  /*1160*/  IMAD.WIDE.U32 R32, R2, R30, R4 ;  /* 0x0000001e02207225 */ /* 0x001fc800078e0004 */
[----:B------:R-:W-:Y:S02]  /*1170*/  IMAD R25, R2, R31, R3 ;  /* 0x0000001f02197224 */ /* 0x000fe400078e0203 */
[----:B------:R-:W4:Y:S03]  /*1180*/  LDL.64 R2, [UR15+0x40] ;  /* 0x0000400fff027983 */ /* 0x000f260008100a00 */
[----:B------:R-:W-:Y:S01]  /*1190*/  IADD3 R33, R33, R25, RZ ;  /* 0x0000001921217210 */ /* 0x000fe20007ffe0ff */
[----:B------:R-:W2:Y:S01]  /*11a0*/  LDL.64 R30, [UR15+0x48] ;  /* 0x0000480fff1e7983 */ /* 0x000ea20008100a00 */
[----:B------:R-:W-:Y:S02]  /*11b0*/  IADD3.X R25, R35, UR13, RZ, P0, !PT ;  /* 0x0000000d23197c10 */ /* 0x000fe400087fe4ff */
[----:B------:R-:W-:Y:S01]  /*11c0*/  IADD3 R4, P0, R24, UR10, RZ ;  /* 0x0000000a18047c10 */ /* 0x000fe2000ff1e0ff */
[----:B---3--:R-:W-:-:S03]  /*11d0*/  IMAD R29, R29, R26, RZ ;  /* 0x0000001a1d1d7224 */ /* 0x008fc600078e02ff */
[----:B------:R-:W-:Y:S02]  /*11e0*/  IADD3.X R5, R25, UR13, RZ, P0, !PT ;  /* 0x0000000d19057c10 */ /* 0x000fe400087fe4ff */
[----:B------:R-:W2:Y:S01]  /*11f0*/  LDG.E.64 R24, desc[UR6][R24.64] ;  /* 0x0000000618187981 */ /* 0x000ea2000c1e1b00 */
[C---:B------:R-:W-:Y:S02]  /*1200*/  IMAD R0, R28.reuse, R27, R29 ;  /* 0x0000001b1c007224 */ /* 0x040fe400078e021d */
[----:B------:R-:W-:Y:S02]  /*1210*/  IMAD.WIDE.U32 R32, R28, R26, R32 ;  /* 0x0000001a1c207225 */ /* 0x000fe400078e0020 */
[----:B------:R-:W3:Y:S04]  /*1220*/  LDG.E.64 R26, desc[UR6][R4.64] ;  /* 0x00000006041a7981 */ /* 0x000ee8000c1e1b00 */
[----:B------:R-:W3:Y:S01]  /*1230*/  LDL.64 R28, [UR15+0x50] ;  /* 0x0000500fff1c7983 */ /* 0x000ee20008100a00 */
[----:B------:R-:W-:Y:S01]  /*1240*/  IMAD.IADD R33, R33, 0x1, R0 ;  /* 0x0000000121217824 */ /* 0x000fe200078e0200 */
[----:B------:R-:W-:Y:S01]  /*1250*/  UIADD3 UR9, UP2, UR9, -0x8, URZ ;  /* 0xfffffff809097890 */ /* 0x000fe2000ff5e03f */
[----:B------:R-:W-:Y:S01]  /*1260*/  PLOP3.LUT P0, PT, PT, PT, PT, 0x8, 0x0 ;  /* 0x000000000000781c */ /* 0x000fe20003f0e170 */
[----:B------:R-:W-:-:S02]  /*1270*/  UIADD3 UR4, UP1, UR4, 0x8, URZ ;  /* 0x0000000804047890 */ /* 0x000fc4000ff3e03f */
[----:B------:R-:W-:Y:S02]  /*1280*/  UIADD3.X UR12, UR12, -0x1, URZ, UP2, !UPT ;  /* 0xffffffff0c0c7890 */ /* 0x000fe400097fe43f */
[----:B------:R-:W-:Y:S01]  /*1290*/  UIADD3.X UR5, URZ, UR5, URZ, UP1, !UPT ;  /* 0x000000053f057290 */ /* 0x000fe20008ffe43f */
[----:B----4-:R-:W-:-:S04]  /*12a0*/  IMAD R7, R7, R2, RZ ;  /* 0x0000000207077224 */ /* 0x010fc800078e02ff */
[C---:B------:R-:W-:Y:S02]  /*12b0*/  IMAD R7, R6.reuse, R3, R7 ;  /* 0x0000000306077224 */ /* 0x040fe400078e0207 */
[----:B------:R-:W-:-:S05]  /*12c0*/  IMAD.WIDE.U32 R2, R6, R2, R32 ;  /* 0x0000000206027225 */ /* 0x000fca00078e0020 */
[----:B------:R-:W-:Y:S01]  /*12d0*/  IADD3 R3, R3, R7, RZ ;  /* 0x0000000703037210 */ /* 0x000fe20007ffe0ff */
[----:B--2---:R-:W-:-:S04]  /*12e0*/  IMAD R7, R25, R30, RZ ;  /* 0x0000001e19077224 */ /* 0x004fc800078e02ff */
[C---:B------:R-:W-:Y:S02]  /*12f0*/  IMAD R7, R24.reuse, R31, R7 ;  /* 0x0000001f18077224 */ /* 0x040fe400078e0207 */
[----:B------:R-:W-:-:S04]  /*1300*/  IMAD.WIDE.U32 R24, R24, R30, R2 ;  /* 0x0000001e18187225 */ /* 0x000fc800078e0002 */
        /* <DEDUP_REMOVED lines=8> */
.L_x_8684:
[----:B------:R-:W-:-:S04]  /*1390*/  ISETP.NE.U32.AND P3, PT, RZ, UR9, PT ;  /* 0x00000009ff007c0c */ /* 0x000fc8000bf65070 */
[----:B------:R-:W-:-:S13]  /*13a0*/  ISETP.NE.OR.EX P0, PT, RZ, UR12, P0, P3 ;  /* 0x0000000cff007c0c */ /* 0x000fda0008705730 */
[----:B------:R-:W-:Y:S05]  /*13b0*/  @!P0 BRA `(.L_x_8680) ;  /* 0x0000000000b08947 */ /* 0x000fea0003800000 */
.L_x_8681:
[----:B------:R-:W-:Y:S01]  /*13c0*/  ULEA UR15, UR4, UR14, 0x3 ;  /* 0x0000000e040f7291 */ /* 0x000fe2000f8e183f */
[----:B------:R-:W-:Y:S01]  /*13d0*/  MOV R4, R2 ;  /* 0x0000000200047202 */ /* 0x000fe20000000f00 */
[----:B------:R-:W-:-:S06]  /*13e0*/  IMAD.MOV.U32 R5, RZ, RZ, R25 ;  /* 0x000000ffff057224 */ /* 0x000fcc00078e0019 */
[----:B------:R-:W2:Y:S04]  /*13f0*/  LDG.E.64 R4, desc[UR6][R4.64] ;  /* 0x0000000604047981 */ /* 0x000ea8000c1e1b00 */
[----:B------:R-:W2:Y:S01]  /*1400*/  LDL.64 R6, [UR15+0x18] ;  /* 0x0000180fff067983 */ /* 0x000ea20008100a00 */
[----:B------:R-:W-:-:S03]  /*1410*/  IADD3 R36, P0, R2, UR10, RZ ;  /* 0x0000000a02247c10 */ /* 0x000fc6000ff1e0ff */
[----:B------:R-:W3:Y:S01]  /*1420*/  LDL.64 R26, [UR15+0x20] ;  /* 0x0000200fff1a7983 */ /* 0x000ee20008100a00 */
[----:B------:R-:W-:Y:S02]  /*1430*/  IADD3.X R37, R25, UR13, RZ, P0, !PT ;  /* 0x0000000d19257c10 */ /* 0x000fe400087fe4ff */
[----:B------:R-:W-:Y:S01]  /*1440*/  IADD3 R24, P0, R36, UR10, RZ ;  /* 0x0000000a24187c10 */ /* 0x000fe2000ff1e0ff */
[----:B------:R-:W4:Y:S04]  /*1450*/  LDL.64 R30, [UR15+0x28] ;  /* 0x0000280fff1e7983 */ /* 0x000f280008100a00 */
[----:B------:R-:W3:Y:S01]  /*1460*/  LDG.E.64 R32, desc[UR6][R36.64] ;  /* 0x0000000624207981 */ /* 0x000ee2000c1e1b00 */
[----:B------:R-:W-:-:S05]  /*1470*/  IADD3.X R25, R37, UR13, RZ, P0, !PT ;  /* 0x0000000d25197c10 */ /* 0x000fca00087fe4ff */
[----:B------:R0:W4:Y:S01]  /*1480*/  LDG.E.64 R28, desc[UR6][R24.64] ;  /* 0x00000006181c7981 */ /* 0x000122000c1e1b00 */
[----:B------:R-:W-:Y:S02]  /*1490*/  MOV R2, R0 ;  /* 0x0000000000027202 */ /* 0x000fe40000000f00 */
[----:B0-----:R-:W-:-:S04]  /*14a0*/  IADD3 R24, P0, R24, UR10, RZ ;  /* 0x0000000a18187c10 */ /* 0x001fc8000ff1e0ff */
[----:B------:R-:W-:Y:S01]  /*14b0*/  IADD3.X R25, R25, UR13, RZ, P0, !PT ;  /* 0x0000000d19197c10 */ /* 0x000fe200087fe4ff */
[-C--:B--2---:R-:W-:Y:S02]  /*14c0*/  IMAD R5, R5, R6.reuse, RZ ;  /* 0x0000000605057224 */ /* 0x084fe400078e02ff */
[C---:B------:R-:W-:Y:S02]  /*14d0*/  IMAD.WIDE.U32 R34, R4.reuse, R6, R2 ;  /* 0x0000000604227225 */ /* 0x040fe400078e0002 */
[----:B------:R-:W2:Y:S02]  /*14e0*/  LDG.E.64 R2, desc[UR6][R24.64] ;  /* 0x0000000618027981 */ /* 0x000ea4000c1e1b00 */
[----:B------:R-:W-:Y:S02]  /*14f0*/  IMAD R7, R4, R7, R5 ;  /* 0x0000000704077224 */ /* 0x000fe400078e0205 */
[----:B------:R-:W2:Y:S02]  /*1500*/  LDL.64 R4, [UR15+0x30] ;  /* 0x0000300fff047983 */ /* 0x000ea40008100a00 */
[----:B------:R-:W-:-:S02]  /*1510*/  IMAD.IADD R35, R35, 0x1, R7 ;  /* 0x0000000123237824 */ /* 0x000fc400078e0207 */
[----:B---3--:R-:W-:Y:S01]  /*1520*/  IMAD R7, R33, R26, RZ ;  /* 0x0000001a21077224 */ /* 0x008fe200078e02ff */
[----:B------:R-:W-:-:S03]  /*1530*/  UIADD3 UR9, UP1, UR9, -0x4, URZ ;  /* 0xfffffffc09097890 */ /* 0x000fc6000ff3e03f */
[C---:B------:R-:W-:Y:S02]  /*1540*/  IMAD R7, R32.reuse, R27, R7 ;  /* 0x0000001b20077224 */ /* 0x040fe400078e0207 */
[----:B------:R-:W-:Y:S01]  /*1550*/  IMAD.WIDE.U32 R26, R32, R26, R34 ;  /* 0x0000001a201a7225 */ /* 0x000fe200078e0022 */
[----:B------:R-:W-:Y:S01]  /*1560*/  UIADD3.X UR12, UR12, -0x1, URZ, UP1, !UPT ;  /* 0xffffffff0c0c7890 */ /* 0x000fe20008ffe43f */
[----:B------:R-:W-:-:S03]  /*1570*/  ISETP.NE.U32.AND P0, PT, RZ, UR9, PT ;  /* 0x00000009ff007c0c */ /* 0x000fc6000bf05070 */
[----:B------:R-:W-:Y:S01]  /*1580*/  IADD3 R27, R27, R7, RZ ;  /* 0x000000071b1b7210 */ /* 0x000fe20007ffe0ff */
[----:B----4-:R-:W-:Y:S01]  /*1590*/  IMAD R7, R29, R30, RZ ;  /* 0x0000001e1d077224 */ /* 0x010fe200078e02ff */
[----:B------:R-:W-:-:S03]  /*15a0*/  ISETP.NE.AND.EX P0, PT, RZ, UR12, PT, P0 ;  /* 0x0000000cff007c0c */ /* 0x000fc6000bf05300 */
[C---:B------:R-:W-:Y:S02]  /*15b0*/  IMAD R7, R28.reuse, R31, R7 ;  /* 0x0000001f1c077224 */ /* 0x040fe400078e0207 */
[----:B------:R-:W-:-:S04]  /*15c0*/  IMAD.WIDE.U32 R28, R28, R30, R26 ;  /* 0x0000001e1c1c7225 */ /* 0x000fc800078e001a */
[----:B------:R-:W-:Y:S01]  /*15d0*/  IMAD.IADD R29, R29, 0x1, R7 ;  /* 0x000000011d1d7824 */ /* 0x000fe200078e0207 */
[----:B------:R-:W-:-:S04]  /*15e0*/  UIADD3 UR4, UP1, UR4, 0x4, URZ ;  /* 0x0000000404047890 */ /* 0x000fc8000ff3e03f */
[----:B------:R-:W-:Y:S01]  /*15f0*/  UIADD3.X UR5, URZ, UR5, URZ, UP1, !UPT ;  /* 0x000000053f057290 */ /* 0x000fe20008ffe43f */
[----:B--2---:R-:W-:-:S04]  /*1600*/  IMAD R3, R3, R4, RZ ;  /* 0x0000000403037224 */ /* 0x004fc800078e02ff */
[C---:B------:R-:W-:Y:S02]  /*1610*/  IMAD R3, R2.reuse, R5, R3 ;  /* 0x0000000502037224 */ /* 0x040fe400078e0203 */
[----:B------:R-:W-:Y:S01]  /*1620*/  IMAD.WIDE.U32 R4, R2, R4, R28 ;  /* 0x0000000402047225 */ /* 0x000fe200078e001c */
[----:B------:R-:W-:-:S04]  /*1630*/  IADD3 R2, P3, R24, UR10, RZ ;  /* 0x0000000a18027c10 */ /* 0x000fc8000ff7e0ff */
[----:B------:R-:W-:Y:S01]  /*1640*/  IADD3.X R25, R25, UR13, RZ, P3, !PT ;  /* 0x0000000d19197c10 */ /* 0x000fe20009ffe4ff */
[----:B------:R-:W-:Y:S01]  /*1650*/  IMAD.MOV.U32 R0, RZ, RZ, R4 ;  /* 0x000000ffff007224 */ /* 0x000fe200078e0004 */
[----:B------:R-:W-:Y:S01]  /*1660*/  IADD3 R3, R5, R3, RZ ;  /* 0x0000000305037210 */ /* 0x000fe20007ffe0ff */
[----:B------:R-:W-:Y:S06]  /*1670*/  @P0 BRA `(.L_x_8681) ;  /* 0xfffffffc00500947 */ /* 0x000fec000383ffff */
.L_x_8680:
        /* <DEDUP_REMOVED lines=8> */
[----:B------:R-:W-:Y:S01]  /*1700*/  ULEA UR9, UR4, UR14, 0x3 ;  /* 0x0000000e04097291 */ /* 0x000fe2000f8e183f */
[----:B------:R-:W-:-:S04]  /*1710*/  IMAD.WIDE.U32 R6, R8, UR10, RZ ;  /* 0x0000000a08067c25 */ /* 0x000fc8000f8e00ff */
[----:B------:R-:W-:Y:S01]  /*1720*/  IMAD R5, R8, UR11, R5 ;  /* 0x0000000b08057c24 */ /* 0x000fe2000f8e0205 */
[----:B------:R-:W-:Y:S02]  /*1730*/  ULDC.64 UR10, c[0x0][0x270] ;  /* 0x00009c00000a7ab9 */ /* 0x000fe40000000a00 */
[----:B------:R-:W-:Y:S01]  /*1740*/  UIMAD UR5, UR5, UR10, URZ ;  /* 0x0000000a050572a4 */ /* 0x000fe2000f8e023f */
[----:B------:R-:W2:Y:S01]  /*1750*/  LDL.64 R8, [UR9+0x18] ;  /* 0x00001809ff087983 */ /* 0x000ea20008100a00 */
[----:B------:R-:W-:Y:S01]  /*1760*/  IADD3 R7, R7, R5, RZ ;  /* 0x0000000507077210 */ /* 0x000fe20007ffe0ff */
[----:B------:R-:W-:Y:S01]  /*1770*/  IMAD.U32 R5, RZ, RZ, UR10 ;  /* 0x0000000aff057e24 */ /* 0x000fe2000f8e00ff */
[----:B------:R-:W-:-:S03]  /*1780*/  UIMAD UR5, UR4, UR11, UR5 ;  /* 0x0000000b040572a4 */ /* 0x000fc6000f8e0205 */
[----:B------:R-:W-:-:S05]  /*1790*/  IMAD.WIDE.U32 R6, R5, UR4, R6 ;  /* 0x0000000405067c25 */ /* 0x000fca000f8e0006 */
[----:B------:R-:W-:Y:S02]  /*17a0*/  IADD3 R5, R7, UR5, RZ ;  /* 0x0000000507057c10 */ /* 0x000fe4000fffe0ff */
[----:B------:R-:W-:-:S04]  /*17b0*/  LEA R4, P0, R6, UR12, 0x3 ;  /* 0x0000000c06047c11 */ /* 0x000fc8000f8018ff */
[----:B------:R-:W-:-:S05]  /*17c0*/  LEA.HI.X R5, R6, UR13, R5, 0x3, P0 ;  /* 0x0000000d06057c11 */ /* 0x000fca00080f1c05 */
[----:B------:R-:W2:Y:S01]  /*17d0*/  LDG.E.64 R6, desc[UR6][R4.64] ;  /* 0x0000000604067981 */ /* 0x000ea2000c1e1b00 */
[----:B------:R-:W-:-:S04]  /*17e0*/  ISETP.NE.U32.AND P0, PT, R2, 0x1, PT ;  /* 0x000000010200780c */ /* 0x000fc80003f05070 */
[----:B------:R-:W-:Y:S01]  /*17f0*/  ISETP.NE.AND.EX P0, PT, RZ, RZ, PT, P0 ;  /* 0x000000ffff00720c */ /* 0x000fe20003f05300 */
[----:B------:R-:W-:Y:S01]  /*1800*/  IMAD.MOV.U32 R24, RZ, RZ, R0 ;  /* 0x000000ffff187224 */ /* 0x000fe200078e0000 */
[----:B------:R-:W-:Y:S01]  /*1810*/  MOV R25, R3 ;  /* 0x0000000300197202 */ /* 0x000fe20000000f00 */
[-C--:B--2---:R-:W-:Y:S02]  /*1820*/  IMAD R7, R7, R8.reuse, RZ ;  /* 0x0000000807077224 */ /* 0x084fe400078e02ff */
[----:B------:R-:W-:-:S04]  /*1830*/  IMAD.WIDE.U32 R24, R6, R8, R24 ;  /* 0x0000000806187225 */ /* 0x000fc800078e0018 */
[----:B------:R-:W-:Y:S02]  /*1840*/  IMAD R7, R6, R9, R7 ;  /* 0x0000000906077224 */ /* 0x000fe400078e0207 */
[----:B------:R-:W-:-:S03]  /*1850*/  IMAD.MOV.U32 R0, RZ, RZ, R24 ;  /* 0x000000ffff007224 */ /* 0x000fc600078e0018 */
[----:B------:R-:W-:Y:S01]  /*1860*/  IADD3 R3, R25, R7, RZ ;  /* 0x0000000719037210 */ /* 0x000fe20007ffe0ff */
[----:B------:R-:W-:Y:S06]  /*1870*/  @!P0 BRA `(.L_x_8679) ;  /* 0x0000000000608947 */ /* 0x000fec0003800000 */
[----:B------:R-:W-:Y:S01]  /*1880*/  ISETP.NE.U32.AND P0, PT, R2, 0x2, PT ;  /* 0x000000020200780c */ /* 0x000fe20003f05070 */
[----:B------:R-:W-:Y:S01]  /*1890*/  USHF.L.U32 UR5, UR10, 0x3, URZ ;  /* 0x000000030a057899 */ /* 0x000fe2000800063f */
[----:B------:R-:W2:Y:S01]  /*18a0*/  LDL.64 R24, [UR9+0x20] ;  /* 0x00002009ff187983 */ /* 0x000ea20008100a00 */
[----:B------:R-:W-:Y:S01]  /*18b0*/  USHF.L.U64.HI UR4, UR10, 0x3, UR11 ;  /* 0x000000030a047899 */ /* 0x000fe2000801020b */
[----:B------:R-:W-:-:S03]  /*18c0*/  ISETP.NE.AND.EX P0, PT, RZ, RZ, PT, P0 ;  /* 0x000000ffff00720c */ /* 0x000fc60003f05300 */
[----:B------:R-:W-:-:S04]  /*18d0*/  IADD3 R26, P3, R4, UR5, RZ ;  /* 0x00000005041a7c10 */ /* 0x000fc8000ff7e0ff */
[----:B------:R-:W-:-:S05]  /*18e0*/  IADD3.X R27, R5, UR4, RZ, P3, !PT ;  /* 0x00000004051b7c10 */ /* 0x000fca0009ffe4ff */
[----:B------:R-:W2:Y:S01]  /*18f0*/  LDG.E.64 R8, desc[UR6][R26.64] ;  /* 0x000000061a087981 */ /* 0x000ea2000c1e1b00 */
[----:B------:R-:W-:-:S03]  /*1900*/  @P0 IADD3 R6, P3, R26, UR5, RZ ;  /* 0x000000051a060c10 */ /* 0x000fc6000ff7e0ff */
[----:B------:R-:W3:Y:S01]  /*1910*/  @P0 LDL.64 R4, [UR9+0x28] ;  /* 0x00002809ff040983 */ /* 0x000ee20008100a00 */
[----:B------:R-:W-:-:S06]  /*1920*/  @P0 IADD3.X R7, R27, UR4, RZ, P3, !PT ;  /* 0x000000041b070c10 */ /* 0x000fcc0009ffe4ff */
[----:B------:R-:W3:Y:S01]  /*1930*/  @P0 LDG.E.64 R6, desc[UR6][R6.64] ;  /* 0x0000000606060981 */ /* 0x000ee2000c1e1b00 */
[----:B------:R-:W-:-:S04]  /*1940*/  IMAD.MOV.U32 R2, RZ, RZ, R0 ;  /* 0x000000ffff027224 */ /* 0x000fc800078e0000 */
[----:B--2---:R-:W-:-:S04]  /*1950*/  IMAD.WIDE.U32 R2, R8, R24, R2 ;  /* 0x0000001808027225 */ /* 0x004fc800078e0002 */
[----:B------:R-:W-:Y:S01]  /*1960*/  IMAD R9, R9, R24, RZ ;  /* 0x0000001809097224 */ /* 0x000fe200078e02ff */
[----:B------:R-:W-:-:S03]  /*1970*/  MOV R0, R2 ;  /* 0x0000000200007202 */ /* 0x000fc60000000f00 */
[----:B------:R-:W-:Y:S01]  /*1980*/  IMAD R9, R8, R25, R9 ;  /* 0x0000001908097224 */ /* 0x000fe200078e0209 */
[----:B------:R-:W-:Y:S01]  /*1990*/  @P0 MOV R2, R0 ;  /* 0x0000000000020202 */ /* 0x000fe20000000f00 */
[-C--:B---3--:R-:W-:Y:S02]  /*19a0*/  @P0 IMAD R25, R7, R4.reuse, RZ ;  /* 0x0000000407190224 */ /* 0x088fe400078e02ff */
[----:B------:R-:W-:Y:S02]  /*19b0*/  IMAD.IADD R3, R3, 0x1, R9 ;  /* 0x0000000103037824 */ /* 0x000fe400078e0209 */
[C---:B------:R-:W-:Y:S02]  /*19c0*/  @P0 IMAD R25, R6.reuse, R5, R25 ;  /* 0x0000000506190224 */ /* 0x040fe400078e0219 */
[----:B------:R-:W-:-:S04]  /*19d0*/  @P0 IMAD.WIDE.U32 R4, R6, R4, R2 ;  /* 0x0000000406040225 */ /* 0x000fc800078e0002 */
[----:B------:R-:W-:Y:S01]  /*19e0*/  @P0 IMAD.IADD R3, R5, 0x1, R25 ;  /* 0x0000000105030824 */ /* 0x000fe200078e0219 */
[----:B------:R-:W-:-:S07]  /*19f0*/  @P0 MOV R0, R4 ;  /* 0x0000000400000202 */ /* 0x000fce0000000f00 */
.L_x_8679:
[----:B------:R-:W-:Y:S01]  /*1a00*/  CS2R R26, SRZ ;  /* 0x00000000001a7805 */ /* 0x000fe2000001ff00 */
[----:B------:R-:W-:Y:S01]  /*1a10*/  IMAD.MOV.U32 R4, RZ, RZ, R0 ;  /* 0x000000ffff047224 */ /* 0x000fe200078e0000 */
[----:B------:R-:W-:Y:S01]  /*1a20*/  MOV R5, R3 ;  /* 0x0000000300057202 */ /* 0x000fe20000000f00 */
[----:B------:R-:W-:Y:S06]  /*1a30*/  @!P2 BRA `(.L_x_8685) ;  /* 0x000000140084a947 */ /* 0x000fec0003800000 */
[----:B------:R-:W-:Y:S02]  /*1a40*/  PLOP3.LUT P0, PT, PT, PT, UP0, 0x80, 0x0 ;  /* 0x000000000000781c */ /* 0x000fe40003f0f008 */
[----:B------:R-:W-:-:S11]  /*1a50*/  CS2R R26, SRZ ;  /* 0x00000000001a7805 */ /* 0x000fd6000001ff00 */
[----:B------:R-:W-:Y:S05]  /*1a60*/  @!P0 BRA `(.L_x_8685) ;  /* 0x0000001400788947 */ /* 0x000fea0003800000 */
[----:B------:R-:W-:Y:S01]  /*1a70*/  ULDC.64 UR16, c[0x0][0x228] ;  /* 0x00008a0000107ab9 */ /* 0x000fe20000000a00 */
[----:B------:R-:W-:Y:S01]  /*1a80*/  ULDC.64 UR10, c[0x0][0x270] ;  /* 0x00009c00000a7ab9 */ /* 0x000fe20000000a00 */
[----:B------:R-:W-:Y:S01]  /*1a90*/  UIADD3 UR4, UP0, UR16, -0x1, URZ ;  /* 0xffffffff10047890 */ /* 0x000fe2000ff1e03f */
[----:B------:R-:W-:Y:S01]  /*1aa0*/  CS2R R26, SRZ ;  /* 0x00000000001a7805 */ /* 0x000fe2000001ff00 */
[----:B------:R-:W-:Y:S02]  /*1ab0*/  ULOP3.LUT UR9, UR16, 0x3, URZ, 0xc0, !UPT ;  /* 0x0000000310097892 */ /* 0x000fe4000f8ec03f */
[----:B------:R-:W-:Y:S02]  /*1ac0*/  UIADD3.X UR5, UR17, -0x1, URZ, UP0, !UPT ;  /* 0xffffffff11057890 */ /* 0x000fe400087fe43f */
[----:B------:R-:W-:-:S03]  /*1ad0*/  UISETP.GE.U32.AND UP0, UPT, UR4, 0x3, UPT ;  /* 0x000000030400788c */ /* 0x000fc6000bf06070 */
        /* <DEDUP_REMOVED lines=11> */
[C---:B------:R-:W-:Y:S01]  /*1b90*/  IMAD.WIDE.U32 R2, R10.reuse, UR18, RZ ;  /* 0x000000120a027c25 */ /* 0x040fe2000f8e00ff */
[----:B------:R-:W-:Y:S01]  /*1ba0*/  USHF.L.U32 UR11, UR11, 0x3, URZ ;  /* 0x000000030b0b7899 */ /* 0x000fe2000800063f */
[----:B------:R-:W-:Y:S02]  /*1bb0*/  UMOV UR4, URZ ;  /* 0x0000003f00047c82 */ /* 0x000fe40008000000 */
[----:B------:R-:W-:Y:S01]  /*1bc0*/  IMAD.U32 R0, RZ, RZ, UR12 ;  /* 0x0000000cff007e24 */ /* 0x000fe2000f8e00ff */
[----:B------:R-:W-:Y:S01]  /*1bd0*/  UIADD3 UR11, UR5, UR11, URZ ;  /* 0x0000000b050b7290 */ /* 0x000fe2000fffe03f */
[----:B------:R-:W-:Y:S01]  /*1be0*/  IMAD R7, R10, UR19, R7 ;  /* 0x000000130a077c24 */ /* 0x000fe2000f8e0207 */
[----:B------:R-:W-:Y:S01]  /*1bf0*/  ULDC.64 UR18, c[0x0][0x218] ;  /* 0x0000860000127ab9 */ /* 0x000fe20000000a00 */
[----:B------:R-:W-:Y:S01]  /*1c00*/  UMOV UR5, URZ ;  /* 0x0000003f00057c82 */ /* 0x000fe20008000000 */
[----:B------:R-:W-:-:S02]  /*1c10*/  ISETP.GT.AND.EX P0, PT, R0, RZ, PT, P0 ;  /* 0x000000ff0000720c */ /* 0x000fc40003f04300 */
[----:B------:R-:W-:Y:S02]  /*1c20*/  LEA R0, P2, R2, UR18, 0x3 ;  /* 0x0000001202007c11 */ /* 0x000fe4000f8418ff */
[----:B------:R-:W-:-:S04]  /*1c30*/  IADD3 R9, R3, R7, RZ ;  /* 0x0000000703097210 */ /* 0x000fc80007ffe0ff */
[----:B------:R-:W-:-:S05]  /*1c40*/  LEA.HI.X R9, R2, UR19, R9, 0x3, P2 ;  /* 0x0000001302097c11 */ /* 0x000fca00090f1c09 */
[----:B------:R-:W-:Y:S05]  /*1c50*/  @!P0 BRA `(.L_x_8687) ;  /* 0x0000000c00888947 */ /* 0x000fea0003800000 */
[----:B------:R-:W-:Y:S01]  /*1c60*/  UISETP.GT.U32.AND UP0, UPT, UR9, 0xc, UPT ;  /* 0x0000000c0900788c */ /* 0x000fe2000bf04070 */
[----:B------:R-:W-:-:S03]  /*1c70*/  PLOP3.LUT P0, PT, PT, PT, PT, 0x80, 0x0 ;  /* 0x000000000000781c */ /* 0x000fc60003f0f070 */
[----:B------:R-:W-:-:S06]  /*1c80*/  UISETP.GT.AND.EX UP0, UPT, UR12, URZ, UPT, UP0 ;  /* 0x0000003f0c00728c */ /* 0x000fcc000bf04300 */
[----:B------:R-:W-:-:S13]  /*1c90*/  PLOP3.LUT P2, PT, PT, PT, UP0, 0x80, 0x0 ;  /* 0x000000000000781c */ /* 0x000fda0003f4f008 */
[----:B------:R-:W-:Y:S05]  /*1ca0*/  @!P2 BRA `(.L_x_8688) ;  /* 0x000000080038a947 */ /* 0x000fea0003800000 */
[----:B------:R-:W-:-:S13]  /*1cb0*/  PLOP3.LUT P0, PT, PT, PT, PT, 0x8, 0x0 ;  /* 0x000000000000781c */ /* 0x000fda0003f0e170 */
.L_x_8689:
[----:B------:R-:W-:Y:S01]  /*1cc0*/  ULEA UR13, UR4, UR14, 0x3 ;  /* 0x0000000e040d7291 */ /* 0x000fe2000f8e183f */
[----:B------:R-:W-:-:S05]  /*1cd0*/  IMAD.MOV.U32 R8, RZ, RZ, R0 ;  /* 0x000000ffff087224 */ /* 0x000fca00078e0000 */
[----:B------:R-:W2:Y:S04]  /*1ce0*/  LDG.E.64 R28, desc[UR6][R8.64] ;  /* 0x00000006081c7981 */ /* 0x000ea8000c1e1b00 */
[----:B------:R-:W2:Y:S01]  /*1cf0*/  LDL.64 R30, [UR13+0x18] ;  /* 0x0000180dff1e7983 */ /* 0x000ea20008100a00 */
[----:B------:R-:W-:-:S03]  /*1d00*/  USHF.L.U32 UR15, UR10, 0x3, URZ ;  /* 0x000000030a0f7899 */ /* 0x000fc6000800063f */
[----:B------:R-:W3:Y:S03]  /*1d10*/  LDL.64 R6, [UR13+0x28] ;  /* 0x0000280dff067983 */ /* 0x000ee60008100a00 */
[----:B------:R-:W-:-:S04]  /*1d20*/  IADD3 R36, P2, R0, UR15, RZ ;  /* 0x0000000f00247c10 */ /* 0x000fc8000ff5e0ff */
[----:B------:R-:W-:Y:S02]  /*1d30*/  IADD3.X R37, R9, UR11, RZ, P2, !PT ;  /* 0x0000000b09257c10 */ /* 0x000fe400097fe4ff */
[----:B------:R-:W4:Y:S04]  /*1d40*/  LDL.64 R8, [UR13+0x20] ;  /* 0x0000200dff087983 */ /* 0x000f280008100a00 */
[----:B------:R-:W4:Y:S01]  /*1d50*/  LDG.E.64 R24, desc[UR6][R36.64] ;  /* 0x0000000624187981 */ /* 0x000f22000c1e1b00 */
[----:B------:R-:W-:-:S04]  /*1d60*/  IADD3 R32, P2, R36, UR15, RZ ;  /* 0x0000000f24207c10 */ /* 0x000fc8000ff5e0ff */
[----:B------:R-:W-:-:S05]  /*1d70*/  IADD3.X R33, R37, UR11, RZ, P2, !PT ;  /* 0x0000000b25217c10 */ /* 0x000fca00097fe4ff */
[----:B------:R0:W3:Y:S02]  /*1d80*/  LDG.E.64 R2, desc[UR6][R32.64] ;  /* 0x0000000620027981 */ /* 0x0000e4000c1e1b00 */
[----:B0-----:R-:W-:-:S04]  /*1d90*/  IADD3 R32, P2, R32, UR15, RZ ;  /* 0x0000000f20207c10 */ /* 0x001fc8000ff5e0ff */
[----:B------:R-:W-:Y:S01]  /*1da0*/  IADD3.X R33, R33, UR11, RZ, P2, !PT ;  /* 0x0000000b21217c10 */ /* 0x000fe200097fe4ff */
[-C--:B--2---:R-:W-:Y:S02]  /*1db0*/  IMAD R29, R29, R30.reuse, RZ ;  /* 0x0000001e1d1d7224 */ /* 0x084fe400078e02ff */
[C---:B------:R-:W-:Y:S02]  /*1dc0*/  IMAD.WIDE.U32 R34, R28.reuse, R30, R26 ;  /* 0x0000001e1c227225 */ /* 0x040fe400078e001a */
[----:B------:R0:W2:Y:S02]  /*1dd0*/  LDG.E.64 R26, desc[UR6][R32.64] ;  /* 0x00000006201a7981 */ /* 0x0000a4000c1e1b00 */
[----:B------:R-:W-:Y:S02]  /*1de0*/  IMAD R31, R28, R31, R29 ;  /* 0x0000001f1c1f7224 */ /* 0x000fe400078e021d */
[----:B------:R-:W2:Y:S01]  /*1df0*/  LDL.64 R28, [UR13+0x30] ;  /* 0x0000300dff1c7983 */ /* 0x000ea20008100a00 */
[----:B------:R-:W-:-:S02]  /*1e00*/  IADD3 R30, P2, R32, UR15, RZ ;  /* 0x0000000f201e7c10 */ /* 0x000fc4000ff5e0ff */
[----:B------:R-:W-:Y:S02]  /*1e10*/  IADD3 R35, R35, R31, RZ ;  /* 0x0000001f23237210 */ /* 0x000fe40007ffe0ff */
[----:B------:R-:W-:Y:S01]  /*1e20*/  IADD3.X R31, R33, UR11, RZ, P2, !PT ;  /* 0x0000000b211f7c10 */ /* 0x000fe200097fe4ff */
[-C--:B----4-:R-:W-:Y:S02]  /*1e30*/  IMAD R25, R25, R8.reuse, RZ ;  /* 0x0000000819197224 */ /* 0x090fe400078e02ff */
[----:B------:R-:W-:-:S04]  /*1e40*/  IMAD.WIDE.U32 R34, R24, R8, R34 ;  /* 0x0000000818227225 */ /* 0x000fc800078e0022 */
[----:B------:R-:W-:Y:S02]  /*1e50*/  IMAD R37, R24, R9, R25 ;  /* 0x0000000918257224 */ /* 0x000fe400078e0219 */
[----:B------:R1:W4:Y:S04]  /*1e60*/  LDG.E.64 R8, desc[UR6][R30.64] ;  /* 0x000000061e087981 */ /* 0x000328000c1e1b00 */
[----:B------:R-:W4:Y:S01]  /*1e70*/  LDL.64 R24, [UR13+0x38] ;  /* 0x0000380dff187983 */ /* 0x000f220008100a00 */
[----:B0-----:R-:W-:Y:S01]  /*1e80*/  IADD3 R32, P2, R30, UR15, RZ ;  /* 0x0000000f1e207c10 */ /* 0x001fe2000ff5e0ff */
[----:B---3--:R-:W-:Y:S02]  /*1e90*/  IMAD R3, R3, R6, RZ ;  /* 0x0000000603037224 */ /* 0x008fe400078e02ff */
[----:B------:R-:W-:Y:S01]  /*1ea0*/  IMAD.IADD R35, R35, 0x1, R37 ;  /* 0x0000000123237824 */ /* 0x000fe200078e0225 */
[----:B------:R-:W-:Y:S01]  /*1eb0*/  IADD3.X R33, R31, UR11, RZ, P2, !PT ;  /* 0x0000000b1f217c10 */ /* 0x000fe200097fe4ff */
[----:B------:R-:W-:-:S02]  /*1ec0*/  IMAD R0, R2, R7, R3 ;  /* 0x0000000702007224 */ /* 0x000fc400078e0203 */
[----:B------:R-:W-:Y:S02]  /*1ed0*/  IMAD.WIDE.U32 R34, R2, R6, R34 ;  /* 0x0000000602227225 */ /* 0x000fe400078e0022 */
[----:B------:R0:W3:Y:S04]  /*1ee0*/  LDG.E.64 R2, desc[UR6][R32.64] ;  /* 0x0000000620027981 */ /* 0x0000e8000c1e1b00 */
[----:B------:R-:W3:Y:S01]  /*1ef0*/  LDL.64 R6, [UR13+0x40] ;  /* 0x0000400dff067983 */ /* 0x000ee20008100a00 */
[----:B-1----:R-:W-:Y:S02]  /*1f00*/  IADD3 R30, P2, R32, UR15, RZ ;  /* 0x0000000f201e7c10 */ /* 0x002fe4000ff5e0ff */
[----:B------:R-:W-:Y:S02]  /*1f10*/  IADD3 R35, R35, R0, RZ ;  /* 0x0000000023237210 */ /* 0x000fe40007ffe0ff */
[----:B------:R-:W-:Y:S01]  /*1f20*/  IADD3.X R31, R33, UR11, RZ, P2, !PT ;  /* 0x0000000b211f7c10 */ /* 0x000fe200097fe4ff */
[----:B--2---:R-:W-:-:S02]  /*1f30*/  IMAD R27, R27, R28, RZ ;  /* 0x0000001c1b1b7224 */ /* 0x004fc400078e02ff */
[----:B------:R-:W-:-:S04]  /*1f40*/  IMAD.WIDE.U32 R34, R26, R28, R34 ;  /* 0x0000001c1a227225 */ /* 0x000fc800078e0022 */
[----:B------:R-:W-:Y:S02]  /*1f50*/  IMAD R0, R26, R29, R27 ;  /* 0x0000001d1a007224 */ /* 0x000fe400078e021b */
[----:B------:R1:W2:Y:S04]  /*1f60*/  LDG.E.64 R26, desc[UR6][R30.64] ;  /* 0x000000061e1a7981 */ /* 0x0002a8000c1e1b00 */
[----:B------:R-:W2:Y:S01]  /*1f70*/  LDL.64 R28, [UR13+0x48] ;  /* 0x0000480dff1c7983 */ /* 0x000ea20008100a00 */
[----:B0-----:R-:W-:Y:S01]  /*1f80*/  IADD3 R32, P2, R30, UR15, RZ ;  /* 0x0000000f1e207c10 */ /* 0x001fe2000ff5e0ff */
[----:B------:R-:W-:-:S03]  /*1f90*/  IMAD.IADD R35, R35, 0x1, R0 ;  /* 0x0000000123237824 */ /* 0x000fc600078e0200 */
[----:B------:R-:W-:Y:S01]  /*1fa0*/  IADD3.X R33, R31, UR11, RZ, P2, !PT ;  /* 0x0000000b1f217c10 */ /* 0x000fe200097fe4ff */
[-C--:B----4-:R-:W-:Y:S02]  /*1fb0*/  IMAD R9, R9, R24.reuse, RZ ;  /* 0x0000001809097224 */ /* 0x090fe400078e02ff */
[----:B------:R-:W-:-:S04]  /*1fc0*/  IMAD.WIDE.U32 R36, R8, R24, R34 ;  /* 0x0000001808247225 */ /* 0x000fc800078e0022 */
[----:B------:R-:W-:Y:S02]  /*1fd0*/  IMAD R0, R8, R25, R9 ;  /* 0x0000001908007224 */ /* 0x000fe400078e0209 */
[----:B------:R0:W4:Y:S04]  /*1fe0*/  LDG.E.64 R24, desc[UR6][R32.64] ;  /* 0x0000000620187981 */ /* 0x000128000c1e1b00 */
[----:B------:R-:W4:Y:S01]  /*1ff0*/  LDL.64 R8, [UR13+0x50] ;  /* 0x0000500dff087983 */ /* 0x000f220008100a00 */
[----:B------:R-:W-:Y:S01]  /*2000*/  IADD3 R34, P2, R32, UR15, RZ ;  /* 0x0000000f20227c10 */ /* 0x000fe2000ff5e0ff */
[----:B---3--:R-:W-:Y:S01]  /*2010*/  IMAD R3, R3, R6, RZ ;  /* 0x0000000603037224 */ /* 0x008fe200078e02ff */
[----:B-1----:R-:W-:Y:S01]  /*2020*/  IADD3 R31, R37, R0, RZ ;  /* 0x00000000251f7210 */ /* 0x002fe20007ffe0ff */
[----:B------:R-:W-:Y:S01]  /*2030*/  IMAD.MOV.U32 R30, RZ, RZ, R36 ;  /* 0x000000ffff1e7224 */ /* 0x000fe200078e0024 */
[----:B------:R-:W-:Y:S01]  /*2040*/  IADD3.X R35, R33, UR11, RZ, P2, !PT ;  /* 0x0000000b21237c10 */ /* 0x000fe200097fe4ff */
[----:B------:R-:W-:-:S02]  /*2050*/  IMAD R0, R2, R7, R3 ;  /* 0x0000000702007224 */ /* 0x000fc400078e0203 */
[----:B------:R-:W-:Y:S02]  /*2060*/  IMAD.WIDE.U32 R36, R2, R6, R30 ;  /* 0x0000000602247225 */ /* 0x000fe400078e001e */
[----:B------:R1:W3:Y:S04]  /*2070*/  LDG.E.64 R6, desc[UR6][R34.64] ;  /* 0x0000000622067981 */ /* 0x0002e8000c1e1b00 */
[----:B------:R-:W3:Y:S01]  /*2080*/  LDL.64 R2, [UR13+0x58] ;  /* 0x0000580dff027983 */ /* 0x000ee20008100a00 */
[----:B------:R-:W-:Y:S01]  /*2090*/  IADD3 R30, P2, R34, UR15, RZ ;  /* 0x0000000f221e7c10 */ /* 0x000fe2000ff5e0ff */
[----:B0-----:R-:W-:Y:S01]  /*20a0*/  IMAD.MOV.U32 R32, RZ, RZ, R36 ;  /* 0x000000ffff207224 */ /* 0x001fe200078e0024 */
[----:B------:R-:W-:Y:S02]  /*20b0*/  IADD3 R33, R37, R0, RZ ;  /* 0x0000000025217210 */ /* 0x000fe40007ffe0ff */
[----:B------:R-:W-:Y:S01]  /*20c0*/  IADD3.X R31, R35, UR11, RZ, P2, !PT ;  /* 0x0000000b231f7c10 */ /* 0x000fe200097fe4ff */
[----:B--2---:R-:W-:-:S02]  /*20d0*/  IMAD R27, R27, R28, RZ ;  /* 0x0000001c1b1b7224 */ /* 0x004fc400078e02ff */
[----:B------:R-:W-:-:S04]  /*20e0*/  IMAD.WIDE.U32 R32, R26, R28, R32 ;  /* 0x0000001c1a207225 */ /* 0x000fc800078e0020 */
[----:B------:R-:W-:Y:S02]  /*20f0*/  IMAD R0, R26, R29, R27 ;  /* 0x0000001d1a007224 */ /* 0x000fe400078e021b */
[----:B------:R0:W2:Y:S04]  /*2100*/  LDG.E.64 R26, desc[UR6][R30.64] ;  /* 0x000000061e1a7981 */ /* 0x0000a8000c1e1b00 */
[----:B------:R-:W2:Y:S01]  /*2110*/  LDL.64 R28, [UR13+0x60] ;  /* 0x0000600dff1c7983 */ /* 0x000ea20008100a00 */
[----:B------:R-:W-:Y:S02]  /*2120*/  IADD3 R33, R33, R0, RZ ;  /* 0x0000000021217210 */ /* 0x000fe40007ffe0ff */
[----:B-1----:R-:W-:Y:S01]  /*2130*/  IADD3 R34, P2, R30, UR15, RZ ;  /* 0x0000000f1e227c10 */ /* 0x002fe2000ff5e0ff */
[----:B----4-:R-:W-:-:S03]  /*2140*/  IMAD R25, R25, R8, RZ ;  /* 0x0000000819197224 */ /* 0x010fc600078e02ff */
[----:B------:R-:W-:Y:S01]  /*2150*/  IADD3.X R35, R31, UR11, RZ, P2, !PT ;  /* 0x0000000b1f237c10 */ /* 0x000fe200097fe4ff */
[----:B------:R-:W-:-:S04]  /*2160*/  IMAD.WIDE.U32 R32, R24, R8, R32 ;  /* 0x0000000818207225 */ /* 0x000fc800078e0020 */
[----:B------:R-:W-:Y:S02]  /*2170*/  IMAD R25, R24, R9, R25 ;  /* 0x0000000918197224 */ /* 0x000fe400078e0219 */
[----:B------:R-:W4:Y:S02]  /*2180*/  LDG.E.64 R8, desc[UR6][R34.64] ;  /* 0x0000000622087981 */ /* 0x000f24000c1e1b00 */
[----:B------:R-:W-:Y:S02]  /*2190*/  IMAD.IADD R33, R33, 0x1, R25 ;  /* 0x0000000121217824 */ /* 0x000fe400078e0219 */
[----:B------:R-:W4:Y:S01]  /*21a0*/  LDL.64 R24, [UR13+0x68] ;  /* 0x0000680dff187983 */ /* 0x000f220008100a00 */
[----:B0-----:R-:W-:Y:S01]  /*21b0*/  IADD3 R30, P2, R34, UR15, RZ ;  /* 0x0000000f221e7c10 */ /* 0x001fe2000ff5e0ff */
[----:B---3--:R-:W-:-:S03]  /*21c0*/  IMAD R7, R7, R2, RZ ;  /* 0x0000000207077224 */ /* 0x008fc600078e02ff */
[----:B------:R-:W-:Y:S01]  /*21d0*/  IADD3.X R31, R35, UR11, RZ, P2, !PT ;  /* 0x0000000b231f7c10 */ /* 0x000fe200097fe4ff */
[C---:B------:R-:W-:Y:S01]  /*21e0*/  IMAD R0, R6.reuse, R3, R7 ;  /* 0x0000000306007224 */ /* 0x040fe200078e0207 */
[----:B------:R-:W3:Y:S01]  /*21f0*/  LDL.64 R34, [UR13+0x70] ;  /* 0x0000700dff227983 */ /* 0x000ee20008100a00 */
[----:B------:R-:W-:-:S03]  /*2200*/  IMAD.WIDE.U32 R2, R6, R2, R32 ;  /* 0x0000000206027225 */ /* 0x000fc600078e0020 */
[----:B------:R-:W3:Y:S01]  /*2210*/  LDG.E.64 R32, desc[UR6][R30.64] ;  /* 0x000000061e207981 */ /* 0x000ee2000c1e1b00 */
[----:B------:R-:W-:Y:S02]  /*2220*/  IADD3 R36, P2, R30, UR15, RZ ;  /* 0x0000000f1e247c10 */ /* 0x000fe4000ff5e0ff */
[----:B------:R-:W-:Y:S02]  /*2230*/  IADD3 R3, R3, R0, RZ ;  /* 0x0000000003037210 */ /* 0x000fe40007ffe0ff */
[----:B------:R-:W-:Y:S01]  /*2240*/  IADD3.X R37, R31, UR11, RZ, P2, !PT ;  /* 0x0000000b1f257c10 */ /* 0x000fe200097fe4ff */
[----:B--2---:R-:W-:-:S04]  /*2250*/  IMAD R7, R27, R28, RZ ;  /* 0x0000001c1b077224 */ /* 0x004fc800078e02ff */
[C---:B------:R-:W-:Y:S02]  /*2260*/  IMAD R0, R26.reuse, R29, R7 ;  /* 0x0000001d1a007224 */ /* 0x040fe400078e0207 */
[----:B------:R-:W-:Y:S01]  /*2270*/  IMAD.WIDE.U32 R26, R26, R28, R2 ;  /* 0x0000001c1a1a7225 */ /* 0x000fe200078e0002 */
[----:B------:R-:W2:Y:S04]  /*2280*/  LDL.64 R6, [UR13+0x78] ;  /* 0x0000780dff067983 */ /* 0x000ea80008100a00 */
[----:B------:R-:W2:Y:S01]  /*2290*/  LDG.E.64 R2, desc[UR6][R36.64] ;  /* 0x0000000624027981 */ /* 0x000ea2000c1e1b00 */
[----:B------:R-:W-:Y:S01]  /*22a0*/  IMAD.IADD R27, R27, 0x1, R0 ;  /* 0x000000011b1b7824 */ /* 0x000fe200078e0200 */
[----:B------:R-:W-:Y:S01]  /*22b0*/  IADD3 R28, P2, R36, UR15, RZ ;  /* 0x0000000f241c7c10 */ /* 0x000fe2000ff5e0ff */
[----:B----4-:R-:W-:-:S04]  /*22c0*/  IMAD R9, R9, R24, RZ ;  /* 0x0000001809097224 */ /* 0x010fc800078e02ff */
[C---:B------:R-:W-:Y:S02]  /*22d0*/  IMAD R25, R8.reuse, R25, R9 ;  /* 0x0000001908197224 */ /* 0x040fe400078e0209 */
[----:B------:R-:W-:Y:S01]  /*22e0*/  IMAD.WIDE.U32 R8, R8, R24, R26 ;  /* 0x0000001808087225 */ /* 0x000fe200078e001a */
[----:B------:R-:W-:-:S04]  /*22f0*/  IADD3.X R29, R37, UR11, RZ, P2, !PT ;  /* 0x0000000b251d7c10 */ /* 0x000fc800097fe4ff */
[----:B------:R-:W-:Y:S01]  /*2300*/  IADD3 R9, R9, R25, RZ ;  /* 0x0000001909097210 */ /* 0x000fe20007ffe0ff */
[-C--:B---3--:R-:W-:Y:S01]  /*2310*/  IMAD R25, R33, R34.reuse, RZ ;  /* 0x0000002221197224 */ /* 0x088fe200078e02ff */
[----:B------:R-:W3:Y:S03]  /*2320*/  LDG.E.64 R26, desc[UR6][R28.64] ;  /* 0x000000061c1a7981 */ /* 0x000ee6000c1e1b00 */
[C---:B------:R-:W-:Y:S02]  /*2330*/  IMAD R31, R32.reuse, R35, R25 ;  /* 0x00000023201f7224 */ /* 0x040fe400078e0219 */
[----:B------:R-:W-:Y:S01]  /*2340*/  IMAD.WIDE.U32 R32, R32, R34, R8 ;  /* 0x0000002220207225 */ /* 0x000fe200078e0008 */
[----:B------:R-:W3:Y:S01]  /*2350*/  LDL.64 R24, [UR13+0x80] ;  /* 0x0000800dff187983 */ /* 0x000ee20008100a00 */
[----:B------:R-:W-:-:S04]  /*2360*/  IADD3 R34, P2, R28, UR15, RZ ;  /* 0x0000000f1c227c10 */ /* 0x000fc8000ff5e0ff */
[----:B------:R-:W-:Y:S01]  /*2370*/  IADD3.X R35, R29, UR11, RZ, P2, !PT ;  /* 0x0000000b1d237c10 */ /* 0x000fe200097fe4ff */
[----:B------:R-:W-:Y:S02]  /*2380*/  IMAD.IADD R33, R33, 0x1, R31 ;  /* 0x0000000121217824 */ /* 0x000fe400078e021f */
[----:B------:R-:W4:Y:S01]  /*2390*/  LDL.64 R30, [UR13+0x88] ;  /* 0x0000880dff1e7983 */ /* 0x000f220008100a00 */
[----:B------:R-:W-:-:S03]  /*23a0*/  IADD3 R8, P2, R34, UR15, RZ ;  /* 0x0000000f22087c10 */ /* 0x000fc6000ff5e0ff */
[----:B------:R-:W4:Y:S01]  /*23b0*/  LDG.E.64 R28, desc[UR6][R34.64] ;  /* 0x00000006221c7981 */ /* 0x000f22000c1e1b00 */
[----:B------:R-:W-:Y:S01]  /*23c0*/  IADD3.X R9, R35, UR11, RZ, P2, !PT ;  /* 0x0000000b23097c10 */ /* 0x000fe200097fe4ff */
[-C--:B--2---:R-:W-:Y:S02]  /*23d0*/  IMAD R3, R3, R6.reuse, RZ ;  /* 0x0000000603037224 */ /* 0x084fe400078e02ff */
[----:B------:R-:W-:-:S04]  /*23e0*/  IMAD.WIDE.U32 R32, R2, R6, R32 ;  /* 0x0000000602207225 */ /* 0x000fc800078e0020 */
[----:B------:R-:W-:Y:S02]  /*23f0*/  IMAD R0, R2, R7, R3 ;  /* 0x0000000702007224 */ /* 0x000fe400078e0203 */
[----:B------:R0:W2:Y:S04]  /*2400*/  LDG.E.64 R2, desc[UR6][R8.64] ;  /* 0x0000000608027981 */ /* 0x0000a8000c1e1b00 */
[----:B------:R-:W2:Y:S01]  /*2410*/  LDL.64 R6, [UR13+0x90] ;  /* 0x0000900dff067983 */ /* 0x000ea20008100a00 */
[----:B------:R-:W-:Y:S01]  /*2420*/  UIADD3 UR9, UP0, UR9, -0x10, URZ ;  /* 0xfffffff009097890 */ /* 0x000fe2000ff1e03f */
[----:B------:R-:W-:-:S03]  /*2430*/  IADD3 R33, R33, R0, RZ ;  /* 0x0000000021217210 */ /* 0x000fc60007ffe0ff */
[----:B------:R-:W-:Y:S02]  /*2440*/  UIADD3.X UR12, UR12, -0x1, URZ, UP0, !UPT ;  /* 0xffffffff0c0c7890 */ /* 0x000fe400087fe43f */
[----:B------:R-:W-:Y:S01]  /*2450*/  UISETP.GT.U32.AND UP0, UPT, UR9, 0xc, UPT ;  /* 0x0000000c0900788c */ /* 0x000fe2000bf04070 */
[----:B---3--:R-:W-:-:S04]  /*2460*/  IMAD R27, R27, R24, RZ ;  /* 0x000000181b1b7224 */ /* 0x008fc800078e02ff */
        /* <DEDUP_REMOVED lines=9> */
[----:B------:R-:W-:-:S03]  /*2500*/  IADD3 R0, P2, R8, UR15, RZ ;  /* 0x0000000f08007c10 */ /* 0x000fc6000ff5e0ff */
[----:B------:R-:W-:Y:S01]  /*2510*/  IADD3 R29, R29, R27, RZ ;  /* 0x0000001b1d1d7210 */ /* 0x000fe20007ffe0ff */
[----:B------:R-:W-:Y:S01]  /*2520*/  UIADD3.X UR5, URZ, UR5, URZ, UP1, !UPT ;  /* 0x000000053f057290 */ /* 0x000fe20008ffe43f */
[----:B0-----:R-:W-:Y:S01]  /*2530*/  IADD3.X R9, R9, UR11, RZ, P2, !PT ;  /* 0x0000000b09097c10 */ /* 0x001fe200097fe4ff */
[-C--:B--2---:R-:W-:Y:S02]  /*2540*/  IMAD R3, R3, R6.reuse, RZ ;  /* 0x0000000603037224 */ /* 0x084fe400078e02ff */
[----:B------:R-:W-:-:S04]  /*2550*/  IMAD.WIDE.U32 R26, R2, R6, R28 ;  /* 0x00000006021a7225 */ /* 0x000fc800078e001c */
[----:B------:R-:W-:-:S04]  /*2560*/  IMAD R3, R2, R7, R3 ;  /* 0x0000000702037224 */ /* 0x000fc800078e0203 */
[----:B------:R-:W-:Y:S01]  /*2570*/  IMAD.IADD R27, R27, 0x1, R3 ;  /* 0x000000011b1b7824 */ /* 0x000fe200078e0203 */
[----:B------:R-:W-:Y:S06]  /*2580*/  @P3 BRA `(.L_x_8689) ;  /* 0xfffffff400cc3947 */ /* 0x000fec000383ffff */
.L_x_8688:
[----:B------:R-:W-:-:S04]  /*2590*/  UISETP.GT.U32.AND UP0, UPT, UR9, 0x4, UPT ;  /* 0x000000040900788c */ /* 0x000fc8000bf04070 */
[----:B------:R-:W-:-:S06]  /*25a0*/  UISETP.GT.AND.EX UP0, UPT, UR12, URZ, UPT, UP0 ;  /* 0x0000003f0c00728c */ /* 0x000fcc000bf04300 */
[----:B------:R-:W-:-:S13]  /*25b0*/  PLOP3.LUT P2, PT, PT, PT, UP0, 0x80, 0x0 ;  /* 0x000000000000781c */ /* 0x000fda0003f4f008 */
[----:B------:R-:W-:Y:S05]  /*25c0*/  @!P2 BRA `(.L_x_8690) ;  /* 0x000000040020a947 */ /* 0x000fea0003800000 */
[----:B------:R-:W-:Y:S01]  /*25d0*/  ULEA UR13, UR4, UR14, 0x3 ;  /* 0x0000000e040d7291 */ /* 0x000fe2000f8e183f */
[----:B------:R-:W-:Y:S01]  /*25e0*/  MOV R8, R0 ;  /* 0x0000000000087202 */ /* 0x000fe20000000f00 */
[----:B------:R-:W-:-:S04]  /*25f0*/  USHF.L.U32 UR15, UR10, 0x3, URZ ;  /* 0x000000030a0f7899 */ /* 0x000fc8000800063f */
[----:B------:R0:W2:Y:S04]  /*2600*/  LDG.E.64 R30, desc[UR6][R8.64] ;  /* 0x00000006081e7981 */ /* 0x0000a8000c1e1b00 */
[----:B------:R-:W2:Y:S01]  /*2610*/  LDL.64 R32, [UR13+0x18] ;  /* 0x0000180dff207983 */ /* 0x000ea20008100a00 */
[----:B------:R-:W-:-:S03]  /*2620*/  IADD3 R34, P0, R0, UR15, RZ ;  /* 0x0000000f00227c10 */ /* 0x000fc6000ff1e0ff */
[----:B------:R-:W3:Y:S01]  /*2630*/  LDL.64 R28, [UR13+0x20] ;  /* 0x0000200dff1c7983 */ /* 0x000ee20008100a00 */
[----:B------:R-:W-:-:S03]  /*2640*/  IADD3.X R35, R9, UR11, RZ, P0, !PT ;  /* 0x0000000b09237c10 */ /* 0x000fc600087fe4ff */
[----:B------:R-:W4:Y:S04]  /*2650*/  LDL.64 R2, [UR13+0x28] ;  /* 0x0000280dff027983 */ /* 0x000f280008100a00 */
[----:B------:R1:W3:Y:S01]  /*2660*/  LDG.E.64 R24, desc[UR6][R34.64] ;  /* 0x0000000622187981 */ /* 0x0002e2000c1e1b00 */
[----:B------:R-:W-:-:S04]  /*2670*/  IADD3 R36, P0, R34, UR15, RZ ;  /* 0x0000000f22247c10 */ /* 0x000fc8000ff1e0ff */
[----:B------:R-:W-:Y:S02]  /*2680*/  IADD3.X R37, R35, UR11, RZ, P0, !PT ;  /* 0x0000000b23257c10 */ /* 0x000fe400087fe4ff */
[----:B0-----:R-:W-:-:S03]  /*2690*/  IADD3 R8, P0, R36, UR15, RZ ;  /* 0x0000000f24087c10 */ /* 0x001fc6000ff1e0ff */
[----:B------:R0:W4:Y:S01]  /*26a0*/  LDG.E.64 R6, desc[UR6][R36.64] ;  /* 0x0000000624067981 */ /* 0x000122000c1e1b00 */
[----:B------:R-:W-:Y:S02]  /*26b0*/  IADD3.X R9, R37, UR11, RZ, P0, !PT ;  /* 0x0000000b25097c10 */ /* 0x000fe400087fe4ff */
[----:B-1----:R-:W-:-:S04]  /*26c0*/  IADD3 R34, P0, R8, UR15, RZ ;  /* 0x0000000f08227c10 */ /* 0x002fc8000ff1e0ff */
[----:B------:R-:W-:Y:S01]  /*26d0*/  IADD3.X R35, R9, UR11, RZ, P0, !PT ;  /* 0x0000000b09237c10 */ /* 0x000fe200087fe4ff */
[-C--:B--2---:R-:W-:Y:S02]  /*26e0*/  IMAD R31, R31, R32.reuse, RZ ;  /* 0x000000201f1f7224 */ /* 0x084fe400078e02ff */
[----:B------:R-:W-:-:S04]  /*26f0*/  IMAD.WIDE.U32 R26, R30, R32, R26 ;  /* 0x000000201e1a7225 */ /* 0x000fc800078e001a */
[----:B------:R-:W-:Y:S02]  /*2700*/  IMAD R0, R30, R33, R31 ;  /* 0x000000211e007224 */ /* 0x000fe400078e021f */
[----:B------:R-:W2:Y:S04]  /*2710*/  LDG.E.64 R30, desc[UR6][R8.64] ;  /* 0x00000006081e7981 */ /* 0x000ea8000c1e1b00 */
[----:B------:R-:W2:Y:S01]  /*2720*/  LDL.64 R32, [UR13+0x30] ;  /* 0x0000300dff207983 */ /* 0x000ea20008100a00 */
[----:B------:R-:W-:Y:S02]  /*2730*/  IMAD.IADD R27, R27, 0x1, R0 ;  /* 0x000000011b1b7824 */ /* 0x000fe400078e0200 */
[-C--:B---3--:R-:W-:Y:S02]  /*2740*/  IMAD R25, R25, R28.reuse, RZ ;  /* 0x0000001c19197224 */ /* 0x088fe400078e02ff */
[----:B0-----:R-:W-:-:S02]  /*2750*/  IMAD.WIDE.U32 R36, R24, R28, R26 ;  /* 0x0000001c18247225 */ /* 0x001fc400078e001a */
[----:B------:R-:W3:Y:S02]  /*2760*/  LDL.64 R26, [UR13+0x38] ;  /* 0x0000380dff1a7983 */ /* 0x000ee40008100a00 */
[----:B------:R-:W-:Y:S02]  /*2770*/  IMAD R29, R24, R29, R25 ;  /* 0x0000001d181d7224 */ /* 0x000fe400078e0219 */
[----:B------:R-:W3:Y:S01]  /*2780*/  LDG.E.64 R24, desc[UR6][R34.64] ;  /* 0x0000000622187981 */ /* 0x000ee2000c1e1b00 */
[-C--:B----4-:R-:W-:Y:S02]  /*2790*/  IMAD R7, R7, R2.reuse, RZ ;  /* 0x0000000207077224 */ /* 0x090fe400078e02ff */
[----:B------:R-:W-:Y:S02]  /*27a0*/  IADD3 R37, R37, R29, RZ ;  /* 0x0000001d25257210 */ /* 0x000fe40007ffe0ff */
[C---:B------:R-:W-:Y:S02]  /*27b0*/  IMAD R7, R6.reuse, R3, R7 ;  /* 0x0000000306077224 */ /* 0x040fe400078e0207 */
[----:B------:R-:W-:Y:S01]  /*27c0*/  IMAD.WIDE.U32 R2, R6, R2, R36 ;  /* 0x0000000206027225 */ /* 0x000fe200078e0024 */
[----:B------:R-:W-:-:S03]  /*27d0*/  IADD3 R36, P0, R34, UR15, RZ ;  /* 0x0000000f22247c10 */ /* 0x000fc6000ff1e0ff */
[----:B------:R-:W-:Y:S01]  /*27e0*/  IMAD.IADD R3, R3, 0x1, R7 ;  /* 0x0000000103037824 */ /* 0x000fe200078e0207 */
[----:B------:R-:W-:Y:S02]  /*27f0*/  IADD3.X R37, R35, UR11, RZ, P0, !PT ;  /* 0x0000000b23257c10 */ /* 0x000fe400087fe4ff */
[----:B------:R-:W-:-:S03]  /*2800*/  IADD3 R28, P0, R36, UR15, RZ ;  /* 0x0000000f241c7c10 */ /* 0x000fc6000ff1e0ff */
[----:B------:R-:W4:Y:S01]  /*2810*/  LDG.E.64 R8, desc[UR6][R36.64] ;  /* 0x0000000624087981 */ /* 0x000f22000c1e1b00 */
[----:B--2---:R-:W-:-:S04]  /*2820*/  IMAD R7, R31, R32, RZ ;  /* 0x000000201f077224 */ /* 0x004fc800078e02ff */
[C---:B------:R-:W-:Y:S02]  /*2830*/  IMAD R29, R30.reuse, R33, R7 ;  /* 0x000000211e1d7224 */ /* 0x040fe400078e0207 */
[----:B------:R-:W-:Y:S01]  /*2840*/  IMAD.WIDE.U32 R32, R30, R32, R2 ;  /* 0x000000201e207225 */ /* 0x000fe200078e0002 */
[----:B------:R-:W4:Y:S04]  /*2850*/  LDL.64 R6, [UR13+0x40] ;  /* 0x0000400dff067983 */ /* 0x000f280008100a00 */
        /* <DEDUP_REMOVED lines=12> */
[----:B------:R-:W-:Y:S01]  /*2920*/  IADD3 R0, P2, R2, UR15, RZ ;  /* 0x0000000f02007c10 */ /* 0x000fe2000ff5e0ff */
        /* <DEDUP_REMOVED lines=14> */
[C---:B------:R-:W-:Y:S02]  /*2a10*/  IMAD R7, R24.reuse, R27, R7 ;  /* 0x0000001b18077224 */ /* 0x040fe400078e0207 */
[----:B------:R-:W-:Y:S01]  /*2a20*/  IMAD.WIDE.U32 R26, R24, R26, R28 ;  /* 0x0000001a181a7225 */ /* 0x000fe200078e001c */
[----:B------:R-:W-:-:S04]  /*2a30*/  IADD3.X R9, R3, UR11, RZ, P2, !PT ;  /* 0x0000000b03097c10 */ /* 0x000fc800097fe4ff */
[----:B------:R-:W-:-:S07]  /*2a40*/  IADD3 R27, R27, R7, RZ ;  /* 0x000000071b1b7210 */ /* 0x000fce0007ffe0ff */
.L_x_8690:
[----:B------:R-:W-:-:S04]  /*2a50*/  ISETP.NE.U32.AND P2, PT, RZ, UR9, PT ;  /* 0x00000009ff007c0c */ /* 0x000fc8000bf45070 */
[----:B------:R-:W-:-:S13]  /*2a60*/  ISETP.NE.OR.EX P0, PT, RZ, UR12, P0, P2 ;  /* 0x0000000cff007c0c */ /* 0x000fda0008705720 */
[----:B------:R-:W-:Y:S05]  /*2a70*/  @!P0 BRA `(.L_x_8686) ;  /* 0x0000000000a88947 */ /* 0x000fea0003800000 */
.L_x_8687:
[----:B------:R-:W-:Y:S01]  /*2a80*/  ULEA UR13, UR4, UR14, 0x3 ;  /* 0x0000000e040d7291 */ /* 0x000fe2000f8e183f */
[----:B------:R-:W-:-:S05]  /*2a90*/  IMAD.MOV.U32 R8, RZ, RZ, R0 ;  /* 0x000000ffff087224 */ /* 0x000fca00078e0000 */
[----:B------:R0:W2:Y:S04]  /*2aa0*/  LDG.E.64 R2, desc[UR6][R8.64] ;  /* 0x0000000608027981 */ /* 0x0000a8000c1e1b00 */
[----:B------:R-:W2:Y:S01]  /*2ab0*/  LDL.64 R6, [UR13+0x18] ;  /* 0x0000180dff067983 */ /* 0x000ea20008100a00 */
[----:B------:R-:W-:-:S03]  /*2ac0*/  USHF.L.U32 UR15, UR10, 0x3, URZ ;  /* 0x000000030a0f7899 */ /* 0x000fc6000800063f */
[----:B------:R-:W3:Y:S03]  /*2ad0*/  LDL.64 R24, [UR13+0x20] ;  /* 0x0000200dff187983 */ /* 0x000ee60008100a00 */
[----:B------:R-:W-:Y:S01]  /*2ae0*/  IADD3 R34, P0, R0, UR15, RZ ;  /* 0x0000000f00227c10 */ /* 0x000fe2000ff1e0ff */
[----:B------:R-:W4:Y:S03]  /*2af0*/  LDL.64 R30, [UR13+0x28] ;  /* 0x0000280dff1e7983 */ /* 0x000f260008100a00 */
[----:B------:R-:W-:Y:S02]  /*2b00*/  IADD3.X R35, R9, UR11, RZ, P0, !PT ;  /* 0x0000000b09237c10 */ /* 0x000fe400087fe4ff */
[----:B------:R-:W-:-:S03]  /*2b10*/  IADD3 R36, P0, R34, UR15, RZ ;  /* 0x0000000f22247c10 */ /* 0x000fc6000ff1e0ff */
[----:B------:R-:W3:Y:S01]  /*2b20*/  LDG.E.64 R32, desc[UR6][R34.64] ;  /* 0x0000000622207981 */ /* 0x000ee2000c1e1b00 */
[----:B------:R-:W-:Y:S02]  /*2b30*/  IADD3.X R37, R35, UR11, RZ, P0, !PT ;  /* 0x0000000b23257c10 */ /* 0x000fe400087fe4ff */
[----:B0-----:R-:W-:-:S03]  /*2b40*/  IADD3 R8, P0, R36, UR15, RZ ;  /* 0x0000000f24087c10 */ /* 0x001fc6000ff1e0ff */
[----:B------:R-:W4:Y:S01]  /*2b50*/  LDG.E.64 R28, desc[UR6][R36.64] ;  /* 0x00000006241c7981 */ /* 0x000f22000c1e1b00 */
[----:B------:R-:W-:Y:S01]  /*2b60*/  IADD3.X R9, R37, UR11, RZ, P0, !PT ;  /* 0x0000000b25097c10 */ /* 0x000fe200087fe4ff */
[-C--:B--2---:R-:W-:Y:S02]  /*2b70*/  IMAD R3, R3, R6.reuse, RZ ;  /* 0x0000000603037224 */ /* 0x084fe400078e02ff */
[----:B------:R-:W-:-:S04]  /*2b80*/  IMAD.WIDE.U32 R26, R2, R6, R26 ;  /* 0x00000006021a7225 */ /* 0x000fc800078e001a */
[----:B------:R-:W-:Y:S02]  /*2b90*/  IMAD R0, R2, R7, R3 ;  /* 0x0000000702007224 */ /* 0x000fe400078e0203 */
[----:B------:R0:W2:Y:S04]  /*2ba0*/  LDG.E.64 R2, desc[UR6][R8.64] ;  /* 0x0000000608027981 */ /* 0x0000a8000c1e1b00 */
[----:B------:R-:W2:Y:S01]  /*2bb0*/  LDL.64 R6, [UR13+0x30] ;  /* 0x0000300dff067983 */ /* 0x000ea20008100a00 */
[----:B------:R-:W-:Y:S01]  /*2bc0*/  IADD3 R27, R27, R0, RZ ;  /* 0x000000001b1b7210 */ /* 0x000fe20007ffe0ff */
[----:B------:R-:W-:Y:S01]  /*2bd0*/  UIADD3 UR9, UP0, UR9, -0x4, URZ ;  /* 0xfffffffc09097890 */ /* 0x000fe2000ff1e03f */
[-C--:B---3--:R-:W-:Y:S02]  /*2be0*/  IMAD R33, R33, R24.reuse, RZ ;  /* 0x0000001821217224 */ /* 0x088fe400078e02ff */
[----:B------:R-:W-:Y:S01]  /*2bf0*/  IMAD.WIDE.U32 R26, R32, R24, R26 ;  /* 0x00000018201a7225 */ /* 0x000fe200078e001a */
[----:B------:R-:W-:-:S03]  /*2c00*/  UIADD3.X UR12, UR12, -0x1, URZ, UP0, !UPT ;  /* 0xffffffff0c0c7890 */ /* 0x000fc600087fe43f */
[----:B------:R-:W-:Y:S01]  /*2c10*/  IMAD R33, R32, R25, R33 ;  /* 0x0000001920217224 */ /* 0x000fe200078e0221 */
[----:B------:R-:W-:Y:S01]  /*2c20*/  ISETP.NE.U32.AND P0, PT, RZ, UR9, PT ;  /* 0x00000009ff007c0c */ /* 0x000fe2000bf05070 */
[-C--:B----4-:R-:W-:Y:S02]  /*2c30*/  IMAD R25, R29, R30.reuse, RZ ;  /* 0x0000001e1d197224 */ /* 0x090fe400078e02ff */
[----:B------:R-:W-:Y:S01]  /*2c40*/  IMAD.IADD R27, R27, 0x1, R33 ;  /* 0x000000011b1b7824 */ /* 0x000fe200078e0221 */
[----:B------:R-:W-:Y:S01]  /*2c50*/  ISETP.NE.AND.EX P0, PT, RZ, UR12, PT, P0 ;  /* 0x0000000cff007c0c */ /* 0x000fe2000bf05300 */
        /* <DEDUP_REMOVED lines=12> */
.L_x_8686:
[----:B------:R-:W-:-:S06]  /*2d20*/  ULOP3.LUT UR16, UR16, 0x3, URZ, 0xc0, !UPT ;  /* 0x0000000310107892 */ /* 0x000fcc000f8ec03f */
[----:B------:R-:W-:-:S04]  /*2d30*/  ISETP.NE.U32.AND P0, PT, RZ, UR16, PT ;  /* 0x00000010ff007c0c */ /* 0x000fc8000bf05070 */
[----:B------:R-:W-:-:S13]  /*2d40*/  ISETP.NE.AND.EX P0, PT, RZ, RZ, PT, P0 ;  /* 0x000000ffff00720c */ /* 0x000fda0003f05300 */
[----:B------:R-:W-:Y:S05]  /*2d50*/  @!P0 BRA `(.L_x_8685) ;  /* 0x0000000000bc8947 */ /* 0x000fea0003800000 */
[----:B------:R-:W-:Y:S01]  /*2d60*/  ULDC.64 UR12, c[0x0][0x220] ;  /* 0x00008800000c7ab9 */ /* 0x000fe20000000a00 */
[----:B------:R-:W-:Y:S01]  /*2d70*/  UIMAD UR5, UR5, UR10, URZ ;  /* 0x0000000a050572a4 */ /* 0x000fe2000f8e023f */
[----:B-----5:R-:W-:Y:S01]  /*2d80*/  IMAD R7, R11, UR12, RZ ;  /* 0x0000000c0b077c24 */ /* 0x020fe2000f8e02ff */
[----:B------:R-:W-:Y:S01]  /*2d90*/  ULDC UR9, c[0x0][0x274] ;  /* 0x00009d0000097ab9 */ /* 0x000fe20000000800 */
[----:B------:R-:W-:Y:S01]  /*2da0*/  IMAD.WIDE.U32 R2, R10, UR12, RZ ;  /* 0x0000000c0a027c25 */ /* 0x000fe2000f8e00ff */
[----:B------:R-:W-:-:S03]  /*2db0*/  UIMAD UR5, UR4, UR9, UR5 ;  /* 0x00000009040572a4 */ /* 0x000fc6000f8e0205 */
[----:B------:R-:W-:Y:S01]  /*2dc0*/  IMAD R7, R10, UR13, R7 ;  /* 0x0000000d0a077c24 */ /* 0x000fe2000f8e0207 */
[----:B------:R-:W-:-:S04]  /*2dd0*/  ULDC.64 UR12, c[0x0][0x218] ;  /* 0x00008600000c7ab9 */ /* 0x000fc80000000a00 */
[----:B------:R-:W-:Y:S01]  /*2de0*/  IADD3 R3, R3, R7, RZ ;  /* 0x0000000703037210 */ /* 0x000fe20007ffe0ff */
[----:B------:R-:W-:-:S04]  /*2df0*/  IMAD.U32 R7, RZ, RZ, UR10 ;  /* 0x0000000aff077e24 */ /* 0x000fc8000f8e00ff */
[----:B------:R-:W-:Y:S01]  /*2e00*/  IMAD.WIDE.U32 R2, R7, UR4, R2 ;  /* 0x0000000407027c25 */ /* 0x000fe2000f8e0002 */
[----:B------:R-:W-:-:S04]  /*2e10*/  ULEA UR4, UR4, UR14, 0x3 ;  /* 0x0000000e04047291 */ /* 0x000fc8000f8e183f */
[----:B------:R-:W-:Y:S02]  /*2e20*/  IADD3 R3, R3, UR5, RZ ;  /* 0x0000000503037c10 */ /* 0x000fe4000fffe0ff */
[----:B------:R-:W-:-:S03]  /*2e30*/  LEA R8, P0, R2, UR12, 0x3 ;  /* 0x0000000c02087c11 */ /* 0x000fc6000f8018ff */
[----:B------:R-:W2:Y:S01]  /*2e40*/  LDL.64 R6, [UR4+0x18] ;  /* 0x00001804ff067983 */ /* 0x000ea20008100a00 */
        /* <DEDUP_REMOVED lines=11> */
[----:B------:R-:W2:Y:S01]  /*2f00*/  LDL.64 R10, [UR4+0x20] ;  /* 0x00002004ff0a7983 */ /* 0x000ea20008100a00 */
[----:B------:R-:W-:Y:S02]  /*2f10*/  USHF.L.U32 UR5, UR10, 0x3, URZ ;  /* 0x000000030a057899 */ /* 0x000fe4000800063f */
[----:B------:R-:W-:Y:S02]  /*2f20*/  UISETP.NE.AND.EX UP0, UPT, URZ, URZ, UPT, UP0 ;  /* 0x0000003f3f00728c */ /* 0x000fe4000bf05300 */
[----:B------:R-:W-:Y:S02]  /*2f30*/  USHF.L.U64.HI UR10, UR10, 0x3, UR9 ;  /* 0x000000030a0a7899 */ /* 0x000fe40008010209 */
[----:B------:R-:W-:Y:S02]  /*2f40*/  IADD3 R24, P0, R8, UR5, RZ ;  /* 0x0000000508187c10 */ /* 0x000fe4000ff1e0ff */
[----:B------:R-:W-:-:S02]  /*2f50*/  PLOP3.LUT P2, PT, PT, PT, UP0, 0x80, 0x0 ;  /* 0x000000000000781c */ /* 0x000fc40003f4f008 */
[----:B------:R-:W-:-:S05]  /*2f60*/  IADD3.X R25, R9, UR10, RZ, P0, !PT ;  /* 0x0000000a09197c10 */ /* 0x000fca00087fe4ff */
[----:B------:R-:W2:Y:S06]  /*2f70*/  LDG.E.64 R8, desc[UR6][R24.64] ;  /* 0x0000000618087981 */ /* 0x000eac000c1e1b00 */
[----:B------:R-:W-:Y:S01]  /*2f80*/  @P2 IADD3 R6, P0, R24, UR5, RZ ;  /* 0x0000000518062c10 */ /* 0x000fe2000ff1e0ff */
[----:B------:R-:W3:Y:S03]  /*2f90*/  @P2 LDL.64 R2, [UR4+0x28] ;  /* 0x00002804ff022983 */ /* 0x000ee60008100a00 */
[----:B------:R-:W-:-:S06]  /*2fa0*/  @P2 IADD3.X R7, R25, UR10, RZ, P0, !PT ;  /* 0x0000000a19072c10 */ /* 0x000fcc00087fe4ff */
[----:B------:R-:W3:Y:S01]  /*2fb0*/  @P2 LDG.E.64 R6, desc[UR6][R6.64] ;  /* 0x0000000606062981 */ /* 0x000ee2000c1e1b00 */
[-C--:B--2---:R-:W-:Y:S02]  /*2fc0*/  IMAD R9, R9, R10.reuse, RZ ;  /* 0x0000000a09097224 */ /* 0x084fe400078e02ff */
[----:B------:R-:W-:-:S04]  /*2fd0*/  IMAD.WIDE.U32 R26, R8, R10, R26 ;  /* 0x0000000a081a7225 */ /* 0x000fc800078e001a */
[----:B------:R-:W-:-:S05]  /*2fe0*/  IMAD R9, R8, R11, R9 ;  /* 0x0000000b08097224 */ /* 0x000fca00078e0209 */
[----:B------:R-:W-:Y:S01]  /*2ff0*/  IADD3 R27, R27, R9, RZ ;  /* 0x000000091b1b7210 */ /* 0x000fe20007ffe0ff */
[----:B---3--:R-:W-:-:S04]  /*3000*/  @P2 IMAD R9, R7, R2, RZ ;  /* 0x0000000207092224 */ /* 0x008fc800078e02ff */
[C---:B------:R-:W-:Y:S02]  /*3010*/  @P2 IMAD R9, R6.reuse, R3, R9 ;  /* 0x0000000306092224 */ /* 0x040fe400078e0209 */
[----:B------:R-:W-:-:S04]  /*3020*/  @P2 IMAD.WIDE.U32 R2, R6, R2, R26 ;  /* 0x0000000206022225 */ /* 0x000fc800078e001a */
[----:B------:R-:W-:Y:S01]  /*3030*/  @P2 IMAD.IADD R27, R3, 0x1, R9 ;  /* 0x00000001031b2824 */ /* 0x000fe200078e0209 */
[----:B------:R-:W-:-:S07]  /*3040*/  @P2 MOV R26, R2 ;  /* 0x00000002001a2202 */ /* 0x000fce0000000f00 */
.L_x_8685:
[----:B-----5:R-:W-:Y:S02]  /*3050*/  CS2R R10, SRZ ;  /* 0x00000000000a7805 */ /* 0x020fe4000001ff00 */
[----:B------:R-:W-:Y:S01]  /*3060*/  CS2R R8, SRZ ;  /* 0x0000000000087805 */ /* 0x000fe2000001ff00 */
[----:B------:R-:W-:Y:S01]  /*3070*/  IMAD.MOV.U32 R6, RZ, RZ, R26 ;  /* 0x000000ffff067224 */ /* 0x000fe200078e001a */
[----:B------:R-:W-:Y:S01]  /*3080*/  MOV R7, R27 ;  /* 0x0000001b00077202 */ /* 0x000fe20000000f00 */
[----:B------:R-:W-:Y:S06]  /*3090*/  @P1 BRA `(.L_x_8691) ;  /* 0x00000014007c1947 */ /* 0x000fec0003800000 */
        /* <DEDUP_REMOVED lines=12> */
[----:B------:R-:W-:Y:S02]  /*3160*/  UIADD3 URZ, UP0, -UR9, UR16, URZ ;  /* 0x00000010093f7290 */ /* 0x000fe4000ff1e13f */
[----:B------:R-:W-:Y:S02]  /*3170*/  UIMAD.WIDE.U32 UR10, UR12, 0x8, URZ ;  /* 0x000000080c0a78a5 */ /* 0x000fe4000f8e003f */
[----:B------:R-:W-:Y:S02]  /*3180*/  UIADD3.X UR12, UR17, -0x1, URZ, UP0, !UPT ;  /* 0xffffffff110c7890 */ /* 0x000fe400087fe43f */
[----:B------:R-:W-:Y:S01]  /*3190*/  UIADD3 UR9, -UR9, UR16, URZ ;  /* 0x0000001009097290 */ /* 0x000fe2000fffe13f */
[----:B------:R-:W-:Y:S01]  /*31a0*/  ULDC.64 UR4, c[0x0][0x220] ;  /* 0x0000880000047ab9 */ /* 0x000fe20000000a00 */
[----:B------:R-:W-:Y:S02]  /*31b0*/  ULDC UR15, c[0x0][0x220] ;  /* 0x00008800000f7ab9 */ /* 0x000fe40000000800 */
[----:B------:R-:W-:Y:S01]  /*31c0*/  IMAD.U32 R0, RZ, RZ, UR12 ;  /* 0x0000000cff007e24 */ /* 0x000fe2000f8e00ff */
[----:B------:R-:W-:Y:S01]  /*31d0*/  USHF.L.U32 UR13, UR13, 0x3, URZ ;  /* 0x000000030d0d7899 */ /* 0x000fe2000800063f */
[----:B------:R-:W-:Y:S01]  /*31e0*/  ISETP.LT.U32.AND P0, PT, RZ, UR9, PT ;  /* 0x00000009ff007c0c */ /* 0x000fe2000bf01070 */
[----:B------:R-:W-:-:S02]  /*31f0*/  IMAD R25, R13, UR4, RZ ;  /* 0x000000040d197c24 */ /* 0x000fc4000f8e02ff */
[----:B------:R-:W-:Y:S01]  /*3200*/  IMAD.WIDE.U32 R2, R12, UR4, RZ ;  /* 0x000000040c027c25 */ /* 0x000fe2000f8e00ff */
[----:B------:R-:W-:Y:S01]  /*3210*/  ISETP.GT.AND.EX P0, PT, R0, RZ, PT, P0 ;  /* 0x000000ff0000720c */ /* 0x000fe20003f04300 */
[----:B------:R-:W-:Y:S02]  /*3220*/  UIADD3 UR13, UR11, UR13, URZ ;  /* 0x0000000d0b0d7290 */ /* 0x000fe4000fffe03f */
[C---:B------:R-:W-:Y:S01]  /*3230*/  IMAD R25, R12.reuse, UR5, R25 ;  /* 0x000000050c197c24 */ /* 0x040fe2000f8e0219 */
[----:B------:R-:W-:Y:S01]  /*3240*/  ULDC.64 UR4, c[0x0][0x218] ;  /* 0x0000860000047ab9 */ /* 0x000fe20000000a00 */
[----:B------:R-:W-:Y:S01]  /*3250*/  IMAD R0, R12, UR15, RZ ;  /* 0x0000000f0c007c24 */ /* 0x000fe2000f8e02ff */
[----:B------:R-:W-:Y:S02]  /*3260*/  LEA RZ, P2, R2, UR4, 0x3 ;  /* 0x0000000402ff7c11 */ /* 0x000fe4000f8418ff */
[----:B------:R-:W-:Y:S02]  /*3270*/  IADD3 R27, R3, R25, RZ ;  /* 0x00000019031b7210 */ /* 0x000fe40007ffe0ff */
[----:B------:R-:W-:Y:S01]  /*3280*/  LEA R0, R0, UR4, 0x3 ;  /* 0x0000000400007c11 */ /* 0x000fe2000f8e18ff */
[----:B------:R-:W-:Y:S01]  /*3290*/  UMOV UR4, URZ ;  /* 0x0000003f00047c82 */ /* 0x000fe20008000000 */
[----:B------:R-:W-:Y:S01]  /*32a0*/  LEA.HI.X R27, R2, UR5, R27, 0x3, P2 ;  /* 0x00000005021b7c11 */ /* 0x000fe200090f1c1b */
[----:B------:R-:W-:Y:S01]  /*32b0*/  UMOV UR5, URZ ;  /* 0x0000003f00057c82 */ /* 0x000fe20008000000 */
[----:B------:R-:W-:Y:S05]  /*32c0*/  @!P0 BRA `(.L_x_8693) ;  /* 0x0000000c00788947 */ /* 0x000fea0003800000 */
[----:B------:R-:W-:Y:S01]  /*32d0*/  UISETP.GT.U32.AND UP0, UPT, UR9, 0xc, UPT ;  /* 0x0000000c0900788c */ /* 0x000fe2000bf04070 */
[----:B------:R-:W-:-:S03]  /*32e0*/  PLOP3.LUT P0, PT, PT, PT, PT, 0x80, 0x0 ;  /* 0x000000000000781c */ /* 0x000fc60003f0f070 */
[----:B------:R-:W-:-:S06]  /*32f0*/  UISETP.GT.AND.EX UP0, UPT, UR12, URZ, UPT, UP0 ;  /* 0x0000003f0c00728c */ /* 0x000fcc000bf04300 */
[----:B------:R-:W-:-:S13]  /*3300*/  PLOP3.LUT P2, PT, PT, PT, UP0, 0x80, 0x0 ;  /* 0x000000000000781c */ /* 0x000fda0003f4f008 */
[----:B------:R-:W-:Y:S05]  /*3310*/  @!P2 BRA `(.L_x_8694) ;  /* 0x00000008002ca947 */ /* 0x000fea0003800000 */
[----:B------:R-:W-:-:S13]  /*3320*/  PLOP3.LUT P0, PT, PT, PT, PT, 0x8, 0x0 ;  /* 0x000000000000781c */ /* 0x000fda0003f0e170 */
.L_x_8695:
[----:B------:R-:W-:Y:S01]  /*3330*/  ULEA UR15, UR4, UR14, 0x3 ;  /* 0x0000000e040f7291 */ /* 0x000fe2000f8e183f */
[----:B------:R-:W-:Y:S01]  /*3340*/  IMAD.MOV.U32 R26, RZ, RZ, R0 ;  /* 0x000000ffff1a7224 */ /* 0x000fe200078e0000 */
[----:B------:R-:W-:-:S04]  /*3350*/  IADD3 R34, P2, R0, UR10, RZ ;  /* 0x0000000a00227c10 */ /* 0x000fc8000ff5e0ff */
[----:B------:R-:W2:Y:S04]  /*3360*/  LDG.E.64 R28, desc[UR6][R26.64] ;  /* 0x000000061a1c7981 */ /* 0x000ea8000c1e1b00 */
        /* <DEDUP_REMOVED lines=12> */
[----:B---3--:R-:W-:Y:S01]  /*3430*/  IMAD R25, R25, R26, RZ ;  /* 0x0000001a19197224 */ /* 0x008fe200078e02ff */
[----:B------:R-:W-:-:S02]  /*3440*/  IADD3 R33, R33, R31, RZ ;  /* 0x0000001f21217210 */ /* 0x000fc40007ffe0ff */
[----:B------:R-:W-:Y:S01]  /*3450*/  IADD3.X R31, R3, UR13, RZ, P2, !PT ;  /* 0x0000000d031f7c10 */ /* 0x000fe200097fe4ff */
[C---:B------:R-:W-:Y:S02]  /*3460*/  IMAD R37, R24.reuse, R27, R25 ;  /* 0x0000001b18257224 */ /* 0x040fe400078e0219 */
[----:B------:R-:W-:Y:S02]  /*3470*/  IMAD.WIDE.U32 R34, R24, R26, R32 ;  /* 0x0000001a18227225 */ /* 0x000fe400078e0020 */
[----:B------:R-:W3:Y:S04]  /*3480*/  LDL.64 R24, [UR15+0x30] ;  /* 0x0000300fff187983 */ /* 0x000ee80008100a00 */
[----:B------:R-:W3:Y:S01]  /*3490*/  LDG.E.64 R26, desc[UR6][R30.64] ;  /* 0x000000061e1a7981 */ /* 0x000ee2000c1e1b00 */
[----:B------:R-:W-:Y:S01]  /*34a0*/  IADD3 R32, P2, R30, UR10, RZ ;  /* 0x0000000a1e207c10 */ /* 0x000fe2000ff5e0ff */
[----:B------:R-:W-:-:S03]  /*34b0*/  IMAD.IADD R35, R35, 0x1, R37 ;  /* 0x0000000123237824 */ /* 0x000fc600078e0225 */
[----:B------:R-:W-:Y:S01]  /*34c0*/  IADD3.X R33, R31, UR13, RZ, P2, !PT ;  /* 0x0000000d1f217c10 */ /* 0x000fe200097fe4ff */
[-C--:B--2---:R-:W-:Y:S02]  /*34d0*/  IMAD R3, R29, R8.reuse, RZ ;  /* 0x000000081d037224 */ /* 0x084fe400078e02ff */
[----:B------:R-:W-:-:S04]  /*34e0*/  IMAD.WIDE.U32 R34, R28, R8, R34 ;  /* 0x000000081c227225 */ /* 0x000fc800078e0022 */
[----:B------:R-:W-:Y:S02]  /*34f0*/  IMAD R29, R28, R9, R3 ;  /* 0x000000091c1d7224 */ /* 0x000fe400078e0203 */
[----:B------:R-:W2:Y:S01]  /*3500*/  LDL.64 R2, [UR15+0x38] ;  /* 0x0000380fff027983 */ /* 0x000ea20008100a00 */
[----:B------:R-:W-:-:S03]  /*3510*/  IADD3 R28, P2, R32, UR10, RZ ;  /* 0x0000000a201c7c10 */ /* 0x000fc6000ff5e0ff */
[----:B------:R-:W2:Y:S01]  /*3520*/  LDG.E.64 R8, desc[UR6][R32.64] ;  /* 0x0000000620087981 */ /* 0x000ea2000c1e1b00 */
[----:B------:R-:W-:Y:S01]  /*3530*/  IADD3 R35, R35, R29, RZ ;  /* 0x0000001d23237210 */ /* 0x000fe20007ffe0ff */
[----:B---3--:R-:W-:Y:S01]  /*3540*/  IMAD R27, R27, R24, RZ ;  /* 0x000000181b1b7224 */ /* 0x008fe200078e02ff */
[----:B------:R-:W-:-:S03]  /*3550*/  IADD3.X R29, R33, UR13, RZ, P2, !PT ;  /* 0x0000000d211d7c10 */ /* 0x000fc600097fe4ff */
[C---:B------:R-:W-:Y:S02]  /*3560*/  IMAD R31, R26.reuse, R25, R27 ;  /* 0x000000191a1f7224 */ /* 0x040fe400078e021b */
[----:B------:R-:W-:Y:S02]  /*3570*/  IMAD.WIDE.U32 R34, R26, R24, R34 ;  /* 0x000000181a227225 */ /* 0x000fe400078e0022 */
[----:B------:R-:W3:Y:S04]  /*3580*/  LDL.64 R24, [UR15+0x40] ;  /* 0x0000400fff187983 */ /* 0x000ee80008100a00 */
[----:B------:R0:W3:Y:S01]  /*3590*/  LDG.E.64 R26, desc[UR6][R28.64] ;  /* 0x000000061c1a7981 */ /* 0x0000e2000c1e1b00 */
[----:B------:R-:W-:Y:S01]  /*35a0*/  IADD3 R30, P2, R28, UR10, RZ ;  /* 0x0000000a1c1e7c10 */ /* 0x000fe2000ff5e0ff */
[----:B------:R-:W-:-:S03]  /*35b0*/  IMAD.IADD R35, R35, 0x1, R31 ;  /* 0x0000000123237824 */ /* 0x000fc600078e021f */
[----:B------:R-:W-:Y:S02]  /*35c0*/  IADD3.X R31, R29, UR13, RZ, P2, !PT ;  /* 0x0000000d1d1f7c10 */ /* 0x000fe400097fe4ff */
[----:B0-----:R-:W-:-:S04]  /*35d0*/  IADD3 R28, P2, R30, UR10, RZ ;  /* 0x0000000a1e1c7c10 */ /* 0x001fc8000ff5e0ff */
[----:B------:R-:W-:Y:S01]  /*35e0*/  IADD3.X R29, R31, UR13, RZ, P2, !PT ;  /* 0x0000000d1f1d7c10 */ /* 0x000fe200097fe4ff */
[-C--:B--2---:R-:W-:Y:S02]  /*35f0*/  IMAD R9, R9, R2.reuse, RZ ;  /* 0x0000000209097224 */ /* 0x084fe400078e02ff */
[----:B------:R-:W-:-:S04]  /*3600*/  IMAD.WIDE.U32 R32, R8, R2, R34 ;  /* 0x0000000208207225 */ /* 0x000fc800078e0022 */
[----:B------:R-:W-:Y:S02]  /*3610*/  IMAD R37, R8, R3, R9 ;  /* 0x0000000308257224 */ /* 0x000fe400078e0209 */
[----:B------:R-:W2:Y:S04]  /*3620*/  LDL.64 R2, [UR15+0x48] ;  /* 0x0000480fff027983 */ /* 0x000ea80008100a00 */
[----:B------:R0:W2:Y:S01]  /*3630*/  LDG.E.64 R8, desc[UR6][R30.64] ;  /* 0x000000061e087981 */ /* 0x0000a2000c1e1b00 */
[----:B------:R-:W-:Y:S01]  /*3640*/  IADD3 R33, R33, R37, RZ ;  /* 0x0000002521217210 */ /* 0x000fe20007ffe0ff */
[----:B---3--:R-:W-:-:S04]  /*3650*/  IMAD R27, R27, R24, RZ ;  /* 0x000000181b1b7224 */ /* 0x008fc800078e02ff */
[C---:B------:R-:W-:Y:S02]  /*3660*/  IMAD R35, R26.reuse, R25, R27 ;  /* 0x000000191a237224 */ /* 0x040fe400078e021b */
[----:B------:R-:W-:Y:S02]  /*3670*/  IMAD.WIDE.U32 R32, R26, R24, R32 ;  /* 0x000000181a207225 */ /* 0x000fe400078e0020 */
[----:B------:R-:W3:Y:S04]  /*3680*/  LDL.64 R24, [UR15+0x50] ;  /* 0x0000500fff187983 */ /* 0x000ee80008100a00 */
[----:B------:R1:W3:Y:S01]  /*3690*/  LDG.E.64 R26, desc[UR6][R28.64] ;  /* 0x000000061c1a7981 */ /* 0x0002e2000c1e1b00 */
[----:B0-----:R-:W-:Y:S01]  /*36a0*/  IADD3 R30, P2, R28, UR10, RZ ;  /* 0x0000000a1c1e7c10 */ /* 0x001fe2000ff5e0ff */
[----:B------:R-:W-:-:S03]  /*36b0*/  IMAD.IADD R33, R33, 0x1, R35 ;  /* 0x0000000121217824 */ /* 0x000fc600078e0223 */
[----:B------:R-:W-:Y:S02]  /*36c0*/  IADD3.X R31, R29, UR13, RZ, P2, !PT ;  /* 0x0000000d1d1f7c10 */ /* 0x000fe400097fe4ff */
[----:B-1----:R-:W-:-:S04]  /*36d0*/  IADD3 R28, P2, R30, UR10, RZ ;  /* 0x0000000a1e1c7c10 */ /* 0x002fc8000ff5e0ff */
        /* <DEDUP_REMOVED lines=43> */
[----:B------:R-:W3:Y:S01]  /*3990*/  LDG.E.64 R24, desc[UR6][R28.64] ;  /* 0x000000061c187981 */ /* 0x000ee2000c1e1b00 */
[----:B0-----:R-:W-:Y:S01]  /*39a0*/  IADD3 R30, P2, R28, UR10, RZ ;  /* 0x0000000a1c1e7c10 */ /* 0x001fe2000ff5e0ff */
[----:B------:R-:W-:-:S03]  /*39b0*/  IMAD.IADD R33, R33, 0x1, R35 ;  /* 0x0000000121217824 */ /* 0x000fc600078e0223 */
[----:B------:R-:W-:Y:S01]  /*39c0*/  IADD3.X R31, R29, UR13, RZ, P2, !PT ;  /* 0x0000000d1d1f7c10 */ /* 0x000fe200097fe4ff */
[-C--:B--2---:R-:W-:Y:S02]  /*39d0*/  IMAD R9, R9, R2.reuse, RZ ;  /* 0x0000000209097224 */ /* 0x084fe400078e02ff */
[C---:B------:R-:W-:Y:S02]  /*39e0*/  IMAD.WIDE.U32 R34, R8.reuse, R2, R32 ;  /* 0x0000000208227225 */ /* 0x040fe400078e0020 */
[----:B------:R-:W2:Y:S02]  /*39f0*/  LDG.E.64 R32, desc[UR6][R30.64] ;  /* 0x000000061e207981 */ /* 0x000ea4000c1e1b00 */
[----:B------:R-:W-:Y:S02]  /*3a00*/  IMAD R3, R8, R3, R9 ;  /* 0x0000000308037224 */ /* 0x000fe400078e0209 */
[----:B------:R-:W2:Y:S01]  /*3a10*/  LDL.64 R8, [UR15+0x88] ;  /* 0x0000880fff087983 */ /* 0x000ea20008100a00 */
[----:B------:R-:W-:-:S02]  /*3a20*/  IADD3 R2, P2, R30, UR10, RZ ;  /* 0x0000000a1e027c10 */ /* 0x000fc4000ff5e0ff */
[----:B------:R-:W-:Y:S02]  /*3a30*/  IADD3 R35, R35, R3, RZ ;  /* 0x0000000323237210 */ /* 0x000fe40007ffe0ff */
[----:B------:R-:W-:Y:S01]  /*3a40*/  IADD3.X R3, R31, UR13, RZ, P2, !PT ;  /* 0x0000000d1f037c10 */ /* 0x000fe200097fe4ff */
[-C--:B---3--:R-:W-:Y:S02]  /*3a50*/  IMAD R25, R25, R26.reuse, RZ ;  /* 0x0000001a19197224 */ /* 0x088fe400078e02ff */
[----:B------:R-:W-:-:S04]  /*3a60*/  IMAD.WIDE.U32 R34, R24, R26, R34 ;  /* 0x0000001a18227225 */ /* 0x000fc800078e0022 */
[----:B------:R-:W-:Y:S02]  /*3a70*/  IMAD R29, R24, R27, R25 ;  /* 0x0000001b181d7224 */ /* 0x000fe400078e0219 */
[----:B------:R-:W3:Y:S04]  /*3a80*/  LDL.64 R26, [UR15+0x90] ;  /* 0x0000900fff1a7983 */ /* 0x000ee80008100a00 */
[----:B------:R-:W3:Y:S01]  /*3a90*/  LDG.E.64 R24, desc[UR6][R2.64] ;  /* 0x0000000602187981 */ /* 0x000ee2000c1e1b00 */
        /* <DEDUP_REMOVED lines=9> */
[----:B--2---:R-:W-:-:S04]  /*3b30*/  IMAD R29, R33, R8, RZ ;  /* 0x00000008211d7224 */ /* 0x004fc800078e02ff */
[C---:B------:R-:W-:Y:S02]  /*3b40*/  IMAD R29, R32.reuse, R9, R29 ;  /* 0x00000009201d7224 */ /* 0x040fe400078e021d */
[----:B------:R-:W-:-:S05]  /*3b50*/  IMAD.WIDE.U32 R8, R32, R8, R34 ;  /* 0x0000000820087225 */ /* 0x000fca00078e0022 */
[----:B------:R-:W-:Y:S01]  /*3b60*/  IADD3 R9, R9, R29, RZ ;  /* 0x0000001d09097210 */ /* 0x000fe20007ffe0ff */
[-C--:B---3--:R-:W-:Y:S02]  /*3b70*/  IMAD R25, R25, R26.reuse, RZ ;  /* 0x0000001a19197224 */ /* 0x088fe400078e02ff */
[----:B------:R-:W-:-:S04]  /*3b80*/  IMAD.WIDE.U32 R8, R24, R26, R8 ;  /* 0x0000001a18087225 */ /* 0x000fc800078e0008 */
[----:B------:R-:W-:Y:S01]  /*3b90*/  IMAD R25, R24, R27, R25 ;  /* 0x0000001b18197224 */ /* 0x000fe200078e0219 */
[----:B------:R-:W-:-:S03]  /*3ba0*/  IADD3.X R27, R3, UR13, RZ, P2, !PT ;  /* 0x0000000d031b7c10 */ /* 0x000fc600097fe4ff */
[----:B------:R-:W-:Y:S01]  /*3bb0*/  IMAD.IADD R9, R9, 0x1, R25 ;  /* 0x0000000109097824 */ /* 0x000fe200078e0219 */
[----:B------:R-:W-:Y:S06]  /*3bc0*/  @P3 BRA `(.L_x_8695) ;  /* 0xfffffff400d83947 */ /* 0x000fec000383ffff */
.L_x_8694:
[----:B------:R-:W-:-:S04]  /*3bd0*/  UISETP.GT.U32.AND UP0, UPT, UR9, 0x4, UPT ;  /* 0x000000040900788c */ /* 0x000fc8000bf04070 */
[----:B------:R-:W-:-:S06]  /*3be0*/  UISETP.GT.AND.EX UP0, UPT, UR12, URZ, UPT, UP0 ;  /* 0x0000003f0c00728c */ /* 0x000fcc000bf04300 */
[----:B------:R-:W-:-:S13]  /*3bf0*/  PLOP3.LUT P2, PT, PT, PT, UP0, 0x80, 0x0 ;  /* 0x000000000000781c */ /* 0x000fda0003f4f008 */
[----:B------:R-:W-:Y:S05]  /*3c00*/  @!P2 BRA `(.L_x_8696) ;  /* 0x00000004001ca947 */ /* 0x000fea0003800000 */
[----:B------:R-:W-:Y:S01]  /*3c10*/  ULEA UR15, UR4, UR14, 0x3 ;  /* 0x0000000e040f7291 */ /* 0x000fe2000f8e183f */
[----:B------:R-:W-:-:S05]  /*3c20*/  MOV R26, R0 ;  /* 0x00000000001a7202 */ /* 0x000fca0000000f00 */
[----:B------:R-:W2:Y:S04]  /*3c30*/  LDG.E.64 R28, desc[UR6][R26.64] ;  /* 0x000000061a1c7981 */ /* 0x000ea8000c1e1b00 */
[----:B------:R-:W2:Y:S01]  /*3c40*/  LDL.64 R30, [UR15+0x18] ;  /* 0x0000180fff1e7983 */ /* 0x000ea20008100a00 */
[----:B------:R-:W-:-:S04]  /*3c50*/  IADD3 R34, P0, R0, UR10, RZ ;  /* 0x0000000a00227c10 */ /* 0x000fc8000ff1e0ff */
[----:B------:R-:W-:Y:S02]  /*3c60*/  IADD3.X R35, R27, UR13, RZ, P0, !PT ;  /* 0x0000000d1b237c10 */ /* 0x000fe400087fe4ff */
        /* <DEDUP_REMOVED lines=16> */
[----:B------:R-:W3:Y:S01]  /*3d70*/  LDG.E.64 R26, desc[UR6][R30.64] ;  /* 0x000000061e1a7981 */ /* 0x000ee2000c1e1b00 */
[----:B------:R-:W-:Y:S02]  /*3d80*/  IADD3 R32, P0, R30, UR10, RZ ;  /* 0x0000000a1e207c10 */ /* 0x000fe4000ff1e0ff */
[----:B------:R-:W-:Y:S02]  /*3d90*/  IADD3 R35, R35, R37, RZ ;  /* 0x0000002523237210 */ /* 0x000fe40007ffe0ff */
[----:B------:R-:W-:Y:S01]  /*3da0*/  IADD3.X R33, R31, UR13, RZ, P0, !PT ;  /* 0x0000000d1f217c10 */ /* 0x000fe200087fe4ff */
[----:B--2---:R-:W-:-:S02]  /*3db0*/  IMAD R3, R29, R8, RZ ;  /* 0x000000081d037224 */ /* 0x004fc400078e02ff */
[----:B------:R-:W-:-:S04]  /*3dc0*/  IMAD.WIDE.U32 R34, R28, R8, R34 ;  /* 0x000000081c227225 */ /* 0x000fc800078e0022 */
[----:B------:R-:W-:Y:S02]  /*3dd0*/  IMAD R29, R28, R9, R3 ;  /* 0x000000091c1d7224 */ /* 0x000fe400078e0203 */
[----:B------:R-:W2:Y:S04]  /*3de0*/  LDL.64 R2, [UR15+0x38] ;  /* 0x0000380fff027983 */ /* 0x000ea80008100a00 */
[----:B------:R-:W2:Y:S01]  /*3df0*/  LDG.E.64 R8, desc[UR6][R32.64] ;  /* 0x0000000620087981 */ /* 0x000ea2000c1e1b00 */
[----:B------:R-:W-:Y:S01]  /*3e00*/  IADD3 R28, P0, R32, UR10, RZ ;  /* 0x0000000a201c7c10 */ /* 0x000fe2000ff1e0ff */
[----:B------:R-:W-:Y:S02]  /*3e10*/  IMAD.IADD R35, R35, 0x1, R29 ;  /* 0x0000000123237824 */ /* 0x000fe400078e021d */
[-C--:B---3--:R-:W-:Y:S01]  /*3e20*/  IMAD R27, R27, R24.reuse, RZ ;  /* 0x000000181b1b7224 */ /* 0x088fe200078e02ff */
[----:B------:R-:W-:Y:S01]  /*3e30*/  IADD3.X R29, R33, UR13, RZ, P0, !PT ;  /* 0x0000000d211d7c10 */ /* 0x000fe200087fe4ff */
[----:B------:R-:W-:-:S04]  /*3e40*/  IMAD.WIDE.U32 R34, R26, R24, R34 ;  /* 0x000000181a227225 */ /* 0x000fc800078e0022 */
[----:B------:R-:W-:Y:S02]  /*3e50*/  IMAD R31, R26, R25, R27 ;  /* 0x000000191a1f7224 */ /* 0x000fe400078e021b */
[----:B------:R-:W3:Y:S04]  /*3e60*/  LDL.64 R24, [UR15+0x40] ;  /* 0x0000400fff187983 */ /* 0x000ee80008100a00 */
[----:B------:R-:W3:Y:S01]  /*3e70*/  LDG.E.64 R26, desc[UR6][R28.64] ;  /* 0x000000061c1a7981 */ /* 0x000ee2000c1e1b00 */
[----:B------:R-:W-:Y:S02]  /*3e80*/  IADD3 R35, R35, R31, RZ ;  /* 0x0000001f23237210 */ /* 0x000fe40007ffe0ff */
[----:B------:R-:W-:-:S04]  /*3e90*/  IADD3 R30, P0, R28, UR10, RZ ;  /* 0x0000000a1c1e7c10 */ /* 0x000fc8000ff1e0ff */
[----:B------:R-:W-:-:S05]  /*3ea0*/  IADD3.X R31, R29, UR13, RZ, P0, !PT ;  /* 0x0000000d1d1f7c10 */ /* 0x000fca00087fe4ff */
[----:B------:R-:W4:Y:S01]  /*3eb0*/  LDG.E.64 R28, desc[UR6][R30.64] ;  /* 0x000000061e1c7981 */ /* 0x000f22000c1e1b00 */
[-C--:B--2---:R-:W-:Y:S02]  /*3ec0*/  IMAD R9, R9, R2.reuse, RZ ;  /* 0x0000000209097224 */ /* 0x084fe400078e02ff */
[----:B------:R-:W-:-:S04]  /*3ed0*/  IMAD.WIDE.U32 R32, R8, R2, R34 ;  /* 0x0000000208207225 */ /* 0x000fc800078e0022 */
[----:B------:R-:W-:Y:S01]  /*3ee0*/  IMAD R9, R8, R3, R9 ;  /* 0x0000000308097224 */ /* 0x000fe200078e0209 */
[----:B------:R-:W-:-:S03]  /*3ef0*/  IADD3 R2, P0, R30, UR10, RZ ;  /* 0x0000000a1e027c10 */ /* 0x000fc6000ff1e0ff */
[----:B------:R-:W-:Y:S02]  /*3f00*/  IMAD.IADD R33, R33, 0x1, R9 ;  /* 0x0000000121217824 */ /* 0x000fe400078e0209 */
[----:B------:R-:W4:Y:S01]  /*3f10*/  LDL.64 R8, [UR15+0x48] ;  /* 0x0000480fff087983 */ /* 0x000f220008100a00 */
[----:B------:R-:W-:Y:S01]  /*3f20*/  IADD3.X R3, R31, UR13, RZ, P0, !PT ;  /* 0x0000000d1f037c10 */ /* 0x000fe200087fe4ff */
[-C--:B---3--:R-:W-:Y:S02]  /*3f30*/  IMAD R27, R27, R24.reuse, RZ ;  /* 0x000000181b1b7224 */ /* 0x088fe400078e02ff */
[----:B------:R-:W-:-:S04]  /*3f40*/  IMAD.WIDE.U32 R32, R26, R24, R32 ;  /* 0x000000181a207225 */ /* 0x000fc800078e0020 */
[----:B------:R-:W-:Y:S02]  /*3f50*/  IMAD R35, R26, R25, R27 ;  /* 0x000000191a237224 */ /* 0x000fe400078e021b */
[----:B------:R-:W2:Y:S04]  /*3f60*/  LDL.64 R26, [UR15+0x50] ;  /* 0x0000500fff1a7983 */ /* 0x000ea80008100a00 */
[----:B------:R-:W2:Y:S01]  /*3f70*/  LDG.E.64 R24, desc[UR6][R2.64] ;  /* 0x0000000602187981 */ /* 0x000ea2000c1e1b00 */
[----:B------:R-:W-:Y:S02]  /*3f80*/  IADD3 R33, R33, R35, RZ ;  /* 0x0000002321217210 */ /* 0x000fe40007ffe0ff */
        /* <DEDUP_REMOVED lines=13> */
[----:B------:R-:W-:-:S04]  /*4060*/  IADD3.X R27, R3, UR13, RZ, P2, !PT ;  /* 0x0000000d031b7c10 */ /* 0x000fc800097fe4ff */
[----:B------:R-:W-:-:S07]  /*4070*/  IADD3 R9, R9, R25, RZ ;  /* 0x0000001909097210 */ /* 0x000fce0007ffe0ff */
.L_x_8696:
[----:B------:R-:W-:-:S04]  /*4080*/  ISETP.NE.U32.AND P2, PT, RZ, UR9, PT ;  /* 0x00000009ff007c0c */ /* 0x000fc8000bf45070 */
[----:B------:R-:W-:-:S13]  /*4090*/  ISETP.NE.OR.EX P0, PT, RZ, UR12, P0, P2 ;  /* 0x0000000cff007c0c */ /* 0x000fda0008705720 */
[----:B------:R-:W-:Y:S05]  /*40a0*/  @!P0 BRA `(.L_x_8692) ;  /* 0x0000000000a88947 */ /* 0x000fea0003800000 */
.L_x_8693:
[----:B------:R-:W-:Y:S01]  /*40b0*/  ULEA UR15, UR4, UR14, 0x3 ;  /* 0x0000000e040f7291 */ /* 0x000fe2000f8e183f */
[----:B------:R-:W-:Y:S01]  /*40c0*/  IMAD.MOV.U32 R2, RZ, RZ, R0 ;  /* 0x000000ffff027224 */ /* 0x000fe200078e0000 */
[----:B------:R-:W-:Y:S02]  /*40d0*/  MOV R3, R27 ;  /* 0x0000001b00037202 */ /* 0x000fe40000000f00 */
[----:B------:R-:W-:-:S04]  /*40e0*/  IADD3 R34, P0, R0, UR10, RZ ;  /* 0x0000000a00227c10 */ /* 0x000fc8000ff1e0ff */
[----:B------:R-:W2:Y:S01]  /*40f0*/  LDG.E.64 R2, desc[UR6][R2.64] ;  /* 0x0000000602027981 */ /* 0x000ea2000c1e1b00 */
[----:B------:R-:W-:-:S03]  /*4100*/  IADD3.X R35, R27, UR13, RZ, P0, !PT ;  /* 0x0000000d1b237c10 */ /* 0x000fc600087fe4ff */
[----:B------:R-:W2:Y:S04]  /*4110*/  LDL.64 R24, [UR15+0x18] ;  /* 0x0000180fff187983 */ /* 0x000ea80008100a00 */
[----:B------:R-:W3:Y:S04]  /*4120*/  LDL.64 R26, [UR15+0x20] ;  /* 0x0000200fff1a7983 */ /* 0x000ee80008100a00 */
[----:B------:R-:W3:Y:S01]  /*4130*/  LDG.E.64 R28, desc[UR6][R34.64] ;  /* 0x00000006221c7981 */ /* 0x000ee2000c1e1b00 */
[----:B------:R-:W-:-:S04]  /*4140*/  IADD3 R30, P0, R34, UR10, RZ ;  /* 0x0000000a221e7c10 */ /* 0x000fc8000ff1e0ff */
[----:B------:R-:W-:Y:S01]  /*4150*/  IADD3.X R31, R35, UR13, RZ, P0, !PT ;  /* 0x0000000d231f7c10 */ /* 0x000fe200087fe4ff */
[-C--:B--2---:R-:W-:Y:S02]  /*4160*/  IMAD R33, R3, R24.reuse, RZ ;  /* 0x0000001803217224 */ /* 0x084fe400078e02ff */
[----:B------:R-:W-:-:S04]  /*4170*/  IMAD.WIDE.U32 R8, R2, R24, R8 ;  /* 0x0000001802087225 */ /* 0x000fc800078e0008 */
[----:B------:R-:W-:Y:S01]  /*4180*/  IMAD R3, R2, R25, R33 ;  /* 0x0000001902037224 */ /* 0x000fe200078e0221 */
[----:B------:R-:W-:Y:S01]  /*4190*/  IADD3 R2, P0, R30, UR10, RZ ;  /* 0x0000000a1e027c10 */ /* 0x000fe2000ff1e0ff */
[----:B------:R-:W2:Y:S01]  /*41a0*/  LDL.64 R32, [UR15+0x28] ;  /* 0x0000280fff207983 */ /* 0x000ea20008100a00 */
[----:B---3--:R-:W-:-:S03]  /*41b0*/  IMAD R29, R29, R26, RZ ;  /* 0x0000001a1d1d7224 */ /* 0x008fc600078e02ff */
[----:B------:R-:W2:Y:S01]  /*41c0*/  LDG.E.64 R24, desc[UR6][R30.64] ;  /* 0x000000061e187981 */ /* 0x000ea2000c1e1b00 */
[----:B------:R-:W-:Y:S01]  /*41d0*/  IMAD.IADD R9, R9, 0x1, R3 ;  /* 0x0000000109097824 */ /* 0x000fe200078e0203 */
[----:B------:R-:W-:Y:S01]  /*41e0*/  IADD3.X R3, R31, UR13, RZ, P0, !PT ;  /* 0x0000000d1f037c10 */ /* 0x000fe200087fe4ff */
[C---:B------:R-:W-:Y:S02]  /*41f0*/  IMAD R35, R28.reuse, R27, R29 ;  /* 0x0000001b1c237224 */ /* 0x040fe400078e021d */
[----:B------:R-:W-:Y:S02]  /*4200*/  IMAD.WIDE.U32 R28, R28, R26, R8 ;  /* 0x0000001a1c1c7225 */ /* 0x000fe400078e0008 */
[----:B------:R-:W3:Y:S04]  /*4210*/  LDL.64 R26, [UR15+0x30] ;  /* 0x0000300fff1a7983 */ /* 0x000ee80008100a00 */
[----:B------:R-:W3:Y:S01]  /*4220*/  LDG.E.64 R8, desc[UR6][R2.64] ;  /* 0x0000000602087981 */ /* 0x000ee2000c1e1b00 */
[----:B------:R-:W-:Y:S01]  /*4230*/  UIADD3 UR9, UP0, UR9, -0x4, URZ ;  /* 0xfffffffc09097890 */ /* 0x000fe2000ff1e03f */
[----:B------:R-:W-:-:S02]  /*4240*/  IADD3 R29, R29, R35, RZ ;  /* 0x000000231d1d7210 */ /* 0x000fc40007ffe0ff */
[----:B------:R-:W-:Y:S01]  /*4250*/  IADD3 R0, P2, R2, UR10, RZ ;  /* 0x0000000a02007c10 */ /* 0x000fe2000ff5e0ff */
[----:B------:R-:W-:Y:S02]  /*4260*/  UIADD3.X UR12, UR12, -0x1, URZ, UP0, !UPT ;  /* 0xffffffff0c0c7890 */ /* 0x000fe400087fe43f */
[----:B------:R-:W-:Y:S01]  /*4270*/  ISETP.NE.U32.AND P0, PT, RZ, UR9, PT ;  /* 0x00000009ff007c0c */ /* 0x000fe2000bf05070 */
[----:B------:R-:W-:-:S03]  /*4280*/  UIADD3 UR4, UP0, UR4, 0x4, URZ ;  /* 0x0000000404047890 */ /* 0x000fc6000ff1e03f */
[----:B------:R-:W-:Y:S01]  /*4290*/  ISETP.NE.AND.EX P0, PT, RZ, UR12, PT, P0 ;  /* 0x0000000cff007c0c */ /* 0x000fe2000bf05300 */
        /* <DEDUP_REMOVED lines=8> */
[----:B------:R-:W-:Y:S02]  /*4320*/  IADD3 R9, R9, R27, RZ ;  /* 0x0000001b09097210 */ /* 0x000fe40007ffe0ff */
[----:B------:R-:W-:Y:S01]  /*4330*/  IADD3.X R27, R3, UR13, RZ, P2, !PT ;  /* 0x0000000d031b7c10 */ /* 0x000fe200097fe4ff */
[----:B------:R-:W-:Y:S06]  /*4340*/  @P0 BRA `(.L_x_8693) ;  /* 0xfffffffc00580947 */ /* 0x000fec000383ffff */
.L_x_8692:
[----:B------:R-:W-:-:S06]  /*4350*/  ULOP3.LUT UR16, UR16, 0x3, URZ, 0xc0, !UPT ;  /* 0x0000000310107892 */ /* 0x000fcc000f8ec03f */
[----:B------:R-:W-:-:S04]  /*4360*/  ISETP.NE.U32.AND P0, PT, RZ, UR16, PT ;  /* 0x00000010ff007c0c */ /* 0x000fc8000bf05070 */
[----:B------:R-:W-:-:S13]  /*4370*/  ISETP.NE.AND.EX P0, PT, RZ, RZ, PT, P0 ;  /* 0x000000ffff00720c */ /* 0x000fda0003f05300 */
[----:B------:R-:W-:Y:S05]  /*4380*/  @!P0 BRA `(.L_x_8691) ;  /* 0x0000000000c08947 */ /* 0x000fea0003800000 */
[----:B------:R-:W-:Y:S01]  /*4390*/  ULDC.64 UR10, c[0x0][0x220] ;  /* 0x00008800000a7ab9 */ /* 0x000fe20000000a00 */
[----:B------:R-:W-:Y:S01]  /*43a0*/  ULDC.64 UR12, c[0x0][0x218] ;  /* 0x00008600000c7ab9 */ /* 0x000fe20000000a00 */
[----:B------:R-:W-:Y:S02]  /*43b0*/  IMAD R13, R13, UR10, RZ ;  /* 0x0000000a0d0d7c24 */ /* 0x000fe4000f8e02ff */
[----:B------:R-:W-:-:S04]  /*43c0*/  IMAD.WIDE.U32 R2, R12, UR10, RZ ;  /* 0x0000000a0c027c25 */ /* 0x000fc8000f8e00ff */
[----:B------:R-:W-:Y:S01]  /*43d0*/  IMAD R13, R12, UR11, R13 ;  /* 0x0000000b0c0d7c24 */ /* 0x000fe2000f8e020d */
[----:B------:R-:W-:Y:S01]  /*43e0*/  ULDC.64 UR10, c[0x0][0x270] ;  /* 0x00009c00000a7ab9 */ /* 0x000fe20000000a00 */
[----:B------:R-:W-:Y:S01]  /*43f0*/  IMAD.MOV.U32 R12, RZ, RZ, R2 ;  /* 0x000000ffff0c7224 */ /* 0x000fe200078e0002 */
[----:B------:R-:W-:Y:S01]  /*4400*/  UIMAD UR5, UR5, UR10, URZ ;  /* 0x0000000a050572a4 */ /* 0x000fe2000f8e023f */
[----:B------:R-:W-:Y:S01]  /*4410*/  IMAD.IADD R13, R3, 0x1, R13 ;  /* 0x00000001030d7824 */ /* 0x000fe200078e020d */
[----:B------:R-:W-:Y:S02]  /*4420*/  MOV R3, UR10 ;  /* 0x0000000a00037c02 */ /* 0x000fe40008000f00 */
[----:B------:R-:W-:-:S03]  /*4430*/  UIMAD UR5, UR4, UR11, UR5 ;  /* 0x0000000b040572a4 */ /* 0x000fc6000f8e0205 */
        /* <DEDUP_REMOVED lines=37> */
.L_x_8691:
        /* <DEDUP_REMOVED lines=19> */
[----:B------:R-:W-:-:S04]  /*47c0*/  IMAD.WIDE.U32 R2, R14, UR4, RZ ;  /* 0x000000040e027c25 */ /* 0x000fc8000f8e00ff */
[----:B------:R-:W-:Y:S02]  /*47d0*/  IMAD.U32 R12, RZ, RZ, UR10 ;  /* 0x0000000aff0c7e24 */ /* 0x000fe4000f8e00ff */
        /* <DEDUP_REMOVED lines=15> */
.L_x_8701:
[----:B------:R-:W-:Y:S01]  /*48d0*/  ULEA UR15, UR4, UR14, 0x3 ;  /* 0x0000000e040f7291 */ /* 0x000fe2000f8e183f */
[----:B------:R-:W-:Y:S01]  /*48e0*/  IMAD.MOV.U32 R12, RZ, RZ, R0 ;  /* 0x000000ffff0c7224 */ /* 0x000fe200078e0000 */
[----:B------:R-:W-:-:S05]  /*48f0*/  MOV R13, R25 ;  /* 0x00000019000d7202 */ /* 0x000fca0000000f00 */
[----:B------:R-:W2:Y:S04]  /*4900*/  LDG.E.64 R28, desc[UR6][R12.64] ;  /* 0x000000060c1c7981 */ /* 0x000ea8000c1e1b00 */
[----:B------:R-:W2:Y:S01]  /*4910*/  LDL.64 R30, [UR15+0x18] ;  /* 0x0000180fff1e7983 */ /* 0x000ea20008100a00 */
[----:B------:R-:W-:Y:S01]  /*4920*/  USHF.L.U32 UR11, UR13, 0x3, URZ ;  /* 0x000000030d0b7899 */ /* 0x000fe2000800063f */
[----:B------:R-:W-:-:S03]  /*4930*/  IADD3 R36, P2, R0, UR18, RZ ;  /* 0x0000001200247c10 */ /* 0x000fc6000ff5e0ff */
[----:B------:R-:W-:Y:S01]  /*4940*/  UIADD3 UR11, UR19, UR11, URZ ;  /* 0x0000000b130b7290 */ /* 0x000fe2000fffe03f */
[----:B------:R-:W3:Y:S05]  /*4950*/  LDL.64 R12, [UR15+0x28] ;  /* 0x0000280fff0c7983 */ /* 0x000eea0008100a00 */
        /* <DEDUP_REMOVED lines=14> */
[----:B------:R-:W-:-:S03]  /*4a40*/  IMAD.IADD R35, R35, 0x1, R31 ;  /* 0x0000000123237824 */ /* 0x000fc600078e021f */
[----:B------:R-:W-:Y:S01]  /*4a50*/  IADD3.X R31, R33, UR11, RZ, P2, !PT ;  /* 0x0000000b211f7c10 */ /* 0x000fe200097fe4ff */
[-C--:B----4-:R-:W-:Y:S02]  /*4a60*/  IMAD R27, R27, R24.reuse, RZ ;  /* 0x000000181b1b7224 */ /* 0x090fe400078e02ff */
[----:B------:R-:W-:-:S04]  /*4a70*/  IMAD.WIDE.U32 R34, R26, R24, R34 ;  /* 0x000000181a227225 */ /* 0x000fc800078e0022 */
[----:B------:R-:W-:Y:S02]  /*4a80*/  IMAD R37, R26, R25, R27 ;  /* 0x000000191a257224 */ /* 0x000fe400078e021b */
[----:B------:R1:W4:Y:S04]  /*4a90*/  LDG.E.64 R24, desc[UR6][R30.64] ;  /* 0x000000061e187981 */ /* 0x000328000c1e1b00 */
[----:B------:R-:W4:Y:S01]  /*4aa0*/  LDL.64 R26, [UR15+0x38] ;  /* 0x0000380fff1a7983 */ /* 0x000f220008100a00 */
[----:B0-----:R-:W-:Y:S01]  /*4ab0*/  IADD3 R32, P2, R30, UR18, RZ ;  /* 0x000000121e207c10 */ /* 0x001fe2000ff5e0ff */
        /* <DEDUP_REMOVED lines=8> */
[----:B-1----:R-:W-:Y:S01]  /*4b40*/  IMAD.IADD R31, R37, 0x1, R0 ;  /* 0x00000001251f7824 */ /* 0x002fe200078e0200 */
[----:B------:R-:W-:Y:S02]  /*4b50*/  MOV R30, R36 ;  /* 0x00000024001e7202 */ /* 0x000fe40000000f00 */
[----:B------:R-:W-:Y:S01]  /*4b60*/  IADD3.X R35, R33, UR11, RZ, P2, !PT ;  /* 0x0000000b21237c10 */ /* 0x000fe200097fe4ff */
[----:B--2---:R-:W-:-:S04]  /*4b70*/  IMAD R11, R11, R28, RZ ;  /* 0x0000001c0b0b7224 */ /* 0x004fc800078e02ff */
[C---:B------:R-:W-:Y:S02]  /*4b80*/  IMAD R0, R10.reuse, R29, R11 ;  /* 0x0000001d0a007224 */ /* 0x040fe400078e020b */
[----:B------:R-:W-:Y:S02]  /*4b90*/  IMAD.WIDE.U32 R10, R10, R28, R30 ;  /* 0x0000001c0a0a7225 */ /* 0x000fe400078e001e */
        /* <DEDUP_REMOVED lines=18> */
[----:B0-----:R-:W-:Y:S01]  /*4cc0*/  IADD3 R32, P2, R34, UR18, RZ ;  /* 0x0000001222207c10 */ /* 0x001fe2000ff5e0ff */
[----:B------:R-:W-:-:S03]  /*4cd0*/  IMAD.IADD R13, R13, 0x1, R0 ;  /* 0x000000010d0d7824 */ /* 0x000fc600078e0200 */
[----:B------:R-:W-:Y:S01]  /*4ce0*/  IADD3.X R33, R35, UR11, RZ, P2, !PT ;  /* 0x0000000b23217c10 */ /* 0x000fe200097fe4ff */
[----:B--2---:R-:W-:-:S04]  /*4cf0*/  IMAD R29, R29, R30, RZ ;  /* 0x0000001e1d1d7224 */ /* 0x004fc800078e02ff */
[C---:B------:R-:W-:Y:S02]  /*4d00*/  IMAD R0, R28.reuse, R31, R29 ;  /* 0x0000001f1c007224 */ /* 0x040fe400078e021d */
[----:B------:R-:W-:Y:S02]  /*4d10*/  IMAD.WIDE.U32 R30, R28, R30, R12 ;  /* 0x0000001e1c1e7225 */ /* 0x000fe400078e000c */
[----:B------:R-:W2:Y:S04]  /*4d20*/  LDG.E.64 R12, desc[UR6][R32.64] ;  /* 0x00000006200c7981 */ /* 0x000ea8000c1e1b00 */
[----:B------:R-:W2:Y:S01]  /*4d30*/  LDL.64 R28, [UR15+0x60] ;  /* 0x0000600fff1c7983 */ /* 0x000ea20008100a00 */
[----:B------:R-:W-:Y:S02]  /*4d40*/  IADD3 R31, R31, R0, RZ ;  /* 0x000000001f1f7210 */ /* 0x000fe40007ffe0ff */
[----:B------:R-:W-:Y:S01]  /*4d50*/  IADD3 R36, P2, R32, UR18, RZ ;  /* 0x0000001220247c10 */ /* 0x000fe2000ff5e0ff */
[----:B----4-:R-:W-:-:S03]  /*4d60*/  IMAD R27, R27, R24, RZ ;  /* 0x000000181b1b7224 */ /* 0x010fc600078e02ff */
[----:B------:R-:W-:Y:S01]  /*4d70*/  IADD3.X R37, R33, UR11, RZ, P2, !PT ;  /* 0x0000000b21257c10 */ /* 0x000fe200097fe4ff */
[----:B-1----:R-:W-:-:S04]  /*4d80*/  IMAD.WIDE.U32 R34, R26, R24, R30 ;  /* 0x000000181a227225 */ /* 0x002fc800078e001e */
[----:B------:R-:W-:Y:S01]  /*4d90*/  IMAD R27, R26, R25, R27 ;  /* 0x000000191a1b7224 */ /* 0x000fe200078e021b */
[----:B------:R-:W-:Y:S01]  /*4da0*/  IADD3 R30, P2, R36, UR18, RZ ;  /* 0x00000012241e7c10 */ /* 0x000fe2000ff5e0ff */
[----:B------:R0:W4:Y:S02]  /*4db0*/  LDG.E.64 R24, desc[UR6][R36.64] ;  /* 0x0000000624187981 */ /* 0x000124000c1e1b00 */
[----:B------:R-:W-:Y:S02]  /*4dc0*/  IMAD.IADD R35, R35, 0x1, R27 ;  /* 0x0000000123237824 */ /* 0x000fe400078e021b */
[----:B------:R-:W4:Y:S01]  /*4dd0*/  LDL.64 R26, [UR15+0x68] ;  /* 0x0000680fff1a7983 */ /* 0x000f220008100a00 */
[----:B------:R-:W-:Y:S01]  /*4de0*/  IADD3.X R31, R37, UR11, RZ, P2, !PT ;  /* 0x0000000b251f7c10 */ /* 0x000fe200097fe4ff */
[----:B---3--:R-:W-:-:S04]  /*4df0*/  IMAD R11, R11, R2, RZ ;  /* 0x000000020b0b7224 */ /* 0x008fc800078e02ff */
[C---:B------:R-:W-:Y:S01]  /*4e00*/  IMAD R0, R10.reuse, R3, R11 ;  /* 0x000000030a007224 */ /* 0x040fe200078e020b */
[----:B------:R-:W3:Y:S01]  /*4e10*/  LDG.E.64 R32, desc[UR6][R30.64] ;  /* 0x000000061e207981 */ /* 0x000ee2000c1e1b00 */
[----:B------:R-:W-:-:S03]  /*4e20*/  IMAD.WIDE.U32 R2, R10, R2, R34 ;  /* 0x000000020a027225 */ /* 0x000fc600078e0022 */
[----:B------:R-:W3:Y:S01]  /*4e30*/  LDL.64 R34, [UR15+0x70] ;  /* 0x0000700fff227983 */ /* 0x000ee20008100a00 */
[----:B0-----:R-:W-:Y:S02]  /*4e40*/  IADD3 R36, P2, R30, UR18, RZ ;  /* 0x000000121e247c10 */ /* 0x001fe4000ff5e0ff */
[----:B------:R-:W-:Y:S02]  /*4e50*/  IADD3 R3, R3, R0, RZ ;  /* 0x0000000003037210 */ /* 0x000fe40007ffe0ff */
[----:B------:R-:W-:Y:S02]  /*4e60*/  IADD3.X R37, R31, UR11, RZ, P2, !PT ;  /* 0x0000000b1f257c10 */ /* 0x000fe400097fe4ff */
[----:B------:R-:W5:Y:S01]  /*4e70*/  LDL.64 R30, [UR15+0x88] ;  /* 0x0000880fff1e7983 */ /* 0x000f620008100a00 */
        /* <DEDUP_REMOVED lines=16> */
[----:B------:R-:W-:Y:S01]  /*4f80*/  IADD3 R34, P2, R28, UR18, RZ ;  /* 0x000000121c227c10 */ /* 0x000fe2000ff5e0ff */
[----:B------:R-:W3:Y:S03]  /*4f90*/  LDL.64 R24, [UR15+0x80] ;  /* 0x0000800fff187983 */ /* 0x000ee60008100a00 */
[----:B------:R-:W-:-:S02]  /*4fa0*/  IADD3.X R35, R29, UR11, RZ, P2, !PT ;  /* 0x0000000b1d237c10 */ /* 0x000fc400097fe4ff */
[----:B------:R-:W-:-:S03]  /*4fb0*/  IADD3 R12, P2, R34, UR18, RZ ;  /* 0x00000012220c7c10 */ /* 0x000fc6000ff5e0ff */
[----:B------:R-:W5:Y:S01]  /*4fc0*/  LDG.E.64 R28, desc[UR6][R34.64] ;  /* 0x00000006221c7981 */ /* 0x000f62000c1e1b00 */
[----:B------:R-:W-:Y:S01]  /*4fd0*/  IMAD.IADD R33, R33, 0x1, R13 ;  /* 0x0000000121217824 */ /* 0x000fe200078e020d */
[----:B------:R-:W-:Y:S01]  /*4fe0*/  IADD3.X R13, R35, UR11, RZ, P2, !PT ;  /* 0x0000000b230d7c10 */ /* 0x000fe200097fe4ff */
[-C--:B--2---:R-:W-:Y:S02]  /*4ff0*/  IMAD R3, R3, R10.reuse, RZ ;  /* 0x0000000a03037224 */ /* 0x084fe400078e02ff */
[----:B------:R-:W-:-:S04]  /*5000*/  IMAD.WIDE.U32 R32, R2, R10, R32 ;  /* 0x0000000a02207225 */ /* 0x000fc800078e0020 */
[----:B------:R-:W-:Y:S02]  /*5010*/  IMAD R0, R2, R11, R3 ;  /* 0x0000000b02007224 */ /* 0x000fe400078e0203 */
[----:B------:R-:W2:Y:S04]  /*5020*/  LDG.E.64 R2, desc[UR6][R12.64] ;  /* 0x000000060c027981 */ /* 0x000ea8000c1e1b00 */
        /* <DEDUP_REMOVED lines=10> */
[----:B-----5:R-:W-:Y:S01]  /*50d0*/  IMAD R27, R29, R30, RZ ;  /* 0x0000001e1d1b7224 */ /* 0x020fe200078e02ff */
[----:B------:R-:W-:-:S03]  /*50e0*/  PLOP3.LUT P3, PT, PT, PT, UP0, 0x80, 0x0 ;  /* 0x000000000000781c */ /* 0x000fc60003f6f008 */
[C---:B------:R-:W-:Y:S02]  /*50f0*/  IMAD R27, R28.reuse, R31, R27 ;  /* 0x0000001f1c1b7224 */ /* 0x040fe400078e021b */
[----:B------:R-:W-:Y:S01]  /*5100*/  IMAD.WIDE.U32 R28, R28, R30, R24 ;  /* 0x0000001e1c1c7225 */ /* 0x000fe200078e0018 */
[----:B------:R-:W-:Y:S01]  /*5110*/  UIADD3 UR4, UP1, UR4, 0x10, URZ ;  /* 0x0000001004047890 */ /* 0x000fe2000ff3e03f */
[----:B------:R-:W-:-:S03]  /*5120*/  IADD3 R0, P2, R12, UR18, RZ ;  /* 0x000000120c007c10 */ /* 0x000fc6000ff5e0ff */
[----:B------:R-:W-:Y:S01]  /*5130*/  IADD3 R29, R29, R27, RZ ;  /* 0x0000001b1d1d7210 */ /* 0x000fe20007ffe0ff */
[----:B------:R-:W-:Y:S01]  /*5140*/  UIADD3.X UR5, URZ, UR5, URZ, UP1, !UPT ;  /* 0x000000053f057290 */ /* 0x000fe20008ffe43f */
[----:B------:R-:W-:Y:S01]  /*5150*/  IADD3.X R25, R13, UR11, RZ, P2, !PT ;  /* 0x0000000b0d197c10 */ /* 0x000fe200097fe4ff */
[----:B--2---:R-:W-:-:S04]  /*5160*/  IMAD R3, R3, R10, RZ ;  /* 0x0000000a03037224 */ /* 0x004fc800078e02ff */
[C---:B------:R-:W-:Y:S02]  /*5170*/  IMAD R3, R2.reuse, R11, R3 ;  /* 0x0000000b02037224 */ /* 0x040fe400078e0203 */
[----:B------:R-:W-:-:S04]  /*5180*/  IMAD.WIDE.U32 R10, R2, R10, R28 ;  /* 0x0000000a020a7225 */ /* 0x000fc800078e001c */
[----:B------:R-:W-:Y:S01]  /*5190*/  IMAD.IADD R11, R11, 0x1, R3 ;  /* 0x000000010b0b7824 */ /* 0x000fe200078e0203 */
[----:B------:R-:W-:Y:S06]  /*51a0*/  @P3 BRA `(.L_x_8701) ;  /* 0xfffffff400c83947 */ /* 0x000fec000383ffff */
.L_x_8700:
        /* <DEDUP_REMOVED lines=9> */
[----:B------:R-:W-:Y:S01]  /*5240*/  UIADD3 UR11, UR19, UR11, URZ ;  /* 0x0000000b130b7290 */ /* 0x000fe2000fffe03f */
[----:B------:R-:W-:Y:S02]  /*5250*/  IADD3 R34, P0, R0, UR18, RZ ;  /* 0x0000001200227c10 */ /* 0x000fe4000ff1e0ff */
[----:B------:R-:W3:Y:S03]  /*5260*/  LDL.64 R28, [UR15+0x20] ;  /* 0x0000200fff1c7983 */ /* 0x000ee60008100a00 */
[----:B------:R-:W-:Y:S01]  /*5270*/  IADD3.X R35, R25, UR11, RZ, P0, !PT ;  /* 0x0000000b19237c10 */ /* 0x000fe200087fe4ff */
        /* <DEDUP_REMOVED lines=17> */
[----:B------:R-:W3:Y:S02]  /*5390*/  LDG.E.64 R10, desc[UR6][R34.64] ;  /* 0x00000006220a7981 */ /* 0x000ee4000c1e1b00 */
[----:B------:R-:W-:Y:S02]  /*53a0*/  IMAD R29, R26, R29, R27 ;  /* 0x0000001d1a1d7224 */ /* 0x000fe400078e021b */
[----:B------:R-:W3:Y:S01]  /*53b0*/  LDL.64 R26, [UR15+0x38] ;  /* 0x0000380fff1a7983 */ /* 0x000ee20008100a00 */
        /* <DEDUP_REMOVED lines=44> */
.L_x_8702:
[----:B------:R-:W-:-:S04]  /*5680*/  ISETP.NE.U32.AND P2, PT, RZ, UR9, PT ;  /* 0x00000009ff007c0c */ /* 0x000fc8000bf45070 */
[----:B------:R-:W-:-:S13]  /*5690*/  ISETP.NE.OR.EX P0, PT, RZ, UR10, P0, P2 ;  /* 0x0000000aff007c0c */ /* 0x000fda0008705720 */
[----:B------:R-:W-:Y:S05]  /*56a0*/  @!P0 BRA `(.L_x_8698) ;  /* 0x0000000000ac8947 */ /* 0x000fea0003800000 */
.L_x_8699:
[----:B------:R-:W-:Y:S01]  /*56b0*/  ULEA UR15, UR4, UR14, 0x3 ;  /* 0x0000000e040f7291 */ /* 0x000fe2000f8e183f */
[----:B------:R-:W-:-:S05]  /*56c0*/  IMAD.MOV.U32 R24, RZ, RZ, R0 ;  /* 0x000000ffff187224 */ /* 0x000fca00078e0000 */
[----:B------:R0:W2:Y:S04]  /*56d0*/  LDG.E.64 R2, desc[UR6][R24.64] ;  /* 0x0000000618027981 */ /* 0x0000a8000c1e1b00 */
[----:B------:R-:W2:Y:S01]  /*56e0*/  LDL.64 R12, [UR15+0x18] ;  /* 0x0000180fff0c7983 */ /* 0x000ea20008100a00 */
[----:B------:R-:W-:Y:S01]  /*56f0*/  USHF.L.U32 UR11, UR13, 0x3, URZ ;  /* 0x000000030d0b7899 */ /* 0x000fe2000800063f */
[----:B------:R-:W-:Y:S02]  /*5700*/  IADD3 R36, P0, R0, UR18, RZ ;  /* 0x0000001200247c10 */ /* 0x000fe4000ff1e0ff */
[----:B------:R-:W3:Y:S01]  /*5710*/  LDL.64 R26, [UR15+0x20] ;  /* 0x0000200fff1a7983 */ /* 0x000ee20008100a00 */
[----:B------:R-:W-:-:S03]  /*5720*/  UIADD3 UR11, UR19, UR11, URZ ;  /* 0x0000000b130b7290 */ /* 0x000fc6000fffe03f */
[----:B------:R-:W4:Y:S03]  /*5730*/  LDL.64 R30, [UR15+0x28] ;  /* 0x0000280fff1e7983 */ /* 0x000f260008100a00 */
[----:B------:R-:W-:Y:S02]  /*5740*/  IADD3.X R37, R25, UR11, RZ, P0, !PT ;  /* 0x0000000b19257c10 */ /* 0x000fe400087fe4ff */
[----:B------:R-:W-:-:S03]  /*5750*/  IADD3 R34, P0, R36, UR18, RZ ;  /* 0x0000001224227c10 */ /* 0x000fc6000ff1e0ff */
[----:B------:R-:W3:Y:S01]  /*5760*/  LDG.E.64 R32, desc[UR6][R36.64] ;  /* 0x0000000624207981 */ /* 0x000ee2000c1e1b00 */
[----:B------:R-:W-:Y:S02]  /*5770*/  IADD3.X R35, R37, UR11, RZ, P0, !PT ;  /* 0x0000000b25237c10 */ /* 0x000fe400087fe4ff */
[----:B0-----:R-:W-:-:S03]  /*5780*/  IADD3 R24, P0, R34, UR18, RZ ;  /* 0x0000001222187c10 */ /* 0x001fc6000ff1e0ff */
[----:B------:R0:W4:Y:S01]  /*5790*/  LDG.E.64 R28, desc[UR6][R34.64] ;  /* 0x00000006221c7981 */ /* 0x000122000c1e1b00 */
[----:B------:R-:W-:Y:S01]  /*57a0*/  IADD3.X R25, R35, UR11, RZ, P0, !PT ;  /* 0x0000000b23197c10 */ /* 0x000fe200087fe4ff */
[-C--:B--2---:R-:W-:Y:S02]  /*57b0*/  IMAD R3, R3, R12.reuse, RZ ;  /* 0x0000000c03037224 */ /* 0x084fe400078e02ff */
[C---:B0-----:R-:W-:Y:S02]  /*57c0*/  IMAD.WIDE.U32 R34, R2.reuse, R12, R10 ;  /* 0x0000000c02227225 */ /* 0x041fe400078e000a */
[----:B------:R-:W2:Y:S02]  /*57d0*/  LDL.64 R10, [UR15+0x30] ;  /* 0x0000300fff0a7983 */ /* 0x000ea40008100a00 */
[----:B------:R-:W-:Y:S02]  /*57e0*/  IMAD R13, R2, R13, R3 ;  /* 0x0000000d020d7224 */ /* 0x000fe400078e0203 */
[----:B------:R0:W2:Y:S01]  /*57f0*/  LDG.E.64 R2, desc[UR6][R24.64] ;  /* 0x0000000618027981 */ /* 0x0000a2000c1e1b00 */
[----:B------:R-:W-:-:S02]  /*5800*/  UIADD3 UR9, UP0, UR9, -0x4, URZ ;  /* 0xfffffffc09097890 */ /* 0x000fc4000ff1e03f */
[----:B------:R-:W-:Y:S01]  /*5810*/  IADD3 R35, R35, R13, RZ ;  /* 0x0000000d23237210 */ /* 0x000fe20007ffe0ff */
[-C--:B---3--:R-:W-:Y:S01]  /*5820*/  IMAD R33, R33, R26.reuse, RZ ;  /* 0x0000001a21217224 */ /* 0x088fe200078e02ff */
[----:B------:R-:W-:Y:S01]  /*5830*/  UIADD3.X UR10, UR10, -0x1, URZ, UP0, !UPT ;  /* 0xffffffff0a0a7890 */ /* 0x000fe200087fe43f */
[----:B------:R-:W-:Y:S01]  /*5840*/  IMAD.WIDE.U32 R12, R32, R26, R34 ;  /* 0x0000001a200c7225 */ /* 0x000fe200078e0022 */
[----:B------:R-:W-:-:S03]  /*5850*/  ISETP.NE.U32.AND P0, PT, RZ, UR9, PT ;  /* 0x00000009ff007c0c */ /* 0x000fc6000bf05070 */
[----:B------:R-:W-:Y:S02]  /*5860*/  IMAD R33, R32, R27, R33 ;  /* 0x0000001b20217224 */ /* 0x000fe400078e0221 */
        /* <DEDUP_REMOVED lines=10> */
[----:B--2---:R-:W-:-:S04]  /*5910*/  IMAD R3, R3, R10, RZ ;  /* 0x0000000a03037224 */ /* 0x004fc800078e02ff */
[C---:B------:R-:W-:Y:S02]  /*5920*/  IMAD R3, R2.reuse, R11, R3 ;  /* 0x0000000b02037224 */ /* 0x040fe400078e0203 */
[----:B------:R-:W-:-:S04]  /*5930*/  IMAD.WIDE.U32 R10, R2, R10, R28 ;  /* 0x0000000a020a7225 */ /* 0x000fc800078e001c */
[----:B------:R-:W-:Y:S01]  /*5940*/  IMAD.IADD R11, R11, 0x1, R3 ;  /* 0x000000010b0b7824 */ /* 0x000fe200078e0203 */
[----:B------:R-:W-:Y:S06]  /*5950*/  @P0 BRA `(.L_x_8699) ;  /* 0xfffffffc00540947 */ /* 0x000fec000383ffff */
.L_x_8698:
[----:B------:R-:W-:-:S06]  /*5960*/  ULOP3.LUT UR16, UR16, 0x3, URZ, 0xc0, !UPT ;  /* 0x0000000310107892 */ /* 0x000fcc000f8ec03f */
[----:B------:R-:W-:-:S04]  /*5970*/  ISETP.NE.U32.AND P0, PT, RZ, UR16, PT ;  /* 0x00000010ff007c0c */ /* 0x000fc8000bf05070 */
[----:B------:R-:W-:-:S13]  /*5980*/  ISETP.NE.AND.EX P0, PT, RZ, RZ, PT, P0 ;  /* 0x000000ffff00720c */ /* 0x000fda0003f05300 */
[----:B------:R-:W-:Y:S05]  /*5990*/  @!P0 BRA `(.L_x_8697) ;  /* 0x0000000000bc8947 */ /* 0x000fea0003800000 */
[----:B------:R-:W-:Y:S01]  /*59a0*/  ULDC.64 UR10, c[0x0][0x220] ;  /* 0x00008800000a7ab9 */ /* 0x000fe20000000a00 */
[----:B------:R-:W-:Y:S01]  /*59b0*/  UIMAD UR5, UR5, UR12, URZ ;  /* 0x0000000c050572a4 */ /* 0x000fe2000f8e023f */
[----:B------:R-:W-:Y:S01]  /*59c0*/  IMAD R3, R15, UR10, RZ ;  /* 0x0000000a0f037c24 */ /* 0x000fe2000f8e02ff */
[----:B------:R-:W-:Y:S01]  /*59d0*/  MOV R0, UR4 ;  /* 0x0000000400007c02 */ /* 0x000fe20008000f00 */
[----:B------:R-:W-:Y:S01]  /*59e0*/  IMAD.WIDE.U32 R12, R14, UR10, RZ ;  /* 0x0000000a0e0c7c25 */ /* 0x000fe2000f8e00ff */
[----:B------:R-:W-:Y:S02]  /*59f0*/  UIMAD UR5, UR4, UR13, UR5 ;  /* 0x0000000d040572a4 */ /* 0x000fe4000f8e0205 */
[----:B------:R-:W-:Y:S01]  /*5a00*/  LEA R0, R0, R1, 0x3 ;  /* 0x0000000100007211 */ /* 0x000fe200078e18ff */
[----:B------:R-:W-:Y:S01]  /*5a10*/  IMAD R3, R14, UR11, R3 ;  /* 0x0000000b0e037c24 */ /* 0x000fe2000f8e0203 */
[----:B------:R-:W-:-:S03]  /*5a20*/  ULDC.64 UR10, c[0x0][0x218] ;  /* 0x00008600000a7ab9 */ /* 0x000fc60000000a00 */
[----:B------:R-:W2:Y:S01]  /*5a30*/  LDL.64 R14, [R0+0x18] ;  /* 0x00001800000e7983 */ /* 0x000ea20000100a00 */
[----:B------:R-:W-:Y:S01]  /*5a40*/  IADD3 R13, R13, R3, RZ ;  /* 0x000000030d0d7210 */ /* 0x000fe20007ffe0ff */
[----:B------:R-:W-:-:S04]  /*5a50*/  IMAD.U32 R3, RZ, RZ, UR12 ;  /* 0x0000000cff037e24 */ /* 0x000fc8000f8e00ff */
        /* <DEDUP_REMOVED lines=14> */
[----:B------:R-:W2:Y:S01]  /*5b40*/  LDL.64 R12, [R0+0x20] ;  /* 0x00002000000c7983 */ /* 0x000ea20000100a00 */
        /* <DEDUP_REMOVED lines=8> */
[----:B------:R-:W3:Y:S03]  /*5bd0*/  @P2 LDL.64 R14, [R0+0x28] ;  /* 0x00002800000e2983 */ /* 0x000ee60000100a00 */
        /* <DEDUP_REMOVED lines=11> */
.L_x_8697:
[----:B------:R-:W-:Y:S02]  /*5c90*/  CS2R R14, SRZ ;  /* 0x00000000000e7805 */ /* 0x000fe4000001ff00 */
[----:B------:R-:W-:Y:S01]  /*5ca0*/  CS2R R12, SRZ ;  /* 0x00000000000c7805 */ /* 0x000fe2000001ff00 */
        /* <DEDUP_REMOVED lines=14> */
[----:B------:R-:W-:-:S03]  /*5d90*/  ULDC.64 UR4, c[0x0][0x220] ;  /* 0x0000880000047ab9 */ /* 0x000fc60000000a00 */
[----:B------:R-:W-:Y:S01]  /*5da0*/  UIADD3.X UR12, UR17, -0x1, URZ, UP0, !UPT ;  /* 0xffffffff110c7890 */ /* 0x000fe200087fe43f */
[----:B------:R-:W-:Y:S01]  /*5db0*/  IMAD R25, R17, UR4, RZ ;  /* 0x0000000411197c24 */ /* 0x000fe2000f8e02ff */
        /* <DEDUP_REMOVED lines=18> */
.L_x_8707:
[----:B------:R-:W-:Y:S01]  /*5ee0*/  ULEA UR15, UR4, UR14, 0x3 ;  /* 0x0000000e040f7291 */ /* 0x000fe2000f8e183f */
[----:B------:R-:W-:Y:S01]  /*5ef0*/  IMAD.MOV.U32 R26, RZ, RZ, R0 ;  /* 0x000000ffff1a7224 */ /* 0x000fe200078e0000 */
[----:B------:R-:W-:Y:S02]  /*5f00*/  USHF.L.U32 UR13, UR11, 0x3, URZ ;  /* 0x000000030b0d7899 */ /* 0x000fe4000800063f */
[----:B------:R-:W-:Y:S02]  /*5f10*/  UIMAD.WIDE.U32 UR18, UR10, 0x8, URZ ;  /* 0x000000080a1278a5 */ /* 0x000fe4000f8e003f */
[----:B------:R-:W2:Y:S02]  /*5f20*/  LDG.E.64 R28, desc[UR6][R26.64] ;  /* 0x000000061a1c7981 */ /* 0x000ea4000c1e1b00 */
[----:B------:R-:W-:Y:S02]  /*5f30*/  UIADD3 UR13, UR19, UR13, URZ ;  /* 0x0000000d130d7290 */ /* 0x000fe4000fffe03f */
[----:B------:R-:W2:Y:S01]  /*5f40*/  LDL.64 R30, [UR15+0x18] ;  /* 0x0000180fff1e7983 */ /* 0x000ea20008100a00 */
[----:B------:R-:W-:-:S04]  /*5f50*/  IADD3 R34, P2, R0, UR18, RZ ;  /* 0x0000001200227c10 */ /* 0x000fc8000ff5e0ff */
[----:B------:R-:W-:Y:S02]  /*5f60*/  IADD3.X R35, R27, UR13, RZ, P2, !PT ;  /* 0x0000000d1b237c10 */ /* 0x000fe400097fe4ff */
[----:B------:R-:W3:Y:S04]  /*5f70*/  LDL.64 R26, [UR15+0x20] ;  /* 0x0000200fff1a7983 */ /* 0x000ee80008100a00 */
[----:B------:R-:W3:Y:S01]  /*5f80*/  LDG.E.64 R24, desc[UR6][R34.64] ;  /* 0x0000000622187981 */ /* 0x000ee2000c1e1b00 */
[----:B------:R-:W-:-:S04]  /*5f90*/  IADD3 R2, P2, R34, UR18, RZ ;  /* 0x0000001222027c10 */ /* 0x000fc8000ff5e0ff */
[----:B------:R-:W-:Y:S02]  /*5fa0*/  IADD3.X R3, R35, UR13, RZ, P2, !PT ;  /* 0x0000000d23037c10 */ /* 0x000fe400097fe4ff */
[----:B------:R-:W-:Y:S01]  /*5fb0*/  IADD3 R32, P2, R2, UR18, RZ ;  /* 0x0000001202207c10 */ /* 0x000fe2000ff5e0ff */
[-C--:B--2---:R-:W-:Y:S02]  /*5fc0*/  IMAD R29, R29, R30.reuse, RZ ;  /* 0x0000001e1d1d7224 */ /* 0x084fe400078e02ff */
[----:B------:R-:W-:-:S04]  /*5fd0*/  IMAD.WIDE.U32 R12, R28, R30, R12 ;  /* 0x0000001e1c0c7225 */ /* 0x000fc800078e000c */
[----:B------:R-:W-:Y:S02]  /*5fe0*/  IMAD R33, R28, R31, R29 ;  /* 0x0000001f1c217224 */ /* 0x000fe400078e021d */
[----:B------:R-:W2:Y:S04]  /*5ff0*/  LDL.64 R30, [UR15+0x28] ;  /* 0x0000280fff1e7983 */ /* 0x000ea80008100a00 */
[----:B------:R-:W2:Y:S01]  /*6000*/  LDG.E.64 R28, desc[UR6][R2.64] ;  /* 0x00000006021c7981 */ /* 0x000ea2000c1e1b00 */
[----:B------:R-:W-:Y:S01]  /*6010*/  IADD3 R13, R13, R33, RZ ;  /* 0x000000210d0d7210 */ /* 0x000fe20007ffe0ff */
[-C--:B---3--:R-:W-:Y:S01]  /*6020*/  IMAD R25, R25, R26.reuse, RZ ;  /* 0x0000001a19197224 */ /* 0x088fe200078e02ff */
[----:B------:R-:W-:Y:S01]  /*6030*/  IADD3.X R33, R3, UR13, RZ, P2, !PT ;  /* 0x0000000d03217c10 */ /* 0x000fe200097fe4ff */
[----:B------:R-:W-:-:S03]  /*6040*/  IMAD.WIDE.U32 R34, R24, R26, R12 ;  /* 0x0000001a18227225 */ /* 0x000fc600078e000c */
[----:B------:R-:W3:Y:S01]  /*6050*/  LDL.64 R12, [UR15+0x30] ;  /* 0x0000300fff0c7983 */ /* 0x000ee20008100a00 */
[----:B------:R-:W-:-:S03]  /*6060*/  IMAD R27, R24, R27, R25 ;  /* 0x0000001b181b7224 */ /* 0x000fc600078e0219 */
[----:B------:R-:W3:Y:S01]  /*6070*/  LDG.E.64 R24, desc[UR6][R32.64] ;  /* 0x0000000620187981 */ /* 0x000ee2000c1e1b00 */
[----:B------:R-:W-:Y:S01]  /*6080*/  IADD3 R36, P2, R32, UR18, RZ ;  /* 0x0000001220247c10 */ /* 0x000fe2000ff5e0ff */
[----:B------:R-:W-:-:S03]  /*6090*/  IMAD.IADD R35, R35, 0x1, R27 ;  /* 0x0000000123237824 */ /* 0x000fc600078e021b */
[----:B------:R-:W-:-:S05]  /*60a0*/  IADD3.X R37, R33, UR13, RZ, P2, !PT ;  /* 0x0000000d21257c10 */ /* 0x000fca00097fe4ff */
[----:B------:R-:W4:Y:S01]  /*60b0*/  LDG.E.64 R26, desc[UR6][R36.64] ;  /* 0x00000006241a7981 */ /* 0x000f22000c1e1b00 */
[----:B--2---:R-:W-:-:S04]  /*60c0*/  IMAD R3, R29, R30, RZ ;  /* 0x0000001e1d037224 */ /* 0x004fc800078e02ff */
[C---:B------:R-:W-:Y:S02]  /*60d0*/  IMAD R29, R28.reuse, R31, R3 ;  /* 0x0000001f1c1d7224 */ /* 0x040fe400078e0203 */
[----:B------:R-:W-:Y:S01]  /*60e0*/  IMAD.WIDE.U32 R30, R28, R30, R34 ;  /* 0x0000001e1c1e7225 */ /* 0x000fe200078e0022 */
[----:B------:R-:W4:Y:S01]  /*60f0*/  LDL.64 R2, [UR15+0x38] ;  /* 0x0000380fff027983 */ /* 0x000f220008100a00 */
[----:B------:R-:W-:-:S03]  /*6100*/  IADD3 R28, P2, R36, UR18, RZ ;  /* 0x00000012241c7c10 */ /* 0x000fc6000ff5e0ff */
[----:B------:R-:W-:Y:S01]  /*6110*/  IADD3 R31, R31, R29, RZ ;  /* 0x0000001d1f1f7210 */ /* 0x000fe20007ffe0ff */
[----:B---3--:R-:W-:Y:S01]  /*6120*/  IMAD R25, R25, R12, RZ ;  /* 0x0000000c19197224 */ /* 0x008fe200078e02ff */
[----:B------:R-:W-:-:S03]  /*6130*/  IADD3.X R29, R37, UR13, RZ, P2, !PT ;  /* 0x0000000d251d7c10 */ /* 0x000fc600097fe4ff */
[C---:B------:R-:W-:Y:S02]  /*6140*/  IMAD R35, R24.reuse, R13, R25 ;  /* 0x0000000d18237224 */ /* 0x040fe400078e0219 */
[----:B------:R-:W-:Y:S02]  /*6150*/  IMAD.WIDE.U32 R32, R24, R12, R30 ;  /* 0x0000000c18207225 */ /* 0x000fe400078e001e */
[----:B------:R-:W2:Y:S04]  /*6160*/  LDL.64 R12, [UR15+0x40] ;  /* 0x0000400fff0c7983 */ /* 0x000ea80008100a00 */
[----:B------:R0:W2:Y:S01]  /*6170*/  LDG.E.64 R24, desc[UR6][R28.64] ;  /* 0x000000061c187981 */ /* 0x0000a2000c1e1b00 */
[----:B------:R-:W-:Y:S01]  /*6180*/  IADD3 R30, P2, R28, UR18, RZ ;  /* 0x000000121c1e7c10 */ /* 0x000fe2000ff5e0ff */
[----:B------:R-:W-:-:S03]  /*6190*/  IMAD.IADD R33, R33, 0x1, R35 ;  /* 0x0000000121217824 */ /* 0x000fc600078e0223 */
[----:B------:R-:W-:Y:S02]  /*61a0*/  IADD3.X R31, R29, UR13, RZ, P2, !PT ;  /* 0x0000000d1d1f7c10 */ /* 0x000fe400097fe4ff */
[----:B0-----:R-:W-:-:S04]  /*61b0*/  IADD3 R28, P2, R30, UR18, RZ ;  /* 0x000000121e1c7c10 */ /* 0x001fc8000ff5e0ff */
[----:B------:R-:W-:Y:S01]  /*61c0*/  IADD3.X R29, R31, UR13, RZ, P2, !PT ;  /* 0x0000000d1f1d7c10 */ /* 0x000fe200097fe4ff */
[-C--:B----4-:R-:W-:Y:S02]  /*61d0*/  IMAD R27, R27, R2.reuse, RZ ;  /* 0x000000021b1b7224 */ /* 0x090fe400078e02ff */
[----:B------:R-:W-:-:S04]  /*61e0*/  IMAD.WIDE.U32 R32, R26, R2, R32 ;  /* 0x000000021a207225 */ /* 0x000fc800078e0020 */
[----:B------:R-:W-:Y:S02]  /*61f0*/  IMAD R35, R26, R3, R27 ;  /* 0x000000031a237224 */ /* 0x000fe400078e021b */
[----:B------:R-:W3:Y:S04]  /*6200*/  LDL.64 R2, [UR15+0x48] ;  /* 0x0000480fff027983 */ /* 0x000ee80008100a00 */
[----:B------:R0:W3:Y:S01]  /*6210*/  LDG.E.64 R26, desc[UR6][R30.64] ;  /* 0x000000061e1a7981 */ /* 0x0000e2000c1e1b00 */
[----:B------:R-:W-:Y:S01]  /*6220*/  IADD3 R33, R33, R35, RZ ;  /* 0x0000002321217210 */ /* 0x000fe20007ffe0ff */
        /* <DEDUP_REMOVED lines=57> */
[----:B------:R-:W-:Y:S01]  /*65c0*/  IMAD.WIDE.U32 R34, R26, R2, R32 ;  /* 0x000000021a227225 */ /* 0x000fe200078e0020 */
[----:B------:R-:W-:Y:S01]  /*65d0*/  IADD3 R2, P2, R30, UR18, RZ ;  /* 0x000000121e027c10 */ /* 0x000fe2000ff5e0ff */
[----:B------:R-:W3:Y:S02]  /*65e0*/  LDG.E.64 R32, desc[UR6][R30.64] ;  /* 0x000000061e207981 */ /* 0x000ee4000c1e1b00 */
[----:B------:R-:W-:Y:S02]  /*65f0*/  IMAD R3, R26, R3, R27 ;  /* 0x000000031a037224 */ /* 0x000fe400078e021b */
        /* <DEDUP_REMOVED lines=17> */
[----:B---3--:R-:W-:-:S04]  /*6710*/  IMAD R29, R33, R26, RZ ;  /* 0x0000001a211d7224 */ /* 0x008fc800078e02ff */
[C---:B------:R-:W-:Y:S02]  /*6720*/  IMAD R29, R32.reuse, R27, R29 ;  /* 0x0000001b201d7224 */ /* 0x040fe400078e021d */
[----:B------:R-:W-:-:S05]  /*6730*/  IMAD.WIDE.U32 R26, R32, R26, R34 ;  /* 0x0000001a201a7225 */ /* 0x000fca00078e0022 */
[----:B------:R-:W-:Y:S01]  /*6740*/  IADD3 R27, R27, R29, RZ ;  /* 0x0000001d1b1b7210 */ /* 0x000fe20007ffe0ff */
[----:B--2---:R-:W-:-:S04]  /*6750*/  IMAD R13, R13, R24, RZ ;  /* 0x000000180d0d7224 */ /* 0x004fc800078e02ff */
[C---:B------:R-:W-:Y:S02]  /*6760*/  IMAD R25, R12.reuse, R25, R13 ;  /* 0x000000190c197224 */ /* 0x040fe400078e020d */
[----:B------:R-:W-:Y:S01]  /*6770*/  IMAD.WIDE.U32 R12, R12, R24, R26 ;  /* 0x000000180c0c7225 */ /* 0x000fe200078e001a */
[----:B------:R-:W-:-:S03]  /*6780*/  IADD3.X R27, R3, UR13, RZ, P2, !PT ;  /* 0x0000000d031b7c10 */ /* 0x000fc600097fe4ff */
[----:B------:R-:W-:Y:S01]  /*6790*/  IMAD.IADD R13, R13, 0x1, R25 ;  /* 0x000000010d0d7824 */ /* 0x000fe200078e0219 */
[----:B------:R-:W-:Y:S06]  /*67a0*/  @P3 BRA `(.L_x_8707) ;  /* 0xfffffff400cc3947 */ /* 0x000fec000383ffff */
.L_x_8706:
[----:B------:R-:W-:-:S04]  /*67b0*/  UISETP.GT.U32.AND UP0, UPT, UR9, 0x4, UPT ;  /* 0x000000040900788c */ /* 0x000fc8000bf04070 */
[----:B------:R-:W-:-:S06]  /*67c0*/  UISETP.GT.AND.EX UP0, UPT, UR12, URZ, UPT, UP0 ;  /* 0x0000003f0c00728c */ /* 0x000fcc000bf04300 */
[----:B------:R-:W-:-:S13]  /*67d0*/  PLOP3.LUT P2, PT, PT, PT, UP0, 0x80, 0x0 ;  /* 0x000000000000781c */ /* 0x000fda0003f4f008 */
[----:B------:R-:W-:Y:S05]  /*67e0*/  @!P2 BRA `(.L_x_8708) ;  /* 0x000000040028a947 */ /* 0x000fea0003800000 */
[----:B------:R-:W-:Y:S01]  /*67f0*/  ULEA UR15, UR4, UR14, 0x3 ;  /* 0x0000000e040f7291 */ /* 0x000fe2000f8e183f */
[----:B------:R-:W-:Y:S01]  /*6800*/  MOV R26, R0 ;  /* 0x00000000001a7202 */ /* 0x000fe20000000f00 */
        /* <DEDUP_REMOVED lines=16> */
[----:B------:R0:W2:Y:S01]  /*6910*/  LDG.E.64 R28, desc[UR6][R2.64] ;  /* 0x00000006021c7981 */ /* 0x0000a2000c1e1b00 */
[----:B------:R-:W-:Y:S01]  /*6920*/  IMAD.IADD R13, R13, 0x1, R33 ;  /* 0x000000010d0d7824 */ /* 0x000fe200078e0221 */
[----:B------:R-:W-:Y:S01]  /*6930*/  IADD3.X R33, R3, UR13, RZ, P0, !PT ;  /* 0x0000000d03217c10 */ /* 0x000fe200087fe4ff */
[-C--:B---3--:R-:W-:Y:S02]  /*6940*/  IMAD R25, R25, R26.reuse, RZ ;  /* 0x0000001a19197224 */ /* 0x088fe400078e02ff */
[----:B------:R-:W-:-:S04]  /*6950*/  IMAD.WIDE.U32 R12, R24, R26, R12 ;  /* 0x0000001a180c7225 */ /* 0x000fc800078e000c */
[----:B------:R-:W-:Y:S02]  /*6960*/  IMAD R35, R24, R27, R25 ;  /* 0x0000001b18237224 */ /* 0x000fe400078e0219 */
[----:B------:R-:W3:Y:S04]  /*6970*/  LDL.64 R26, [UR15+0x30] ;  /* 0x0000300fff1a7983 */ /* 0x000ee80008100a00 */
[----:B------:R-:W3:Y:S01]  /*6980*/  LDG.E.64 R24, desc[UR6][R32.64] ;  /* 0x0000000620187981 */ /* 0x000ee2000c1e1b00 */
[----:B0-----:R-:W-:Y:S02]  /*6990*/  IADD3 R2, P0, R32, UR18, RZ ;  /* 0x0000001220027c10 */ /* 0x001fe4000ff1e0ff */
[----:B------:R-:W-:Y:S02]  /*69a0*/  IADD3 R13, R13, R35, RZ ;  /* 0x000000230d0d7210 */ /* 0x000fe40007ffe0ff */
[----:B------:R-:W-:Y:S01]  /*69b0*/  IADD3.X R3, R33, UR13, RZ, P0, !PT ;  /* 0x0000000d21037c10 */ /* 0x000fe200087fe4ff */
[----:B--2---:R-:W-:-:S02]  /*69c0*/  IMAD R29, R29, R30, RZ ;  /* 0x0000001e1d1d7224 */ /* 0x004fc400078e02ff */
[----:B------:R-:W-:Y:S01]  /*69d0*/  IMAD.WIDE.U32 R34, R28, R30, R12 ;  /* 0x0000001e1c227225 */ /* 0x000fe200078e000c */
[----:B------:R-:W-:Y:S01]  /*69e0*/  IADD3 R30, P0, R2, UR18, RZ ;  /* 0x00000012021e7c10 */ /* 0x000fe2000ff1e0ff */
[----:B------:R-:W2:Y:S02]  /*69f0*/  LDL.64 R12, [UR15+0x38] ;  /* 0x0000380fff0c7983 */ /* 0x000ea40008100a00 */
[----:B------:R-:W-:Y:S02]  /*6a00*/  IMAD R31, R28, R31, R29 ;  /* 0x0000001f1c1f7224 */ /* 0x000fe400078e021d */
[----:B------:R0:W2:Y:S02]  /*6a10*/  LDG.E.64 R28, desc[UR6][R2.64] ;  /* 0x00000006021c7981 */ /* 0x0000a4000c1e1b00 */
[----:B------:R-:W-:Y:S01]  /*6a20*/  IMAD.IADD R35, R35, 0x1, R31 ;  /* 0x0000000123237824 */ /* 0x000fe200078e021f */
[----:B------:R-:W-:Y:S01]  /*6a30*/  IADD3.X R31, R3, UR13, RZ, P0, !PT ;  /* 0x0000000d031f7c10 */ /* 0x000fe200087fe4ff */
[----:B---3--:R-:W-:-:S02]  /*6a40*/  IMAD R25, R25, R26, RZ ;  /* 0x0000001a19197224 */ /* 0x008fc400078e02ff */
[----:B------:R-:W-:-:S04]  /*6a50*/  IMAD.WIDE.U32 R34, R24, R26, R34 ;  /* 0x0000001a18227225 */ /* 0x000fc800078e0022 */
[----:B------:R-:W-:Y:S02]  /*6a60*/  IMAD R33, R24, R27, R25 ;  /* 0x0000001b18217224 */ /* 0x000fe400078e0219 */
[----:B------:R-:W3:Y:S04]  /*6a70*/  LDL.64 R24, [UR15+0x40] ;  /* 0x0000400fff187983 */ /* 0x000ee80008100a00 */
[----:B------:R-:W3:Y:S01]  /*6a80*/  LDG.E.64 R26, desc[UR6][R30.64] ;  /* 0x000000061e1a7981 */ /* 0x000ee2000c1e1b00 */
[----:B------:R-:W-:Y:S02]  /*6a90*/  IADD3 R32, P0, R30, UR18, RZ ;  /* 0x000000121e207c10 */ /* 0x000fe4000ff1e0ff */
[----:B------:R-:W-:Y:S02]  /*6aa0*/  IADD3 R35, R35, R33, RZ ;  /* 0x0000002123237210 */ /* 0x000fe40007ffe0ff */
[----:B------:R-:W-:-:S02]  /*6ab0*/  IADD3.X R33, R31, UR13, RZ, P0, !PT ;  /* 0x0000000d1f217c10 */ /* 0x000fc400087fe4ff */
[----:B0-----:R-:W-:Y:S01]  /*6ac0*/  IADD3 R2, P0, R32, UR18, RZ ;  /* 0x0000001220027c10 */ /* 0x001fe2000ff1e0ff */
[-C--:B--2---:R-:W-:Y:S02]  /*6ad0*/  IMAD R3, R29, R12.reuse, RZ ;  /* 0x0000000c1d037224 */ /* 0x084fe400078e02ff */
[----:B------:R-:W-:-:S04]  /*6ae0*/  IMAD.WIDE.U32 R34, R28, R12, R34 ;  /* 0x0000000c1c227225 */ /* 0x000fc800078e0022 */
[----:B------:R-:W-:Y:S02]  /*6af0*/  IMAD R3, R28, R13, R3 ;  /* 0x0000000d1c037224 */ /* 0x000fe400078e0203 */
[----:B------:R-:W2:Y:S04]  /*6b00*/  LDL.64 R12, [UR15+0x48] ;  /* 0x0000480fff0c7983 */ /* 0x000ea80008100a00 */
[----:B------:R-:W2:Y:S01]  /*6b10*/  LDG.E.64 R28, desc[UR6][R32.64] ;  /* 0x00000006201c7981 */ /* 0x000ea2000c1e1b00 */
[----:B------:R-:W-:Y:S02]  /*6b20*/  IADD3 R35, R35, R3, RZ ;  /* 0x0000000323237210 */ /* 0x000fe40007ffe0ff */
[----:B------:R-:W-:Y:S01]  /*6b30*/  IADD3.X R3, R33, UR13, RZ, P0, !PT ;  /* 0x0000000d21037c10 */ /* 0x000fe200087fe4ff */
[----:B---3--:R-:W-:-:S02]  /*6b40*/  IMAD R27, R27, R24, RZ ;  /* 0x000000181b1b7224 */ /* 0x008fc400078e02ff */
[----:B------:R-:W-:-:S04]  /*6b50*/  IMAD.WIDE.U32 R34, R26, R24, R34 ;  /* 0x000000181a227225 */ /* 0x000fc800078e0022 */
[----:B------:R-:W-:Y:S02]  /*6b60*/  IMAD R31, R26, R25, R27 ;  /* 0x000000191a1f7224 */ /* 0x000fe400078e021b */
[----:B------:R-:W3:Y:S04]  /*6b70*/  LDL.64 R26, [UR15+0x50] ;  /* 0x0000500fff1a7983 */ /* 0x000ee80008100a00 */
[----:B------:R-:W3:Y:S01]  /*6b80*/  LDG.E.64 R24, desc[UR6][R2.64] ;  /* 0x0000000602187981 */ /* 0x000ee2000c1e1b00 */
        /* <DEDUP_REMOVED lines=14> */
[----:B------:R-:W-:-:S04]  /*6c70*/  IADD3.X R27, R3, UR13, RZ, P2, !PT ;  /* 0x0000000d031b7c10 */ /* 0x000fc800097fe4ff */
[----:B------:R-:W-:-:S07]  /*6c80*/  IADD3 R13, R13, R25, RZ ;  /* 0x000000190d0d7210 */ /* 0x000fce0007ffe0ff */
.L_x_8708:
[----:B------:R-:W-:-:S04]  /*6c90*/  ISETP.NE.U32.AND P2, PT, RZ, UR9, PT ;  /* 0x00000009ff007c0c */ /* 0x000fc8000bf45070 */
[----:B------:R-:W-:-:S13]  /*6ca0*/  ISETP.NE.OR.EX P0, PT, RZ, UR12, P0, P2 ;  /* 0x0000000cff007c0c */ /* 0x000fda0008705720 */
[----:B------:R-:W-:Y:S05]  /*6cb0*/  @!P0 BRA `(.L_x_8704) ;  /* 0x0000000000b48947 */ /* 0x000fea0003800000 */
.L_x_8705:
[----:B------:R-:W-:Y:S01]  /*6cc0*/  ULEA UR15, UR4, UR14, 0x3 ;  /* 0x0000000e040f7291 */ /* 0x000fe2000f8e183f */
[----:B------:R-:W-:Y:S01]  /*6cd0*/  IMAD.MOV.U32 R2, RZ, RZ, R0 ;  /* 0x000000ffff027224 */ /* 0x000fe200078e0000 */
[----:B------:R-:W-:Y:S01]  /*6ce0*/  MOV R3, R27 ;  /* 0x0000001b00037202 */ /* 0x000fe20000000f00 */
[----:B------:R-:W-:Y:S02]  /*6cf0*/  UIMAD.WIDE.U32 UR18, UR10, 0x8, URZ ;  /* 0x000000080a1278a5 */ /* 0x000fe4000f8e003f */
[----:B------:R-:W-:-:S03]  /*6d00*/  USHF.L.U32 UR13, UR11, 0x3, URZ ;  /* 0x000000030b0d7899 */ /* 0x000fc6000800063f */
[----:B------:R-:W2:Y:S01]  /*6d10*/  LDG.E.64 R2, desc[UR6][R2.64] ;  /* 0x0000000602027981 */ /* 0x000ea2000c1e1b00 */
[----:B------:R-:W-:Y:S01]  /*6d20*/  UIADD3 UR13, UR19, UR13, URZ ;  /* 0x0000000d130d7290 */ /* 0x000fe2000fffe03f */
[----:B------:R-:W-:Y:S02]  /*6d30*/  IADD3 R34, P0, R0, UR18, RZ ;  /* 0x0000001200227c10 */ /* 0x000fe4000ff1e0ff */
[----:B------:R-:W2:Y:S03]  /*6d40*/  LDL.64 R24, [UR15+0x18] ;  /* 0x0000180fff187983 */ /* 0x000ea60008100a00 */
[----:B------:R-:W-:Y:S02]  /*6d50*/  IADD3.X R35, R27, UR13, RZ, P0, !PT ;  /* 0x0000000d1b237c10 */ /* 0x000fe400087fe4ff */
        /* <DEDUP_REMOVED lines=8> */
[----:B------:R-:W2:Y:S04]  /*6de0*/  LDL.64 R32, [UR15+0x28] ;  /* 0x0000280fff207983 */ /* 0x000ea80008100a00 */
[----:B------:R-:W2:Y:S01]  /*6df0*/  LDG.E.64 R24, desc[UR6][R30.64] ;  /* 0x000000061e187981 */ /* 0x000ea2000c1e1b00 */
[----:B------:R-:W-:Y:S01]  /*6e00*/  IADD3 R13, R13, R3, RZ ;  /* 0x000000030d0d7210 */ /* 0x000fe20007ffe0ff */
[-C--:B---3--:R-:W-:Y:S01]  /*6e10*/  IMAD R29, R29, R26.reuse, RZ ;  /* 0x0000001a1d1d7224 */ /* 0x088fe200078e02ff */
[----:B------:R-:W-:Y:S01]  /*6e20*/  IADD3.X R3, R31, UR13, RZ, P0, !PT ;  /* 0x0000000d1f037c10 */ /* 0x000fe200087fe4ff */
[----:B------:R-:W-:-:S04]  /*6e30*/  IMAD.WIDE.U32 R34, R28, R26, R12 ;  /* 0x0000001a1c227225 */ /* 0x000fc800078e000c */
[----:B------:R-:W3:Y:S01]  /*6e40*/  LDG.E.64 R12, desc[UR6][R2.64] ;  /* 0x00000006020c7981 */ /* 0x000ee2000c1e1b00 */
[----:B------:R-:W-:-:S03]  /*6e50*/  IMAD R29, R28, R27, R29 ;  /* 0x0000001b1c1d7224 */ /* 0x000fc600078e021d */
[----:B------:R-:W3:Y:S01]  /*6e60*/  LDL.64 R26, [UR15+0x30] ;  /* 0x0000300fff1a7983 */ /* 0x000ee20008100a00 */
[----:B------:R-:W-:Y:S01]  /*6e70*/  UIADD3 UR9, UP0, UR9, -0x4, URZ ;  /* 0xfffffffc09097890 */ /* 0x000fe2000ff1e03f */
[----:B------:R-:W-:-:S03]  /*6e80*/  IMAD.IADD R35, R35, 0x1, R29 ;  /* 0x0000000123237824 */ /* 0x000fc600078e021d */
[----:B------:R-:W-:Y:S02]  /*6e90*/  UIADD3.X UR12, UR12, -0x1, URZ, UP0, !UPT ;  /* 0xffffffff0c0c7890 */ /* 0x000fe400087fe43f */
[----:B------:R-:W-:-:S04]  /*6ea0*/  ISETP.NE.U32.AND P0, PT, RZ, UR9, PT ;  /* 0x00000009ff007c0c */ /* 0x000fc8000bf05070 */
[----:B------:R-:W-:Y:S01]  /*6eb0*/  ISETP.NE.AND.EX P0, PT, RZ, UR12, PT, P0 ;  /* 0x0000000cff007c0c */ /* 0x000fe2000bf05300 */
[----:B------:R-:W-:Y:S01]  /*6ec0*/  UIADD3 UR4, UP0, UR4, 0x4, URZ ;  /* 0x0000000404047890 */ /* 0x000fe2000ff1e03f */
[----:B------:R-:W-:-:S03]  /*6ed0*/  IADD3 R0, P2, R2, UR18, RZ ;  /* 0x0000001202007c10 */ /* 0x000fc6000ff5e0ff */
[----:B------:R-:W-:Y:S01]  /*6ee0*/  UIADD3.X UR5, URZ, UR5, URZ, UP0, !UPT ;  /* 0x000000053f057290 */ /* 0x000fe200087fe43f */
[----:B--2---:R-:W-:-:S04]  /*6ef0*/  IMAD R25, R25, R32, RZ ;  /* 0x0000002019197224 */ /* 0x004fc800078e02ff */
[C---:B------:R-:W-:Y:S02]  /*6f00*/  IMAD R29, R24.reuse, R33, R25 ;  /* 0x00000021181d7224 */ /* 0x040fe400078e0219 */
[----:B------:R-:W-:-:S05]  /*6f10*/  IMAD.WIDE.U32 R24, R24, R32, R34 ;  /* 0x0000002018187225 */ /* 0x000fca00078e0022 */
[----:B------:R-:W-:Y:S01]  /*6f20*/  IADD3 R25, R25, R29, RZ ;  /* 0x0000001d19197210 */ /* 0x000fe20007ffe0ff */
[----:B---3--:R-:W-:-:S04]  /*6f30*/  IMAD R13, R13, R26, RZ ;  /* 0x0000001a0d0d7224 */ /* 0x008fc800078e02ff */
[C---:B------:R-:W-:Y:S02]  /*6f40*/  IMAD R27, R12.reuse, R27, R13 ;  /* 0x0000001b0c1b7224 */ /* 0x040fe400078e020d */
[----:B------:R-:W-:-:S05]  /*6f50*/  IMAD.WIDE.U32 R12, R12, R26, R24 ;  /* 0x0000001a0c0c7225 */ /* 0x000fca00078e0018 */
[----:B------:R-:W-:Y:S02]  /*6f60*/  IADD3 R13, R13, R27, RZ ;  /* 0x0000001b0d0d7210 */ /* 0x000fe40007ffe0ff */
[----:B------:R-:W-:Y:S01]  /*6f70*/  IADD3.X R27, R3, UR13, RZ, P2, !PT ;  /* 0x0000000d031b7c10 */ /* 0x000fe200097fe4ff */
[----:B------:R-:W-:Y:S06]  /*6f80*/  @P0 BRA `(.L_x_8705) ;  /* 0xfffffffc004c0947 */ /* 0x000fec000383ffff */
.L_x_8704:
[----:B------:R-:W-:-:S06]  /*6f90*/  ULOP3.LUT UR16, UR16, 0x3, URZ, 0xc0, !UPT ;  /* 0x0000000310107892 */ /* 0x000fcc000f8ec03f */
        /* <DEDUP_REMOVED lines=9> */
[----:B------:R-:W-:Y:S01]  /*7030*/  MOV R16, R2 ;  /* 0x0000000200107202 */ /* 0x000fe20000000f00 */
[----:B------:R-:W-:Y:S02]  /*7040*/  ULDC.64 UR12, c[0x0][0x218] ;  /* 0x00008600000c7ab9 */ /* 0x000fe40000000a00 */
        /* <DEDUP_REMOVED lines=39> */
.L_x_8703:
        /* <DEDUP_REMOVED lines=19> */
[C---:B------:R-:W-:Y:S01]  /*73f0*/  IMAD.WIDE.U32 R2, R18.reuse, UR4, RZ ;  /* 0x0000000412027c25 */ /* 0x040fe2000f8e00ff */
[----:B------:R-:W-:Y:S02]  /*7400*/  USHF.L.U32 UR4, UR13, 0x3, URZ ;  /* 0x000000030d047899 */ /* 0x000fe4000800063f */
[----:B------:R-:W-:Y:S01]  /*7410*/  MOV R0, UR10 ;  /* 0x0000000a00007c02 */ /* 0x000fe20008000f00 */
[----:B------:R-:W-:Y:S01]  /*7420*/  IMAD R17, R18, UR5, R17 ;  /* 0x0000000512117c24 */ /* 0x000fe2000f8e0211 */
[----:B------:R-:W-:-:S02]  /*7430*/  UIMAD.WIDE.U32 UR18, UR12, 0x8, URZ ;  /* 0x000000080c1278a5 */ /* 0x000fc4000f8e003f */
[----:B------:R-:W-:Y:S01]  /*7440*/  ISETP.GT.AND.EX P0, PT, R0, RZ, PT, P0 ;  /* 0x000000ff0000720c */ /* 0x000fe20003f04300 */
[----:B------:R-:W-:Y:S01]  /*7450*/  IMAD.IADD R25, R3, 0x1, R17 ;  /* 0x0000000103197824 */ /* 0x000fe200078e0211 */
[C---:B------:R-:W-:Y:S01]  /*7460*/  LEA R0, P2, R2.reuse, UR20, 0x3 ;  /* 0x0000001402007c11 */ /* 0x040fe2000f8418ff */
[----:B------:R-:W-:Y:S01]  /*7470*/  UIADD3 UR11, UR19, UR4, URZ ;  /* 0x00000004130b7290 */ /* 0x000fe2000fffe03f */
[----:B------:R-:W-:Y:S02]  /*7480*/  UMOV UR5, URZ ;  /* 0x0000003f00057c82 */ /* 0x000fe40008000000 */
        /* <DEDUP_REMOVED lines=9> */
.L_x_8713:
[----:B------:R-:W-:Y:S01]  /*7520*/  ULEA UR15, UR4, UR14, 0x3 ;  /* 0x0000000e040f7291 */ /* 0x000fe2000f8e183f */
[----:B------:R-:W-:-:S05]  /*7530*/  MOV R24, R0 ;  /* 0x0000000000187202 */ /* 0x000fca0000000f00 */
        /* <DEDUP_REMOVED lines=23> */
[----:B------:R1:W4:Y:S04]  /*76b0*/  LDG.E.64 R24, desc[UR6][R34.64] ;  /* 0x0000000622187981 */ /* 0x000328000c1e1b00 */
[----:B------:R-:W4:Y:S01]  /*76c0*/  LDL.64 R26, [UR15+0x38] ;  /* 0x0000380fff1a7983 */ /* 0x000f220008100a00 */
[----:B------:R-:W-:Y:S01]  /*76d0*/  IADD3 R36, P2, R34, UR18, RZ ;  /* 0x0000001222247c10 */ /* 0x000fe2000ff5e0ff */
[----:B---3--:R-:W-:Y:S01]  /*76e0*/  IMAD R3, R3, R16, RZ ;  /* 0x0000001003037224 */ /* 0x008fe200078e02ff */
[----:B0-----:R-:W-:Y:S01]  /*76f0*/  MOV R28, R32 ;  /* 0x00000020001c7202 */ /* 0x001fe20000000f00 */
[----:B------:R-:W-:Y:S01]  /*7700*/  IMAD.IADD R29, R33, 0x1, R0 ;  /* 0x00000001211d7824 */ /* 0x000fe200078e0200 */
        /* <DEDUP_REMOVED lines=29> */
[----:B------:R-:W-:Y:S02]  /*78e0*/  IADD3 R32, P2, R34, UR18, RZ ;  /* 0x0000001222207c10 */ /* 0x000fe4000ff5e0ff */
[----:B------:R-:W-:Y:S02]  /*78f0*/  IADD3 R27, R27, R0, RZ ;  /* 0x000000001b1b7210 */ /* 0x000fe40007ffe0ff */
[----:B------:R-:W-:Y:S01]  /*7900*/  IADD3.X R33, R35, UR11, RZ, P2, !PT ;  /* 0x0000000b23217c10 */ /* 0x000fe200097fe4ff */
[----:B-----5:R-:W-:-:S04]  /*7910*/  IMAD R29, R29, R30, RZ ;  /* 0x0000001e1d1d7224 */ /* 0x020fc800078e02ff */
[C---:B------:R-:W-:Y:S02]  /*7920*/  IMAD R0, R28.reuse, R31, R29 ;  /* 0x0000001f1c007224 */ /* 0x040fe400078e021d */
[----:B------:R-:W-:Y:S02]  /*7930*/  IMAD.WIDE.U32 R30, R28, R30, R26 ;  /* 0x0000001e1c1e7225 */ /* 0x000fe400078e001a */
[----:B------:R-:W4:Y:S04]  /*7940*/  LDG.E.64 R26, desc[UR6][R32.64] ;  /* 0x00000006201a7981 */ /* 0x000f28000c1e1b00 */
[----:B------:R-:W4:Y:S01]  /*7950*/  LDL.64 R28, [UR15+0x60] ;  /* 0x0000600fff1c7983 */ /* 0x000f220008100a00 */
[----:B------:R-:W-:Y:S01]  /*7960*/  IMAD.IADD R31, R31, 0x1, R0 ;  /* 0x000000011f1f7824 */ /* 0x000fe200078e0200 */
[----:B0-----:R-:W-:Y:S01]  /*7970*/  IADD3 R36, P2, R32, UR18, RZ ;  /* 0x0000001220247c10 */ /* 0x001fe2000ff5e0ff */
[----:B--2---:R-:W-:-:S03]  /*7980*/  IMAD R25, R25, R16, RZ ;  /* 0x0000001019197224 */ /* 0x004fc600078e02ff */
[----:B------:R-:W-:Y:S01]  /*7990*/  IADD3.X R37, R33, UR11, RZ, P2, !PT ;  /* 0x0000000b21257c10 */ /* 0x000fe200097fe4ff */
[----:B-1----:R-:W-:-:S04]  /*79a0*/  IMAD.WIDE.U32 R34, R24, R16, R30 ;  /* 0x0000001018227225 */ /* 0x002fc800078e001e */
[----:B------:R-:W-:Y:S02]  /*79b0*/  IMAD R25, R24, R17, R25 ;  /* 0x0000001118197224 */ /* 0x000fe400078e0219 */
[----:B------:R0:W2:Y:S03]  /*79c0*/  LDG.E.64 R16, desc[UR6][R36.64] ;  /* 0x0000000624107981 */ /* 0x0000a6000c1e1b00 */
[----:B------:R-:W-:Y:S02]  /*79d0*/  IADD3 R35, R35, R25, RZ ;  /* 0x0000001923237210 */ /* 0x000fe40007ffe0ff */
        /* <DEDUP_REMOVED lines=16> */
[----:B------:R-:W-:Y:S01]  /*7ae0*/  IMAD.IADD R27, R27, 0x1, R0 ;  /* 0x000000011b1b7824 */ /* 0x000fe200078e0200 */
[----:B------:R-:W-:Y:S01]  /*7af0*/  IADD3 R28, P2, R36, UR18, RZ ;  /* 0x00000012241c7c10 */ /* 0x000fe2000ff5e0ff */
[----:B--2---:R-:W-:-:S04]  /*7b00*/  IMAD R17, R17, R24, RZ ;  /* 0x0000001811117224 */ /* 0x004fc800078e02ff */
[C---:B------:R-:W-:Y:S02]  /*7b10*/  IMAD R25, R16.reuse, R25, R17 ;  /* 0x0000001910197224 */ /* 0x040fe400078e0211 */
[----:B------:R-:W-:Y:S01]  /*7b20*/  IMAD.WIDE.U32 R16, R16, R24, R26 ;  /* 0x0000001810107225 */ /* 0x000fe200078e001a */
[----:B------:R-:W-:-:S04]  /*7b30*/  IADD3.X R29, R37, UR11, RZ, P2, !PT ;  /* 0x0000000b251d7c10 */ /* 0x000fc800097fe4ff */
[----:B------:R-:W-:Y:S01]  /*7b40*/  IADD3 R17, R17, R25, RZ ;  /* 0x0000001911117210 */ /* 0x000fe20007ffe0ff */
[----:B------:R-:W2:Y:S01]  /*7b50*/  LDG.E.64 R26, desc[UR6][R28.64] ;  /* 0x000000061c1a7981 */ /* 0x000ea2000c1e1b00 */
[----:B---3--:R-:W-:-:S04]  /*7b60*/  IMAD R25, R33, R34, RZ ;  /* 0x0000002221197224 */ /* 0x008fc800078e02ff */
[C---:B------:R-:W-:Y:S02]  /*7b70*/  IMAD R31, R32.reuse, R35, R25 ;  /* 0x00000023201f7224 */ /* 0x040fe400078e0219 */
[----:B------:R-:W2:Y:S01]  /*7b80*/  LDL.64 R24, [UR15+0x80] ;  /* 0x0000800fff187983 */ /* 0x000ea20008100a00 */
[----:B------:R-:W-:Y:S01]  /*7b90*/  IMAD.WIDE.U32 R32, R32, R34, R16 ;  /* 0x0000002220207225 */ /* 0x000fe200078e0010 */
[----:B------:R-:W-:-:S04]  /*7ba0*/  IADD3 R34, P2, R28, UR18, RZ ;  /* 0x000000121c227c10 */ /* 0x000fc8000ff5e0ff */
[----:B------:R-:W-:Y:S02]  /*7bb0*/  IADD3.X R35, R29, UR11, RZ, P2, !PT ;  /* 0x0000000b1d237c10 */ /* 0x000fe400097fe4ff */
[----:B------:R-:W-:Y:S02]  /*7bc0*/  IADD3 R33, R33, R31, RZ ;  /* 0x0000001f21217210 */ /* 0x000fe40007ffe0ff */
[----:B------:R-:W3:Y:S01]  /*7bd0*/  LDL.64 R30, [UR15+0x88] ;  /* 0x0000880fff1e7983 */ /* 0x000ee20008100a00 */
[----:B------:R-:W-:-:S03]  /*7be0*/  IADD3 R16, P2, R34, UR18, RZ ;  /* 0x0000001222107c10 */ /* 0x000fc6000ff5e0ff */
[----:B------:R-:W3:Y:S01]  /*7bf0*/  LDG.E.64 R28, desc[UR6][R34.64] ;  /* 0x00000006221c7981 */ /* 0x000ee2000c1e1b00 */
[----:B------:R-:W-:Y:S01]  /*7c00*/  IADD3.X R17, R35, UR11, RZ, P2, !PT ;  /* 0x0000000b23117c10 */ /* 0x000fe200097fe4ff */
[-C--:B----4-:R-:W-:Y:S02]  /*7c10*/  IMAD R3, R3, R14.reuse, RZ ;  /* 0x0000000e03037224 */ /* 0x090fe400078e02ff */
[----:B------:R-:W-:-:S04]  /*7c20*/  IMAD.WIDE.U32 R32, R2, R14, R32 ;  /* 0x0000000e02207225 */ /* 0x000fc800078e0020 */
[----:B------:R-:W-:Y:S02]  /*7c30*/  IMAD R0, R2, R15, R3 ;  /* 0x0000000f02007224 */ /* 0x000fe400078e0203 */
[----:B------:R-:W4:Y:S04]  /*7c40*/  LDG.E.64 R2, desc[UR6][R16.64] ;  /* 0x0000000610027981 */ /* 0x000f28000c1e1b00 */
[----:B------:R-:W4:Y:S01]  /*7c50*/  LDL.64 R14, [UR15+0x90] ;  /* 0x0000900fff0e7983 */ /* 0x000f220008100a00 */
[----:B------:R-:W-:Y:S01]  /*7c60*/  UIADD3 UR9, UP0, UR9, -0x10, URZ ;  /* 0xfffffff009097890 */ /* 0x000fe2000ff1e03f */
[----:B------:R-:W-:-:S03]  /*7c70*/  IMAD.IADD R33, R33, 0x1, R0 ;  /* 0x0000000121217824 */ /* 0x000fc600078e0200 */
[----:B------:R-:W-:Y:S02]  /*7c80*/  UIADD3.X UR10, UR10, -0x1, URZ, UP0, !UPT ;  /* 0xffffffff0a0a7890 */ /* 0x000fe400087fe43f */
[----:B------:R-:W-:Y:S01]  /*7c90*/  UISETP.GT.U32.AND UP0, UPT, UR9, 0xc, UPT ;  /* 0x0000000c0900788c */ /* 0x000fe2000bf04070 */
[----:B--2---:R-:W-:-:S04]  /*7ca0*/  IMAD R27, R27, R24, RZ ;  /* 0x000000181b1b7224 */ /* 0x004fc800078e02ff */
[C---:B------:R-:W-:Y:S02]  /*7cb0*/  IMAD R27, R26.reuse, R25, R27 ;  /* 0x000000191a1b7224 */ /* 0x040fe400078e021b */
[----:B------:R-:W-:Y:S01]  /*7cc0*/  IMAD.WIDE.U32 R24, R26, R24, R32 ;  /* 0x000000181a187225 */ /* 0x000fe200078e0020 */
[----:B------:R-:W-:-:S04]  /*7cd0*/  UISETP.GT.AND.EX UP0, UPT, UR10, URZ, UPT, UP0 ;  /* 0x0000003f0a00728c */ /* 0x000fc8000bf04300 */
[----:B------:R-:W-:Y:S01]  /*7ce0*/  IADD3 R25, R25, R27, RZ ;  /* 0x0000001b19197210 */ /* 0x000fe20007ffe0ff */
[----:B---3--:R-:W-:Y:S01]  /*7cf0*/  IMAD R27, R29, R30, RZ ;  /* 0x0000001e1d1b7224 */ /* 0x008fe200078e02ff */
        /* <DEDUP_REMOVED lines=8> */
[----:B----4-:R-:W-:-:S04]  /*7d80*/  IMAD R3, R3, R14, RZ ;  /* 0x0000000e03037224 */ /* 0x010fc800078e02ff */
[C---:B------:R-:W-:Y:S02]  /*7d90*/  IMAD R3, R2.reuse, R15, R3 ;  /* 0x0000000f02037224 */ /* 0x040fe400078e0203 */
[----:B------:R-:W-:-:S04]  /*7da0*/  IMAD.WIDE.U32 R14, R2, R14, R28 ;  /* 0x0000000e020e7225 */ /* 0x000fc800078e001c */
[----:B------:R-:W-:Y:S01]  /*7db0*/  IMAD.IADD R15, R15, 0x1, R3 ;  /* 0x000000010f0f7824 */ /* 0x000fe200078e0203 */
[----:B------:R-:W-:Y:S06]  /*7dc0*/  @P3 BRA `(.L_x_8713) ;  /* 0xfffffff400d43947 */ /* 0x000fec000383ffff */
.L_x_8712:
        /* <DEDUP_REMOVED lines=15> */
[----:B------:R0:W4:Y:S02]  /*7ec0*/  LDG.E.64 R24, desc[UR6][R16.64] ;  /* 0x0000000610187981 */ /* 0x000124000c1e1b00 */
        /* <DEDUP_REMOVED lines=13> */
[----:B------:R0:W3:Y:S04]  /*7fa0*/  LDG.E.64 R28, desc[UR6][R32.64] ;  /* 0x00000006201c7981 */ /* 0x0000e8000c1e1b00 */
[----:B------:R-:W3:Y:S01]  /*7fb0*/  LDL.64 R26, [UR15+0x38] ;  /* 0x0000380fff1a7983 */ /* 0x000ee20008100a00 */
[----:B----4-:R-:W-:Y:S02]  /*7fc0*/  IMAD R17, R25, R2, RZ ;  /* 0x0000000219117224 */ /* 0x010fe400078e02ff */
[----:B------:R-:W-:-:S02]  /*7fd0*/  IMAD.IADD R35, R35, 0x1, R0 ;  /* 0x0000000123237824 */ /* 0x000fc400078e0200 */
[C---:B------:R-:W-:Y:S02]  /*7fe0*/  IMAD R17, R24.reuse, R3, R17 ;  /* 0x0000000318117224 */ /* 0x040fe400078e0211 */
[----:B------:R-:W-:Y:S01]  /*7ff0*/  IMAD.WIDE.U32 R2, R24, R2, R34 ;  /* 0x0000000218027225 */ /* 0x000fe200078e0022 */
[----:B------:R-:W-:-:S04]  /*8000*/  IADD3 R34, P0, R32, UR18, RZ ;  /* 0x0000001220227c10 */ /* 0x000fc8000ff1e0ff */
[----:B------:R-:W-:Y:S02]  /*8010*/  IADD3 R3, R3, R17, RZ ;  /* 0x0000001103037210 */ /* 0x000fe40007ffe0ff */
        /* <DEDUP_REMOVED lines=10> */
[----:B------:R-:W-:-:S04]  /*80c0*/  IADD3 R2, P0, R24, UR18, RZ ;  /* 0x0000001218027c10 */ /* 0x000fc8000ff1e0ff */
[----:B------:R-:W-:Y:S02]  /*80d0*/  IADD3.X R3, R25, UR11, RZ, P0, !PT ;  /* 0x0000000b19037c10 */ /* 0x000fe400087fe4ff */
[----:B------:R-:W2:Y:S01]  /*80e0*/  LDG.E.64 R24, desc[UR6][R24.64] ;  /* 0x0000000618187981 */ /* 0x000ea2000c1e1b00 */
[-C--:B---3--:R-:W-:Y:S02]  /*80f0*/  IMAD R29, R29, R26.reuse, RZ ;  /* 0x0000001a1d1d7224 */ /* 0x088fe400078e02ff */
[----:B------:R-:W-:-:S04]  /*8100*/  IMAD.WIDE.U32 R32, R28, R26, R32 ;  /* 0x0000001a1c207225 */ /* 0x000fc800078e0020 */
[----:B------:R-:W-:Y:S02]  /*8110*/  IMAD R0, R28, R27, R29 ;  /* 0x0000001b1c007224 */ /* 0x000fe400078e021d */
        /* <DEDUP_REMOVED lines=22> */
.L_x_8714:
[----:B------:R-:W-:-:S04]  /*8280*/  ISETP.NE.U32.AND P2, PT, RZ, UR9, PT ;  /* 0x00000009ff007c0c */ /* 0x000fc8000bf45070 */
[----:B------:R-:W-:-:S13]  /*8290*/  ISETP.NE.OR.EX P0, PT, RZ, UR10, P0, P2 ;  /* 0x0000000aff007c0c */ /* 0x000fda0008705720 */
[----:B------:R-:W-:Y:S05]  /*82a0*/  @!P0 BRA `(.L_x_8710) ;  /* 0x0000000000a88947 */ /* 0x000fea0003800000 */
.L_x_8711:
[----:B------:R-:W-:Y:S01]  /*82b0*/  ULEA UR15, UR4, UR14, 0x3 ;  /* 0x0000000e040f7291 */ /* 0x000fe2000f8e183f */
[----:B------:R-:W-:Y:S02]  /*82c0*/  MOV R2, R0 ;  /* 0x0000000000027202 */ /* 0x000fe40000000f00 */
[----:B------:R-:W-:-:S06]  /*82d0*/  MOV R3, R25 ;  /* 0x0000001900037202 */ /* 0x000fcc0000000f00 */
        /* <DEDUP_REMOVED lines=9> */
[----:B------:R0:W4:Y:S02]  /*8370*/  LDG.E.64 R28, desc[UR6][R24.64] ;  /* 0x00000006181c7981 */ /* 0x000124000c1e1b00 */
[----:B0-----:R-:W-:-:S04]  /*8380*/  IADD3 R24, P0, R24, UR18, RZ ;  /* 0x0000001218187c10 */ /* 0x001fc8000ff1e0ff */
[----:B------:R-:W-:Y:S01]  /*8390*/  IADD3.X R25, R25, UR11, RZ, P0, !PT ;  /* 0x0000000b19197c10 */ /* 0x000fe200087fe4ff */
[-C--:B--2---:R-:W-:Y:S02]  /*83a0*/  IMAD R3, R3, R16.reuse, RZ ;  /* 0x0000001003037224 */ /* 0x084fe400078e02ff */
[C---:B------:R-:W-:Y:S02]  /*83b0*/  IMAD.WIDE.U32 R34, R2.reuse, R16, R14 ;  /* 0x0000001002227225 */ /* 0x040fe400078e000e */
[----:B------:R-:W2:Y:S02]  /*83c0*/  LDL.64 R14, [UR15+0x30] ;  /* 0x0000300fff0e7983 */ /* 0x000ea40008100a00 */
[----:B------:R-:W-:Y:S02]  /*83d0*/  IMAD R17, R2, R17, R3 ;  /* 0x0000001102117224 */ /* 0x000fe400078e0203 */
[----:B------:R0:W2:Y:S02]  /*83e0*/  LDG.E.64 R2, desc[UR6][R24.64] ;  /* 0x0000000618027981 */ /* 0x0000a4000c1e1b00 */
        /* <DEDUP_REMOVED lines=22> */
.L_x_8710:
        /* <DEDUP_REMOVED lines=10> */
[----:B------:R-:W-:Y:S01]  /*85f0*/  ULDC.64 UR10, c[0x0][0x218] ;  /* 0x00008600000a7ab9 */ /* 0x000fe20000000a00 */
[----:B------:R-:W-:-:S03]  /*8600*/  IMAD.U32 R0, RZ, RZ, UR4 ;  /* 0x00000004ff007e24 */ /* 0x000fc6000f8e00ff */
[----:B------:R-:W-:Y:S02]  /*8610*/  IADD3 R17, R17, R3, RZ ;  /* 0x0000000311117210 */ /* 0x000fe40007ffe0ff */
[----:B------:R-:W-:Y:S02]  /*8620*/  MOV R3, UR12 ;  /* 0x0000000c00037c02 */ /* 0x000fe40008000f00 */
[----:B------:R-:W-:-:S03]  /*8630*/  LEA R0, R0, R1, 0x3 ;  /* 0x0000000100007211 */ /* 0x000fc600078e18ff */
[----:B------:R-:W-:Y:S02]  /*8640*/  IMAD.WIDE.U32 R16, R3, UR4, R16 ;  /* 0x0000000403107c25 */ /* 0x000fe4000f8e0010 */
[----:B------:R-:W2:Y:S03]  /*8650*/  LDL.64 R18, [R0+0x18] ;  /* 0x0000180000127983 */ /* 0x000ea60000100a00 */
[----:B------:R-:W-:Y:S02]  /*8660*/  IADD3 R3, R17, UR5, RZ ;  /* 0x0000000511037c10 */ /* 0x000fe4000fffe0ff */
        /* <DEDUP_REMOVED lines=31> */
[----:B------:R-:W-:Y:S01]  /*8860*/  @P2 IMAD.MOV.U32 R14, RZ, RZ, R18 ;  /* 0x000000ffff0e2224 */ /* 0x000fe200078e0012 */
[----:B------:R-:W-:-:S07]  /*8870*/  @P2 IADD3 R15, R19, R3, RZ ;  /* 0x00000003130f2210 */ /* 0x000fce0007ffe0ff */
.L_x_8709:
        /* <DEDUP_REMOVED lines=27> */
[----:B------:R-:W-:Y:S01]  /*8a30*/  UMOV UR5, URZ ;  /* 0x0000003f00057c82 */ /* 0x000fe20008000000 */
[C---:B------:R-:W-:Y:S01]  /*8a40*/  LEA R0, P2, R2.reuse, UR20, 0x3 ;  /* 0x0000001402007c11 */ /* 0x040fe2000f8418ff */
[----:B------:R-:W-:Y:S01]  /*8a50*/  UIADD3 UR11, UR19, UR4, URZ ;  /* 0x00000004130b7290 */ /* 0x000fe2000fffe03f */
[----:B------:R-:W-:Y:S02]  /*8a60*/  IADD3 R27, R3, R25, RZ ;  /* 0x00000019031b7210 */ /* 0x000fe40007ffe0ff */
[----:B------:R-:W-:Y:S02]  /*8a70*/  UMOV UR4, URZ ;  /* 0x0000003f00047c82 */ /* 0x000fe40008000000 */
        /* <DEDUP_REMOVED lines=8> */
.L_x_8719:
        /* <DEDUP_REMOVED lines=16> */
[----:B---3--:R-:W-:-:S02]  /*8c00*/  IMAD R25, R25, R26, RZ ;  /* 0x0000001a19197224 */ /* 0x008fc400078e02ff */
[----:B------:R-:W-:Y:S02]  /*8c10*/  IADD3 R33, R33, R31, RZ ;  /* 0x0000001f21217210 */ /* 0x000fe40007ffe0ff */
[----:B------:R-:W-:Y:S01]  /*8c20*/  IADD3.X R31, R3, UR11, RZ, P2, !PT ;  /* 0x0000000b031f7c10 */ /* 0x000fe200097fe4ff */
[C---:B------:R-:W-:Y:S02]  /*8c30*/  IMAD R37, R24.reuse, R27, R25 ;  /* 0x0000001b18257224 */ /* 0x040fe400078e0219 */
[----:B------:R-:W-:Y:S02]  /*8c40*/  IMAD.WIDE.U32 R34, R24, R26, R32 ;  /* 0x0000001a18227225 */ /* 0x000fe400078e0020 */
[----:B------:R-:W3:Y:S04]  /*8c50*/  LDL.64 R24, [UR15+0x30] ;  /* 0x0000300fff187983 */ /* 0x000ee80008100a00 */
[----:B------:R-:W3:Y:S01]  /*8c60*/  LDG.E.64 R26, desc[UR6][R30.64] ;  /* 0x000000061e1a7981 */ /* 0x000ee2000c1e1b00 */
[----:B------:R-:W-:-:S02]  /*8c70*/  IADD3 R32, P2, R30, UR18, RZ ;  /* 0x000000121e207c10 */ /* 0x000fc4000ff5e0ff */
[----:B------:R-:W-:Y:S02]  /*8c80*/  IADD3 R35, R35, R37, RZ ;  /* 0x0000002523237210 */ /* 0x000fe40007ffe0ff */
[----:B------:R-:W-:Y:S01]  /*8c90*/  IADD3.X R33, R31, UR11, RZ, P2, !PT ;  /* 0x0000000b1f217c10 */ /* 0x000fe200097fe4ff */
[-C--:B--2---:R-:W-:Y:S02]  /*8ca0*/  IMAD R3, R29, R16.reuse, RZ ;  /* 0x000000101d037224 */ /* 0x084fe400078e02ff */
[----:B------:R-:W-:-:S04]  /*8cb0*/  IMAD.WIDE.U32 R34, R28, R16, R34 ;  /* 0x000000101c227225 */ /* 0x000fc800078e0022 */
[----:B------:R-:W-:Y:S01]  /*8cc0*/  IMAD R29, R28, R17, R3 ;  /* 0x000000111c1d7224 */ /* 0x000fe200078e0203 */
[----:B------:R-:W-:Y:S01]  /*8cd0*/  IADD3 R28, P2, R32, UR18, RZ ;  /* 0x00000012201c7c10 */ /* 0x000fe2000ff5e0ff */
[----:B------:R-:W2:Y:S04]  /*8ce0*/  LDL.64 R2, [UR15+0x38] ;  /* 0x0000380fff027983 */ /* 0x000ea80008100a00 */
[----:B------:R-:W2:Y:S01]  /*8cf0*/  LDG.E.64 R16, desc[UR6][R32.64] ;  /* 0x0000000620107981 */ /* 0x000ea2000c1e1b00 */
[----:B------:R-:W-:Y:S01]  /*8d00*/  IMAD.IADD R35, R35, 0x1, R29 ;  /* 0x0000000123237824 */ /* 0x000fe200078e021d */
[----:B------:R-:W-:Y:S01]  /*8d10*/  IADD3.X R29, R33, UR11, RZ, P2, !PT ;  /* 0x0000000b211d7c10 */ /* 0x000fe200097fe4ff */
[-C--:B---3--:R-:W-:Y:S02]  /*8d20*/  IMAD R27, R27, R24.reuse, RZ ;  /* 0x000000181b1b7224 */ /* 0x088fe400078e02ff */
[----:B------:R-:W-:-:S04]  /*8d30*/  IMAD.WIDE.U32 R34, R26, R24, R34 ;  /* 0x000000181a227225 */ /* 0x000fc800078e0022 */
[----:B------:R-:W-:Y:S02]  /*8d40*/  IMAD R31, R26, R25, R27 ;  /* 0x000000191a1f7224 */ /* 0x000fe400078e021b */
[----:B------:R-:W3:Y:S04]  /*8d50*/  LDL.64 R24, [UR15+0x40] ;  /* 0x0000400fff187983 */ /* 0x000ee80008100a00 */
[----:B------:R0:W3:Y:S01]  /*8d60*/  LDG.E.64 R26, desc[UR6][R28.64] ;  /* 0x000000061c1a7981 */ /* 0x0000e2000c1e1b00 */
[----:B------:R-:W-:Y:S02]  /*8d70*/  IADD3 R30, P2, R28, UR18, RZ ;  /* 0x000000121c1e7c10 */ /* 0x000fe4000ff5e0ff */
[----:B------:R-:W-:Y:S02]  /*8d80*/  IADD3 R35, R35, R31, RZ ;  /* 0x0000001f23237210 */ /* 0x000fe40007ffe0ff */
[----:B------:R-:W-:-:S02]  /*8d90*/  IADD3.X R31, R29, UR11, RZ, P2, !PT ;  /* 0x0000000b1d1f7c10 */ /* 0x000fc400097fe4ff */
        /* <DEDUP_REMOVED lines=8> */
[-C--:B---3--:R-:W-:Y:S02]  /*8e20*/  IMAD R27, R27, R24.reuse, RZ ;  /* 0x000000181b1b7224 */ /* 0x088fe400078e02ff */
[----:B------:R-:W-:-:S04]  /*8e30*/  IMAD.WIDE.U32 R32, R26, R24, R32 ;  /* 0x000000181a207225 */ /* 0x000fc800078e0020 */
[----:B------:R-:W-:Y:S02]  /*8e40*/  IMAD R35, R26, R25, R27 ;  /* 0x000000191a237224 */ /* 0x000fe400078e021b */
        /* <DEDUP_REMOVED lines=18> */
[----:B0-----:R-:W-:Y:S02]  /*8f70*/  IADD3 R30, P2, R28, UR18, RZ ;  /* 0x000000121c1e7c10 */ /* 0x001fe4000ff5e0ff */
[----:B------:R-:W-:Y:S02]  /*8f80*/  IADD3 R33, R33, R35, RZ ;  /* 0x0000002321217210 */ /* 0x000fe40007ffe0ff */
[----:B------:R-:W-:-:S02]  /*8f90*/  IADD3.X R31, R29, UR11, RZ, P2, !PT ;  /* 0x0000000b1d1f7c10 */ /* 0x000fc400097fe4ff */
[----:B-1----:R-:W-:-:S04]  /*8fa0*/  IADD3 R28, P2, R30, UR18, RZ ;  /* 0x000000121e1c7c10 */ /* 0x002fc8000ff5e0ff */
[----:B------:R-:W-:Y:S01]  /*8fb0*/  IADD3.X R29, R31, UR11, RZ, P2, !PT ;  /* 0x0000000b1f1d7c10 */ /* 0x000fe200097fe4ff */
[-C--:B--2---:R-:W-:Y:S02]  /*8fc0*/  IMAD R17, R17, R2.reuse, RZ ;  /* 0x0000000211117224 */ /* 0x084fe400078e02ff */
[----:B------:R-:W-:-:S04]  /*8fd0*/  IMAD.WIDE.U32 R32, R16, R2, R32 ;  /* 0x0000000210207225 */ /* 0x000fc800078e0020 */
[----:B------:R-:W-:Y:S02]  /*8fe0*/  IMAD R35, R16, R3, R17 ;  /* 0x0000000310237224 */ /* 0x000fe400078e0211 */
[----:B------:R-:W2:Y:S04]  /*8ff0*/  LDL.64 R2, [UR15+0x68] ;  /* 0x0000680fff027983 */ /* 0x000ea80008100a00 */
[----:B------:R0:W2:Y:S01]  /*9000*/  LDG.E.64 R16, desc[UR6][R30.64] ;  /* 0x000000061e107981 */ /* 0x0000a2000c1e1b00 */
[----:B------:R-:W-:Y:S02]  /*9010*/  IMAD.IADD R33, R33, 0x1, R35 ;  /* 0x0000000121217824 */ /* 0x000fe400078e0223 */
        /* <DEDUP_REMOVED lines=20> */
[----:B------:R-:W3:Y:S01]  /*9160*/  LDG.E.64 R24, desc[UR6][R28.64] ;  /* 0x000000061c187981 */ /* 0x000ee2000c1e1b00 */
[----:B0-----:R-:W-:Y:S01]  /*9170*/  IADD3 R30, P2, R28, UR18, RZ ;  /* 0x000000121c1e7c10 */ /* 0x001fe2000ff5e0ff */
[----:B------:R-:W-:-:S03]  /*9180*/  IMAD.IADD R33, R33, 0x1, R35 ;  /* 0x0000000121217824 */ /* 0x000fc600078e0223 */
[----:B------:R-:W-:Y:S01]  /*9190*/  IADD3.X R31, R29, UR11, RZ, P2, !PT ;  /* 0x0000000b1d1f7c10 */ /* 0x000fe200097fe4ff */
[-C--:B--2---:R-:W-:Y:S02]  /*91a0*/  IMAD R17, R17, R2.reuse, RZ ;  /* 0x0000000211117224 */ /* 0x084fe400078e02ff */
[----:B------:R-:W-:Y:S01]  /*91b0*/  IMAD.WIDE.U32 R34, R16, R2, R32 ;  /* 0x0000000210227225 */ /* 0x000fe200078e0020 */
[----:B------:R-:W-:Y:S01]  /*91c0*/  IADD3 R2, P2, R30, UR18, RZ ;  /* 0x000000121e027c10 */ /* 0x000fe2000ff5e0ff */
[----:B------:R-:W2:Y:S02]  /*91d0*/  LDG.E.64 R32, desc[UR6][R30.64] ;  /* 0x000000061e207981 */ /* 0x000ea4000c1e1b00 */
[----:B------:R-:W-:Y:S02]  /*91e0*/  IMAD R3, R16, R3, R17 ;  /* 0x0000000310037224 */ /* 0x000fe400078e0211 */
[----:B------:R-:W2:Y:S03]  /*91f0*/  LDL.64 R16, [UR15+0x88] ;  /* 0x0000880fff107983 */ /* 0x000ea60008100a00 */
[----:B------:R-:W-:-:S02]  /*9200*/  IADD3 R35, R35, R3, RZ ;  /* 0x0000000323237210 */ /* 0x000fc40007ffe0ff */
        /* <DEDUP_REMOVED lines=9> */
[----:B------:R-:W-:-:S03]  /*92a0*/  IADD3 R35, R35, R29, RZ ;  /* 0x0000001d23237210 */ /* 0x000fc60007ffe0ff */
[----:B------:R-:W-:-:S06]  /*92b0*/  UISETP.GT.AND.EX UP0, UPT, UR10, URZ, UPT, UP0 ;  /* 0x0000003f0a00728c */ /* 0x000fcc000bf04300 */
[----:B------:R-:W-:Y:S01]  /*92c0*/  PLOP3.LUT P3, PT, PT, PT, UP0, 0x80, 0x0 ;  /* 0x000000000000781c */ /* 0x000fe20003f6f008 */
[----:B------:R-:W-:Y:S01]  /*92d0*/  UIADD3 UR4, UP1, UR4, 0x10, URZ ;  /* 0x0000001004047890 */ /* 0x000fe2000ff3e03f */
[----:B------:R-:W-:-:S03]  /*92e0*/  IADD3 R0, P2, R2, UR18, RZ ;  /* 0x0000001202007c10 */ /* 0x000fc6000ff5e0ff */
[----:B------:R-:W-:Y:S01]  /*92f0*/  UIADD3.X UR5, URZ, UR5, URZ, UP1, !UPT ;  /* 0x000000053f057290 */ /* 0x000fe20008ffe43f */
[----:B--2---:R-:W-:-:S04]  /*9300*/  IMAD R29, R33, R16, RZ ;  /* 0x00000010211d7224 */ /* 0x004fc800078e02ff */
[C---:B------:R-:W-:Y:S02]  /*9310*/  IMAD R29, R32.reuse, R17, R29 ;  /* 0x00000011201d7224 */ /* 0x040fe400078e021d */
[----:B------:R-:W-:-:S04]  /*9320*/  IMAD.WIDE.U32 R16, R32, R16, R34 ;  /* 0x0000001020107225 */ /* 0x000fc800078e0022 */
[----:B------:R-:W-:Y:S02]  /*9330*/  IMAD.IADD R17, R17, 0x1, R29 ;  /* 0x0000000111117824 */ /* 0x000fe400078e021d */
[-C--:B---3--:R-:W-:Y:S02]  /*9340*/  IMAD R25, R25, R26.reuse, RZ ;  /* 0x0000001a19197224 */ /* 0x088fe400078e02ff */
[----:B------:R-:W-:-:S04]  /*9350*/  IMAD.WIDE.U32 R16, R24, R26, R16 ;  /* 0x0000001a18107225 */ /* 0x000fc800078e0010 */
[----:B------:R-:W-:Y:S01]  /*9360*/  IMAD R25, R24, R27, R25 ;  /* 0x0000001b18197224 */ /* 0x000fe200078e0219 */
[----:B------:R-:W-:-:S04]  /*9370*/  IADD3.X R27, R3, UR11, RZ, P2, !PT ;  /* 0x0000000b031b7c10 */ /* 0x000fc800097fe4ff */
[----:B------:R-:W-:Y:S01]  /*9380*/  IADD3 R17, R17, R25, RZ ;  /* 0x0000001911117210 */ /* 0x000fe20007ffe0ff */
[----:B------:R-:W-:Y:S06]  /*9390*/  @P3 BRA `(.L_x_8719) ;  /* 0xfffffff400d83947 */ /* 0x000fec000383ffff */
.L_x_8718:
        /* <DEDUP_REMOVED lines=35> */
[----:B------:R-:W-:Y:S02]  /*95d0*/  IADD3 R28, P0, R32, UR18, RZ ;  /* 0x00000012201c7c10 */ /* 0x000fe4000ff1e0ff */
[----:B------:R-:W-:Y:S01]  /*95e0*/  IADD3 R35, R35, R29, RZ ;  /* 0x0000001d23237210 */ /* 0x000fe20007ffe0ff */
[----:B---3--:R-:W-:Y:S01]  /*95f0*/  IMAD R27, R27, R24, RZ ;  /* 0x000000181b1b7224 */ /* 0x008fe200078e02ff */
[----:B------:R-:W-:-:S03]  /*9600*/  IADD3.X R29, R33, UR11, RZ, P0, !PT ;  /* 0x0000000b211d7c10 */ /* 0x000fc600087fe4ff */
[C---:B------:R-:W-:Y:S02]  /*9610*/  IMAD R31, R26.reuse, R25, R27 ;  /* 0x000000191a1f7224 */ /* 0x040fe400078e021b */
[----:B------:R-:W-:Y:S02]  /*9620*/  IMAD.WIDE.U32 R34, R26, R24, R34 ;  /* 0x000000181a227225 */ /* 0x000fe400078e0022 */
[----:B------:R-:W3:Y:S04]  /*9630*/  LDL.64 R24, [UR15+0x40] ;  /* 0x0000400fff187983 */ /* 0x000ee80008100a00 */
[----:B------:R-:W3:Y:S01]  /*9640*/  LDG.E.64 R26, desc[UR6][R28.64] ;  /* 0x000000061c1a7981 */ /* 0x000ee2000c1e1b00 */
[----:B------:R-:W-:Y:S01]  /*9650*/  IMAD.IADD R35, R35, 0x1, R31 ;  /* 0x0000000123237824 */ /* 0x000fe200078e021f */
[----:B------:R-:W-:-:S04]  /*9660*/  IADD3 R30, P0, R28, UR18, RZ ;  /* 0x000000121c1e7c10 */ /* 0x000fc8000ff1e0ff */
[----:B------:R-:W-:-:S05]  /*9670*/  IADD3.X R31, R29, UR11, RZ, P0, !PT ;  /* 0x0000000b1d1f7c10 */ /* 0x000fca00087fe4ff */
[----:B------:R-:W4:Y:S01]  /*9680*/  LDG.E.64 R28, desc[UR6][R30.64] ;  /* 0x000000061e1c7981 */ /* 0x000f22000c1e1b00 */
[-C--:B--2---:R-:W-:Y:S02]  /*9690*/  IMAD R17, R17, R2.reuse, RZ ;  /* 0x0000000211117224 */ /* 0x084fe400078e02ff */
[----:B------:R-:W-:-:S04]  /*96a0*/  IMAD.WIDE.U32 R32, R16, R2, R34 ;  /* 0x0000000210207225 */ /* 0x000fc800078e0022 */
[----:B------:R-:W-:Y:S01]  /*96b0*/  IMAD R17, R16, R3, R17 ;  /* 0x0000000310117224 */ /* 0x000fe200078e0211 */
[----:B------:R-:W-:-:S04]  /*96c0*/  IADD3 R2, P0, R30, UR18, RZ ;  /* 0x000000121e027c10 */ /* 0x000fc8000ff1e0ff */
[----:B------:R-:W-:Y:S02]  /*96d0*/  IADD3 R33, R33, R17, RZ ;  /* 0x0000001121217210 */ /* 0x000fe40007ffe0ff */
        /* <DEDUP_REMOVED lines=23> */
.L_x_8720:
[----:B------:R-:W-:-:S04]  /*9850*/  ISETP.NE.U32.AND P2, PT, RZ, UR9, PT ;  /* 0x00000009ff007c0c */ /* 0x000fc8000bf45070 */
[----:B------:R-:W-:-:S13]  /*9860*/  ISETP.NE.OR.EX P0, PT, RZ, UR10, P0, P2 ;  /* 0x0000000aff007c0c */ /* 0x000fda0008705720 */
[----:B------:R-:W-:Y:S05]  /*9870*/  @!P0 BRA `(.L_x_8716) ;  /* 0x0000000000a88947 */ /* 0x000fea0003800000 */
.L_x_8717:
[----:B------:R-:W-:Y:S01]  /*9880*/  ULEA UR15, UR4, UR14, 0x3 ;  /* 0x0000000e040f7291 */ /* 0x000fe2000f8e183f */
[----:B------:R-:W-:Y:S01]  /*9890*/  MOV R2, R0 ;  /* 0x0000000000027202 */ /* 0x000fe20000000f00 */
[----:B------:R-:W-:Y:S01]  /*98a0*/  IMAD.MOV.U32 R3, RZ, RZ, R27 ;  /* 0x000000ffff037224 */ /* 0x000fe200078e001b */
[----:B------:R-:W-:-:S05]  /*98b0*/  IADD3 R34, P0, R0, UR18, RZ ;  /* 0x0000001200227c10 */ /* 0x000fca000ff1e0ff */
        /* <DEDUP_REMOVED lines=14> */
[----:B------:R-:W-:Y:S01]  /*99a0*/  IADD3 R17, R17, R3, RZ ;  /* 0x0000000311117210 */ /* 0x000fe20007ffe0ff */
[C---:B------:R-:W-:Y:S01]  /*99b0*/  IMAD R35, R28.reuse, R27, R29 ;  /* 0x0000001b1c237224 */ /* 0x040fe200078e021d */
[----:B------:R-:W-:Y:S01]  /*99c0*/  IADD3.X R3, R31, UR11, RZ, P0, !PT ;  /* 0x0000000b1f037c10 */ /* 0x000fe200087fe4ff */
        /* <DEDUP_REMOVED lines=21> */
.L_x_8716:
        /* <DEDUP_REMOVED lines=12> */
[----:B------:R-:W-:Y:S01]  /*9be0*/  MOV R20, R2 ;  /* 0x0000000200147202 */ /* 0x000fe20000000f00 */
[----:B------:R-:W-:-:S02]  /*9bf0*/  ULDC.64 UR10, c[0x0][0x218] ;  /* 0x00008600000a7ab9 */ /* 0x000fc40000000a00 */
        /* <DEDUP_REMOVED lines=31> */
[----:B------:R-:W-:-:S04]  /*9df0*/  IMAD R3, R2, R21, R3 ;  /* 0x0000001502037224 */ /* 0x000fc800078e0203 */
[----:B------:R-:W-:Y:S02]  /*9e00*/  IMAD.IADD R17, R17, 0x1, R3 ;  /* 0x0000000111117824 */ /* 0x000fe400078e0203 */
[----:B---3--:R-:W-:-:S04]  /*9e10*/  @P2 IMAD R3, R27, R24, RZ ;  /* 0x000000181b032224 */ /* 0x008fc800078e02ff */
[C---:B------:R-:W-:Y:S02]  /*9e20*/  @P2 IMAD R3, R26.reuse, R25, R3 ;  /* 0x000000191a032224 */ /* 0x040fe400078e0203 */
[----:B------:R-:W-:-:S05]  /*9e30*/  @P2 IMAD.WIDE.U32 R24, R26, R24, R16 ;  /* 0x000000181a182225 */ /* 0x000fca00078e0010 */
[----:B------:R-:W-:Y:S02]  /*9e40*/  @P2 IADD3 R17, R25, R3, RZ ;  /* 0x0000000319112210 */ /* 0x000fe40007ffe0ff */
[----:B------:R-:W-:-:S07]  /*9e50*/  @P2 MOV R16, R24 ;  /* 0x0000001800102202 */ /* 0x000fce0000000f00 */
.L_x_8715:
[----:B------:R-:W-:Y:S05]  /*9e60*/  @P1 BRA `(.L_x_8721) ;  /* 0x0000001400641947 */ /* 0x000fea0003800000 */
[----:B------:R-:W-:Y:S01]  /*9e70*/  ULDC.64 UR10, c[0x0][0x228] ;  /* 0x00008a00000a7ab9 */ /* 0x000fe20000000a00 */
[----:B------:R-:W-:Y:S01]  /*9e80*/  ULDC.64 UR20, c[0x0][0x218] ;  /* 0x0000860000147ab9 */ /* 0x000fe20000000a00 */
        /* <DEDUP_REMOVED lines=22> */
[----:B------:R-:W-:Y:S01]  /*9ff0*/  UMOV UR5, URZ ;  /* 0x0000003f00057c82 */ /* 0x000fe20008000000 */
[----:B------:R-:W-:Y:S01]  /*a000*/  UMOV UR4, URZ ;  /* 0x0000003f00047c82 */ /* 0x000fe20008000000 */
[----:B------:R-:W-:Y:S02]  /*a010*/  ISETP.GT.AND.EX P0, PT, R0, RZ, PT, P0 ;  /* 0x000000ff0000720c */ /* 0x000fe40003f04300 */
        /* <DEDUP_REMOVED lines=10> */
.L_x_8725:
        /* <DEDUP_REMOVED lines=29> */
[----:B0-----:R-:W-:Y:S02]  /*a290*/  IADD3 R29, R33, R0, RZ ;  /* 0x00000000211d7210 */ /* 0x001fe40007ffe0ff */
[----:B------:R-:W-:-:S02]  /*a2a0*/  MOV R28, R32 ;  /* 0x00000020001c7202 */ /* 0x000fc40000000f00 */
[----:B------:R-:W-:Y:S01]  /*a2b0*/  IADD3.X R37, R35, UR11, RZ, P1, !PT ;  /* 0x0000000b23257c10 */ /* 0x000fe20008ffe4ff */
[C---:B------:R-:W-:Y:S01]  /*a2c0*/  IMAD R0, R2.reuse, R21, R3 ;  /* 0x0000001502007224 */ /* 0x040fe200078e0203 */
[----:B------:R-:W3:Y:S01]  /*a2d0*/  LDL.64 R32, [UR15+0x40] ;  /* 0x0000400fff207983 */ /* 0x000ee20008100a00 */
[----:B------:R-:W-:-:S03]  /*a2e0*/  IMAD.WIDE.U32 R20, R2, R20, R28 ;  /* 0x0000001402147225 */ /* 0x000fc600078e001c */
[----:B------:R0:W3:Y:S01]  /*a2f0*/  LDG.E.64 R2, desc[UR6][R36.64] ;  /* 0x0000000624027981 */ /* 0x0000e2000c1e1b00 */
[----:B-1----:R-:W-:Y:S01]  /*a300*/  IADD3 R34, P1, R36, UR18, RZ ;  /* 0x0000001224227c10 */ /* 0x002fe2000ff3e0ff */
[----:B------:R-:W-:-:S03]  /*a310*/  IMAD.IADD R21, R21, 0x1, R0 ;  /* 0x0000000115157824 */ /* 0x000fc600078e0200 */
[----:B------:R-:W-:-:S05]  /*a320*/  IADD3.X R35, R37, UR11, RZ, P1, !PT ;  /* 0x0000000b25237c10 */ /* 0x000fca0008ffe4ff */
[----:B------:R1:W5:Y:S01]  /*a330*/  LDG.E.64 R28, desc[UR6][R34.64] ;  /* 0x00000006221c7981 */ /* 0x000362000c1e1b00 */
[----:B--2---:R-:W-:-:S04]  /*a340*/  IMAD R19, R19, R30, RZ ;  /* 0x0000001e13137224 */ /* 0x004fc800078e02ff */
[C---:B------:R-:W-:Y:S02]  /*a350*/  IMAD R0, R18.reuse, R31, R19 ;  /* 0x0000001f12007224 */ /* 0x040fe400078e0213 */
[----:B------:R-:W-:Y:S02]  /*a360*/  IMAD.WIDE.U32 R18, R18, R30, R20 ;  /* 0x0000001e12127225 */ /* 0x000fe400078e0014 */
[----:B------:R-:W5:Y:S01]  /*a370*/  LDL.64 R30, [UR15+0x48] ;  /* 0x0000480fff1e7983 */ /* 0x000f620008100a00 */
[----:B0-----:R-:W-:Y:S02]  /*a380*/  IADD3 R36, P1, R34, UR18, RZ ;  /* 0x0000001222247c10 */ /* 0x001fe4000ff3e0ff */
[----:B------:R-:W-:Y:S02]  /*a390*/  IADD3 R19, R19, R0, RZ ;  /* 0x0000000013137210 */ /* 0x000fe40007ffe0ff */
[----:B------:R-:W-:Y:S01]  /*a3a0*/  IADD3.X R37, R35, UR11, RZ, P1, !PT ;  /* 0x0000000b23257c10 */ /* 0x000fe20008ffe4ff */
[----:B----4-:R-:W-:-:S02]  /*a3b0*/  IMAD R21, R25, R26, RZ ;  /* 0x0000001a19157224 */ /* 0x010fc400078e02ff */
        /* <DEDUP_REMOVED lines=36> */
[----:B0-----:R-:W-:Y:S01]  /*a600*/  IADD3 R36, P1, R30, UR18, RZ ;  /* 0x000000121e247c10 */ /* 0x001fe2000ff3e0ff */
[----:B------:R-:W-:-:S03]  /*a610*/  IMAD.IADD R3, R3, 0x1, R0 ;  /* 0x0000000103037824 */ /* 0x000fc600078e0200 */
[----:B------:R-:W-:Y:S01]  /*a620*/  IADD3.X R37, R31, UR11, RZ, P1, !PT ;  /* 0x0000000b1f257c10 */ /* 0x000fe20008ffe4ff */
[----:B----4-:R-:W-:-:S04]  /*a630*/  IMAD R19, R27, R28, RZ ;  /* 0x0000001c1b137224 */ /* 0x010fc800078e02ff */
[C---:B------:R-:W-:Y:S02]  /*a640*/  IMAD R0, R26.reuse, R29, R19 ;  /* 0x0000001d1a007224 */ /* 0x040fe400078e0213 */
[----:B------:R-:W-:Y:S01]  /*a650*/  IMAD.WIDE.U32 R26, R26, R28, R2 ;  /* 0x0000001c1a1a7225 */ /* 0x000fe200078e0002 */
[----:B------:R-:W4:Y:S04]  /*a660*/  LDL.64 R18, [UR15+0x78] ;  /* 0x0000780fff127983 */ /* 0x000f280008100a00 */
[----:B------:R-:W4:Y:S01]  /*a670*/  LDG.E.64 R2, desc[UR6][R36.64] ;  /* 0x0000000624027981 */ /* 0x000f22000c1e1b00 */
[----:B------:R-:W-:Y:S01]  /*a680*/  IADD3 R27, R27, R0, RZ ;  /* 0x000000001b1b7210 */ /* 0x000fe20007ffe0ff */
        /* <DEDUP_REMOVED lines=23> */
[----:B------:R-:W-:Y:S01]  /*a800*/  UIADD3 UR9, UP0, UR9, -0x10, URZ ;  /* 0xfffffff009097890 */ /* 0x000fe2000ff1e03f */
[----:B------:R-:W-:-:S03]  /*a810*/  IADD3 R33, R33, R0, RZ ;  /* 0x0000000021217210 */ /* 0x000fc60007ffe0ff */
[----:B------:R-:W-:Y:S02]  /*a820*/  UIADD3.X UR10, UR10, -0x1, URZ, UP0, !UPT ;  /* 0xffffffff0a0a7890 */ /* 0x000fe400087fe43f */
[----:B------:R-:W-:-:S04]  /*a830*/  UISETP.GT.U32.AND UP0, UPT, UR9, 0xc, UPT ;  /* 0x0000000c0900788c */ /* 0x000fc8000bf04070 */
[----:B------:R-:W-:Y:S01]  /*a840*/  UISETP.GT.AND.EX UP0, UPT, UR10, URZ, UPT, UP0 ;  /* 0x0000003f0a00728c */ /* 0x000fe2000bf04300 */
[----:B--2---:R-:W-:-:S04]  /*a850*/  IMAD R27, R27, R24, RZ ;  /* 0x000000181b1b7224 */ /* 0x004fc800078e02ff */
[C---:B------:R-:W-:Y:S02]  /*a860*/  IMAD R27, R26.reuse, R25, R27 ;  /* 0x000000191a1b7224 */ /* 0x040fe400078e021b */
[----:B------:R-:W-:Y:S01]  /*a870*/  IMAD.WIDE.U32 R24, R26, R24, R32 ;  /* 0x000000181a187225 */ /* 0x000fe200078e0020 */
[----:B------:R-:W-:-:S04]  /*a880*/  PLOP3.LUT P2, PT, PT, PT, UP0, 0x80, 0x0 ;  /* 0x000000000000781c */ /* 0x000fc80003f4f008 */
[----:B------:R-:W-:Y:S01]  /*a890*/  IADD3 R25, R25, R27, RZ ;  /* 0x0000001b19197210 */ /* 0x000fe20007ffe0ff */
[----:B---3--:R-:W-:-:S04]  /*a8a0*/  IMAD R27, R29, R30, RZ ;  /* 0x0000001e1d1b7224 */ /* 0x008fc800078e02ff */
[C---:B------:R-:W-:Y:S02]  /*a8b0*/  IMAD R27, R28.reuse, R31, R27 ;  /* 0x0000001f1c1b7224 */ /* 0x040fe400078e021b */
[----:B------:R-:W-:Y:S01]  /*a8c0*/  IMAD.WIDE.U32 R28, R28, R30, R24 ;  /* 0x0000001e1c1c7225 */ /* 0x000fe200078e0018 */
[----:B------:R-:W-:Y:S01]  /*a8d0*/  UIADD3 UR4, UP1, UR4, 0x10, URZ ;  /* 0x0000001004047890 */ /* 0x000fe2000ff3e03f */
[----:B------:R-:W-:Y:S02]  /*a8e0*/  IADD3 R0, P1, R20, UR18, RZ ;  /* 0x0000001214007c10 */ /* 0x000fe4000ff3e0ff */
[----:B------:R-:W-:Y:S01]  /*a8f0*/  IMAD.IADD R29, R29, 0x1, R27 ;  /* 0x000000011d1d7824 */ /* 0x000fe200078e021b */
[----:B------:R-:W-:Y:S01]  /*a900*/  UIADD3.X UR5, URZ, UR5, URZ, UP1, !UPT ;  /* 0x000000053f057290 */ /* 0x000fe20008ffe43f */
[----:B------:R-:W-:Y:S01]  /*a910*/  IADD3.X R25, R21, UR11, RZ, P1, !PT ;  /* 0x0000000b15197c10 */ /* 0x000fe20008ffe4ff */
[----:B----4-:R-:W-:-:S04]  /*a920*/  IMAD R3, R3, R18, RZ ;  /* 0x0000001203037224 */ /* 0x010fc800078e02ff */
[C---:B------:R-:W-:Y:S02]  /*a930*/  IMAD R3, R2.reuse, R19, R3 ;  /* 0x0000001302037224 */ /* 0x040fe400078e0203 */
[----:B------:R-:W-:-:S05]  /*a940*/  IMAD.WIDE.U32 R18, R2, R18, R28 ;  /* 0x0000001202127225 */ /* 0x000fca00078e001c */
[----:B------:R-:W-:Y:S01]  /*a950*/  IADD3 R19, R19, R3, RZ ;  /* 0x0000000313137210 */ /* 0x000fe20007ffe0ff */
[----:B------:R-:W-:Y:S06]  /*a960*/  @P2 BRA `(.L_x_8725) ;  /* 0xfffffff400d42947 */ /* 0x000fec000383ffff */
.L_x_8724:
        /* <DEDUP_REMOVED lines=43> */
[----:B------:R-:W4:Y:S02]  /*ac20*/  LDL.64 R18, [UR15+0x40] ;  /* 0x0000400fff127983 */ /* 0x000f240008100a00 */
[----:B------:R-:W-:Y:S01]  /*ac30*/  IMAD.IADD R33, R33, 0x1, R25 ;  /* 0x0000000121217824 */ /* 0x000fe200078e0219 */
[----:B------:R-:W-:Y:S01]  /*ac40*/  IADD3.X R25, R35, UR11, RZ, P0, !PT ;  /* 0x0000000b23197c10 */ /* 0x000fe200087fe4ff */
[----:B------:R-:W2:Y:S01]  /*ac50*/  LDL.64 R30, [UR15+0x48] ;  /* 0x0000480fff1e7983 */ /* 0x000ea20008100a00 */
        /* <DEDUP_REMOVED lines=22> */
[----:B------:R-:W-:Y:S02]  /*adc0*/  IMAD.IADD R25, R25, 0x1, R21 ;  /* 0x0000000119197824 */ /* 0x000fe400078e0215 */
[----:B---3--:R-:W-:-:S04]  /*add0*/  IMAD R19, R27, R28, RZ ;  /* 0x0000001c1b137224 */ /* 0x008fc800078e02ff */
[C---:B------:R-:W-:Y:S02]  /*ade0*/  IMAD R21, R26.reuse, R29, R19 ;  /* 0x0000001d1a157224 */ /* 0x040fe400078e0213 */
[----:B------:R-:W-:Y:S01]  /*adf0*/  IMAD.WIDE.U32 R18, R26, R28, R24 ;  /* 0x0000001c1a127225 */ /* 0x000fe200078e0018 */
[----:B------:R-:W-:-:S04]  /*ae00*/  IADD3.X R25, R3, UR11, RZ, P1, !PT ;  /* 0x0000000b03197c10 */ /* 0x000fc80008ffe4ff */
[----:B------:R-:W-:-:S07]  /*ae10*/  IADD3 R19, R19, R21, RZ ;  /* 0x0000001513137210 */ /* 0x000fce0007ffe0ff */
.L_x_8726:
[----:B------:R-:W-:-:S04]  /*ae20*/  ISETP.NE.U32.AND P1, PT, RZ, UR9, PT ;  /* 0x00000009ff007c0c */ /* 0x000fc8000bf25070 */
[----:B------:R-:W-:-:S13]  /*ae30*/  ISETP.NE.OR.EX P0, PT, RZ, UR10, P0, P1 ;  /* 0x0000000aff007c0c */ /* 0x000fda0008705710 */
[----:B------:R-:W-:Y:S05]  /*ae40*/  @!P0 BRA `(.L_x_8722) ;  /* 0x0000000000a88947 */ /* 0x000fea0003800000 */
.L_x_8723:
        /* <DEDUP_REMOVED lines=19> */
[----:B------:R0:W2:Y:S03]  /*af80*/  LDG.E.64 R2, desc[UR6][R24.64] ;  /* 0x0000000618027981 */ /* 0x0000a6000c1e1b00 */
[----:B------:R-:W-:Y:S01]  /*af90*/  IADD3 R35, R35, R21, RZ ;  /* 0x0000001523237210 */ /* 0x000fe20007ffe0ff */
        /* <DEDUP_REMOVED lines=18> */
[----:B------:R-:W-:-:S05]  /*b0c0*/  IMAD.WIDE.U32 R18, R2, R18, R28 ;  /* 0x0000001202127225 */ /* 0x000fca00078e001c */
[----:B------:R-:W-:Y:S01]  /*b0d0*/  IADD3 R19, R19, R3, RZ ;  /* 0x0000000313137210 */ /* 0x000fe20007ffe0ff */
[----:B------:R-:W-:Y:S06]  /*b0e0*/  @P0 BRA `(.L_x_8723) ;  /* 0xfffffffc00580947 */ /* 0x000fec000383ffff */
.L_x_8722:
        /* <DEDUP_REMOVED lines=8> */
[----:B------:R-:W-:-:S03]  /*b170*/  UIMAD UR5, UR4, UR13, UR5 ;  /* 0x0000000d040572a4 */ /* 0x000fc6000f8e0205 */
[----:B------:R-:W-:Y:S02]  /*b180*/  IMAD R3, R22, UR11, R3 ;  /* 0x0000000b16037c24 */ /* 0x000fe4000f8e0203 */
[----:B------:R-:W-:-:S03]  /*b190*/  IMAD.U32 R0, R0, 0x8, R1 ;  /* 0x0000000800007824 */ /* 0x000fc600078e0001 */
[----:B------:R-:W-:Y:S01]  /*b1a0*/  IADD3 R21, R21, R3, RZ ;  /* 0x0000000315157210 */ /* 0x000fe20007ffe0ff */
[----:B------:R-:W-:Y:S01]  /*b1b0*/  IMAD.U32 R3, RZ, RZ, UR12 ;  /* 0x0000000cff037e24 */ /* 0x000fe2000f8e00ff */
[----:B------:R-:W2:Y:S03]  /*b1c0*/  LDL.64 R22, [R0+0x18] ;  /* 0x0000180000167983 */ /* 0x000ea60000100a00 */
[----:B------:R-:W-:-:S05]  /*b1d0*/  IMAD.WIDE.U32 R20, R3, UR4, R20 ;  /* 0x0000000403147c25 */ /* 0x000fca000f8e0014 */
        /* <DEDUP_REMOVED lines=34> */
.L_x_8721:
[----:B------:R-:W0:Y:S01]  /*b400*/  S2R R21, SR_TID.X ;  /* 0x0000000000157919 */ /* 0x000e220000002100 */
[----:B------:R-:W-:Y:S02]  /*b410*/  ULDC.64 UR4, c[0x0][0x280] ;  /* 0x0000a00000047ab9 */ /* 0x000fe40000000a00 */
[----:B------:R-:W-:-:S06]  /*b420*/  UIMAD.WIDE.U32 UR4, UR8, 0x8, UR4 ;  /* 0x00000008080478a5 */ /* 0x000fcc000f8e0004 */
[----:B------:R-:W-:Y:S01]  /*b430*/  MOV R2, UR4 ;  /* 0x0000000400027c02 */ /* 0x000fe20008000f00 */
[----:B------:R-:W-:-:S04]  /*b440*/  IMAD.U32 R3, RZ, RZ, UR5 ;  /* 0x00000005ff037e24 */ /* 0x000fc8000f8e00ff */
[----:B0-----:R-:W-:-:S05]  /*b450*/  IMAD.WIDE R2, R21, 0x10, R2 ;  /* 0x0000001015027825 */ /* 0x001fca00078e0202 */
[----:B------:R-:W-:Y:S04]  /*b460*/  STG.E.128 desc[UR6][R2.64], R4 ;  /* 0x0000000402007986 */ /* 0x000fe8000c101d06 */
[----:B------:R-:W-:Y:S04]  /*b470*/  STG.E.128 desc[UR6][R2.64+0x800], R8 ;  /* 0x0008000802007986 */ /* 0x000fe8000c101d06 */
[----:B------:R-:W-:Y:S04]  /*b480*/  STG.E.128 desc[UR6][R2.64+0x1000], R12 ;  /* 0x0010000c02007986 */ /* 0x000fe8000c101d06 */
[----:B------:R-:W-:Y:S01]  /*b490*/  STG.E.128 desc[UR6][R2.64+0x1800], R16 ;  /* 0x0018001002007986 */ /* 0x000fe2000c101d06 */
[----:B------:R-:W-:Y:S05]  /*b4a0*/  EXIT ;  /* 0x000000000000794d */ /* 0x000fea0003800000 */
.L_x_8678:
[----:B------:R-:W0:Y:S01]  /*b4b0*/  S2R R0, SR_TID.X ;  /* 0x0000000000007919 */ /* 0x000e220000002100 */
[----:B------:R-:W-:Y:S01]  /*b4c0*/  ULDC UR4, c[0x0][0x210] ;  /* 0x0000840000047ab9 */ /* 0x000fe20000000800 */
[----:B------:R-:W-:Y:S01]  /*b4d0*/  CS2R R32, SRZ ;  /* 0x0000000000207805 */ /* 0x000fe2000001ff00 */
[----:B------:R-:W-:Y:S01]  /*b4e0*/  UIADD3 UR4, -UR8, UR4, URZ ;  /* 0x0000000408047290 */ /* 0x000fe2000fffe13f */
[----:B------:R-:W-:Y:S02]  /*b4f0*/  CS2R R30, SRZ ;  /* 0x00000000001e7805 */ /* 0x000fe4000001ff00 */
[----:B------:R-:W-:Y:S01]  /*b500*/  CS2R R28, SRZ ;  /* 0x00000000001c7805 */ /* 0x000fe2000001ff00 */
[----:B------:R-:W-:Y:S02]  /*b510*/  ULDC.64 UR12, c[0x0][0x218] ;  /* 0x00008600000c7ab9 */ /* 0x000fe40000000a00 */
[----:B0-----:R-:W-:Y:S02]  /*b520*/  ISETP.GE.AND P2, PT, R0, UR4, PT ;  /* 0x0000000400007c0c */ /* 0x001fe4000bf46270 */
[----:B------:R-:W-:-:S11]  /*b530*/  MOV R8, R0 ;  /* 0x0000000000087202 */ /* 0x000fd60000000f00 */
[C---:B------:R-:W-:Y:S01]  /*b540*/  @!P2 IADD3 R9, R8.reuse, UR8, RZ ;  /* 0x000000080809ac10 */ /* 0x040fe2000fffe0ff */
[----:B------:R-:W-:-:S05]  /*b550*/  @!P2 VIADD R8, R8, 0x80 ;  /* 0x000000800808a836 */ /* 0x000fca0000000000 */
[----:B------:R-:W-:-:S13]  /*b560*/  ISETP.GE.AND P6, PT, R8, UR4, PT ;  /* 0x0000000408007c0c */ /* 0x000fda000bfc6270 */
[C---:B------:R-:W-:Y:S01]  /*b570*/  @!P6 IADD3 R21, R8.reuse, UR8, RZ ;  /* 0x000000080815ec10 */ /* 0x040fe2000fffe0ff */
[----:B------:R-:W0:Y:S01]  /*b580*/  @!P6 LDC.64 R2, c[0x0][0x288] ;  /* 0x0000a200ff02eb82 */ /* 0x000e220000000a00 */
[----:B------:R-:W-:-:S04]  /*b590*/  @!P6 IADD3 R8, R8, 0x80, RZ ;  /* 0x000000800808e810 */ /* 0x000fc80007ffe0ff */
[----:B------:R-:W-:-:S13]  /*b5a0*/  ISETP.GE.AND P5, PT, R8, UR4, PT ;  /* 0x0000000408007c0c */ /* 0x000fda000bfa6270 */
[C---:B------:R-:W-:Y:S01]  /*b5b0*/  @!P5 VIADD R35, R8.reuse, UR8 ;  /* 0x000000080823dc36 */ /* 0x040fe20008000000 */
[----:B------:R-:W-:Y:S01]  /*b5c0*/  @!P5 IADD3 R8, R8, 0x80, RZ ;  /* 0x000000800808d810 */ /* 0x000fe20007ffe0ff */
[----:B------:R-:W1:Y:S03]  /*b5d0*/  @!P5 LDC.64 R22, c[0x0][0x288] ;  /* 0x0000a200ff16db82 */ /* 0x000e660000000a00 */
[----:B------:R-:W-:Y:S01]  /*b5e0*/  ISETP.GE.AND P4, PT, R8, UR4, PT ;  /* 0x0000000408007c0c */ /* 0x000fe2000bf86270 */
[----:B0-----:R-:W-:-:S04]  /*b5f0*/  @!P6 IMAD.WIDE.U32 R20, R21, 0x8, R2 ;  /* 0x000000081514e825 */ /* 0x001fc800078e0002 */
[----:B------:R-:W0:Y:S01]  /*b600*/  @!P2 LDC.64 R2, c[0x0][0x288] ;  /* 0x0000a200ff02ab82 */ /* 0x000e220000000a00 */
[----:B------:R2:W5:Y:S07]  /*b610*/  @!P6 LDG.E.64 R32, desc[UR6][R20.64] ;  /* 0x000000061420e981 */ /* 0x00056e000c1e1b00 */
[C---:B------:R-:W-:Y:S01]  /*b620*/  @!P4 IADD3 R27, R8.reuse, UR8, RZ ;  /* 0x00000008081bcc10 */ /* 0x040fe2000fffe0ff */
[----:B------:R-:W-:Y:S01]  /*b630*/  @!P4 VIADD R8, R8, 0x80 ;  /* 0x000000800808c836 */ /* 0x000fe20000000000 */
[----:B------:R-:W3:Y:S04]  /*b640*/  @!P4 LDC.64 R24, c[0x0][0x288] ;  /* 0x0000a200ff18cb82 */ /* 0x000ee80000000a00 */
[----:B------:R-:W-:-:S13]  /*b650*/  ISETP.GE.AND P3, PT, R8, UR4, PT ;  /* 0x0000000408007c0c */ /* 0x000fda000bf66270 */
[C---:B------:R-:W-:Y:S01]  /*b660*/  @!P3 IADD3 R15, R8.reuse, UR8, RZ ;  /* 0x00000008080fbc10 */ /* 0x040fe2000fffe0ff */
[----:B-1----:R-:W-:Y:S01]  /*b670*/  @!P5 IMAD.WIDE.U32 R34, R35, 0x8, R22 ;  /* 0x000000082322d825 */ /* 0x002fe200078e0016 */
[----:B------:R-:W-:Y:S01]  /*b680*/  @!P3 IADD3 R8, R8, 0x80, RZ ;  /* 0x000000800808b810 */ /* 0x000fe20007ffe0ff */
[----:B------:R-:W1:Y:S03]  /*b690*/  @!P3 LDC.64 R16, c[0x0][0x288] ;  /* 0x0000a200ff10bb82 */ /* 0x000e660000000a00 */
[C---:B------:R-:W-:Y:S02]  /*b6a0*/  ISETP.GE.AND P1, PT, R8.reuse, UR4, PT ;  /* 0x0000000408007c0c */ /* 0x040fe4000bf26270 */
[----:B------:R-:W-:Y:S01]  /*b6b0*/  CS2R R22, SRZ ;  /* 0x0000000000167805 */ /* 0x000fe2000001ff00 */
[----:B---3--:R-:W-:Y:S01]  /*b6c0*/  @!P4 IMAD.WIDE.U32 R24, R27, 0x8, R24 ;  /* 0x000000081b18c825 */ /* 0x008fe200078e0018 */
[----:B------:R3:W5:Y:S09]  /*b6d0*/  @!P5 LDG.E.64 R30, desc[UR6][R34.64] ;  /* 0x00000006221ed981 */ /* 0x000772000c1e1b00 */
[C---:B------:R-:W-:Y:S01]  /*b6e0*/  @!P1 VIADD R11, R8.reuse, UR8 ;  /* 0x00000008080b9c36 */ /* 0x040fe20008000000 */
[----:B------:R-:W-:Y:S01]  /*b6f0*/  @!P1 IADD3 R8, R8, 0x80, RZ ;  /* 0x0000008008089810 */ /* 0x000fe20007ffe0ff */
[----:B------:R-:W4:Y:S01]  /*b700*/  @!P1 LDC.64 R18, c[0x0][0x288] ;  /* 0x0000a200ff129b82 */ /* 0x000f220000000a00 */
[----:B0-----:R-:W-:Y:S01]  /*b710*/  @!P2 IMAD.WIDE.U32 R26, R9, 0x8, R2 ;  /* 0x00000008091aa825 */ /* 0x001fe200078e0002 */
[----:B--2---:R-:W-:-:S02]  /*b720*/  CS2R R20, SRZ ;  /* 0x0000000000147805 */ /* 0x004fc4000001ff00 */
[C---:B------:R-:W-:Y:S01]  /*b730*/  ISETP.GE.AND P0, PT, R8.reuse, UR4, PT ;  /* 0x0000000408007c0c */ /* 0x040fe2000bf06270 */
[----:B------:R-:W5:Y:S03]  /*b740*/  @!P4 LDG.E.64 R28, desc[UR6][R24.64] ;  /* 0x00000006181cc981 */ /* 0x000f66000c1e1b00 */
[----:B------:R-:W0:Y:S09]  /*b750*/  LDC.64 R2, c[0x0][0x218] ;  /* 0x00008600ff027b82 */ /* 0x000e320000000a00 */
[C---:B------:R-:W-:Y:S01]  /*b760*/  @!P0 IADD3 R13, R8.reuse, UR8, RZ ;  /* 0x00000008080d8c10 */ /* 0x040fe2000fffe0ff */
[----:B------:R-:W-:Y:S01]  /*b770*/  @!P0 VIADD R8, R8, 0x80 ;  /* 0x0000008008088836 */ /* 0x000fe20000000000 */
[----:B------:R-:W2:Y:S04]  /*b780*/  @!P0 LDC.64 R6, c[0x0][0x288] ;  /* 0x0000a200ff068b82 */ /* 0x000ea80000000a00 */
[----:B------:R-:W-:-:S13]  /*b790*/  ISETP.GE.AND P6, PT, R8, UR4, PT ;  /* 0x0000000408007c0c */ /* 0x000fda000bfc6270 */
[----:B------:R-:W1:Y:S01]  /*b7a0*/  @!P6 LDC.64 R4, c[0x0][0x288] ;  /* 0x0000a200ff04eb82 */ /* 0x000e620000000a00 */
[----:B----4-:R-:W-:Y:S01]  /*b7b0*/  @!P1 IMAD.WIDE.U32 R18, R11, 0x8, R18 ;  /* 0x000000080b129825 */ /* 0x010fe200078e0012 */
[----:B------:R-:W-:-:S03]  /*b7c0*/  @!P6 IADD3 R37, R8, UR8, RZ ;  /* 0x000000080825ec10 */ /* 0x000fc6000fffe0ff */
[----:B--2---:R-:W-:-:S03]  /*b7d0*/  @!P0 IMAD.WIDE.U32 R10, R13, 0x8, R6 ;  /* 0x000000080d0a8825 */ /* 0x004fc600078e0006 */
[----:B------:R-:W2:Y:S02]  /*b7e0*/  LDC.64 R8, c[0x0][0x228] ;  /* 0x00008a00ff087b82 */ /* 0x000ea40000000a00 */
[----:B------:R4:W5:Y:S01]  /*b7f0*/  @!P0 LDG.E.64 R22, desc[UR6][R10.64] ;  /* 0x000000060a168981 */ /* 0x000962000c1e1b00 */
[----:B---3--:R-:W-:Y:S01]  /*b800*/  CS2R R34, SRZ ;  /* 0x0000000000227805 */ /* 0x008fe2000001ff00 */
[----:B-1----:R-:W-:-:S04]  /*b810*/  @!P6 IMAD.WIDE.U32 R36, R37, 0x8, R4 ;  /* 0x000000082524e825 */ /* 0x002fc800078e0004 */
[----:B----4-:R-:W1:Y:S01]  /*b820*/  LDC.64 R10, c[0x0][0x230] ;  /* 0x00008c00ff0a7b82 */ /* 0x010e620000000a00 */
[----:B------:R-:W-:Y:S01]  /*b830*/  CS2R R6, SRZ ;  /* 0x0000000000067805 */ /* 0x000fe2000001ff00 */
[----:B------:R-:W5:Y:S01]  /*b840*/  @!P2 LDG.E.64 R34, desc[UR6][R26.64] ;  /* 0x000000061a22a981 */ /* 0x000f62000c1e1b00 */
[----:B------:R-:W-:-:S03]  /*b850*/  @!P3 IMAD.WIDE.U32 R16, R15, 0x8, R16 ;  /* 0x000000080f10b825 */ /* 0x000fc600078e0010 */
[----:B------:R-:W5:Y:S02]  /*b860*/  @!P6 LDG.E.64 R20, desc[UR6][R36.64] ;  /* 0x000000062414e981 */ /* 0x000f64000c1e1b00 */
[----:B------:R-:W3:Y:S02]  /*b870*/  LDC.64 R4, c[0x0][0x220] ;  /* 0x00008800ff047b82 */ /* 0x000ee40000000a00 */
[----:B------:R4:W5:Y:S04]  /*b880*/  @!P3 LDG.E.64 R6, desc[UR6][R16.64] ;  /* 0x000000061006b981 */ /* 0x000968000c1e1b00 */
[----:B0-----:R0:W-:Y:S02]  /*b890*/  STL.64 [R1], R2 ;  /* 0x0000000201007387 */ /* 0x0011e40000100a00 */
[----:B------:R-:W0:Y:S02]  /*b8a0*/  LDC.64 R12, c[0x0][0x238] ;  /* 0x00008e00ff0c7b82 */ /* 0x000e240000000a00 */
[----:B--2---:R-:W-:Y:S04]  /*b8b0*/  STL.64 [R1+0x10], R8 ;  /* 0x0000100801007387 */ /* 0x004fe80000100a00 */
[----:B-1----:R-:W-:Y:S02]  /*b8c0*/  STL.64 [R1+0x18], R10 ;  /* 0x0000180a01007387 */ /* 0x002fe40000100a00 */
[----:B------:R-:W1:Y:S02]  /*b8d0*/  LDC.64 R14, c[0x0][0x240] ;  /* 0x00009000ff0e7b82 */ /* 0x000e640000000a00 */
[----:B---3--:R2:W-:Y:S06]  /*b8e0*/  STL.64 [R1+0x8], R4 ;  /* 0x0000080401007387 */ /* 0x0085ec0000100a00 */
[----:B----4-:R-:W3:Y:S08]  /*b8f0*/  LDC.64 R16, c[0x0][0x248] ;  /* 0x00009200ff107b82 */ /* 0x010ef00000000a00 */
[----:B------:R-:W4:Y:S08]  /*b900*/  LDC.64 R26, c[0x0][0x250] ;  /* 0x00009400ff1a7b82 */ /* 0x000f300000000a00 */
[----:B------:R-:W4:Y:S08]  /*b910*/  LDC.64 R36, c[0x0][0x258] ;  /* 0x00009600ff247b82 */ /* 0x000f300000000a00 */
[----:B0-----:R-:W0:Y:S08]  /*b920*/  LDC.64 R2, c[0x0][0x260] ;  /* 0x00009800ff027b82 */ /* 0x001e300000000a00 */
[----:B--2---:R-:W2:Y:S08]  /*b930*/  LDC.64 R4, c[0x0][0x268] ;  /* 0x00009a00ff047b82 */ /* 0x004eb00000000a00 */
[----:B------:R-:W2:Y:S08]  /*b940*/  LDC.64 R8, c[0x0][0x270] ;  /* 0x00009c00ff087b82 */ /* 0x000eb00000000a00 */
[----:B------:R-:W2:Y:S01]  /*b950*/  LDC.64 R10, c[0x0][0x278] ;  /* 0x00009e00ff0a7b82 */ /* 0x000ea20000000a00 */
[----:B------:R-:W-:Y:S01]  /*b960*/  CS2R R24, SRZ ;  /* 0x0000000000187805 */ /* 0x000fe2000001ff00 */
[----:B------:R0:W-:Y:S05]  /*b970*/  STL.64 [R1+0x20], R12 ;  /* 0x0000200c01007387 */ /* 0x0001ea0000100a00 */
[----:B------:R2:W5:Y:S01]  /*b980*/  @!P1 LDG.E.64 R24, desc[UR6][R18.64] ;  /* 0x0000000612189981 */ /* 0x000562000c1e1b00 */
[----:B------:R-:W-:-:S03]  /*b990*/  ISETP.NE.U32.AND P1, PT, RZ, UR12, PT ;  /* 0x0000000cff007c0c */ /* 0x000fc6000bf25070 */
[----:B-1----:R1:W-:Y:S01]  /*b9a0*/  STL.64 [R1+0x28], R14 ;  /* 0x0000280e01007387 */ /* 0x0023e20000100a00 */
[----:B------:R-:W-:-:S03]  /*b9b0*/  ISETP.NE.AND.EX P1, PT, RZ, UR13, PT, P1 ;  /* 0x0000000dff007c0c */ /* 0x000fc6000bf25310 */
[----:B---3--:R1:W-:Y:S04]  /*b9c0*/  STL.64 [R1+0x30], R16 ;  /* 0x0000301001007387 */ /* 0x0083e80000100a00 */
[----:B----4-:R1:W-:Y:S04]  /*b9d0*/  STL.64 [R1+0x38], R26 ;  /* 0x0000381a01007387 */ /* 0x0103e80000100a00 */
[----:B------:R1:W-:Y:S04]  /*b9e0*/  STL.64 [R1+0x40], R36 ;  /* 0x0000402401007387 */ /* 0x0003e80000100a00 */
[----:B0-----:R1:W-:Y:S04]  /*b9f0*/  STL.64 [R1+0x48], R2 ;  /* 0x0000480201007387 */ /* 0x0013e80000100a00 */
[----:B--2---:R1:W-:Y:S04]  /*ba00*/  STL.64 [R1+0x50], R4 ;  /* 0x0000500401007387 */ /* 0x0043e80000100a00 */
[----:B------:R1:W-:Y:S04]  /*ba10*/  STL.64 [R1+0x58], R8 ;  /* 0x0000580801007387 */ /* 0x0003e80000100a00 */
[----:B------:R1:W-:Y:S01]  /*ba20*/  STL.64 [R1+0x60], R10 ;  /* 0x0000600a01007387 */ /* 0x0003e20000100a00 */
[----:B------:R-:W-:Y:S01]  /*ba30*/  ISETP.GE.OR P0, PT, R0, UR4, !P1 ;  /* 0x0000000400007c0c */ /* 0x000fe2000cf06670 */
[----:B------:R-:W-:Y:S01]  /*ba40*/  BSSY B0, `(.L_x_8727) ;  /* 0x000015e000007945 */ /* 0x000fe20003800000 */
[----:B------:R-:W-:-:S11]  /*ba50*/  CS2R R18, SRZ ;  /* 0x0000000000127805 */ /* 0x000fd6000001ff00 */
[----:B-1----:R-:W-:Y:S05]  /*ba60*/  @P0 BRA `(.L_x_8728) ;  /* 0x00000014006c0947 */ /* 0x002fea0003800000 */
[----:B------:R-:W-:Y:S02]  /*ba70*/  ULDC.64 UR10, c[0x0][0x228] ;  /* 0x00008a00000a7ab9 */ /* 0x000fe40000000a00 */
[----:B------:R-:W-:-:S04]  /*ba80*/  UISETP.GE.U32.AND UP0, UPT, UR10, 0x1, UPT ;  /* 0x000000010a00788c */ /* 0x000fc8000bf06070 */
[----:B------:R-:W-:-:S06]  /*ba90*/  UISETP.GE.AND.EX UP0, UPT, UR11, URZ, UPT, UP0 ;  /* 0x0000003f0b00728c */ /* 0x000fcc000bf06300 */
[----:B------:R-:W-:-:S13]  /*baa0*/  PLOP3.LUT P0, PT, PT, PT, UP0, 0x80, 0x0 ;  /* 0x000000000000781c */ /* 0x000fda0003f0f008 */
[----:B------:R-:W-:Y:S05]  /*bab0*/  @!P0 BRA `(.L_x_8728) ;  /* 0x0000001400588947 */ /* 0x000fea0003800000 */
[----:B------:R-:W-:Y:S01]  /*bac0*/  UIADD3 UR4, UP0, UR10, -0x1, URZ ;  /* 0xffffffff0a047890 */ /* 0x000fe2000ff1e03f */
[----:B------:R-:W-:Y:S01]  /*bad0*/  CS2R R18, SRZ ;  /* 0x0000000000127805 */ /* 0x000fe2000001ff00 */
[----:B------:R-:W-:Y:S02]  /*bae0*/  ULDC.64 UR16, c[0x0][0x270] ;  /* 0x00009c0000107ab9 */ /* 0x000fe40000000a00 */
[----:B------:R-:W-:Y:S02]  /*baf0*/  UIADD3.X UR5, UR11, -0x1, URZ, UP0, !UPT ;  /* 0xffffffff0b057890 */ /* 0x000fe400087fe43f */
        /* <DEDUP_REMOVED lines=11> */
[----:B------:R-:W-:Y:S02]  /*bbb0*/  ULOP3.LUT UR9, UR10, 0x3, URZ, 0xc0, !UPT ;  /* 0x000000030a097892 */ /* 0x000fe4000f8ec03f */
[----:B------:R-:W-:Y:S02]  /*bbc0*/  USHF.L.U32 UR17, UR17, 0x3, URZ ;  /* 0x0000000311117899 */ /* 0x000fe4000800063f */
[----:B------:R-:W-:Y:S01]  /*bbd0*/  UIADD3 UR9, UP0, -UR9, UR10, URZ ;  /* 0x0000000a09097290 */ /* 0x000fe2000ff1e13f */
[----:B------:R-:W-:Y:S01]  /*bbe0*/  UMOV UR4, URZ ;  /* 0x0000003f00047c82 */ /* 0x000fe20008000000 */
[----:B------:R-:W-:Y:S02]  /*bbf0*/  UMOV UR5, URZ ;  /* 0x0000003f00057c82 */ /* 0x000fe40008000000 */
[----:B------:R-:W-:Y:S02]  /*bc00*/  UIADD3.X UR14, UR11, -0x1, URZ, UP0, !UPT ;  /* 0xffffffff0b0e7890 */ /* 0x000fe400087fe43f */
[----:B------:R-:W-:Y:S01]  /*bc10*/  ISETP.LT.U32.AND P0, PT, RZ, UR9, PT ;  /* 0x00000009ff007c0c */ /* 0x000fe2000bf01070 */
[----:B------:R-:W-:-:S03]  /*bc20*/  UIMAD.WIDE.U32 UR10, UR16, 0x8, URZ ;  /* 0x00000008100a78a5 */ /* 0x000fc6000f8e003f */
[----:B------:R-:W-:Y:S01]  /*bc30*/  IMAD.U32 R0, RZ, RZ, UR14 ;  /* 0x0000000eff007e24 */ /* 0x000fe2000f8e00ff */
[----:B------:R-:W-:-:S04]  /*bc40*/  UIADD3 UR17, UR11, UR17, URZ ;  /* 0x000000110b117290 */ /* 0x000fc8000fffe03f */
[----:B------:R-:W-:Y:S02]  /*bc50*/  ISETP.GT.AND.EX P0, PT, R0, RZ, PT, P0 ;  /* 0x000000ff0000720c */ /* 0x000fe40003f04300 */
        /* <DEDUP_REMOVED lines=9> */
.L_x_8732:
[----:B------:R-:W-:Y:S01]  /*bcf0*/  ULEA UR16, UR4, UR15, 0x3 ;  /* 0x0000000f04107291 */ /* 0x000fe2000f8e183f */
[----:B------:R-:W-:-:S05]  /*bd00*/  MOV R8, R0 ;  /* 0x0000000000087202 */ /* 0x000fca0000000f00 */
[----:B------:R-:W2:Y:S04]  /*bd10*/  LDG.E.64 R16, desc[UR6][R8.64] ;  /* 0x0000000608107981 */ /* 0x000ea8000c1e1b00 */
[----:B------:R-:W2:Y:S01]  /*bd20*/  LDL.64 R26, [UR16+0x18] ;  /* 0x00001810ff1a7983 */ /* 0x000ea20008100a00 */
[----:B------:R-:W-:-:S03]  /*bd30*/  IADD3 R14, P3, R0, UR10, RZ ;  /* 0x0000000a000e7c10 */ /* 0x000fc6000ff7e0ff */
[----:B------:R-:W3:Y:S01]  /*bd40*/  LDL.64 R34, [UR16+0x28] ;  /* 0x00002810ff227983 */ /* 0x000ee20008100a00 */
[----:B------:R-:W-:Y:S02]  /*bd50*/  IADD3.X R15, R9, UR17, RZ, P3, !PT ;  /* 0x00000011090f7c10 */ /* 0x000fe40009ffe4ff */
[----:B------:R-:W-:Y:S01]  /*bd60*/  IADD3 R12, P3, R14, UR10, RZ ;  /* 0x0000000a0e0c7c10 */ /* 0x000fe2000ff7e0ff */
[----:B------:R-:W4:Y:S04]  /*bd70*/  LDL.64 R8, [UR16+0x20] ;  /* 0x00002010ff087983 */ /* 0x000f280008100a00 */
[----:B------:R0:W4:Y:S01]  /*bd80*/  LDG.E.64 R10, desc[UR6][R14.64] ;  /* 0x000000060e0a7981 */ /* 0x000122000c1e1b00 */
[----:B------:R-:W-:Y:S02]  /*bd90*/  IADD3.X R13, R15, UR17, RZ, P3, !PT ;  /* 0x000000110f0d7c10 */ /* 0x000fe40009ffe4ff */
[----:B------:R-:W-:-:S04]  /*bda0*/  IADD3 R36, P3, R12, UR10, RZ ;  /* 0x0000000a0c247c10 */ /* 0x000fc8000ff7e0ff */
[----:B------:R-:W-:Y:S01]  /*bdb0*/  IADD3.X R37, R13, UR17, RZ, P3, !PT ;  /* 0x000000110d257c10 */ /* 0x000fe20009ffe4ff */
[-C--:B--2---:R-:W-:Y:S02]  /*bdc0*/  IMAD R17, R17, R26.reuse, RZ ;  /* 0x0000001a11117224 */ /* 0x084fe400078e02ff */
[C---:B0-----:R-:W-:Y:S02]  /*bdd0*/  IMAD.WIDE.U32 R14, R16.reuse, R26, R18 ;  /* 0x0000001a100e7225 */ /* 0x041fe400078e0012 */
[----:B------:R-:W2:Y:S02]  /*bde0*/  LDL.64 R18, [UR16+0x30] ;  /* 0x00003010ff127983 */ /* 0x000ea40008100a00 */
[----:B------:R-:W-:Y:S02]  /*bdf0*/  IMAD R0, R16, R27, R17 ;  /* 0x0000001b10007224 */ /* 0x000fe400078e0211 */
[----:B------:R-:W3:Y:S04]  /*be00*/  LDG.E.64 R26, desc[UR6][R12.64] ;  /* 0x000000060c1a7981 */ /* 0x000ee8000c1e1b00 */
[----:B------:R-:W2:Y:S01]  /*be10*/  LDG.E.64 R16, desc[UR6][R36.64] ;  /* 0x0000000624107981 */ /* 0x000ea2000c1e1b00 */
[----:B------:R-:W-:Y:S01]  /*be20*/  IADD3 R15, R15, R0, RZ ;  /* 0x000000000f0f7210 */ /* 0x000fe20007ffe0ff */
[----:B----4-:R-:W-:-:S04]  /*be30*/  IMAD R11, R11, R8, RZ ;  /* 0x000000080b0b7224 */ /* 0x010fc800078e02ff */
[C---:B------:R-:W-:Y:S02]  /*be40*/  IMAD R0, R10.reuse, R9, R11 ;  /* 0x000000090a007224 */ /* 0x040fe400078e020b */
[----:B------:R-:W-:Y:S01]  /*be50*/  IMAD.WIDE.U32 R8, R10, R8, R14 ;  /* 0x000000080a087225 */ /* 0x000fe200078e000e */
[----:B------:R-:W-:-:S03]  /*be60*/  IADD3 R14, P3, R36, UR10, RZ ;  /* 0x0000000a240e7c10 */ /* 0x000fc6000ff7e0ff */
[----:B------:R-:W-:Y:S01]  /*be70*/  IMAD.IADD R9, R9, 0x1, R0 ;  /* 0x0000000109097824 */ /* 0x000fe200078e0200 */
[----:B------:R-:W-:Y:S01]  /*be80*/  IADD3.X R15, R37, UR17, RZ, P3, !PT ;  /* 0x00000011250f7c10 */ /* 0x000fe20009ffe4ff */
[----:B---3--:R-:W-:-:S04]  /*be90*/  IMAD R11, R27, R34, RZ ;  /* 0x000000221b0b7224 */ /* 0x008fc800078e02ff */
[C---:B------:R-:W-:Y:S02]  /*bea0*/  IMAD R0, R26.reuse, R35, R11 ;  /* 0x000000231a007224 */ /* 0x040fe400078e020b */
[----:B------:R-:W-:Y:S01]  /*beb0*/  IMAD.WIDE.U32 R26, R26, R34, R8 ;  /* 0x000000221a1a7225 */ /* 0x000fe200078e0008 */
[----:B------:R-:W-:Y:S01]  /*bec0*/  IADD3 R34, P3, R14, UR10, RZ ;  /* 0x0000000a0e227c10 */ /* 0x000fe2000ff7e0ff */
[----:B------:R-:W3:Y:S02]  /*bed0*/  LDL.64 R8, [UR16+0x38] ;  /* 0x00003810ff087983 */ /* 0x000ee40008100a00 */
[----:B--2---:R-:W-:Y:S02]  /*bee0*/  IMAD R13, R17, R18, RZ ;  /* 0x00000012110d7224 */ /* 0x004fe400078e02ff */
[----:B------:R-:W3:Y:S01]  /*bef0*/  LDG.E.64 R10, desc[UR6][R14.64] ;  /* 0x000000060e0a7981 */ /* 0x000ee2000c1e1b00 */
[----:B------:R-:W-:Y:S02]  /*bf00*/  IADD3 R27, R27, R0, RZ ;  /* 0x000000001b1b7210 */ /* 0x000fe40007ffe0ff */
[----:B------:R-:W-:Y:S01]  /*bf10*/  IADD3.X R35, R15, UR17, RZ, P3, !PT ;  /* 0x000000110f237c10 */ /* 0x000fe20009ffe4ff */
[----:B------:R-:W-:-:S02]  /*bf20*/  IMAD R0, R16, R19, R13 ;  /* 0x0000001310007224 */ /* 0x000fc400078e020d */
[----:B------:R-:W-:Y:S02]  /*bf30*/  IMAD.WIDE.U32 R16, R16, R18, R26 ;  /* 0x0000001210107225 */ /* 0x000fe400078e001a */
[----:B------:R-:W2:Y:S04]  /*bf40*/  LDL.64 R26, [UR16+0x40] ;  /* 0x00004010ff1a7983 */ /* 0x000ea80008100a00 */
[----:B------:R-:W2:Y:S01]  /*bf50*/  LDG.E.64 R18, desc[UR6][R34.64] ;  /* 0x0000000622127981 */ /* 0x000ea2000c1e1b00 */
[----:B------:R-:W-:-:S03]  /*bf60*/  IADD3 R36, P3, R34, UR10, RZ ;  /* 0x0000000a22247c10 */ /* 0x000fc6000ff7e0ff */
[----:B------:R-:W4:Y:S01]  /*bf70*/  LDL.64 R14, [UR16+0x48] ;  /* 0x00004810ff0e7983 */ /* 0x000f220008100a00 */
[----:B------:R-:W-:-:S05]  /*bf80*/  IADD3.X R37, R35, UR17, RZ, P3, !PT ;  /* 0x0000001123257c10 */ /* 0x000fca0009ffe4ff */
[----:B------:R-:W4:Y:S01]  /*bf90*/  LDG.E.64 R12, desc[UR6][R36.64] ;  /* 0x00000006240c7981 */ /* 0x000f22000c1e1b00 */
[----:B------:R-:W-:Y:S01]  /*bfa0*/  IADD3 R17, R17, R0, RZ ;  /* 0x0000000011117210 */ /* 0x000fe20007ffe0ff */
[----:B---3--:R-:W-:-:S04]  /*bfb0*/  IMAD R11, R11, R8, RZ ;  /* 0x000000080b0b7224 */ /* 0x008fc800078e02ff */
[C---:B------:R-:W-:Y:S02]  /*bfc0*/  IMAD R0, R10.reuse, R9, R11 ;  /* 0x000000090a007224 */ /* 0x040fe400078e020b */
[----:B------:R-:W-:Y:S01]  /*bfd0*/  IMAD.WIDE.U32 R8, R10, R8, R16 ;  /* 0x000000080a087225 */ /* 0x000fe200078e0010 */
[----:B------:R-:W-:-:S03]  /*bfe0*/  IADD3 R16, P3, R36, UR10, RZ ;  /* 0x0000000a24107c10 */ /* 0x000fc6000ff7e0ff */
[----:B------:R-:W-:Y:S02]  /*bff0*/  IMAD.IADD R9, R9, 0x1, R0 ;  /* 0x0000000109097824 */ /* 0x000fe400078e0200 */
[----:B--2---:R-:W-:Y:S01]  /*c000*/  IMAD R11, R19, R26, RZ ;  /* 0x0000001a130b7224 */ /* 0x004fe200078e02ff */
[----:B------:R-:W-:-:S03]  /*c010*/  IADD3.X R17, R37, UR17, RZ, P3, !PT ;  /* 0x0000001125117c10 */ /* 0x000fc60009ffe4ff */
[C---:B------:R-:W-:Y:S02]  /*c020*/  IMAD R0, R18.reuse, R27, R11 ;  /* 0x0000001b12007224 */ /* 0x040fe400078e020b */
[----:B------:R-:W-:Y:S01]  /*c030*/  IMAD.WIDE.U32 R18, R18, R26, R8 ;  /* 0x0000001a12127225 */ /* 0x000fe200078e0008 */
[----:B------:R-:W-:Y:S01]  /*c040*/  IADD3 R34, P3, R16, UR10, RZ ;  /* 0x0000000a10227c10 */ /* 0x000fe2000ff7e0ff */
[----:B------:R-:W2:Y:S04]  /*c050*/  LDL.64 R8, [UR16+0x50] ;  /* 0x00005010ff087983 */ /* 0x000ea80008100a00 */
[----:B------:R4:W2:Y:S01]  /*c060*/  LDG.E.64 R10, desc[UR6][R16.64] ;  /* 0x00000006100a7981 */ /* 0x0008a2000c1e1b00 */
[----:B------:R-:W-:Y:S02]  /*c070*/  IADD3 R19, R19, R0, RZ ;  /* 0x0000000013137210 */ /* 0x000fe40007ffe0ff */
[----:B------:R-:W-:Y:S01]  /*c080*/  IADD3.X R35, R17, UR17, RZ, P3, !PT ;  /* 0x0000001111237c10 */ /* 0x000fe20009ffe4ff */
[----:B------:R-:W3:Y:S01]  /*c090*/  LDL.64 R26, [UR16+0x58] ;  /* 0x00005810ff1a7983 */ /* 0x000ee20008100a00 */
[----:B----4-:R-:W-:-:S03]  /*c0a0*/  IMAD.WIDE.U32 R16, R12, R14, R18 ;  /* 0x0000000e0c107225 */ /* 0x010fc600078e0012 */
[----:B------:R-:W3:Y:S01]  /*c0b0*/  LDG.E.64 R18, desc[UR6][R34.64] ;  /* 0x0000000622127981 */ /* 0x000ee2000c1e1b00 */
[----:B------:R-:W-:Y:S01]  /*c0c0*/  IADD3 R36, P3, R34, UR10, RZ ;  /* 0x0000000a22247c10 */ /* 0x000fe2000ff7e0ff */
[----:B------:R-:W-:-:S03]  /*c0d0*/  IMAD R13, R13, R14, RZ ;  /* 0x0000000e0d0d7224 */ /* 0x000fc600078e02ff */
[----:B------:R-:W-:Y:S01]  /*c0e0*/  IADD3.X R37, R35, UR17, RZ, P3, !PT ;  /* 0x0000001123257c10 */ /* 0x000fe20009ffe4ff */
[----:B------:R-:W-:Y:S02]  /*c0f0*/  IMAD R0, R12, R15, R13 ;  /* 0x0000000f0c007224 */ /* 0x000fe400078e020d */
[----:B------:R-:W4:Y:S04]  /*c100*/  LDL.64 R14, [UR16+0x60] ;  /* 0x00006010ff0e7983 */ /* 0x000f280008100a00 */
[----:B------:R0:W4:Y:S01]  /*c110*/  LDG.E.64 R12, desc[UR6][R36.64] ;  /* 0x00000006240c7981 */ /* 0x000122000c1e1b00 */
[----:B------:R-:W-:Y:S01]  /*c120*/  IADD3 R17, R17, R0, RZ ;  /* 0x0000000011117210 */ /* 0x000fe20007ffe0ff */
[----:B--2---:R-:W-:-:S04]  /*c130*/  IMAD R11, R11, R8, RZ ;  /* 0x000000080b0b7224 */ /* 0x004fc800078e02ff */
[C---:B------:R-:W-:Y:S02]  /*c140*/  IMAD R0, R10.reuse, R9, R11 ;  /* 0x000000090a007224 */ /* 0x040fe400078e020b */
[----:B------:R-:W-:Y:S01]  /*c150*/  IMAD.WIDE.U32 R8, R10, R8, R16 ;  /* 0x000000080a087225 */ /* 0x000fe200078e0010 */
[----:B------:R-:W-:-:S03]  /*c160*/  IADD3 R16, P3, R36, UR10, RZ ;  /* 0x0000000a24107c10 */ /* 0x000fc6000ff7e0ff */
[----:B------:R-:W-:Y:S02]  /*c170*/  IMAD.IADD R9, R9, 0x1, R0 ;  /* 0x0000000109097824 */ /* 0x000fe400078e0200 */
[----:B---3--:R-:W-:Y:S01]  /*c180*/  IMAD R11, R19, R26, RZ ;  /* 0x0000001a130b7224 */ /* 0x008fe200078e02ff */
        /* <DEDUP_REMOVED lines=9> */
[----:B0-----:R-:W-:Y:S01]  /*c220*/  IADD3 R36, P3, R34, UR10, RZ ;  /* 0x0000000a22247c10 */ /* 0x001fe2000ff7e0ff */
[----:B----4-:R-:W-:-:S02]  /*c230*/  IMAD.WIDE.U32 R16, R12, R14, R18 ;  /* 0x0000000e0c107225 */ /* 0x010fc400078e0012 */
[----:B------:R-:W3:Y:S01]  /*c240*/  LDG.E.64 R18, desc[UR6][R34.64] ;  /* 0x0000000622127981 */ /* 0x000ee2000c1e1b00 */
[----:B------:R-:W-:Y:S01]  /*c250*/  IADD3.X R37, R35, UR17, RZ, P3, !PT ;  /* 0x0000001123257c10 */ /* 0x000fe20009ffe4ff */
[----:B------:R-:W-:-:S04]  /*c260*/  IMAD R13, R13, R14, RZ ;  /* 0x0000000e0d0d7224 */ /* 0x000fc800078e02ff */
[----:B------:R-:W-:Y:S02]  /*c270*/  IMAD R0, R12, R15, R13 ;  /* 0x0000000f0c007224 */ /* 0x000fe400078e020d */
[----:B------:R-:W4:Y:S04]  /*c280*/  LDG.E.64 R12, desc[UR6][R36.64] ;  /* 0x00000006240c7981 */ /* 0x000f28000c1e1b00 */
[----:B------:R-:W4:Y:S01]  /*c290*/  LDL.64 R14, [UR16+0x78] ;  /* 0x00007810ff0e7983 */ /* 0x000f220008100a00 */
[----:B------:R-:W-:Y:S01]  /*c2a0*/  IADD3 R17, R17, R0, RZ ;  /* 0x0000000011117210 */ /* 0x000fe20007ffe0ff */
[----:B--2---:R-:W-:-:S04]  /*c2b0*/  IMAD R11, R11, R8, RZ ;  /* 0x000000080b0b7224 */ /* 0x004fc800078e02ff */
[C---:B------:R-:W-:Y:S02]  /*c2c0*/  IMAD R0, R10.reuse, R9, R11 ;  /* 0x000000090a007224 */ /* 0x040fe400078e020b */
[----:B------:R-:W-:Y:S01]  /*c2d0*/  IMAD.WIDE.U32 R10, R10, R8, R16 ;  /* 0x000000080a0a7225 */ /* 0x000fe200078e0010 */
[----:B------:R-:W-:-:S03]  /*c2e0*/  IADD3 R8, P3, R36, UR10, RZ ;  /* 0x0000000a24087c10 */ /* 0x000fc6000ff7e0ff */
[----:B------:R-:W-:Y:S02]  /*c2f0*/  IMAD.IADD R11, R11, 0x1, R0 ;  /* 0x000000010b0b7824 */ /* 0x000fe400078e0200 */
[-C--:B---3--:R-:W-:Y:S01]  /*c300*/  IMAD R17, R19, R26.reuse, RZ ;  /* 0x0000001a13117224 */ /* 0x088fe200078e02ff */
[----:B------:R-:W-:Y:S02]  /*c310*/  IADD3.X R9, R37, UR17, RZ, P3, !PT ;  /* 0x0000001125097c10 */ /* 0x000fe40009ffe4ff */
[----:B------:R-:W2:Y:S01]  /*c320*/  LDL.64 R36, [UR16+0x90] ;  /* 0x00009010ff247983 */ /* 0x000ea20008100a00 */
[C---:B------:R-:W-:Y:S02]  /*c330*/  IMAD R0, R18.reuse, R27, R17 ;  /* 0x0000001b12007224 */ /* 0x040fe400078e0211 */
[----:B------:R-:W-:Y:S01]  /*c340*/  IMAD.WIDE.U32 R18, R18, R26, R10 ;  /* 0x0000001a12127225 */ /* 0x000fe200078e000a */
[----:B------:R-:W-:Y:S01]  /*c350*/  IADD3 R26, P3, R8, UR10, RZ ;  /* 0x0000000a081a7c10 */ /* 0x000fe2000ff7e0ff */
[----:B------:R-:W3:Y:S04]  /*c360*/  LDL.64 R10, [UR16+0x80] ;  /* 0x00008010ff0a7983 */ /* 0x000ee80008100a00 */
[----:B------:R0:W3:Y:S01]  /*c370*/  LDG.E.64 R16, desc[UR6][R8.64] ;  /* 0x0000000608107981 */ /* 0x0000e2000c1e1b00 */
[----:B------:R-:W-:Y:S01]  /*c380*/  IADD3 R19, R19, R0, RZ ;  /* 0x0000000013137210 */ /* 0x000fe20007ffe0ff */
[----:B----4-:R-:W-:Y:S01]  /*c390*/  IMAD R13, R13, R14, RZ ;  /* 0x0000000e0d0d7224 */ /* 0x010fe200078e02ff */
[----:B------:R-:W-:-:S03]  /*c3a0*/  IADD3.X R27, R9, UR17, RZ, P3, !PT ;  /* 0x00000011091b7c10 */ /* 0x000fc60009ffe4ff */
[C---:B------:R-:W-:Y:S02]  /*c3b0*/  IMAD R0, R12.reuse, R15, R13 ;  /* 0x0000000f0c007224 */ /* 0x040fe400078e020d */
[----:B------:R-:W-:Y:S02]  /*c3c0*/  IMAD.WIDE.U32 R18, R12, R14, R18 ;  /* 0x0000000e0c127225 */ /* 0x000fe400078e0012 */
[----:B------:R-:W4:Y:S01]  /*c3d0*/  LDL.64 R14, [UR16+0x88] ;  /* 0x00008810ff0e7983 */ /* 0x000f220008100a00 */
[----:B0-----:R-:W-:-:S03]  /*c3e0*/  IADD3 R8, P3, R26, UR10, RZ ;  /* 0x0000000a1a087c10 */ /* 0x001fc6000ff7e0ff */
[----:B------:R-:W4:Y:S01]  /*c3f0*/  LDG.E.64 R12, desc[UR6][R26.64] ;  /* 0x000000061a0c7981 */ /* 0x000f22000c1e1b00 */
[----:B------:R-:W-:-:S05]  /*c400*/  IADD3.X R9, R27, UR17, RZ, P3, !PT ;  /* 0x000000111b097c10 */ /* 0x000fca0009ffe4ff */
[----:B------:R0:W2:Y:S01]  /*c410*/  LDG.E.64 R34, desc[UR6][R8.64] ;  /* 0x0000000608227981 */ /* 0x0000a2000c1e1b00 */
[----:B------:R-:W-:Y:S01]  /*c420*/  UIADD3 UR9, UP0, UR9, -0x10, URZ ;  /* 0xfffffff009097890 */ /* 0x000fe2000ff1e03f */
[----:B------:R-:W-:-:S03]  /*c430*/  IADD3 R19, R19, R0, RZ ;  /* 0x0000000013137210 */ /* 0x000fc60007ffe0ff */
[----:B------:R-:W-:Y:S02]  /*c440*/  UIADD3.X UR14, UR14, -0x1, URZ, UP0, !UPT ;  /* 0xffffffff0e0e7890 */ /* 0x000fe400087fe43f */
[----:B------:R-:W-:-:S04]  /*c450*/  UISETP.GT.U32.AND UP0, UPT, UR9, 0xc, UPT ;  /* 0x0000000c0900788c */ /* 0x000fc8000bf04070 */
[----:B------:R-:W-:-:S06]  /*c460*/  UISETP.GT.AND.EX UP0, UPT, UR14, URZ, UPT, UP0 ;  /* 0x0000003f0e00728c */ /* 0x000fcc000bf04300 */
[----:B------:R-:W-:Y:S01]  /*c470*/  PLOP3.LUT P4, PT, PT, PT, UP0, 0x80, 0x0 ;  /* 0x000000000000781c */ /* 0x000fe20003f8f008 */
[----:B------:R-:W-:Y:S01]  /*c480*/  UIADD3 UR4, UP1, UR4, 0x10, URZ ;  /* 0x0000001004047890 */ /* 0x000fe2000ff3e03f */
[----:B------:R-:W-:-:S03]  /*c490*/  IADD3 R0, P3, R8, UR10, RZ ;  /* 0x0000000a08007c10 */ /* 0x000fc6000ff7e0ff */
[----:B------:R-:W-:Y:S01]  /*c4a0*/  UIADD3.X UR5, URZ, UR5, URZ, UP1, !UPT ;  /* 0x000000053f057290 */ /* 0x000fe20008ffe43f */
[----:B0-----:R-:W-:Y:S01]  /*c4b0*/  IADD3.X R9, R9, UR17, RZ, P3, !PT ;  /* 0x0000001109097c10 */ /* 0x001fe20009ffe4ff */
[----:B---3--:R-:W-:-:S04]  /*c4c0*/  IMAD R17, R17, R10, RZ ;  /* 0x0000000a11117224 */ /* 0x008fc800078e02ff */
        /* <DEDUP_REMOVED lines=9> */
[----:B------:R-:W-:-:S05]  /*c560*/  IMAD.WIDE.U32 R18, R34, R36, R12 ;  /* 0x0000002422127225 */ /* 0x000fca00078e000c */
[----:B------:R-:W-:Y:S01]  /*c570*/  IADD3 R19, R19, R11, RZ ;  /* 0x0000000b13137210 */ /* 0x000fe20007ffe0ff */
[----:B------:R-:W-:Y:S06]  /*c580*/  @P4 BRA `(.L_x_8732) ;  /* 0xfffffff400d84947 */ /* 0x000fec000383ffff */
.L_x_8731:
        /* <DEDUP_REMOVED lines=15> */
[----:B------:R-:W4:Y:S03]  /*c680*/  LDL.64 R26, [UR16+0x30] ;  /* 0x00003010ff1a7983 */ /* 0x000f260008100a00 */
[----:B------:R-:W-:Y:S01]  /*c690*/  IADD3.X R37, R35, UR17, RZ, P0, !PT ;  /* 0x0000001123257c10 */ /* 0x000fe200087fe4ff */
[-C--:B--2---:R-:W-:Y:S02]  /*c6a0*/  IMAD R13, R13, R14.reuse, RZ ;  /* 0x0000000e0d0d7224 */ /* 0x084fe400078e02ff */
[----:B------:R-:W-:-:S04]  /*c6b0*/  IMAD.WIDE.U32 R16, R12, R14, R18 ;  /* 0x0000000e0c107225 */ /* 0x000fc800078e0012 */
[----:B------:R-:W-:Y:S02]  /*c6c0*/  IMAD R19, R12, R15, R13 ;  /* 0x0000000f0c137224 */ /* 0x000fe400078e020d */
[----:B------:R-:W2:Y:S04]  /*c6d0*/  LDL.64 R12, [UR16+0x28] ;  /* 0x00002810ff0c7983 */ /* 0x000ea80008100a00 */
[----:B------:R0:W2:Y:S01]  /*c6e0*/  LDG.E.64 R14, desc[UR6][R34.64] ;  /* 0x00000006220e7981 */ /* 0x0000a2000c1e1b00 */
[----:B------:R-:W-:Y:S01]  /*c6f0*/  IADD3 R17, R17, R19, RZ ;  /* 0x0000001311117210 */ /* 0x000fe20007ffe0ff */
[----:B---3--:R-:W-:Y:S02]  /*c700*/  IMAD R11, R11, R8, RZ ;  /* 0x000000080b0b7224 */ /* 0x008fe400078e02ff */
[----:B------:R1:W4:Y:S02]  /*c710*/  LDG.E.64 R18, desc[UR6][R36.64] ;  /* 0x0000000624127981 */ /* 0x000324000c1e1b00 */
[----:B------:R-:W-:-:S02]  /*c720*/  IMAD R0, R10, R9, R11 ;  /* 0x000000090a007224 */ /* 0x000fc400078e020b */
[----:B------:R-:W-:Y:S01]  /*c730*/  IMAD.WIDE.U32 R16, R10, R8, R16 ;  /* 0x000000080a107225 */ /* 0x000fe200078e0010 */
[----:B0-----:R-:W-:Y:S01]  /*c740*/  IADD3 R34, P0, R36, UR10, RZ ;  /* 0x0000000a24227c10 */ /* 0x001fe2000ff1e0ff */
[----:B------:R-:W3:Y:S03]  /*c750*/  LDL.64 R10, [UR16+0x38] ;  /* 0x00003810ff0a7983 */ /* 0x000ee60008100a00 */
[----:B------:R-:W-:-:S05]  /*c760*/  IADD3.X R35, R37, UR17, RZ, P0, !PT ;  /* 0x0000001125237c10 */ /* 0x000fca00087fe4ff */
[----:B------:R-:W3:Y:S01]  /*c770*/  LDG.E.64 R8, desc[UR6][R34.64] ;  /* 0x0000000622087981 */ /* 0x000ee2000c1e1b00 */
[----:B------:R-:W-:Y:S02]  /*c780*/  IADD3 R17, R17, R0, RZ ;  /* 0x0000000011117210 */ /* 0x000fe40007ffe0ff */
[----:B-1----:R-:W-:-:S04]  /*c790*/  IADD3 R36, P0, R34, UR10, RZ ;  /* 0x0000000a22247c10 */ /* 0x002fc8000ff1e0ff */
[----:B------:R-:W-:Y:S01]  /*c7a0*/  IADD3.X R37, R35, UR17, RZ, P0, !PT ;  /* 0x0000001123257c10 */ /* 0x000fe200087fe4ff */
[----:B--2---:R-:W-:-:S04]  /*c7b0*/  IMAD R15, R15, R12, RZ ;  /* 0x0000000c0f0f7224 */ /* 0x004fc800078e02ff */
[C---:B------:R-:W-:Y:S02]  /*c7c0*/  IMAD R15, R14.reuse, R13, R15 ;  /* 0x0000000d0e0f7224 */ /* 0x040fe400078e020f */
[----:B------:R-:W-:-:S04]  /*c7d0*/  IMAD.WIDE.U32 R12, R14, R12, R16 ;  /* 0x0000000c0e0c7225 */ /* 0x000fc800078e0010 */
[----:B------:R-:W-:Y:S02]  /*c7e0*/  IMAD.IADD R13, R13, 0x1, R15 ;  /* 0x000000010d0d7824 */ /* 0x000fe400078e020f */
[----:B----4-:R-:W-:Y:S01]  /*c7f0*/  IMAD R15, R19, R26, RZ ;  /* 0x0000001a130f7224 */ /* 0x010fe200078e02ff */
[----:B------:R-:W-:-:S03]  /*c800*/  IADD3 R16, P0, R36, UR10, RZ ;  /* 0x0000000a24107c10 */ /* 0x000fc6000ff1e0ff */
[C---:B------:R-:W-:Y:S02]  /*c810*/  IMAD R17, R18.reuse, R27, R15 ;  /* 0x0000001b12117224 */ /* 0x040fe400078e020f */
[----:B------:R-:W-:Y:S01]  /*c820*/  IMAD.WIDE.U32 R18, R18, R26, R12 ;  /* 0x0000001a12127225 */ /* 0x000fe200078e000c */
[----:B------:R-:W2:Y:S04]  /*c830*/  LDL.64 R14, [UR16+0x40] ;  /* 0x00004010ff0e7983 */ /* 0x000ea80008100a00 */
[----:B------:R-:W2:Y:S01]  /*c840*/  LDG.E.64 R12, desc[UR6][R36.64] ;  /* 0x00000006240c7981 */ /* 0x000ea2000c1e1b00 */
[----:B------:R-:W-:Y:S01]  /*c850*/  IADD3 R19, R19, R17, RZ ;  /* 0x0000001113137210 */ /* 0x000fe20007ffe0ff */
[----:B---3--:R-:W-:Y:S01]  /*c860*/  IMAD R9, R9, R10, RZ ;  /* 0x0000000a09097224 */ /* 0x008fe200078e02ff */
[----:B------:R-:W-:-:S03]  /*c870*/  IADD3.X R17, R37, UR17, RZ, P0, !PT ;  /* 0x0000001125117c10 */ /* 0x000fc600087fe4ff */
[C---:B------:R-:W-:Y:S02]  /*c880*/  IMAD R0, R8.reuse, R11, R9 ;  /* 0x0000000b08007224 */ /* 0x040fe400078e0209 */
[----:B------:R-:W-:Y:S02]  /*c890*/  IMAD.WIDE.U32 R26, R8, R10, R18 ;  /* 0x0000000a081a7225 */ /* 0x000fe400078e0012 */
[----:B------:R-:W3:Y:S01]  /*c8a0*/  LDL.64 R18, [UR16+0x48] ;  /* 0x00004810ff127983 */ /* 0x000ee20008100a00 */
[----:B------:R-:W-:-:S03]  /*c8b0*/  IADD3 R8, P0, R16, UR10, RZ ;  /* 0x0000000a10087c10 */ /* 0x000fc6000ff1e0ff */
[----:B------:R-:W3:Y:S01]  /*c8c0*/  LDG.E.64 R10, desc[UR6][R16.64] ;  /* 0x00000006100a7981 */ /* 0x000ee2000c1e1b00 */
[----:B------:R-:W-:-:S03]  /*c8d0*/  IADD3.X R9, R17, UR17, RZ, P0, !PT ;  /* 0x0000001111097c10 */ /* 0x000fc600087fe4ff */
[----:B------:R-:W4:Y:S04]  /*c8e0*/  LDL.64 R36, [UR16+0x50] ;  /* 0x00005010ff247983 */ /* 0x000f280008100a00 */
[----:B------:R0:W4:Y:S01]  /*c8f0*/  LDG.E.64 R34, desc[UR6][R8.64] ;  /* 0x0000000608227981 */ /* 0x000122000c1e1b00 */
        /* <DEDUP_REMOVED lines=19> */
[----:B------:R-:W-:-:S07]  /*ca30*/  IADD3 R19, R19, R13, RZ ;  /* 0x0000000d13137210 */ /* 0x000fce0007ffe0ff */
.L_x_8733:
[----:B------:R-:W-:-:S04]  /*ca40*/  ISETP.NE.U32.AND P3, PT, RZ, UR9, PT ;  /* 0x00000009ff007c0c */ /* 0x000fc8000bf65070 */
[----:B------:R-:W-:-:S13]  /*ca50*/  ISETP.NE.OR.EX P0, PT, RZ, UR14, P0, P3 ;  /* 0x0000000eff007c0c */ /* 0x000fda0008705730 */
[----:B------:R-:W-:Y:S05]  /*ca60*/  @!P0 BRA `(.L_x_8729) ;  /* 0x0000000000a48947 */ /* 0x000fea0003800000 */
.L_x_8730:
[----:B------:R-:W-:Y:S01]  /*ca70*/  ULEA UR16, UR4, UR15, 0x3 ;  /* 0x0000000f04107291 */ /* 0x000fe2000f8e183f */
[----:B------:R-:W-:-:S05]  /*ca80*/  IMAD.MOV.U32 R8, RZ, RZ, R0 ;  /* 0x000000ffff087224 */ /* 0x000fca00078e0000 */
[----:B------:R-:W2:Y:S04]  /*ca90*/  LDG.E.64 R14, desc[UR6][R8.64] ;  /* 0x00000006080e7981 */ /* 0x000ea8000c1e1b00 */
[----:B------:R-:W2:Y:S01]  /*caa0*/  LDL.64 R16, [UR16+0x18] ;  /* 0x00001810ff107983 */ /* 0x000ea20008100a00 */
[----:B------:R-:W-:-:S03]  /*cab0*/  IADD3 R34, P0, R0, UR10, RZ ;  /* 0x0000000a00227c10 */ /* 0x000fc6000ff1e0ff */
[----:B------:R-:W3:Y:S01]  /*cac0*/  LDL.64 R26, [UR16+0x28] ;  /* 0x00002810ff1a7983 */ /* 0x000ee20008100a00 */
[----:B------:R-:W-:-:S03]  /*cad0*/  IADD3.X R35, R9, UR17, RZ, P0, !PT ;  /* 0x0000001109237c10 */ /* 0x000fc600087fe4ff */
[----:B------:R-:W4:Y:S01]  /*cae0*/  LDL.64 R8, [UR16+0x20] ;  /* 0x00002010ff087983 */ /* 0x000f220008100a00 */
[----:B------:R-:W-:-:S03]  /*caf0*/  IADD3 R12, P0, R34, UR10, RZ ;  /* 0x0000000a220c7c10 */ /* 0x000fc6000ff1e0ff */
[----:B------:R-:W4:Y:S01]  /*cb00*/  LDG.E.64 R10, desc[UR6][R34.64] ;  /* 0x00000006220a7981 */ /* 0x000f22000c1e1b00 */
[----:B------:R-:W-:-:S03]  /*cb10*/  IADD3.X R13, R35, UR17, RZ, P0, !PT ;  /* 0x00000011230d7c10 */ /* 0x000fc600087fe4ff */
[----:B------:R-:W5:Y:S01]  /*cb20*/  LDL.64 R36, [UR16+0x30] ;  /* 0x00003010ff247983 */ /* 0x000f620008100a00 */
[-C--:B--2---:R-:W-:Y:S02]  /*cb30*/  IMAD R15, R15, R16.reuse, RZ ;  /* 0x000000100f0f7224 */ /* 0x084fe400078e02ff */
[----:B------:R-:W-:-:S04]  /*cb40*/  IMAD.WIDE.U32 R18, R14, R16, R18 ;  /* 0x000000100e127225 */ /* 0x000fc800078e0012 */
[----:B------:R-:W-:Y:S01]  /*cb50*/  IMAD R0, R14, R17, R15 ;  /* 0x000000110e007224 */ /* 0x000fe200078e020f */
[----:B------:R-:W-:Y:S01]  /*cb60*/  IADD3 R14, P0, R12, UR10, RZ ;  /* 0x0000000a0c0e7c10 */ /* 0x000fe2000ff1e0ff */
[----:B------:R-:W3:Y:S03]  /*cb70*/  LDG.E.64 R16, desc[UR6][R12.64] ;  /* 0x000000060c107981 */ /* 0x000ee6000c1e1b00 */
[----:B------:R-:W-:-:S05]  /*cb80*/  IADD3.X R15, R13, UR17, RZ, P0, !PT ;  /* 0x000000110d0f7c10 */ /* 0x000fca00087fe4ff */
[----:B------:R-:W5:Y:S01]  /*cb90*/  LDG.E.64 R34, desc[UR6][R14.64] ;  /* 0x000000060e227981 */ /* 0x000f62000c1e1b00 */
[----:B------:R-:W-:Y:S01]  /*cba0*/  IADD3 R19, R19, R0, RZ ;  /* 0x0000000013137210 */ /* 0x000fe20007ffe0ff */
[----:B----4-:R-:W-:-:S04]  /*cbb0*/  IMAD R11, R11, R8, RZ ;  /* 0x000000080b0b7224 */ /* 0x010fc800078e02ff */
[C---:B------:R-:W-:Y:S02]  /*cbc0*/  IMAD R11, R10.reuse, R9, R11 ;  /* 0x000000090a0b7224 */ /* 0x040fe400078e020b */
[----:B------:R-:W-:Y:S01]  /*cbd0*/  IMAD.WIDE.U32 R8, R10, R8, R18 ;  /* 0x000000080a087225 */ /* 0x000fe200078e0012 */
[----:B------:R-:W-:-:S04]  /*cbe0*/  UIADD3 UR9, UP0, UR9, -0x4, URZ ;  /* 0xfffffffc09097890 */ /* 0x000fc8000ff1e03f */
[----:B------:R-:W-:Y:S01]  /*cbf0*/  IADD3 R9, R9, R11, RZ ;  /* 0x0000000b09097210 */ /* 0x000fe20007ffe0ff */
[----:B------:R-:W-:Y:S01]  /*cc00*/  UIADD3.X UR14, UR14, -0x1, URZ, UP0, !UPT ;  /* 0xffffffff0e0e7890 */ /* 0x000fe200087fe43f */
[----:B------:R-:W-:-:S05]  /*cc10*/  ISETP.NE.U32.AND P0, PT, RZ, UR9, PT ;  /* 0x00000009ff007c0c */ /* 0x000fca000bf05070 */
[----:B------:R-:W-:Y:S01]  /*cc20*/  ISETP.NE.AND.EX P0, PT, RZ, UR14, PT, P0 ;  /* 0x0000000eff007c0c */ /* 0x000fe2000bf05300 */
[----:B------:R-:W-:Y:S01]  /*cc30*/  UIADD3 UR4, UP0, UR4, 0x4, URZ ;  /* 0x0000000404047890 */ /* 0x000fe2000ff1e03f */
[----:B------:R-:W-:-:S03]  /*cc40*/  IADD3 R0, P3, R14, UR10, RZ ;  /* 0x0000000a0e007c10 */ /* 0x000fc6000ff7e0ff */
[----:B------:R-:W-:Y:S01]  /*cc50*/  UIADD3.X UR5, URZ, UR5, URZ, UP0, !UPT ;  /* 0x000000053f057290 */ /* 0x000fe200087fe43f */
[----:B---3--:R-:W-:-:S04]  /*cc60*/  IMAD R11, R17, R26, RZ ;  /* 0x0000001a110b7224 */ /* 0x008fc800078e02ff */
[C---:B------:R-:W-:Y:S02]  /*cc70*/  IMAD R11, R16.reuse, R27, R11 ;  /* 0x0000001b100b7224 */ /* 0x040fe400078e020b */
[----:B------:R-:W-:-:S04]  /*cc80*/  IMAD.WIDE.U32 R16, R16, R26, R8 ;  /* 0x0000001a10107225 */ /* 0x000fc800078e0008 */
[----:B------:R-:W-:Y:S02]  /*cc90*/  IMAD.IADD R17, R17, 0x1, R11 ;  /* 0x0000000111117824 */ /* 0x000fe400078e020b */
[-C--:B-----5:R-:W-:Y:S02]  /*cca0*/  IMAD R9, R35, R36.reuse, RZ ;  /* 0x0000002423097224 */ /* 0x0a0fe400078e02ff */
[----:B------:R-:W-:-:S04]  /*ccb0*/  IMAD.WIDE.U32 R18, R34, R36, R16 ;  /* 0x0000002422127225 */ /* 0x000fc800078e0010 */
[----:B------:R-:W-:-:S05]  /*ccc0*/  IMAD R9, R34, R37, R9 ;  /* 0x0000002522097224 */ /* 0x000fca00078e0209 */
[----:B------:R-:W-:Y:S02]  /*ccd0*/  IADD3 R19, R19, R9, RZ ;  /* 0x0000000913137210 */ /* 0x000fe40007ffe0ff */
[----:B------:R-:W-:Y:S01]  /*cce0*/  IADD3.X R9, R15, UR17, RZ, P3, !PT ;  /* 0x000000110f097c10 */ /* 0x000fe20009ffe4ff */
[----:B------:R-:W-:Y:S06]  /*ccf0*/  @P0 BRA `(.L_x_8730) ;  /* 0xfffffffc005c0947 */ /* 0x000fec000383ffff */
.L_x_8729:
[----:B------:R-:W0:Y:S02]  /*cd00*/  LDC R14, c[0x0][0x228] ;  /* 0x00008a00ff0e7b82 */ /* 0x000e240000000800 */
[----:B0-----:R-:W-:-:S04]  /*cd10*/  LOP3.LUT R14, R14, 0x3, RZ, 0xc0, !PT ;  /* 0x000000030e0e7812 */ /* 0x001fc800078ec0ff */
[----:B------:R-:W-:-:S04]  /*cd20*/  ISETP.NE.U32.AND P0, PT, R14, RZ, PT ;  /* 0x000000ff0e00720c */ /* 0x000fc80003f05070 */
[----:B------:R-:W-:-:S13]  /*cd30*/  ISETP.NE.AND.EX P0, PT, RZ, RZ, PT, P0 ;  /* 0x000000ffff00720c */ /* 0x000fda0003f05300 */
[----:B------:R-:W-:Y:S05]  /*cd40*/  @!P0 BRA `(.L_x_8728) ;  /* 0x0000000000b48947 */ /* 0x000fea0003800000 */
[----:B------:R-:W0:Y:S01]  /*cd50*/  LDC.64 R8, c[0x0][0x270] ;  /* 0x00009c00ff087b82 */ /* 0x000e220000000a00 */
[----:B------:R-:W-:Y:S01]  /*cd60*/  MOV R4, R2 ;  /* 0x0000000200047202 */ /* 0x000fe20000000f00 */
[----:B0-----:R-:W-:Y:S01]  /*cd70*/  IMAD R0, R8, UR5, RZ ;  /* 0x0000000508007c24 */ /* 0x001fe2000f8e02ff */
[----:B------:R-:W-:-:S03]  /*cd80*/  ULDC UR5, c[0x0][0x218] ;  /* 0x0000860000057ab9 */ /* 0x000fc60000000800 */
[----:B------:R-:W-:-:S04]  /*cd90*/  IMAD.WIDE.U32 R12, R8, UR4, R4 ;  /* 0x00000004080c7c25 */ /* 0x000fc8000f8e0004 */
[----:B------:R-:W-:Y:S01]  /*cda0*/  IMAD R15, R9, UR4, R0 ;  /* 0x00000004090f7c24 */ /* 0x000fe2000f8e0200 */
[----:B------:R-:W-:Y:S01]  /*cdb0*/  LEA R10, P0, R12, UR5, 0x3 ;  /* 0x000000050c0a7c11 */ /* 0x000fe2000f8018ff */
[----:B------:R-:W-:-:S03]  /*cdc0*/  IMAD.U32 R0, RZ, RZ, UR4 ;  /* 0x00000004ff007e24 */ /* 0x000fc6000f8e00ff */
[----:B------:R-:W-:Y:S02]  /*cdd0*/  IADD3 R11, R13, R15, RZ ;  /* 0x0000000f0d0b7210 */ /* 0x000fe40007ffe0ff */
[----:B------:R-:W-:Y:S02]  /*cde0*/  LEA R0, R0, R1, 0x3 ;  /* 0x0000000100007211 */ /* 0x000fe400078e18ff */
[----:B------:R-:W-:-:S03]  /*cdf0*/  LEA.HI.X R11, R12, UR13, R11, 0x3, P0 ;  /* 0x0000000d0c0b7c11 */ /* 0x000fc600080f1c0b */
        /* <DEDUP_REMOVED lines=10> */
[----:B------:R-:W-:Y:S02]  /*cea0*/  ISETP.NE.U32.AND P0, PT, R14, 0x2, PT ;  /* 0x000000020e00780c */ /* 0x000fe40003f05070 */
[----:B------:R-:W-:Y:S02]  /*ceb0*/  MOV R10, UR10 ;  /* 0x0000000a000a7c02 */ /* 0x000fe40008000f00 */
[----:B------:R-:W-:Y:S02]  /*cec0*/  MOV R11, UR11 ;  /* 0x0000000b000b7c02 */ /* 0x000fe40008000f00 */
[----:B------:R-:W-:Y:S01]  /*ced0*/  ISETP.NE.AND.EX P0, PT, RZ, RZ, PT, P0 ;  /* 0x000000ffff00720c */ /* 0x000fe20003f05300 */
[----:B------:R-:W-:-:S03]  /*cee0*/  IMAD.WIDE.U32 R10, R8, UR4, R10 ;  /* 0x00000004080a7c25 */ /* 0x000fc6000f8e000a */
        /* <DEDUP_REMOVED lines=19> */
.L_x_8728:
[----:B------:R-:W-:Y:S05]  /*d020*/  BSYNC B0 ;  /* 0x0000000000007941 */ /* 0x000fea0003800000 */
.L_x_8727:
[----:B------:R-:W0:Y:S01]  /*d030*/  S2R R0, SR_TID.X ;  /* 0x0000000000007919 */ /* 0x000e220000002100 */
[----:B------:R-:W-:Y:S01]  /*d040*/  ULDC UR9, c[0x0][0x210] ;  /* 0x0000840000097ab9 */ /* 0x000fe20000000800 */
[----:B------:R-:W-:Y:S01]  /*d050*/  BSSY B0, `(.L_x_8734) ;  /* 0x0000162000007945 */ /* 0x000fe20003800000 */
[----:B------:R-:W-:Y:S01]  /*d060*/  UIADD3 UR4, -UR8, UR9, URZ ;  /* 0x0000000908047290 */ /* 0x000fe2000fffe13f */
[----:B------:R-:W-:Y:S01]  /*d070*/  CS2R R16, SRZ ;  /* 0x0000000000107805 */ /* 0x000fe2000001ff00 */
[----:B0-----:R-:W-:-:S05]  /*d080*/  VIADD R0, R0, 0x80 ;  /* 0x0000008000007836 */ /* 0x001fca0000000000 */
[----:B------:R-:W-:-:S13]  /*d090*/  ISETP.GE.OR P0, PT, R0, UR4, !P1 ;  /* 0x0000000400007c0c */ /* 0x000fda000cf06670 */
[----:B------:R-:W-:Y:S05]  /*d0a0*/  @P0 BRA `(.L_x_8735) ;  /* 0x0000001400700947 */ /* 0x000fea0003800000 */
[----:B------:R-:W-:Y:S01]  /*d0b0*/  ULDC.64 UR10, c[0x0][0x228] ;  /* 0x00008a00000a7ab9 */ /* 0x000fe20000000a00 */
[----:B------:R-:W-:Y:S01]  /*d0c0*/  ULDC.64 UR4, c[0x0][0x220] ;  /* 0x0000880000047ab9 */ /* 0x000fe20000000a00 */
[----:B------:R-:W-:Y:S01]  /*d0d0*/  UISETP.GE.U32.AND UP0, UPT, UR10, 0x1, UPT ;  /* 0x000000010a00788c */ /* 0x000fe2000bf06070 */
[----:B-----5:R-:W-:Y:S01]  /*d0e0*/  IMAD R5, R33, UR4, RZ ;  /* 0x0000000421057c24 */ /* 0x020fe2000f8e02ff */
[----:B------:R-:W-:Y:S01]  /*d0f0*/  CS2R R16, SRZ ;  /* 0x0000000000107805 */ /* 0x000fe2000001ff00 */
[----:B------:R-:W-:Y:S01]  /*d100*/  IMAD.WIDE.U32 R2, R32, UR4, RZ ;  /* 0x0000000420027c25 */ /* 0x000fe2000f8e00ff */
[----:B------:R-:W-:-:S03]  /*d110*/  UISETP.GE.AND.EX UP0, UPT, UR11, URZ, UPT, UP0 ;  /* 0x0000003f0b00728c */ /* 0x000fc6000bf06300 */
[----:B------:R-:W-:-:S03]  /*d120*/  IMAD R5, R32, UR5, R5 ;  /* 0x0000000520057c24 */ /* 0x000fc6000f8e0205 */
[----:B------:R-:W-:-:S13]  /*d130*/  PLOP3.LUT P0, PT, PT, PT, UP0, 0x80, 0x0 ;  /* 0x000000000000781c */ /* 0x000fda0003f0f008 */
[----:B------:R-:W-:Y:S05]  /*d140*/  @!P0 BRA `(.L_x_8735) ;  /* 0x0000001400488947 */ /* 0x000fea0003800000 */
[----:B------:R-:W-:Y:S01]  /*d150*/  UIADD3 UR4, UP0, UR10, -0x1, URZ ;  /* 0xffffffff0a047890 */ /* 0x000fe2000ff1e03f */
[----:B------:R-:W-:Y:S01]  /*d160*/  IADD3 R5, R3, R5, RZ ;  /* 0x0000000503057210 */ /* 0x000fe20007ffe0ff */
[----:B------:R-:W-:Y:S01]  /*d170*/  ULOP3.LUT UR12, UR10, 0x3, URZ, 0xc0, !UPT ;  /* 0x000000030a0c7892 */ /* 0x000fe2000f8ec03f */
[----:B------:R-:W-:Y:S01]  /*d180*/  CS2R R16, SRZ ;  /* 0x0000000000107805 */ /* 0x000fe2000001ff00 */
        /* <DEDUP_REMOVED lines=8> */
[----:B------:R-:W-:Y:S02]  /*d210*/  UIADD3 UR12, UP0, -UR12, UR10, URZ ;  /* 0x0000000a0c0c7290 */ /* 0x000fe4000ff1e13f */
[----:B------:R-:W-:Y:S02]  /*d220*/  USHF.L.U32 UR17, UR17, 0x3, URZ ;  /* 0x0000000311117899 */ /* 0x000fe4000800063f */
[----:B------:R-:W-:Y:S02]  /*d230*/  UIADD3.X UR14, UR11, -0x1, URZ, UP0, !UPT ;  /* 0xffffffff0b0e7890 */ /* 0x000fe400087fe43f */
[----:B------:R-:W-:Y:S01]  /*d240*/  ISETP.LT.U32.AND P0, PT, RZ, UR12, PT ;  /* 0x0000000cff007c0c */ /* 0x000fe2000bf01070 */
[----:B------:R-:W-:Y:S01]  /*d250*/  UIMAD.WIDE.U32 UR10, UR16, 0x8, URZ ;  /* 0x00000008100a78a5 */ /* 0x000fe2000f8e003f */
[----:B------:R-:W-:Y:S02]  /*d260*/  ULDC UR4, c[0x0][0x218] ;  /* 0x0000860000047ab9 */ /* 0x000fe40000000800 */
[----:B------:R-:W-:Y:S01]  /*d270*/  MOV R0, UR14 ;  /* 0x0000000e00007c02 */ /* 0x000fe20008000f00 */
[----:B------:R-:W-:Y:S01]  /*d280*/  UIADD3 UR17, UR11, UR17, URZ ;  /* 0x000000110b117290 */ /* 0x000fe2000fffe03f */
[----:B------:R-:W-:-:S02]  /*d290*/  UMOV UR5, URZ ;  /* 0x0000003f00057c82 */ /* 0x000fc40008000000 */
[----:B------:R-:W-:Y:S02]  /*d2a0*/  ISETP.GT.AND.EX P0, PT, R0, RZ, PT, P0 ;  /* 0x000000ff0000720c */ /* 0x000fe40003f04300 */
[----:B------:R-:W-:Y:S01]  /*d2b0*/  LEA R0, P3, R2, UR4, 0x3 ;  /* 0x0000000402007c11 */ /* 0x000fe2000f8618ff */
[----:B------:R-:W-:-:S03]  /*d2c0*/  UMOV UR4, URZ ;  /* 0x0000003f00047c82 */ /* 0x000fc60008000000 */
        /* <DEDUP_REMOVED lines=8> */
.L_x_8739:
[----:B------:R-:W-:Y:S01]  /*d350*/  ULEA UR16, UR4, UR15, 0x3 ;  /* 0x0000000f04107291 */ /* 0x000fe2000f8e183f */
[----:B------:R-:W-:-:S05]  /*d360*/  IMAD.MOV.U32 R8, RZ, RZ, R0 ;  /* 0x000000ffff087224 */ /* 0x000fca00078e0000 */
        /* <DEDUP_REMOVED lines=13> */
[----:B------:R-:W2:Y:S02]  /*d440*/  LDG.E.64 R16, desc[UR6][R36.64] ;  /* 0x0000000624107981 */ /* 0x000ea4000c1e1b00 */
[----:B------:R-:W-:Y:S02]  /*d450*/  IMAD R0, R26, R33, R27 ;  /* 0x000000211a007224 */ /* 0x000fe400078e021b */
[----:B------:R-:W3:Y:S04]  /*d460*/  LDG.E.64 R32, desc[UR6][R12.64] ;  /* 0x000000060c207981 */ /* 0x000ee8000c1e1b00 */
[----:B------:R-:W2:Y:S01]  /*d470*/  LDL.64 R26, [UR16+0x30] ;  /* 0x00003010ff1a7983 */ /* 0x000ea20008100a00 */
[----:B------:R-:W-:Y:S01]  /*d480*/  IADD3 R15, R15, R0, RZ ;  /* 0x000000000f0f7210 */ /* 0x000fe20007ffe0ff */
[----:B----4-:R-:W-:-:S04]  /*d490*/  IMAD R11, R11, R8, RZ ;  /* 0x000000080b0b7224 */ /* 0x010fc800078e02ff */
[C---:B------:R-:W-:Y:S02]  /*d4a0*/  IMAD R0, R10.reuse, R9, R11 ;  /* 0x000000090a007224 */ /* 0x040fe400078e020b */
[----:B------:R-:W-:Y:S01]  /*d4b0*/  IMAD.WIDE.U32 R8, R10, R8, R14 ;  /* 0x000000080a087225 */ /* 0x000fe200078e000e */
[----:B------:R-:W-:-:S04]  /*d4c0*/  IADD3 R14, P3, R36, UR10, RZ ;  /* 0x0000000a240e7c10 */ /* 0x000fc8000ff7e0ff */
[----:B------:R-:W-:Y:S02]  /*d4d0*/  IADD3 R9, R9, R0, RZ ;  /* 0x0000000009097210 */ /* 0x000fe40007ffe0ff */
[----:B------:R-:W-:Y:S01]  /*d4e0*/  IADD3.X R15, R37, UR17, RZ, P3, !PT ;  /* 0x00000011250f7c10 */ /* 0x000fe20009ffe4ff */
[----:B---3--:R-:W-:-:S04]  /*d4f0*/  IMAD R11, R33, R34, RZ ;  /* 0x00000022210b7224 */ /* 0x008fc800078e02ff */
[C---:B------:R-:W-:Y:S02]  /*d500*/  IMAD R0, R32.reuse, R35, R11 ;  /* 0x0000002320007224 */ /* 0x040fe400078e020b */
[----:B------:R-:W-:Y:S01]  /*d510*/  IMAD.WIDE.U32 R32, R32, R34, R8 ;  /* 0x0000002220207225 */ /* 0x000fe200078e0008 */
[----:B------:R-:W3:Y:S01]  /*d520*/  LDG.E.64 R10, desc[UR6][R14.64] ;  /* 0x000000060e0a7981 */ /* 0x000ee2000c1e1b00 */
[----:B------:R-:W-:-:S03]  /*d530*/  IADD3 R34, P3, R14, UR10, RZ ;  /* 0x0000000a0e227c10 */ /* 0x000fc6000ff7e0ff */
[----:B------:R-:W3:Y:S01]  /*d540*/  LDL.64 R8, [UR16+0x38] ;  /* 0x00003810ff087983 */ /* 0x000ee20008100a00 */
[----:B------:R-:W-:Y:S01]  /*d550*/  IMAD.IADD R33, R33, 0x1, R0 ;  /* 0x0000000121217824 */ /* 0x000fe200078e0200 */
[----:B------:R-:W-:Y:S01]  /*d560*/  IADD3.X R35, R15, UR17, RZ, P3, !PT ;  /* 0x000000110f237c10 */ /* 0x000fe20009ffe4ff */
[-C--:B--2---:R-:W-:Y:S01]  /*d570*/  IMAD R13, R17, R26.reuse, RZ ;  /* 0x0000001a110d7224 */ /* 0x084fe200078e02ff */
[----:B------:R-:W2:Y:S03]  /*d580*/  LDL.64 R14, [UR16+0x48] ;  /* 0x00004810ff0e7983 */ /* 0x000ea60008100a00 */
[C---:B------:R-:W-:Y:S02]  /*d590*/  IMAD R0, R16.reuse, R27, R13 ;  /* 0x0000001b10007224 */ /* 0x040fe400078e020d */
[----:B------:R-:W-:Y:S02]  /*d5a0*/  IMAD.WIDE.U32 R16, R16, R26, R32 ;  /* 0x0000001a10107225 */ /* 0x000fe400078e0020 */
[----:B------:R-:W4:Y:S04]  /*d5b0*/  LDL.64 R32, [UR16+0x40] ;  /* 0x00004010ff207983 */ /* 0x000f280008100a00 */
[----:B------:R-:W4:Y:S01]  /*d5c0*/  LDG.E.64 R26, desc[UR6][R34.64] ;  /* 0x00000006221a7981 */ /* 0x000f22000c1e1b00 */
[----:B------:R-:W-:-:S04]  /*d5d0*/  IADD3 R36, P3, R34, UR10, RZ ;  /* 0x0000000a22247c10 */ /* 0x000fc8000ff7e0ff */
[----:B------:R-:W-:-:S05]  /*d5e0*/  IADD3.X R37, R35, UR17, RZ, P3, !PT ;  /* 0x0000001123257c10 */ /* 0x000fca0009ffe4ff */
[----:B------:R-:W2:Y:S01]  /*d5f0*/  LDG.E.64 R12, desc[UR6][R36.64] ;  /* 0x00000006240c7981 */ /* 0x000ea2000c1e1b00 */
[----:B------:R-:W-:Y:S01]  /*d600*/  IADD3 R17, R17, R0, RZ ;  /* 0x0000000011117210 */ /* 0x000fe20007ffe0ff */
[----:B---3--:R-:W-:-:S04]  /*d610*/  IMAD R11, R11, R8, RZ ;  /* 0x000000080b0b7224 */ /* 0x008fc800078e02ff */
[C---:B------:R-:W-:Y:S02]  /*d620*/  IMAD R0, R10.reuse, R9, R11 ;  /* 0x000000090a007224 */ /* 0x040fe400078e020b */
[----:B------:R-:W-:Y:S01]  /*d630*/  IMAD.WIDE.U32 R8, R10, R8, R16 ;  /* 0x000000080a087225 */ /* 0x000fe200078e0010 */
[----:B------:R-:W-:-:S04]  /*d640*/  IADD3 R16, P3, R36, UR10, RZ ;  /* 0x0000000a24107c10 */ /* 0x000fc8000ff7e0ff */
[----:B------:R-:W-:Y:S02]  /*d650*/  IADD3 R9, R9, R0, RZ ;  /* 0x0000000009097210 */ /* 0x000fe40007ffe0ff */
[----:B------:R-:W-:Y:S01]  /*d660*/  IADD3.X R17, R37, UR17, RZ, P3, !PT ;  /* 0x0000001125117c10 */ /* 0x000fe20009ffe4ff */
[----:B----4-:R-:W-:Y:S01]  /*d670*/  IMAD R11, R27, R32, RZ ;  /* 0x000000201b0b7224 */ /* 0x010fe200078e02ff */
[----:B------:R-:W-:-:S03]  /*d680*/  IADD3 R34, P3, R16, UR10, RZ ;  /* 0x0000000a10227c10 */ /* 0x000fc6000ff7e0ff */
[C---:B------:R-:W-:Y:S02]  /*d690*/  IMAD R0, R26.reuse, R33, R11 ;  /* 0x000000211a007224 */ /* 0x040fe400078e020b */
[----:B------:R-:W-:Y:S01]  /*d6a0*/  IMAD.WIDE.U32 R26, R26, R32, R8 ;  /* 0x000000201a1a7225 */ /* 0x000fe200078e0008 */
[----:B------:R2:W3:Y:S04]  /*d6b0*/  LDG.E.64 R10, desc[UR6][R16.64] ;  /* 0x00000006100a7981 */ /* 0x0004e8000c1e1b00 */
[----:B------:R-:W3:Y:S01]  /*d6c0*/  LDL.64 R8, [UR16+0x50] ;  /* 0x00005010ff087983 */ /* 0x000ee20008100a00 */
[----:B------:R-:W-:Y:S01]  /*d6d0*/  IMAD.IADD R27, R27, 0x1, R0 ;  /* 0x000000011b1b7824 */ /* 0x000fe200078e0200 */
[----:B------:R-:W-:Y:S02]  /*d6e0*/  IADD3.X R35, R17, UR17, RZ, P3, !PT ;  /* 0x0000001111237c10 */ /* 0x000fe40009ffe4ff */
[----:B------:R-:W4:Y:S01]  /*d6f0*/  LDL.64 R32, [UR16+0x58] ;  /* 0x00005810ff207983 */ /* 0x000f220008100a00 */
[----:B--2---:R-:W-:-:S03]  /*d700*/  IMAD.WIDE.U32 R16, R12, R14, R26 ;  /* 0x0000000e0c107225 */ /* 0x004fc600078e001a */
[----:B------:R-:W4:Y:S01]  /*d710*/  LDG.E.64 R26, desc[UR6][R34.64] ;  /* 0x00000006221a7981 */ /* 0x000f22000c1e1b00 */
[----:B------:R-:W-:Y:S01]  /*d720*/  IADD3 R36, P3, R34, UR10, RZ ;  /* 0x0000000a22247c10 */ /* 0x000fe2000ff7e0ff */
[----:B------:R-:W-:-:S03]  /*d730*/  IMAD R13, R13, R14, RZ ;  /* 0x0000000e0d0d7224 */ /* 0x000fc600078e02ff */
[----:B------:R-:W-:Y:S01]  /*d740*/  IADD3.X R37, R35, UR17, RZ, P3, !PT ;  /* 0x0000001123257c10 */ /* 0x000fe20009ffe4ff */
[----:B------:R-:W-:Y:S02]  /*d750*/  IMAD R0, R12, R15, R13 ;  /* 0x0000000f0c007224 */ /* 0x000fe400078e020d */
[----:B------:R-:W2:Y:S04]  /*d760*/  LDL.64 R14, [UR16+0x60] ;  /* 0x00006010ff0e7983 */ /* 0x000ea80008100a00 */
[----:B------:R0:W2:Y:S01]  /*d770*/  LDG.E.64 R12, desc[UR6][R36.64] ;  /* 0x00000006240c7981 */ /* 0x0000a2000c1e1b00 */
[----:B------:R-:W-:Y:S01]  /*d780*/  IADD3 R17, R17, R0, RZ ;  /* 0x0000000011117210 */ /* 0x000fe20007ffe0ff */
[----:B---3--:R-:W-:-:S04]  /*d790*/  IMAD R11, R11, R8, RZ ;  /* 0x000000080b0b7224 */ /* 0x008fc800078e02ff */
[C---:B------:R-:W-:Y:S02]  /*d7a0*/  IMAD R0, R10.reuse, R9, R11 ;  /* 0x000000090a007224 */ /* 0x040fe400078e020b */
[----:B------:R-:W-:Y:S01]  /*d7b0*/  IMAD.WIDE.U32 R8, R10, R8, R16 ;  /* 0x000000080a087225 */ /* 0x000fe200078e0010 */
[----:B------:R-:W-:-:S03]  /*d7c0*/  IADD3 R16, P3, R36, UR10, RZ ;  /* 0x0000000a24107c10 */ /* 0x000fc6000ff7e0ff */
[----:B----4-:R-:W-:Y:S01]  /*d7d0*/  IMAD R11, R27, R32, RZ ;  /* 0x000000201b0b7224 */ /* 0x010fe200078e02ff */
[----:B------:R-:W-:Y:S02]  /*d7e0*/  IADD3 R9, R9, R0, RZ ;  /* 0x0000000009097210 */ /* 0x000fe40007ffe0ff */
[----:B------:R-:W-:Y:S01]  /*d7f0*/  IADD3.X R17, R37, UR17, RZ, P3, !PT ;  /* 0x0000001125117c10 */ /* 0x000fe20009ffe4ff */
[C---:B------:R-:W-:Y:S02]  /*d800*/  IMAD R0, R26.reuse, R33, R11 ;  /* 0x000000211a007224 */ /* 0x040fe400078e020b */
[----:B------:R-:W-:Y:S01]  /*d810*/  IMAD.WIDE.U32 R26, R26, R32, R8 ;  /* 0x000000201a1a7225 */ /* 0x000fe200078e0008 */
[----:B------:R-:W-:Y:S01]  /*d820*/  IADD3 R34, P3, R16, UR10, RZ ;  /* 0x0000000a10227c10 */ /* 0x000fe2000ff7e0ff */
[----:B------:R-:W3:Y:S04]  /*d830*/  LDL.64 R8, [UR16+0x68] ;  /* 0x00006810ff087983 */ /* 0x000ee80008100a00 */
[----:B------:R2:W3:Y:S01]  /*d840*/  LDG.E.64 R10, desc[UR6][R16.64] ;  /* 0x00000006100a7981 */ /* 0x0004e2000c1e1b00 */
[----:B------:R-:W-:Y:S01]  /*d850*/  IMAD.IADD R27, R27, 0x1, R0 ;  /* 0x000000011b1b7824 */ /* 0x000fe200078e0200 */
[----:B------:R-:W-:-:S02]  /*d860*/  IADD3.X R35, R17, UR17, RZ, P3, !PT ;  /* 0x0000001111237c10 */ /* 0x000fc40009ffe4ff */
[----:B------:R-:W4:Y:S01]  /*d870*/  LDL.64 R32, [UR16+0x70] ;  /* 0x00007010ff207983 */ /* 0x000f220008100a00 */
[----:B0-----:R-:W-:Y:S01]  /*d880*/  IADD3 R36, P3, R34, UR10, RZ ;  /* 0x0000000a22247c10 */ /* 0x001fe2000ff7e0ff */
[-C--:B--2---:R-:W-:Y:S02]  /*d890*/  IMAD.WIDE.U32 R16, R12, R14.reuse, R26 ;  /* 0x0000000e0c107225 */ /* 0x084fe400078e001a */
[----:B------:R-:W4:Y:S01]  /*d8a0*/  LDG.E.64 R26, desc[UR6][R34.64] ;  /* 0x00000006221a7981 */ /* 0x000f22000c1e1b00 */
[----:B------:R-:W-:Y:S01]  /*d8b0*/  IADD3.X R37, R35, UR17, RZ, P3, !PT ;  /* 0x0000001123257c10 */ /* 0x000fe20009ffe4ff */
[----:B------:R-:W-:-:S04]  /*d8c0*/  IMAD R13, R13, R14, RZ ;  /* 0x0000000e0d0d7224 */ /* 0x000fc800078e02ff */
[----:B------:R-:W-:Y:S02]  /*d8d0*/  IMAD R0, R12, R15, R13 ;  /* 0x0000000f0c007224 */ /* 0x000fe400078e020d */
[----:B------:R-:W2:Y:S04]  /*d8e0*/  LDG.E.64 R12, desc[UR6][R36.64] ;  /* 0x00000006240c7981 */ /* 0x000ea8000c1e1b00 */
[----:B------:R-:W2:Y:S01]  /*d8f0*/  LDL.64 R14, [UR16+0x78] ;  /* 0x00007810ff0e7983 */ /* 0x000ea20008100a00 */
[----:B------:R-:W-:Y:S01]  /*d900*/  IADD3 R17, R17, R0, RZ ;  /* 0x0000000011117210 */ /* 0x000fe20007ffe0ff */
[----:B---3--:R-:W-:-:S04]  /*d910*/  IMAD R11, R11, R8, RZ ;  /* 0x000000080b0b7224 */ /* 0x008fc800078e02ff */
[C---:B------:R-:W-:Y:S02]  /*d920*/  IMAD R0, R10.reuse, R9, R11 ;  /* 0x000000090a007224 */ /* 0x040fe400078e020b */
[----:B------:R-:W-:Y:S01]  /*d930*/  IMAD.WIDE.U32 R10, R10, R8, R16 ;  /* 0x000000080a0a7225 */ /* 0x000fe200078e0010 */
[----:B------:R-:W-:-:S04]  /*d940*/  IADD3 R8, P3, R36, UR10, RZ ;  /* 0x0000000a24087c10 */ /* 0x000fc8000ff7e0ff */
[----:B------:R-:W-:Y:S01]  /*d950*/  IADD3 R11, R11, R0, RZ ;  /* 0x000000000b0b7210 */ /* 0x000fe20007ffe0ff */
[-C--:B----4-:R-:W-:Y:S01]  /*d960*/  IMAD R17, R27, R32.reuse, RZ ;  /* 0x000000201b117224 */ /* 0x090fe200078e02ff */
[----:B------:R-:W-:Y:S02]  /*d970*/  IADD3.X R9, R37, UR17, RZ, P3, !PT ;  /* 0x0000001125097c10 */ /* 0x000fe40009ffe4ff */
[----:B------:R-:W3:Y:S01]  /*d980*/  LDL.64 R36, [UR16+0x90] ;  /* 0x00009010ff247983 */ /* 0x000ee20008100a00 */
[C---:B------:R-:W-:Y:S02]  /*d990*/  IMAD R0, R26.reuse, R33, R17 ;  /* 0x000000211a007224 */ /* 0x040fe400078e0211 */
[----:B------:R-:W-:Y:S01]  /*d9a0*/  IMAD.WIDE.U32 R26, R26, R32, R10 ;  /* 0x000000201a1a7225 */ /* 0x000fe200078e000a */
[----:B------:R0:W4:Y:S01]  /*d9b0*/  LDG.E.64 R16, desc[UR6][R8.64] ;  /* 0x0000000608107981 */ /* 0x000122000c1e1b00 */
[----:B------:R-:W-:-:S03]  /*d9c0*/  IADD3 R32, P3, R8, UR10, RZ ;  /* 0x0000000a08207c10 */ /* 0x000fc6000ff7e0ff */
[----:B------:R-:W4:Y:S01]  /*d9d0*/  LDL.64 R10, [UR16+0x80] ;  /* 0x00008010ff0a7983 */ /* 0x000f220008100a00 */
[-C--:B--2---:R-:W-:Y:S01]  /*d9e0*/  IMAD R13, R13, R14.reuse, RZ ;  /* 0x0000000e0d0d7224 */ /* 0x084fe200078e02ff */
[----:B------:R-:W-:Y:S01]  /*d9f0*/  IADD3.X R33, R9, UR17, RZ, P3, !PT ;  /* 0x0000001109217c10 */ /* 0x000fe20009ffe4ff */
[----:B------:R-:W-:Y:S02]  /*da00*/  IMAD.IADD R27, R27, 0x1, R0 ;  /* 0x000000011b1b7824 */ /* 0x000fe400078e0200 */
[----:B------:R-:W-:Y:S01]  /*da10*/  IMAD R0, R12, R15, R13 ;  /* 0x0000000f0c007224 */ /* 0x000fe200078e020d */
[----:B0-----:R-:W-:Y:S01]  /*da20*/  IADD3 R8, P3, R32, UR10, RZ ;  /* 0x0000000a20087c10 */ /* 0x001fe2000ff7e0ff */
[----:B------:R-:W-:Y:S02]  /*da30*/  IMAD.WIDE.U32 R26, R12, R14, R26 ;  /* 0x0000000e0c1a7225 */ /* 0x000fe400078e001a */
[----:B------:R-:W2:Y:S04]  /*da40*/  LDL.64 R14, [UR16+0x88] ;  /* 0x00008810ff0e7983 */ /* 0x000ea80008100a00 */
[----:B------:R-:W2:Y:S01]  /*da50*/  LDG.E.64 R12, desc[UR6][R32.64] ;  /* 0x00000006200c7981 */ /* 0x000ea2000c1e1b00 */
[----:B------:R-:W-:-:S05]  /*da60*/  IADD3.X R9, R33, UR17, RZ, P3, !PT ;  /* 0x0000001121097c10 */ /* 0x000fca0009ffe4ff */
[----:B------:R0:W3:Y:S01]  /*da70*/  LDG.E.64 R34, desc[UR6][R8.64] ;  /* 0x0000000608227981 */ /* 0x0000e2000c1e1b00 */
        /* <DEDUP_REMOVED lines=18> */
[-C--:B---3--:R-:W-:Y:S02]  /*dba0*/  IMAD R11, R35, R36.reuse, RZ ;  /* 0x00000024230b7224 */ /* 0x088fe400078e02ff */
[----:B------:R-:W-:-:S04]  /*dbb0*/  IMAD.WIDE.U32 R16, R34, R36, R12 ;  /* 0x0000002422107225 */ /* 0x000fc800078e000c */
[----:B------:R-:W-:-:S05]  /*dbc0*/  IMAD R11, R34, R37, R11 ;  /* 0x00000025220b7224 */ /* 0x000fca00078e020b */
[----:B------:R-:W-:Y:S01]  /*dbd0*/  IADD3 R17, R17, R11, RZ ;  /* 0x0000000b11117210 */ /* 0x000fe20007ffe0ff */
[----:B------:R-:W-:Y:S06]  /*dbe0*/  @P4 BRA `(.L_x_8739) ;  /* 0xfffffff400d84947 */ /* 0x000fec000383ffff */
.L_x_8738:
        /* <DEDUP_REMOVED lines=14> */
[----:B------:R-:W-:-:S04]  /*dcd0*/  IADD3 R36, P0, R34, UR10, RZ ;  /* 0x0000000a22247c10 */ /* 0x000fc8000ff1e0ff */
[----:B------:R-:W-:-:S05]  /*dce0*/  IADD3.X R37, R35, UR17, RZ, P0, !PT ;  /* 0x0000001123257c10 */ /* 0x000fca00087fe4ff */
[----:B------:R-:W4:Y:S01]  /*dcf0*/  LDG.E.64 R26, desc[UR6][R36.64] ;  /* 0x00000006241a7981 */ /* 0x000f22000c1e1b00 */
[-C--:B--2---:R-:W-:Y:S02]  /*dd00*/  IMAD R13, R13, R14.reuse, RZ ;  /* 0x0000000e0d0d7224 */ /* 0x084fe400078e02ff */
[----:B------:R-:W-:-:S04]  /*dd10*/  IMAD.WIDE.U32 R16, R12, R14, R16 ;  /* 0x0000000e0c107225 */ /* 0x000fc800078e0010 */
[----:B------:R-:W-:Y:S02]  /*dd20*/  IMAD R33, R12, R15, R13 ;  /* 0x0000000f0c217224 */ /* 0x000fe400078e020d */
[----:B------:R-:W2:Y:S04]  /*dd30*/  LDL.64 R12, [UR16+0x28] ;  /* 0x00002810ff0c7983 */ /* 0x000ea80008100a00 */
[----:B------:R0:W2:Y:S01]  /*dd40*/  LDG.E.64 R14, desc[UR6][R34.64] ;  /* 0x00000006220e7981 */ /* 0x0000a2000c1e1b00 */
[----:B------:R-:W-:Y:S02]  /*dd50*/  IMAD.IADD R17, R17, 0x1, R33 ;  /* 0x0000000111117824 */ /* 0x000fe400078e0221 */
[-C--:B---3--:R-:W-:Y:S01]  /*dd60*/  IMAD R11, R11, R8.reuse, RZ ;  /* 0x000000080b0b7224 */ /* 0x088fe200078e02ff */
[----:B------:R-:W4:Y:S01]  /*dd70*/  LDL.64 R32, [UR16+0x30] ;  /* 0x00003010ff207983 */ /* 0x000f220008100a00 */
[----:B------:R-:W-:-:S04]  /*dd80*/  IMAD.WIDE.U32 R16, R10, R8, R16 ;  /* 0x000000080a107225 */ /* 0x000fc800078e0010 */
[----:B------:R-:W-:Y:S01]  /*dd90*/  IMAD R0, R10, R9, R11 ;  /* 0x000000090a007224 */ /* 0x000fe200078e020b */
[----:B0-----:R-:W-:Y:S01]  /*dda0*/  IADD3 R34, P0, R36, UR10, RZ ;  /* 0x0000000a24227c10 */ /* 0x001fe2000ff1e0ff */
[----:B------:R-:W3:Y:S03]  /*ddb0*/  LDL.64 R10, [UR16+0x38] ;  /* 0x00003810ff0a7983 */ /* 0x000ee60008100a00 */
[----:B------:R-:W-:-:S05]  /*ddc0*/  IADD3.X R35, R37, UR17, RZ, P0, !PT ;  /* 0x0000001125237c10 */ /* 0x000fca00087fe4ff */
[----:B------:R-:W3:Y:S01]  /*ddd0*/  LDG.E.64 R8, desc[UR6][R34.64] ;  /* 0x0000000622087981 */ /* 0x000ee2000c1e1b00 */
[----:B------:R-:W-:Y:S02]  /*dde0*/  IADD3 R17, R17, R0, RZ ;  /* 0x0000000011117210 */ /* 0x000fe40007ffe0ff */
[----:B------:R-:W-:-:S04]  /*ddf0*/  IADD3 R36, P0, R34, UR10, RZ ;  /* 0x0000000a22247c10 */ /* 0x000fc8000ff1e0ff */
[----:B------:R-:W-:Y:S01]  /*de00*/  IADD3.X R37, R35, UR17, RZ, P0, !PT ;  /* 0x0000001123257c10 */ /* 0x000fe200087fe4ff */
[----:B--2---:R-:W-:-:S04]  /*de10*/  IMAD R15, R15, R12, RZ ;  /* 0x0000000c0f0f7224 */ /* 0x004fc800078e02ff */
[C---:B------:R-:W-:Y:S02]  /*de20*/  IMAD R15, R14.reuse, R13, R15 ;  /* 0x0000000d0e0f7224 */ /* 0x040fe400078e020f */
[----:B------:R-:W-:-:S05]  /*de30*/  IMAD.WIDE.U32 R12, R14, R12, R16 ;  /* 0x0000000c0e0c7225 */ /* 0x000fca00078e0010 */
[----:B------:R-:W-:Y:S01]  /*de40*/  IADD3 R13, R13, R15, RZ ;  /* 0x0000000f0d0d7210 */ /* 0x000fe20007ffe0ff */
[----:B----4-:R-:W-:Y:S01]  /*de50*/  IMAD R15, R27, R32, RZ ;  /* 0x000000201b0f7224 */ /* 0x010fe200078e02ff */
[----:B------:R-:W-:-:S03]  /*de60*/  IADD3 R16, P0, R36, UR10, RZ ;  /* 0x0000000a24107c10 */ /* 0x000fc6000ff1e0ff */
[C---:B------:R-:W-:Y:S02]  /*de70*/  IMAD R17, R26.reuse, R33, R15 ;  /* 0x000000211a117224 */ /* 0x040fe400078e020f */
[----:B------:R-:W-:Y:S01]  /*de80*/  IMAD.WIDE.U32 R26, R26, R32, R12 ;  /* 0x000000201a1a7225 */ /* 0x000fe200078e000c */
[----:B------:R-:W2:Y:S04]  /*de90*/  LDL.64 R14, [UR16+0x40] ;  /* 0x00004010ff0e7983 */ /* 0x000ea80008100a00 */
[----:B------:R-:W2:Y:S01]  /*dea0*/  LDG.E.64 R12, desc[UR6][R36.64] ;  /* 0x00000006240c7981 */ /* 0x000ea2000c1e1b00 */
[----:B------:R-:W-:Y:S01]  /*deb0*/  IMAD.IADD R27, R27, 0x1, R17 ;  /* 0x000000011b1b7824 */ /* 0x000fe200078e0211 */
[----:B------:R-:W-:Y:S01]  /*dec0*/  IADD3.X R17, R37, UR17, RZ, P0, !PT ;  /* 0x0000001125117c10 */ /* 0x000fe200087fe4ff */
[----:B---3--:R-:W-:-:S02]  /*ded0*/  IMAD R9, R9, R10, RZ ;  /* 0x0000000a09097224 */ /* 0x008fc400078e02ff */
[C---:B------:R-:W-:Y:S02]  /*dee0*/  IMAD.WIDE.U32 R32, R8.reuse, R10, R26 ;  /* 0x0000000a08207225 */ /* 0x040fe400078e001a */
[----:B------:R-:W3:Y:S02]  /*def0*/  LDL.64 R26, [UR16+0x48] ;  /* 0x00004810ff1a7983 */ /* 0x000ee40008100a00 */
[----:B------:R-:W-:Y:S01]  /*df00*/  IMAD R0, R8, R11, R9 ;  /* 0x0000000b08007224 */ /* 0x000fe200078e0209 */
[----:B------:R-:W-:Y:S01]  /*df10*/  IADD3 R8, P0, R16, UR10, RZ ;  /* 0x0000000a10087c10 */ /* 0x000fe2000ff1e0ff */
[----:B------:R-:W3:Y:S03]  /*df20*/  LDG.E.64 R10, desc[UR6][R16.64] ;  /* 0x00000006100a7981 */ /* 0x000ee6000c1e1b00 */
[----:B------:R-:W-:Y:S01]  /*df30*/  IADD3.X R9, R17, UR17, RZ, P0, !PT ;  /* 0x0000001111097c10 */ /* 0x000fe200087fe4ff */
[----:B------:R-:W4:Y:S04]  /*df40*/  LDL.64 R36, [UR16+0x50] ;  /* 0x00005010ff247983 */ /* 0x000f280008100a00 */
[----:B------:R0:W4:Y:S01]  /*df50*/  LDG.E.64 R34, desc[UR6][R8.64] ;  /* 0x0000000608227981 */ /* 0x000122000c1e1b00 */
[----:B------:R-:W-:-:S02]  /*df60*/  IADD3 R33, R33, R0, RZ ;  /* 0x0000000021217210 */ /* 0x000fc40007ffe0ff */
[----:B------:R-:W-:Y:S01]  /*df70*/  IADD3 R0, P3, R8, UR10, RZ ;  /* 0x0000000a08007c10 */ /* 0x000fe2000ff7e0ff */
[----:B------:R-:W-:Y:S01]  /*df80*/  UIADD3 UR12, UP1, UR12, -0x8, URZ ;  /* 0xfffffff80c0c7890 */ /* 0x000fe2000ff3e03f */
[----:B------:R-:W-:Y:S01]  /*df90*/  PLOP3.LUT P0, PT, PT, PT, PT, 0x8, 0x0 ;  /* 0x000000000000781c */ /* 0x000fe20003f0e170 */
[----:B------:R-:W-:Y:S01]  /*dfa0*/  UIADD3 UR4, UP0, UR4, 0x8, URZ ;  /* 0x0000000804047890 */ /* 0x000fe2000ff1e03f */
[----:B0-----:R-:W-:Y:S01]  /*dfb0*/  IADD3.X R9, R9, UR17, RZ, P3, !PT ;  /* 0x0000001109097c10 */ /* 0x001fe20009ffe4ff */
        /* <DEDUP_REMOVED lines=9> */
[-C--:B----4-:R-:W-:Y:S02]  /*e050*/  IMAD R13, R35, R36.reuse, RZ ;  /* 0x00000024230d7224 */ /* 0x090fe400078e02ff */
[----:B------:R-:W-:Y:S02]  /*e060*/  IMAD.IADD R11, R11, 0x1, R15 ;  /* 0x000000010b0b7824 */ /* 0x000fe400078e020f */
[C---:B------:R-:W-:Y:S02]  /*e070*/  IMAD R13, R34.reuse, R37, R13 ;  /* 0x00000025220d7224 */ /* 0x040fe400078e020d */
[----:B------:R-:W-:-:S05]  /*e080*/  IMAD.WIDE.U32 R16, R34, R36, R10 ;  /* 0x0000002422107225 */ /* 0x000fca00078e000a */
[----:B------:R-:W-:-:S07]  /*e090*/  IADD3 R17, R17, R13, RZ ;  /* 0x0000000d11117210 */ /* 0x000fce0007ffe0ff */
.L_x_8740:
[----:B------:R-:W-:-:S04]  /*e0a0*/  ISETP.NE.U32.AND P3, PT, RZ, UR12, PT ;  /* 0x0000000cff007c0c */ /* 0x000fc8000bf65070 */
[----:B------:R-:W-:-:S13]  /*e0b0*/  ISETP.NE.OR.EX P0, PT, RZ, UR14, P0, P3 ;  /* 0x0000000eff007c0c */ /* 0x000fda0008705730 */
[----:B------:R-:W-:Y:S05]  /*e0c0*/  @!P0 BRA `(.L_x_8736) ;  /* 0x0000000000a48947 */ /* 0x000fea0003800000 */
.L_x_8737:
[----:B------:R-:W-:Y:S01]  /*e0d0*/  ULEA UR16, UR4, UR15, 0x3 ;  /* 0x0000000f04107291 */ /* 0x000fe2000f8e183f */
[----:B------:R-:W-:-:S05]  /*e0e0*/  MOV R8, R0 ;  /* 0x0000000000087202 */ /* 0x000fca0000000f00 */
        /* <DEDUP_REMOVED lines=12> */
[----:B------:R-:W-:Y:S02]  /*e1b0*/  IMAD R0, R14, R27, R15 ;  /* 0x0000001b0e007224 */ /* 0x000fe400078e020f */
[----:B------:R-:W3:Y:S01]  /*e1c0*/  LDG.E.64 R26, desc[UR6][R12.64] ;  /* 0x000000060c1a7981 */ /* 0x000ee2000c1e1b00 */
[----:B------:R-:W-:-:S04]  /*e1d0*/  IADD3 R14, P0, R12, UR10, RZ ;  /* 0x0000000a0c0e7c10 */ /* 0x000fc8000ff1e0ff */
[----:B------:R-:W-:-:S05]  /*e1e0*/  IADD3.X R15, R13, UR17, RZ, P0, !PT ;  /* 0x000000110d0f7c10 */ /* 0x000fca00087fe4ff */
[----:B------:R-:W5:Y:S01]  /*e1f0*/  LDG.E.64 R34, desc[UR6][R14.64] ;  /* 0x000000060e227981 */ /* 0x000f62000c1e1b00 */
[-C--:B----4-:R-:W-:Y:S02]  /*e200*/  IMAD R11, R11, R8.reuse, RZ ;  /* 0x000000080b0b7224 */ /* 0x090fe400078e02ff */
[----:B------:R-:W-:Y:S02]  /*e210*/  IMAD.IADD R17, R17, 0x1, R0 ;  /* 0x0000000111117824 */ /* 0x000fe400078e0200 */
        /* <DEDUP_REMOVED lines=13> */
[----:B-----5:R-:W-:Y:S01]  /*e2f0*/  IMAD R9, R35, R36, RZ ;  /* 0x0000002423097224 */ /* 0x020fe200078e02ff */
[----:B------:R-:W-:-:S03]  /*e300*/  IADD3 R27, R27, R11, RZ ;  /* 0x0000000b1b1b7210 */ /* 0x000fc60007ffe0ff */
[C---:B------:R-:W-:Y:S02]  /*e310*/  IMAD R9, R34.reuse, R37, R9 ;  /* 0x0000002522097224 */ /* 0x040fe400078e0209 */
[----:B------:R-:W-:-:S04]  /*e320*/  IMAD.WIDE.U32 R16, R34, R36, R26 ;  /* 0x0000002422107225 */ /* 0x000fc800078e001a */
[----:B------:R-:W-:Y:S01]  /*e330*/  IMAD.IADD R17, R17, 0x1, R9 ;  /* 0x0000000111117824 */ /* 0x000fe200078e0209 */
[----:B------:R-:W-:Y:S01]  /*e340*/  IADD3.X R9, R15, UR17, RZ, P3, !PT ;  /* 0x000000110f097c10 */ /* 0x000fe20009ffe4ff */
[----:B------:R-:W-:Y:S06]  /*e350*/  @P0 BRA `(.L_x_8737) ;  /* 0xfffffffc005c0947 */ /* 0x000fec000383ffff */
.L_x_8736:
[----:B------:R-:W0:Y:S02]  /*e360*/  LDC R10, c[0x0][0x228] ;  /* 0x00008a00ff0a7b82 */ /* 0x000e240000000800 */
[----:B0-----:R-:W-:-:S13]  /*e370*/  LOP3.LUT P0, RZ, R10, 0x3, RZ, 0xc0, !PT ;  /* 0x000000030aff7812 */ /* 0x001fda000780c0ff */
[----:B------:R-:W-:Y:S05]  /*e380*/  @!P0 BRA `(.L_x_8735) ;  /* 0x0000000000b88947 */ /* 0x000fea0003800000 */
[----:B------:R-:W0:Y:S01]  /*e390*/  LDC.64 R8, c[0x0][0x270] ;  /* 0x00009c00ff087b82 */ /* 0x000e220000000a00 */
[----:B------:R-:W-:Y:S01]  /*e3a0*/  MOV R4, R2 ;  /* 0x0000000200047202 */ /* 0x000fe20000000f00 */
[----:B0-----:R-:W-:Y:S01]  /*e3b0*/  IMAD R0, R8, UR5, RZ ;  /* 0x0000000508007c24 */ /* 0x001fe2000f8e02ff */
[----:B------:R-:W-:-:S03]  /*e3c0*/  ULDC UR5, c[0x0][0x218] ;  /* 0x0000860000057ab9 */ /* 0x000fc60000000800 */
[----:B------:R-:W-:-:S04]  /*e3d0*/  IMAD.WIDE.U32 R12, R8, UR4, R4 ;  /* 0x00000004080c7c25 */ /* 0x000fc8000f8e0004 */
[----:B------:R-:W-:Y:S01]  /*e3e0*/  IMAD R11, R9, UR4, R0 ;  /* 0x00000004090b7c24 */ /* 0x000fe2000f8e0200 */
[----:B------:R-:W-:Y:S02]  /*e3f0*/  LEA R14, P0, R12, UR5, 0x3 ;  /* 0x000000050c0e7c11 */ /* 0x000fe4000f8018ff */
[----:B------:R-:W-:Y:S01]  /*e400*/  MOV R0, UR4 ;  /* 0x0000000400007c02 */ /* 0x000fe20008000f00 */
[----:B------:R-:W-:-:S03]  /*e410*/  IMAD.IADD R13, R13, 0x1, R11 ;  /* 0x000000010d0d7824 */ /* 0x000fc600078e020b */
[----:B------:R-:W-:Y:S02]  /*e420*/  LEA R0, R0, R1, 0x3 ;  /* 0x0000000100007211 */ /* 0x000fe400078e18ff */
[----:B------:R-:W-:-:S03]  /*e430*/  LEA.HI.X R15, R12, UR13, R13, 0x3, P0 ;  /* 0x0000000d0c0f7c11 */ /* 0x000fc600080f1c0d */
[----:B------:R-:W2:Y:S04]  /*e440*/  LDL.64 R12, [R0+0x18] ;  /* 0x00001800000c7983 */ /* 0x000ea80000100a00 */
[----:B------:R-:W2:Y:S01]  /*e450*/  LDG.E.64 R14, desc[UR6][R14.64] ;  /* 0x000000060e0e7981 */ /* 0x000ea2000c1e1b00 */
[----:B------:R-:W-:-:S04]  /*e460*/  LOP3.LUT R10, R10, 0x3, RZ, 0xc0, !PT ;  /* 0x000000030a0a7812 */ /* 0x000fc800078ec0ff */
[----:B------:R-:W-:-:S04]  /*e470*/  ISETP.NE.U32.AND P0, PT, R10, 0x1, PT ;  /* 0x000000010a00780c */ /* 0x000fc80003f05070 */
[----:B------:R-:W-:Y:S01]  /*e480*/  ISETP.NE.AND.EX P0, PT, RZ, RZ, PT, P0 ;  /* 0x000000ffff00720c */ /* 0x000fe20003f05300 */
[-C--:B--2---:R-:W-:Y:S02]  /*e490*/  IMAD R27, R15, R12.reuse, RZ ;  /* 0x0000000c0f1b7224 */ /* 0x084fe400078e02ff */
[----:B------:R-:W-:-:S04]  /*e4a0*/  IMAD.WIDE.U32 R16, R14, R12, R16 ;  /* 0x0000000c0e107225 */ /* 0x000fc800078e0010 */
[----:B------:R-:W-:-:S05]  /*e4b0*/  IMAD R27, R14, R13, R27 ;  /* 0x0000000d0e1b7224 */ /* 0x000fca00078e021b */
[----:B------:R-:W-:Y:S01]  /*e4c0*/  IADD3 R17, R17, R27, RZ ;  /* 0x0000001b11117210 */ /* 0x000fe20007ffe0ff */
[----:B------:R-:W-:Y:S06]  /*e4d0*/  @!P0 BRA `(.L_x_8735) ;  /* 0x0000000000648947 */ /* 0x000fec0003800000 */
[----:B------:R-:W-:Y:S01]  /*e4e0*/  ULDC.64 UR10, c[0x0][0x270] ;  /* 0x00009c00000a7ab9 */ /* 0x000fe20000000a00 */
[----:B------:R-:W-:Y:S01]  /*e4f0*/  ISETP.NE.U32.AND P0, PT, R10, 0x2, PT ;  /* 0x000000020a00780c */ /* 0x000fe20003f05070 */
[----:B------:R-:W-:Y:S01]  /*e500*/  IMAD.U32 R12, RZ, RZ, UR10 ;  /* 0x0000000aff0c7e24 */ /* 0x000fe2000f8e00ff */
        /* <DEDUP_REMOVED lines=22> */
.L_x_8735:
[----:B------:R-:W-:Y:S05]  /*e670*/  BSYNC B0 ;  /* 0x0000000000007941 */ /* 0x000fea0003800000 */
.L_x_8734:
[----:B------:R-:W0:Y:S01]  /*e680*/  S2R R4, SR_TID.X ;  /* 0x0000000000047919 */ /* 0x000e220000002100 */
[----:B------:R-:W-:Y:S01]  /*e690*/  UIADD3 UR4, -UR8, UR9, URZ ;  /* 0x0000000908047290 */ /* 0x000fe2000fffe13f */
[----:B------:R-:W-:Y:S01]  /*e6a0*/  BSSY B0, `(.L_x_8741) ;  /* 0x0000163000007945 */ /* 0x000fe20003800000 */
[----:B------:R-:W-:Y:S02]  /*e6b0*/  CS2R R14, SRZ ;  /* 0x00000000000e7805 */ /* 0x000fe4000001ff00 */
[----:B0-----:R-:W-:-:S04]  /*e6c0*/  IADD3 R0, R4, 0x100, RZ ;  /* 0x0000010004007810 */ /* 0x001fc80007ffe0ff */
[----:B------:R-:W-:-:S13]  /*e6d0*/  ISETP.GE.OR P0, PT, R0, UR4, !P1 ;  /* 0x0000000400007c0c */ /* 0x000fda000cf06670 */
[----:B------:R-:W-:Y:S05]  /*e6e0*/  @P0 BRA `(.L_x_8742) ;  /* 0x0000001400780947 */ /* 0x000fea0003800000 */
        /* <DEDUP_REMOVED lines=18> */
[----:B------:R-:W-:-:S03]  /*e810*/  UMOV UR5, URZ ;  /* 0x0000003f00057c82 */ /* 0x000fc60008000000 */
[----:B------:R-:W-:-:S08]  /*e820*/  IMAD.IADD R9, R3, 0x1, R5 ;  /* 0x0000000103097824 */ /* 0x000fd000078e0205 */
        /* <DEDUP_REMOVED lines=21> */
.L_x_8746:
        /* <DEDUP_REMOVED lines=17> */
[----:B------:R-:W-:-:S02]  /*ea90*/  IADD3.X R33, R11, UR17, RZ, P3, !PT ;  /* 0x000000110b217c10 */ /* 0x000fc40009ffe4ff */
[----:B------:R-:W-:Y:S01]  /*eaa0*/  IADD3 R35, R35, R5, RZ ;  /* 0x0000000523237210 */ /* 0x000fe20007ffe0ff */
[----:B---3--:R-:W-:-:S04]  /*eab0*/  IMAD R5, R13, R26, RZ ;  /* 0x0000001a0d057224 */ /* 0x008fc800078e02ff */
[C---:B------:R-:W-:Y:S02]  /*eac0*/  IMAD R0, R12.reuse, R27, R5 ;  /* 0x0000001b0c007224 */ /* 0x040fe400078e0205 */
[----:B------:R-:W-:Y:S01]  /*ead0*/  IMAD.WIDE.U32 R36, R12, R26, R34 ;  /* 0x0000001a0c247225 */ /* 0x000fe200078e0022 */
[----:B------:R-:W3:Y:S04]  /*eae0*/  LDL.64 R10, [UR16+0x38] ;  /* 0x00003810ff0a7983 */ /* 0x000ee80008100a00 */
[----:B------:R-:W4:Y:S04]  /*eaf0*/  LDL.64 R12, [UR16+0x30] ;  /* 0x00003010ff0c7983 */ /* 0x000f280008100a00 */
[----:B------:R-:W4:Y:S01]  /*eb00*/  LDG.E.64 R26, desc[UR6][R32.64] ;  /* 0x00000006201a7981 */ /* 0x000f22000c1e1b00 */
[----:B------:R-:W-:-:S02]  /*eb10*/  IADD3 R34, P3, R32, UR10, RZ ;  /* 0x0000000a20227c10 */ /* 0x000fc4000ff7e0ff */
[----:B------:R-:W-:Y:S02]  /*eb20*/  IADD3 R37, R37, R0, RZ ;  /* 0x0000000025257210 */ /* 0x000fe40007ffe0ff */
[----:B------:R-:W-:Y:S01]  /*eb30*/  IADD3.X R35, R33, UR17, RZ, P3, !PT ;  /* 0x0000001121237c10 */ /* 0x000fe20009ffe4ff */
[-C--:B--2---:R-:W-:Y:S02]  /*eb40*/  IMAD R5, R31, R14.reuse, RZ ;  /* 0x0000000e1f057224 */ /* 0x084fe400078e02ff */
[----:B------:R-:W-:-:S04]  /*eb50*/  IMAD.WIDE.U32 R36, R30, R14, R36 ;  /* 0x0000000e1e247225 */ /* 0x000fc800078e0024 */
[----:B------:R-:W-:Y:S01]  /*eb60*/  IMAD R0, R30, R15, R5 ;  /* 0x0000000f1e007224 */ /* 0x000fe200078e0205 */
[----:B------:R-:W-:Y:S01]  /*eb70*/  IADD3 R30, P3, R34, UR10, RZ ;  /* 0x0000000a221e7c10 */ /* 0x000fe2000ff7e0ff */
[----:B------:R-:W3:Y:S02]  /*eb80*/  LDG.E.64 R14, desc[UR6][R34.64] ;  /* 0x00000006220e7981 */ /* 0x000ee4000c1e1b00 */
[----:B------:R-:W-:Y:S01]  /*eb90*/  IMAD.IADD R37, R37, 0x1, R0 ;  /* 0x0000000125257824 */ /* 0x000fe200078e0200 */
[----:B------:R-:W-:Y:S01]  /*eba0*/  IADD3.X R31, R35, UR17, RZ, P3, !PT ;  /* 0x00000011231f7c10 */ /* 0x000fe20009ffe4ff */
[-C--:B----4-:R-:W-:Y:S02]  /*ebb0*/  IMAD R5, R27, R12.reuse, RZ ;  /* 0x0000000c1b057224 */ /* 0x090fe400078e02ff */
[----:B------:R-:W-:-:S04]  /*ebc0*/  IMAD.WIDE.U32 R36, R26, R12, R36 ;  /* 0x0000000c1a247225 */ /* 0x000fc800078e0024 */
[----:B------:R-:W-:Y:S02]  /*ebd0*/  IMAD R0, R26, R13, R5 ;  /* 0x0000000d1a007224 */ /* 0x000fe400078e0205 */
[----:B------:R-:W2:Y:S04]  /*ebe0*/  LDL.64 R12, [UR16+0x40] ;  /* 0x00004010ff0c7983 */ /* 0x000ea80008100a00 */
[----:B------:R0:W2:Y:S01]  /*ebf0*/  LDG.E.64 R26, desc[UR6][R30.64] ;  /* 0x000000061e1a7981 */ /* 0x0000a2000c1e1b00 */
[----:B------:R-:W-:Y:S02]  /*ec00*/  IADD3 R32, P3, R30, UR10, RZ ;  /* 0x0000000a1e207c10 */ /* 0x000fe4000ff7e0ff */
[----:B------:R-:W-:Y:S02]  /*ec10*/  IADD3 R37, R37, R0, RZ ;  /* 0x0000000025257210 */ /* 0x000fe40007ffe0ff */
[----:B------:R-:W-:-:S02]  /*ec20*/  IADD3.X R33, R31, UR17, RZ, P3, !PT ;  /* 0x000000111f217c10 */ /* 0x000fc40009ffe4ff */
[----:B0-----:R-:W-:-:S04]  /*ec30*/  IADD3 R30, P3, R32, UR10, RZ ;  /* 0x0000000a201e7c10 */ /* 0x001fc8000ff7e0ff */
        /* <DEDUP_REMOVED lines=44> */
[----:B0-----:R-:W-:Y:S02]  /*ef00*/  IADD3 R32, P3, R30, UR10, RZ ;  /* 0x0000000a1e207c10 */ /* 0x001fe4000ff7e0ff */
[----:B------:R-:W-:Y:S02]  /*ef10*/  IADD3 R35, R35, R0, RZ ;  /* 0x0000000023237210 */ /* 0x000fe40007ffe0ff */
[----:B------:R-:W-:-:S02]  /*ef20*/  IADD3.X R33, R31, UR17, RZ, P3, !PT ;  /* 0x000000111f217c10 */ /* 0x000fc40009ffe4ff */
[----:B------:R-:W4:Y:S01]  /*ef30*/  LDL.64 R30, [UR16+0x88] ;  /* 0x00008810ff1e7983 */ /* 0x000f220008100a00 */
[-C--:B---3--:R-:W-:Y:S02]  /*ef40*/  IMAD R5, R15, R10.reuse, RZ ;  /* 0x0000000a0f057224 */ /* 0x088fe400078e02ff */
[----:B------:R-:W-:Y:S01]  /*ef50*/  IMAD.WIDE.U32 R36, R14, R10, R34 ;  /* 0x0000000a0e247225 */ /* 0x000fe200078e0022 */
[----:B------:R-:W-:-:S03]  /*ef60*/  IADD3 R34, P3, R32, UR10, RZ ;  /* 0x0000000a20227c10 */ /* 0x000fc6000ff7e0ff */
[----:B------:R-:W-:Y:S02]  /*ef70*/  IMAD R0, R14, R11, R5 ;  /* 0x0000000b0e007224 */ /* 0x000fe400078e0205 */
[----:B------:R-:W3:Y:S04]  /*ef80*/  LDL.64 R10, [UR16+0x78] ;  /* 0x00007810ff0a7983 */ /* 0x000ee80008100a00 */
[----:B------:R0:W3:Y:S01]  /*ef90*/  LDG.E.64 R14, desc[UR6][R32.64] ;  /* 0x00000006200e7981 */ /* 0x0000e2000c1e1b00 */
[----:B------:R-:W-:Y:S02]  /*efa0*/  IADD3 R37, R37, R0, RZ ;  /* 0x0000000025257210 */ /* 0x000fe40007ffe0ff */
[----:B------:R-:W-:Y:S01]  /*efb0*/  IADD3.X R35, R33, UR17, RZ, P3, !PT ;  /* 0x0000001121237c10 */ /* 0x000fe20009ffe4ff */
[----:B--2---:R-:W-:-:S02]  /*efc0*/  IMAD R5, R27, R12, RZ ;  /* 0x0000000c1b057224 */ /* 0x004fc400078e02ff */
        /* <DEDUP_REMOVED lines=9> */
[----:B------:R-:W-:-:S03]  /*f060*/  IADD3 R10, P3, R32, UR10, RZ ;  /* 0x0000000a200a7c10 */ /* 0x000fc6000ff7e0ff */
[----:B------:R-:W-:Y:S02]  /*f070*/  IMAD R5, R14, R11, R5 ;  /* 0x0000000b0e057224 */ /* 0x000fe400078e0205 */
[----:B------:R-:W4:Y:S01]  /*f080*/  LDG.E.64 R14, desc[UR6][R32.64] ;  /* 0x00000006200e7981 */ /* 0x000f22000c1e1b00 */
[----:B------:R-:W-:Y:S02]  /*f090*/  IADD3.X R11, R33, UR17, RZ, P3, !PT ;  /* 0x00000011210b7c10 */ /* 0x000fe40009ffe4ff */
[----:B------:R-:W-:Y:S01]  /*f0a0*/  IADD3 R37, R37, R5, RZ ;  /* 0x0000000525257210 */ /* 0x000fe20007ffe0ff */
[-C--:B--2---:R-:W-:Y:S02]  /*f0b0*/  IMAD R5, R27, R12.reuse, RZ ;  /* 0x0000000c1b057224 */ /* 0x084fe400078e02ff */
[----:B------:R-:W-:-:S04]  /*f0c0*/  IMAD.WIDE.U32 R36, R26, R12, R36 ;  /* 0x0000000c1a247225 */ /* 0x000fc800078e0024 */
[----:B------:R-:W-:Y:S02]  /*f0d0*/  IMAD R0, R26, R13, R5 ;  /* 0x0000000d1a007224 */ /* 0x000fe400078e0205 */
[----:B------:R-:W2:Y:S04]  /*f0e0*/  LDL.64 R26, [UR16+0x90] ;  /* 0x00009010ff1a7983 */ /* 0x000ea80008100a00 */
[----:B------:R-:W2:Y:S01]  /*f0f0*/  LDG.E.64 R12, desc[UR6][R10.64] ;  /* 0x000000060a0c7981 */ /* 0x000ea2000c1e1b00 */
        /* <DEDUP_REMOVED lines=9> */
[----:B----4-:R-:W-:-:S04]  /*f190*/  IMAD R5, R15, R30, RZ ;  /* 0x0000001e0f057224 */ /* 0x010fc800078e02ff */
[C---:B------:R-:W-:Y:S02]  /*f1a0*/  IMAD R5, R14.reuse, R31, R5 ;  /* 0x0000001f0e057224 */ /* 0x040fe400078e0205 */
[----:B------:R-:W-:-:S04]  /*f1b0*/  IMAD.WIDE.U32 R14, R14, R30, R36 ;  /* 0x0000001e0e0e7225 */ /* 0x000fc800078e0024 */
[----:B------:R-:W-:Y:S02]  /*f1c0*/  IMAD.IADD R15, R15, 0x1, R5 ;  /* 0x000000010f0f7824 */ /* 0x000fe400078e0205 */
[-C--:B--2---:R-:W-:Y:S02]  /*f1d0*/  IMAD R5, R13, R26.reuse, RZ ;  /* 0x0000001a0d057224 */ /* 0x084fe400078e02ff */
[----:B------:R-:W-:-:S04]  /*f1e0*/  IMAD.WIDE.U32 R14, R12, R26, R14 ;  /* 0x0000001a0c0e7225 */ /* 0x000fc800078e000e */
[----:B------:R-:W-:-:S05]  /*f1f0*/  IMAD R5, R12, R27, R5 ;  /* 0x0000001b0c057224 */ /* 0x000fca00078e0205 */
[----:B------:R-:W-:Y:S02]  /*f200*/  IADD3 R15, R15, R5, RZ ;  /* 0x000000050f0f7210 */ /* 0x000fe40007ffe0ff */
[----:B------:R-:W-:Y:S01]  /*f210*/  IADD3.X R5, R11, UR17, RZ, P3, !PT ;  /* 0x000000110b057c10 */ /* 0x000fe20009ffe4ff */
[----:B------:R-:W-:Y:S06]  /*f220*/  @P4 BRA `(.L_x_8746) ;  /* 0xfffffff400d44947 */ /* 0x000fec000383ffff */
.L_x_8745:
        /* <DEDUP_REMOVED lines=14> */
[----:B------:R-:W-:Y:S02]  /*f310*/  IADD3.X R27, R35, UR17, RZ, P0, !PT ;  /* 0x00000011231b7c10 */ /* 0x000fe400087fe4ff */
[----:B------:R-:W-:-:S04]  /*f320*/  IADD3 R36, P0, R26, UR10, RZ ;  /* 0x0000000a1a247c10 */ /* 0x000fc8000ff1e0ff */
[----:B------:R-:W-:Y:S01]  /*f330*/  IADD3.X R37, R27, UR17, RZ, P0, !PT ;  /* 0x000000111b257c10 */ /* 0x000fe200087fe4ff */
[-C--:B--2---:R-:W-:Y:S02]  /*f340*/  IMAD R5, R11, R12.reuse, RZ ;  /* 0x0000000c0b057224 */ /* 0x084fe400078e02ff */
[----:B------:R-:W-:-:S04]  /*f350*/  IMAD.WIDE.U32 R14, R10, R12, R14 ;  /* 0x0000000c0a0e7225 */ /* 0x000fc800078e000e */
[----:B------:R-:W-:Y:S02]  /*f360*/  IMAD R5, R10, R13, R5 ;  /* 0x0000000d0a057224 */ /* 0x000fe400078e0205 */
[----:B------:R-:W2:Y:S04]  /*f370*/  LDL.64 R10, [UR16+0x28] ;  /* 0x00002810ff0a7983 */ /* 0x000ea80008100a00 */
[----:B------:R-:W2:Y:S01]  /*f380*/  LDG.E.64 R12, desc[UR6][R26.64] ;  /* 0x000000061a0c7981 */ /* 0x000ea2000c1e1b00 */
[----:B------:R-:W-:Y:S01]  /*f390*/  IADD3 R15, R15, R5, RZ ;  /* 0x000000050f0f7210 */ /* 0x000fe20007ffe0ff */
[----:B---3--:R-:W-:-:S04]  /*f3a0*/  IMAD R5, R31, R32, RZ ;  /* 0x000000201f057224 */ /* 0x008fc800078e02ff */
[C---:B------:R-:W-:Y:S02]  /*f3b0*/  IMAD R0, R30.reuse, R33, R5 ;  /* 0x000000211e007224 */ /* 0x040fe400078e0205 */
[----:B------:R-:W-:Y:S02]  /*f3c0*/  IMAD.WIDE.U32 R32, R30, R32, R14 ;  /* 0x000000201e207225 */ /* 0x000fe400078e000e */
[----:B------:R-:W3:Y:S04]  /*f3d0*/  LDL.64 R14, [UR16+0x30] ;  /* 0x00003010ff0e7983 */ /* 0x000ee80008100a00 */
[----:B------:R-:W3:Y:S01]  /*f3e0*/  LDG.E.64 R30, desc[UR6][R36.64] ;  /* 0x00000006241e7981 */ /* 0x000ee2000c1e1b00 */
[----:B------:R-:W-:Y:S02]  /*f3f0*/  IADD3 R34, P0, R36, UR10, RZ ;  /* 0x0000000a24227c10 */ /* 0x000fe4000ff1e0ff */
[----:B------:R-:W-:Y:S01]  /*f400*/  IADD3 R33, R33, R0, RZ ;  /* 0x0000000021217210 */ /* 0x000fe20007ffe0ff */
[----:B------:R-:W4:Y:S01]  /*f410*/  LDL.64 R26, [UR16+0x38] ;  /* 0x00003810ff1a7983 */ /* 0x000f220008100a00 */
[----:B------:R-:W-:Y:S01]  /*f420*/  IADD3.X R35, R37, UR17, RZ, P0, !PT ;  /* 0x0000001125237c10 */ /* 0x000fe200087fe4ff */
[----:B--2---:R-:W-:-:S04]  /*f430*/  IMAD R5, R13, R10, RZ ;  /* 0x0000000a0d057224 */ /* 0x004fc800078e02ff */
[C---:B------:R-:W-:Y:S02]  /*f440*/  IMAD R0, R12.reuse, R11, R5 ;  /* 0x0000000b0c007224 */ /* 0x040fe400078e0205 */
[----:B------:R-:W-:Y:S02]  /*f450*/  IMAD.WIDE.U32 R10, R12, R10, R32 ;  /* 0x0000000a0c0a7225 */ /* 0x000fe400078e0020 */
[----:B------:R0:W4:Y:S02]  /*f460*/  LDG.E.64 R32, desc[UR6][R34.64] ;  /* 0x0000000622207981 */ /* 0x000124000c1e1b00 */
[----:B------:R-:W-:Y:S02]  /*f470*/  IMAD.IADD R11, R11, 0x1, R0 ;  /* 0x000000010b0b7824 */ /* 0x000fe400078e0200 */
[----:B---3--:R-:W-:Y:S01]  /*f480*/  IMAD R5, R31, R14, RZ ;  /* 0x0000000e1f057224 */ /* 0x008fe200078e02ff */
[----:B0-----:R-:W-:-:S03]  /*f490*/  IADD3 R34, P0, R34, UR10, RZ ;  /* 0x0000000a22227c10 */ /* 0x001fc6000ff1e0ff */
[C---:B------:R-:W-:Y:S01]  /*f4a0*/  IMAD R0, R30.reuse, R15, R5 ;  /* 0x0000000f1e007224 */ /* 0x040fe200078e0205 */
[----:B------:R-:W-:Y:S01]  /*f4b0*/  IADD3.X R35, R35, UR17, RZ, P0, !PT ;  /* 0x0000001123237c10 */ /* 0x000fe200087fe4ff */
[----:B------:R-:W-:Y:S02]  /*f4c0*/  IMAD.WIDE.U32 R14, R30, R14, R10 ;  /* 0x0000000e1e0e7225 */ /* 0x000fe400078e000a */
[----:B------:R-:W2:Y:S04]  /*f4d0*/  LDL.64 R10, [UR16+0x40] ;  /* 0x00004010ff0a7983 */ /* 0x000ea80008100a00 */
[----:B------:R-:W2:Y:S01]  /*f4e0*/  LDG.E.64 R12, desc[UR6][R34.64] ;  /* 0x00000006220c7981 */ /* 0x000ea2000c1e1b00 */
[----:B------:R-:W-:Y:S02]  /*f4f0*/  IADD3 R36, P0, R34, UR10, RZ ;  /* 0x0000000a22247c10 */ /* 0x000fe4000ff1e0ff */
[----:B------:R-:W-:Y:S01]  /*f500*/  IADD3 R15, R15, R0, RZ ;  /* 0x000000000f0f7210 */ /* 0x000fe20007ffe0ff */
[----:B------:R-:W3:Y:S01]  /*f510*/  LDL.64 R30, [UR16+0x48] ;  /* 0x00004810ff1e7983 */ /* 0x000ee20008100a00 */
[----:B------:R-:W-:Y:S01]  /*f520*/  IADD3.X R37, R35, UR17, RZ, P0, !PT ;  /* 0x0000001123257c10 */ /* 0x000fe200087fe4ff */
[----:B----4-:R-:W-:-:S04]  /*f530*/  IMAD R5, R33, R26, RZ ;  /* 0x0000001a21057224 */ /* 0x010fc800078e02ff */
[C---:B------:R-:W-:Y:S02]  /*f540*/  IMAD R5, R32.reuse, R27, R5 ;  /* 0x0000001b20057224 */ /* 0x040fe400078e0205 */
[----:B------:R-:W-:Y:S02]  /*f550*/  IMAD.WIDE.U32 R32, R32, R26, R14 ;  /* 0x0000001a20207225 */ /* 0x000fe400078e000e */
        /* <DEDUP_REMOVED lines=9> */
[----:B------:R-:W-:Y:S01]  /*f5f0*/  IMAD.IADD R33, R33, 0x1, R0 ;  /* 0x0000000121217824 */ /* 0x000fe200078e0200 */
[----:B------:R-:W-:Y:S01]  /*f600*/  IADD3 R0, P3, R26, UR10, RZ ;  /* 0x0000000a1a007c10 */ /* 0x000fe2000ff7e0ff */
[----:B------:R-:W-:Y:S01]  /*f610*/  UIADD3 UR12, UP1, UR12, -0x8, URZ ;  /* 0xfffffff80c0c7890 */ /* 0x000fe2000ff3e03f */
[----:B------:R-:W-:Y:S01]  /*f620*/  PLOP3.LUT P0, PT, PT, PT, PT, 0x8, 0x0 ;  /* 0x000000000000781c */ /* 0x000fe20003f0e170 */
[----:B------:R-:W-:-:S02]  /*f630*/  UIADD3 UR4, UP0, UR4, 0x8, URZ ;  /* 0x0000000804047890 */ /* 0x000fc4000ff1e03f */
[----:B------:R-:W-:Y:S02]  /*f640*/  UIADD3.X UR14, UR14, -0x1, URZ, UP1, !UPT ;  /* 0xffffffff0e0e7890 */ /* 0x000fe40008ffe43f */
[----:B------:R-:W-:Y:S01]  /*f650*/  UIADD3.X UR5, URZ, UR5, URZ, UP0, !UPT ;  /* 0x000000053f057290 */ /* 0x000fe200087fe43f */
[----:B---3--:R-:W-:-:S04]  /*f660*/  IMAD R5, R15, R30, RZ ;  /* 0x0000001e0f057224 */ /* 0x008fc800078e02ff */
[C---:B------:R-:W-:Y:S02]  /*f670*/  IMAD R5, R14.reuse, R31, R5 ;  /* 0x0000001f0e057224 */ /* 0x040fe400078e0205 */
[----:B------:R-:W-:-:S05]  /*f680*/  IMAD.WIDE.U32 R14, R14, R30, R32 ;  /* 0x0000001e0e0e7225 */ /* 0x000fca00078e0020 */
[----:B------:R-:W-:Y:S02]  /*f690*/  IADD3 R15, R15, R5, RZ ;  /* 0x000000050f0f7210 */ /* 0x000fe40007ffe0ff */
[----:B------:R-:W-:Y:S01]  /*f6a0*/  IADD3.X R5, R27, UR17, RZ, P3, !PT ;  /* 0x000000111b057c10 */ /* 0x000fe20009ffe4ff */
[-C--:B--2---:R-:W-:Y:S02]  /*f6b0*/  IMAD R11, R11, R12.reuse, RZ ;  /* 0x0000000c0b0b7224 */ /* 0x084fe400078e02ff */
[----:B------:R-:W-:-:S04]  /*f6c0*/  IMAD.WIDE.U32 R14, R10, R12, R14 ;  /* 0x0000000c0a0e7225 */ /* 0x000fc800078e000e */
[----:B------:R-:W-:-:S05]  /*f6d0*/  IMAD R11, R10, R13, R11 ;  /* 0x0000000d0a0b7224 */ /* 0x000fca00078e020b */
[----:B------:R-:W-:-:S07]  /*f6e0*/  IADD3 R15, R15, R11, RZ ;  /* 0x0000000b0f0f7210 */ /* 0x000fce0007ffe0ff */
.L_x_8747:
[----:B------:R-:W-:-:S04]  /*f6f0*/  ISETP.NE.U32.AND P3, PT, RZ, UR12, PT ;  /* 0x0000000cff007c0c */ /* 0x000fc8000bf65070 */
[----:B------:R-:W-:-:S13]  /*f700*/  ISETP.NE.OR.EX P0, PT, RZ, UR14, P0, P3 ;  /* 0x0000000eff007c0c */ /* 0x000fda0008705730 */
[----:B------:R-:W-:Y:S05]  /*f710*/  @!P0 BRA `(.L_x_8743) ;  /* 0x0000000000a88947 */ /* 0x000fea0003800000 */
.L_x_8744:
[----:B------:R-:W-:Y:S01]  /*f720*/  ULEA UR16, UR4, UR15, 0x3 ;  /* 0x0000000f04107291 */ /* 0x000fe2000f8e183f */
[----:B------:R-:W-:Y:S01]  /*f730*/  IMAD.MOV.U32 R12, RZ, RZ, R0 ;  /* 0x000000ffff0c7224 */ /* 0x000fe200078e0000 */
[----:B------:R-:W-:Y:S02]  /*f740*/  MOV R13, R5 ;  /* 0x00000005000d7202 */ /* 0x000fe40000000f00 */
[----:B------:R-:W-:-:S04]  /*f750*/  IADD3 R36, P0, R0, UR10, RZ ;  /* 0x0000000a00247c10 */ /* 0x000fc8000ff1e0ff */
[----:B------:R-:W2:Y:S04]  /*f760*/  LDG.E.64 R12, desc[UR6][R12.64] ;  /* 0x000000060c0c7981 */ /* 0x000ea8000c1e1b00 */
[----:B------:R-:W2:Y:S01]  /*f770*/  LDL.64 R10, [UR16+0x18] ;  /* 0x00001810ff0a7983 */ /* 0x000ea20008100a00 */
[----:B------:R-:W-:-:S03]  /*f780*/  IADD3.X R37, R5, UR17, RZ, P0, !PT ;  /* 0x0000001105257c10 */ /* 0x000fc600087fe4ff */
[----:B------:R-:W3:Y:S04]  /*f790*/  LDL.64 R26, [UR16+0x20] ;  /* 0x00002010ff1a7983 */ /* 0x000ee80008100a00 */
[----:B------:R-:W3:Y:S01]  /*f7a0*/  LDG.E.64 R30, desc[UR6][R36.64] ;  /* 0x00000006241e7981 */ /* 0x000ee2000c1e1b00 */
[----:B------:R-:W-:-:S03]  /*f7b0*/  IADD3 R32, P0, R36, UR10, RZ ;  /* 0x0000000a24207c10 */ /* 0x000fc6000ff1e0ff */
[----:B------:R-:W4:Y:S01]  /*f7c0*/  LDL.64 R34, [UR16+0x28] ;  /* 0x00002810ff227983 */ /* 0x000f220008100a00 */
[----:B------:R-:W-:Y:S01]  /*f7d0*/  IADD3.X R33, R37, UR17, RZ, P0, !PT ;  /* 0x0000001125217c10 */ /* 0x000fe200087fe4ff */
[-C--:B--2---:R-:W-:Y:S02]  /*f7e0*/  IMAD R5, R13, R10.reuse, RZ ;  /* 0x0000000a0d057224 */ /* 0x084fe400078e02ff */
[----:B------:R-:W-:Y:S01]  /*f7f0*/  IMAD.WIDE.U32 R14, R12, R10, R14 ;  /* 0x0000000a0c0e7225 */ /* 0x000fe200078e000e */
[----:B------:R-:W-:-:S03]  /*f800*/  IADD3 R10, P0, R32, UR10, RZ ;  /* 0x0000000a200a7c10 */ /* 0x000fc6000ff1e0ff */
[----:B------:R-:W-:Y:S02]  /*f810*/  IMAD R5, R12, R11, R5 ;  /* 0x0000000b0c057224 */ /* 0x000fe400078e0205 */
[----:B------:R-:W4:Y:S01]  /*f820*/  LDG.E.64 R12, desc[UR6][R32.64] ;  /* 0x00000006200c7981 */ /* 0x000f22000c1e1b00 */
[----:B------:R-:W-:Y:S02]  /*f830*/  IADD3.X R11, R33, UR17, RZ, P0, !PT ;  /* 0x00000011210b7c10 */ /* 0x000fe400087fe4ff */
[----:B------:R-:W-:Y:S01]  /*f840*/  IADD3 R15, R15, R5, RZ ;  /* 0x000000050f0f7210 */ /* 0x000fe20007ffe0ff */
[----:B---3--:R-:W-:-:S04]  /*f850*/  IMAD R5, R31, R26, RZ ;  /* 0x0000001a1f057224 */ /* 0x008fc800078e02ff */
        /* <DEDUP_REMOVED lines=19> */
[----:B------:R-:W-:Y:S02]  /*f990*/  IADD3 R15, R15, R5, RZ ;  /* 0x000000050f0f7210 */ /* 0x000fe40007ffe0ff */
[----:B------:R-:W-:Y:S01]  /*f9a0*/  IADD3.X R5, R11, UR17, RZ, P3, !PT ;  /* 0x000000110b057c10 */ /* 0x000fe20009ffe4ff */
[----:B------:R-:W-:Y:S06]  /*f9b0*/  @P0 BRA `(.L_x_8744) ;  /* 0xfffffffc00580947 */ /* 0x000fec000383ffff */
.L_x_8743:
[----:B------:R-:W0:Y:S02]  /*f9c0*/  LDC R30, c[0x0][0x228] ;  /* 0x00008a00ff1e7b82 */ /* 0x000e240000000800 */
[----:B0-----:R-:W-:-:S13]  /*f9d0*/  LOP3.LUT P0, RZ, R30, 0x3, RZ, 0xc0, !PT ;  /* 0x000000031eff7812 */ /* 0x001fda000780c0ff */
[----:B------:R-:W-:Y:S05]  /*f9e0*/  @!P0 BRA `(.L_x_8742) ;  /* 0x0000000000b88947 */ /* 0x000fea0003800000 */
[----:B------:R-:W0:Y:S01]  /*f9f0*/  LDC.64 R10, c[0x0][0x270] ;  /* 0x00009c00ff0a7b82 */ /* 0x000e220000000a00 */
[----:B------:R-:W-:Y:S02]  /*fa00*/  IMAD.MOV.U32 R8, RZ, RZ, R2 ;  /* 0x000000ffff087224 */ /* 0x000fe400078e0002 */
[C---:B0-----:R-:W-:Y:S01]  /*fa10*/  IMAD R0, R10.reuse, UR5, RZ ;  /* 0x000000050a007c24 */ /* 0x041fe2000f8e02ff */
[----:B------:R-:W-:Y:S01]  /*fa20*/  ULDC UR5, c[0x0][0x218] ;  /* 0x0000860000057ab9 */ /* 0x000fe20000000800 */
[----:B------:R-:W-:-:S04]  /*fa30*/  IMAD.WIDE.U32 R26, R10, UR4, R8 ;  /* 0x000000040a1a7c25 */ /* 0x000fc8000f8e0008 */
[----:B------:R-:W-:Y:S01]  /*fa40*/  IMAD R5, R11, UR4, R0 ;  /* 0x000000040b057c24 */ /* 0x000fe2000f8e0200 */
[----:B------:R-:W-:Y:S02]  /*fa50*/  MOV R0, UR4 ;  /* 0x0000000400007c02 */ /* 0x000fe40008000f00 */
[----:B------:R-:W-:Y:S02]  /*fa60*/  LEA R12, P0, R26, UR5, 0x3 ;  /* 0x000000051a0c7c11 */ /* 0x000fe4000f8018ff */
[----:B------:R-:W-:Y:S01]  /*fa70*/  IADD3 R13, R27, R5, RZ ;  /* 0x000000051b0d7210 */ /* 0x000fe20007ffe0ff */
        /* <DEDUP_REMOVED lines=16> */
[----:B------:R-:W-:-:S03]  /*fb80*/  ISETP.NE.AND.EX P0, PT, RZ, RZ, PT, P0 ;  /* 0x000000ffff00720c */ /* 0x000fc60003f05300 */
        /* <DEDUP_REMOVED lines=20> */
.L_x_8742:
[----:B------:R-:W-:Y:S05]  /*fcd0*/  BSYNC B0 ;  /* 0x0000000000007941 */ /* 0x000fea0003800000 */
.L_x_8741:
[----:B------:R-:W-:Y:S01]  /*fce0*/  UIADD3 UR20, -UR8, UR9, URZ ;  /* 0x0000000908147290 */ /* 0x000fe2000fffe13f */
[----:B------:R-:W-:Y:S01]  /*fcf0*/  IADD3 R4, R4, 0x180, RZ ;  /* 0x0000018004047810 */ /* 0x000fe20007ffe0ff */
[----:B------:R-:W-:Y:S01]  /*fd00*/  BSSY B0, `(.L_x_8748) ;  /* 0x0000163000007945 */ /* 0x000fe20003800000 */
[----:B------:R-:W-:-:S03]  /*fd10*/  CS2R R12, SRZ ;  /* 0x00000000000c7805 */ /* 0x000fc6000001ff00 */
        /* <DEDUP_REMOVED lines=30> */
[----:B------:R-:W-:Y:S01]  /*ff00*/  IMAD.U32 R0, RZ, RZ, UR11 ;  /* 0x0000000bff007e24 */ /* 0x000fe2000f8e00ff */
[----:B------:R-:W-:-:S03]  /*ff10*/  UIADD3 UR12, UR19, UR4, URZ ;  /* 0x00000004130c7290 */ /* 0x000fc6000fffe03f */
[----:B------:R-:W-:Y:S01]  /*ff20*/  UMOV UR4, URZ ;  /* 0x0000003f00047c82 */ /* 0x000fe20008000000 */
        /* <DEDUP_REMOVED lines=11> */
.L_x_8753:
        /* <DEDUP_REMOVED lines=9> */
[----:B------:R-:W4:Y:S01]  /*10070*/  LDG.E.64 R10, desc[UR6][R32.64] ;  /* 0x00000006200a7981 */ /* 0x000f22000c1e1b00 */
[----:B------:R-:W-:Y:S02]  /*10080*/  IADD3.X R27, R33, UR12, RZ, P3, !PT ;  /* 0x0000000c211b7c10 */ /* 0x000fe40009ffe4ff */
[----:B------:R-:W-:-:S03]  /*10090*/  IADD3 R36, P3, R26, UR18, RZ ;  /* 0x000000121a247c10 */ /* 0x000fc6000ff7e0ff */
[----:B------:R-:W3:Y:S01]  /*100a0*/  LDG.E.64 R32, desc[UR6][R26.64] ;  /* 0x000000061a207981 */ /* 0x000ee2000c1e1b00 */
[----:B------:R-:W-:Y:S01]  /*100b0*/  IADD3.X R37, R27, UR12, RZ, P3, !PT ;  /* 0x0000000c1b257c10 */ /* 0x000fe20009ffe4ff */
[-C--:B--2---:R-:W-:Y:S02]  /*100c0*/  IMAD R29, R29, R30.reuse, RZ ;  /* 0x0000001e1d1d7224 */ /* 0x084fe400078e02ff */
[----:B------:R-:W-:-:S04]  /*100d0*/  IMAD.WIDE.U32 R12, R28, R30, R12 ;  /* 0x0000001e1c0c7225 */ /* 0x000fc800078e000c */
[----:B------:R-:W-:Y:S02]  /*100e0*/  IMAD R0, R28, R31, R29 ;  /* 0x0000001f1c007224 */ /* 0x000fe400078e021d */
[----:B------:R0:W2:Y:S04]  /*100f0*/  LDG.E.64 R28, desc[UR6][R36.64] ;  /* 0x00000006241c7981 */ /* 0x0000a8000c1e1b00 */
[----:B------:R-:W2:Y:S01]  /*10100*/  LDL.64 R30, [UR14+0x30] ;  /* 0x0000300eff1e7983 */ /* 0x000ea20008100a00 */
[----:B------:R-:W-:Y:S01]  /*10110*/  IADD3 R13, R13, R0, RZ ;  /* 0x000000000d0d7210 */ /* 0x000fe20007ffe0ff */
[----:B----4-:R-:W-:-:S04]  /*10120*/  IMAD R11, R11, R8, RZ ;  /* 0x000000080b0b7224 */ /* 0x010fc800078e02ff */
[C---:B------:R-:W-:Y:S02]  /*10130*/  IMAD R0, R10.reuse, R9, R11 ;  /* 0x000000090a007224 */ /* 0x040fe400078e020b */
[----:B------:R-:W-:Y:S01]  /*10140*/  IMAD.WIDE.U32 R8, R10, R8, R12 ;  /* 0x000000080a087225 */ /* 0x000fe200078e000c */
[----:B------:R-:W-:-:S03]  /*10150*/  IADD3 R12, P3, R36, UR18, RZ ;  /* 0x00000012240c7c10 */ /* 0x000fc6000ff7e0ff */
[-C--:B---3--:R-:W-:Y:S02]  /*10160*/  IMAD R11, R33, R34.reuse, RZ ;  /* 0x00000022210b7224 */ /* 0x088fe400078e02ff */
[----:B------:R-:W-:Y:S01]  /*10170*/  IMAD.IADD R9, R9, 0x1, R0 ;  /* 0x0000000109097824 */ /* 0x000fe200078e0200 */
[----:B------:R-:W-:Y:S01]  /*10180*/  IADD3.X R13, R37, UR12, RZ, P3, !PT ;  /* 0x0000000c250d7c10 */ /* 0x000fe20009ffe4ff */
[C---:B------:R-:W-:Y:S02]  /*10190*/  IMAD R0, R32.reuse, R35, R11 ;  /* 0x0000002320007224 */ /* 0x040fe400078e020b */
[----:B------:R-:W-:Y:S01]  /*101a0*/  IMAD.WIDE.U32 R32, R32, R34, R8 ;  /* 0x0000002220207225 */ /* 0x000fe200078e0008 */
[----:B------:R-:W-:Y:S01]  /*101b0*/  IADD3 R34, P3, R12, UR18, RZ ;  /* 0x000000120c227c10 */ /* 0x000fe2000ff7e0ff */
[----:B------:R-:W3:Y:S04]  /*101c0*/  LDL.64 R8, [UR14+0x38] ;  /* 0x0000380eff087983 */ /* 0x000ee80008100a00 */
[----:B------:R-:W3:Y:S01]  /*101d0*/  LDG.E.64 R10, desc[UR6][R12.64] ;  /* 0x000000060c0a7981 */ /* 0x000ee2000c1e1b00 */
[----:B------:R-:W-:-:S02]  /*101e0*/  IADD3 R33, R33, R0, RZ ;  /* 0x0000000021217210 */ /* 0x000fc40007ffe0ff */
[----:B------:R-:W-:Y:S02]  /*101f0*/  IADD3.X R35, R13, UR12, RZ, P3, !PT ;  /* 0x0000000c0d237c10 */ /* 0x000fe40009ffe4ff */
[----:B0-----:R-:W-:-:S04]  /*10200*/  IADD3 R36, P3, R34, UR18, RZ ;  /* 0x0000001222247c10 */ /* 0x001fc8000ff7e0ff */
[----:B------:R-:W-:-:S05]  /*10210*/  IADD3.X R37, R35, UR12, RZ, P3, !PT ;  /* 0x0000000c23257c10 */ /* 0x000fca0009ffe4ff */
[----:B------:R-:W4:Y:S01]  /*10220*/  LDG.E.64 R12, desc[UR6][R36.64] ;  /* 0x00000006240c7981 */ /* 0x000f22000c1e1b00 */
[----:B--2---:R-:W-:-:S04]  /*10230*/  IMAD R27, R29, R30, RZ ;  /* 0x0000001e1d1b7224 */ /* 0x004fc800078e02ff */
[C---:B------:R-:W-:Y:S02]  /*10240*/  IMAD R0, R28.reuse, R31, R27 ;  /* 0x0000001f1c007224 */ /* 0x040fe400078e021b */
[----:B------:R-:W-:Y:S01]  /*10250*/  IMAD.WIDE.U32 R28, R28, R30, R32 ;  /* 0x0000001e1c1c7225 */ /* 0x000fe200078e0020 */
[----:B------:R-:W4:Y:S04]  /*10260*/  LDL.64 R26, [UR14+0x48] ;  /* 0x0000480eff1a7983 */ /* 0x000f280008100a00 */
[----:B------:R-:W2:Y:S04]  /*10270*/  LDL.64 R32, [UR14+0x40] ;  /* 0x0000400eff207983 */ /* 0x000ea80008100a00 */
[----:B------:R0:W2:Y:S01]  /*10280*/  LDG.E.64 R30, desc[UR6][R34.64] ;  /* 0x00000006221e7981 */ /* 0x0000a2000c1e1b00 */
[----:B------:R-:W-:Y:S01]  /*10290*/  IADD3 R29, R29, R0, RZ ;  /* 0x000000001d1d7210 */ /* 0x000fe20007ffe0ff */
[----:B---3--:R-:W-:-:S04]  /*102a0*/  IMAD R11, R11, R8, RZ ;  /* 0x000000080b0b7224 */ /* 0x008fc800078e02ff */
[C---:B------:R-:W-:Y:S02]  /*102b0*/  IMAD R0, R10.reuse, R9, R11 ;  /* 0x000000090a007224 */ /* 0x040fe400078e020b */
[----:B------:R-:W-:Y:S01]  /*102c0*/  IMAD.WIDE.U32 R8, R10, R8, R28 ;  /* 0x000000080a087225 */ /* 0x000fe200078e001c */
[----:B------:R-:W-:-:S03]  /*102d0*/  IADD3 R28, P3, R36, UR18, RZ ;  /* 0x00000012241c7c10 */ /* 0x000fc6000ff7e0ff */
[----:B------:R-:W-:Y:S01]  /*102e0*/  IMAD.IADD R9, R9, 0x1, R0 ;  /* 0x0000000109097824 */ /* 0x000fe200078e0200 */
[----:B------:R-:W-:Y:S02]  /*102f0*/  IADD3.X R29, R37, UR12, RZ, P3, !PT ;  /* 0x0000000c251d7c10 */ /* 0x000fe40009ffe4ff */
[----:B0-----:R-:W-:-:S04]  /*10300*/  IADD3 R34, P3, R28, UR18, RZ ;  /* 0x000000121c227c10 */ /* 0x001fc8000ff7e0ff */
[----:B------:R-:W-:Y:S02]  /*10310*/  IADD3.X R35, R29, UR12, RZ, P3, !PT ;  /* 0x0000000c1d237c10 */ /* 0x000fe40009ffe4ff */
[----:B------:R-:W-:-:S04]  /*10320*/  IADD3 R36, P3, R34, UR18, RZ ;  /* 0x0000001222247c10 */ /* 0x000fc8000ff7e0ff */
[----:B------:R-:W-:Y:S01]  /*10330*/  IADD3.X R37, R35, UR12, RZ, P3, !PT ;  /* 0x0000000c23257c10 */ /* 0x000fe20009ffe4ff */
[----:B--2---:R-:W-:-:S04]  /*10340*/  IMAD R11, R31, R32, RZ ;  /* 0x000000201f0b7224 */ /* 0x004fc800078e02ff */
[C---:B------:R-:W-:Y:S02]  /*10350*/  IMAD R0, R30.reuse, R33, R11 ;  /* 0x000000211e007224 */ /* 0x040fe400078e020b */
[----:B------:R-:W-:Y:S01]  /*10360*/  IMAD.WIDE.U32 R30, R30, R32, R8 ;  /* 0x000000201e1e7225 */ /* 0x000fe200078e0008 */
[----:B------:R4:W2:Y:S04]  /*10370*/  LDG.E.64 R10, desc[UR6][R28.64] ;  /* 0x000000061c0a7981 */ /* 0x0008a8000c1e1b00 */
[----:B------:R-:W2:Y:S01]  /*10380*/  LDL.64 R8, [UR14+0x50] ;  /* 0x0000500eff087983 */ /* 0x000ea20008100a00 */
[----:B------:R-:W-:-:S03]  /*10390*/  IADD3 R31, R31, R0, RZ ;  /* 0x000000001f1f7210 */ /* 0x000fc60007ffe0ff */
[----:B------:R-:W3:Y:S01]  /*103a0*/  LDL.64 R32, [UR14+0x58] ;  /* 0x0000580eff207983 */ /* 0x000ee20008100a00 */
[----:B----4-:R-:W-:-:S03]  /*103b0*/  IMAD.WIDE.U32 R28, R12, R26, R30 ;  /* 0x0000001a0c1c7225 */ /* 0x010fc600078e001e */
[----:B------:R-:W3:Y:S01]  /*103c0*/  LDG.E.64 R30, desc[UR6][R34.64] ;  /* 0x00000006221e7981 */ /* 0x000ee2000c1e1b00 */
[----:B------:R-:W-:-:S04]  /*103d0*/  IMAD R13, R13, R26, RZ ;  /* 0x0000001a0d0d7224 */ /* 0x000fc800078e02ff */
[----:B------:R-:W-:Y:S02]  /*103e0*/  IMAD R0, R12, R27, R13 ;  /* 0x0000001b0c007224 */ /* 0x000fe400078e020d */
[----:B------:R0:W4:Y:S04]  /*103f0*/  LDG.E.64 R12, desc[UR6][R36.64] ;  /* 0x00000006240c7981 */ /* 0x000128000c1e1b00 */
[----:B------:R-:W4:Y:S01]  /*10400*/  LDL.64 R26, [UR14+0x60] ;  /* 0x0000600eff1a7983 */ /* 0x000f220008100a00 */
[----:B------:R-:W-:Y:S01]  /*10410*/  IADD3 R29, R29, R0, RZ ;  /* 0x000000001d1d7210 */ /* 0x000fe20007ffe0ff */
[----:B--2---:R-:W-:-:S04]  /*10420*/  IMAD R11, R11, R8, RZ ;  /* 0x000000080b0b7224 */ /* 0x004fc800078e02ff */
        /* <DEDUP_REMOVED lines=9> */
[----:B------:R-:W2:Y:S04]  /*104c0*/  LDL.64 R8, [UR14+0x68] ;  /* 0x0000680eff087983 */ /* 0x000ea80008100a00 */
[----:B------:R4:W2:Y:S01]  /*104d0*/  LDG.E.64 R10, desc[UR6][R28.64] ;  /* 0x000000061c0a7981 */ /* 0x0008a2000c1e1b00 */
[----:B------:R-:W-:-:S02]  /*104e0*/  IADD3 R31, R31, R0, RZ ;  /* 0x000000001f1f7210 */ /* 0x000fc40007ffe0ff */
[----:B------:R-:W-:Y:S01]  /*104f0*/  IADD3.X R35, R29, UR12, RZ, P3, !PT ;  /* 0x0000000c1d237c10 */ /* 0x000fe20009ffe4ff */
[----:B------:R-:W3:Y:S01]  /*10500*/  LDL.64 R32, [UR14+0x70] ;  /* 0x0000700eff207983 */ /* 0x000ee20008100a00 */
[----:B0-----:R-:W-:Y:S01]  /*10510*/  IADD3 R36, P3, R34, UR18, RZ ;  /* 0x0000001222247c10 */ /* 0x001fe2000ff7e0ff */
[-C--:B----4-:R-:W-:Y:S02]  /*10520*/  IMAD.WIDE.U32 R28, R12, R26.reuse, R30 ;  /* 0x0000001a0c1c7225 */ /* 0x090fe400078e001e */
        /* <DEDUP_REMOVED lines=53> */
.L_x_8752:
        /* <DEDUP_REMOVED lines=18> */
[C---:B------:R-:W-:Y:S02]  /*109a0*/  IMAD.WIDE.U32 R30, R26.reuse, R28, R12 ;  /* 0x0000001c1a1e7225 */ /* 0x040fe400078e000c */
[----:B------:R-:W2:Y:S02]  /*109b0*/  LDL.64 R12, [UR14+0x28] ;  /* 0x0000280eff0c7983 */ /* 0x000ea40008100a00 */
[----:B------:R-:W-:-:S02]  /*109c0*/  IMAD R29, R26, R29, R27 ;  /* 0x0000001d1a1d7224 */ /* 0x000fc400078e021b */
[----:B------:R0:W2:Y:S03]  /*109d0*/  LDG.E.64 R26, desc[UR6][R34.64] ;  /* 0x00000006221a7981 */ /* 0x0000a6000c1e1b00 */
[----:B------:R-:W-:-:S03]  /*109e0*/  IADD3 R31, R31, R29, RZ ;  /* 0x0000001d1f1f7210 */ /* 0x000fc60007ffe0ff */
[----:B---3--:R-:W-:-:S03]  /*109f0*/  IMAD.WIDE.U32 R28, R10, R8, R30 ;  /* 0x000000080a1c7225 */ /* 0x008fc600078e001e */
[----:B------:R1:W4:Y:S01]  /*10a00*/  LDG.E.64 R30, desc[UR6][R36.64] ;  /* 0x00000006241e7981 */ /* 0x000322000c1e1b00 */
[----:B0-----:R-:W-:Y:S01]  /*10a10*/  IADD3 R34, P0, R36, UR18, RZ ;  /* 0x0000001224227c10 */ /* 0x001fe2000ff1e0ff */
[----:B------:R-:W-:-:S03]  /*10a20*/  IMAD R11, R11, R8, RZ ;  /* 0x000000080b0b7224 */ /* 0x000fc600078e02ff */
[----:B------:R-:W-:Y:S01]  /*10a30*/  IADD3.X R35, R37, UR12, RZ, P0, !PT ;  /* 0x0000000c25237c10 */ /* 0x000fe200087fe4ff */
[----:B------:R-:W-:Y:S02]  /*10a40*/  IMAD R0, R10, R9, R11 ;  /* 0x000000090a007224 */ /* 0x000fe400078e020b */
[----:B------:R-:W3:Y:S04]  /*10a50*/  LDL.64 R10, [UR14+0x38] ;  /* 0x0000380eff0a7983 */ /* 0x000ee80008100a00 */
        /* <DEDUP_REMOVED lines=18> */
[----:B------:R-:W-:Y:S01]  /*10b80*/  IMAD.WIDE.U32 R32, R8, R10, R30 ;  /* 0x0000000a08207225 */ /* 0x000fe200078e001e */
[----:B------:R-:W-:Y:S01]  /*10b90*/  IADD3 R8, P0, R28, UR18, RZ ;  /* 0x000000121c087c10 */ /* 0x000fe2000ff1e0ff */
[----:B------:R-:W3:Y:S04]  /*10ba0*/  LDL.64 R30, [UR14+0x48] ;  /* 0x0000480eff1e7983 */ /* 0x000ee80008100a00 */
        /* <DEDUP_REMOVED lines=24> */
.L_x_8754:
[----:B------:R-:W-:-:S04]  /*10d30*/  ISETP.NE.U32.AND P3, PT, RZ, UR10, PT ;  /* 0x0000000aff007c0c */ /* 0x000fc8000bf65070 */
[----:B------:R-:W-:-:S13]  /*10d40*/  ISETP.NE.OR.EX P0, PT, RZ, UR11, P0, P3 ;  /* 0x0000000bff007c0c */ /* 0x000fda0008705730 */
[----:B------:R-:W-:Y:S05]  /*10d50*/  @!P0 BRA `(.L_x_8750) ;  /* 0x0000000000a48947 */ /* 0x000fea0003800000 */
.L_x_8751:
        /* <DEDUP_REMOVED lines=41> */
.L_x_8750:
[----:B------:R-:W0:Y:S02]  /*10ff0*/  LDC R0, c[0x0][0x228] ;  /* 0x00008a00ff007b82 */ /* 0x000e240000000800 */
[----:B0-----:R-:W-:-:S04]  /*11000*/  LOP3.LUT R0, R0, 0x3, RZ, 0xc0, !PT ;  /* 0x0000000300007812 */ /* 0x001fc800078ec0ff */
[----:B------:R-:W-:-:S04]  /*11010*/  ISETP.NE.U32.AND P0, PT, R0, RZ, PT ;  /* 0x000000ff0000720c */ /* 0x000fc80003f05070 */
[----:B------:R-:W-:-:S13]  /*11020*/  ISETP.NE.AND.EX P0, PT, RZ, RZ, PT, P0 ;  /* 0x000000ffff00720c */ /* 0x000fda0003f05300 */
[----:B------:R-:W-:Y:S05]  /*11030*/  @!P0 BRA `(.L_x_8749) ;  /* 0x0000000000bc8947 */ /* 0x000fea0003800000 */
[----:B------:R-:W-:Y:S01]  /*11040*/  UIMAD UR5, UR5, UR16, URZ ;  /* 0x00000010050572a4 */ /* 0x000fe2000f8e023f */
[----:B------:R-:W-:Y:S01]  /*11050*/  MOV R9, UR4 ;  /* 0x0000000400097c02 */ /* 0x000fe20008000f00 */
[----:B------:R-:W-:Y:S01]  /*11060*/  IMAD.MOV.U32 R4, RZ, RZ, R2 ;  /* 0x000000ffff047224 */ /* 0x000fe200078e0002 */
[----:B------:R-:W-:Y:S01]  /*11070*/  ULDC UR18, c[0x0][0x274] ;  /* 0x00009d0000127ab9 */ /* 0x000fe20000000800 */
[----:B------:R-:W-:Y:S01]  /*11080*/  ULDC UR17, c[0x0][0x218] ;  /* 0x0000860000117ab9 */ /* 0x000fe20000000800 */
[----:B------:R-:W-:Y:S01]  /*11090*/  UIMAD UR12, UR4, UR18, UR5 ;  /* 0x00000012040c72a4 */ /* 0x000fe2000f8e0205 */
[----:B------:R-:W-:Y:S01]  /*110a0*/  IMAD.WIDE.U32 R8, R9, UR16, R4 ;  /* 0x0000001009087c25 */ /* 0x000fe2000f8e0004 */
[----:B------:R-:W-:-:S04]  /*110b0*/  ULEA UR14, UR4, UR15, 0x3 ;  /* 0x0000000f040e7291 */ /* 0x000fc8000f8e183f */
[----:B------:R-:W-:Y:S02]  /*110c0*/  IADD3 R9, R9, UR12, RZ ;  /* 0x0000000c09097c10 */ /* 0x000fe4000fffe0ff */
[----:B------:R-:W-:-:S03]  /*110d0*/  LEA R26, P0, R8, UR17, 0x3 ;  /* 0x00000011081a7c11 */ /* 0x000fc6000f8018ff */
[----:B------:R-:W2:Y:S01]  /*110e0*/  LDL.64 R10, [UR14+0x18] ;  /* 0x0000180eff0a7983 */ /* 0x000ea20008100a00 */
[----:B------:R-:W-:-:S05]  /*110f0*/  LEA.HI.X R27, R8, UR13, R9, 0x3, P0 ;  /* 0x0000000d081b7c11 */ /* 0x000fca00080f1c09 */
        /* <DEDUP_REMOVED lines=10> */
[----:B------:R-:W-:Y:S01]  /*111a0*/  UIMAD.WIDE.U32 UR4, UR4, UR16, UR10 ;  /* 0x00000010040472a5 */ /* 0x000fe2000f8e000a */
[----:B------:R-:W-:Y:S01]  /*111b0*/  IMAD.U32 R0, RZ, RZ, UR18 ;  /* 0x00000012ff007e24 */ /* 0x000fe2000f8e00ff */
[----:B------:R-:W2:Y:S01]  /*111c0*/  LDL.64 R8, [UR14+0x20] ;  /* 0x0000200eff087983 */ /* 0x000ea20008100a00 */
[----:B------:R-:W-:-:S03]  /*111d0*/  ISETP.NE.AND.EX P0, PT, RZ, RZ, PT, P0 ;  /* 0x000000ffff00720c */ /* 0x000fc60003f05300 */
[----:B------:R-:W-:Y:S01]  /*111e0*/  IMAD.U32 R3, RZ, RZ, UR5 ;  /* 0x00000005ff037e24 */ /* 0x000fe2000f8e00ff */
[----:B------:R-:W-:-:S04]  /*111f0*/  IADD3 R2, P3, R2, UR4, RZ ;  /* 0x0000000402027c10 */ /* 0x000fc8000ff7e0ff */
[----:B------:R-:W-:Y:S02]  /*11200*/  IADD3.X R5, R5, UR12, R3, P3, !PT ;  /* 0x0000000c05057c10 */ /* 0x000fe40009ffe403 */
[C---:B------:R-:W-:Y:S02]  /*11210*/  LEA R26, P3, R2.reuse, UR17, 0x3 ;  /* 0x00000011021a7c11 */ /* 0x040fe4000f8618ff */
[----:B------:R-:W-:Y:S02]  /*11220*/  MOV R3, UR16 ;  /* 0x0000001000037c02 */ /* 0x000fe40008000f00 */
[----:B------:R-:W-:Y:S02]  /*11230*/  LEA.HI.X R27, R2, UR13, R5, 0x3, P3 ;  /* 0x0000000d021b7c11 */ /* 0x000fe400098f1c05 */
[----:B------:R-:W-:Y:S02]  /*11240*/  MOV R5, UR16 ;  /* 0x0000001000057c02 */ /* 0x000fe40008000f00 */
[----:B------:R-:W-:Y:S01]  /*11250*/  @P0 LEA R4, P3, R3, R26, 0x3 ;  /* 0x0000001a03040211 */ /* 0x000fe200078618ff */
[----:B------:R-:W2:Y:S03]  /*11260*/  LDG.E.64 R10, desc[UR6][R26.64] ;  /* 0x000000061a0a7981 */ /* 0x000ea6000c1e1b00 */
[----:B------:R-:W-:Y:S01]  /*11270*/  @P0 LEA.HI.X R5, R5, R27, R0, 0x3, P3 ;  /* 0x0000001b05050211 */ /* 0x000fe200018f1c00 */
[----:B------:R-:W3:Y:S05]  /*11280*/  @P0 LDL.64 R2, [UR14+0x28] ;  /* 0x0000280eff020983 */ /* 0x000eea0008100a00 */
[----:B------:R-:W3:Y:S01]  /*11290*/  @P0 LDG.E.64 R4, desc[UR6][R4.64] ;  /* 0x0000000604040981 */ /* 0x000ee2000c1e1b00 */
        /* <DEDUP_REMOVED lines=9> */
.L_x_8749:
[----:B------:R-:W-:Y:S05]  /*11330*/  BSYNC B0 ;  /* 0x0000000000007941 */ /* 0x000fea0003800000 */
.L_x_8748:
[----:B------:R-:W0:Y:S01]  /*11340*/  S2R R4, SR_TID.X ;  /* 0x0000000000047919 */ /* 0x000e220000002100 */
[----:B------:R-:W-:Y:S01]  /*11350*/  BSSY B0, `(.L_x_8755) ;  /* 0x0000171000007945 */ /* 0x000fe20003800000 */
[----:B------:R-:W-:Y:S01]  /*11360*/  CS2R R2, SRZ ;  /* 0x0000000000027805 */ /* 0x000fe2000001ff00 */
[----:B-----5:R-:W-:Y:S01]  /*11370*/  IMAD.MOV.U32 R31, RZ, RZ, RZ ;  /* 0x000000ffff1f7224 */ /* 0x020fe200078e00ff */
[----:B0-----:R-:W-:-:S04]  /*11380*/  IADD3 R0, R4, 0x200, RZ ;  /* 0x0000020004007810 */ /* 0x001fc80007ffe0ff */
[----:B------:R-:W-:Y:S01]  /*11390*/  ISETP.GE.OR P0, PT, R0, UR20, !P1 ;  /* 0x0000001400007c0c */ /* 0x000fe2000cf06670 */
[----:B------:R-:W-:-:S12]  /*113a0*/  HFMA2.MMA R0, -RZ, RZ, 0, 0 ;  /* 0x00000000ff007435 */ /* 0x000fd800000001ff */
[----:B------:R-:W-:Y:S05]  /*113b0*/  @P0 BRA `(.L_x_8756) ;  /* 0x0000001400a80947 */ /* 0x000fea0003800000 */
[----:B------:R-:W-:Y:S02]  /*113c0*/  ULDC.64 UR10, c[0x0][0x228] ;  /* 0x00008a00000a7ab9 */ /* 0x000fe40000000a00 */
[----:B------:R-:W-:-:S04]  /*113d0*/  UISETP.GE.U32.AND UP0, UPT, UR10, 0x1, UPT ;  /* 0x000000010a00788c */ /* 0x000fc8000bf06070 */
[----:B------:R-:W-:-:S06]  /*113e0*/  UISETP.GE.AND.EX UP0, UPT, UR11, URZ, UPT, UP0 ;  /* 0x0000003f0b00728c */ /* 0x000fcc000bf06300 */
[----:B------:R-:W-:-:S13]  /*113f0*/  PLOP3.LUT P0, PT, PT, PT, UP0, 0x80, 0x0 ;  /* 0x000000000000781c */ /* 0x000fda0003f0f008 */
[----:B------:R-:W-:Y:S05]  /*11400*/  @!P0 BRA `(.L_x_8756) ;  /* 0x0000001400948947 */ /* 0x000fea0003800000 */
[----:B------:R-:W-:Y:S01]  /*11410*/  UIADD3 UR4, UP0, UR10, -0x1, URZ ;  /* 0xffffffff0a047890 */ /* 0x000fe2000ff1e03f */
[----:B------:R-:W-:Y:S01]  /*11420*/  HFMA2.MMA R0, -RZ, RZ, 0, 0 ;  /* 0x00000000ff007435 */ /* 0x000fe200000001ff */
[----:B------:R-:W-:Y:S01]  /*11430*/  ULDC.64 UR16, c[0x0][0x270] ;  /* 0x00009c0000107ab9 */ /* 0x000fe20000000a00 */
[----:B------:R-:W-:Y:S01]  /*11440*/  MOV R31, RZ ;  /* 0x000000ff001f7202 */ /* 0x000fe20000000f00 */
        /* <DEDUP_REMOVED lines=21> */
[C---:B------:R-:W-:Y:S01]  /*115a0*/  LEA R26, P3, R10.reuse, UR4, 0x3 ;  /* 0x000000040a1a7c11 */ /* 0x040fe2000f8618ff */
[----:B------:R-:W-:Y:S01]  /*115b0*/  UMOV UR4, URZ ;  /* 0x0000003f00047c82 */ /* 0x000fe20008000000 */
[----:B------:R-:W-:Y:S01]  /*115c0*/  ISETP.GT.AND.EX P0, PT, R5, RZ, PT, P0 ;  /* 0x000000ff0500720c */ /* 0x000fe20003f04300 */
[----:B------:R-:W-:Y:S01]  /*115d0*/  UMOV UR5, URZ ;  /* 0x0000003f00057c82 */ /* 0x000fe20008000000 */
[----:B------:R-:W-:-:S11]  /*115e0*/  LEA.HI.X R5, R10, UR13, R9, 0x3, P3 ;  /* 0x0000000d0a057c11 */ /* 0x000fd600098f1c09 */
[----:B------:R-:W-:Y:S05]  /*115f0*/  @!P0 BRA `(.L_x_8758) ;  /* 0x0000000c008c8947 */ /* 0x000fea0003800000 */
[----:B------:R-:W-:Y:S01]  /*11600*/  UISETP.GT.U32.AND UP0, UPT, UR12, 0xc, UPT ;  /* 0x0000000c0c00788c */ /* 0x000fe2000bf04070 */
[----:B------:R-:W-:-:S03]  /*11610*/  PLOP3.LUT P0, PT, PT, PT, PT, 0x80, 0x0 ;  /* 0x000000000000781c */ /* 0x000fc60003f0f070 */
[----:B------:R-:W-:-:S06]  /*11620*/  UISETP.GT.AND.EX UP0, UPT, UR14, URZ, UPT, UP0 ;  /* 0x0000003f0e00728c */ /* 0x000fcc000bf04300 */
[----:B------:R-:W-:-:S13]  /*11630*/  PLOP3.LUT P3, PT, PT, PT, UP0, 0x80, 0x0 ;  /* 0x000000000000781c */ /* 0x000fda0003f6f008 */
[----:B------:R-:W-:Y:S05]  /*11640*/  @!P3 BRA `(.L_x_8759) ;  /* 0x000000080038b947 */ /* 0x000fea0003800000 */
[----:B------:R-:W-:-:S13]  /*11650*/  PLOP3.LUT P0, PT, PT, PT, PT, 0x8, 0x0 ;  /* 0x000000000000781c */ /* 0x000fda0003f0e170 */
.L_x_8760:
[----:B------:R-:W-:Y:S01]  /*11660*/  ULEA UR16, UR4, UR15, 0x3 ;  /* 0x0000000f04107291 */ /* 0x000fe2000f8e183f */
[----:B------:R-:W-:Y:S01]  /*11670*/  MOV R28, R26 ;  /* 0x0000001a001c7202 */ /* 0x000fe20000000f00 */
[----:B------:R-:W-:-:S06]  /*11680*/  IMAD.MOV.U32 R29, RZ, RZ, R5 ;  /* 0x000000ffff1d7224 */ /* 0x000fcc00078e0005 */
[----:B------:R-:W2:Y:S04]  /*11690*/  LDG.E.64 R28, desc[UR6][R28.64] ;  /* 0x000000061c1c7981 */ /* 0x000ea8000c1e1b00 */
[----:B------:R-:W2:Y:S01]  /*116a0*/  LDL.64 R6, [UR16+0x18] ;  /* 0x00001810ff067983 */ /* 0x000ea20008100a00 */
[----:B------:R-:W-:-:S03]  /*116b0*/  IADD3 R26, P3, R26, UR10, RZ ;  /* 0x0000000a1a1a7c10 */ /* 0x000fc6000ff7e0ff */
[----:B------:R-:W3:Y:S01]  /*116c0*/  LDL.64 R32, [UR16+0x20] ;  /* 0x00002010ff207983 */ /* 0x000ee20008100a00 */
[----:B------:R-:W-:-:S05]  /*116d0*/  IADD3.X R27, R5, UR17, RZ, P3, !PT ;  /* 0x00000011051b7c10 */ /* 0x000fca0009ffe4ff */
[----:B------:R0:W3:Y:S01]  /*116e0*/  LDG.E.64 R34, desc[UR6][R26.64] ;  /* 0x000000061a227981 */ /* 0x0000e2000c1e1b00 */
[----:B------:R-:W-:Y:S02]  /*116f0*/  IADD3 R36, P3, R26, UR10, RZ ;  /* 0x0000000a1a247c10 */ /* 0x000fe4000ff7e0ff */
[----:B------:R-:W-:Y:S02]  /*11700*/  MOV R30, R0 ;  /* 0x00000000001e7202 */ /* 0x000fe40000000f00 */
[----:B------:R-:W-:Y:S02]  /*11710*/  IADD3.X R37, R27, UR17, RZ, P3, !PT ;  /* 0x000000111b257c10 */ /* 0x000fe40009ffe4ff */
[----:B0-----:R-:W-:-:S04]  /*11720*/  IADD3 R26, P3, R36, UR10, RZ ;  /* 0x0000000a241a7c10 */ /* 0x001fc8000ff7e0ff */
[----:B------:R-:W-:Y:S01]  /*11730*/  IADD3.X R27, R37, UR17, RZ, P3, !PT ;  /* 0x00000011251b7c10 */ /* 0x000fe20009ffe4ff */
[-C--:B--2---:R-:W-:Y:S02]  /*11740*/  IMAD R5, R29, R6.reuse, RZ ;  /* 0x000000061d057224 */ /* 0x084fe400078e02ff */
[----:B------:R-:W-:-:S04]  /*11750*/  IMAD.WIDE.U32 R30, R28, R6, R30 ;  /* 0x000000061c1e7225 */ /* 0x000fc800078e001e */
[----:B------:R-:W-:Y:S02]  /*11760*/  IMAD R5, R28, R7, R5 ;  /* 0x000000071c057224 */ /* 0x000fe400078e0205 */
[----:B------:R0:W2:Y:S04]  /*11770*/  LDG.E.64 R6, desc[UR6][R36.64] ;  /* 0x0000000624067981 */ /* 0x0000a8000c1e1b00 */
[----:B------:R-:W2:Y:S01]  /*11780*/  LDL.64 R28, [UR16+0x28] ;  /* 0x00002810ff1c7983 */ /* 0x000ea20008100a00 */
[----:B------:R-:W-:Y:S01]  /*11790*/  IADD3 R31, R31, R5, RZ ;  /* 0x000000051f1f7210 */ /* 0x000fe20007ffe0ff */
[----:B---3--:R-:W-:-:S04]  /*117a0*/  IMAD R5, R35, R32, RZ ;  /* 0x0000002023057224 */ /* 0x008fc800078e02ff */
[C---:B------:R-:W-:Y:S02]  /*117b0*/  IMAD R0, R34.reuse, R33, R5 ;  /* 0x0000002122007224 */ /* 0x040fe400078e0205 */
[----:B------:R-:W-:Y:S02]  /*117c0*/  IMAD.WIDE.U32 R30, R34, R32, R30 ;  /* 0x00000020221e7225 */ /* 0x000fe400078e001e */
[----:B------:R1:W3:Y:S04]  /*117d0*/  LDG.E.64 R34, desc[UR6][R26.64] ;  /* 0x000000061a227981 */ /* 0x0002e8000c1e1b00 */
[----:B------:R-:W3:Y:S01]  /*117e0*/  LDL.64 R32, [UR16+0x30] ;  /* 0x00003010ff207983 */ /* 0x000ee20008100a00 */
        /* <DEDUP_REMOVED lines=16> */
[----:B0-----:R-:W-:Y:S02]  /*118f0*/  IADD3 R36, P3, R26, UR10, RZ ;  /* 0x0000000a1a247c10 */ /* 0x001fe4000ff7e0ff */
[----:B------:R-:W-:-:S02]  /*11900*/  IADD3 R7, R7, R0, RZ ;  /* 0x0000000007077210 */ /* 0x000fc40007ffe0ff */
[----:B------:R-:W-:Y:S02]  /*11910*/  IADD3.X R37, R27, UR17, RZ, P3, !PT ;  /* 0x000000111b257c10 */ /* 0x000fe40009ffe4ff */
[----:B-1----:R-:W-:-:S04]  /*11920*/  IADD3 R26, P3, R36, UR10, RZ ;  /* 0x0000000a241a7c10 */ /* 0x002fc8000ff7e0ff */
[----:B------:R-:W-:Y:S01]  /*11930*/  IADD3.X R27, R37, UR17, RZ, P3, !PT ;  /* 0x00000011251b7c10 */ /* 0x000fe20009ffe4ff */
[-C--:B--2---:R-:W-:Y:S02]  /*11940*/  IMAD R5, R31, R28.reuse, RZ ;  /* 0x0000001c1f057224 */ /* 0x084fe400078e02ff */
[----:B------:R-:W-:-:S04]  /*11950*/  IMAD.WIDE.U32 R6, R30, R28, R6 ;  /* 0x0000001c1e067225 */ /* 0x000fc800078e0006 */
[----:B------:R-:W-:Y:S02]  /*11960*/  IMAD R0, R30, R29, R5 ;  /* 0x0000001d1e007224 */ /* 0x000fe400078e0205 */
[----:B------:R0:W2:Y:S04]  /*11970*/  LDG.E.64 R30, desc[UR6][R36.64] ;  /* 0x00000006241e7981 */ /* 0x0000a8000c1e1b00 */
[----:B------:R-:W2:Y:S01]  /*11980*/  LDL.64 R28, [UR16+0x48] ;  /* 0x00004810ff1c7983 */ /* 0x000ea20008100a00 */
[----:B------:R-:W-:Y:S02]  /*11990*/  IMAD.IADD R7, R7, 0x1, R0 ;  /* 0x0000000107077824 */ /* 0x000fe400078e0200 */
[-C--:B---3--:R-:W-:Y:S02]  /*119a0*/  IMAD R5, R35, R32.reuse, RZ ;  /* 0x0000002023057224 */ /* 0x088fe400078e02ff */
[----:B------:R-:W-:-:S04]  /*119b0*/  IMAD.WIDE.U32 R6, R34, R32, R6 ;  /* 0x0000002022067225 */ /* 0x000fc800078e0006 */
[----:B------:R-:W-:Y:S02]  /*119c0*/  IMAD R0, R34, R33, R5 ;  /* 0x0000002122007224 */ /* 0x000fe400078e0205 */
[----:B------:R1:W3:Y:S04]  /*119d0*/  LDG.E.64 R34, desc[UR6][R26.64] ;  /* 0x000000061a227981 */ /* 0x0002e8000c1e1b00 */
[----:B------:R-:W3:Y:S01]  /*119e0*/  LDL.64 R32, [UR16+0x50] ;  /* 0x00005010ff207983 */ /* 0x000ee20008100a00 */
        /* <DEDUP_REMOVED lines=8> */
[----:B------:R0:W2:Y:S04]  /*11a70*/  LDG.E.64 R30, desc[UR6][R36.64] ;  /* 0x00000006241e7981 */ /* 0x0000a8000c1e1b00 */
[----:B------:R-:W2:Y:S01]  /*11a80*/  LDL.64 R28, [UR16+0x58] ;  /* 0x00005810ff1c7983 */ /* 0x000ea20008100a00 */
[----:B------:R-:W-:Y:S01]  /*11a90*/  IADD3 R7, R7, R0, RZ ;  /* 0x0000000007077210 */ /* 0x000fe20007ffe0ff */
[-C--:B---3--:R-:W-:Y:S02]  /*11aa0*/  IMAD R5, R35, R32.reuse, RZ ;  /* 0x0000002023057224 */ /* 0x088fe400078e02ff */
[----:B------:R-:W-:-:S04]  /*11ab0*/  IMAD.WIDE.U32 R6, R34, R32, R6 ;  /* 0x0000002022067225 */ /* 0x000fc800078e0006 */
[----:B------:R-:W-:Y:S02]  /*11ac0*/  IMAD R0, R34, R33, R5 ;  /* 0x0000002122007224 */ /* 0x000fe400078e0205 */
[----:B------:R1:W3:Y:S04]  /*11ad0*/  LDG.E.64 R34, desc[UR6][R26.64] ;  /* 0x000000061a227981 */ /* 0x0002e8000c1e1b00 */
[----:B------:R-:W3:Y:S01]  /*11ae0*/  LDL.64 R32, [UR16+0x60] ;  /* 0x00006010ff207983 */ /* 0x000ee20008100a00 */
        /* <DEDUP_REMOVED lines=27> */
[----:B---3--:R-:W-:Y:S01]  /*11ca0*/  IMAD R5, R35, R32, RZ ;  /* 0x0000002023057224 */ /* 0x008fe200078e02ff */
[----:B------:R-:W3:Y:S03]  /*11cb0*/  LDL.64 R36, [UR16+0x88] ;  /* 0x00008810ff247983 */ /* 0x000ee60008100a00 */
[----:B------:R-:W-:-:S02]  /*11cc0*/  IMAD R0, R34, R33, R5 ;  /* 0x0000002122007224 */ /* 0x000fc400078e0205 */
[----:B------:R-:W-:Y:S02]  /*11cd0*/  IMAD.WIDE.U32 R34, R34, R32, R6 ;  /* 0x0000002022227225 */ /* 0x000fe400078e0006 */
[----:B------:R0:W4:Y:S04]  /*11ce0*/  LDG.E.64 R32, desc[UR6][R26.64] ;  /* 0x000000061a207981 */ /* 0x000128000c1e1b00 */
[----:B------:R-:W4:Y:S01]  /*11cf0*/  LDL.64 R6, [UR16+0x80] ;  /* 0x00008010ff067983 */ /* 0x000f220008100a00 */
[----:B------:R-:W-:Y:S01]  /*11d00*/  IADD3 R35, R35, R0, RZ ;  /* 0x0000000023237210 */ /* 0x000fe20007ffe0ff */
[----:B--2---:R-:W-:-:S04]  /*11d10*/  IMAD R5, R31, R28, RZ ;  /* 0x0000001c1f057224 */ /* 0x004fc800078e02ff */
[C---:B------:R-:W-:Y:S02]  /*11d20*/  IMAD R0, R30.reuse, R29, R5 ;  /* 0x0000001d1e007224 */ /* 0x040fe400078e0205 */
[----:B------:R-:W-:Y:S01]  /*11d30*/  IMAD.WIDE.U32 R28, R30, R28, R34 ;  /* 0x0000001c1e1c7225 */ /* 0x000fe200078e0022 */
[----:B------:R-:W-:-:S04]  /*11d40*/  IADD3 R34, P3, R26, UR10, RZ ;  /* 0x0000000a1a227c10 */ /* 0x000fc8000ff7e0ff */
[----:B------:R-:W-:Y:S02]  /*11d50*/  IADD3.X R35, R27, UR17, RZ, P3, !PT ;  /* 0x000000111b237c10 */ /* 0x000fe40009ffe4ff */
[----:B0-----:R-:W-:-:S03]  /*11d60*/  IADD3 R26, P3, R34, UR10, RZ ;  /* 0x0000000a221a7c10 */ /* 0x001fc6000ff7e0ff */
[----:B------:R-:W3:Y:S01]  /*11d70*/  LDG.E.64 R30, desc[UR6][R34.64] ;  /* 0x00000006221e7981 */ /* 0x000ee2000c1e1b00 */
[----:B------:R-:W-:Y:S01]  /*11d80*/  IADD3 R29, R29, R0, RZ ;  /* 0x000000001d1d7210 */ /* 0x000fe20007ffe0ff */
[----:B----4-:R-:W-:Y:S01]  /*11d90*/  IMAD R5, R33, R6, RZ ;  /* 0x0000000621057224 */ /* 0x010fe200078e02ff */
[----:B------:R-:W-:-:S03]  /*11da0*/  IADD3.X R27, R35, UR17, RZ, P3, !PT ;  /* 0x00000011231b7c10 */ /* 0x000fc60009ffe4ff */
[C---:B------:R-:W-:Y:S02]  /*11db0*/  IMAD R0, R32.reuse, R7, R5 ;  /* 0x0000000720007224 */ /* 0x040fe400078e0205 */
[----:B------:R-:W-:Y:S02]  /*11dc0*/  IMAD.WIDE.U32 R6, R32, R6, R28 ;  /* 0x0000000620067225 */ /* 0x000fe400078e001c */
[----:B------:R0:W2:Y:S04]  /*11dd0*/  LDG.E.64 R32, desc[UR6][R26.64] ;  /* 0x000000061a207981 */ /* 0x0000a8000c1e1b00 */
[----:B------:R-:W2:Y:S01]  /*11de0*/  LDL.64 R28, [UR16+0x90] ;  /* 0x00009010ff1c7983 */ /* 0x000ea20008100a00 */
[----:B------:R-:W-:Y:S01]  /*11df0*/  UIADD3 UR12, UP0, UR12, -0x10, URZ ;  /* 0xfffffff00c0c7890 */ /* 0x000fe2000ff1e03f */
[----:B------:R-:W-:-:S03]  /*11e00*/  IMAD.IADD R7, R7, 0x1, R0 ;  /* 0x0000000107077824 */ /* 0x000fc600078e0200 */
[----:B------:R-:W-:Y:S02]  /*11e10*/  UIADD3.X UR14, UR14, -0x1, URZ, UP0, !UPT ;  /* 0xffffffff0e0e7890 */ /* 0x000fe400087fe43f */
[----:B------:R-:W-:-:S04]  /*11e20*/  UISETP.GT.U32.AND UP0, UPT, UR12, 0xc, UPT ;  /* 0x0000000c0c00788c */ /* 0x000fc8000bf04070 */
        /* <DEDUP_REMOVED lines=9> */
[----:B--2---:R-:W-:-:S04]  /*11ec0*/  IMAD R5, R33, R28, RZ ;  /* 0x0000001c21057224 */ /* 0x004fc800078e02ff */
[C---:B------:R-:W-:Y:S02]  /*11ed0*/  IMAD R5, R32.reuse, R29, R5 ;  /* 0x0000001d20057224 */ /* 0x040fe400078e0205 */
[----:B------:R-:W-:-:S05]  /*11ee0*/  IMAD.WIDE.U32 R28, R32, R28, R6 ;  /* 0x0000001c201c7225 */ /* 0x000fca00078e0006 */
[----:B------:R-:W-:Y:S02]  /*11ef0*/  IADD3 R31, R29, R5, RZ ;  /* 0x000000051d1f7210 */ /* 0x000fe40007ffe0ff */
[----:B------:R-:W-:Y:S01]  /*11f00*/  IADD3.X R5, R27, UR17, RZ, P3, !PT ;  /* 0x000000111b057c10 */ /* 0x000fe20009ffe4ff */
[----:B------:R-:W-:Y:S01]  /*11f10*/  IMAD.MOV.U32 R0, RZ, RZ, R28 ;  /* 0x000000ffff007224 */ /* 0x000fe200078e001c */
[----:B------:R-:W-:Y:S06]  /*11f20*/  @P4 BRA `(.L_x_8760) ;  /* 0xfffffff400cc4947 */ /* 0x000fec000383ffff */
.L_x_8759:
        /* <DEDUP_REMOVED lines=22> */
[----:B------:R-:W-:Y:S02]  /*12090*/  IMAD.IADD R31, R31, 0x1, R5 ;  /* 0x000000011f1f7824 */ /* 0x000fe400078e0205 */
        /* <DEDUP_REMOVED lines=16> */
[----:B---3--:R-:W-:-:S02]  /*121a0*/  IMAD R5, R31, R28, RZ ;  /* 0x0000001c1f057224 */ /* 0x008fc400078e02ff */
[----:B------:R-:W-:-:S04]  /*121b0*/  IMAD.WIDE.U32 R6, R30, R28, R6 ;  /* 0x0000001c1e067225 */ /* 0x000fc800078e0006 */
[----:B------:R-:W-:Y:S02]  /*121c0*/  IMAD R0, R30, R29, R5 ;  /* 0x0000001d1e007224 */ /* 0x000fe400078e0205 */
[----:B------:R-:W3:Y:S04]  /*121d0*/  LDG.E.64 R30, desc[UR6][R36.64] ;  /* 0x00000006241e7981 */ /* 0x000ee8000c1e1b00 */
[----:B------:R-:W3:Y:S01]  /*121e0*/  LDL.64 R28, [UR16+0x40] ;  /* 0x00004010ff1c7983 */ /* 0x000ee20008100a00 */
[----:B------:R-:W-:Y:S01]  /*121f0*/  IMAD.IADD R7, R7, 0x1, R0 ;  /* 0x0000000107077824 */ /* 0x000fe200078e0200 */
[----:B0-----:R-:W-:-:S04]  /*12200*/  IADD3 R32, P0, R36, UR10, RZ ;  /* 0x0000000a24207c10 */ /* 0x001fc8000ff1e0ff */
[----:B------:R-:W-:Y:S01]  /*12210*/  IADD3.X R33, R37, UR17, RZ, P0, !PT ;  /* 0x0000001125217c10 */ /* 0x000fe200087fe4ff */
[----:B--2---:R-:W-:-:S04]  /*12220*/  IMAD R5, R35, R26, RZ ;  /* 0x0000001a23057224 */ /* 0x004fc800078e02ff */
[C---:B------:R-:W-:Y:S02]  /*12230*/  IMAD R0, R34.reuse, R27, R5 ;  /* 0x0000001b22007224 */ /* 0x040fe400078e0205 */
[----:B------:R-:W-:Y:S01]  /*12240*/  IMAD.WIDE.U32 R26, R34, R26, R6 ;  /* 0x0000001a221a7225 */ /* 0x000fe200078e0006 */
[----:B------:R-:W-:Y:S01]  /*12250*/  IADD3 R6, P0, R32, UR10, RZ ;  /* 0x0000000a20067c10 */ /* 0x000fe2000ff1e0ff */
[----:B------:R-:W2:Y:S03]  /*12260*/  LDL.64 R34, [UR16+0x48] ;  /* 0x00004810ff227983 */ /* 0x000ea60008100a00 */
[----:B------:R-:W-:Y:S02]  /*12270*/  IADD3.X R7, R33, UR17, RZ, P0, !PT ;  /* 0x0000001121077c10 */ /* 0x000fe400087fe4ff */
[----:B------:R-:W2:Y:S01]  /*12280*/  LDG.E.64 R32, desc[UR6][R32.64] ;  /* 0x0000000620207981 */ /* 0x000ea2000c1e1b00 */
[----:B------:R-:W-:Y:S01]  /*12290*/  IADD3 R27, R27, R0, RZ ;  /* 0x000000001b1b7210 */ /* 0x000fe20007ffe0ff */
[----:B---3--:R-:W-:-:S02]  /*122a0*/  IMAD R5, R31, R28, RZ ;  /* 0x0000001c1f057224 */ /* 0x008fc400078e02ff */
[----:B------:R-:W-:-:S04]  /*122b0*/  IMAD.WIDE.U32 R26, R30, R28, R26 ;  /* 0x0000001c1e1a7225 */ /* 0x000fc800078e001a */
[----:B------:R-:W-:Y:S02]  /*122c0*/  IMAD R0, R30, R29, R5 ;  /* 0x0000001d1e007224 */ /* 0x000fe400078e0205 */
[----:B------:R-:W3:Y:S04]  /*122d0*/  LDG.E.64 R30, desc[UR6][R6.64] ;  /* 0x00000006061e7981 */ /* 0x000ee8000c1e1b00 */
[----:B------:R-:W3:Y:S01]  /*122e0*/  LDL.64 R28, [UR16+0x50] ;  /* 0x00005010ff1c7983 */ /* 0x000ee20008100a00 */
[----:B------:R-:W-:Y:S01]  /*122f0*/  IADD3 R27, R27, R0, RZ ;  /* 0x000000001b1b7210 */ /* 0x000fe20007ffe0ff */
[----:B------:R-:W-:Y:S01]  /*12300*/  UIADD3 UR12, UP1, UR12, -0x8, URZ ;  /* 0xfffffff80c0c7890 */ /* 0x000fe2000ff3e03f */
[----:B------:R-:W-:Y:S01]  /*12310*/  PLOP3.LUT P0, PT, PT, PT, PT, 0x8, 0x0 ;  /* 0x000000000000781c */ /* 0x000fe20003f0e170 */
[----:B------:R-:W-:-:S02]  /*12320*/  UIADD3 UR4, UP0, UR4, 0x8, URZ ;  /* 0x0000000804047890 */ /* 0x000fc4000ff1e03f */
[----:B------:R-:W-:Y:S02]  /*12330*/  UIADD3.X UR14, UR14, -0x1, URZ, UP1, !UPT ;  /* 0xffffffff0e0e7890 */ /* 0x000fe40008ffe43f */
[----:B------:R-:W-:Y:S01]  /*12340*/  UIADD3.X UR5, URZ, UR5, URZ, UP0, !UPT ;  /* 0x000000053f057290 */ /* 0x000fe200087fe43f */
[-C--:B--2---:R-:W-:Y:S02]  /*12350*/  IMAD R5, R33, R34.reuse, RZ ;  /* 0x0000002221057224 */ /* 0x084fe400078e02ff */
[----:B------:R-:W-:-:S04]  /*12360*/  IMAD.WIDE.U32 R26, R32, R34, R26 ;  /* 0x00000022201a7225 */ /* 0x000fc800078e001a */
[----:B------:R-:W-:-:S04]  /*12370*/  IMAD R5, R32, R35, R5 ;  /* 0x0000002320057224 */ /* 0x000fc800078e0205 */
[----:B------:R-:W-:Y:S02]  /*12380*/  IMAD.IADD R27, R27, 0x1, R5 ;  /* 0x000000011b1b7824 */ /* 0x000fe400078e0205 */
[----:B---3--:R-:W-:-:S04]  /*12390*/  IMAD R31, R31, R28, RZ ;  /* 0x0000001c1f1f7224 */ /* 0x008fc800078e02ff */
[C---:B------:R-:W-:Y:S02]  /*123a0*/  IMAD R31, R30.reuse, R29, R31 ;  /* 0x0000001d1e1f7224 */ /* 0x040fe400078e021f */
[----:B------:R-:W-:Y:S01]  /*123b0*/  IMAD.WIDE.U32 R28, R30, R28, R26 ;  /* 0x0000001c1e1c7225 */ /* 0x000fe200078e001a */
[----:B------:R-:W-:-:S04]  /*123c0*/  IADD3 R26, P3, R6, UR10, RZ ;  /* 0x0000000a061a7c10 */ /* 0x000fc8000ff7e0ff */
[----:B------:R-:W-:Y:S02]  /*123d0*/  IADD3 R31, R29, R31, RZ ;  /* 0x0000001f1d1f7210 */ /* 0x000fe40007ffe0ff */
[----:B------:R-:W-:Y:S02]  /*123e0*/  MOV R0, R28 ;  /* 0x0000001c00007202 */ /* 0x000fe40000000f00 */
[----:B------:R-:W-:-:S07]  /*123f0*/  IADD3.X R5, R7, UR17, RZ, P3, !PT ;  /* 0x0000001107057c10 */ /* 0x000fce0009ffe4ff */
.L_x_8761:
[----:B------:R-:W-:-:S04]  /*12400*/  ISETP.NE.U32.AND P3, PT, RZ, UR12, PT ;  /* 0x0000000cff007c0c */ /* 0x000fc8000bf65070 */
[----:B------:R-:W-:-:S13]  /*12410*/  ISETP.NE.OR.EX P0, PT, RZ, UR14, P0, P3 ;  /* 0x0000000eff007c0c */ /* 0x000fda0008705730 */
[----:B------:R-:W-:Y:S05]  /*12420*/  @!P0 BRA `(.L_x_8757) ;  /* 0x0000000000b08947 */ /* 0x000fea0003800000 */
.L_x_8758:
[----:B------:R-:W-:Y:S01]  /*12430*/  ULEA UR16, UR4, UR15, 0x3 ;  /* 0x0000000f04107291 */ /* 0x000fe2000f8e183f */
[----:B------:R-:W-:Y:S01]  /*12440*/  IMAD.MOV.U32 R36, RZ, RZ, R26 ;  /* 0x000000ffff247224 */ /* 0x000fe200078e001a */
[----:B------:R-:W-:-:S05]  /*12450*/  MOV R37, R5 ;  /* 0x0000000500257202 */ /* 0x000fca0000000f00 */
[----:B------:R-:W2:Y:S04]  /*12460*/  LDG.E.64 R34, desc[UR6][R36.64] ;  /* 0x0000000624227981 */ /* 0x000ea8000c1e1b00 */
[----:B------:R-:W2:Y:S01]  /*12470*/  LDL.64 R6, [UR16+0x18] ;  /* 0x00001810ff067983 */ /* 0x000ea20008100a00 */
[----:B------:R-:W-:-:S03]  /*12480*/  IADD3 R26, P0, R26, UR10, RZ ;  /* 0x0000000a1a1a7c10 */ /* 0x000fc6000ff1e0ff */
[----:B------:R-:W3:Y:S01]  /*12490*/  LDL.64 R32, [UR16+0x20] ;  /* 0x00002010ff207983 */ /* 0x000ee20008100a00 */
[----:B------:R-:W-:-:S05]  /*124a0*/  IADD3.X R27, R5, UR17, RZ, P0, !PT ;  /* 0x00000011051b7c10 */ /* 0x000fca00087fe4ff */
[----:B------:R-:W3:Y:S01]  /*124b0*/  LDG.E.64 R28, desc[UR6][R26.64] ;  /* 0x000000061a1c7981 */ /* 0x000ee2000c1e1b00 */
[----:B------:R-:W-:Y:S01]  /*124c0*/  MOV R30, R0 ;  /* 0x00000000001e7202 */ /* 0x000fe20000000f00 */
[----:B--2---:R-:W-:-:S04]  /*124d0*/  IMAD R5, R35, R6, RZ ;  /* 0x0000000623057224 */ /* 0x004fc800078e02ff */
[----:B------:R-:W-:-:S04]  /*124e0*/  IMAD.WIDE.U32 R30, R34, R6, R30 ;  /* 0x00000006221e7225 */ /* 0x000fc800078e001e */
[----:B------:R-:W-:Y:S01]  /*124f0*/  IMAD R5, R34, R7, R5 ;  /* 0x0000000722057224 */ /* 0x000fe200078e0205 */
[----:B------:R-:W-:-:S04]  /*12500*/  IADD3 R34, P0, R26, UR10, RZ ;  /* 0x0000000a1a227c10 */ /* 0x000fc8000ff1e0ff */
[----:B------:R-:W-:Y:S02]  /*12510*/  IADD3.X R35, R27, UR17, RZ, P0, !PT ;  /* 0x000000111b237c10 */ /* 0x000fe400087fe4ff */
[----:B------:R-:W2:Y:S01]  /*12520*/  LDL.64 R26, [UR16+0x28] ;  /* 0x00002810ff1a7983 */ /* 0x000ea20008100a00 */
[----:B------:R-:W-:-:S03]  /*12530*/  IADD3 R6, P0, R34, UR10, RZ ;  /* 0x0000000a22067c10 */ /* 0x000fc6000ff1e0ff */
[----:B------:R-:W2:Y:S01]  /*12540*/  LDG.E.64 R36, desc[UR6][R34.64] ;  /* 0x0000000622247981 */ /* 0x000ea2000c1e1b00 */
[----:B------:R-:W-:Y:S01]  /*12550*/  IMAD.IADD R31, R31, 0x1, R5 ;  /* 0x000000011f1f7824 */ /* 0x000fe200078e0205 */
[----:B------:R-:W-:Y:S01]  /*12560*/  IADD3.X R7, R35, UR17, RZ, P0, !PT ;  /* 0x0000001123077c10 */ /* 0x000fe200087fe4ff */
[----:B---3--:R-:W-:-:S04]  /*12570*/  IMAD R5, R29, R32, RZ ;  /* 0x000000201d057224 */ /* 0x008fc800078e02ff */
[C---:B------:R-:W-:Y:S02]  /*12580*/  IMAD R5, R28.reuse, R33, R5 ;  /* 0x000000211c057224 */ /* 0x040fe400078e0205 */
[----:B------:R-:W-:Y:S02]  /*12590*/  IMAD.WIDE.U32 R28, R28, R32, R30 ;  /* 0x000000201c1c7225 */ /* 0x000fe400078e001e */
[----:B------:R-:W3:Y:S04]  /*125a0*/  LDG.E.64 R32, desc[UR6][R6.64] ;  /* 0x0000000606207981 */ /* 0x000ee8000c1e1b00 */
[----:B------:R-:W3:Y:S01]  /*125b0*/  LDL.64 R30, [UR16+0x30] ;  /* 0x00003010ff1e7983 */ /* 0x000ee20008100a00 */
[----:B------:R-:W-:Y:S01]  /*125c0*/  IADD3 R29, R29, R5, RZ ;  /* 0x000000051d1d7210 */ /* 0x000fe20007ffe0ff */
[----:B------:R-:W-:-:S04]  /*125d0*/  UIADD3 UR12, UP0, UR12, -0x4, URZ ;  /* 0xfffffffc0c0c7890 */ /* 0x000fc8000ff1e03f */
[----:B------:R-:W-:Y:S02]  /*125e0*/  UIADD3.X UR14, UR14, -0x1, URZ, UP0, !UPT ;  /* 0xffffffff0e0e7890 */ /* 0x000fe400087fe43f */
[----:B------:R-:W-:-:S04]  /*125f0*/  ISETP.NE.U32.AND P0, PT, RZ, UR12, PT ;  /* 0x0000000cff007c0c */ /* 0x000fc8000bf05070 */
[----:B------:R-:W-:Y:S01]  /*12600*/  ISETP.NE.AND.EX P0, PT, RZ, UR14, PT, P0 ;  /* 0x0000000eff007c0c */ /* 0x000fe2000bf05300 */
[----:B------:R-:W-:-:S04]  /*12610*/  UIADD3 UR4, UP0, UR4, 0x4, URZ ;  /* 0x0000000404047890 */ /* 0x000fc8000ff1e03f */
        /* <DEDUP_REMOVED lines=8> */
[----:B------:R-:W-:-:S03]  /*126a0*/  IADD3 R26, P3, R6, UR10, RZ ;  /* 0x0000000a061a7c10 */ /* 0x000fc6000ff7e0ff */
[----:B------:R-:W-:Y:S01]  /*126b0*/  IMAD.IADD R31, R31, 0x1, R5 ;  /* 0x000000011f1f7824 */ /* 0x000fe200078e0205 */
[----:B------:R-:W-:Y:S02]  /*126c0*/  IADD3.X R5, R7, UR17, RZ, P3, !PT ;  /* 0x0000001107057c10 */ /* 0x000fe40009ffe4ff */
[----:B------:R-:W-:Y:S01]  /*126d0*/  MOV R0, R30 ;  /* 0x0000001e00007202 */ /* 0x000fe20000000f00 */
[----:B------:R-:W-:Y:S06]  /*126e0*/  @P0 BRA `(.L_x_8758) ;  /* 0xfffffffc00500947 */ /* 0x000fec000383ffff */
.L_x_8757:
[----:B------:R-:W0:Y:S02]  /*126f0*/  LDC R5, c[0x0][0x228] ;  /* 0x00008a00ff057b82 */ /* 0x000e240000000800 */
[----:B0-----:R-:W-:-:S04]  /*12700*/  LOP3.LUT R5, R5, 0x3, RZ, 0xc0, !PT ;  /* 0x0000000305057812 */ /* 0x001fc800078ec0ff */
[----:B------:R-:W-:-:S04]  /*12710*/  ISETP.NE.U32.AND P0, PT, R5, RZ, PT ;  /* 0x000000ff0500720c */ /* 0x000fc80003f05070 */
[----:B------:R-:W-:-:S13]  /*12720*/  ISETP.NE.AND.EX P0, PT, RZ, RZ, PT, P0 ;  /* 0x000000ffff00720c */ /* 0x000fda0003f05300 */
[----:B------:R-:W-:Y:S05]  /*12730*/  @!P0 BRA `(.L_x_8756) ;  /* 0x0000000000c88947 */ /* 0x000fea0003800000 */
[----:B------:R-:W0:Y:S01]  /*12740*/  LDC.64 R6, c[0x0][0x270] ;  /* 0x00009c00ff067b82 */ /* 0x000e220000000a00 */
[----:B------:R-:W-:Y:S01]  /*12750*/  MOV R8, R10 ;  /* 0x0000000a00087202 */ /* 0x000fe20000000f00 */
[----:B------:R-:W-:-:S05]  /*12760*/  IMAD.U32 R32, RZ, RZ, UR4 ;  /* 0x00000004ff207e24 */ /* 0x000fca000f8e00ff */
[----:B------:R-:W-:Y:S01]  /*12770*/  LEA R32, R32, R1, 0x3 ;  /* 0x0000000120207211 */ /* 0x000fe200078e18ff */
[C---:B0-----:R-:W-:Y:S01]  /*12780*/  IMAD R28, R6.reuse, UR5, RZ ;  /* 0x00000005061c7c24 */ /* 0x041fe2000f8e02ff */
[----:B------:R-:W-:Y:S01]  /*12790*/  ULDC UR5, c[0x0][0x218] ;  /* 0x0000860000057ab9 */ /* 0x000fe20000000800 */
[----:B------:R-:W-:-:S04]  /*127a0*/  IMAD.WIDE.U32 R26, R6, UR4, R8 ;  /* 0x00000004061a7c25 */ /* 0x000fc8000f8e0008 */
[----:B------:R-:W-:Y:S01]  /*127b0*/  IMAD R33, R7, UR4, R28 ;  /* 0x0000000407217c24 */ /* 0x000fe2000f8e021c */
[----:B------:R-:W-:-:S04]  /*127c0*/  LEA R28, P0, R26, UR5, 0x3 ;  /* 0x000000051a1c7c11 */ /* 0x000fc8000f8018ff */
[----:B------:R-:W-:-:S04]  /*127d0*/  IADD3 R27, R27, R33, RZ ;  /* 0x000000211b1b7210 */ /* 0x000fc80007ffe0ff */
        /* <DEDUP_REMOVED lines=8> */
[----:B------:R-:W-:Y:S01]  /*12860*/  IMAD R35, R28, R27, R35 ;  /* 0x0000001b1c237224 */ /* 0x000fe200078e0223 */
[----:B------:R-:W-:-:S04]  /*12870*/  MOV R0, R30 ;  /* 0x0000001e00007202 */ /* 0x000fc80000000f00 */
        /* <DEDUP_REMOVED lines=19> */
[----:B--2---:R-:W-:-:S04]  /*129b0*/  IMAD R5, R9, R10, RZ ;  /* 0x0000000a09057224 */ /* 0x004fc800078e02ff */
[----:B------:R-:W-:-:S04]  /*129c0*/  IMAD.WIDE.U32 R30, R8, R10, R30 ;  /* 0x0000000a081e7225 */ /* 0x000fc800078e001e */
[----:B------:R-:W-:Y:S02]  /*129d0*/  IMAD R5, R8, R11, R5 ;  /* 0x0000000b08057224 */ /* 0x000fe400078e0205 */
[----:B------:R-:W-:Y:S02]  /*129e0*/  IMAD.MOV.U32 R0, RZ, RZ, R30 ;  /* 0x000000ffff007224 */ /* 0x000fe400078e001e */
[----:B---3--:R-:W-:Y:S01]  /*129f0*/  @P0 IMAD R9, R27, R6, RZ ;  /* 0x000000061b090224 */ /* 0x008fe200078e02ff */
[----:B------:R-:W-:Y:S02]  /*12a00*/  IADD3 R31, R31, R5, RZ ;  /* 0x000000051f1f7210 */ /* 0x000fe40007ffe0ff */
[----:B------:R-:W-:Y:S01]  /*12a10*/  @P0 MOV R30, R0 ;  /* 0x00000000001e0202 */ /* 0x000fe20000000f00 */
[----:B------:R-:W-:-:S04]  /*12a20*/  @P0 IMAD R9, R26, R7, R9 ;  /* 0x000000071a090224 */ /* 0x000fc800078e0209 */
[----:B------:R-:W-:-:S04]  /*12a30*/  @P0 IMAD.WIDE.U32 R6, R26, R6, R30 ;  /* 0x000000061a060225 */ /* 0x000fc800078e001e */
[----:B------:R-:W-:Y:S01]  /*12a40*/  @P0 IMAD.IADD R31, R7, 0x1, R9 ;  /* 0x00000001071f0824 */ /* 0x000fe200078e0209 */
[----:B------:R-:W-:-:S07]  /*12a50*/  @P0 MOV R0, R6 ;  /* 0x0000000600000202 */ /* 0x000fce0000000f00 */
.L_x_8756:
[----:B------:R-:W-:Y:S05]  /*12a60*/  BSYNC B0 ;  /* 0x0000000000007941 */ /* 0x000fea0003800000 */
.L_x_8755:
[----:B------:R-:W-:Y:S01]  /*12a70*/  UIADD3 UR9, -UR8, UR9, URZ ;  /* 0x0000000908097290 */ /* 0x000fe2000fffe13f */
[----:B------:R-:W-:Y:S01]  /*12a80*/  IADD3 R5, R4, 0x280, RZ ;  /* 0x0000028004057810 */ /* 0x000fe20007ffe0ff */
[----:B------:R-:W-:Y:S01]  /*12a90*/  BSSY B0, `(.L_x_8762) ;  /* 0x0000165000007945 */ /* 0x000fe20003800000 */
[----:B------:R-:W-:-:S03]  /*12aa0*/  IMAD.MOV.U32 R30, RZ, RZ, R0 ;  /* 0x000000ffff1e7224 */ /* 0x000fc600078e0000 */
        /* <DEDUP_REMOVED lines=8> */
[----:B------:R-:W-:-:S03]  /*12b30*/  ULDC.64 UR16, c[0x0][0x270] ;  /* 0x00009c0000107ab9 */ /* 0x000fc60000000a00 */
        /* <DEDUP_REMOVED lines=21> */
[----:B------:R-:W-:-:S03]  /*12c90*/  UIADD3 UR12, UR19, UR4, URZ ;  /* 0x00000004130c7290 */ /* 0x000fc6000fffe03f */
[----:B------:R-:W-:Y:S01]  /*12ca0*/  ISETP.GT.AND.EX P0, PT, R0, RZ, PT, P0 ;  /* 0x000000ff0000720c */ /* 0x000fe20003f04300 */
[----:B------:R-:W-:Y:S01]  /*12cb0*/  UMOV UR4, URZ ;  /* 0x0000003f00047c82 */ /* 0x000fe20008000000 */
        /* <DEDUP_REMOVED lines=10> */
.L_x_8767:
        /* <DEDUP_REMOVED lines=16> */
[----:B------:R-:W-:-:S02]  /*12e60*/  IADD3 R32, P3, R10, UR18, RZ ;  /* 0x000000120a207c10 */ /* 0x000fc4000ff7e0ff */
[----:B------:R-:W-:Y:S01]  /*12e70*/  IADD3 R35, R35, R5, RZ ;  /* 0x0000000523237210 */ /* 0x000fe20007ffe0ff */
[----:B---3--:R-:W-:Y:S01]  /*12e80*/  IMAD R5, R25, R26, RZ ;  /* 0x0000001a19057224 */ /* 0x008fe200078e02ff */
[----:B------:R-:W-:-:S03]  /*12e90*/  IADD3.X R33, R11, UR12, RZ, P3, !PT ;  /* 0x0000000c0b217c10 */ /* 0x000fc60009ffe4ff */
[C---:B------:R-:W-:Y:S02]  /*12ea0*/  IMAD R0, R24.reuse, R27, R5 ;  /* 0x0000001b18007224 */ /* 0x040fe400078e0205 */
[----:B------:R-:W-:Y:S02]  /*12eb0*/  IMAD.WIDE.U32 R36, R24, R26, R34 ;  /* 0x0000001a18247225 */ /* 0x000fe400078e0022 */
[----:B------:R-:W3:Y:S04]  /*12ec0*/  LDL.64 R24, [UR14+0x30] ;  /* 0x0000300eff187983 */ /* 0x000ee80008100a00 */
[----:B------:R-:W3:Y:S01]  /*12ed0*/  LDG.E.64 R26, desc[UR6][R32.64] ;  /* 0x00000006201a7981 */ /* 0x000ee2000c1e1b00 */
[----:B------:R-:W-:Y:S01]  /*12ee0*/  IADD3 R34, P3, R32, UR18, RZ ;  /* 0x0000001220227c10 */ /* 0x000fe2000ff7e0ff */
[----:B------:R-:W-:-:S03]  /*12ef0*/  IMAD.IADD R37, R37, 0x1, R0 ;  /* 0x0000000125257824 */ /* 0x000fc600078e0200 */
[----:B------:R-:W-:-:S05]  /*12f00*/  IADD3.X R35, R33, UR12, RZ, P3, !PT ;  /* 0x0000000c21237c10 */ /* 0x000fca0009ffe4ff */
[----:B------:R-:W4:Y:S01]  /*12f10*/  LDG.E.64 R10, desc[UR6][R34.64] ;  /* 0x00000006220a7981 */ /* 0x000f22000c1e1b00 */
[-C--:B--2---:R-:W-:Y:S02]  /*12f20*/  IMAD R5, R29, R2.reuse, RZ ;  /* 0x000000021d057224 */ /* 0x084fe400078e02ff */
[----:B------:R-:W-:-:S04]  /*12f30*/  IMAD.WIDE.U32 R36, R28, R2, R36 ;  /* 0x000000021c247225 */ /* 0x000fc800078e0024 */
[----:B------:R-:W-:Y:S02]  /*12f40*/  IMAD R0, R28, R3, R5 ;  /* 0x000000031c007224 */ /* 0x000fe400078e0205 */
[----:B------:R-:W4:Y:S01]  /*12f50*/  LDL.64 R2, [UR14+0x38] ;  /* 0x0000380eff027983 */ /* 0x000f220008100a00 */
[----:B------:R-:W-:Y:S02]  /*12f60*/  IADD3 R28, P3, R34, UR18, RZ ;  /* 0x00000012221c7c10 */ /* 0x000fe4000ff7e0ff */
[----:B------:R-:W-:Y:S02]  /*12f70*/  IADD3 R37, R37, R0, RZ ;  /* 0x0000000025257210 */ /* 0x000fe40007ffe0ff */
[----:B------:R-:W-:Y:S01]  /*12f80*/  IADD3.X R29, R35, UR12, RZ, P3, !PT ;  /* 0x0000000c231d7c10 */ /* 0x000fe20009ffe4ff */
[-C--:B---3--:R-:W-:Y:S02]  /*12f90*/  IMAD R5, R27, R24.reuse, RZ ;  /* 0x000000181b057224 */ /* 0x088fe400078e02ff */
        /* <DEDUP_REMOVED lines=62> */
[----:B------:R-:W-:Y:S01]  /*13380*/  IMAD.IADD R37, R37, 0x1, R0 ;  /* 0x0000000125257824 */ /* 0x000fe200078e0200 */
[----:B------:R-:W-:Y:S01]  /*13390*/  IADD3.X R35, R33, UR12, RZ, P3, !PT ;  /* 0x0000000c21237c10 */ /* 0x000fe20009ffe4ff */
[-C--:B--2---:R-:W-:Y:S02]  /*133a0*/  IMAD R5, R27, R24.reuse, RZ ;  /* 0x000000181b057224 */ /* 0x084fe400078e02ff */
[----:B------:R-:W-:-:S04]  /*133b0*/  IMAD.WIDE.U32 R36, R26, R24, R36 ;  /* 0x000000181a247225 */ /* 0x000fc800078e0024 */
[----:B------:R-:W-:Y:S02]  /*133c0*/  IMAD R0, R26, R25, R5 ;  /* 0x000000191a007224 */ /* 0x000fe400078e0205 */
[----:B------:R-:W2:Y:S04]  /*133d0*/  LDL.64 R24, [UR14+0x80] ;  /* 0x0000800eff187983 */ /* 0x000ea80008100a00 */
[----:B------:R-:W2:Y:S01]  /*133e0*/  LDG.E.64 R26, desc[UR6][R34.64] ;  /* 0x00000006221a7981 */ /* 0x000ea2000c1e1b00 */
[----:B0-----:R-:W-:Y:S02]  /*133f0*/  IADD3 R32, P3, R34, UR18, RZ ;  /* 0x0000001222207c10 */ /* 0x001fe4000ff7e0ff */
[----:B------:R-:W-:Y:S02]  /*13400*/  IADD3 R37, R37, R0, RZ ;  /* 0x0000000025257210 */ /* 0x000fe40007ffe0ff */
[----:B------:R-:W-:Y:S01]  /*13410*/  IADD3.X R33, R35, UR12, RZ, P3, !PT ;  /* 0x0000000c23217c10 */ /* 0x000fe20009ffe4ff */
[----:B---3--:R-:W-:-:S02]  /*13420*/  IMAD R5, R11, R2, RZ ;  /* 0x000000020b057224 */ /* 0x008fc400078e02ff */
[----:B------:R-:W-:-:S04]  /*13430*/  IMAD.WIDE.U32 R36, R10, R2, R36 ;  /* 0x000000020a247225 */ /* 0x000fc800078e0024 */
[----:B------:R-:W-:Y:S02]  /*13440*/  IMAD R5, R10, R3, R5 ;  /* 0x000000030a057224 */ /* 0x000fe400078e0205 */
[----:B------:R-:W4:Y:S01]  /*13450*/  LDG.E.64 R2, desc[UR6][R32.64] ;  /* 0x0000000620027981 */ /* 0x000f22000c1e1b00 */
[----:B------:R-:W-:Y:S02]  /*13460*/  IADD3 R10, P3, R32, UR18, RZ ;  /* 0x00000012200a7c10 */ /* 0x000fe4000ff7e0ff */
[----:B------:R-:W-:Y:S02]  /*13470*/  IADD3 R37, R37, R5, RZ ;  /* 0x0000000525257210 */ /* 0x000fe40007ffe0ff */
[----:B------:R-:W-:Y:S01]  /*13480*/  IADD3.X R11, R33, UR12, RZ, P3, !PT ;  /* 0x0000000c210b7c10 */ /* 0x000fe20009ffe4ff */
[-C--:B--2---:R-:W-:Y:S02]  /*13490*/  IMAD R5, R27, R24.reuse, RZ ;  /* 0x000000181b057224 */ /* 0x084fe400078e02ff */
[----:B------:R-:W-:-:S04]  /*134a0*/  IMAD.WIDE.U32 R36, R26, R24, R36 ;  /* 0x000000181a247225 */ /* 0x000fc800078e0024 */
[----:B------:R-:W-:Y:S02]  /*134b0*/  IMAD R0, R26, R25, R5 ;  /* 0x000000191a007224 */ /* 0x000fe400078e0205 */
[----:B------:R-:W2:Y:S04]  /*134c0*/  LDL.64 R26, [UR14+0x90] ;  /* 0x0000900eff1a7983 */ /* 0x000ea80008100a00 */
[----:B------:R-:W2:Y:S01]  /*134d0*/  LDG.E.64 R24, desc[UR6][R10.64] ;  /* 0x000000060a187981 */ /* 0x000ea2000c1e1b00 */
        /* <DEDUP_REMOVED lines=11> */
[----:B------:R-:W-:-:S05]  /*13590*/  IMAD.WIDE.U32 R2, R2, R28, R36 ;  /* 0x0000001c02027225 */ /* 0x000fca00078e0024 */
[----:B------:R-:W-:Y:S01]  /*135a0*/  IADD3 R3, R3, R5, RZ ;  /* 0x0000000503037210 */ /* 0x000fe20007ffe0ff */
[-C--:B--2---:R-:W-:Y:S02]  /*135b0*/  IMAD R5, R25, R26.reuse, RZ ;  /* 0x0000001a19057224 */ /* 0x084fe400078e02ff */
[----:B------:R-:W-:-:S04]  /*135c0*/  IMAD.WIDE.U32 R2, R24, R26, R2 ;  /* 0x0000001a18027225 */ /* 0x000fc800078e0002 */
[----:B------:R-:W-:-:S05]  /*135d0*/  IMAD R5, R24, R27, R5 ;  /* 0x0000001b18057224 */ /* 0x000fca00078e0205 */
[----:B------:R-:W-:Y:S02]  /*135e0*/  IADD3 R3, R3, R5, RZ ;  /* 0x0000000503037210 */ /* 0x000fe40007ffe0ff */
[----:B------:R-:W-:Y:S01]  /*135f0*/  IADD3.X R5, R11, UR12, RZ, P3, !PT ;  /* 0x0000000c0b057c10 */ /* 0x000fe20009ffe4ff */
[----:B------:R-:W-:Y:S06]  /*13600*/  @P4 BRA `(.L_x_8767) ;  /* 0xfffffff400d44947 */ /* 0x000fec000383ffff */
.L_x_8766:
[----:B------:R-:W-:-:S04]  /*13610*/  UISETP.GT.U32.AND UP0, UPT, UR10, 0x4, UPT ;  /* 0x000000040a00788c */ /* 0x000fc8000bf04070 */
[----:B------:R-:W-:-:S06]  /*13620*/  UISETP.GT.AND.EX UP0, UPT, UR11, URZ, UPT, UP0 ;  /* 0x0000003f0b00728c */ /* 0x000fcc000bf04300 */
[----:B------:R-:W-:-:S13]  /*13630*/  PLOP3.LUT P3, PT, PT, PT, UP0, 0x80, 0x0 ;  /* 0x000000000000781c */ /* 0x000fda0003f6f008 */
[----:B------:R-:W-:Y:S05]  /*13640*/  @!P3 BRA `(.L_x_8768) ;  /* 0x000000040020b947 */ /* 0x000fea0003800000 */
        /* <DEDUP_REMOVED lines=8> */
[----:B------:R0:W3:Y:S01]  /*136d0*/  LDG.E.64 R28, desc[UR6][R36.64] ;  /* 0x00000006241c7981 */ /* 0x0000e2000c1e1b00 */
[----:B------:R-:W-:-:S04]  /*136e0*/  IADD3 R26, P0, R36, UR18, RZ ;  /* 0x00000012241a7c10 */ /* 0x000fc8000ff1e0ff */
[----:B------:R-:W-:Y:S02]  /*136f0*/  IADD3.X R27, R37, UR12, RZ, P0, !PT ;  /* 0x0000000c251b7c10 */ /* 0x000fe400087fe4ff */
[----:B0-----:R-:W-:-:S04]  /*13700*/  IADD3 R36, P0, R26, UR18, RZ ;  /* 0x000000121a247c10 */ /* 0x001fc8000ff1e0ff */
[----:B------:R-:W-:Y:S01]  /*13710*/  IADD3.X R37, R27, UR12, RZ, P0, !PT ;  /* 0x0000000c1b257c10 */ /* 0x000fe200087fe4ff */
[-C--:B--2---:R-:W-:Y:S02]  /*13720*/  IMAD R5, R11, R24.reuse, RZ ;  /* 0x000000180b057224 */ /* 0x084fe400078e02ff */
[C---:B------:R-:W-:Y:S02]  /*13730*/  IMAD.WIDE.U32 R34, R10.reuse, R24, R2 ;  /* 0x000000180a227225 */ /* 0x040fe400078e0002 */
[----:B------:R-:W2:Y:S02]  /*13740*/  LDL.64 R2, [UR14+0x28] ;  /* 0x0000280eff027983 */ /* 0x000ea40008100a00 */
[----:B------:R-:W-:Y:S02]  /*13750*/  IMAD R5, R10, R25, R5 ;  /* 0x000000190a057224 */ /* 0x000fe400078e0205 */
[----:B------:R-:W2:Y:S03]  /*13760*/  LDG.E.64 R10, desc[UR6][R26.64] ;  /* 0x000000061a0a7981 */ /* 0x000ea6000c1e1b00 */
[----:B------:R-:W-:Y:S01]  /*13770*/  IADD3 R35, R35, R5, RZ ;  /* 0x0000000523237210 */ /* 0x000fe20007ffe0ff */
[----:B---3--:R-:W-:Y:S01]  /*13780*/  IMAD R5, R29, R32, RZ ;  /* 0x000000201d057224 */ /* 0x008fe200078e02ff */
[----:B------:R-:W3:Y:S03]  /*13790*/  LDL.64 R24, [UR14+0x30] ;  /* 0x0000300eff187983 */ /* 0x000ee60008100a00 */
[----:B------:R-:W-:-:S02]  /*137a0*/  IMAD R0, R28, R33, R5 ;  /* 0x000000211c007224 */ /* 0x000fc400078e0205 */
[----:B------:R-:W-:Y:S01]  /*137b0*/  IMAD.WIDE.U32 R32, R28, R32, R34 ;  /* 0x000000201c207225 */ /* 0x000fe200078e0022 */
[----:B------:R-:W4:Y:S04]  /*137c0*/  LDL.64 R26, [UR14+0x38] ;  /* 0x0000380eff1a7983 */ /* 0x000f280008100a00 */
[----:B------:R-:W3:Y:S01]  /*137d0*/  LDG.E.64 R28, desc[UR6][R36.64] ;  /* 0x00000006241c7981 */ /* 0x000ee2000c1e1b00 */
[----:B------:R-:W-:Y:S01]  /*137e0*/  IADD3 R34, P0, R36, UR18, RZ ;  /* 0x0000001224227c10 */ /* 0x000fe2000ff1e0ff */
[----:B------:R-:W-:-:S03]  /*137f0*/  IMAD.IADD R33, R33, 0x1, R0 ;  /* 0x0000000121217824 */ /* 0x000fc600078e0200 */
[----:B------:R-:W-:Y:S01]  /*13800*/  IADD3.X R35, R37, UR12, RZ, P0, !PT ;  /* 0x0000000c25237c10 */ /* 0x000fe200087fe4ff */
[----:B--2---:R-:W-:-:S04]  /*13810*/  IMAD R5, R11, R2, RZ ;  /* 0x000000020b057224 */ /* 0x004fc800078e02ff */
[C---:B------:R-:W-:Y:S02]  /*13820*/  IMAD R0, R10.reuse, R3, R5 ;  /* 0x000000030a007224 */ /* 0x040fe400078e0205 */
[----:B------:R-:W-:Y:S02]  /*13830*/  IMAD.WIDE.U32 R2, R10, R2, R32 ;  /* 0x000000020a027225 */ /* 0x000fe400078e0020 */
[----:B------:R0:W4:Y:S03]  /*13840*/  LDG.E.64 R32, desc[UR6][R34.64] ;  /* 0x0000000622207981 */ /* 0x000126000c1e1b00 */
[----:B------:R-:W-:Y:S01]  /*13850*/  IADD3 R3, R3, R0, RZ ;  /* 0x0000000003037210 */ /* 0x000fe20007ffe0ff */
        /* <DEDUP_REMOVED lines=13> */
[----:B------:R-:W-:Y:S01]  /*13930*/  IMAD.WIDE.U32 R32, R32, R26, R24 ;  /* 0x0000001a20207225 */ /* 0x000fe200078e0018 */
[----:B------:R-:W-:Y:S01]  /*13940*/  IADD3 R24, P0, R36, UR18, RZ ;  /* 0x0000001224187c10 */ /* 0x000fe2000ff1e0ff */
[----:B------:R-:W3:Y:S02]  /*13950*/  LDG.E.64 R26, desc[UR6][R36.64] ;  /* 0x00000006241a7981 */ /* 0x000ee4000c1e1b00 */
[----:B------:R-:W-:Y:S01]  /*13960*/  IMAD.IADD R33, R33, 0x1, R5 ;  /* 0x0000000121217824 */ /* 0x000fe200078e0205 */
[----:B------:R-:W-:Y:S01]  /*13970*/  IADD3.X R25, R37, UR12, RZ, P0, !PT ;  /* 0x0000000c25197c10 */ /* 0x000fe200087fe4ff */
[-C--:B--2---:R-:W-:Y:S02]  /*13980*/  IMAD R5, R11, R2.reuse, RZ ;  /* 0x000000020b057224 */ /* 0x084fe400078e02ff */
        /* <DEDUP_REMOVED lines=18> */
[----:B------:R-:W-:Y:S01]  /*13ab0*/  IMAD.IADD R3, R3, 0x1, R5 ;  /* 0x0000000103037824 */ /* 0x000fe200078e0205 */
[----:B------:R-:W-:-:S07]  /*13ac0*/  IADD3.X R5, R25, UR12, RZ, P3, !PT ;  /* 0x0000000c19057c10 */ /* 0x000fce0009ffe4ff */
.L_x_8768:
[----:B------:R-:W-:-:S04]  /*13ad0*/  ISETP.NE.U32.AND P3, PT, RZ, UR10, PT ;  /* 0x0000000aff007c0c */ /* 0x000fc8000bf65070 */
[----:B------:R-:W-:-:S13]  /*13ae0*/  ISETP.NE.OR.EX P0, PT, RZ, UR11, P0, P3 ;  /* 0x0000000bff007c0c */ /* 0x000fda0008705730 */
[----:B------:R-:W-:Y:S05]  /*13af0*/  @!P0 BRA `(.L_x_8764) ;  /* 0x0000000000a88947 */ /* 0x000fea0003800000 */
.L_x_8765:
[----:B------:R-:W-:Y:S01]  /*13b00*/  ULEA UR14, UR4, UR15, 0x3 ;  /* 0x0000000f040e7291 */ /* 0x000fe2000f8e183f */
[----:B------:R-:W-:Y:S02]  /*13b10*/  MOV R24, R0 ;  /* 0x0000000000187202 */ /* 0x000fe40000000f00 */
        /* <DEDUP_REMOVED lines=14> */
[----:B------:R-:W4:Y:S02]  /*13c00*/  LDG.E.64 R24, desc[UR6][R32.64] ;  /* 0x0000000620187981 */ /* 0x000f24000c1e1b00 */
[----:B------:R-:W-:Y:S01]  /*13c10*/  IMAD.IADD R3, R3, 0x1, R5 ;  /* 0x0000000103037824 */ /* 0x000fe200078e0205 */
[----:B------:R-:W-:Y:S01]  /*13c20*/  IADD3.X R11, R33, UR12, RZ, P0, !PT ;  /* 0x0000000c210b7c10 */ /* 0x000fe200087fe4ff */
[----:B---3--:R-:W-:-:S04]  /*13c30*/  IMAD R5, R29, R26, RZ ;  /* 0x0000001a1d057224 */ /* 0x008fc800078e02ff */
[C---:B------:R-:W-:Y:S02]  /*13c40*/  IMAD R0, R28.reuse, R27, R5 ;  /* 0x0000001b1c007224 */ /* 0x040fe400078e0205 */
[----:B------:R-:W-:Y:S02]  /*13c50*/  IMAD.WIDE.U32 R28, R28, R26, R2 ;  /* 0x0000001a1c1c7225 */ /* 0x000fe400078e0002 */
[----:B------:R-:W2:Y:S04]  /*13c60*/  LDL.64 R26, [UR14+0x30] ;  /* 0x0000300eff1a7983 */ /* 0x000ea80008100a00 */
[----:B------:R-:W2:Y:S01]  /*13c70*/  LDG.E.64 R2, desc[UR6][R10.64] ;  /* 0x000000060a027981 */ /* 0x000ea2000c1e1b00 */
[----:B------:R-:W-:Y:S01]  /*13c80*/  UIADD3 UR10, UP0, UR10, -0x4, URZ ;  /* 0xfffffffc0a0a7890 */ /* 0x000fe2000ff1e03f */
[----:B------:R-:W-:-:S03]  /*13c90*/  IADD3 R29, R29, R0, RZ ;  /* 0x000000001d1d7210 */ /* 0x000fc60007ffe0ff */
        /* <DEDUP_REMOVED lines=13> */
[----:B------:R-:W-:Y:S01]  /*13d70*/  IMAD.IADD R3, R3, 0x1, R5 ;  /* 0x0000000103037824 */ /* 0x000fe200078e0205 */
[----:B------:R-:W-:Y:S01]  /*13d80*/  IADD3.X R5, R11, UR12, RZ, P3, !PT ;  /* 0x0000000c0b057c10 */ /* 0x000fe20009ffe4ff */
[----:B------:R-:W-:Y:S06]  /*13d90*/  @P0 BRA `(.L_x_8765) ;  /* 0xfffffffc00580947 */ /* 0x000fec000383ffff */
.L_x_8764:
[----:B------:R-:W0:Y:S02]  /*13da0*/  LDC R0, c[0x0][0x228] ;  /* 0x00008a00ff007b82 */ /* 0x000e240000000800 */
[----:B0-----:R-:W-:-:S04]  /*13db0*/  LOP3.LUT R0, R0, 0x3, RZ, 0xc0, !PT ;  /* 0x0000000300007812 */ /* 0x001fc800078ec0ff */
[----:B------:R-:W-:-:S04]  /*13dc0*/  ISETP.NE.U32.AND P0, PT, R0, RZ, PT ;  /* 0x000000ff0000720c */ /* 0x000fc80003f05070 */
[----:B------:R-:W-:-:S13]  /*13dd0*/  ISETP.NE.AND.EX P0, PT, RZ, RZ, PT, P0 ;  /* 0x000000ffff00720c */ /* 0x000fda0003f05300 */
[----:B------:R-:W-:Y:S05]  /*13de0*/  @!P0 BRA `(.L_x_8763) ;  /* 0x0000000000bc8947 */ /* 0x000fea0003800000 */
[----:B------:R-:W-:Y:S01]  /*13df0*/  UIMAD UR5, UR5, UR16, URZ ;  /* 0x00000010050572a4 */ /* 0x000fe2000f8e023f */
[----:B------:R-:W-:Y:S01]  /*13e00*/  MOV R11, UR4 ;  /* 0x00000004000b7c02 */ /* 0x000fe20008000f00 */
[----:B------:R-:W-:Y:S01]  /*13e10*/  ULDC UR18, c[0x0][0x218] ;  /* 0x0000860000127ab9 */ /* 0x000fe20000000800 */
[----:B------:R-:W-:Y:S01]  /*13e20*/  MOV R8, R6 ;  /* 0x0000000600087202 */ /* 0x000fe20000000f00 */
[----:B------:R-:W-:Y:S02]  /*13e30*/  UIMAD UR12, UR4, UR17, UR5 ;  /* 0x00000011040c72a4 */ /* 0x000fe4000f8e0205 */
[----:B------:R-:W-:Y:S02]  /*13e40*/  ULEA UR14, UR4, UR15, 0x3 ;  /* 0x0000000f040e7291 */ /* 0x000fe4000f8e183f */
[----:B------:R-:W-:-:S04]  /*13e50*/  IMAD.WIDE.U32 R10, R11, UR16, R8 ;  /* 0x000000100b0a7c25 */ /* 0x000fc8000f8e0008 */
[----:B------:R-:W-:Y:S01]  /*13e60*/  VIADD R5, R11, UR12 ;  /* 0x0000000c0b057c36 */ /* 0x000fe20008000000 */
[----:B------:R-:W-:-:S04]  /*13e70*/  LEA R24, P0, R10, UR18, 0x3 ;  /* 0x000000120a187c11 */ /* 0x000fc8000f8018ff */
[----:B------:R-:W-:Y:S02]  /*13e80*/  LEA.HI.X R25, R10, UR13, R5, 0x3, P0 ;  /* 0x0000000d0a197c11 */ /* 0x000fe400080f1c05 */
[----:B------:R-:W2:Y:S04]  /*13e90*/  LDL.64 R10, [UR14+0x18] ;  /* 0x0000180eff0a7983 */ /* 0x000ea80008100a00 */
        /* <DEDUP_REMOVED lines=10> */
[----:B------:R-:W-:Y:S02]  /*13f40*/  UIMAD.WIDE.U32 UR4, UR4, UR16, UR10 ;  /* 0x00000010040472a5 */ /* 0x000fe4000f8e000a */
[----:B------:R-:W-:Y:S01]  /*13f50*/  MOV R25, UR16 ;  /* 0x0000001000197c02 */ /* 0x000fe20008000f00 */
[----:B------:R-:W2:Y:S01]  /*13f60*/  LDL.64 R10, [UR14+0x20] ;  /* 0x0000200eff0a7983 */ /* 0x000ea20008100a00 */
[----:B------:R-:W-:Y:S02]  /*13f70*/  ISETP.NE.AND.EX P0, PT, RZ, RZ, PT, P0 ;  /* 0x000000ffff00720c */ /* 0x000fe40003f05300 */
[----:B------:R-:W-:Y:S01]  /*13f80*/  MOV R5, UR16 ;  /* 0x0000001000057c02 */ /* 0x000fe20008000f00 */
[----:B------:R-:W-:Y:S01]  /*13f90*/  IMAD.U32 R7, RZ, RZ, UR5 ;  /* 0x00000005ff077e24 */ /* 0x000fe2000f8e00ff */
[----:B------:R-:W-:-:S02]  /*13fa0*/  IADD3 R0, P3, R6, UR4, RZ ;  /* 0x0000000406007c10 */ /* 0x000fc4000ff7e0ff */
[----:B------:R-:W-:Y:S02]  /*13fb0*/  MOV R6, UR4 ;  /* 0x0000000400067c02 */ /* 0x000fe40008000f00 */
[----:B------:R-:W-:Y:S02]  /*13fc0*/  IADD3.X R7, R9, UR12, R7, P3, !PT ;  /* 0x0000000c09077c10 */ /* 0x000fe40009ffe407 */
[----:B------:R-:W-:-:S04]  /*13fd0*/  LEA R26, P3, R0, UR18, 0x3 ;  /* 0x00000012001a7c11 */ /* 0x000fc8000f8618ff */
[----:B------:R-:W-:Y:S01]  /*13fe0*/  LEA.HI.X R27, R0, UR13, R7, 0x3, P3 ;  /* 0x0000000d001b7c11 */ /* 0x000fe200098f1c07 */
[----:B------:R-:W-:Y:S01]  /*13ff0*/  IMAD.U32 R0, RZ, RZ, UR17 ;  /* 0x00000011ff007e24 */ /* 0x000fe2000f8e00ff */
[----:B------:R-:W-:Y:S01]  /*14000*/  @P0 LEA R24, P3, R25, R26, 0x3 ;  /* 0x0000001a19180211 */ /* 0x000fe200078618ff */
[----:B------:R-:W3:Y:S04]  /*14010*/  @P0 LDL.64 R6, [UR14+0x28] ;  /* 0x0000280eff060983 */ /* 0x000ee80008100a00 */
[----:B------:R-:W2:Y:S01]  /*14020*/  LDG.E.64 R8, desc[UR6][R26.64] ;  /* 0x000000061a087981 */ /* 0x000ea2000c1e1b00 */
[----:B------:R-:W-:-:S06]  /*14030*/  @P0 LEA.HI.X R25, R5, R27, R0, 0x3, P3 ;  /* 0x0000001b05190211 */ /* 0x000fcc00018f1c00 */
        /* <DEDUP_REMOVED lines=10> */
.L_x_8763:
[----:B------:R-:W-:Y:S05]  /*140e0*/  BSYNC B0 ;  /* 0x0000000000007941 */ /* 0x000fea0003800000 */
.L_x_8762:
[----:B------:R-:W-:Y:S01]  /*140f0*/  IADD3 R0, R4, 0x300, RZ ;  /* 0x0000030004007810 */ /* 0x000fe20007ffe0ff */
[----:B------:R-:W-:Y:S01]  /*14100*/  BSSY B0, `(.L_x_8769) ;  /* 0x0000165000007945 */ /* 0x000fe20003800000 */
[----:B------:R-:W-:Y:S01]  /*14110*/  IMAD.MOV.U32 R5, RZ, RZ, RZ ;  /* 0x000000ffff057224 */ /* 0x000fe200078e00ff */
[----:B------:R-:W-:Y:S02]  /*14120*/  CS2R R6, SRZ ;  /* 0x0000000000067805 */ /* 0x000fe4000001ff00 */
        /* <DEDUP_REMOVED lines=25> */
[----:B------:R-:W-:Y:S01]  /*142c0*/  ULDC UR4, c[0x0][0x218] ;  /* 0x0000860000047ab9 */ /* 0x000fe20000000800 */
[----:B------:R-:W-:Y:S01]  /*142d0*/  UIMAD.WIDE.U32 UR18, UR16, 0x8, URZ ;  /* 0x00000008101278a5 */ /* 0x000fe2000f8e003f */
[C---:B------:R-:W-:Y:S01]  /*142e0*/  LEA R26, P3, R8.reuse, UR4, 0x3 ;  /* 0x00000004081a7c11 */ /* 0x040fe2000f8618ff */
[----:B------:R-:W-:Y:S02]  /*142f0*/  UIADD3.X UR11, UR11, -0x1, URZ, UP0, !UPT ;  /* 0xffffffff0b0b7890 */ /* 0x000fe400087fe43f */
[----:B------:R-:W-:Y:S01]  /*14300*/  ISETP.LT.U32.AND P0, PT, RZ, UR10, PT ;  /* 0x0000000aff007c0c */ /* 0x000fe2000bf01070 */
[----:B------:R-:W-:Y:S01]  /*14310*/  UMOV UR4, URZ ;  /* 0x0000003f00047c82 */ /* 0x000fe20008000000 */
[----:B------:R-:W-:Y:S01]  /*14320*/  UMOV UR5, URZ ;  /* 0x0000003f00057c82 */ /* 0x000fe20008000000 */
[----:B------:R-:W-:Y:S02]  /*14330*/  LEA.HI.X R27, R8, UR13, R11, 0x3, P3 ;  /* 0x0000000d081b7c11 */ /* 0x000fe400098f1c0b */
[----:B------:R-:W-:-:S04]  /*14340*/  MOV R22, UR11 ;  /* 0x0000000b00167c02 */ /* 0x000fc80008000f00 */
[----:B------:R-:W-:-:S13]  /*14350*/  ISETP.GT.AND.EX P0, PT, R22, RZ, PT, P0 ;  /* 0x000000ff1600720c */ /* 0x000fda0003f04300 */
[----:B------:R-:W-:Y:S05]  /*14360*/  @!P0 BRA `(.L_x_8772) ;  /* 0x0000000c00848947 */ /* 0x000fea0003800000 */
[----:B------:R-:W-:Y:S01]  /*14370*/  UISETP.GT.U32.AND UP0, UPT, UR10, 0xc, UPT ;  /* 0x0000000c0a00788c */ /* 0x000fe2000bf04070 */
[----:B------:R-:W-:-:S03]  /*14380*/  PLOP3.LUT P0, PT, PT, PT, PT, 0x80, 0x0 ;  /* 0x000000000000781c */ /* 0x000fc60003f0f070 */
[----:B------:R-:W-:-:S06]  /*14390*/  UISETP.GT.AND.EX UP0, UPT, UR11, URZ, UPT, UP0 ;  /* 0x0000003f0b00728c */ /* 0x000fcc000bf04300 */
[----:B------:R-:W-:-:S13]  /*143a0*/  PLOP3.LUT P3, PT, PT, PT, UP0, 0x80, 0x0 ;  /* 0x000000000000781c */ /* 0x000fda0003f6f008 */
[----:B------:R-:W-:Y:S05]  /*143b0*/  @!P3 BRA `(.L_x_8773) ;  /* 0x000000080034b947 */ /* 0x000fea0003800000 */
[----:B------:R-:W-:-:S13]  /*143c0*/  PLOP3.LUT P0, PT, PT, PT, PT, 0x8, 0x0 ;  /* 0x000000000000781c */ /* 0x000fda0003f0e170 */
.L_x_8774:
[----:B------:R-:W-:Y:S01]  /*143d0*/  ULEA UR14, UR4, UR15, 0x3 ;  /* 0x0000000f040e7291 */ /* 0x000fe2000f8e183f */
[----:B------:R0:W2:Y:S01]  /*143e0*/  LDG.E.64 R24, desc[UR6][R26.64] ;  /* 0x000000061a187981 */ /* 0x0000a2000c1e1b00 */
[----:B------:R-:W-:-:S07]  /*143f0*/  USHF.L.U32 UR12, UR17, 0x3, URZ ;  /* 0x00000003110c7899 */ /* 0x000fce000800063f */
[----:B------:R-:W2:Y:S01]  /*14400*/  LDL.64 R22, [UR14+0x18] ;  /* 0x0000180eff167983 */ /* 0x000ea20008100a00 */
[----:B------:R-:W-:Y:S01]  /*14410*/  UIADD3 UR12, UR19, UR12, URZ ;  /* 0x0000000c130c7290 */ /* 0x000fe2000fffe03f */
[----:B0-----:R-:W-:Y:S02]  /*14420*/  IADD3 R26, P3, R26, UR18, RZ ;  /* 0x000000121a1a7c10 */ /* 0x001fe4000ff7e0ff */
[----:B------:R-:W3:Y:S03]  /*14430*/  LDL.64 R28, [UR14+0x20] ;  /* 0x0000200eff1c7983 */ /* 0x000ee60008100a00 */
[----:B------:R-:W-:-:S05]  /*14440*/  IADD3.X R27, R27, UR12, RZ, P3, !PT ;  /* 0x0000000c1b1b7c10 */ /* 0x000fca0009ffe4ff */
[----:B------:R0:W3:Y:S01]  /*14450*/  LDG.E.64 R32, desc[UR6][R26.64] ;  /* 0x000000061a207981 */ /* 0x0000e2000c1e1b00 */
[----:B------:R-:W-:-:S04]  /*14460*/  IADD3 R34, P3, R26, UR18, RZ ;  /* 0x000000121a227c10 */ /* 0x000fc8000ff7e0ff */
        /* <DEDUP_REMOVED lines=8> */
[----:B---3--:R-:W-:Y:S02]  /*144f0*/  IMAD R33, R33, R28, RZ ;  /* 0x0000001c21217224 */ /* 0x008fe400078e02ff */
[----:B------:R-:W-:Y:S02]  /*14500*/  IMAD.IADD R7, R7, 0x1, R37 ;  /* 0x0000000107077824 */ /* 0x000fe400078e0225 */
[----:B------:R-:W-:-:S02]  /*14510*/  IMAD R37, R32, R29, R33 ;  /* 0x0000001d20257224 */ /* 0x000fc400078e0221 */
[----:B------:R-:W-:Y:S02]  /*14520*/  IMAD.WIDE.U32 R6, R32, R28, R6 ;  /* 0x0000001c20067225 */ /* 0x000fe400078e0006 */
[----:B------:R-:W3:Y:S04]  /*14530*/  LDG.E.64 R32, desc[UR6][R26.64] ;  /* 0x000000061a207981 */ /* 0x000ee8000c1e1b00 */
[----:B------:R-:W3:Y:S01]  /*14540*/  LDL.64 R28, [UR14+0x30] ;  /* 0x0000300eff1c7983 */ /* 0x000ee20008100a00 */
[----:B0-----:R-:W-:Y:S02]  /*14550*/  IADD3 R34, P3, R26, UR18, RZ ;  /* 0x000000121a227c10 */ /* 0x001fe4000ff7e0ff */
[----:B------:R-:W-:Y:S02]  /*14560*/  IADD3 R7, R7, R37, RZ ;  /* 0x0000002507077210 */ /* 0x000fe40007ffe0ff */
        /* <DEDUP_REMOVED lines=12> */
[----:B------:R0:W2:Y:S04]  /*14630*/  LDG.E.64 R32, desc[UR6][R22.64] ;  /* 0x0000000616207981 */ /* 0x0000a8000c1e1b00 */
[----:B------:R-:W2:Y:S01]  /*14640*/  LDL.64 R28, [UR14+0x40] ;  /* 0x0000400eff1c7983 */ /* 0x000ea20008100a00 */
[----:B------:R-:W-:Y:S01]  /*14650*/  IMAD.IADD R7, R7, 0x1, R26 ;  /* 0x0000000107077824 */ /* 0x000fe200078e021a */
[----:B------:R-:W-:-:S04]  /*14660*/  IADD3 R26, P3, R22, UR18, RZ ;  /* 0x00000012161a7c10 */ /* 0x000fc8000ff7e0ff */
[----:B------:R-:W-:Y:S02]  /*14670*/  IADD3.X R27, R23, UR12, RZ, P3, !PT ;  /* 0x0000000c171b7c10 */ /* 0x000fe40009ffe4ff */
[----:B0-----:R-:W-:-:S04]  /*14680*/  IADD3 R22, P3, R26, UR18, RZ ;  /* 0x000000121a167c10 */ /* 0x001fc8000ff7e0ff */
[----:B------:R-:W-:Y:S01]  /*14690*/  IADD3.X R23, R27, UR12, RZ, P3, !PT ;  /* 0x0000000c1b177c10 */ /* 0x000fe20009ffe4ff */
[-C--:B----4-:R-:W-:Y:S02]  /*146a0*/  IMAD R35, R37, R24.reuse, RZ ;  /* 0x0000001825237224 */ /* 0x090fe400078e02ff */
[----:B------:R-:W-:-:S04]  /*146b0*/  IMAD.WIDE.U32 R6, R36, R24, R6 ;  /* 0x0000001824067225 */ /* 0x000fc800078e0006 */
[----:B------:R-:W-:Y:S02]  /*146c0*/  IMAD R25, R36, R25, R35 ;  /* 0x0000001924197224 */ /* 0x000fe400078e0223 */
[----:B------:R-:W3:Y:S04]  /*146d0*/  LDG.E.64 R36, desc[UR6][R26.64] ;  /* 0x000000061a247981 */ /* 0x000ee8000c1e1b00 */
[----:B------:R-:W3:Y:S01]  /*146e0*/  LDL.64 R34, [UR14+0x48] ;  /* 0x0000480eff227983 */ /* 0x000ee20008100a00 */
[----:B------:R-:W-:Y:S01]  /*146f0*/  IADD3 R7, R7, R25, RZ ;  /* 0x0000001907077210 */ /* 0x000fe20007ffe0ff */
[-C--:B--2---:R-:W-:Y:S02]  /*14700*/  IMAD R25, R33, R28.reuse, RZ ;  /* 0x0000001c21197224 */ /* 0x084fe400078e02ff */
[----:B------:R-:W-:-:S04]  /*14710*/  IMAD.WIDE.U32 R6, R32, R28, R6 ;  /* 0x0000001c20067225 */ /* 0x000fc800078e0006 */
[----:B------:R-:W-:Y:S02]  /*14720*/  IMAD R24, R32, R29, R25 ;  /* 0x0000001d20187224 */ /* 0x000fe400078e0219 */
[----:B------:R0:W2:Y:S04]  /*14730*/  LDG.E.64 R32, desc[UR6][R22.64] ;  /* 0x0000000616207981 */ /* 0x0000a8000c1e1b00 */
[----:B------:R-:W2:Y:S01]  /*14740*/  LDL.64 R28, [UR14+0x50] ;  /* 0x0000500eff1c7983 */ /* 0x000ea20008100a00 */
[----:B------:R-:W-:Y:S02]  /*14750*/  IADD3 R7, R7, R24, RZ ;  /* 0x0000001807077210 */ /* 0x000fe40007ffe0ff */
[----:B------:R-:W-:-:S04]  /*14760*/  IADD3 R24, P3, R22, UR18, RZ ;  /* 0x0000001216187c10 */ /* 0x000fc8000ff7e0ff */
[----:B------:R-:W-:Y:S02]  /*14770*/  IADD3.X R25, R23, UR12, RZ, P3, !PT ;  /* 0x0000000c17197c10 */ /* 0x000fe40009ffe4ff */
[----:B0-----:R-:W-:-:S04]  /*14780*/  IADD3 R22, P3, R24, UR18, RZ ;  /* 0x0000001218167c10 */ /* 0x001fc8000ff7e0ff */
[----:B------:R-:W-:Y:S01]  /*14790*/  IADD3.X R23, R25, UR12, RZ, P3, !PT ;  /* 0x0000000c19177c10 */ /* 0x000fe20009ffe4ff */
[-C--:B---3--:R-:W-:Y:S02]  /*147a0*/  IMAD R27, R37, R34.reuse, RZ ;  /* 0x00000022251b7224 */ /* 0x088fe400078e02ff */
[----:B------:R-:W-:-:S04]  /*147b0*/  IMAD.WIDE.U32 R6, R36, R34, R6 ;  /* 0x0000002224067225 */ /* 0x000fc800078e0006 */
[----:B------:R-:W-:Y:S02]  /*147c0*/  IMAD R26, R36, R35, R27 ;  /* 0x00000023241a7224 */ /* 0x000fe400078e021b */
[----:B------:R0:W3:Y:S04]  /*147d0*/  LDG.E.64 R36, desc[UR6][R24.64] ;  /* 0x0000000618247981 */ /* 0x0000e8000c1e1b00 */
[----:B------:R-:W3:Y:S01]  /*147e0*/  LDL.64 R34, [UR14+0x58] ;  /* 0x0000580eff227983 */ /* 0x000ee20008100a00 */
[----:B------:R-:W-:Y:S02]  /*147f0*/  IMAD.IADD R7, R7, 0x1, R26 ;  /* 0x0000000107077824 */ /* 0x000fe400078e021a */
[-C--:B--2---:R-:W-:Y:S02]  /*14800*/  IMAD R27, R33, R28.reuse, RZ ;  /* 0x0000001c211b7224 */ /* 0x084fe400078e02ff */
[----:B------:R-:W-:-:S04]  /*14810*/  IMAD.WIDE.U32 R6, R32, R28, R6 ;  /* 0x0000001c20067225 */ /* 0x000fc800078e0006 */
[----:B------:R-:W-:Y:S02]  /*14820*/  IMAD R26, R32, R29, R27 ;  /* 0x0000001d201a7224 */ /* 0x000fe400078e021b */
[----:B------:R1:W2:Y:S04]  /*14830*/  LDG.E.64 R32, desc[UR6][R22.64] ;  /* 0x0000000616207981 */ /* 0x0002a8000c1e1b00 */
[----:B------:R-:W2:Y:S01]  /*14840*/  LDL.64 R28, [UR14+0x60] ;  /* 0x0000600eff1c7983 */ /* 0x000ea20008100a00 */
        /* <DEDUP_REMOVED lines=8> */
[----:B------:R0:W3:Y:S04]  /*148d0*/  LDG.E.64 R36, desc[UR6][R24.64] ;  /* 0x0000000618247981 */ /* 0x0000e8000c1e1b00 */
[----:B------:R-:W3:Y:S01]  /*148e0*/  LDL.64 R34, [UR14+0x68] ;  /* 0x0000680eff227983 */ /* 0x000ee20008100a00 */
[----:B------:R-:W-:Y:S01]  /*148f0*/  IADD3 R7, R7, R26, RZ ;  /* 0x0000001a07077210 */ /* 0x000fe20007ffe0ff */
[-C--:B--2---:R-:W-:Y:S02]  /*14900*/  IMAD R27, R33, R28.reuse, RZ ;  /* 0x0000001c211b7224 */ /* 0x084fe400078e02ff */
[----:B------:R-:W-:-:S04]  /*14910*/  IMAD.WIDE.U32 R6, R32, R28, R6 ;  /* 0x0000001c20067225 */ /* 0x000fc800078e0006 */
[----:B------:R-:W-:Y:S02]  /*14920*/  IMAD R26, R32, R29, R27 ;  /* 0x0000001d201a7224 */ /* 0x000fe400078e021b */
[----:B------:R1:W2:Y:S04]  /*14930*/  LDG.E.64 R32, desc[UR6][R22.64] ;  /* 0x0000000616207981 */ /* 0x0002a8000c1e1b00 */
[----:B------:R-:W2:Y:S01]  /*14940*/  LDL.64 R28, [UR14+0x70] ;  /* 0x0000700eff1c7983 */ /* 0x000ea20008100a00 */
        /* <DEDUP_REMOVED lines=8> */
[----:B------:R-:W3:Y:S04]  /*149d0*/  LDG.E.64 R36, desc[UR6][R24.64] ;  /* 0x0000000618247981 */ /* 0x000ee8000c1e1b00 */
[----:B------:R-:W3:Y:S01]  /*149e0*/  LDL.64 R34, [UR14+0x78] ;  /* 0x0000780eff227983 */ /* 0x000ee20008100a00 */
[----:B------:R-:W-:Y:S01]  /*149f0*/  IADD3 R7, R7, R26, RZ ;  /* 0x0000001a07077210 */ /* 0x000fe20007ffe0ff */
[----:B--2---:R-:W-:-:S04]  /*14a00*/  IMAD R27, R33, R28, RZ ;  /* 0x0000001c211b7224 */ /* 0x004fc800078e02ff */
[C---:B------:R-:W-:Y:S02]  /*14a10*/  IMAD R26, R32.reuse, R29, R27 ;  /* 0x0000001d201a7224 */ /* 0x040fe400078e021b */
[----:B------:R-:W-:Y:S02]  /*14a20*/  IMAD.WIDE.U32 R32, R32, R28, R6 ;  /* 0x0000001c20207225 */ /* 0x000fe400078e0006 */
[----:B------:R0:W2:Y:S04]  /*14a30*/  LDG.E.64 R28, desc[UR6][R22.64] ;  /* 0x00000006161c7981 */ /* 0x0000a8000c1e1b00 */
[----:B------:R-:W2:Y:S01]  /*14a40*/  LDL.64 R6, [UR14+0x80] ;  /* 0x0000800eff067983 */ /* 0x000ea20008100a00 */
[----:B------:R-:W-:Y:S01]  /*14a50*/  IADD3 R27, R33, R26, RZ ;  /* 0x0000001a211b7210 */ /* 0x000fe20007ffe0ff */
[----:B------:R-:W-:Y:S01]  /*14a60*/  IMAD.MOV.U32 R26, RZ, RZ, R32 ;  /* 0x000000ffff1a7224 */ /* 0x000fe200078e0020 */
[----:B------:R-:W-:-:S04]  /*14a70*/  IADD3 R32, P3, R22, UR18, RZ ;  /* 0x0000001216207c10 */ /* 0x000fc8000ff7e0ff */
[----:B------:R-:W-:Y:S02]  /*14a80*/  IADD3.X R33, R23, UR12, RZ, P3, !PT ;  /* 0x0000000c17217c10 */ /* 0x000fe40009ffe4ff */
[----:B0-----:R-:W-:-:S04]  /*14a90*/  IADD3 R22, P3, R32, UR18, RZ ;  /* 0x0000001220167c10 */ /* 0x001fc8000ff7e0ff */
[----:B------:R-:W-:Y:S01]  /*14aa0*/  IADD3.X R23, R33, UR12, RZ, P3, !PT ;  /* 0x0000000c21177c10 */ /* 0x000fe20009ffe4ff */
[----:B---3--:R-:W-:-:S04]  /*14ab0*/  IMAD R25, R37, R34, RZ ;  /* 0x0000002225197224 */ /* 0x008fc800078e02ff */
[C---:B------:R-:W-:Y:S02]  /*14ac0*/  IMAD R24, R36.reuse, R35, R25 ;  /* 0x0000002324187224 */ /* 0x040fe400078e0219 */
[----:B------:R-:W-:Y:S02]  /*14ad0*/  IMAD.WIDE.U32 R34, R36, R34, R26 ;  /* 0x0000002224227225 */ /* 0x000fe400078e001a */
[----:B------:R-:W3:Y:S03]  /*14ae0*/  LDG.E.64 R26, desc[UR6][R32.64] ;  /* 0x00000006201a7981 */ /* 0x000ee6000c1e1b00 */
[----:B------:R-:W-:Y:S01]  /*14af0*/  IADD3 R35, R35, R24, RZ ;  /* 0x0000001823237210 */ /* 0x000fe20007ffe0ff */
[----:B------:R-:W4:Y:S04]  /*14b00*/  LDG.E.64 R36, desc[UR6][R22.64] ;  /* 0x0000000616247981 */ /* 0x000f28000c1e1b00 */
[----:B------:R-:W3:Y:S01]  /*14b10*/  LDL.64 R24, [UR14+0x88] ;  /* 0x0000880eff187983 */ /* 0x000ee20008100a00 */
[----:B--2---:R-:W-:-:S04]  /*14b20*/  IMAD R29, R29, R6, RZ ;  /* 0x000000061d1d7224 */ /* 0x004fc800078e02ff */
[C---:B------:R-:W-:Y:S02]  /*14b30*/  IMAD R7, R28.reuse, R7, R29 ;  /* 0x000000071c077224 */ /* 0x040fe400078e021d */
[----:B------:R-:W-:Y:S02]  /*14b40*/  IMAD.WIDE.U32 R28, R28, R6, R34 ;  /* 0x000000061c1c7225 */ /* 0x000fe400078e0022 */
[----:B------:R-:W4:Y:S01]  /*14b50*/  LDL.64 R34, [UR14+0x90] ;  /* 0x0000900eff227983 */ /* 0x000f220008100a00 */
[----:B------:R-:W-:Y:S02]  /*14b60*/  UIADD3 UR10, UP0, UR10, -0x10, URZ ;  /* 0xfffffff00a0a7890 */ /* 0x000fe4000ff1e03f */
[----:B------:R-:W-:Y:S02]  /*14b70*/  IADD3 R29, R29, R7, RZ ;  /* 0x000000071d1d7210 */ /* 0x000fe40007ffe0ff */
        /* <DEDUP_REMOVED lines=10> */
[----:B----4-:R-:W-:Y:S01]  /*14c20*/  IMAD R7, R37, R34, RZ ;  /* 0x0000002225077224 */ /* 0x010fe200078e02ff */
[----:B------:R-:W-:-:S03]  /*14c30*/  IADD3 R26, P3, R22, UR18, RZ ;  /* 0x00000012161a7c10 */ /* 0x000fc6000ff7e0ff */
[C---:B------:R-:W-:Y:S02]  /*14c40*/  IMAD R27, R36.reuse, R35, R7 ;  /* 0x00000023241b7224 */ /* 0x040fe400078e0207 */
[----:B------:R-:W-:-:S05]  /*14c50*/  IMAD.WIDE.U32 R6, R36, R34, R24 ;  /* 0x0000002224067225 */ /* 0x000fca00078e0018 */
[----:B------:R-:W-:Y:S02]  /*14c60*/  IADD3 R7, R7, R27, RZ ;  /* 0x0000001b07077210 */ /* 0x000fe40007ffe0ff */
[----:B------:R-:W-:Y:S01]  /*14c70*/  IADD3.X R27, R23, UR12, RZ, P3, !PT ;  /* 0x0000000c171b7c10 */ /* 0x000fe20009ffe4ff */
[----:B------:R-:W-:Y:S06]  /*14c80*/  @P4 BRA `(.L_x_8774) ;  /* 0xfffffff400d04947 */ /* 0x000fec000383ffff */
.L_x_8773:
[----:B------:R-:W-:-:S04]  /*14c90*/  UISETP.GT.U32.AND UP0, UPT, UR10, 0x4, UPT ;  /* 0x000000040a00788c */ /* 0x000fc8000bf04070 */
[----:B------:R-:W-:-:S06]  /*14ca0*/  UISETP.GT.AND.EX UP0, UPT, UR11, URZ, UPT, UP0 ;  /* 0x0000003f0b00728c */ /* 0x000fcc000bf04300 */
[----:B------:R-:W-:-:S13]  /*14cb0*/  PLOP3.LUT P3, PT, PT, PT, UP0, 0x80, 0x0 ;  /* 0x000000000000781c */ /* 0x000fda0003f6f008 */
[----:B------:R-:W-:Y:S05]  /*14cc0*/  @!P3 BRA `(.L_x_8775) ;  /* 0x000000040020b947 */ /* 0x000fea0003800000 */
[----:B------:R-:W-:Y:S01]  /*14cd0*/  ULEA UR14, UR4, UR15, 0x3 ;  /* 0x0000000f040e7291 */ /* 0x000fe2000f8e183f */
[----:B------:R-:W2:Y:S01]  /*14ce0*/  LDG.E.64 R32, desc[UR6][R26.64] ;  /* 0x000000061a207981 */ /* 0x000ea2000c1e1b00 */
[----:B------:R-:W-:-:S07]  /*14cf0*/  USHF.L.U32 UR12, UR17, 0x3, URZ ;  /* 0x00000003110c7899 */ /* 0x000fce000800063f */
[----:B------:R-:W2:Y:S01]  /*14d00*/  LDL.64 R22, [UR14+0x18] ;  /* 0x0000180eff167983 */ /* 0x000ea20008100a00 */
[----:B------:R-:W-:Y:S01]  /*14d10*/  UIADD3 UR12, UR19, UR12, URZ ;  /* 0x0000000c130c7290 */ /* 0x000fe2000fffe03f */
[----:B------:R-:W-:-:S05]  /*14d20*/  IADD3 R34, P0, R26, UR18, RZ ;  /* 0x000000121a227c10 */ /* 0x000fca000ff1e0ff */
[----:B------:R-:W-:Y:S02]  /*14d30*/  IADD3.X R35, R27, UR12, RZ, P0, !PT ;  /* 0x0000000c1b237c10 */ /* 0x000fe400087fe4ff */
[----:B------:R-:W3:Y:S04]  /*14d40*/  LDL.64 R26, [UR14+0x20] ;  /* 0x0000200eff1a7983 */ /* 0x000ee80008100a00 */
        /* <DEDUP_REMOVED lines=14> */
[----:B------:R-:W3:Y:S04]  /*14e30*/  LDG.E.64 R24, desc[UR6][R34.64] ;  /* 0x0000000622187981 */ /* 0x000ee8000c1e1b00 */
[----:B------:R-:W3:Y:S01]  /*14e40*/  LDL.64 R26, [UR14+0x30] ;  /* 0x0000300eff1a7983 */ /* 0x000ee20008100a00 */
[----:B0-----:R-:W-:Y:S01]  /*14e50*/  IADD3 R28, P0, R34, UR18, RZ ;  /* 0x00000012221c7c10 */ /* 0x001fe2000ff1e0ff */
[----:B------:R-:W-:-:S03]  /*14e60*/  IMAD.IADD R7, R7, 0x1, R37 ;  /* 0x0000000107077824 */ /* 0x000fc600078e0225 */
[----:B------:R-:W-:-:S05]  /*14e70*/  IADD3.X R29, R35, UR12, RZ, P0, !PT ;  /* 0x0000000c231d7c10 */ /* 0x000fca00087fe4ff */
[----:B------:R0:W4:Y:S01]  /*14e80*/  LDG.E.64 R36, desc[UR6][R28.64] ;  /* 0x000000061c247981 */ /* 0x000122000c1e1b00 */
        /* <DEDUP_REMOVED lines=8> */
[----:B------:R-:W-:-:S02]  /*14f10*/  IMAD.WIDE.U32 R6, R24, R26, R6 ;  /* 0x0000001a18067225 */ /* 0x000fc400078e0006 */
[----:B------:R-:W2:Y:S02]  /*14f20*/  LDG.E.64 R34, desc[UR6][R22.64] ;  /* 0x0000000616227981 */ /* 0x000ea4000c1e1b00 */
[----:B------:R-:W-:Y:S02]  /*14f30*/  IMAD R25, R24, R27, R25 ;  /* 0x0000001b18197224 */ /* 0x000fe400078e0219 */
[----:B------:R-:W2:Y:S03]  /*14f40*/  LDL.64 R26, [UR14+0x40] ;  /* 0x0000400eff1a7983 */ /* 0x000ea60008100a00 */
[----:B------:R-:W-:Y:S02]  /*14f50*/  IADD3 R7, R7, R25, RZ ;  /* 0x0000001907077210 */ /* 0x000fe40007ffe0ff */
[----:B0-----:R-:W-:-:S04]  /*14f60*/  IADD3 R28, P0, R22, UR18, RZ ;  /* 0x00000012161c7c10 */ /* 0x001fc8000ff1e0ff */
[----:B------:R-:W-:Y:S02]  /*14f70*/  IADD3.X R29, R23, UR12, RZ, P0, !PT ;  /* 0x0000000c171d7c10 */ /* 0x000fe400087fe4ff */
[----:B------:R-:W3:Y:S01]  /*14f80*/  LDL.64 R22, [UR14+0x48] ;  /* 0x0000480eff167983 */ /* 0x000ee20008100a00 */
[-C--:B----4-:R-:W-:Y:S02]  /*14f90*/  IMAD R25, R37, R32.reuse, RZ ;  /* 0x0000002025197224 */ /* 0x090fe400078e02ff */
[----:B------:R-:W-:-:S04]  /*14fa0*/  IMAD.WIDE.U32 R6, R36, R32, R6 ;  /* 0x0000002024067225 */ /* 0x000fc800078e0006 */
[----:B------:R-:W-:-:S04]  /*14fb0*/  IMAD R24, R36, R33, R25 ;  /* 0x0000002124187224 */ /* 0x000fc800078e0219 */
[----:B------:R-:W-:Y:S01]  /*14fc0*/  IMAD.IADD R7, R7, 0x1, R24 ;  /* 0x0000000107077824 */ /* 0x000fe200078e0218 */
[----:B------:R-:W-:-:S04]  /*14fd0*/  IADD3 R24, P0, R28, UR18, RZ ;  /* 0x000000121c187c10 */ /* 0x000fc8000ff1e0ff */
[----:B------:R-:W-:Y:S02]  /*14fe0*/  IADD3.X R25, R29, UR12, RZ, P0, !PT ;  /* 0x0000000c1d197c10 */ /* 0x000fe400087fe4ff */
[----:B------:R-:W3:Y:S01]  /*14ff0*/  LDG.E.64 R28, desc[UR6][R28.64] ;  /* 0x000000061c1c7981 */ /* 0x000ee2000c1e1b00 */
[-C--:B--2---:R-:W-:Y:S02]  /*15000*/  IMAD R33, R35, R26.reuse, RZ ;  /* 0x0000001a23217224 */ /* 0x084fe400078e02ff */
[----:B------:R-:W-:-:S04]  /*15010*/  IMAD.WIDE.U32 R6, R34, R26, R6 ;  /* 0x0000001a22067225 */ /* 0x000fc800078e0006 */
[----:B------:R-:W-:Y:S02]  /*15020*/  IMAD R27, R34, R27, R33 ;  /* 0x0000001b221b7224 */ /* 0x000fe400078e0221 */
[----:B------:R-:W2:Y:S04]  /*15030*/  LDG.E.64 R34, desc[UR6][R24.64] ;  /* 0x0000000618227981 */ /* 0x000ea8000c1e1b00 */
[----:B------:R-:W2:Y:S01]  /*15040*/  LDL.64 R32, [UR14+0x50] ;  /* 0x0000500eff207983 */ /* 0x000ea20008100a00 */
[----:B------:R-:W-:Y:S02]  /*15050*/  IADD3 R7, R7, R27, RZ ;  /* 0x0000001b07077210 */ /* 0x000fe40007ffe0ff */
[----:B------:R-:W-:Y:S01]  /*15060*/  IADD3 R26, P3, R24, UR18, RZ ;  /* 0x00000012181a7c10 */ /* 0x000fe2000ff7e0ff */
[----:B------:R-:W-:Y:S01]  /*15070*/  UIADD3 UR10, UP1, UR10, -0x8, URZ ;  /* 0xfffffff80a0a7890 */ /* 0x000fe2000ff3e03f */
[----:B------:R-:W-:Y:S01]  /*15080*/  PLOP3.LUT P0, PT, PT, PT, PT, 0x8, 0x0 ;  /* 0x000000000000781c */ /* 0x000fe20003f0e170 */
[----:B------:R-:W-:-:S02]  /*15090*/  UIADD3 UR4, UP0, UR4, 0x8, URZ ;  /* 0x0000000804047890 */ /* 0x000fc4000ff1e03f */
[----:B------:R-:W-:Y:S02]  /*150a0*/  UIADD3.X UR11, UR11, -0x1, URZ, UP1, !UPT ;  /* 0xffffffff0b0b7890 */ /* 0x000fe40008ffe43f */
[----:B------:R-:W-:Y:S01]  /*150b0*/  UIADD3.X UR5, URZ, UR5, URZ, UP0, !UPT ;  /* 0x000000053f057290 */ /* 0x000fe200087fe43f */
[-C--:B---3--:R-:W-:Y:S02]  /*150c0*/  IMAD R27, R29, R22.reuse, RZ ;  /* 0x000000161d1b7224 */ /* 0x088fe400078e02ff */
[----:B------:R-:W-:-:S04]  /*150d0*/  IMAD.WIDE.U32 R6, R28, R22, R6 ;  /* 0x000000161c067225 */ /* 0x000fc800078e0006 */
[----:B------:R-:W-:-:S05]  /*150e0*/  IMAD R27, R28, R23, R27 ;  /* 0x000000171c1b7224 */ /* 0x000fca00078e021b */
[----:B------:R-:W-:Y:S01]  /*150f0*/  IADD3 R7, R7, R27, RZ ;  /* 0x0000001b07077210 */ /* 0x000fe20007ffe0ff */
[-C--:B--2---:R-:W-:Y:S02]  /*15100*/  IMAD R23, R35, R32.reuse, RZ ;  /* 0x0000002023177224 */ /* 0x084fe400078e02ff */
[----:B------:R-:W-:-:S04]  /*15110*/  IMAD.WIDE.U32 R6, R34, R32, R6 ;  /* 0x0000002022067225 */ /* 0x000fc800078e0006 */
[----:B------:R-:W-:Y:S01]  /*15120*/  IMAD R23, R34, R33, R23 ;  /* 0x0000002122177224 */ /* 0x000fe200078e0217 */
[----:B------:R-:W-:-:S03]  /*15130*/  IADD3.X R27, R25, UR12, RZ, P3, !PT ;  /* 0x0000000c191b7c10 */ /* 0x000fc60009ffe4ff */
[----:B------:R-:W-:-:S07]  /*15140*/  IMAD.IADD R7, R7, 0x1, R23 ;  /* 0x0000000107077824 */ /* 0x000fce00078e0217 */
.L_x_8775:
[----:B------:R-:W-:-:S04]  /*15150*/  ISETP.NE.U32.AND P3, PT, RZ, UR10, PT ;  /* 0x0000000aff007c0c */ /* 0x000fc8000bf65070 */
[----:B------:R-:W-:-:S13]  /*15160*/  ISETP.NE.OR.EX P0, PT, RZ, UR11, P0, P3 ;  /* 0x0000000bff007c0c */ /* 0x000fda0008705730 */
[----:B------:R-:W-:Y:S05]  /*15170*/  @!P0 BRA `(.L_x_8771) ;  /* 0x0000000000a88947 */ /* 0x000fea0003800000 */
.L_x_8772:
[----:B------:R-:W-:Y:S01]  /*15180*/  ULEA UR14, UR4, UR15, 0x3 ;  /* 0x0000000f040e7291 */ /* 0x000fe2000f8e183f */
[----:B------:R0:W2:Y:S01]  /*15190*/  LDG.E.64 R22, desc[UR6][R26.64] ;  /* 0x000000061a167981 */ /* 0x0000a2000c1e1b00 */
[----:B------:R-:W-:-:S04]  /*151a0*/  USHF.L.U32 UR12, UR17, 0x3, URZ ;  /* 0x00000003110c7899 */ /* 0x000fc8000800063f */
[----:B------:R-:W-:-:S03]  /*151b0*/  UIADD3 UR12, UR19, UR12, URZ ;  /* 0x0000000c130c7290 */ /* 0x000fc6000fffe03f */
[----:B------:R-:W2:Y:S01]  /*151c0*/  LDL.64 R24, [UR14+0x18] ;  /* 0x0000180eff187983 */ /* 0x000ea20008100a00 */
[----:B0-----:R-:W-:-:S03]  /*151d0*/  IADD3 R26, P0, R26, UR18, RZ ;  /* 0x000000121a1a7c10 */ /* 0x001fc6000ff1e0ff */
[----:B------:R-:W3:Y:S01]  /*151e0*/  LDL.64 R32, [UR14+0x20] ;  /* 0x0000200eff207983 */ /* 0x000ee20008100a00 */
[----:B------:R-:W-:-:S05]  /*151f0*/  IADD3.X R27, R27, UR12, RZ, P0, !PT ;  /* 0x0000000c1b1b7c10 */ /* 0x000fca00087fe4ff */
[----:B------:R-:W3:Y:S01]  /*15200*/  LDG.E.64 R28, desc[UR6][R26.64] ;  /* 0x000000061a1c7981 */ /* 0x000ee2000c1e1b00 */
[-C--:B--2---:R-:W-:Y:S02]  /*15210*/  IMAD R23, R23, R24.reuse, RZ ;  /* 0x0000001817177224 */ /* 0x084fe400078e02ff */
[----:B------:R-:W-:Y:S01]  /*15220*/  IMAD.WIDE.U32 R6, R22, R24, R6 ;  /* 0x0000001816067225 */ /* 0x000fe200078e0006 */
[----:B------:R-:W-:-:S03]  /*15230*/  IADD3 R24, P0, R26, UR18, RZ ;  /* 0x000000121a187c10 */ /* 0x000fc6000ff1e0ff */
[----:B------:R-:W-:Y:S01]  /*15240*/  IMAD R23, R22, R25, R23 ;  /* 0x0000001916177224 */ /* 0x000fe200078e0217 */
[----:B------:R-:W-:Y:S02]  /*15250*/  IADD3.X R25, R27, UR12, RZ, P0, !PT ;  /* 0x0000000c1b197c10 */ /* 0x000fe400087fe4ff */
[----:B------:R-:W-:Y:S01]  /*15260*/  IADD3 R22, P0, R24, UR18, RZ ;  /* 0x0000001218167c10 */ /* 0x000fe2000ff1e0ff */
[----:B------:R-:W2:Y:S01]  /*15270*/  LDL.64 R26, [UR14+0x28] ;  /* 0x0000280eff1a7983 */ /* 0x000ea20008100a00 */
[----:B------:R-:W-:-:S03]  /*15280*/  IADD3 R7, R7, R23, RZ ;  /* 0x0000001707077210 */ /* 0x000fc60007ffe0ff */
[----:B------:R-:W2:Y:S01]  /*15290*/  LDG.E.64 R34, desc[UR6][R24.64] ;  /* 0x0000000618227981 */ /* 0x000ea2000c1e1b00 */
[-C--:B---3--:R-:W-:Y:S01]  /*152a0*/  IMAD R29, R29, R32.reuse, RZ ;  /* 0x000000201d1d7224 */ /* 0x088fe200078e02ff */
[----:B------:R-:W-:Y:S01]  /*152b0*/  IADD3.X R23, R25, UR12, RZ, P0, !PT ;  /* 0x0000000c19177c10 */ /* 0x000fe200087fe4ff */
[----:B------:R-:W-:-:S04]  /*152c0*/  IMAD.WIDE.U32 R6, R28, R32, R6 ;  /* 0x000000201c067225 */ /* 0x000fc800078e0006 */
[----:B------:R-:W-:Y:S02]  /*152d0*/  IMAD R37, R28, R33, R29 ;  /* 0x000000211c257224 */ /* 0x000fe400078e021d */
[----:B------:R-:W3:Y:S04]  /*152e0*/  LDG.E.64 R28, desc[UR6][R22.64] ;  /* 0x00000006161c7981 */ /* 0x000ee8000c1e1b00 */
[----:B------:R-:W3:Y:S01]  /*152f0*/  LDL.64 R32, [UR14+0x30] ;  /* 0x0000300eff207983 */ /* 0x000ee20008100a00 */
[----:B------:R-:W-:Y:S01]  /*15300*/  UIADD3 UR10, UP0, UR10, -0x4, URZ ;  /* 0xfffffffc0a0a7890 */ /* 0x000fe2000ff1e03f */
[----:B------:R-:W-:-:S03]  /*15310*/  IADD3 R7, R7, R37, RZ ;  /* 0x0000002507077210 */ /* 0x000fc60007ffe0ff */
[----:B------:R-:W-:Y:S02]  /*15320*/  UIADD3.X UR11, UR11, -0x1, URZ, UP0, !UPT ;  /* 0xffffffff0b0b7890 */ /* 0x000fe400087fe43f */
[----:B------:R-:W-:-:S04]  /*15330*/  ISETP.NE.U32.AND P0, PT, RZ, UR10, PT ;  /* 0x0000000aff007c0c */ /* 0x000fc8000bf05070 */
[----:B------:R-:W-:Y:S01]  /*15340*/  ISETP.NE.AND.EX P0, PT, RZ, UR11, PT, P0 ;  /* 0x0000000bff007c0c */ /* 0x000fe2000bf05300 */
[----:B------:R-:W-:-:S04]  /*15350*/  UIADD3 UR4, UP0, UR4, 0x4, URZ ;  /* 0x0000000404047890 */ /* 0x000fc8000ff1e03f */
[----:B------:R-:W-:Y:S01]  /*15360*/  UIADD3.X UR5, URZ, UR5, URZ, UP0, !UPT ;  /* 0x000000053f057290 */ /* 0x000fe200087fe43f */
[-C--:B--2---:R-:W-:Y:S02]  /*15370*/  IMAD R25, R35, R26.reuse, RZ ;  /* 0x0000001a23197224 */ /* 0x084fe400078e02ff */
[----:B------:R-:W-:-:S04]  /*15380*/  IMAD.WIDE.U32 R6, R34, R26, R6 ;  /* 0x0000001a22067225 */ /* 0x000fc800078e0006 */
[----:B------:R-:W-:Y:S01]  /*15390*/  IMAD R25, R34, R27, R25 ;  /* 0x0000001b22197224 */ /* 0x000fe200078e0219 */
[----:B------:R-:W-:-:S03]  /*153a0*/  IADD3 R26, P3, R22, UR18, RZ ;  /* 0x00000012161a7c10 */ /* 0x000fc6000ff7e0ff */
[----:B------:R-:W-:Y:S02]  /*153b0*/  IMAD.IADD R7, R7, 0x1, R25 ;  /* 0x0000000107077824 */ /* 0x000fe400078e0219 */
[-C--:B---3--:R-:W-:Y:S02]  /*153c0*/  IMAD R25, R29, R32.reuse, RZ ;  /* 0x000000201d197224 */ /* 0x088fe400078e02ff */
[----:B------:R-:W-:Y:S01]  /*153d0*/  IMAD.WIDE.U32 R6, R28, R32, R6 ;  /* 0x000000201c067225 */ /* 0x000fe200078e0006 */
[----:B------:R-:W-:-:S03]  /*153e0*/  IADD3.X R27, R23, UR12, RZ, P3, !PT ;  /* 0x0000000c171b7c10 */ /* 0x000fc60009ffe4ff */
[----:B------:R-:W-:-:S05]  /*153f0*/  IMAD R25, R28, R33, R25 ;  /* 0x000000211c197224 */ /* 0x000fca00078e0219 */
[----:B------:R-:W-:Y:S01]  /*15400*/  IADD3 R7, R7, R25, RZ ;  /* 0x0000001907077210 */ /* 0x000fe20007ffe0ff */
[----:B------:R-:W-:Y:S06]  /*15410*/  @P0 BRA `(.L_x_8772) ;  /* 0xfffffffc00580947 */ /* 0x000fec000383ffff */
.L_x_8771:
        /* <DEDUP_REMOVED lines=9> */
[----:B------:R-:W-:Y:S02]  /*154b0*/  UIMAD UR12, UR4, UR17, UR5 ;  /* 0x00000011040c72a4 */ /* 0x000fe4000f8e0205 */
[----:B------:R-:W-:Y:S01]  /*154c0*/  IMAD.WIDE.U32 R22, R23, UR16, R10 ;  /* 0x0000001017167c25 */ /* 0x000fe2000f8e000a */
[----:B------:R-:W-:-:S04]  /*154d0*/  ULEA UR14, UR4, UR15, 0x3 ;  /* 0x0000000f040e7291 */ /* 0x000fc8000f8e183f */
[----:B------:R-:W-:Y:S02]  /*154e0*/  IADD3 R23, R23, UR12, RZ ;  /* 0x0000000c17177c10 */ /* 0x000fe4000fffe0ff */
        /* <DEDUP_REMOVED lines=15> */
[----:B------:R-:W-:Y:S01]  /*155e0*/  IMAD.U32 R22, RZ, RZ, UR17 ;  /* 0x00000011ff167e24 */ /* 0x000fe2000f8e00ff */
[----:B------:R-:W-:Y:S02]  /*155f0*/  ISETP.NE.AND.EX P0, PT, RZ, RZ, PT, P0 ;  /* 0x000000ffff00720c */ /* 0x000fe40003f05300 */
[----:B------:R-:W-:Y:S01]  /*15600*/  MOV R23, UR16 ;  /* 0x0000001000177c02 */ /* 0x000fe20008000f00 */
[----:B------:R-:W-:Y:S01]  /*15610*/  IMAD.U32 R9, RZ, RZ, UR5 ;  /* 0x00000005ff097e24 */ /* 0x000fe2000f8e00ff */
[----:B------:R-:W-:-:S04]  /*15620*/  IADD3 R8, P3, R8, UR4, RZ ;  /* 0x0000000408087c10 */ /* 0x000fc8000ff7e0ff */
[----:B------:R-:W-:Y:S02]  /*15630*/  IADD3.X R11, R11, UR12, R9, P3, !PT ;  /* 0x0000000c0b0b7c10 */ /* 0x000fe40009ffe409 */
[----:B------:R-:W-:-:S04]  /*15640*/  LEA R26, P3, R8, UR18, 0x3 ;  /* 0x00000012081a7c11 */ /* 0x000fc8000f8618ff */
[----:B------:R-:W-:Y:S02]  /*15650*/  LEA.HI.X R27, R8, UR13, R11, 0x3, P3 ;  /* 0x0000000d081b7c11 */ /* 0x000fe400098f1c0b */
[----:B------:R-:W-:Y:S01]  /*15660*/  @P0 LEA R24, P3, R25, R26, 0x3 ;  /* 0x0000001a19180211 */ /* 0x000fe200078618ff */
[----:B------:R-:W2:Y:S04]  /*15670*/  LDL.64 R8, [UR14+0x20] ;  /* 0x0000200eff087983 */ /* 0x000ea80008100a00 */
[----:B------:R-:W2:Y:S01]  /*15680*/  LDG.E.64 R10, desc[UR6][R26.64] ;  /* 0x000000061a0a7981 */ /* 0x000ea2000c1e1b00 */
[----:B------:R-:W-:-:S03]  /*15690*/  @P0 LEA.HI.X R25, R23, R27, R22, 0x3, P3 ;  /* 0x0000001b17190211 */ /* 0x000fc600018f1c16 */
[----:B------:R-:W3:Y:S04]  /*156a0*/  @P0 LDL.64 R22, [UR14+0x28] ;  /* 0x0000280eff160983 */ /* 0x000ee80008100a00 */
        /* <DEDUP_REMOVED lines=10> */
.L_x_8770:
[----:B------:R-:W-:Y:S05]  /*15750*/  BSYNC B0 ;  /* 0x0000000000007941 */ /* 0x000fea0003800000 */
.L_x_8769:
[----:B------:R-:W-:Y:S01]  /*15760*/  IADD3 R8, R4, 0x380, RZ ;  /* 0x0000038004087810 */ /* 0x000fe20007ffe0ff */
[----:B------:R-:W-:Y:S03]  /*15770*/  BSSY B0, `(.L_x_8776) ;  /* 0x0000170000007945 */ /* 0x000fe60003800000 */
        /* <DEDUP_REMOVED lines=20> */
[----:B------:R-:W-:Y:S01]  /*158c0*/  UMOV UR5, URZ ;  /* 0x0000003f00057c82 */ /* 0x000fe20008000000 */
[----:B------:R-:W-:-:S03]  /*158d0*/  IMAD.MOV.U32 R5, RZ, RZ, RZ ;  /* 0x000000ffff057224 */ /* 0x000fc600078e00ff */
        /* <DEDUP_REMOVED lines=10> */
[----:B------:R-:W-:Y:S01]  /*15980*/  LEA R24, P1, R8, UR5, 0x3 ;  /* 0x0000000508187c11 */ /* 0x000fe2000f8218ff */
        /* <DEDUP_REMOVED lines=11> */
.L_x_8781:
[----:B------:R-:W-:Y:S01]  /*15a40*/  ULEA UR14, UR4, UR15, 0x3 ;  /* 0x0000000f040e7291 */ /* 0x000fe2000f8e183f */
[----:B------:R-:W2:Y:S01]  /*15a50*/  LDG.E.64 R26, desc[UR6][R24.64] ;  /* 0x00000006181a7981 */ /* 0x000ea2000c1e1b00 */
[----:B------:R-:W-:-:S07]  /*15a60*/  IADD3 R34, P1, R24, UR20, RZ ;  /* 0x0000001418227c10 */ /* 0x000fce000ff3e0ff */
[----:B------:R-:W2:Y:S01]  /*15a70*/  LDL.64 R28, [UR14+0x18] ;  /* 0x0000180eff1c7983 */ /* 0x000ea20008100a00 */
[----:B------:R-:W-:-:S03]  /*15a80*/  IADD3.X R35, R25, UR12, RZ, P1, !PT ;  /* 0x0000000c19237c10 */ /* 0x000fc60008ffe4ff */
[----:B------:R-:W3:Y:S04]  /*15a90*/  LDL.64 R24, [UR14+0x20] ;  /* 0x0000200eff187983 */ /* 0x000ee80008100a00 */
[----:B------:R-:W3:Y:S01]  /*15aa0*/  LDG.E.64 R22, desc[UR6][R34.64] ;  /* 0x0000000622167981 */ /* 0x000ee2000c1e1b00 */
[----:B------:R-:W-:Y:S01]  /*15ab0*/  IADD3 R20, P1, R34, UR20, RZ ;  /* 0x0000001422147c10 */ /* 0x000fe2000ff3e0ff */
[----:B------:R-:W-:Y:S01]  /*15ac0*/  IMAD.MOV.U32 R32, RZ, RZ, R0 ;  /* 0x000000ffff207224 */ /* 0x000fe200078e0000 */
[----:B------:R-:W-:Y:S02]  /*15ad0*/  MOV R33, R5 ;  /* 0x0000000500217202 */ /* 0x000fe40000000f00 */
        /* <DEDUP_REMOVED lines=14> */
[----:B------:R-:W-:Y:S01]  /*15bc0*/  IADD3 R32, P1, R36, UR20, RZ ;  /* 0x0000001424207c10 */ /* 0x000fe2000ff3e0ff */
[----:B------:R-:W-:-:S02]  /*15bd0*/  IMAD.IADD R35, R35, 0x1, R0 ;  /* 0x0000000123237824 */ /* 0x000fc400078e0200 */
[----:B------:R-:W4:Y:S01]  /*15be0*/  LDL.64 R20, [UR14+0x38] ;  /* 0x0000380eff147983 */ /* 0x000f220008100a00 */
[----:B------:R-:W-:Y:S01]  /*15bf0*/  IADD3.X R33, R37, UR12, RZ, P1, !PT ;  /* 0x0000000c25217c10 */ /* 0x000fe20008ffe4ff */
[-C--:B--2---:R-:W-:Y:S02]  /*15c00*/  IMAD R5, R29, R26.reuse, RZ ;  /* 0x0000001a1d057224 */ /* 0x084fe400078e02ff */
[----:B------:R-:W-:-:S04]  /*15c10*/  IMAD.WIDE.U32 R34, R28, R26, R34 ;  /* 0x0000001a1c227225 */ /* 0x000fc800078e0022 */
[----:B------:R-:W-:Y:S02]  /*15c20*/  IMAD R0, R28, R27, R5 ;  /* 0x0000001b1c007224 */ /* 0x000fe400078e0205 */
[----:B------:R0:W4:Y:S01]  /*15c30*/  LDG.E.64 R26, desc[UR6][R32.64] ;  /* 0x00000006201a7981 */ /* 0x000122000c1e1b00 */
        /* <DEDUP_REMOVED lines=94> */
[----:B------:R-:W-:-:S04]  /*16220*/  UIADD3 UR4, UP1, UR4, 0x10, URZ ;  /* 0x0000001004047890 */ /* 0x000fc8000ff3e03f */
[----:B------:R-:W-:Y:S01]  /*16230*/  UIADD3.X UR5, URZ, UR5, URZ, UP1, !UPT ;  /* 0x000000053f057290 */ /* 0x000fe20008ffe43f */
[----:B----4-:R-:W-:-:S04]  /*16240*/  IMAD R5, R27, R28, RZ ;  /* 0x0000001c1b057224 */ /* 0x010fc800078e02ff */
[C---:B------:R-:W-:Y:S02]  /*16250*/  IMAD R5, R26.reuse, R29, R5 ;  /* 0x0000001d1a057224 */ /* 0x040fe400078e0205 */
[----:B------:R-:W-:-:S05]  /*16260*/  IMAD.WIDE.U32 R26, R26, R28, R36 ;  /* 0x0000001c1a1a7225 */ /* 0x000fca00078e0024 */
[----:B------:R-:W-:Y:S01]  /*16270*/  IADD3 R27, R27, R5, RZ ;  /* 0x000000051b1b7210 */ /* 0x000fe20007ffe0ff */
        /* <DEDUP_REMOVED lines=8> */
.L_x_8780:
[----:B------:R-:W-:-:S04]  /*16300*/  UISETP.GT.U32.AND UP0, UPT, UR10, 0x4, UPT ;  /* 0x000000040a00788c */ /* 0x000fc8000bf04070 */
[----:B------:R-:W-:-:S06]  /*16310*/  UISETP.GT.AND.EX UP0, UPT, UR11, URZ, UPT, UP0 ;  /* 0x0000003f0b00728c */ /* 0x000fcc000bf04300 */
[----:B------:R-:W-:-:S13]  /*16320*/  PLOP3.LUT P1, PT, PT, PT, UP0, 0x80, 0x0 ;  /* 0x000000000000781c */ /* 0x000fda0003f2f008 */
[----:B------:R-:W-:Y:S05]  /*16330*/  @!P1 BRA `(.L_x_8782) ;  /* 0x0000000400249947 */ /* 0x000fea0003800000 */
[----:B------:R-:W-:Y:S01]  /*16340*/  ULEA UR14, UR4, UR15, 0x3 ;  /* 0x0000000f040e7291 */ /* 0x000fe2000f8e183f */
[----:B------:R0:W2:Y:S01]  /*16350*/  LDG.E.64 R20, desc[UR6][R24.64] ;  /* 0x0000000618147981 */ /* 0x0000a2000c1e1b00 */
[----:B------:R-:W-:-:S07]  /*16360*/  IADD3 R34, P0, R24, UR20, RZ ;  /* 0x0000001418227c10 */ /* 0x000fce000ff1e0ff */
[----:B------:R-:W2:Y:S01]  /*16370*/  LDL.64 R22, [UR14+0x18] ;  /* 0x0000180eff167983 */ /* 0x000ea20008100a00 */
[----:B------:R-:W-:-:S03]  /*16380*/  IADD3.X R35, R25, UR12, RZ, P0, !PT ;  /* 0x0000000c19237c10 */ /* 0x000fc600087fe4ff */
[----:B------:R-:W3:Y:S04]  /*16390*/  LDL.64 R28, [UR14+0x20] ;  /* 0x0000200eff1c7983 */ /* 0x000ee80008100a00 */
[----:B------:R-:W3:Y:S01]  /*163a0*/  LDG.E.64 R26, desc[UR6][R34.64] ;  /* 0x00000006221a7981 */ /* 0x000ee2000c1e1b00 */
[----:B0-----:R-:W-:Y:S02]  /*163b0*/  IADD3 R24, P0, R34, UR20, RZ ;  /* 0x0000001422187c10 */ /* 0x001fe4000ff1e0ff */
[----:B------:R-:W-:Y:S02]  /*163c0*/  MOV R32, R0 ;  /* 0x0000000000207202 */ /* 0x000fe40000000f00 */
[----:B------:R-:W-:Y:S02]  /*163d0*/  MOV R33, R5 ;  /* 0x0000000500217202 */ /* 0x000fe40000000f00 */
[----:B------:R-:W-:-:S02]  /*163e0*/  IADD3.X R25, R35, UR12, RZ, P0, !PT ;  /* 0x0000000c23197c10 */ /* 0x000fc400087fe4ff */
[----:B------:R-:W-:-:S04]  /*163f0*/  IADD3 R36, P0, R24, UR20, RZ ;  /* 0x0000001418247c10 */ /* 0x000fc8000ff1e0ff */
[----:B------:R-:W-:Y:S01]  /*16400*/  IADD3.X R37, R25, UR12, RZ, P0, !PT ;  /* 0x0000000c19257c10 */ /* 0x000fe200087fe4ff */
[-C--:B--2---:R-:W-:Y:S02]  /*16410*/  IMAD R21, R21, R22.reuse, RZ ;  /* 0x0000001615157224 */ /* 0x084fe400078e02ff */
[----:B------:R-:W-:-:S04]  /*16420*/  IMAD.WIDE.U32 R32, R20, R22, R32 ;  /* 0x0000001614207225 */ /* 0x000fc800078e0020 */
[----:B------:R-:W-:Y:S02]  /*16430*/  IMAD R5, R20, R23, R21 ;  /* 0x0000001714057224 */ /* 0x000fe400078e0215 */
[----:B------:R-:W2:Y:S04]  /*16440*/  LDL.64 R20, [UR14+0x28] ;  /* 0x0000280eff147983 */ /* 0x000ea80008100a00 */
[----:B------:R-:W2:Y:S01]  /*16450*/  LDG.E.64 R22, desc[UR6][R24.64] ;  /* 0x0000000618167981 */ /* 0x000ea2000c1e1b00 */
[----:B------:R-:W-:Y:S02]  /*16460*/  IMAD.IADD R33, R33, 0x1, R5 ;  /* 0x0000000121217824 */ /* 0x000fe400078e0205 */
[-C--:B---3--:R-:W-:Y:S02]  /*16470*/  IMAD R5, R27, R28.reuse, RZ ;  /* 0x0000001c1b057224 */ /* 0x088fe400078e02ff */
[----:B------:R-:W-:-:S04]  /*16480*/  IMAD.WIDE.U32 R32, R26, R28, R32 ;  /* 0x0000001c1a207225 */ /* 0x000fc800078e0020 */
[----:B------:R-:W-:Y:S01]  /*16490*/  IMAD R0, R26, R29, R5 ;  /* 0x0000001d1a007224 */ /* 0x000fe200078e0205 */
[----:B------:R-:W-:Y:S01]  /*164a0*/  IADD3 R34, P0, R36, UR20, RZ ;  /* 0x0000001424227c10 */ /* 0x000fe2000ff1e0ff */
[----:B------:R-:W3:Y:S04]  /*164b0*/  LDL.64 R26, [UR14+0x30] ;  /* 0x0000300eff1a7983 */ /* 0x000ee80008100a00 */
[----:B------:R-:W3:Y:S01]  /*164c0*/  LDG.E.64 R28, desc[UR6][R36.64] ;  /* 0x00000006241c7981 */ /* 0x000ee2000c1e1b00 */
[----:B------:R-:W-:Y:S02]  /*164d0*/  IADD3 R33, R33, R0, RZ ;  /* 0x0000000021217210 */ /* 0x000fe40007ffe0ff */
[----:B------:R-:W-:Y:S01]  /*164e0*/  IADD3.X R35, R37, UR12, RZ, P0, !PT ;  /* 0x0000000c25237c10 */ /* 0x000fe200087fe4ff */
[----:B------:R-:W4:Y:S01]  /*164f0*/  LDL.64 R24, [UR14+0x38] ;  /* 0x0000380eff187983 */ /* 0x000f220008100a00 */
        /* <DEDUP_REMOVED lines=12> */
[----:B------:R-:W-:Y:S01]  /*165c0*/  IADD3 R36, P0, R34, UR20, RZ ;  /* 0x0000001422247c10 */ /* 0x000fe2000ff1e0ff */
[----:B------:R-:W-:-:S02]  /*165d0*/  IMAD.IADD R27, R27, 0x1, R0 ;  /* 0x000000011b1b7824 */ /* 0x000fc400078e0200 */
[----:B------:R-:W3:Y:S01]  /*165e0*/  LDL.64 R28, [UR14+0x48] ;  /* 0x0000480eff1c7983 */ /* 0x000ee20008100a00 */
[----:B------:R-:W-:Y:S01]  /*165f0*/  IADD3.X R37, R35, UR12, RZ, P0, !PT ;  /* 0x0000000c23257c10 */ /* 0x000fe200087fe4ff */
[----:B----4-:R-:W-:-:S04]  /*16600*/  IMAD R5, R33, R24, RZ ;  /* 0x0000001821057224 */ /* 0x010fc800078e02ff */
[C---:B------:R-:W-:Y:S02]  /*16610*/  IMAD R5, R32.reuse, R25, R5 ;  /* 0x0000001920057224 */ /* 0x040fe400078e0205 */
[----:B------:R-:W-:Y:S01]  /*16620*/  IMAD.WIDE.U32 R32, R32, R24, R26 ;  /* 0x0000001820207225 */ /* 0x000fe200078e001a */
[----:B------:R-:W-:Y:S01]  /*16630*/  IADD3 R24, P0, R36, UR20, RZ ;  /* 0x0000001424187c10 */ /* 0x000fe2000ff1e0ff */
[----:B------:R-:W3:Y:S03]  /*16640*/  LDG.E.64 R26, desc[UR6][R36.64] ;  /* 0x00000006241a7981 */ /* 0x000ee6000c1e1b00 */
[----:B------:R-:W-:Y:S02]  /*16650*/  IADD3 R33, R33, R5, RZ ;  /* 0x0000000521217210 */ /* 0x000fe40007ffe0ff */
[----:B------:R-:W-:Y:S01]  /*16660*/  IADD3.X R25, R37, UR12, RZ, P0, !PT ;  /* 0x0000000c25197c10 */ /* 0x000fe200087fe4ff */
[----:B--2---:R-:W-:-:S02]  /*16670*/  IMAD R5, R23, R20, RZ ;  /* 0x0000001417057224 */ /* 0x004fc400078e02ff */
[----:B------:R-:W-:-:S04]  /*16680*/  IMAD.WIDE.U32 R32, R22, R20, R32 ;  /* 0x0000001416207225 */ /* 0x000fc800078e0020 */
[----:B------:R-:W-:Y:S02]  /*16690*/  IMAD R0, R22, R21, R5 ;  /* 0x0000001516007224 */ /* 0x000fe400078e0205 */
[----:B------:R-:W2:Y:S04]  /*166a0*/  LDL.64 R22, [UR14+0x50] ;  /* 0x0000500eff167983 */ /* 0x000ea80008100a00 */
[----:B------:R0:W2:Y:S01]  /*166b0*/  LDG.E.64 R20, desc[UR6][R24.64] ;  /* 0x0000000618147981 */ /* 0x0000a2000c1e1b00 */
        /* <DEDUP_REMOVED lines=15> */
[----:B------:R-:W-:Y:S02]  /*167b0*/  IADD3 R5, R21, R5, RZ ;  /* 0x0000000515057210 */ /* 0x000fe40007ffe0ff */
[----:B------:R-:W-:-:S07]  /*167c0*/  MOV R0, R20 ;  /* 0x0000001400007202 */ /* 0x000fce0000000f00 */
.L_x_8782:
[----:B------:R-:W-:-:S04]  /*167d0*/  ISETP.NE.U32.AND P1, PT, RZ, UR10, PT ;  /* 0x0000000aff007c0c */ /* 0x000fc8000bf25070 */
[----:B------:R-:W-:-:S13]  /*167e0*/  ISETP.NE.OR.EX P0, PT, RZ, UR11, P0, P1 ;  /* 0x0000000bff007c0c */ /* 0x000fda0008705710 */
[----:B------:R-:W-:Y:S05]  /*167f0*/  @!P0 BRA `(.L_x_8778) ;  /* 0x0000000000ac8947 */ /* 0x000fea0003800000 */
.L_x_8779:
        /* <DEDUP_REMOVED lines=9> */
[----:B------:R-:W-:Y:S01]  /*16890*/  MOV R33, R5 ;  /* 0x0000000500217202 */ /* 0x000fe20000000f00 */
[----:B------:R-:W4:Y:S01]  /*168a0*/  LDL.64 R34, [UR14+0x28] ;  /* 0x0000280eff227983 */ /* 0x000f220008100a00 */
[----:B------:R-:W-:Y:S01]  /*168b0*/  IADD3.X R29, R37, UR12, RZ, P0, !PT ;  /* 0x0000000c251d7c10 */ /* 0x000fe200087fe4ff */
[----:B--2---:R-:W-:-:S02]  /*168c0*/  IMAD R23, R23, R20, RZ ;  /* 0x0000001417177224 */ /* 0x004fc400078e02ff */
[----:B------:R-:W-:Y:S01]  /*168d0*/  IMAD.WIDE.U32 R32, R22, R20, R32 ;  /* 0x0000001416207225 */ /* 0x000fe200078e0020 */
[----:B------:R-:W-:-:S03]  /*168e0*/  IADD3 R20, P0, R28, UR20, RZ ;  /* 0x000000141c147c10 */ /* 0x000fc6000ff1e0ff */
[----:B------:R-:W-:Y:S02]  /*168f0*/  IMAD R21, R22, R21, R23 ;  /* 0x0000001516157224 */ /* 0x000fe400078e0217 */
[----:B------:R-:W4:Y:S01]  /*16900*/  LDG.E.64 R22, desc[UR6][R28.64] ;  /* 0x000000061c167981 */ /* 0x000f22000c1e1b00 */
[-C--:B---3--:R-:W-:Y:S02]  /*16910*/  IMAD R5, R27, R24.reuse, RZ ;  /* 0x000000181b057224 */ /* 0x088fe400078e02ff */
[----:B------:R-:W-:Y:S02]  /*16920*/  IADD3 R33, R33, R21, RZ ;  /* 0x0000001521217210 */ /* 0x000fe40007ffe0ff */
[----:B------:R-:W-:Y:S01]  /*16930*/  IADD3.X R21, R29, UR12, RZ, P0, !PT ;  /* 0x0000000c1d157c10 */ /* 0x000fe200087fe4ff */
[C---:B------:R-:W-:Y:S02]  /*16940*/  IMAD R0, R26.reuse, R25, R5 ;  /* 0x000000191a007224 */ /* 0x040fe400078e0205 */
[----:B------:R-:W-:-:S02]  /*16950*/  IMAD.WIDE.U32 R32, R26, R24, R32 ;  /* 0x000000181a207225 */ /* 0x000fc400078e0020 */
        /* <DEDUP_REMOVED lines=21> */
.L_x_8778:
[----:B------:R-:W-:-:S04]  /*16ab0*/  ISETP.NE.U32.AND P0, PT, RZ, UR16, PT ;  /* 0x00000010ff007c0c */ /* 0x000fc8000bf05070 */
        /* <DEDUP_REMOVED lines=10> */
[C---:B------:R-:W-:Y:S02]  /*16b60*/  LEA R24, P0, R20.reuse, UR17, 0x3 ;  /* 0x0000001114187c11 */ /* 0x040fe4000f8018ff */
[----:B------:R-:W2:Y:S02]  /*16b70*/  LDL.64 R22, [UR14+0x18] ;  /* 0x0000180eff167983 */ /* 0x000ea40008100a00 */
[----:B------:R-:W-:-:S05]  /*16b80*/  LEA.HI.X R25, R20, UR13, R21, 0x3, P0 ;  /* 0x0000000d14197c11 */ /* 0x000fca00080f1c15 */
[----:B------:R-:W2:Y:S01]  /*16b90*/  LDG.E.64 R20, desc[UR6][R24.64] ;  /* 0x0000000618147981 */ /* 0x000ea2000c1e1b00 */
[----:B------:R-:W-:-:S04]  /*16ba0*/  UISETP.NE.U32.AND UP0, UPT, UR16, 0x1, UPT ;  /* 0x000000011000788c */ /* 0x000fc8000bf05070 */
[----:B------:R-:W-:Y:S01]  /*16bb0*/  UISETP.NE.AND.EX UP0, UPT, URZ, URZ, UPT, UP0 ;  /* 0x0000003f3f00728c */ /* 0x000fe2000bf05300 */
[----:B------:R-:W-:-:S05]  /*16bc0*/  MOV R26, R0 ;  /* 0x00000000001a7202 */ /* 0x000fca0000000f00 */
[----:B------:R-:W-:Y:S02]  /*16bd0*/  PLOP3.LUT P0, PT, PT, PT, UP0, 0x80, 0x0 ;  /* 0x000000000000781c */ /* 0x000fe40003f0f008 */
[----:B------:R-:W-:Y:S01]  /*16be0*/  MOV R27, R5 ;  /* 0x00000005001b7202 */ /* 0x000fe20000000f00 */
[-C--:B--2---:R-:W-:Y:S02]  /*16bf0*/  IMAD R21, R21, R22.reuse, RZ ;  /* 0x0000001615157224 */ /* 0x084fe400078e02ff */
[----:B------:R-:W-:-:S04]  /*16c00*/  IMAD.WIDE.U32 R26, R20, R22, R26 ;  /* 0x00000016141a7225 */ /* 0x000fc800078e001a */
[----:B------:R-:W-:Y:S02]  /*16c10*/  IMAD R21, R20, R23, R21 ;  /* 0x0000001714157224 */ /* 0x000fe400078e0215 */
[----:B------:R-:W-:-:S03]  /*16c20*/  IMAD.MOV.U32 R0, RZ, RZ, R26 ;  /* 0x000000ffff007224 */ /* 0x000fc600078e001a */
[----:B------:R-:W-:Y:S01]  /*16c30*/  IADD3 R5, R27, R21, RZ ;  /* 0x000000151b057210 */ /* 0x000fe20007ffe0ff */
[----:B------:R-:W-:Y:S06]  /*16c40*/  @!P0 BRA `(.L_x_8777) ;  /* 0x0000000000888947 */ /* 0x000fec0003800000 */
[----:B------:R-:W-:Y:S01]  /*16c50*/  ULDC.64 UR10, c[0x0][0x270] ;  /* 0x00009c00000a7ab9 */ /* 0x000fe20000000a00 */
[----:B------:R-:W-:Y:S01]  /*16c60*/  UISETP.NE.U32.AND UP0, UPT, UR16, 0x2, UPT ;  /* 0x000000021000788c */ /* 0x000fe2000bf05070 */
[----:B------:R-:W-:Y:S01]  /*16c70*/  MOV R23, UR18 ;  /* 0x0000001200177c02 */ /* 0x000fe20008000f00 */
[----:B------:R-:W-:Y:S01]  /*16c80*/  UIMAD.WIDE.U32 UR4, UR4, UR18, UR10 ;  /* 0x00000012040472a5 */ /* 0x000fe2000f8e000a */
[----:B------:R-:W2:Y:S01]  /*16c90*/  LDL.64 R20, [UR14+0x20] ;  /* 0x0000200eff147983 */ /* 0x000ea20008100a00 */
[----:B------:R-:W-:-:S04]  /*16ca0*/  UISETP.NE.AND.EX UP0, UPT, URZ, URZ, UPT, UP0 ;  /* 0x0000003f3f00728c */ /* 0x000fc8000bf05300 */
[----:B------:R-:W-:Y:S01]  /*16cb0*/  IMAD.U32 R9, RZ, RZ, UR5 ;  /* 0x00000005ff097e24 */ /* 0x000fe2000f8e00ff */
[----:B------:R-:W-:Y:S02]  /*16cc0*/  IADD3 R10, P0, R8, UR4, RZ ;  /* 0x00000004080a7c10 */ /* 0x000fe4000ff1e0ff */
[----:B------:R-:W-:Y:S02]  /*16cd0*/  PLOP3.LUT P1, PT, PT, PT, UP0, 0x80, 0x0 ;  /* 0x000000000000781c */ /* 0x000fe40003f2f008 */
[----:B------:R-:W-:Y:S02]  /*16ce0*/  IADD3.X R9, R11, UR12, R9, P0, !PT ;  /* 0x0000000c0b097c10 */ /* 0x000fe400087fe409 */
[C---:B------:R-:W-:Y:S02]  /*16cf0*/  LEA R24, P0, R10.reuse, UR17, 0x3 ;  /* 0x000000110a187c11 */ /* 0x040fe4000f8018ff */
[----:B------:R-:W-:Y:S01]  /*16d00*/  MOV R8, UR4 ;  /* 0x0000000400087c02 */ /* 0x000fe20008000f00 */
[----:B------:R-:W-:Y:S01]  /*16d10*/  IMAD.U32 R8, RZ, RZ, UR19 ;  /* 0x00000013ff087e24 */ /* 0x000fe2000f8e00ff */
[----:B------:R-:W-:-:S02]  /*16d20*/  LEA.HI.X R25, R10, UR13, R9, 0x3, P0 ;  /* 0x0000000d0a197c11 */ /* 0x000fc400080f1c09 */
[----:B------:R-:W-:-:S03]  /*16d30*/  MOV R9, UR18 ;  /* 0x0000001200097c02 */ /* 0x000fc60008000f00 */
[----:B------:R-:W2:Y:S01]  /*16d40*/  LDG.E.64 R10, desc[UR6][R24.64] ;  /* 0x00000006180a7981 */ /* 0x000ea2000c1e1b00 */
[----:B------:R-:W-:-:S04]  /*16d50*/  @P1 LEA R22, P0, R23, R24, 0x3 ;  /* 0x0000001817161211 */ /* 0x000fc800078018ff */
[----:B------:R-:W-:Y:S02]  /*16d60*/  @P1 LEA.HI.X R23, R9, R25, R8, 0x3, P0 ;  /* 0x0000001909171211 */ /* 0x000fe400000f1c08 */
[----:B------:R-:W3:Y:S04]  /*16d70*/  @P1 LDL.64 R8, [UR14+0x28] ;  /* 0x0000280eff081983 */ /* 0x000ee80008100a00 */
[----:B------:R-:W3:Y:S01]  /*16d80*/  @P1 LDG.E.64 R22, desc[UR6][R22.64] ;  /* 0x0000000616161981 */ /* 0x000ee2000c1e1b00 */
[----:B------:R-:W-:Y:S02]  /*16d90*/  MOV R26, R0 ;  /* 0x00000000001a7202 */ /* 0x000fe40000000f00 */
[----:B------:R-:W-:Y:S01]  /*16da0*/  MOV R27, R5 ;  /* 0x00000005001b7202 */ /* 0x000fe20000000f00 */
[----:B--2---:R-:W-:-:S02]  /*16db0*/  IMAD R11, R11, R20, RZ ;  /* 0x000000140b0b7224 */ /* 0x004fc400078e02ff */
[----:B------:R-:W-:-:S04]  /*16dc0*/  IMAD.WIDE.U32 R26, R10, R20, R26 ;  /* 0x000000140a1a7225 */ /* 0x000fc800078e001a */
[----:B------:R-:W-:Y:S02]  /*16dd0*/  IMAD R11, R10, R21, R11 ;  /* 0x000000150a0b7224 */ /* 0x000fe400078e020b */
[----:B------:R-:W-:-:S03]  /*16de0*/  IMAD.MOV.U32 R0, RZ, RZ, R26 ;  /* 0x000000ffff007224 */ /* 0x000fc600078e001a */
[----:B------:R-:W-:Y:S01]  /*16df0*/  IADD3 R5, R27, R11, RZ ;  /* 0x0000000b1b057210 */ /* 0x000fe20007ffe0ff */
[----:B---3--:R-:W-:Y:S01]  /*16e00*/  @P1 IMAD R21, R23, R8, RZ ;  /* 0x0000000817151224 */ /* 0x008fe200078e02ff */
[----:B------:R-:W-:-:S03]  /*16e10*/  @P1 MOV R10, R0 ;  /* 0x00000000000a1202 */ /* 0x000fc60000000f00 */
[----:B------:R-:W-:Y:S02]  /*16e20*/  @P1 IMAD.MOV.U32 R11, RZ, RZ, R5 ;  /* 0x000000ffff0b1224 */ /* 0x000fe400078e0005 */
[C---:B------:R-:W-:Y:S02]  /*16e30*/  @P1 IMAD R21, R22.reuse, R9, R21 ;  /* 0x0000000916151224 */ /* 0x040fe400078e0215 */
[----:B------:R-:W-:-:S05]  /*16e40*/  @P1 IMAD.WIDE.U32 R8, R22, R8, R10 ;  /* 0x0000000816081225 */ /* 0x000fca00078e000a */
[----:B------:R-:W-:Y:S02]  /*16e50*/  @P1 IADD3 R5, R9, R21, RZ ;  /* 0x0000001509051210 */ /* 0x000fe40007ffe0ff */
[----:B------:R-:W-:-:S07]  /*16e60*/  @P1 MOV R0, R8 ;  /* 0x0000000800001202 */ /* 0x000fce0000000f00 */
.L_x_8777:
[----:B------:R-:W-:Y:S05]  /*16e70*/  BSYNC B0 ;  /* 0x0000000000007941 */ /* 0x000fea0003800000 */
.L_x_8776:
[----:B------:R-:W0:Y:S01]  /*16e80*/  @!P2 LDC.64 R10, c[0x0][0x280] ;  /* 0x0000a000ff0aab82 */ /* 0x000e220000000a00 */
[C---:B------:R-:W-:Y:S01]  /*16e90*/  @!P2 VIADD R9, R4.reuse, UR8 ;  /* 0x000000080409ac36 */ /* 0x040fe20008000000 */
[----:B------:R-:W-:Y:S01]  /*16ea0*/  MOV R8, R4 ;  /* 0x0000000400087202 */ /* 0x000fe20000000f00 */
[----:B------:R-:W-:Y:S04]  /*16eb0*/  BSSY B0, `(.L_x_8783) ;  /* 0x0000032000007945 */ /* 0x000fe80003800000 */
[----:B------:R-:W-:Y:S01]  /*16ec0*/  BSSY B1, `(.L_x_8784) ;  /* 0x000002a000017945 */ /* 0x000fe20003800000 */
[----:B0-----:R-:W-:Y:S01]  /*16ed0*/  @!P2 IMAD.WIDE.U32 R10, R9, 0x8, R10 ;  /* 0x00000008090aa825 */ /* 0x001fe200078e000a */
[----:B------:R-:W-:Y:S02]  /*16ee0*/  IADD3 R9, R4, 0x80, RZ ;  /* 0x0000008004097810 */ /* 0x000fe40007ffe0ff */
[----:B------:R-:W-:-:S02]  /*16ef0*/  MOV R4, R0 ;  /* 0x0000000000047202 */ /* 0x000fc40000000f00 */
[----:B------:R0:W-:Y:S01]  /*16f00*/  @!P2 STG.E.64 desc[UR6][R10.64], R18 ;  /* 0x000000120a00a986 */ /* 0x0001e2000c101b06 */
[----:B------:R-:W-:-:S05]  /*16f10*/  @!P2 IMAD.MOV.U32 R8, RZ, RZ, R9 ;  /* 0x000000ffff08a224 */ /* 0x000fca00078e0009 */
[----:B------:R-:W-:-:S13]  /*16f20*/  ISETP.GE.AND P0, PT, R8, UR9, PT ;  /* 0x0000000908007c0c */ /* 0x000fda000bf06270 */
[----:B0-----:R-:W-:Y:S05]  /*16f30*/  @P0 BRA `(.L_x_8785) ;  /* 0x0000000000300947 */ /* 0x001fea0003800000 */
[----:B------:R-:W0:Y:S01]  /*16f40*/  LDC.64 R10, c[0x0][0x280] ;  /* 0x0000a000ff0a7b82 */ /* 0x000e220000000a00 */
        /* <DEDUP_REMOVED lines=11> */
.L_x_8785:
[----:B------:R-:W-:-:S13]  /*17000*/  ISETP.GE.AND P0, PT, R8, UR9, PT ;  /* 0x0000000908007c0c */ /* 0x000fda000bf06270 */
[----:B------:R-:W-:Y:S05]  /*17010*/  @P0 BRA `(.L_x_8787) ;  /* 0x0000000000300947 */ /* 0x000fea0003800000 */
[----:B0-----:R-:W0:Y:S01]  /*17020*/  LDC.64 R10, c[0x0][0x280] ;  /* 0x0000a000ff0a7b82 */ /* 0x001e220000000a00 */
[C---:B------:R-:W-:Y:S01]  /*17030*/  VIADD R9, R8.reuse, UR8 ;  /* 0x0000000808097c36 */ /* 0x040fe20008000000 */
[----:B------:R-:W-:-:S03]  /*17040*/  IADD3 R8, R8, 0x80, RZ ;  /* 0x0000008008087810 */ /* 0x000fc60007ffe0ff */
[----:B0-----:R-:W-:-:S05]  /*17050*/  IMAD.WIDE.U32 R10, R9, 0x8, R10 ;  /* 0x00000008090a7825 */ /* 0x001fca00078e000a */
[----:B------:R1:W-:Y:S02]  /*17060*/  STG.E.64 desc[UR6][R10.64], R12 ;  /* 0x0000000c0a007986 */ /* 0x0003e4000c101b06 */
.L_x_8786:
[----:B------:R-:W-:-:S13]  /*17070*/  ISETP.GE.AND P0, PT, R8, UR9, PT ;  /* 0x0000000908007c0c */ /* 0x000fda000bf06270 */
[----:B------:R-:W-:Y:S05]  /*17080*/  @P0 BRA `(.L_x_8788) ;  /* 0x0000000000340947 */ /* 0x000fea0003800000 */
[----:B01----:R-:W0:Y:S01]  /*17090*/  LDC.64 R10, c[0x0][0x280] ;  /* 0x0000a000ff0a7b82 */ /* 0x003e220000000a00 */
[C---:B------:R-:W-:Y:S01]  /*170a0*/  IADD3 R9, R8.reuse, UR8, RZ ;  /* 0x0000000808097c10 */ /* 0x040fe2000fffe0ff */
[----:B------:R-:W-:-:S04]  /*170b0*/  VIADD R8, R8, 0x80 ;  /* 0x0000008008087836 */ /* 0x000fc80000000000 */
[----:B0-----:R-:W-:-:S05]  /*170c0*/  IMAD.WIDE.U32 R10, R9, 0x8, R10 ;  /* 0x00000008090a7825 */ /* 0x001fca00078e000a */
[----:B------:R1:W-:Y:S02]  /*170d0*/  STG.E.64 desc[UR6][R10.64], R30 ;  /* 0x0000001e0a007986 */ /* 0x0003e4000c101b06 */
.L_x_8787:
[----:B------:R-:W-:-:S13]  /*170e0*/  ISETP.GE.AND P0, PT, R8, UR9, PT ;  /* 0x0000000908007c0c */ /* 0x000fda000bf06270 */
[----:B------:R-:W-:Y:S05]  /*170f0*/  @P0 BREAK B1 ;  /* 0x0000000000010942 */ /* 0x000fea0003800000 */
[----:B------:R-:W-:Y:S05]  /*17100*/  @P0 BRA `(.L_x_8789) ;  /* 0x0000000000300947 */ /* 0x000fea0003800000 */
[----:B01----:R-:W0:Y:S01]  /*17110*/  LDC.64 R10, c[0x0][0x280] ;  /* 0x0000a000ff0a7b82 */ /* 0x003e220000000a00 */
[C---:B------:R-:W-:Y:S02]  /*17120*/  IADD3 R9, R8.reuse, UR8, RZ ;  /* 0x0000000808097c10 */ /* 0x040fe4000fffe0ff */
[----:B------:R-:W-:-:S03]  /*17130*/  IADD3 R8, R8, 0x80, RZ ;  /* 0x0000008008087810 */ /* 0x000fc60007ffe0ff */
[----:B0-----:R-:W-:-:S05]  /*17140*/  IMAD.WIDE.U32 R10, R9, 0x8, R10 ;  /* 0x00000008090a7825 */ /* 0x001fca00078e000a */
[----:B------:R2:W-:Y:S02]  /*17150*/  STG.E.64 desc[UR6][R10.64], R2 ;  /* 0x000000020a007986 */ /* 0x0005e4000c101b06 */
.L_x_8788:
[----:B------:R-:W-:Y:S05]  /*17160*/  BSYNC B1 ;  /* 0x0000000000017941 */ /* 0x000fea0003800000 */
.L_x_8784:
[----:B------:R-:W-:-:S13]  /*17170*/  ISETP.GE.AND P0, PT, R8, UR9, PT ;  /* 0x0000000908007c0c */ /* 0x000fda000bf06270 */
[----:B--2---:R-:W2:Y:S01]  /*17180*/  @!P0 LDC.64 R2, c[0x0][0x280] ;  /* 0x0000a000ff028b82 */ /* 0x004ea20000000a00 */
[C---:B------:R-:W-:Y:S01]  /*17190*/  @!P0 VIADD R9, R8.reuse, UR8 ;  /* 0x0000000808098c36 */ /* 0x040fe20008000000 */
[----:B------:R-:W-:-:S03]  /*171a0*/  @!P0 IADD3 R8, R8, 0x80, RZ ;  /* 0x0000008008088810 */ /* 0x000fc60007ffe0ff */
[----:B--2---:R-:W-:-:S05]  /*171b0*/  @!P0 IMAD.WIDE.U32 R2, R9, 0x8, R2 ;  /* 0x0000000809028825 */ /* 0x004fca00078e0002 */
[----:B------:R2:W-:Y:S02]  /*171c0*/  @!P0 STG.E.64 desc[UR6][R2.64], R6 ;  /* 0x0000000602008986 */ /* 0x0005e4000c101b06 */
.L_x_8789:
[----:B------:R-:W-:Y:S05]  /*171d0*/  BSYNC B0 ;  /* 0x0000000000007941 */ /* 0x000fea0003800000 */
.L_x_8783:
[----:B------:R-:W-:Y:S05]  /*171e0*/  WARPSYNC.ALL ;  /* 0x0000000000007948 */ /* 0x000fea0003800000 */
[----:B------:R-:W-:-:S13]  /*171f0*/  ISETP.GE.AND P0, PT, R8, UR9, PT ;  /* 0x0000000908007c0c */ /* 0x000fda000bf06270 */
[----:B------:R-:W-:Y:S05]  /*17200*/  @P0 EXIT ;  /* 0x000000000000094d */ /* 0x000fea0003800000 */
[----:B--2---:R-:W2:Y:S01]  /*17210*/  LDC.64 R2, c[0x0][0x280] ;  /* 0x0000a000ff027b82 */ /* 0x004ea20000000a00 */
[----:B------:R-:W-:-:S05]  /*17220*/  IADD3 R7, R8, UR8, RZ ;  /* 0x0000000808077c10 */ /* 0x000fca000fffe0ff */
[----:B--2---:R-:W-:-:S05]  /*17230*/  IMAD.WIDE.U32 R2, R7, 0x8, R2 ;  /* 0x0000000807027825 */ /* 0x004fca00078e0002 */
[----:B------:R-:W-:Y:S01]  /*17240*/  STG.E.64 desc[UR6][R2.64], R4 ;  /* 0x0000000402007986 */ /* 0x000fe2000c101b06 */
[----:B------:R-:W-:Y:S05]  /*17250*/  EXIT ;  /* 0x000000000000794d */ /* 0x000fea0003800000 */
.L_x_8790:
        /* <DEDUP_REMOVED lines=10> */
.L_x_18589:


//--------------------- .text._ZN2at6native29vectorized_elementwise_kernelILi4EZZNS0_73_GLOBAL__N__c8866d80_35_SparseBinaryOpIntersectionKernel_cu_f5210f67_363642_sparse_binary_op_intersection_kernel_implINS2_18CUDAKernelLauncherENS2_36CUDAValueSelectionIntersectionKernelINS2_9LhsProjOpEEElLl8EEEvRNS_6TensorERKS8_SB_RKSt6vectorIlSaIlEERKSt8optionalIS8_ESK_bbENKUlvE1_clEvEUllE_St5arrayIPcLm2EEEEviT0_T1_ --------------------------
	.section	.text._ZN2at6native29vectorized_elementwise_kernelILi4EZZNS0_73_GLOBAL__N__c8866d80_35_SparseBinaryOpIntersectionKernel_cu_f5210f67_363642_sparse_binary_op_intersection_kernel_implINS2_18CUDAKernelLauncherENS2_36CUDAValueSelectionIntersectionKernelINS2_9LhsProjOpEEElLl8EEEvRNS_6TensorERKS8_SB_RKSt6vectorIlSaIlEERKSt8optionalIS8_ESK_bbENKUlvE1_clEvEUllE_St5arrayIPcLm2EEEEviT0_T1_,"ax",@progbits
	.align	128
        .global         _ZN2at6native29vectorized_elementwise_kernelILi4EZZNS0_73_GLOBAL__N__c8866d80_35_SparseBinaryOpIntersectionKernel_cu_f5210f67_363642_sparse_binary_op_intersection_kernel_implINS2_18CUDAKernelLauncherENS2_36CUDAValueSelectionIntersectionKernelINS2_9LhsProjOpEEElLl8EEEvRNS_6TensorERKS8_SB_RKSt6vectorIlSaIlEERKSt8optionalIS8_ESK_bbENKUlvE1_clEvEUllE_St5arrayIPcLm2EEEEviT0_T1_
        .type           _ZN2at6native29vectorized_elementwise_kernelILi4EZZNS0_73_GLOBAL__N__c8866d80_35_SparseBinaryOpIntersectionKernel_cu_f5210f67_363642_sparse_binary_op_intersection_kernel_implINS2_18CUDAKernelLauncherENS2_36CUDAValueSelectionIntersectionKernelINS2_9LhsProjOpEEElLl8EEEvRNS_6TensorERKS8_SB_RKSt6vectorIlSaIlEERKSt8optionalIS8_ESK_bbENKUlvE1_clEvEUllE_St5arrayIPcLm2EEEEviT0_T1_,@function
        .size           _ZN2at6native29vectorized_elementwise_kernelILi4EZZNS0_73_GLOBAL__N__c8866d80_35_SparseBinaryOpIntersectionKernel_cu_f5210f67_363642_sparse_binary_op_intersection_kernel_implINS2_18CUDAKernelLauncherENS2_36CUDAValueSelectionIntersectionKernelINS2_9LhsProjOpEEElLl8EEEvRNS_6TensorERKS8_SB_RKSt6vectorIlSaIlEERKSt8optionalIS8_ESK_bbENKUlvE1_clEvEUllE_St5arrayIPcLm2EEEEviT0_T1_,(.L_x_18590 - _ZN2at6native29vectorized_elementwise_kernelILi4EZZNS0_73_GLOBAL__N__c8866d80_35_SparseBinaryOpIntersectionKernel_cu_f5210f67_363642_sparse_binary_op_intersection_kernel_implINS2_18CUDAKernelLauncherENS2_36CUDAValueSelectionIntersectionKernelINS2_9LhsProjOpEEElLl8EEEvRNS_6TensorERKS8_SB_RKSt6vectorIlSaIlEERKSt8optionalIS8_ESK_bbENKUlvE1_clEvEUllE_St5arrayIPcLm2EEEEviT0_T1_)
        .other          _ZN2at6native29vectorized_elementwise_kernelILi4EZZNS0_73_GLOBAL__N__c8866d80_35_SparseBinaryOpIntersectionKernel_cu_f5210f67_363642_sparse_binary_op_intersection_kernel_implINS2_18CUDAKernelLauncherENS2_36CUDAValueSelectionIntersectionKernelINS2_9LhsProjOpEEElLl8EEEvRNS_6TensorERKS8_SB_RKSt6vectorIlSaIlEERKSt8optionalIS8_ESK_bbENKUlvE1_clEvEUllE_St5arrayIPcLm2EEEEviT0_T1_,@"STO_CUDA_ENTRY STV_DEFAULT"
_ZN2at6native29vectorized_elementwise_kernelILi4EZZNS0_73_GLOBAL__N__c8866d80_35_SparseBinaryOpIntersectionKernel_cu_f5210f67_363642_sparse_binary_op_intersection_kernel_implINS2_18CUDAKernelLauncherENS2_36CUDAValueSelectionIntersectionKernelINS2_9LhsProjOpEEElLl8EEEvRNS_6TensorERKS8_SB_RKSt6vectorIlSaIlEERKSt8optionalIS8_ESK_bbENKUlvE1_clEvEUllE_St5arrayIPcLm2EEEEviT0_T1_:
.text._ZN2at6native29vectorized_elementwise_kernelILi4EZZNS0_73_GLOBAL__N__c8866d80_35_SparseBinaryOpIntersectionKernel_cu_f5210f67_363642_sparse_binary_op_intersection_kernel_implINS2_18CUDAKernelLauncherENS2_36CUDAValueSelectionIntersectionKernelINS2_9LhsProjOpEEElLl8EEEvRNS_6TensorERKS8_SB_RKSt6vectorIlSaIlEERKSt8optionalIS8_ESK_bbENKUlvE1_clEvEUllE_St5arrayIPcLm2EEEEviT0_T1_:
        /* <DEDUP_REMOVED lines=95> */
.L_x_8796:
        /* <DEDUP_REMOVED lines=141> */
.L_x_8795:
        /* <DEDUP_REMOVED lines=77> */
.L_x_8797:
[----:B------:R-:W-:-:S04]  /*1390*/  ISETP.NE.U32.AND P3, PT, RZ, UR9, PT ;  /* 0x00000009ff007c0c */ /* 0x000fc8000bf65070 */
[----:B------:R-:W-:-:S13]  /*13a0*/  ISETP.NE.OR.EX P0, PT, RZ, UR12, P0, P3 ;  /* 0x0000000cff007c0c */ /* 0x000fda0008705730 */
[----:B------:R-:W-:Y:S05]  /*13b0*/  @!P0 BRA `(.L_x_8793) ;  /* 0x0000000000b08947 */ /* 0x000fea0003800000 */
.L_x_8794:
        /* <DEDUP_REMOVED lines=44> */
.L_x_8793:
        /* <DEDUP_REMOVED lines=56> */
.L_x_8792:
        /* <DEDUP_REMOVED lines=44> */
.L_x_8802:
        /* <DEDUP_REMOVED lines=141> */
.L_x_8801:
        /* <DEDUP_REMOVED lines=76> */
.L_x_8803:
[----:B------:R-:W-:-:S04]  /*2a50*/  ISETP.NE.U32.AND P2, PT, RZ, UR9, PT ;  /* 0x00000009ff007c0c */ /* 0x000fc8000bf45070 */
[----:B------:R-:W-:-:S13]  /*2a60*/  ISETP.NE.OR.EX P0, PT, RZ, UR12, P0, P2 ;  /* 0x0000000cff007c0c */ /* 0x000fda0008705720 */
[----:B------:R-:W-:Y:S05]  /*2a70*/  @!P0 BRA `(.L_x_8799) ;  /* 0x0000000000a88947 */ /* 0x000fea0003800000 */
.L_x_8800:
        /* <DEDUP_REMOVED lines=42> */
.L_x_8799:
        /* <DEDUP_REMOVED lines=51> */
.L_x_8798:
        /* <DEDUP_REMOVED lines=46> */
.L_x_8808:
        /* <DEDUP_REMOVED lines=138> */
.L_x_8807:
        /* <DEDUP_REMOVED lines=75> */
.L_x_8809:
[----:B------:R-:W-:-:S04]  /*4080*/  ISETP.NE.U32.AND P2, PT, RZ, UR9, PT ;  /* 0x00000009ff007c0c */ /* 0x000fc8000bf45070 */
[----:B------:R-:W-:-:S13]  /*4090*/  ISETP.NE.OR.EX P0, PT, RZ, UR12, P0, P2 ;  /* 0x0000000cff007c0c */ /* 0x000fda0008705720 */
[----:B------:R-:W-:Y:S05]  /*40a0*/  @!P0 BRA `(.L_x_8805) ;  /* 0x0000000000a88947 */ /* 0x000fea0003800000 */
.L_x_8806:
        /* <DEDUP_REMOVED lines=42> */
.L_x_8805:
        /* <DEDUP_REMOVED lines=52> */
.L_x_8804:
        /* <DEDUP_REMOVED lines=36> */
.L_x_8814:
        /* <DEDUP_REMOVED lines=142> */
.L_x_8813:
        /* <DEDUP_REMOVED lines=77> */
.L_x_8815:
[----:B------:R-:W-:-:S04]  /*5680*/  ISETP.NE.U32.AND P2, PT, RZ, UR9, PT ;  /* 0x00000009ff007c0c */ /* 0x000fc8000bf45070 */
[----:B------:R-:W-:-:S13]  /*5690*/  ISETP.NE.OR.EX P0, PT, RZ, UR10, P0, P2 ;  /* 0x0000000aff007c0c */ /* 0x000fda0008705720 */
[----:B------:R-:W-:Y:S05]  /*56a0*/  @!P0 BRA `(.L_x_8811) ;  /* 0x0000000000ac8947 */ /* 0x000fea0003800000 */
.L_x_8812:
        /* <DEDUP_REMOVED lines=43> */
.L_x_8811:
        /* <DEDUP_REMOVED lines=51> */
.L_x_8810:
        /* <DEDUP_REMOVED lines=37> */
.L_x_8820:
        /* <DEDUP_REMOVED lines=141> */
.L_x_8819:
        /* <DEDUP_REMOVED lines=78> */
.L_x_8821:
[----:B------:R-:W-:-:S04]  /*6c90*/  ISETP.NE.U32.AND P2, PT, RZ, UR9, PT ;  /* 0x00000009ff007c0c */ /* 0x000fc8000bf45070 */
[----:B------:R-:W-:-:S13]  /*6ca0*/  ISETP.NE.OR.EX P0, PT, RZ, UR12, P0, P2 ;  /* 0x0000000cff007c0c */ /* 0x000fda0008705720 */
[----:B------:R-:W-:Y:S05]  /*6cb0*/  @!P0 BRA `(.L_x_8817) ;  /* 0x0000000000b48947 */ /* 0x000fea0003800000 */
.L_x_8818:
        /* <DEDUP_REMOVED lines=45> */
.L_x_8817:
        /* <DEDUP_REMOVED lines=51> */
.L_x_8816:
        /* <DEDUP_REMOVED lines=38> */
.L_x_8826:
        /* <DEDUP_REMOVED lines=139> */
.L_x_8825:
        /* <DEDUP_REMOVED lines=75> */
.L_x_8827:
[----:B------:R-:W-:-:S04]  /*8280*/  ISETP.NE.U32.AND P2, PT, RZ, UR9, PT ;  /* 0x00000009ff007c0c */ /* 0x000fc8000bf45070 */
[----:B------:R-:W-:-:S13]  /*8290*/  ISETP.NE.OR.EX P0, PT, RZ, UR10, P0, P2 ;  /* 0x0000000aff007c0c */ /* 0x000fda0008705720 */
[----:B------:R-:W-:Y:S05]  /*82a0*/  @!P0 BRA `(.L_x_8823) ;  /* 0x0000000000a88947 */ /* 0x000fea0003800000 */
.L_x_8824:
        /* <DEDUP_REMOVED lines=42> */
.L_x_8823:
        /* <DEDUP_REMOVED lines=51> */
.L_x_8822:
        /* <DEDUP_REMOVED lines=40> */
.L_x_8832:
        /* <DEDUP_REMOVED lines=138> */
.L_x_8831:
        /* <DEDUP_REMOVED lines=75> */
.L_x_8833:
[----:B------:R-:W-:-:S04]  /*9850*/  ISETP.NE.U32.AND P2, PT, RZ, UR9, PT ;  /* 0x00000009ff007c0c */ /* 0x000fc8000bf45070 */
[----:B------:R-:W-:-:S13]  /*9860*/  ISETP.NE.OR.EX P0, PT, RZ, UR10, P0, P2 ;  /* 0x0000000aff007c0c */ /* 0x000fda0008705720 */
[----:B------:R-:W-:Y:S05]  /*9870*/  @!P0 BRA `(.L_x_8829) ;  /* 0x0000000000a88947 */ /* 0x000fea0003800000 */
.L_x_8830:
        /* <DEDUP_REMOVED lines=42> */
.L_x_8829:
        /* <DEDUP_REMOVED lines=52> */
.L_x_8828:
        /* <DEDUP_REMOVED lines=38> */
.L_x_8838:
        /* <DEDUP_REMOVED lines=139> */
.L_x_8837:
        /* <DEDUP_REMOVED lines=75> */
.L_x_8839:
[----:B------:R-:W-:-:S04]  /*ae20*/  ISETP.NE.U32.AND P1, PT, RZ, UR9, PT ;  /* 0x00000009ff007c0c */ /* 0x000fc8000bf25070 */
[----:B------:R-:W-:-:S13]  /*ae30*/  ISETP.NE.OR.EX P0, PT, RZ, UR10, P0, P1 ;  /* 0x0000000aff007c0c */ /* 0x000fda0008705710 */
[----:B------:R-:W-:Y:S05]  /*ae40*/  @!P0 BRA `(.L_x_8835) ;  /* 0x0000000000a88947 */ /* 0x000fea0003800000 */
.L_x_8836:
        /* <DEDUP_REMOVED lines=42> */
.L_x_8835:
        /* <DEDUP_REMOVED lines=49> */
.L_x_8834:
        /* <DEDUP_REMOVED lines=11> */
.L_x_8791:
        /* <DEDUP_REMOVED lines=132> */
.L_x_8845:
        /* <DEDUP_REMOVED lines=138> */
.L_x_8844:
        /* <DEDUP_REMOVED lines=75> */
.L_x_8846:
[----:B------:R-:W-:-:S04]  /*ca40*/  ISETP.NE.U32.AND P3, PT, RZ, UR9, PT ;  /* 0x00000009ff007c0c */ /* 0x000fc8000bf65070 */
[----:B------:R-:W-:-:S13]  /*ca50*/  ISETP.NE.OR.EX P0, PT, RZ, UR14, P0, P3 ;  /* 0x0000000eff007c0c */ /* 0x000fda0008705730 */
[----:B------:R-:W-:Y:S05]  /*ca60*/  @!P0 BRA `(.L_x_8842) ;  /* 0x0000000000a48947 */ /* 0x000fea0003800000 */
.L_x_8843:
        /* <DEDUP_REMOVED lines=41> */
.L_x_8842:
        /* <DEDUP_REMOVED lines=50> */
.L_x_8841:
[----:B------:R-:W-:Y:S05]  /*d020*/  BSYNC B0 ;  /* 0x0000000000007941 */ /* 0x000fea0003800000 */
.L_x_8840:
        /* <DEDUP_REMOVED lines=50> */
.L_x_8852:
        /* <DEDUP_REMOVED lines=138> */
.L_x_8851:
        /* <DEDUP_REMOVED lines=75> */
.L_x_8853:
[----:B------:R-:W-:-:S04]  /*e0a0*/  ISETP.NE.U32.AND P3, PT, RZ, UR12, PT ;  /* 0x0000000cff007c0c */ /* 0x000fc8000bf65070 */
[----:B------:R-:W-:-:S13]  /*e0b0*/  ISETP.NE.OR.EX P0, PT, RZ, UR14, P0, P3 ;  /* 0x0000000eff007c0c */ /* 0x000fda0008705730 */
[----:B------:R-:W-:Y:S05]  /*e0c0*/  @!P0 BRA `(.L_x_8849) ;  /* 0x0000000000a48947 */ /* 0x000fea0003800000 */
.L_x_8850:
        /* <DEDUP_REMOVED lines=41> */
.L_x_8849:
        /* <DEDUP_REMOVED lines=49> */
.L_x_8848:
[----:B------:R-:W-:Y:S05]  /*e670*/  BSYNC B0 ;  /* 0x0000000000007941 */ /* 0x000fea0003800000 */
.L_x_8847:
        /* <DEDUP_REMOVED lines=48> */
.L_x_8859:
        /* <DEDUP_REMOVED lines=139> */
.L_x_8858:
        /* <DEDUP_REMOVED lines=76> */
.L_x_8860:
[----:B------:R-:W-:-:S04]  /*f6f0*/  ISETP.NE.U32.AND P3, PT, RZ, UR12, PT ;  /* 0x0000000cff007c0c */ /* 0x000fc8000bf65070 */
[----:B------:R-:W-:-:S13]  /*f700*/  ISETP.NE.OR.EX P0, PT, RZ, UR14, P0, P3 ;  /* 0x0000000eff007c0c */ /* 0x000fda0008705730 */
[----:B------:R-:W-:Y:S05]  /*f710*/  @!P0 BRA `(.L_x_8856) ;  /* 0x0000000000a88947 */ /* 0x000fea0003800000 */
.L_x_8857:
        /* <DEDUP_REMOVED lines=42> */
.L_x_8856:
        /* <DEDUP_REMOVED lines=49> */
.L_x_8855:
[----:B------:R-:W-:Y:S05]  /*fcd0*/  BSYNC B0 ;  /* 0x0000000000007941 */ /* 0x000fea0003800000 */
.L_x_8854:
        /* <DEDUP_REMOVED lines=48> */
.L_x_8866:
        /* <DEDUP_REMOVED lines=138> */
.L_x_8865:
        /* <DEDUP_REMOVED lines=75> */
.L_x_8867:
[----:B------:R-:W-:-:S04]  /*10d30*/  ISETP.NE.U32.AND P3, PT, RZ, UR10, PT ;  /* 0x0000000aff007c0c */ /* 0x000fc8000bf65070 */
[----:B------:R-:W-:-:S13]  /*10d40*/  ISETP.NE.OR.EX P0, PT, RZ, UR11, P0, P3 ;  /* 0x0000000bff007c0c */ /* 0x000fda0008705730 */
[----:B------:R-:W-:Y:S05]  /*10d50*/  @!P0 BRA `(.L_x_8863) ;  /* 0x0000000000a48947 */ /* 0x000fea0003800000 */
.L_x_8864:
        /* <DEDUP_REMOVED lines=41> */
.L_x_8863:
        /* <DEDUP_REMOVED lines=52> */
.L_x_8862:
[----:B------:R-:W-:Y:S05]  /*11330*/  BSYNC B0 ;  /* 0x0000000000007941 */ /* 0x000fea0003800000 */
.L_x_8861:
        /* <DEDUP_REMOVED lines=50> */
.L_x_8873:
        /* <DEDUP_REMOVED lines=141> */
.L_x_8872:
        /* <DEDUP_REMOVED lines=77> */
.L_x_8874:
[----:B------:R-:W-:-:S04]  /*12400*/  ISETP.NE.U32.AND P3, PT, RZ, UR12, PT ;  /* 0x0000000cff007c0c */ /* 0x000fc8000bf65070 */
[----:B------:R-:W-:-:S13]  /*12410*/  ISETP.NE.OR.EX P0, PT, RZ, UR14, P0, P3 ;  /* 0x0000000eff007c0c */ /* 0x000fda0008705730 */
[----:B------:R-:W-:Y:S05]  /*12420*/  @!P0 BRA `(.L_x_8870) ;  /* 0x0000000000b08947 */ /* 0x000fea0003800000 */
.L_x_8871:
        /* <DEDUP_REMOVED lines=44> */
.L_x_8870:
        /* <DEDUP_REMOVED lines=55> */
.L_x_8869:
[----:B------:R-:W-:Y:S05]  /*12a60*/  BSYNC B0 ;  /* 0x0000000000007941 */ /* 0x000fea0003800000 */
.L_x_8868:
        /* <DEDUP_REMOVED lines=47> */
.L_x_8880:
        /* <DEDUP_REMOVED lines=139> */
.L_x_8879:
        /* <DEDUP_REMOVED lines=76> */
.L_x_8881:
[----:B------:R-:W-:-:S04]  /*13ad0*/  ISETP.NE.U32.AND P3, PT, RZ, UR10, PT ;  /* 0x0000000aff007c0c */ /* 0x000fc8000bf65070 */
[----:B------:R-:W-:-:S13]  /*13ae0*/  ISETP.NE.OR.EX P0, PT, RZ, UR11, P0, P3 ;  /* 0x0000000bff007c0c */ /* 0x000fda0008705730 */
[----:B------:R-:W-:Y:S05]  /*13af0*/  @!P0 BRA `(.L_x_8877) ;  /* 0x0000000000a88947 */ /* 0x000fea0003800000 */
.L_x_8878:
        /* <DEDUP_REMOVED lines=42> */
.L_x_8877:
        /* <DEDUP_REMOVED lines=52> */
.L_x_8876:
[----:B------:R-:W-:Y:S05]  /*140e0*/  BSYNC B0 ;  /* 0x0000000000007941 */ /* 0x000fea0003800000 */
.L_x_8875:
        /* <DEDUP_REMOVED lines=46> */
.L_x_8887:
        /* <DEDUP_REMOVED lines=140> */
.L_x_8886:
        /* <DEDUP_REMOVED lines=76> */
.L_x_8888:
[----:B------:R-:W-:-:S04]  /*15150*/  ISETP.NE.U32.AND P3, PT, RZ, UR10, PT ;  /* 0x0000000aff007c0c */ /* 0x000fc8000bf65070 */
[----:B------:R-:W-:-:S13]  /*15160*/  ISETP.NE.OR.EX P0, PT, RZ, UR11, P0, P3 ;  /* 0x0000000bff007c0c */ /* 0x000fda0008705730 */
[----:B------:R-:W-:Y:S05]  /*15170*/  @!P0 BRA `(.L_x_8884) ;  /* 0x0000000000a88947 */ /* 0x000fea0003800000 */
.L_x_8885:
        /* <DEDUP_REMOVED lines=42> */
.L_x_8884:
        /* <DEDUP_REMOVED lines=51> */
.L_x_8883:
[----:B------:R-:W-:Y:S05]  /*15750*/  BSYNC B0 ;  /* 0x0000000000007941 */ /* 0x000fea0003800000 */
.L_x_8882:
        /* <DEDUP_REMOVED lines=46> */
.L_x_8894:
        /* <DEDUP_REMOVED lines=140> */
.L_x_8893:
        /* <DEDUP_REMOVED lines=77> */
.L_x_8895:
[----:B------:R-:W-:-:S04]  /*167d0*/  ISETP.NE.U32.AND P1, PT, RZ, UR10, PT ;  /* 0x0000000aff007c0c */ /* 0x000fc8000bf25070 */
[----:B------:R-:W-:-:S13]  /*167e0*/  ISETP.NE.OR.EX P0, PT, RZ, UR11, P0, P1 ;  /* 0x0000000bff007c0c */ /* 0x000fda0008705710 */
[----:B------:R-:W-:Y:S05]  /*167f0*/  @!P0 BRA `(.L_x_8891) ;  /* 0x0000000000ac8947 */ /* 0x000fea0003800000 */
.L_x_8892:
        /* <DEDUP_REMOVED lines=43> */
.L_x_8891:
        /* <DEDUP_REMOVED lines=60> */
.L_x_8890:
[----:B------:R-:W-:Y:S05]  /*16e70*/  BSYNC B0 ;  /* 0x0000000000007941 */ /* 0x000fea0003800000 */
.L_x_8889:
        /* <DEDUP_REMOVED lines=24> */
.L_x_8898:
[----:B------:R-:W-:-:S13]  /*17000*/  ISETP.GE.AND P0, PT, R8, UR9, PT ;  /* 0x0000000908007c0c */ /* 0x000fda000bf06270 */
[----:B------:R-:W-:Y:S05]  /*17010*/  @P0 BRA `(.L_x_8900) ;  /* 0x0000000000300947 */ /* 0x000fea0003800000 */
[----:B0-----:R-:W0:Y:S01]  /*17020*/  LDC.64 R10, c[0x0][0x280] ;  /* 0x0000a000ff0a7b82 */ /* 0x001e220000000a00 */
[C---:B------:R-:W-:Y:S01]  /*17030*/  VIADD R9, R8.reuse, UR8 ;  /* 0x0000000808097c36 */ /* 0x040fe20008000000 */
[----:B------:R-:W-:-:S03]  /*17040*/  IADD3 R8, R8, 0x80, RZ ;  /* 0x0000008008087810 */ /* 0x000fc60007ffe0ff */
[----:B0-----:R-:W-:-:S05]  /*17050*/  IMAD.WIDE.U32 R10, R9, 0x8, R10 ;  /* 0x00000008090a7825 */ /* 0x001fca00078e000a */
[----:B------:R1:W-:Y:S02]  /*17060*/  STG.E.64 desc[UR6][R10.64], R12 ;  /* 0x0000000c0a007986 */ /* 0x0003e4000c101b06 */
.L_x_8899:
[----:B------:R-:W-:-:S13]  /*17070*/  ISETP.GE.AND P0, PT, R8, UR9, PT ;  /* 0x0000000908007c0c */ /* 0x000fda000bf06270 */
[----:B------:R-:W-:Y:S05]  /*17080*/  @P0 BRA `(.L_x_8901) ;  /* 0x0000000000340947 */ /* 0x000fea0003800000 */
[----:B01----:R-:W0:Y:S01]  /*17090*/  LDC.64 R10, c[0x0][0x280] ;  /* 0x0000a000ff0a7b82 */ /* 0x003e220000000a00 */
[C---:B------:R-:W-:Y:S01]  /*170a0*/  IADD3 R9, R8.reuse, UR8, RZ ;  /* 0x0000000808097c10 */ /* 0x040fe2000fffe0ff */
[----:B------:R-:W-:-:S04]  /*170b0*/  VIADD R8, R8, 0x80 ;  /* 0x0000008008087836 */ /* 0x000fc80000000000 */
[----:B0-----:R-:W-:-:S05]  /*170c0*/  IMAD.WIDE.U32 R10, R9, 0x8, R10 ;  /* 0x00000008090a7825 */ /* 0x001fca00078e000a */
[----:B------:R1:W-:Y:S02]  /*170d0*/  STG.E.64 desc[UR6][R10.64], R30 ;  /* 0x0000001e0a007986 */ /* 0x0003e4000c101b06 */
.L_x_8900:
        /* <DEDUP_REMOVED lines=8> */
.L_x_8901:
[----:B------:R-:W-:Y:S05]  /*17160*/  BSYNC B1 ;  /* 0x0000000000017941 */ /* 0x000fea0003800000 */
.L_x_8897:
[----:B------:R-:W-:-:S13]  /*17170*/  ISETP.GE.AND P0, PT, R8, UR9, PT ;  /* 0x0000000908007c0c */ /* 0x000fda000bf06270 */
[----:B--2---:R-:W2:Y:S01]  /*17180*/  @!P0 LDC.64 R2, c[0x0][0x280] ;  /* 0x0000a000ff028b82 */ /* 0x004ea20000000a00 */
[C---:B------:R-:W-:Y:S01]  /*17190*/  @!P0 VIADD R9, R8.reuse, UR8 ;  /* 0x0000000808098c36 */ /* 0x040fe20008000000 */
[----:B------:R-:W-:-:S03]  /*171a0*/  @!P0 IADD3 R8, R8, 0x80, RZ ;  /* 0x0000008008088810 */ /* 0x000fc60007ffe0ff */
[----:B--2---:R-:W-:-:S05]  /*171b0*/  @!P0 IMAD.WIDE.U32 R2, R9, 0x8, R2 ;  /* 0x0000000809028825 */ /* 0x004fca00078e0002 */
[----:B------:R2:W-:Y:S02]  /*171c0*/  @!P0 STG.E.64 desc[UR6][R2.64], R6 ;  /* 0x0000000602008986 */ /* 0x0005e4000c101b06 */
.L_x_8902:
[----:B------:R-:W-:Y:S05]  /*171d0*/  BSYNC B0 ;  /* 0x0000000000007941 */ /* 0x000fea0003800000 */
.L_x_8896:
        /* <DEDUP_REMOVED lines=8> */
.L_x_8903:
        /* <DEDUP_REMOVED lines=10> */
.L_x_18590:


//--------------------- .text._ZN2at6native29vectorized_elementwise_kernelILi8EZZNS0_73_GLOBAL__N__c8866d80_35_SparseBinaryOpIntersectionKernel_cu_f5210f67_363642_sparse_binary_op_intersection_kernel_implINS2_18CUDAKernelLauncherENS2_36CUDAValueSelectionIntersectionKernelINS2_9LhsProjOpEEElLl8EEEvRNS_6TensorERKS8_SB_RKSt6vectorIlSaIlEERKSt8optionalIS8_ESK_bbENKUlvE1_clEvEUllE_St5arrayIPcLm2EEEEviT0_T1_ --------------------------
	.section	.text._ZN2at6native29vectorized_elementwise_kernelILi8EZZNS0_73_GLOBAL__N__c8866d80_35_SparseBinaryOpIntersectionKernel_cu_f5210f67_363642_sparse_binary_op_intersection_kernel_implINS2_18CUDAKernelLauncherENS2_36CUDAValueSelectionIntersectionKernelINS2_9LhsProjOpEEElLl8EEEvRNS_6TensorERKS8_SB_RKSt6vectorIlSaIlEERKSt8optionalIS8_ESK_bbENKUlvE1_clEvEUllE_St5arrayIPcLm2EEEEviT0_T1_,"ax",@progbits
	.align	128
        .global         _ZN2at6native29vectorized_elementwise_kernelILi8EZZNS0_73_GLOBAL__N__c8866d80_35_SparseBinaryOpIntersectionKernel_cu_f5210f67_363642_sparse_binary_op_intersection_kernel_implINS2_18CUDAKernelLauncherENS2_36CUDAValueSelectionIntersectionKernelINS2_9LhsProjOpEEElLl8EEEvRNS_6TensorERKS8_SB_RKSt6vectorIlSaIlEERKSt8optionalIS8_ESK_bbENKUlvE1_clEvEUllE_St5arrayIPcLm2EEEEviT0_T1_
        .type           _ZN2at6native29vectorized_elementwise_kernelILi8EZZNS0_73_GLOBAL__N__c8866d80_35_SparseBinaryOpIntersectionKernel_cu_f5210f67_363642_sparse_binary_op_intersection_kernel_implINS2_18CUDAKernelLauncherENS2_36CUDAValueSelectionIntersectionKernelINS2_9LhsProjOpEEElLl8EEEvRNS_6TensorERKS8_SB_RKSt6vectorIlSaIlEERKSt8optionalIS8_ESK_bbENKUlvE1_clEvEUllE_St5arrayIPcLm2EEEEviT0_T1_,@function
        .size           _ZN2at6native29vectorized_elementwise_kernelILi8EZZNS0_73_GLOBAL__N__c8866d80_35_SparseBinaryOpIntersectionKernel_cu_f5210f67_363642_sparse_binary_op_intersection_kernel_implINS2_18CUDAKernelLauncherENS2_36CUDAValueSelectionIntersectionKernelINS2_9LhsProjOpEEElLl8EEEvRNS_6TensorERKS8_SB_RKSt6vectorIlSaIlEERKSt8optionalIS8_ESK_bbENKUlvE1_clEvEUllE_St5arrayIPcLm2EEEEviT0_T1_,(.L_x_18591 - _ZN2at6native29vectorized_elementwise_kernelILi8EZZNS0_73_GLOBAL__N__c8866d80_35_SparseBinaryOpIntersectionKernel_cu_f5210f67_363642_sparse_binary_op_intersection_kernel_implINS2_18CUDAKernelLauncherENS2_36CUDAValueSelectionIntersectionKernelINS2_9LhsProjOpEEElLl8EEEvRNS_6TensorERKS8_SB_RKSt6vectorIlSaIlEERKSt8optionalIS8_ESK_bbENKUlvE1_clEvEUllE_St5arrayIPcLm2EEEEviT0_T1_)
        .other          _ZN2at6native29vectorized_elementwise_kernelILi8EZZNS0_73_GLOBAL__N__c8866d80_35_SparseBinaryOpIntersectionKernel_cu_f5210f67_363642_sparse_binary_op_intersection_kernel_implINS2_18CUDAKernelLauncherENS2_36CUDAValueSelectionIntersectionKernelINS2_9LhsProjOpEEElLl8EEEvRNS_6TensorERKS8_SB_RKSt6vectorIlSaIlEERKSt8optionalIS8_ESK_bbENKUlvE1_clEvEUllE_St5arrayIPcLm2EEEEviT0_T1_,@"STO_CUDA_ENTRY STV_DEFAULT"
_ZN2at6native29vectorized_elementwise_kernelILi8EZZNS0_73_GLOBAL__N__c8866d80_35_SparseBinaryOpIntersectionKernel_cu_f5210f67_363642_sparse_binary_op_intersection_kernel_implINS2_18CUDAKernelLauncherENS2_36CUDAValueSelectionIntersectionKernelINS2_9LhsProjOpEEElLl8EEEvRNS_6TensorERKS8_SB_RKSt6vectorIlSaIlEERKSt8optionalIS8_ESK_bbENKUlvE1_clEvEUllE_St5arrayIPcLm2EEEEviT0_T1_:
.text._ZN2at6native29vectorized_elementwise_kernelILi8EZZNS0_73_GLOBAL__N__c8866d80_35_SparseBinaryOpIntersectionKernel_cu_f5210f67_363642_sparse_binary_op_intersection_kernel_implINS2_18CUDAKernelLauncherENS2_36CUDAValueSelectionIntersectionKernelINS2_9LhsProjOpEEElLl8EEEvRNS_6TensorERKS8_SB_RKSt6vectorIlSaIlEERKSt8optionalIS8_ESK_bbENKUlvE1_clEvEUllE_St5arrayIPcLm2EEEEviT0_T1_:
        /* <DEDUP_REMOVED lines=95> */
.L_x_8909:
        /* <DEDUP_REMOVED lines=141> */
.L_x_8908:
        /* <DEDUP_REMOVED lines=77> */
.L_x_8910:
[----:B------:R-:W-:-:S04]  /*1390*/  ISETP.NE.U32.AND P3, PT, RZ, UR9, PT ;  /* 0x00000009ff007c0c */ /* 0x000fc8000bf65070 */
[----:B------:R-:W-:-:S13]  /*13a0*/  ISETP.NE.OR.EX P0, PT, RZ, UR12, P0, P3 ;  /* 0x0000000cff007c0c */ /* 0x000fda0008705730 */
[----:B------:R-:W-:Y:S05]  /*13b0*/  @!P0 BRA `(.L_x_8906) ;  /* 0x0000000000b08947 */ /* 0x000fea0003800000 */
.L_x_8907:
        /* <DEDUP_REMOVED lines=44> */
.L_x_8906:
        /* <DEDUP_REMOVED lines=56> */
.L_x_8905:
        /* <DEDUP_REMOVED lines=44> */
.L_x_8915:
        /* <DEDUP_REMOVED lines=141> */
.L_x_8914:
        /* <DEDUP_REMOVED lines=76> */
.L_x_8916:
[----:B------:R-:W-:-:S04]  /*2a50*/  ISETP.NE.U32.AND P2, PT, RZ, UR9, PT ;  /* 0x00000009ff007c0c */ /* 0x000fc8000bf45070 */
[----:B------:R-:W-:-:S13]  /*2a60*/  ISETP.NE.OR.EX P0, PT, RZ, UR12, P0, P2 ;  /* 0x0000000cff007c0c */ /* 0x000fda0008705720 */
[----:B------:R-:W-:Y:S05]  /*2a70*/  @!P0 BRA `(.L_x_8912) ;  /* 0x0000000000a88947 */ /* 0x000fea0003800000 */
.L_x_8913:
        /* <DEDUP_REMOVED lines=42> */
.L_x_8912:
        /* <DEDUP_REMOVED lines=51> */
.L_x_8911:
        /* <DEDUP_REMOVED lines=46> */
.L_x_8921:
        /* <DEDUP_REMOVED lines=138> */
.L_x_8920:
        /* <DEDUP_REMOVED lines=75> */
.L_x_8922:
[----:B------:R-:W-:-:S04]  /*4080*/  ISETP.NE.U32.AND P2, PT, RZ, UR9, PT ;  /* 0x00000009ff007c0c */ /* 0x000fc8000bf45070 */
[----:B------:R-:W-:-:S13]  /*4090*/  ISETP.NE.OR.EX P0, PT, RZ, UR12, P0, P2 ;  /* 0x0000000cff007c0c */ /* 0x000fda0008705720 */
[----:B------:R-:W-:Y:S05]  /*40a0*/  @!P0 BRA `(.L_x_8918) ;  /* 0x0000000000a88947 */ /* 0x000fea0003800000 */
.L_x_8919:
        /* <DEDUP_REMOVED lines=42> */
.L_x_8918:
        /* <DEDUP_REMOVED lines=52> */
.L_x_8917:
        /* <DEDUP_REMOVED lines=36> */
.L_x_8927:
        /* <DEDUP_REMOVED lines=142> */
.L_x_8926:
        /* <DEDUP_REMOVED lines=77> */
.L_x_8928:
[----:B------:R-:W-:-:S04]  /*5680*/  ISETP.NE.U32.AND P2, PT, RZ, UR9, PT ;  /* 0x00000009ff007c0c */ /* 0x000fc8000bf45070 */
[----:B------:R-:W-:-:S13]  /*5690*/  ISETP.NE.OR.EX P0, PT, RZ, UR10, P0, P2 ;  /* 0x0000000aff007c0c */ /* 0x000fda0008705720 */
[----:B------:R-:W-:Y:S05]  /*56a0*/  @!P0 BRA `(.L_x_8924) ;  /* 0x0000000000ac8947 */ /* 0x000fea0003800000 */
.L_x_8925:
        /* <DEDUP_REMOVED lines=43> */
.L_x_8924:
        /* <DEDUP_REMOVED lines=51> */
.L_x_8923:
        /* <DEDUP_REMOVED lines=37> */
.L_x_8933:
        /* <DEDUP_REMOVED lines=141> */
.L_x_8932:
        /* <DEDUP_REMOVED lines=78> */
.L_x_8934:
[----:B------:R-:W-:-:S04]  /*6c90*/  ISETP.NE.U32.AND P2, PT, RZ, UR9, PT ;  /* 0x00000009ff007c0c */ /* 0x000fc8000bf45070 */
[----:B------:R-:W-:-:S13]  /*6ca0*/  ISETP.NE.OR.EX P0, PT, RZ, UR12, P0, P2 ;  /* 0x0000000cff007c0c */ /* 0x000fda0008705720 */
[----:B------:R-:W-:Y:S05]  /*6cb0*/  @!P0 BRA `(.L_x_8930) ;  /* 0x0000000000b48947 */ /* 0x000fea0003800000 */
.L_x_8931:
        /* <DEDUP_REMOVED lines=45> */
.L_x_8930:
        /* <DEDUP_REMOVED lines=51> */
.L_x_8929:
        /* <DEDUP_REMOVED lines=38> */
.L_x_8939:
        /* <DEDUP_REMOVED lines=139> */
.L_x_8938:
        /* <DEDUP_REMOVED lines=75> */
.L_x_8940:
[----:B------:R-:W-:-:S04]  /*8280*/  ISETP.NE.U32.AND P2, PT, RZ, UR9, PT ;  /* 0x00000009ff007c0c */ /* 0x000fc8000bf45070 */
[----:B------:R-:W-:-:S13]  /*8290*/  ISETP.NE.OR.EX P0, PT, RZ, UR10, P0, P2 ;  /* 0x0000000aff007c0c */ /* 0x000fda0008705720 */
[----:B------:R-:W-:Y:S05]  /*82a0*/  @!P0 BRA `(.L_x_8936) ;  /* 0x0000000000a88947 */ /* 0x000fea0003800000 */
.L_x_8937:
        /* <DEDUP_REMOVED lines=42> */
.L_x_8936:
        /* <DEDUP_REMOVED lines=51> */
.L_x_8935:
        /* <DEDUP_REMOVED lines=40> */
.L_x_8945:
        /* <DEDUP_REMOVED lines=138> */
.L_x_8944:
        /* <DEDUP_REMOVED lines=75> */
.L_x_8946:
[----:B------:R-:W-:-:S04]  /*9850*/  ISETP.NE.U32.AND P2, PT, RZ, UR9, PT ;  /* 0x00000009ff007c0c */ /* 0x000fc8000bf45070 */
[----:B------:R-:W-:-:S13]  /*9860*/  ISETP.NE.OR.EX P0, PT, RZ, UR10, P0, P2 ;  /* 0x0000000aff007c0c */ /* 0x000fda0008705720 */
[----:B------:R-:W-:Y:S05]  /*9870*/  @!P0 BRA `(.L_x_8942) ;  /* 0x0000000000a88947 */ /* 0x000fea0003800000 */
.L_x_8943:
        /* <DEDUP_REMOVED lines=42> */
.L_x_8942:
        /* <DEDUP_REMOVED lines=52> */
.L_x_8941:
        /* <DEDUP_REMOVED lines=38> */
.L_x_8951:
        /* <DEDUP_REMOVED lines=139> */
.L_x_8950:
        /* <DEDUP_REMOVED lines=75> */
.L_x_8952:
[----:B------:R-:W-:-:S04]  /*ae20*/  ISETP.NE.U32.AND P1, PT, RZ, UR9, PT ;  /* 0x00000009ff007c0c */ /* 0x000fc8000bf25070 */
[----:B------:R-:W-:-:S13]  /*ae30*/  ISETP.NE.OR.EX P0, PT, RZ, UR10, P0, P1 ;  /* 0x0000000aff007c0c */ /* 0x000fda0008705710 */
[----:B------:R-:W-:Y:S05]  /*ae40*/  @!P0 BRA `(.L_x_8948) ;  /* 0x0000000000a88947 */ /* 0x000fea0003800000 */
.L_x_8949:
        /* <DEDUP_REMOVED lines=42> */
.L_x_8948:
        /* <DEDUP_REMOVED lines=49> */
.L_x_8947:
        /* <DEDUP_REMOVED lines=11> */
.L_x_8904:
        /* <DEDUP_REMOVED lines=132> */
.L_x_8958:
        /* <DEDUP_REMOVED lines=138> */
.L_x_8957:
        /* <DEDUP_REMOVED lines=75> */
.L_x_8959:
[----:B------:R-:W-:-:S04]  /*ca40*/  ISETP.NE.U32.AND P3, PT, RZ, UR9, PT ;  /* 0x00000009ff007c0c */ /* 0x000fc8000bf65070 */
[----:B------:R-:W-:-:S13]  /*ca50*/  ISETP.NE.OR.EX P0, PT, RZ, UR14, P0, P3 ;  /* 0x0000000eff007c0c */ /* 0x000fda0008705730 */
[----:B------:R-:W-:Y:S05]  /*ca60*/  @!P0 BRA `(.L_x_8955) ;  /* 0x0000000000a48947 */ /* 0x000fea0003800000 */
.L_x_8956:
        /* <DEDUP_REMOVED lines=41> */
.L_x_8955:
        /* <DEDUP_REMOVED lines=50> */
.L_x_8954:
[----:B------:R-:W-:Y:S05]  /*d020*/  BSYNC B0 ;  /* 0x0000000000007941 */ /* 0x000fea0003800000 */
.L_x_8953:
        /* <DEDUP_REMOVED lines=50> */
.L_x_8965:
        /* <DEDUP_REMOVED lines=138> */
.L_x_8964:
        /* <DEDUP_REMOVED lines=75> */
.L_x_8966:
[----:B------:R-:W-:-:S04]  /*e0a0*/  ISETP.NE.U32.AND P3, PT, RZ, UR12, PT ;  /* 0x0000000cff007c0c */ /* 0x000fc8000bf65070 */
[----:B------:R-:W-:-:S13]  /*e0b0*/  ISETP.NE.OR.EX P0, PT, RZ, UR14, P0, P3 ;  /* 0x0000000eff007c0c */ /* 0x000fda0008705730 */
[----:B------:R-:W-:Y:S05]  /*e0c0*/  @!P0 BRA `(.L_x_8962) ;  /* 0x0000000000a48947 */ /* 0x000fea0003800000 */
.L_x_8963:
        /* <DEDUP_REMOVED lines=41> */
.L_x_8962:
        /* <DEDUP_REMOVED lines=49> */
.L_x_8961:
[----:B------:R-:W-:Y:S05]  /*e670*/  BSYNC B0 ;  /* 0x0000000000007941 */ /* 0x000fea0003800000 */
.L_x_8960:
        /* <DEDUP_REMOVED lines=48> */
.L_x_8972:
        /* <DEDUP_REMOVED lines=139> */
.L_x_8971:
        /* <DEDUP_REMOVED lines=76> */
.L_x_8973:
[----:B------:R-:W-:-:S04]  /*f6f0*/  ISETP.NE.U32.AND P3, PT, RZ, UR12, PT ;  /* 0x0000000cff007c0c */ /* 0x000fc8000bf65070 */
[----:B------:R-:W-:-:S13]  /*f700*/  ISETP.NE.OR.EX P0, PT, RZ, UR14, P0, P3 ;  /* 0x0000000eff007c0c */ /* 0x000fda0008705730 */
[----:B------:R-:W-:Y:S05]  /*f710*/  @!P0 BRA `(.L_x_8969) ;  /* 0x0000000000a88947 */ /* 0x000fea0003800000 */
.L_x_8970:
        /* <DEDUP_REMOVED lines=42> */
.L_x_8969:
        /* <DEDUP_REMOVED lines=49> */
.L_x_8968:
[----:B------:R-:W-:Y:S05]  /*fcd0*/  BSYNC B0 ;  /* 0x0000000000007941 */ /* 0x000fea0003800000 */
.L_x_8967:
        /* <DEDUP_REMOVED lines=48> */
.L_x_8979:
        /* <DEDUP_REMOVED lines=138> */
.L_x_8978:
        /* <DEDUP_REMOVED lines=75> */
.L_x_8980:
[----:B------:R-:W-:-:S04]  /*10d30*/  ISETP.NE.U32.AND P3, PT, RZ, UR10, PT ;  /* 0x0000000aff007c0c */ /* 0x000fc8000bf65070 */
[----:B------:R-:W-:-:S13]  /*10d40*/  ISETP.NE.OR.EX P0, PT, RZ, UR11, P0, P3 ;  /* 0x0000000bff007c0c */ /* 0x000fda0008705730 */
[----:B------:R-:W-:Y:S05]  /*10d50*/  @!P0 BRA `(.L_x_8976) ;  /* 0x0000000000a48947 */ /* 0x000fea0003800000 */
.L_x_8977:
        /* <DEDUP_REMOVED lines=41> */
.L_x_8976:
        /* <DEDUP_REMOVED lines=52> */
.L_x_8975:
[----:B------:R-:W-:Y:S05]  /*11330*/  BSYNC B0 ;  /* 0x0000000000007941 */ /* 0x000fea0003800000 */
.L_x_8974:
        /* <DEDUP_REMOVED lines=50> */
.L_x_8986:
        /* <DEDUP_REMOVED lines=141> */
.L_x_8985:
        /* <DEDUP_REMOVED lines=77> */
.L_x_8987:
[----:B------:R-:W-:-:S04]  /*12400*/  ISETP.NE.U32.AND P3, PT, RZ, UR12, PT ;  /* 0x0000000cff007c0c */ /* 0x000fc8000bf65070 */
[----:B------:R-:W-:-:S13]  /*12410*/  ISETP.NE.OR.EX P0, PT, RZ, UR14, P0, P3 ;  /* 0x0000000eff007c0c */ /* 0x000fda0008705730 */
[----:B------:R-:W-:Y:S05]  /*12420*/  @!P0 BRA `(.L_x_8983) ;  /* 0x0000000000b08947 */ /* 0x000fea0003800000 */
.L_x_8984:
        /* <DEDUP_REMOVED lines=44> */
.L_x_8983:
        /* <DEDUP_REMOVED lines=55> */
.L_x_8982:
[----:B------:R-:W-:Y:S05]  /*12a60*/  BSYNC B0 ;  /* 0x0000000000007941 */ /* 0x000fea0003800000 */
.L_x_8981:
        /* <DEDUP_REMOVED lines=47> */
.L_x_8993:
        /* <DEDUP_REMOVED lines=139> */
.L_x_8992:
        /* <DEDUP_REMOVED lines=76> */
.L_x_8994:
[----:B------:R-:W-:-:S04]  /*13ad0*/  ISETP.NE.U32.AND P3, PT, RZ, UR10, PT ;  /* 0x0000000aff007c0c */ /* 0x000fc8000bf65070 */
[----:B------:R-:W-:-:S13]  /*13ae0*/  ISETP.NE.OR.EX P0, PT, RZ, UR11, P0, P3 ;  /* 0x0000000bff007c0c */ /* 0x000fda0008705730 */
[----:B------:R-:W-:Y:S05]  /*13af0*/  @!P0 BRA `(.L_x_8990) ;  /* 0x0000000000a88947 */ /* 0x000fea0003800000 */
.L_x_8991:
        /* <DEDUP_REMOVED lines=42> */
.L_x_8990:
        /* <DEDUP_REMOVED lines=52> */
.L_x_8989:
[----:B------:R-:W-:Y:S05]  /*140e0*/  BSYNC B0 ;  /* 0x0000000000007941 */ /* 0x000fea0003800000 */
.L_x_8988:
        /* <DEDUP_REMOVED lines=46> */
.L_x_9000:
        /* <DEDUP_REMOVED lines=140> */
.L_x_8999:
        /* <DEDUP_REMOVED lines=76> */
.L_x_9001:
[----:B------:R-:W-:-:S04]  /*15150*/  ISETP.NE.U32.AND P3, PT, RZ, UR10, PT ;  /* 0x0000000aff007c0c */ /* 0x000fc8000bf65070 */
[----:B------:R-:W-:-:S13]  /*15160*/  ISETP.NE.OR.EX P0, PT, RZ, UR11, P0, P3 ;  /* 0x0000000bff007c0c */ /* 0x000fda0008705730 */
[----:B------:R-:W-:Y:S05]  /*15170*/  @!P0 BRA `(.L_x_8997) ;  /* 0x0000000000a88947 */ /* 0x000fea0003800000 */
.L_x_8998:
        /* <DEDUP_REMOVED lines=42> */
.L_x_8997:
        /* <DEDUP_REMOVED lines=51> */
.L_x_8996:
[----:B------:R-:W-:Y:S05]  /*15750*/  BSYNC B0 ;  /* 0x0000000000007941 */ /* 0x000fea0003800000 */
.L_x_8995:
        /* <DEDUP_REMOVED lines=46> */
.L_x_9007:
        /* <DEDUP_REMOVED lines=140> */
.L_x_9006:
        /* <DEDUP_REMOVED lines=77> */
.L_x_9008:
[----:B------:R-:W-:-:S04]  /*167d0*/  ISETP.NE.U32.AND P1, PT, RZ, UR10, PT ;  /* 0x0000000aff007c0c */ /* 0x000fc8000bf25070 */
[----:B------:R-:W-:-:S13]  /*167e0*/  ISETP.NE.OR.EX P0, PT, RZ, UR11, P0, P1 ;  /* 0x0000000bff007c0c */ /* 0x000fda0008705710 */
[----:B------:R-:W-:Y:S05]  /*167f0*/  @!P0 BRA `(.L_x_9004) ;  /* 0x0000000000ac8947 */ /* 0x000fea0003800000 */
.L_x_9005:
        /* <DEDUP_REMOVED lines=43> */
.L_x_9004:
        /* <DEDUP_REMOVED lines=60> */
.L_x_9003:
[----:B------:R-:W-:Y:S05]  /*16e70*/  BSYNC B0 ;  /* 0x0000000000007941 */ /* 0x000fea0003800000 */
.L_x_9002:
        /* <DEDUP_REMOVED lines=24> */
.L_x_9011:
[----:B------:R-:W-:-:S13]  /*17000*/  ISETP.GE.AND P0, PT, R8, UR9, PT ;  /* 0x0000000908007c0c */ /* 0x000fda000bf06270 */
[----:B------:R-:W-:Y:S05]  /*17010*/  @P0 BRA `(.L_x_9013) ;  /* 0x0000000000300947 */ /* 0x000fea0003800000 */
[----:B0-----:R-:W0:Y:S01]  /*17020*/  LDC.64 R10, c[0x0][0x280] ;  /* 0x0000a000ff0a7b82 */ /* 0x001e220000000a00 */
[C---:B------:R-:W-:Y:S01]  /*17030*/  VIADD R9, R8.reuse, UR8 ;  /* 0x0000000808097c36 */ /* 0x040fe20008000000 */
[----:B------:R-:W-:-:S03]  /*17040*/  IADD3 R8, R8, 0x80, RZ ;  /* 0x0000008008087810 */ /* 0x000fc60007ffe0ff */
[----:B0-----:R-:W-:-:S05]  /*17050*/  IMAD.WIDE.U32 R10, R9, 0x8, R10 ;  /* 0x00000008090a7825 */ /* 0x001fca00078e000a */
[----:B------:R1:W-:Y:S02]  /*17060*/  STG.E.64 desc[UR6][R10.64], R12 ;  /* 0x0000000c0a007986 */ /* 0x0003e4000c101b06 */
.L_x_9012:
[----:B------:R-:W-:-:S13]  /*17070*/  ISETP.GE.AND P0, PT, R8, UR9, PT ;  /* 0x0000000908007c0c */ /* 0x000fda000bf06270 */
[----:B------:R-:W-:Y:S05]  /*17080*/  @P0 BRA `(.L_x_9014) ;  /* 0x0000000000340947 */ /* 0x000fea0003800000 */
[----:B01----:R-:W0:Y:S01]  /*17090*/  LDC.64 R10, c[0x0][0x280] ;  /* 0x0000a000ff0a7b82 */ /* 0x003e220000000a00 */
[C---:B------:R-:W-:Y:S01]  /*170a0*/  IADD3 R9, R8.reuse, UR8, RZ ;  /* 0x0000000808097c10 */ /* 0x040fe2000fffe0ff */
[----:B------:R-:W-:-:S04]  /*170b0*/  VIADD R8, R8, 0x80 ;  /* 0x0000008008087836 */ /* 0x000fc80000000000 */
[----:B0-----:R-:W-:-:S05]  /*170c0*/  IMAD.WIDE.U32 R10, R9, 0x8, R10 ;  /* 0x00000008090a7825 */ /* 0x001fca00078e000a */
[----:B------:R1:W-:Y:S02]  /*170d0*/  STG.E.64 desc[UR6][R10.64], R30 ;  /* 0x0000001e0a007986 */ /* 0x0003e4000c101b06 */
.L_x_9013:
        /* <DEDUP_REMOVED lines=8> */
.L_x_9014:
[----:B------:R-:W-:Y:S05]  /*17160*/  BSYNC B1 ;  /* 0x0000000000017941 */ /* 0x000fea0003800000 */
.L_x_9010:
[----:B------:R-:W-:-:S13]  /*17170*/  ISETP.GE.AND P0, PT, R8, UR9, PT ;  /* 0x0000000908007c0c */ /* 0x000fda000bf06270 */
[----:B--2---:R-:W2:Y:S01]  /*17180*/  @!P0 LDC.64 R2, c[0x0][0x280] ;  /* 0x0000a000ff028b82 */ /* 0x004ea20000000a00 */
[C---:B------:R-:W-:Y:S01]  /*17190*/  @!P0 VIADD R9, R8.reuse, UR8 ;  /* 0x0000000808098c36 */ /* 0x040fe20008000000 */
[----:B------:R-:W-:-:S03]  /*171a0*/  @!P0 IADD3 R8, R8, 0x80, RZ ;  /* 0x0000008008088810 */ /* 0x000fc60007ffe0ff */
[----:B--2---:R-:W-:-:S05]  /*171b0*/  @!P0 IMAD.WIDE.U32 R2, R9, 0x8, R2 ;  /* 0x0000000809028825 */ /* 0x004fca00078e0002 */
[----:B------:R2:W-:Y:S02]  /*171c0*/  @!P0 STG.E.64 desc[UR6][R2.64], R6 ;  /* 0x0000000602008986 */ /* 0x0005e4000c101b06 */
.L_x_9015:
[----:B------:R-:W-:Y:S05]  /*171d0*/  BSYNC B0 ;  /* 0x0000000000007941 */ /* 0x000fea0003800000 */
.L_x_9009:
        /* <DEDUP_REMOVED lines=8> */
.L_x_9016:
        /* <DEDUP_REMOVED lines=10> */
.L_x_18591:


//--------------------- .text._ZN2at6native18elementwise_kernelILi128ELi4EZNS0_15gpu_kernel_implIZZNS0_73_GLOBAL__N__c8866d80_35_SparseBinaryOpIntersectionKernel_cu_f5210f67_363642_sparse_binary_op_intersection_kernel_implINS3_18CUDAKernelLauncherENS3_36CUDAValueSelectionIntersectionKernelINS3_9RhsProjOpEEElLl0EEEvRNS_6TensorERKS9_SC_RKSt6vectorIlSaIlEERKSt8optionalIS9_ESL_bbENKUlvE3_clEvEUllE_EEvRNS_18TensorIteratorBaseERKT_EUliE_EEviT1_ --------------------------
	.section	.text._ZN2at6native18elementwise_kernelILi128ELi4EZNS0_15gpu_kernel_implIZZNS0_73_GLOBAL__N__c8866d80_35_SparseBinaryOpIntersectionKernel_cu_f5210f67_363642_sparse_binary_op_intersection_kernel_implINS3_18CUDAKernelLauncherENS3_36CUDAValueSelectionIntersectionKernelINS3_9RhsProjOpEEElLl0EEEvRNS_6TensorERKS9_SC_RKSt6vectorIlSaIlEERKSt8optionalIS9_ESL_bbENKUlvE3_clEvEUllE_EEvRNS_18TensorIteratorBaseERKT_EUliE_EEviT1_,"ax",@progbits
	.align	128
        .global         _ZN2at6native18elementwise_kernelILi128ELi4EZNS0_15gpu_kernel_implIZZNS0_73_GLOBAL__N__c8866d80_35_SparseBinaryOpIntersectionKernel_cu_f5210f67_363642_sparse_binary_op_intersection_kernel_implINS3_18CUDAKernelLauncherENS3_36CUDAValueSelectionIntersectionKernelINS3_9RhsProjOpEEElLl0EEEvRNS_6TensorERKS9_SC_RKSt6vectorIlSaIlEERKSt8optionalIS9_ESL_bbENKUlvE3_clEvEUllE_EEvRNS_18TensorIteratorBaseERKT_EUliE_EEviT1_
        .type           _ZN2at6native18elementwise_kernelILi128ELi4EZNS0_15gpu_kernel_implIZZNS0_73_GLOBAL__N__c8866d80_35_SparseBinaryOpIntersectionKernel_cu_f5210f67_363642_sparse_binary_op_intersection_kernel_implINS3_18CUDAKernelLauncherENS3_36CUDAValueSelectionIntersectionKernelINS3_9RhsProjOpEEElLl0EEEvRNS_6TensorERKS9_SC_RKSt6vectorIlSaIlEERKSt8optionalIS9_ESL_bbENKUlvE3_clEvEUllE_EEvRNS_18TensorIteratorBaseERKT_EUliE_EEviT1_,@function
        .size           _ZN2at6native18elementwise_kernelILi128ELi4EZNS0_15gpu_kernel_implIZZNS0_73_GLOBAL__N__c8866d80_35_SparseBinaryOpIntersectionKernel_cu_f5210f67_363642_sparse_binary_op_intersection_kernel_implINS3_18CUDAKernelLauncherENS3_36CUDAValueSelectionIntersectionKernelINS3_9RhsProjOpEEElLl0EEEvRNS_6TensorERKS9_SC_RKSt6vectorIlSaIlEERKSt8optionalIS9_ESL_bbENKUlvE3_clEvEUllE_EEvRNS_18TensorIteratorBaseERKT_EUliE_EEviT1_,(.L_x_18592 - _ZN2at6native18elementwise_kernelILi128ELi4EZNS0_15gpu_kernel_implIZZNS0_73_GLOBAL__N__c8866d80_35_SparseBinaryOpIntersectionKernel_cu_f5210f67_363642_sparse_binary_op_intersection_kernel_implINS3_18CUDAKernelLauncherENS3_36CUDAValueSelectionIntersectionKernelINS3_9RhsProjOpEEElLl0EEEvRNS_6TensorERKS9_SC_RKSt6vectorIlSaIlEERKSt8optionalIS9_ESL_bbENKUlvE3_clEvEUllE_EEvRNS_18TensorIteratorBaseERKT_EUliE_EEviT1_)
        .other          _ZN2at6native18elementwise_kernelILi128ELi4EZNS0_15gpu_kernel_implIZZNS0_73_GLOBAL__N__c8866d80_35_SparseBinaryOpIntersectionKernel_cu_f5210f67_363642_sparse_binary_op_intersection_kernel_implINS3_18CUDAKernelLauncherENS3_36CUDAValueSelectionIntersectionKernelINS3_9RhsProjOpEEElLl0EEEvRNS_6TensorERKS9_SC_RKSt6vectorIlSaIlEERKSt8optionalIS9_ESL_bbENKUlvE3_clEvEUllE_EEvRNS_18TensorIteratorBaseERKT_EUliE_EEviT1_,@"STO_CUDA_ENTRY STV_DEFAULT"
_ZN2at6native18elementwise_kernelILi128ELi4EZNS0_15gpu_kernel_implIZZNS0_73_GLOBAL__N__c8866d80_35_SparseBinaryOpIntersectionKernel_cu_f5210f67_363642_sparse_binary_op_intersection_kernel_implINS3_18CUDAKernelLauncherENS3_36CUDAValueSelectionIntersectionKernelINS3_9RhsProjOpEEElLl0EEEvRNS_6TensorERKS9_SC_RKSt6vectorIlSaIlEERKSt8optionalIS9_ESL_bbENKUlvE3_clEvEUllE_EEvRNS_18TensorIteratorBaseERKT_EUliE_EEviT1_:
.text._ZN2at6native18elementwise_kernelILi128ELi4EZNS0_15gpu_kernel_implIZZNS0_73_GLOBAL__N__c8866d80_35_SparseBinaryOpIntersectionKernel_cu_f5210f67_363642_sparse_binary_op_intersection_kernel_implINS3_18CUDAKernelLauncherENS3_36CUDAValueSelectionIntersectionKernelINS3_9RhsProjOpEEElLl0EEEvRNS_6TensorERKS9_SC_RKSt6vectorIlSaIlEERKSt8optionalIS9_ESL_bbENKUlvE3_clEvEUllE_EEvRNS_18TensorIteratorBaseERKT_EUliE_EEviT1_:
        /* <DEDUP_REMOVED lines=312> */
.L_x_9019:
        /* <DEDUP_REMOVED lines=21> */
.L_x_9023:
[----:B------:R0:W5:Y:S01]  /*14d0*/  LDG.E.U8 R2, desc[UR36][R4.64] ;  /* 0x0000002404027981 */ /* 0x000162000c1e1100 */
[----:B------:R-:W-:Y:S01]  /*14e0*/  MOV R3, RZ ;  /* 0x000000ff00037202 */ /* 0x000fe20000000f00 */
[----:B------:R-:W-:Y:S06]  /*14f0*/  BRA `(.L_x_9025) ;  /* 0x0000000c00487947 */ /* 0x000fec0003800000 */
.L_x_9022:
        /* <DEDUP_REMOVED lines=8> */
.L_x_9027:
[----:B------:R-:W2:Y:S02]  /*1580*/  LDG.E R2, desc[UR36][R4.64] ;  /* 0x0000002404027981 */ /* 0x000ea4000c1e1900 */
[----:B--2---:R-:W-:Y:S01]  /*1590*/  SHF.R.S32.HI R3, RZ, 0x1f, R2 ;  /* 0x0000001fff037819 */ /* 0x004fe20000011402 */
[----:B------:R-:W-:Y:S06]  /*15a0*/  BRA `(.L_x_9025) ;  /* 0x0000000c001c7947 */ /* 0x000fec0003800000 */
.L_x_9026:
[----:B------:R-:W2:Y:S02]  /*15b0*/  LDG.E.S16 R2, desc[UR36][R4.64] ;  /* 0x0000002404027981 */ /* 0x000ea4000c1e1700 */
[----:B--2---:R-:W-:Y:S01]  /*15c0*/  SHF.R.S32.HI R3, RZ, 0x1f, R2 ;  /* 0x0000001fff037819 */ /* 0x004fe20000011402 */
[----:B------:R-:W-:Y:S06]  /*15d0*/  BRA `(.L_x_9025) ;  /* 0x0000000c00107947 */ /* 0x000fec0003800000 */
.L_x_9021:
        /* <DEDUP_REMOVED lines=9> */
.L_x_9029:
[----:B------:R-:W2:Y:S02]  /*1670*/  LDG.E.U16 R4, desc[UR36][R4.64] ;  /* 0x0000002404047981 */ /* 0x000ea4000c1e1500 */
[----:B--2---:R-:W-:-:S06]  /*1680*/  HADD2.F32 R2, -RZ, R4.H0_H0 ;  /* 0x20000004ff027230 */ /* 0x004fcc0000004100 */
[----:B------:R-:W0:Y:S01]  /*1690*/  F2I.S64.TRUNC R2, R2 ;  /* 0x0000000200027311 */ /* 0x000e22000020d900 */
[----:B------:R-:W-:Y:S05]  /*16a0*/  BRA `(.L_x_9025) ;  /* 0x0000000800dc7947 */ /* 0x000fea0003800000 */
.L_x_9028:
        /* <DEDUP_REMOVED lines=9> */
.L_x_9031:
[----:B------:R-:W2:Y:S02]  /*1740*/  LDG.E.U16 R4, desc[UR36][R4.64] ;  /* 0x0000002404047981 */ /* 0x000ea4000c1e1500 */
[----:B--2---:R-:W-:-:S06]  /*1750*/  HADD2.F32 R2, -RZ, R4.H0_H0 ;  /* 0x20000004ff027230 */ /* 0x004fcc0000004100 */
[----:B------:R-:W0:Y:S01]  /*1760*/  F2I.S64.TRUNC R2, R2 ;  /* 0x0000000200027311 */ /* 0x000e22000020d900 */
[----:B------:R-:W-:Y:S05]  /*1770*/  BRA `(.L_x_9025) ;  /* 0x0000000800a87947 */ /* 0x000fea0003800000 */
.L_x_9030:
[----:B------:R-:W2:Y:S02]  /*1780*/  LDG.E.64 R2, desc[UR36][R4.64] ;  /* 0x0000002404027981 */ /* 0x000ea4000c1e1b00 */
[----:B--2---:R-:W0:Y:S01]  /*1790*/  F2I.S64.F64.TRUNC R2, R2 ;  /* 0x0000000200027311 */ /* 0x004e22000030d900 */
[----:B------:R-:W-:Y:S05]  /*17a0*/  BRA `(.L_x_9025) ;  /* 0x00000008009c7947 */ /* 0x000fea0003800000 */
.L_x_9020:
        /* <DEDUP_REMOVED lines=13> */
.L_x_9034:
[----:B------:R-:W2:Y:S02]  /*1880*/  LDG.E.64 R2, desc[UR36][R4.64] ;  /* 0x0000002404027981 */ /* 0x000ea4000c1e1b00 */
[----:B--2---:R-:W0:Y:S01]  /*1890*/  F2I.S64.F64.TRUNC R2, R2 ;  /* 0x0000000200027311 */ /* 0x004e22000030d900 */
[----:B------:R-:W-:Y:S05]  /*18a0*/  BRA `(.L_x_9025) ;  /* 0x00000008005c7947 */ /* 0x000fea0003800000 */
.L_x_9033:
        /* <DEDUP_REMOVED lines=27> */
.L_x_9036:
        /* <DEDUP_REMOVED lines=14> */
.L_x_9035:
[----:B------:R-:W2:Y:S02]  /*1b40*/  LDG.E.U16 R2, desc[UR36][R4.64] ;  /* 0x0000002404027981 */ /* 0x000ea4000c1e1500 */
[----:B--2---:R-:W-:-:S06]  /*1b50*/  IMAD.U32 R2, R2, 0x10000, RZ ;  /* 0x0001000002027824 */ /* 0x004fcc00078e00ff */
[----:B------:R-:W0:Y:S01]  /*1b60*/  F2I.S64.TRUNC R2, R2 ;  /* 0x0000000200027311 */ /* 0x000e22000020d900 */
[----:B------:R-:W-:Y:S05]  /*1b70*/  BRA `(.L_x_9025) ;  /* 0x0000000400a87947 */ /* 0x000fea0003800000 */
.L_x_9032:
        /* <DEDUP_REMOVED lines=11> */
.L_x_9039:
        /* <DEDUP_REMOVED lines=21> */
.L_x_9043:
[----:B------:R-:W-:Y:S05]  /*1d80*/  BSYNC B1 ;  /* 0x0000000000017941 */ /* 0x000fea0003800000 */
.L_x_9042:
[----:B------:R-:W-:Y:S01]  /*1d90*/  IMAD.SHL.U32 R2, R2, 0x100000, RZ ;  /* 0x0010000002027824 */ /* 0x000fe200078e00ff */
[----:B------:R-:W-:-:S04]  /*1da0*/  LEA R3, R0, 0x3b800000, 0x17 ;  /* 0x3b80000000037811 */ /* 0x000fc800078eb8ff */
[----:B------:R-:W-:-:S07]  /*1db0*/  LOP3.LUT R2, R3, R2, R4, 0xfe, !PT ;  /* 0x0000000203027212 */ /* 0x000fce00078efe04 */
.L_x_9041:
[----:B------:R-:W-:Y:S05]  /*1dc0*/  BSYNC B0 ;  /* 0x0000000000007941 */ /* 0x000fea0003800000 */
.L_x_9040:
[----:B------:R-:W1:Y:S01]  /*1dd0*/  F2I.S64.TRUNC R2, R2 ;  /* 0x0000000200027311 */ /* 0x000e62000020d900 */
[----:B------:R-:W-:Y:S05]  /*1de0*/  BRA `(.L_x_9025) ;  /* 0x00000004000c7947 */ /* 0x000fea0003800000 */
.L_x_9038:
        /* <DEDUP_REMOVED lines=21> */
.L_x_9047:
[----:B------:R-:W-:Y:S05]  /*1f40*/  BSYNC B1 ;  /* 0x0000000000017941 */ /* 0x000fea0003800000 */
.L_x_9046:
[----:B------:R-:W-:Y:S01]  /*1f50*/  IMAD.SHL.U32 R2, R2, 0x200000, RZ ;  /* 0x0020000002027824 */ /* 0x000fe200078e00ff */
[----:B------:R-:W-:-:S04]  /*1f60*/  LEA R3, R0, 0x37800000, 0x17 ;  /* 0x3780000000037811 */ /* 0x000fc800078eb8ff */
[----:B------:R-:W-:-:S07]  /*1f70*/  LOP3.LUT R2, R3, R2, R4, 0xfe, !PT ;  /* 0x0000000203027212 */ /* 0x000fce00078efe04 */
.L_x_9045:
[----:B------:R-:W-:Y:S05]  /*1f80*/  BSYNC B0 ;  /* 0x0000000000007941 */ /* 0x000fea0003800000 */
.L_x_9044:
[----:B------:R-:W2:Y:S01]  /*1f90*/  F2I.S64.TRUNC R2, R2 ;  /* 0x0000000200027311 */ /* 0x000ea2000020d900 */
[----:B------:R-:W-:Y:S05]  /*1fa0*/  BRA `(.L_x_9025) ;  /* 0x00000000009c7947 */ /* 0x000fea0003800000 */
.L_x_9037:
        /* <DEDUP_REMOVED lines=14> */
.L_x_9051:
[----:B------:R-:W-:Y:S05]  /*2090*/  BSYNC B0 ;  /* 0x0000000000007941 */ /* 0x000fea0003800000 */
.L_x_9050:
[----:B------:R-:W4:Y:S01]  /*20a0*/  F2I.S64.TRUNC R2, R2 ;  /* 0x0000000200027311 */ /* 0x000f22000020d900 */
[----:B------:R-:W-:Y:S05]  /*20b0*/  BRA `(.L_x_9025) ;  /* 0x0000000000587947 */ /* 0x000fea0003800000 */
.L_x_9024:
        /* <DEDUP_REMOVED lines=16> */
.L_x_9052:
[----:B------:R-:W-:Y:S01]  /*21c0*/  CS2R R2, SRZ ;  /* 0x0000000000027805 */ /* 0x000fe2000001ff00 */
[----:B------:R-:W-:Y:S06]  /*21d0*/  BRA `(.L_x_9025) ;  /* 0x0000000000107947 */ /* 0x000fec0003800000 */
.L_x_9049:
[----:B------:R0:W5:Y:S01]  /*21e0*/  LDG.E.64 R2, desc[UR36][R4.64] ;  /* 0x0000002404027981 */ /* 0x000162000c1e1b00 */
[----:B------:R-:W-:Y:S05]  /*21f0*/  BRA `(.L_x_9025) ;  /* 0x0000000000087947 */ /* 0x000fea0003800000 */
.L_x_9048:
[----:B------:R3:W5:Y:S01]  /*2200*/  LDG.E R2, desc[UR36][R4.64] ;  /* 0x0000002404027981 */ /* 0x000762000c1e1900 */
[----:B------:R-:W-:-:S07]  /*2210*/  IMAD.MOV.U32 R3, RZ, RZ, RZ ;  /* 0x000000ffff037224 */ /* 0x000fce00078e00ff */
.L_x_9025:
        /* <DEDUP_REMOVED lines=51> */
.L_x_9058:
        /* <DEDUP_REMOVED lines=140> */
.L_x_9057:
        /* <DEDUP_REMOVED lines=77> */
.L_x_9060:
[----:B------:R-:W-:Y:S05]  /*32e0*/  BSYNC B1 ;  /* 0x0000000000017941 */ /* 0x000fea0003800000 */
.L_x_9059:
[----:B------:R-:W-:-:S04]  /*32f0*/  ISETP.NE.U32.AND P1, PT, R14, RZ, PT ;  /* 0x000000ff0e00720c */ /* 0x000fc80003f25070 */
[----:B------:R-:W-:-:S13]  /*3300*/  ISETP.NE.OR.EX P0, PT, R0, RZ, P0, P1 ;  /* 0x000000ff0000720c */ /* 0x000fda0000705710 */
[----:B------:R-:W-:Y:S05]  /*3310*/  @!P0 BRA `(.L_x_9061) ;  /* 0x0000000000ac8947 */ /* 0x000fea0003800000 */
.L_x_9056:
        /* <DEDUP_REMOVED lines=43> */
.L_x_9061:
[----:B------:R-:W-:Y:S05]  /*35d0*/  BSYNC B0 ;  /* 0x0000000000007941 */ /* 0x000fea0003800000 */
.L_x_9055:
        /* <DEDUP_REMOVED lines=50> */
.L_x_9053:
[----:B012-45:R-:W-:-:S04]  /*3900*/  LEA R8, P0, R2, UR4, 0x3 ;  /* 0x0000000402087c11 */ /* 0x037fc8000f8018ff */
[----:B------:R-:W-:-:S06]  /*3910*/  LEA.HI.X R9, R2, UR5, R3, 0x3, P0 ;  /* 0x0000000502097c11 */ /* 0x000fcc00080f1c03 */
[----:B------:R-:W5:Y:S03]  /*3920*/  LDG.E.64 R8, desc[UR36][R8.64] ;  /* 0x0000002408087981 */ /* 0x000f66000c1e1b00 */
.L_x_9054:
        /* <DEDUP_REMOVED lines=20> */
.L_x_9063:
        /* <DEDUP_REMOVED lines=23> */
.L_x_9062:
        /* <DEDUP_REMOVED lines=11> */
.L_x_9065:
        /* <DEDUP_REMOVED lines=23> */
.L_x_9064:
        /* <DEDUP_REMOVED lines=32> */
.L_x_9069:
[----:B------:R0:W-:Y:S01]  /*4000*/  STG.E.U8 desc[UR36][R16.64], RZ ;  /* 0x000000ff10007986 */ /* 0x0001e2000c101124 */
[----:B------:R-:W-:Y:S05]  /*4010*/  BRA `(.L_x_9071) ;  /* 0x00000004008c7947 */ /* 0x000fea0003800000 */
.L_x_9068:
        /* <DEDUP_REMOVED lines=8> */
.L_x_9073:
[----:B------:R0:W-:Y:S01]  /*40a0*/  STG.E desc[UR36][R16.64], RZ ;  /* 0x000000ff10007986 */ /* 0x0001e2000c101924 */
[----:B------:R-:W-:Y:S05]  /*40b0*/  BRA `(.L_x_9071) ;  /* 0x0000000400647947 */ /* 0x000fea0003800000 */
.L_x_9072:
[----:B------:R0:W-:Y:S01]  /*40c0*/  STG.E.U16 desc[UR36][R16.64], RZ ;  /* 0x000000ff10007986 */ /* 0x0001e2000c101524 */
[----:B------:R-:W-:Y:S05]  /*40d0*/  BRA `(.L_x_9071) ;  /* 0x00000004005c7947 */ /* 0x000fea0003800000 */
.L_x_9067:
        /* <DEDUP_REMOVED lines=8> */
.L_x_9075:
[----:B------:R0:W-:Y:S01]  /*4160*/  STG.E.U16 desc[UR36][R16.64], RZ ;  /* 0x000000ff10007986 */ /* 0x0001e2000c101524 */
[----:B------:R-:W-:Y:S05]  /*4170*/  BRA `(.L_x_9071) ;  /* 0x0000000400347947 */ /* 0x000fea0003800000 */
.L_x_9074:
        /* <DEDUP_REMOVED lines=8> */
.L_x_9077:
[----:B------:R0:W-:Y:S01]  /*4200*/  STG.E desc[UR36][R16.64], RZ ;  /* 0x000000ff10007986 */ /* 0x0001e2000c101924 */
[----:B------:R-:W-:Y:S05]  /*4210*/  BRA `(.L_x_9071) ;  /* 0x00000004000c7947 */ /* 0x000fea0003800000 */
.L_x_9076:
[----:B------:R0:W-:Y:S01]  /*4220*/  STG.E.64 desc[UR36][R16.64], RZ ;  /* 0x000000ff10007986 */ /* 0x0001e2000c101b24 */
[----:B------:R-:W-:Y:S05]  /*4230*/  BRA `(.L_x_9071) ;  /* 0x0000000400047947 */ /* 0x000fea0003800000 */
.L_x_9066:
        /* <DEDUP_REMOVED lines=10> */
.L_x_9080:
[----:B------:R0:W-:Y:S01]  /*42e0*/  STG.E.128 desc[UR36][R16.64], RZ ;  /* 0x000000ff10007986 */ /* 0x0001e2000c101d24 */
[----:B------:R-:W-:Y:S05]  /*42f0*/  BRA `(.L_x_9071) ;  /* 0x0000000000d47947 */ /* 0x000fea0003800000 */
.L_x_9079:
        /* <DEDUP_REMOVED lines=8> */
.L_x_9082:
[----:B------:R0:W-:Y:S01]  /*4380*/  STG.E.U8 desc[UR36][R16.64], RZ ;  /* 0x000000ff10007986 */ /* 0x0001e2000c101124 */
[----:B------:R-:W-:Y:S05]  /*4390*/  BRA `(.L_x_9071) ;  /* 0x0000000000ac7947 */ /* 0x000fea0003800000 */
.L_x_9081:
[----:B------:R0:W-:Y:S01]  /*43a0*/  STG.E.U16 desc[UR36][R16.64], RZ ;  /* 0x000000ff10007986 */ /* 0x0001e2000c101524 */
[----:B------:R-:W-:Y:S05]  /*43b0*/  BRA `(.L_x_9071) ;  /* 0x0000000000a47947 */ /* 0x000fea0003800000 */
.L_x_9078:
        /* <DEDUP_REMOVED lines=10> */
.L_x_9085:
[----:B------:R1:W-:Y:S01]  /*4460*/  STG.E.U8 desc[UR36][R16.64], RZ ;  /* 0x000000ff10007986 */ /* 0x0003e2000c101124 */
[----:B------:R-:W-:Y:S05]  /*4470*/  BRA `(.L_x_9071) ;  /* 0x0000000000747947 */ /* 0x000fea0003800000 */
.L_x_9084:
[----:B------:R2:W-:Y:S01]  /*4480*/  STG.E.U8 desc[UR36][R16.64], RZ ;  /* 0x000000ff10007986 */ /* 0x0005e2000c101124 */
[----:B------:R-:W-:Y:S05]  /*4490*/  BRA `(.L_x_9071) ;  /* 0x00000000006c7947 */ /* 0x000fea0003800000 */
.L_x_9083:
[----:B------:R-:W-:-:S13]  /*44a0*/  ISETP.NE.AND P0, PT, R0, 0x1c, PT ;  /* 0x0000001c0000780c */ /* 0x000fda0003f05270 */
[----:B------:R-:W-:Y:S05]  /*44b0*/  @!P0 BRA `(.L_x_9086) ;  /* 0x0000000000608947 */ /* 0x000fea0003800000 */
[----:B------:R-:W-:-:S13]  /*44c0*/  ISETP.NE.AND P0, PT, R0, 0x1d, PT ;  /* 0x0000001d0000780c */ /* 0x000fda0003f05270 */
[----:B------:R-:W-:Y:S05]  /*44d0*/  @!P0 BRA `(.L_x_9087) ;  /* 0x0000000000508947 */ /* 0x000fea0003800000 */
[----:B------:R-:W-:-:S13]  /*44e0*/  ISETP.NE.AND P0, PT, R0, 0x2c, PT ;  /* 0x0000002c0000780c */ /* 0x000fda0003f05270 */
[----:B------:R3:W-:Y:S01]  /*44f0*/  @!P0 STG.E.U8 desc[UR36][R16.64], RZ ;  /* 0x000000ff10008986 */ /* 0x0007e2000c101124 */
[----:B------:R-:W-:Y:S05]  /*4500*/  @!P0 BRA `(.L_x_9071) ;  /* 0x0000000000508947 */ /* 0x000fea0003800000 */
.L_x_9070:
        /* <DEDUP_REMOVED lines=16> */
.L_x_9088:
[----:B------:R-:W-:Y:S05]  /*4610*/  BRA `(.L_x_9071) ;  /* 0x00000000000c7947 */ /* 0x000fea0003800000 */
.L_x_9087:
[----:B------:R4:W-:Y:S01]  /*4620*/  STG.E.64 desc[UR36][R16.64], RZ ;  /* 0x000000ff10007986 */ /* 0x0009e2000c101b24 */
[----:B------:R-:W-:Y:S05]  /*4630*/  BRA `(.L_x_9071) ;  /* 0x0000000000047947 */ /* 0x000fea0003800000 */
.L_x_9086:
[----:B------:R0:W-:Y:S02]  /*4640*/  STG.E desc[UR36][R16.64], RZ ;  /* 0x000000ff10007986 */ /* 0x0001e4000c101924 */
.L_x_9071:
[----:B------:R-:W5:Y:S01]  /*4650*/  S2R R0, SR_TID.X ;  /* 0x0000000000007919 */ /* 0x000f620000002100 */
[----:B------:R-:W5:Y:S02]  /*4660*/  S2R R3, SR_CTAID.X ;  /* 0x0000000000037919 */ /* 0x000f640000002500 */
[----:B-----5:R-:W-:-:S05]  /*4670*/  LEA R0, R3, R0, 0x9 ;  /* 0x0000000003007211 */ /* 0x020fca00078e48ff */
[----:B01234-:R-:W-:-:S07]  /*4680*/  VIADD R17, R0, 0x80 ;  /* 0x0000008000117836 */ /* 0x01ffce0000000000 */
.L_x_9018:
[----:B------:R-:W-:Y:S05]  /*4690*/  BSYNC B6 ;  /* 0x0000000000067941 */ /* 0x000fea0003800000 */
.L_x_9017:
        /* <DEDUP_REMOVED lines=307> */
.L_x_9091:
        /* <DEDUP_REMOVED lines=21> */
.L_x_9095:
[----:B------:R0:W5:Y:S01]  /*5b20*/  LDG.E.U8 R4, desc[UR36][R2.64] ;  /* 0x0000002402047981 */ /* 0x000162000c1e1100 */
[----:B------:R-:W-:Y:S01]  /*5b30*/  MOV R5, RZ ;  /* 0x000000ff00057202 */ /* 0x000fe20000000f00 */
[----:B------:R-:W-:Y:S06]  /*5b40*/  BRA `(.L_x_9097) ;  /* 0x0000000c00487947 */ /* 0x000fec0003800000 */
.L_x_9094:
        /* <DEDUP_REMOVED lines=8> */
.L_x_9099:
[----:B------:R-:W2:Y:S02]  /*5bd0*/  LDG.E R4, desc[UR36][R2.64] ;  /* 0x0000002402047981 */ /* 0x000ea4000c1e1900 */
[----:B--2---:R-:W-:Y:S01]  /*5be0*/  SHF.R.S32.HI R5, RZ, 0x1f, R4 ;  /* 0x0000001fff057819 */ /* 0x004fe20000011404 */
[----:B------:R-:W-:Y:S06]  /*5bf0*/  BRA `(.L_x_9097) ;  /* 0x0000000c001c7947 */ /* 0x000fec0003800000 */
.L_x_9098:
[----:B------:R-:W2:Y:S02]  /*5c00*/  LDG.E.S16 R4, desc[UR36][R2.64] ;  /* 0x0000002402047981 */ /* 0x000ea4000c1e1700 */
[----:B--2---:R-:W-:Y:S01]  /*5c10*/  SHF.R.S32.HI R5, RZ, 0x1f, R4 ;  /* 0x0000001fff057819 */ /* 0x004fe20000011404 */
[----:B------:R-:W-:Y:S06]  /*5c20*/  BRA `(.L_x_9097) ;  /* 0x0000000c00107947 */ /* 0x000fec0003800000 */
.L_x_9093:
        /* <DEDUP_REMOVED lines=9> */
.L_x_9101:
[----:B------:R-:W2:Y:S02]  /*5cc0*/  LDG.E.U16 R2, desc[UR36][R2.64] ;  /* 0x0000002402027981 */ /* 0x000ea4000c1e1500 */
[----:B--2---:R-:W-:-:S06]  /*5cd0*/  HADD2.F32 R4, -RZ, R2.H0_H0 ;  /* 0x20000002ff047230 */ /* 0x004fcc0000004100 */
[----:B------:R-:W0:Y:S01]  /*5ce0*/  F2I.S64.TRUNC R4, R4 ;  /* 0x0000000400047311 */ /* 0x000e22000020d900 */
[----:B------:R-:W-:Y:S05]  /*5cf0*/  BRA `(.L_x_9097) ;  /* 0x0000000800dc7947 */ /* 0x000fea0003800000 */
.L_x_9100:
        /* <DEDUP_REMOVED lines=9> */
.L_x_9103:
[----:B------:R-:W2:Y:S02]  /*5d90*/  LDG.E.U16 R2, desc[UR36][R2.64] ;  /* 0x0000002402027981 */ /* 0x000ea4000c1e1500 */
[----:B--2---:R-:W-:-:S06]  /*5da0*/  HADD2.F32 R4, -RZ, R2.H0_H0 ;  /* 0x20000002ff047230 */ /* 0x004fcc0000004100 */
[----:B------:R-:W3:Y:S01]  /*5db0*/  F2I.S64.TRUNC R4, R4 ;  /* 0x0000000400047311 */ /* 0x000ee2000020d900 */
[----:B------:R-:W-:Y:S05]  /*5dc0*/  BRA `(.L_x_9097) ;  /* 0x0000000800a87947 */ /* 0x000fea0003800000 */
.L_x_9102:
[----:B------:R-:W2:Y:S02]  /*5dd0*/  LDG.E.64 R2, desc[UR36][R2.64] ;  /* 0x0000002402027981 */ /* 0x000ea4000c1e1b00 */
[----:B--2---:R0:W1:Y:S01]  /*5de0*/  F2I.S64.F64.TRUNC R4, R2 ;  /* 0x0000000200047311 */ /* 0x004062000030d900 */
[----:B------:R-:W-:Y:S05]  /*5df0*/  BRA `(.L_x_9097) ;  /* 0x00000008009c7947 */ /* 0x000fea0003800000 */
.L_x_9092:
        /* <DEDUP_REMOVED lines=13> */
.L_x_9106:
[----:B------:R-:W2:Y:S02]  /*5ed0*/  LDG.E.64 R2, desc[UR36][R2.64] ;  /* 0x0000002402027981 */ /* 0x000ea4000c1e1b00 */
[----:B--2---:R0:W1:Y:S01]  /*5ee0*/  F2I.S64.F64.TRUNC R4, R2 ;  /* 0x0000000200047311 */ /* 0x004062000030d900 */
[----:B------:R-:W-:Y:S05]  /*5ef0*/  BRA `(.L_x_9097) ;  /* 0x00000008005c7947 */ /* 0x000fea0003800000 */
.L_x_9105:
        /* <DEDUP_REMOVED lines=27> */
.L_x_9108:
        /* <DEDUP_REMOVED lines=14> */
.L_x_9107:
[----:B------:R-:W2:Y:S02]  /*6190*/  LDG.E.U16 R4, desc[UR36][R2.64] ;  /* 0x0000002402047981 */ /* 0x000ea4000c1e1500 */
[----:B--2---:R-:W-:-:S06]  /*61a0*/  IMAD.U32 R4, R4, 0x10000, RZ ;  /* 0x0001000004047824 */ /* 0x004fcc00078e00ff */
[----:B------:R-:W0:Y:S01]  /*61b0*/  F2I.S64.TRUNC R4, R4 ;  /* 0x0000000400047311 */ /* 0x000e22000020d900 */
[----:B------:R-:W-:Y:S05]  /*61c0*/  BRA `(.L_x_9097) ;  /* 0x0000000400a87947 */ /* 0x000fea0003800000 */
.L_x_9104:
        /* <DEDUP_REMOVED lines=11> */
.L_x_9111:
        /* <DEDUP_REMOVED lines=21> */
.L_x_9115:
[----:B------:R-:W-:Y:S05]  /*63d0*/  BSYNC B1 ;  /* 0x0000000000017941 */ /* 0x000fea0003800000 */
.L_x_9114:
[----:B------:R-:W-:Y:S01]  /*63e0*/  IMAD.SHL.U32 R2, R2, 0x100000, RZ ;  /* 0x0010000002027824 */ /* 0x000fe200078e00ff */
[----:B------:R-:W-:-:S04]  /*63f0*/  LEA R3, R0, 0x3b800000, 0x17 ;  /* 0x3b80000000037811 */ /* 0x000fc800078eb8ff */
[----:B------:R-:W-:-:S07]  /*6400*/  LOP3.LUT R4, R3, R2, R4, 0xfe, !PT ;  /* 0x0000000203047212 */ /* 0x000fce00078efe04 */
.L_x_9113:
[----:B------:R-:W-:Y:S05]  /*6410*/  BSYNC B0 ;  /* 0x0000000000007941 */ /* 0x000fea0003800000 */
.L_x_9112:
[----:B------:R-:W0:Y:S01]  /*6420*/  F2I.S64.TRUNC R4, R4 ;  /* 0x0000000400047311 */ /* 0x000e22000020d900 */
[----:B------:R-:W-:Y:S05]  /*6430*/  BRA `(.L_x_9097) ;  /* 0x00000004000c7947 */ /* 0x000fea0003800000 */
.L_x_9110:
        /* <DEDUP_REMOVED lines=21> */
.L_x_9119:
[----:B------:R-:W-:Y:S05]  /*6590*/  BSYNC B1 ;  /* 0x0000000000017941 */ /* 0x000fea0003800000 */
.L_x_9118:
[----:B------:R-:W-:Y:S01]  /*65a0*/  IMAD.SHL.U32 R2, R2, 0x200000, RZ ;  /* 0x0020000002027824 */ /* 0x000fe200078e00ff */
[----:B------:R-:W-:-:S04]  /*65b0*/  LEA R3, R0, 0x37800000, 0x17 ;  /* 0x3780000000037811 */ /* 0x000fc800078eb8ff */
[----:B------:R-:W-:-:S07]  /*65c0*/  LOP3.LUT R4, R3, R2, R4, 0xfe, !PT ;  /* 0x0000000203047212 */ /* 0x000fce00078efe04 */
.L_x_9117:
[----:B------:R-:W-:Y:S05]  /*65d0*/  BSYNC B0 ;  /* 0x0000000000007941 */ /* 0x000fea0003800000 */
.L_x_9116:
[----:B------:R-:W0:Y:S01]  /*65e0*/  F2I.S64.TRUNC R4, R4 ;  /* 0x0000000400047311 */ /* 0x000e22000020d900 */
[----:B------:R-:W-:Y:S05]  /*65f0*/  BRA `(.L_x_9097) ;  /* 0x00000000009c7947 */ /* 0x000fea0003800000 */
.L_x_9109:
        /* <DEDUP_REMOVED lines=14> */
.L_x_9123:
[----:B------:R-:W-:Y:S05]  /*66e0*/  BSYNC B0 ;  /* 0x0000000000007941 */ /* 0x000fea0003800000 */
.L_x_9122:
[----:B------:R-:W0:Y:S01]  /*66f0*/  F2I.S64.TRUNC R4, R4 ;  /* 0x0000000400047311 */ /* 0x000e22000020d900 */
[----:B------:R-:W-:Y:S05]  /*6700*/  BRA `(.L_x_9097) ;  /* 0x0000000000587947 */ /* 0x000fea0003800000 */
.L_x_9096:
        /* <DEDUP_REMOVED lines=16> */
.L_x_9124:
[----:B------:R-:W-:Y:S01]  /*6810*/  CS2R R4, SRZ ;  /* 0x0000000000047805 */ /* 0x000fe2000001ff00 */
[----:B------:R-:W-:Y:S06]  /*6820*/  BRA `(.L_x_9097) ;  /* 0x0000000000107947 */ /* 0x000fec0003800000 */
.L_x_9121:
[----:B------:R0:W5:Y:S01]  /*6830*/  LDG.E.64 R4, desc[UR36][R2.64] ;  /* 0x0000002402047981 */ /* 0x000162000c1e1b00 */
[----:B------:R-:W-:Y:S05]  /*6840*/  BRA `(.L_x_9097) ;  /* 0x0000000000087947 */ /* 0x000fea0003800000 */
.L_x_9120:
[----:B------:R0:W5:Y:S01]  /*6850*/  LDG.E R4, desc[UR36][R2.64] ;  /* 0x0000002402047981 */ /* 0x000162000c1e1900 */
[----:B------:R-:W-:-:S07]  /*6860*/  IMAD.MOV.U32 R5, RZ, RZ, RZ ;  /* 0x000000ffff057224 */ /* 0x000fce00078e00ff */
.L_x_9097:
        /* <DEDUP_REMOVED lines=51> */
.L_x_9130:
        /* <DEDUP_REMOVED lines=141> */
.L_x_9129:
        /* <DEDUP_REMOVED lines=78> */
.L_x_9132:
[----:B------:R-:W-:Y:S05]  /*7950*/  BSYNC B1 ;  /* 0x0000000000017941 */ /* 0x000fea0003800000 */
.L_x_9131:
[----:B------:R-:W-:-:S04]  /*7960*/  ISETP.NE.U32.AND P1, PT, R78, RZ, PT ;  /* 0x000000ff4e00720c */ /* 0x000fc80003f25070 */
[----:B------:R-:W-:-:S13]  /*7970*/  ISETP.NE.OR.EX P0, PT, R0, RZ, P0, P1 ;  /* 0x000000ff0000720c */ /* 0x000fda0000705710 */
[----:B------:R-:W-:Y:S05]  /*7980*/  @!P0 BRA `(.L_x_9133) ;  /* 0x0000000000b08947 */ /* 0x000fea0003800000 */
.L_x_9128:
        /* <DEDUP_REMOVED lines=44> */
.L_x_9133:
[----:B------:R-:W-:Y:S05]  /*7c50*/  BSYNC B0 ;  /* 0x0000000000007941 */ /* 0x000fea0003800000 */
.L_x_9127:
        /* <DEDUP_REMOVED lines=49> */
.L_x_9125:
[----:B012345:R-:W-:-:S04]  /*7f70*/  LEA R2, P0, R4, UR4, 0x3 ;  /* 0x0000000404027c11 */ /* 0x03ffc8000f8018ff */
[----:B------:R-:W-:-:S06]  /*7f80*/  LEA.HI.X R3, R4, UR5, R5, 0x3, P0 ;  /* 0x0000000504037c11 */ /* 0x000fcc00080f1c05 */
[----:B------:R-:W5:Y:S03]  /*7f90*/  LDG.E.64 R2, desc[UR36][R2.64] ;  /* 0x0000002402027981 */ /* 0x000f66000c1e1b00 */
.L_x_9126:
        /* <DEDUP_REMOVED lines=23> */
.L_x_9135:
        /* <DEDUP_REMOVED lines=23> */
.L_x_9134:
[----:B------:R-:W-:Y:S05]  /*8280*/  @!P0 BRA `(.L_x_9136) ;  /* 0x0000000000608947 */ /* 0x000fea0003800000 */
[----:B------:R-:W-:Y:S01]  /*8290*/  BSSY B0, `(.L_x_9136) ;  /* 0x0000017000007945 */ /* 0x000fe20003800000 */
.L_x_9137:
        /* <DEDUP_REMOVED lines=23> */
.L_x_9136:
        /* <DEDUP_REMOVED lines=32> */
.L_x_9141:
[----:B------:R0:W-:Y:S01]  /*8610*/  STG.E.U8 desc[UR36][R18.64], RZ ;  /* 0x000000ff12007986 */ /* 0x0001e2000c101124 */
[----:B------:R-:W-:Y:S05]  /*8620*/  BRA `(.L_x_9143) ;  /* 0x00000004008c7947 */ /* 0x000fea0003800000 */
.L_x_9140:
        /* <DEDUP_REMOVED lines=8> */
.L_x_9145:
[----:B------:R3:W-:Y:S01]  /*86b0*/  STG.E desc[UR36][R18.64], RZ ;  /* 0x000000ff12007986 */ /* 0x0007e2000c101924 */
[----:B------:R-:W-:Y:S05]  /*86c0*/  BRA `(.L_x_9143) ;  /* 0x0000000400647947 */ /* 0x000fea0003800000 */
.L_x_9144:
[----:B------:R2:W-:Y:S01]  /*86d0*/  STG.E.U16 desc[UR36][R18.64], RZ ;  /* 0x000000ff12007986 */ /* 0x0005e2000c101524 */
[----:B------:R-:W-:Y:S05]  /*86e0*/  BRA `(.L_x_9143) ;  /* 0x00000004005c7947 */ /* 0x000fea0003800000 */
.L_x_9139:
        /* <DEDUP_REMOVED lines=8> */
.L_x_9147:
[----:B------:R0:W-:Y:S01]  /*8770*/  STG.E.U16 desc[UR36][R18.64], RZ ;  /* 0x000000ff12007986 */ /* 0x0001e2000c101524 */
[----:B------:R-:W-:Y:S05]  /*8780*/  BRA `(.L_x_9143) ;  /* 0x0000000400347947 */ /* 0x000fea0003800000 */
.L_x_9146:
        /* <DEDUP_REMOVED lines=8> */
.L_x_9149:
[----:B------:R0:W-:Y:S01]  /*8810*/  STG.E desc[UR36][R18.64], RZ ;  /* 0x000000ff12007986 */ /* 0x0001e2000c101924 */
[----:B------:R-:W-:Y:S05]  /*8820*/  BRA `(.L_x_9143) ;  /* 0x00000004000c7947 */ /* 0x000fea0003800000 */
.L_x_9148:
[----:B------:R0:W-:Y:S01]  /*8830*/  STG.E.64 desc[UR36][R18.64], RZ ;  /* 0x000000ff12007986 */ /* 0x0001e2000c101b24 */
[----:B------:R-:W-:Y:S05]  /*8840*/  BRA `(.L_x_9143) ;  /* 0x0000000400047947 */ /* 0x000fea0003800000 */
.L_x_9138:
        /* <DEDUP_REMOVED lines=10> */
.L_x_9152:
[----:B------:R0:W-:Y:S01]  /*88f0*/  STG.E.128 desc[UR36][R18.64], RZ ;  /* 0x000000ff12007986 */ /* 0x0001e2000c101d24 */
[----:B------:R-:W-:Y:S05]  /*8900*/  BRA `(.L_x_9143) ;  /* 0x0000000000d47947 */ /* 0x000fea0003800000 */
.L_x_9151:
        /* <DEDUP_REMOVED lines=8> */
.L_x_9154:
[----:B------:R0:W-:Y:S01]  /*8990*/  STG.E.U8 desc[UR36][R18.64], RZ ;  /* 0x000000ff12007986 */ /* 0x0001e2000c101124 */
[----:B------:R-:W-:Y:S05]  /*89a0*/  BRA `(.L_x_9143) ;  /* 0x0000000000ac7947 */ /* 0x000fea0003800000 */
.L_x_9153:
[----:B------:R0:W-:Y:S01]  /*89b0*/  STG.E.U16 desc[UR36][R18.64], RZ ;  /* 0x000000ff12007986 */ /* 0x0001e2000c101524 */
[----:B------:R-:W-:Y:S05]  /*89c0*/  BRA `(.L_x_9143) ;  /* 0x0000000000a47947 */ /* 0x000fea0003800000 */
.L_x_9150:
        /* <DEDUP_REMOVED lines=10> */
.L_x_9157:
[----:B------:R0:W-:Y:S01]  /*8a70*/  STG.E.U8 desc[UR36][R18.64], RZ ;  /* 0x000000ff12007986 */ /* 0x0001e2000c101124 */
[----:B------:R-:W-:Y:S05]  /*8a80*/  BRA `(.L_x_9143) ;  /* 0x0000000000747947 */ /* 0x000fea0003800000 */
.L_x_9156:
[----:B------:R0:W-:Y:S01]  /*8a90*/  STG.E.U8 desc[UR36][R18.64], RZ ;  /* 0x000000ff12007986 */ /* 0x0001e2000c101124 */
[----:B------:R-:W-:Y:S05]  /*8aa0*/  BRA `(.L_x_9143) ;  /* 0x00000000006c7947 */ /* 0x000fea0003800000 */
.L_x_9155:
[----:B------:R-:W-:-:S13]  /*8ab0*/  ISETP.NE.AND P0, PT, R0, 0x1c, PT ;  /* 0x0000001c0000780c */ /* 0x000fda0003f05270 */
[----:B------:R-:W-:Y:S05]  /*8ac0*/  @!P0 BRA `(.L_x_9158) ;  /* 0x0000000000608947 */ /* 0x000fea0003800000 */
[----:B------:R-:W-:-:S13]  /*8ad0*/  ISETP.NE.AND P0, PT, R0, 0x1d, PT ;  /* 0x0000001d0000780c */ /* 0x000fda0003f05270 */
[----:B------:R-:W-:Y:S05]  /*8ae0*/  @!P0 BRA `(.L_x_9159) ;  /* 0x0000000000508947 */ /* 0x000fea0003800000 */
[----:B------:R-:W-:-:S13]  /*8af0*/  ISETP.NE.AND P0, PT, R0, 0x2c, PT ;  /* 0x0000002c0000780c */ /* 0x000fda0003f05270 */
[----:B------:R0:W-:Y:S01]  /*8b00*/  @!P0 STG.E.U8 desc[UR36][R18.64], RZ ;  /* 0x000000ff12008986 */ /* 0x0001e2000c101124 */
[----:B------:R-:W-:Y:S05]  /*8b10*/  @!P0 BRA `(.L_x_9143) ;  /* 0x0000000000508947 */ /* 0x000fea0003800000 */
.L_x_9142:
        /* <DEDUP_REMOVED lines=16> */
.L_x_9160:
[----:B------:R-:W-:Y:S05]  /*8c20*/  BRA `(.L_x_9143) ;  /* 0x00000000000c7947 */ /* 0x000fea0003800000 */
.L_x_9159:
[----:B------:R0:W-:Y:S01]  /*8c30*/  STG.E.64 desc[UR36][R18.64], RZ ;  /* 0x000000ff12007986 */ /* 0x0001e2000c101b24 */
[----:B------:R-:W-:Y:S05]  /*8c40*/  BRA `(.L_x_9143) ;  /* 0x0000000000047947 */ /* 0x000fea0003800000 */
.L_x_9158:
[----:B------:R0:W-:Y:S02]  /*8c50*/  STG.E desc[UR36][R18.64], RZ ;  /* 0x000000ff12007986 */ /* 0x0001e4000c101924 */
.L_x_9143:
[----:B------:R-:W-:-:S07]  /*8c60*/  IADD3 R17, R17, 0x80, RZ ;  /* 0x0000008011117810 */ /* 0x000fce0007ffe0ff */
.L_x_9090:
[----:B------:R-:W-:Y:S05]  /*8c70*/  BSYNC B6 ;  /* 0x0000000000067941 */ /* 0x000fea0003800000 */
.L_x_9089:
        /* <DEDUP_REMOVED lines=307> */
.L_x_9163:
        /* <DEDUP_REMOVED lines=21> */
.L_x_9167:
[----:B------:R0:W5:Y:S01]  /*a100*/  LDG.E.U8 R4, desc[UR36][R2.64] ;  /* 0x0000002402047981 */ /* 0x000162000c1e1100 */
[----:B------:R-:W-:Y:S01]  /*a110*/  IMAD.MOV.U32 R5, RZ, RZ, RZ ;  /* 0x000000ffff057224 */ /* 0x000fe200078e00ff */
[----:B------:R-:W-:Y:S06]  /*a120*/  BRA `(.L_x_9169) ;  /* 0x0000000c00487947 */ /* 0x000fec0003800000 */
.L_x_9166:
        /* <DEDUP_REMOVED lines=8> */
.L_x_9171:
[----:B------:R-:W2:Y:S02]  /*a1b0*/  LDG.E R4, desc[UR36][R2.64] ;  /* 0x0000002402047981 */ /* 0x000ea4000c1e1900 */
[----:B--2---:R-:W-:Y:S01]  /*a1c0*/  SHF.R.S32.HI R5, RZ, 0x1f, R4 ;  /* 0x0000001fff057819 */ /* 0x004fe20000011404 */
[----:B------:R-:W-:Y:S06]  /*a1d0*/  BRA `(.L_x_9169) ;  /* 0x0000000c001c7947 */ /* 0x000fec0003800000 */
.L_x_9170:
[----:B------:R-:W2:Y:S02]  /*a1e0*/  LDG.E.S16 R4, desc[UR36][R2.64] ;  /* 0x0000002402047981 */ /* 0x000ea4000c1e1700 */
[----:B--2---:R-:W-:Y:S01]  /*a1f0*/  SHF.R.S32.HI R5, RZ, 0x1f, R4 ;  /* 0x0000001fff057819 */ /* 0x004fe20000011404 */
[----:B------:R-:W-:Y:S06]  /*a200*/  BRA `(.L_x_9169) ;  /* 0x0000000c00107947 */ /* 0x000fec0003800000 */
.L_x_9165:
        /* <DEDUP_REMOVED lines=9> */
.L_x_9173:
[----:B------:R-:W2:Y:S02]  /*a2a0*/  LDG.E.U16 R2, desc[UR36][R2.64] ;  /* 0x0000002402027981 */ /* 0x000ea4000c1e1500 */
[----:B--2---:R-:W-:-:S06]  /*a2b0*/  HADD2.F32 R4, -RZ, R2.H0_H0 ;  /* 0x20000002ff047230 */ /* 0x004fcc0000004100 */
[----:B------:R-:W0:Y:S01]  /*a2c0*/  F2I.S64.TRUNC R4, R4 ;  /* 0x0000000400047311 */ /* 0x000e22000020d900 */
[----:B------:R-:W-:Y:S05]  /*a2d0*/  BRA `(.L_x_9169) ;  /* 0x0000000800dc7947 */ /* 0x000fea0003800000 */
.L_x_9172:
        /* <DEDUP_REMOVED lines=9> */
.L_x_9175:
[----:B------:R-:W2:Y:S02]  /*a370*/  LDG.E.U16 R2, desc[UR36][R2.64] ;  /* 0x0000002402027981 */ /* 0x000ea4000c1e1500 */
[----:B--2---:R-:W-:-:S06]  /*a380*/  HADD2.F32 R4, -RZ, R2.H0_H0 ;  /* 0x20000002ff047230 */ /* 0x004fcc0000004100 */
[----:B------:R-:W0:Y:S01]  /*a390*/  F2I.S64.TRUNC R4, R4 ;  /* 0x0000000400047311 */ /* 0x000e22000020d900 */
[----:B------:R-:W-:Y:S05]  /*a3a0*/  BRA `(.L_x_9169) ;  /* 0x0000000800a87947 */ /* 0x000fea0003800000 */
.L_x_9174:
[----:B------:R-:W2:Y:S02]  /*a3b0*/  LDG.E.64 R2, desc[UR36][R2.64] ;  /* 0x0000002402027981 */ /* 0x000ea4000c1e1b00 */
[----:B--2---:R0:W1:Y:S01]  /*a3c0*/  F2I.S64.F64.TRUNC R4, R2 ;  /* 0x0000000200047311 */ /* 0x004062000030d900 */
[----:B------:R-:W-:Y:S05]  /*a3d0*/  BRA `(.L_x_9169) ;  /* 0x00000008009c7947 */ /* 0x000fea0003800000 */
.L_x_9164:
        /* <DEDUP_REMOVED lines=13> */
.L_x_9178:
[----:B------:R-:W2:Y:S02]  /*a4b0*/  LDG.E.64 R2, desc[UR36][R2.64] ;  /* 0x0000002402027981 */ /* 0x000ea4000c1e1b00 */
[----:B--2---:R0:W1:Y:S01]  /*a4c0*/  F2I.S64.F64.TRUNC R4, R2 ;  /* 0x0000000200047311 */ /* 0x004062000030d900 */
[----:B------:R-:W-:Y:S05]  /*a4d0*/  BRA `(.L_x_9169) ;  /* 0x00000008005c7947 */ /* 0x000fea0003800000 */
.L_x_9177:
        /* <DEDUP_REMOVED lines=27> */
.L_x_9180:
        /* <DEDUP_REMOVED lines=14> */
.L_x_9179:
[----:B------:R-:W2:Y:S02]  /*a770*/  LDG.E.U16 R4, desc[UR36][R2.64] ;  /* 0x0000002402047981 */ /* 0x000ea4000c1e1500 */
[----:B--2---:R-:W-:-:S06]  /*a780*/  IMAD.U32 R4, R4, 0x10000, RZ ;  /* 0x0001000004047824 */ /* 0x004fcc00078e00ff */
[----:B------:R-:W2:Y:S01]  /*a790*/  F2I.S64.TRUNC R4, R4 ;  /* 0x0000000400047311 */ /* 0x000ea2000020d900 */
[----:B------:R-:W-:Y:S05]  /*a7a0*/  BRA `(.L_x_9169) ;  /* 0x0000000400a87947 */ /* 0x000fea0003800000 */
.L_x_9176:
        /* <DEDUP_REMOVED lines=11> */
.L_x_9183:
        /* <DEDUP_REMOVED lines=21> */
.L_x_9187:
[----:B------:R-:W-:Y:S05]  /*a9b0*/  BSYNC B1 ;  /* 0x0000000000017941 */ /* 0x000fea0003800000 */
.L_x_9186:
[----:B------:R-:W-:Y:S02]  /*a9c0*/  LEA R3, R0, 0x3b800000, 0x17 ;  /* 0x3b80000000037811 */ /* 0x000fe400078eb8ff */
[----:B------:R-:W-:-:S04]  /*a9d0*/  SHF.L.U32 R2, R2, 0x14, RZ ;  /* 0x0000001402027819 */ /* 0x000fc800000006ff */
[----:B------:R-:W-:-:S07]  /*a9e0*/  LOP3.LUT R4, R3, R2, R4, 0xfe, !PT ;  /* 0x0000000203047212 */ /* 0x000fce00078efe04 */
.L_x_9185:
[----:B------:R-:W-:Y:S05]  /*a9f0*/  BSYNC B0 ;  /* 0x0000000000007941 */ /* 0x000fea0003800000 */
.L_x_9184:
[----:B------:R-:W0:Y:S01]  /*aa00*/  F2I.S64.TRUNC R4, R4 ;  /* 0x0000000400047311 */ /* 0x000e22000020d900 */
[----:B------:R-:W-:Y:S05]  /*aa10*/  BRA `(.L_x_9169) ;  /* 0x00000004000c7947 */ /* 0x000fea0003800000 */
.L_x_9182:
        /* <DEDUP_REMOVED lines=21> */
.L_x_9191:
[----:B------:R-:W-:Y:S05]  /*ab70*/  BSYNC B1 ;  /* 0x0000000000017941 */ /* 0x000fea0003800000 */
.L_x_9190:
[----:B------:R-:W-:Y:S01]  /*ab80*/  IMAD.SHL.U32 R2, R2, 0x200000, RZ ;  /* 0x0020000002027824 */ /* 0x000fe200078e00ff */
[----:B------:R-:W-:-:S04]  /*ab90*/  LEA R3, R0, 0x37800000, 0x17 ;  /* 0x3780000000037811 */ /* 0x000fc800078eb8ff */
[----:B------:R-:W-:-:S07]  /*aba0*/  LOP3.LUT R4, R3, R2, R4, 0xfe, !PT ;  /* 0x0000000203047212 */ /* 0x000fce00078efe04 */
.L_x_9189:
[----:B------:R-:W-:Y:S05]  /*abb0*/  BSYNC B0 ;  /* 0x0000000000007941 */ /* 0x000fea0003800000 */
.L_x_9188:
[----:B------:R-:W0:Y:S01]  /*abc0*/  F2I.S64.TRUNC R4, R4 ;  /* 0x0000000400047311 */ /* 0x000e22000020d900 */
[----:B------:R-:W-:Y:S05]  /*abd0*/  BRA `(.L_x_9169) ;  /* 0x00000000009c7947 */ /* 0x000fea0003800000 */
.L_x_9181:
        /* <DEDUP_REMOVED lines=14> */
.L_x_9195:
[----:B------:R-:W-:Y:S05]  /*acc0*/  BSYNC B0 ;  /* 0x0000000000007941 */ /* 0x000fea0003800000 */
.L_x_9194:
[----:B------:R-:W0:Y:S01]  /*acd0*/  F2I.S64.TRUNC R4, R4 ;  /* 0x0000000400047311 */ /* 0x000e22000020d900 */
[----:B------:R-:W-:Y:S05]  /*ace0*/  BRA `(.L_x_9169) ;  /* 0x0000000000587947 */ /* 0x000fea0003800000 */
.L_x_9168:
        /* <DEDUP_REMOVED lines=16> */
.L_x_9196:
[----:B------:R-:W-:Y:S01]  /*adf0*/  CS2R R4, SRZ ;  /* 0x0000000000047805 */ /* 0x000fe2000001ff00 */
[----:B------:R-:W-:Y:S06]  /*ae00*/  BRA `(.L_x_9169) ;  /* 0x0000000000107947 */ /* 0x000fec0003800000 */
.L_x_9193:
[----:B------:R0:W5:Y:S01]  /*ae10*/  LDG.E.64 R4, desc[UR36][R2.64] ;  /* 0x0000002402047981 */ /* 0x000162000c1e1b00 */
[----:B------:R-:W-:Y:S05]  /*ae20*/  BRA `(.L_x_9169) ;  /* 0x0000000000087947 */ /* 0x000fea0003800000 */
.L_x_9192:
[----:B------:R0:W5:Y:S01]  /*ae30*/  LDG.E R4, desc[UR36][R2.64] ;  /* 0x0000002402047981 */ /* 0x000162000c1e1900 */
[----:B------:R-:W-:-:S07]  /*ae40*/  IMAD.MOV.U32 R5, RZ, RZ, RZ ;  /* 0x000000ffff057224 */ /* 0x000fce00078e00ff */
.L_x_9169:
        /* <DEDUP_REMOVED lines=51> */
.L_x_9202:
        /* <DEDUP_REMOVED lines=141> */
.L_x_9201:
        /* <DEDUP_REMOVED lines=78> */
.L_x_9204:
[----:B------:R-:W-:Y:S05]  /*bf30*/  BSYNC B1 ;  /* 0x0000000000017941 */ /* 0x000fea0003800000 */
.L_x_9203:
[----:B------:R-:W-:-:S04]  /*bf40*/  ISETP.NE.U32.AND P1, PT, R78, RZ, PT ;  /* 0x000000ff4e00720c */ /* 0x000fc80003f25070 */
[----:B------:R-:W-:-:S13]  /*bf50*/  ISETP.NE.OR.EX P0, PT, R0, RZ, P0, P1 ;  /* 0x000000ff0000720c */ /* 0x000fda0000705710 */
[----:B------:R-:W-:Y:S05]  /*bf60*/  @!P0 BRA `(.L_x_9205) ;  /* 0x0000000000b08947 */ /* 0x000fea0003800000 */
.L_x_9200:
        /* <DEDUP_REMOVED lines=44> */
.L_x_9205:
[----:B------:R-:W-:Y:S05]  /*c230*/  BSYNC B0 ;  /* 0x0000000000007941 */ /* 0x000fea0003800000 */
.L_x_9199:
        /* <DEDUP_REMOVED lines=49> */
.L_x_9197:
[----:B012345:R-:W-:-:S04]  /*c550*/  LEA R2, P0, R4, UR4, 0x3 ;  /* 0x0000000404027c11 */ /* 0x03ffc8000f8018ff */
[----:B------:R-:W-:-:S06]  /*c560*/  LEA.HI.X R3, R4, UR5, R5, 0x3, P0 ;  /* 0x0000000504037c11 */ /* 0x000fcc00080f1c05 */
[----:B------:R-:W5:Y:S03]  /*c570*/  LDG.E.64 R2, desc[UR36][R2.64] ;  /* 0x0000002402027981 */ /* 0x000f66000c1e1b00 */
.L_x_9198:
        /* <DEDUP_REMOVED lines=23> */
.L_x_9207:
        /* <DEDUP_REMOVED lines=23> */
.L_x_9206:
[----:B------:R-:W-:Y:S05]  /*c860*/  @!P0 BRA `(.L_x_9208) ;  /* 0x0000000000608947 */ /* 0x000fea0003800000 */
[----:B------:R-:W-:Y:S01]  /*c870*/  BSSY B0, `(.L_x_9208) ;  /* 0x0000017000007945 */ /* 0x000fe20003800000 */
.L_x_9209:
        /* <DEDUP_REMOVED lines=23> */
.L_x_9208:
        /* <DEDUP_REMOVED lines=32> */
.L_x_9213:
[----:B------:R4:W-:Y:S01]  /*cbf0*/  STG.E.U8 desc[UR36][R18.64], RZ ;  /* 0x000000ff12007986 */ /* 0x0009e2000c101124 */
[----:B------:R-:W-:Y:S05]  /*cc00*/  BRA `(.L_x_9215) ;  /* 0x00000004008c7947 */ /* 0x000fea0003800000 */
.L_x_9212:
        /* <DEDUP_REMOVED lines=8> */
.L_x_9217:
[----:B------:R2:W-:Y:S01]  /*cc90*/  STG.E desc[UR36][R18.64], RZ ;  /* 0x000000ff12007986 */ /* 0x0005e2000c101924 */
[----:B------:R-:W-:Y:S05]  /*cca0*/  BRA `(.L_x_9215) ;  /* 0x0000000400647947 */ /* 0x000fea0003800000 */
.L_x_9216:
[----:B------:R0:W-:Y:S01]  /*ccb0*/  STG.E.U16 desc[UR36][R18.64], RZ ;  /* 0x000000ff12007986 */ /* 0x0001e2000c101524 */
[----:B------:R-:W-:Y:S05]  /*ccc0*/  BRA `(.L_x_9215) ;  /* 0x00000004005c7947 */ /* 0x000fea0003800000 */
.L_x_9211:
        /* <DEDUP_REMOVED lines=8> */
.L_x_9219:
[----:B------:R0:W-:Y:S01]  /*cd50*/  STG.E.U16 desc[UR36][R18.64], RZ ;  /* 0x000000ff12007986 */ /* 0x0001e2000c101524 */
[----:B------:R-:W-:Y:S05]  /*cd60*/  BRA `(.L_x_9215) ;  /* 0x0000000400347947 */ /* 0x000fea0003800000 */
.L_x_9218:
        /* <DEDUP_REMOVED lines=8> */
.L_x_9221:
[----:B------:R0:W-:Y:S01]  /*cdf0*/  STG.E desc[UR36][R18.64], RZ ;  /* 0x000000ff12007986 */ /* 0x0001e2000c101924 */
[----:B------:R-:W-:Y:S05]  /*ce00*/  BRA `(.L_x_9215) ;  /* 0x00000004000c7947 */ /* 0x000fea0003800000 */
.L_x_9220:
[----:B------:R0:W-:Y:S01]  /*ce10*/  STG.E.64 desc[UR36][R18.64], RZ ;  /* 0x000000ff12007986 */ /* 0x0001e2000c101b24 */
[----:B------:R-:W-:Y:S05]  /*ce20*/  BRA `(.L_x_9215) ;  /* 0x0000000400047947 */ /* 0x000fea0003800000 */
.L_x_9210:
        /* <DEDUP_REMOVED lines=10> */
.L_x_9224:
[----:B------:R0:W-:Y:S01]  /*ced0*/  STG.E.128 desc[UR36][R18.64], RZ ;  /* 0x000000ff12007986 */ /* 0x0001e2000c101d24 */
[----:B------:R-:W-:Y:S05]  /*cee0*/  BRA `(.L_x_9215) ;  /* 0x0000000000d47947 */ /* 0x000fea0003800000 */
.L_x_9223:
        /* <DEDUP_REMOVED lines=8> */
.L_x_9226:
[----:B------:R0:W-:Y:S01]  /*cf70*/  STG.E.U8 desc[UR36][R18.64], RZ ;  /* 0x000000ff12007986 */ /* 0x0001e2000c101124 */
[----:B------:R-:W-:Y:S05]  /*cf80*/  BRA `(.L_x_9215) ;  /* 0x0000000000ac7947 */ /* 0x000fea0003800000 */
.L_x_9225:
[----:B------:R0:W-:Y:S01]  /*cf90*/  STG.E.U16 desc[UR36][R18.64], RZ ;  /* 0x000000ff12007986 */ /* 0x0001e2000c101524 */
[----:B------:R-:W-:Y:S05]  /*cfa0*/  BRA `(.L_x_9215) ;  /* 0x0000000000a47947 */ /* 0x000fea0003800000 */
.L_x_9222:
        /* <DEDUP_REMOVED lines=10> */
.L_x_9229:
[----:B------:R0:W-:Y:S01]  /*d050*/  STG.E.U8 desc[UR36][R18.64], RZ ;  /* 0x000000ff12007986 */ /* 0x0001e2000c101124 */
[----:B------:R-:W-:Y:S05]  /*d060*/  BRA `(.L_x_9215) ;  /* 0x0000000000747947 */ /* 0x000fea0003800000 */
.L_x_9228:
[----:B------:R0:W-:Y:S01]  /*d070*/  STG.E.U8 desc[UR36][R18.64], RZ ;  /* 0x000000ff12007986 */ /* 0x0001e2000c101124 */
[----:B------:R-:W-:Y:S05]  /*d080*/  BRA `(.L_x_9215) ;  /* 0x00000000006c7947 */ /* 0x000fea0003800000 */
.L_x_9227:
[----:B------:R-:W-:-:S13]  /*d090*/  ISETP.NE.AND P0, PT, R0, 0x1c, PT ;  /* 0x0000001c0000780c */ /* 0x000fda0003f05270 */
[----:B------:R-:W-:Y:S05]  /*d0a0*/  @!P0 BRA `(.L_x_9230) ;  /* 0x0000000000608947 */ /* 0x000fea0003800000 */
[----:B------:R-:W-:-:S13]  /*d0b0*/  ISETP.NE.AND P0, PT, R0, 0x1d, PT ;  /* 0x0000001d0000780c */ /* 0x000fda0003f05270 */
[----:B------:R-:W-:Y:S05]  /*d0c0*/  @!P0 BRA `(.L_x_9231) ;  /* 0x0000000000508947 */ /* 0x000fea0003800000 */
[----:B------:R-:W-:-:S13]  /*d0d0*/  ISETP.NE.AND P0, PT, R0, 0x2c, PT ;  /* 0x0000002c0000780c */ /* 0x000fda0003f05270 */
[----:B------:R0:W-:Y:S01]  /*d0e0*/  @!P0 STG.E.U8 desc[UR36][R18.64], RZ ;  /* 0x000000ff12008986 */ /* 0x0001e2000c101124 */
[----:B------:R-:W-:Y:S05]  /*d0f0*/  @!P0 BRA `(.L_x_9215) ;  /* 0x0000000000508947 */ /* 0x000fea0003800000 */
.L_x_9214:
        /* <DEDUP_REMOVED lines=16> */
.L_x_9232:
[----:B------:R-:W-:Y:S05]  /*d200*/  BRA `(.L_x_9215) ;  /* 0x00000000000c7947 */ /* 0x000fea0003800000 */
.L_x_9231:
[----:B------:R0:W-:Y:S01]  /*d210*/  STG.E.64 desc[UR36][R18.64], RZ ;  /* 0x000000ff12007986 */ /* 0x0001e2000c101b24 */
[----:B------:R-:W-:Y:S05]  /*d220*/  BRA `(.L_x_9215) ;  /* 0x0000000000047947 */ /* 0x000fea0003800000 */
.L_x_9230:
[----:B------:R0:W-:Y:S02]  /*d230*/  STG.E desc[UR36][R18.64], RZ ;  /* 0x000000ff12007986 */ /* 0x0001e4000c101924 */
.L_x_9215:
[----:B------:R-:W-:-:S07]  /*d240*/  VIADD R17, R17, 0x80 ;  /* 0x0000008011117836 */ /* 0x000fce0000000000 */
.L_x_9162:
[----:B------:R-:W-:Y:S05]  /*d250*/  BSYNC B6 ;  /* 0x0000000000067941 */ /* 0x000fea0003800000 */
.L_x_9161:
        /* <DEDUP_REMOVED lines=306> */
.L_x_9233:
        /* <DEDUP_REMOVED lines=21> */
.L_x_9237:
[----:B------:R0:W5:Y:S01]  /*e6d0*/  LDG.E.U8 R2, desc[UR36][R4.64] ;  /* 0x0000002404027981 */ /* 0x000162000c1e1100 */
[----:B------:R-:W-:Y:S01]  /*e6e0*/  MOV R3, RZ ;  /* 0x000000ff00037202 */ /* 0x000fe20000000f00 */
[----:B------:R-:W-:Y:S06]  /*e6f0*/  BRA `(.L_x_9239) ;  /* 0x0000000c00487947 */ /* 0x000fec0003800000 */
.L_x_9236:
        /* <DEDUP_REMOVED lines=8> */
.L_x_9241:
[----:B------:R-:W5:Y:S02]  /*e780*/  LDG.E R2, desc[UR36][R4.64] ;  /* 0x0000002404027981 */ /* 0x000f64000c1e1900 */
[----:B-----5:R-:W-:Y:S01]  /*e790*/  SHF.R.S32.HI R3, RZ, 0x1f, R2 ;  /* 0x0000001fff037819 */ /* 0x020fe20000011402 */
[----:B------:R-:W-:Y:S06]  /*e7a0*/  BRA `(.L_x_9239) ;  /* 0x0000000c001c7947 */ /* 0x000fec0003800000 */
.L_x_9240:
[----:B------:R-:W5:Y:S02]  /*e7b0*/  LDG.E.S16 R2, desc[UR36][R4.64] ;  /* 0x0000002404027981 */ /* 0x000f64000c1e1700 */
[----:B-----5:R-:W-:Y:S01]  /*e7c0*/  SHF.R.S32.HI R3, RZ, 0x1f, R2 ;  /* 0x0000001fff037819 */ /* 0x020fe20000011402 */
[----:B------:R-:W-:Y:S06]  /*e7d0*/  BRA `(.L_x_9239) ;  /* 0x0000000c00107947 */ /* 0x000fec0003800000 */
.L_x_9235:
        /* <DEDUP_REMOVED lines=9> */
.L_x_9243:
[----:B------:R-:W5:Y:S02]  /*e870*/  LDG.E.U16 R4, desc[UR36][R4.64] ;  /* 0x0000002404047981 */ /* 0x000f64000c1e1500 */
[----:B-----5:R-:W-:-:S06]  /*e880*/  HADD2.F32 R2, -RZ, R4.H0_H0 ;  /* 0x20000004ff027230 */ /* 0x020fcc0000004100 */
[----:B------:R-:W0:Y:S01]  /*e890*/  F2I.S64.TRUNC R2, R2 ;  /* 0x0000000200027311 */ /* 0x000e22000020d900 */
[----:B------:R-:W-:Y:S05]  /*e8a0*/  BRA `(.L_x_9239) ;  /* 0x0000000800dc7947 */ /* 0x000fea0003800000 */
.L_x_9242:
        /* <DEDUP_REMOVED lines=9> */
.L_x_9245:
[----:B------:R-:W5:Y:S02]  /*e940*/  LDG.E.U16 R4, desc[UR36][R4.64] ;  /* 0x0000002404047981 */ /* 0x000f64000c1e1500 */
[----:B-----5:R-:W-:-:S06]  /*e950*/  HADD2.F32 R2, -RZ, R4.H0_H0 ;  /* 0x20000004ff027230 */ /* 0x020fcc0000004100 */
[----:B------:R-:W0:Y:S01]  /*e960*/  F2I.S64.TRUNC R2, R2 ;  /* 0x0000000200027311 */ /* 0x000e22000020d900 */
[----:B------:R-:W-:Y:S05]  /*e970*/  BRA `(.L_x_9239) ;  /* 0x0000000800a87947 */ /* 0x000fea0003800000 */
.L_x_9244:
[----:B------:R-:W5:Y:S02]  /*e980*/  LDG.E.64 R2, desc[UR36][R4.64] ;  /* 0x0000002404027981 */ /* 0x000f64000c1e1b00 */
[----:B-----5:R-:W0:Y:S01]  /*e990*/  F2I.S64.F64.TRUNC R2, R2 ;  /* 0x0000000200027311 */ /* 0x020e22000030d900 */
[----:B------:R-:W-:Y:S05]  /*e9a0*/  BRA `(.L_x_9239) ;  /* 0x00000008009c7947 */ /* 0x000fea0003800000 */
.L_x_9234:
        /* <DEDUP_REMOVED lines=13> */
.L_x_9248:
[----:B------:R-:W5:Y:S02]  /*ea80*/  LDG.E.64 R2, desc[UR36][R4.64] ;  /* 0x0000002404027981 */ /* 0x000f64000c1e1b00 */
[----:B-----5:R-:W0:Y:S01]  /*ea90*/  F2I.S64.F64.TRUNC R2, R2 ;  /* 0x0000000200027311 */ /* 0x020e22000030d900 */
[----:B------:R-:W-:Y:S05]  /*eaa0*/  BRA `(.L_x_9239) ;  /* 0x00000008005c7947 */ /* 0x000fea0003800000 */
.L_x_9247:
        /* <DEDUP_REMOVED lines=27> */
.L_x_9250:
        /* <DEDUP_REMOVED lines=14> */
.L_x_9249:
[----:B------:R-:W5:Y:S02]  /*ed40*/  LDG.E.U16 R2, desc[UR36][R4.64] ;  /* 0x0000002404027981 */ /* 0x000f64000c1e1500 */
[----:B-----5:R-:W-:-:S06]  /*ed50*/  IMAD.U32 R2, R2, 0x10000, RZ ;  /* 0x0001000002027824 */ /* 0x020fcc00078e00ff */
[----:B------:R-:W0:Y:S01]  /*ed60*/  F2I.S64.TRUNC R2, R2 ;  /* 0x0000000200027311 */ /* 0x000e22000020d900 */
[----:B------:R-:W-:Y:S05]  /*ed70*/  BRA `(.L_x_9239) ;  /* 0x0000000400a87947 */ /* 0x000fea0003800000 */
.L_x_9246:
        /* <DEDUP_REMOVED lines=11> */
.L_x_9253:
        /* <DEDUP_REMOVED lines=21> */
.L_x_9257:
[----:B------:R-:W-:Y:S05]  /*ef80*/  BSYNC B1 ;  /* 0x0000000000017941 */ /* 0x000fea0003800000 */
.L_x_9256:
[----:B------:R-:W-:Y:S01]  /*ef90*/  IMAD.SHL.U32 R2, R2, 0x100000, RZ ;  /* 0x0010000002027824 */ /* 0x000fe200078e00ff */
[----:B------:R-:W-:-:S04]  /*efa0*/  LEA R3, R0, 0x3b800000, 0x17 ;  /* 0x3b80000000037811 */ /* 0x000fc800078eb8ff */
[----:B------:R-:W-:-:S07]  /*efb0*/  LOP3.LUT R2, R3, R2, R4, 0xfe, !PT ;  /* 0x0000000203027212 */ /* 0x000fce00078efe04 */
.L_x_9255:
[----:B------:R-:W-:Y:S05]  /*efc0*/  BSYNC B0 ;  /* 0x0000000000007941 */ /* 0x000fea0003800000 */
.L_x_9254:
[----:B------:R-:W0:Y:S01]  /*efd0*/  F2I.S64.TRUNC R2, R2 ;  /* 0x0000000200027311 */ /* 0x000e22000020d900 */
[----:B------:R-:W-:Y:S05]  /*efe0*/  BRA `(.L_x_9239) ;  /* 0x00000004000c7947 */ /* 0x000fea0003800000 */
.L_x_9252:
        /* <DEDUP_REMOVED lines=21> */
.L_x_9261:
[----:B------:R-:W-:Y:S05]  /*f140*/  BSYNC B1 ;  /* 0x0000000000017941 */ /* 0x000fea0003800000 */
.L_x_9260:
[----:B------:R-:W-:Y:S01]  /*f150*/  IMAD.SHL.U32 R2, R2, 0x200000, RZ ;  /* 0x0020000002027824 */ /* 0x000fe200078e00ff */
[----:B------:R-:W-:-:S04]  /*f160*/  LEA R3, R0, 0x37800000, 0x17 ;  /* 0x3780000000037811 */ /* 0x000fc800078eb8ff */
[----:B------:R-:W-:-:S07]  /*f170*/  LOP3.LUT R2, R3, R2, R4, 0xfe, !PT ;  /* 0x0000000203027212 */ /* 0x000fce00078efe04 */
.L_x_9259:
[----:B------:R-:W-:Y:S05]  /*f180*/  BSYNC B0 ;  /* 0x0000000000007941 */ /* 0x000fea0003800000 */
.L_x_9258:
[----:B------:R-:W0:Y:S01]  /*f190*/  F2I.S64.TRUNC R2, R2 ;  /* 0x0000000200027311 */ /* 0x000e22000020d900 */
[----:B------:R-:W-:Y:S05]  /*f1a0*/  BRA `(.L_x_9239) ;  /* 0x00000000009c7947 */ /* 0x000fea0003800000 */
.L_x_9251:
        /* <DEDUP_REMOVED lines=14> */
.L_x_9265:
[----:B------:R-:W-:Y:S05]  /*f290*/  BSYNC B0 ;  /* 0x0000000000007941 */ /* 0x000fea0003800000 */
.L_x_9264:
[----:B------:R-:W0:Y:S01]  /*f2a0*/  F2I.S64.TRUNC R2, R2 ;  /* 0x0000000200027311 */ /* 0x000e22000020d900 */
[----:B------:R-:W-:Y:S05]  /*f2b0*/  BRA `(.L_x_9239) ;  /* 0x0000000000587947 */ /* 0x000fea0003800000 */
.L_x_9238:
        /* <DEDUP_REMOVED lines=16> */
.L_x_9266:
[----:B------:R-:W-:Y:S01]  /*f3c0*/  CS2R R2, SRZ ;  /* 0x0000000000027805 */ /* 0x000fe2000001ff00 */
[----:B------:R-:W-:Y:S06]  /*f3d0*/  BRA `(.L_x_9239) ;  /* 0x0000000000107947 */ /* 0x000fec0003800000 */
.L_x_9263:
[----:B------:R0:W5:Y:S01]  /*f3e0*/  LDG.E.64 R2, desc[UR36][R4.64] ;  /* 0x0000002404027981 */ /* 0x000162000c1e1b00 */
[----:B------:R-:W-:Y:S05]  /*f3f0*/  BRA `(.L_x_9239) ;  /* 0x0000000000087947 */ /* 0x000fea0003800000 */
.L_x_9262:
[----:B------:R0:W5:Y:S01]  /*f400*/  LDG.E R2, desc[UR36][R4.64] ;  /* 0x0000002404027981 */ /* 0x000162000c1e1900 */
[----:B------:R-:W-:-:S07]  /*f410*/  IMAD.MOV.U32 R3, RZ, RZ, RZ ;  /* 0x000000ffff037224 */ /* 0x000fce00078e00ff */
.L_x_9239:
        /* <DEDUP_REMOVED lines=51> */
.L_x_9272:
        /* <DEDUP_REMOVED lines=140> */
.L_x_9271:
        /* <DEDUP_REMOVED lines=77> */
.L_x_9274:
[----:B------:R-:W-:Y:S05]  /*104e0*/  BSYNC B1 ;  /* 0x0000000000017941 */ /* 0x000fea0003800000 */
.L_x_9273:
[----:B------:R-:W-:-:S04]  /*104f0*/  ISETP.NE.U32.AND P1, PT, R14, RZ, PT ;  /* 0x000000ff0e00720c */ /* 0x000fc80003f25070 */
[----:B------:R-:W-:-:S13]  /*10500*/  ISETP.NE.OR.EX P0, PT, R0, RZ, P0, P1 ;  /* 0x000000ff0000720c */ /* 0x000fda0000705710 */
[----:B------:R-:W-:Y:S05]  /*10510*/  @!P0 BRA `(.L_x_9275) ;  /* 0x0000000000ac8947 */ /* 0x000fea0003800000 */
.L_x_9270:
        /* <DEDUP_REMOVED lines=43> */
.L_x_9275:
[----:B------:R-:W-:Y:S05]  /*107d0*/  BSYNC B0 ;  /* 0x0000000000007941 */ /* 0x000fea0003800000 */
.L_x_9269:
        /* <DEDUP_REMOVED lines=49> */
.L_x_9267:
[----:B0----5:R-:W-:-:S04]  /*10af0*/  LEA R8, P0, R2, UR4, 0x3 ;  /* 0x0000000402087c11 */ /* 0x021fc8000f8018ff */
[----:B------:R-:W-:-:S06]  /*10b00*/  LEA.HI.X R9, R2, UR5, R3, 0x3, P0 ;  /* 0x0000000502097c11 */ /* 0x000fcc00080f1c03 */
[----:B------:R-:W5:Y:S03]  /*10b10*/  LDG.E.64 R8, desc[UR36][R8.64] ;  /* 0x0000002408087981 */ /* 0x000f66000c1e1b00 */
.L_x_9268:
        /* <DEDUP_REMOVED lines=23> */
.L_x_9277:
        /* <DEDUP_REMOVED lines=23> */
.L_x_9276:
[----:B------:R-:W-:Y:S05]  /*10e00*/  @!P0 BRA `(.L_x_9278) ;  /* 0x0000000000608947 */ /* 0x000fea0003800000 */
[----:B------:R-:W-:Y:S01]  /*10e10*/  BSSY B0, `(.L_x_9278) ;  /* 0x0000017000007945 */ /* 0x000fe20003800000 */
.L_x_9279:
        /* <DEDUP_REMOVED lines=23> */
.L_x_9278:
        /* <DEDUP_REMOVED lines=32> */
.L_x_9283:
[----:B------:R-:W-:Y:S01]  /*11190*/  STG.E.U8 desc[UR36][R16.64], RZ ;  /* 0x000000ff10007986 */ /* 0x000fe2000c101124 */
[----:B------:R-:W-:Y:S05]  /*111a0*/  EXIT ;  /* 0x000000000000794d */ /* 0x000fea0003800000 */
.L_x_9282:
        /* <DEDUP_REMOVED lines=8> */
.L_x_9286:
[----:B------:R-:W-:Y:S01]  /*11230*/  STG.E desc[UR36][R16.64], RZ ;  /* 0x000000ff10007986 */ /* 0x000fe2000c101924 */
[----:B------:R-:W-:Y:S05]  /*11240*/  EXIT ;  /* 0x000000000000794d */ /* 0x000fea0003800000 */
.L_x_9285:
[----:B------:R-:W-:Y:S01]  /*11250*/  STG.E.U16 desc[UR36][R16.64], RZ ;  /* 0x000000ff10007986 */ /* 0x000fe2000c101524 */
[----:B------:R-:W-:Y:S05]  /*11260*/  EXIT ;  /* 0x000000000000794d */ /* 0x000fea0003800000 */
.L_x_9281:
        /* <DEDUP_REMOVED lines=8> */
.L_x_9288:
[----:B------:R-:W-:Y:S01]  /*112f0*/  STG.E.U16 desc[UR36][R16.64], RZ ;  /* 0x000000ff10007986 */ /* 0x000fe2000c101524 */
[----:B------:R-:W-:Y:S05]  /*11300*/  EXIT ;  /* 0x000000000000794d */ /* 0x000fea0003800000 */
.L_x_9287:
        /* <DEDUP_REMOVED lines=8> */
.L_x_9290:
[----:B------:R-:W-:Y:S01]  /*11390*/  STG.E desc[UR36][R16.64], RZ ;  /* 0x000000ff10007986 */ /* 0x000fe2000c101924 */
[----:B------:R-:W-:Y:S05]  /*113a0*/  EXIT ;  /* 0x000000000000794d */ /* 0x000fea0003800000 */
.L_x_9289:
[----:B------:R-:W-:Y:S01]  /*113b0*/  STG.E.64 desc[UR36][R16.64], RZ ;  /* 0x000000ff10007986 */ /* 0x000fe2000c101b24 */
[----:B------:R-:W-:Y:S05]  /*113c0*/  EXIT ;  /* 0x000000000000794d */ /* 0x000fea0003800000 */
.L_x_9280:
        /* <DEDUP_REMOVED lines=10> */
.L_x_9293:
[----:B------:R-:W-:Y:S01]  /*11470*/  STG.E.128 desc[UR36][R16.64], RZ ;  /* 0x000000ff10007986 */ /* 0x000fe2000c101d24 */
[----:B------:R-:W-:Y:S05]  /*11480*/  EXIT ;  /* 0x000000000000794d */ /* 0x000fea0003800000 */
.L_x_9292:
        /* <DEDUP_REMOVED lines=8> */
.L_x_9295:
[----:B------:R-:W-:Y:S01]  /*11510*/  STG.E.U8 desc[UR36][R16.64], RZ ;  /* 0x000000ff10007986 */ /* 0x000fe2000c101124 */
[----:B------:R-:W-:Y:S05]  /*11520*/  EXIT ;  /* 0x000000000000794d */ /* 0x000fea0003800000 */
.L_x_9294:
[----:B------:R-:W-:Y:S01]  /*11530*/  STG.E.U16 desc[UR36][R16.64], RZ ;  /* 0x000000ff10007986 */ /* 0x000fe2000c101524 */
[----:B------:R-:W-:Y:S05]  /*11540*/  EXIT ;  /* 0x000000000000794d */ /* 0x000fea0003800000 */
.L_x_9291:
        /* <DEDUP_REMOVED lines=10> */
.L_x_9298:
[----:B------:R-:W-:Y:S01]  /*115f0*/  STG.E.U8 desc[UR36][R16.64], RZ ;  /* 0x000000ff10007986 */ /* 0x000fe2000c101124 */
[----:B------:R-:W-:Y:S05]  /*11600*/  EXIT ;  /* 0x000000000000794d */ /* 0x000fea0003800000 */
.L_x_9297:
[----:B------:R-:W-:Y:S01]  /*11610*/  STG.E.U8 desc[UR36][R16.64], RZ ;  /* 0x000000ff10007986 */ /* 0x000fe2000c101124 */
[----:B------:R-:W-:Y:S05]  /*11620*/  EXIT ;  /* 0x000000000000794d */ /* 0x000fea0003800000 */
.L_x_9296:
[----:B------:R-:W-:-:S13]  /*11630*/  ISETP.NE.AND P0, PT, R0, 0x1c, PT ;  /* 0x0000001c0000780c */ /* 0x000fda0003f05270 */
[----:B------:R-:W-:Y:S05]  /*11640*/  @!P0 BRA `(.L_x_9299) ;  /* 0x0000000000608947 */ /* 0x000fea0003800000 */
[----:B------:R-:W-:-:S13]  /*11650*/  ISETP.NE.AND P0, PT, R0, 0x1d, PT ;  /* 0x0000001d0000780c */ /* 0x000fda0003f05270 */
[----:B------:R-:W-:Y:S05]  /*11660*/  @!P0 BRA `(.L_x_9300) ;  /* 0x0000000000508947 */ /* 0x000fea0003800000 */
[----:B------:R-:W-:-:S13]  /*11670*/  ISETP.NE.AND P0, PT, R0, 0x2c, PT ;  /* 0x0000002c0000780c */ /* 0x000fda0003f05270 */
[----:B------:R0:W-:Y:S01]  /*11680*/  @!P0 STG.E.U8 desc[UR36][R16.64], RZ ;  /* 0x000000ff10008986 */ /* 0x0001e2000c101124 */
[----:B------:R-:W-:Y:S05]  /*11690*/  @!P0 EXIT ;  /* 0x000000000000894d */ /* 0x000fea0003800000 */
.L_x_9284:
        /* <DEDUP_REMOVED lines=16> */
.L_x_9301:
[----:B------:R-:W-:Y:S05]  /*117a0*/  EXIT ;  /* 0x000000000000794d */ /* 0x000fea0003800000 */
.L_x_9300:
[----:B------:R-:W-:Y:S01]  /*117b0*/  STG.E.64 desc[UR36][R16.64], RZ ;  /* 0x000000ff10007986 */ /* 0x000fe2000c101b24 */
[----:B------:R-:W-:Y:S05]  /*117c0*/  EXIT ;  /* 0x000000000000794d */ /* 0x000fea0003800000 */
.L_x_9299:
[----:B------:R-:W-:Y:S01]  /*117d0*/  STG.E desc[UR36][R16.64], RZ ;  /* 0x000000ff10007986 */ /* 0x000fe2000c101924 */
[----:B------:R-:W-:Y:S05]  /*117e0*/  EXIT ;  /* 0x000000000000794d */ /* 0x000fea0003800000 */
.L_x_9302:
        /* <DEDUP_REMOVED lines=9> */
.L_x_18592:


//--------------------- .text._ZN2at6native27unrolled_elementwise_kernelIZZNS0_73_GLOBAL__N__c8866d80_35_SparseBinaryOpIntersectionKernel_cu_f5210f67_363642_sparse_binary_op_intersection_kernel_implINS2_18CUDAKernelLauncherENS2_36CUDAValueSelectionIntersectionKernelINS2_9RhsProjOpEEElLl0EEEvRNS_6TensorERKS8_SB_RKSt6vectorIlSaIlEERKSt8optionalIS8_ESK_bbENKUlvE3_clEvEUllE_St5arrayIPcLm2EELi4E23TrivialOffsetCalculatorILi1EjESR_NS0_6memory12LoadWithCastILi1EEENSS_13StoreWithCastILi1EEEEEviT_T0_T2_T3_T4_T5_ --------------------------
	.section	.text._ZN2at6native27unrolled_elementwise_kernelIZZNS0_73_GLOBAL__N__c8866d80_35_SparseBinaryOpIntersectionKernel_cu_f5210f67_363642_sparse_binary_op_intersection_kernel_implINS2_18CUDAKernelLauncherENS2_36CUDAValueSelectionIntersectionKernelINS2_9RhsProjOpEEElLl0EEEvRNS_6TensorERKS8_SB_RKSt6vectorIlSaIlEERKSt8optionalIS8_ESK_bbENKUlvE3_clEvEUllE_St5arrayIPcLm2EELi4E23TrivialOffsetCalculatorILi1EjESR_NS0_6memory12LoadWithCastILi1EEENSS_13StoreWithCastILi1EEEEEviT_T0_T2_T3_T4_T5_,"ax",@progbits
	.align	128
        .global         _ZN2at6native27unrolled_elementwise_kernelIZZNS0_73_GLOBAL__N__c8866d80_35_SparseBinaryOpIntersectionKernel_cu_f5210f67_363642_sparse_binary_op_intersection_kernel_implINS2_18CUDAKernelLauncherENS2_36CUDAValueSelectionIntersectionKernelINS2_9RhsProjOpEEElLl0EEEvRNS_6TensorERKS8_SB_RKSt6vectorIlSaIlEERKSt8optionalIS8_ESK_bbENKUlvE3_clEvEUllE_St5arrayIPcLm2EELi4E23TrivialOffsetCalculatorILi1EjESR_NS0_6memory12LoadWithCastILi1EEENSS_13StoreWithCastILi1EEEEEviT_T0_T2_T3_T4_T5_
        .type           _ZN2at6native27unrolled_elementwise_kernelIZZNS0_73_GLOBAL__N__c8866d80_35_SparseBinaryOpIntersectionKernel_cu_f5210f67_363642_sparse_binary_op_intersection_kernel_implINS2_18CUDAKernelLauncherENS2_36CUDAValueSelectionIntersectionKernelINS2_9RhsProjOpEEElLl0EEEvRNS_6TensorERKS8_SB_RKSt6vectorIlSaIlEERKSt8optionalIS8_ESK_bbENKUlvE3_clEvEUllE_St5arrayIPcLm2EELi4E23TrivialOffsetCalculatorILi1EjESR_NS0_6memory12LoadWithCastILi1EEENSS_13StoreWithCastILi1EEEEEviT_T0_T2_T3_T4_T5_,@function
        .size           _ZN2at6native27unrolled_elementwise_kernelIZZNS0_73_GLOBAL__N__c8866d80_35_SparseBinaryOpIntersectionKernel_cu_f5210f67_363642_sparse_binary_op_intersection_kernel_implINS2_18CUDAKernelLauncherENS2_36CUDAValueSelectionIntersectionKernelINS2_9RhsProjOpEEElLl0EEEvRNS_6TensorERKS8_SB_RKSt6vectorIlSaIlEERKSt8optionalIS8_ESK_bbENKUlvE3_clEvEUllE_St5arrayIPcLm2EELi4E23TrivialOffsetCalculatorILi1EjESR_NS0_6memory12LoadWithCastILi1EEENSS_13StoreWithCastILi1EEEEEviT_T0_T2_T3_T4_T5_,(.L_x_18593 - _ZN2at6native27unrolled_elementwise_kernelIZZNS0_73_GLOBAL__N__c8866d80_35_SparseBinaryOpIntersectionKernel_cu_f5210f67_363642_sparse_binary_op_intersection_kernel_implINS2_18CUDAKernelLauncherENS2_36CUDAValueSelectionIntersectionKernelINS2_9RhsProjOpEEElLl0EEEvRNS_6TensorERKS8_SB_RKSt6vectorIlSaIlEERKSt8optionalIS8_ESK_bbENKUlvE3_clEvEUllE_St5arrayIPcLm2EELi4E23TrivialOffsetCalculatorILi1EjESR_NS0_6memory12LoadWithCastILi1EEENSS_13StoreWithCastILi1EEEEEviT_T0_T2_T3_T4_T5_)
        .other          _ZN2at6native27unrolled_elementwise_kernelIZZNS0_73_GLOBAL__N__c8866d80_35_SparseBinaryOpIntersectionKernel_cu_f5210f67_363642_sparse_binary_op_intersection_kernel_implINS2_18CUDAKernelLauncherENS2_36CUDAValueSelectionIntersectionKernelINS2_9RhsProjOpEEElLl0EEEvRNS_6TensorERKS8_SB_RKSt6vectorIlSaIlEERKSt8optionalIS8_ESK_bbENKUlvE3_clEvEUllE_St5arrayIPcLm2EELi4E23TrivialOffsetCalculatorILi1EjESR_NS0_6memory12LoadWithCastILi1EEENSS_13StoreWithCastILi1EEEEEviT_T0_T2_T3_T4_T5_,@"STO_CUDA_ENTRY STV_DEFAULT"
_ZN2at6native27unrolled_elementwise_kernelIZZNS0_73_GLOBAL__N__c8866d80_35_SparseBinaryOpIntersectionKernel_cu_f5210f67_363642_sparse_binary_op_intersection_kernel_implINS2_18CUDAKernelLauncherENS2_36CUDAValueSelectionIntersectionKernelINS2_9RhsProjOpEEElLl0EEEvRNS_6TensorERKS8_SB_RKSt6vectorIlSaIlEERKSt8optionalIS8_ESK_bbENKUlvE3_clEvEUllE_St5arrayIPcLm2EELi4E23TrivialOffsetCalculatorILi1EjESR_NS0_6memory12LoadWithCastILi1EEENSS_13StoreWithCastILi1EEEEEviT_T0_T2_T3_T4_T5_:
.text._ZN2at6native27unrolled_elementwise_kernelIZZNS0_73_GLOBAL__N__c8866d80_35_SparseBinaryOpIntersectionKernel_cu_f5210f67_363642_sparse_binary_op_intersection_kernel_implINS2_18CUDAKernelLauncherENS2_36CUDAValueSelectionIntersectionKernelINS2_9RhsProjOpEEElLl0EEEvRNS_6TensorERKS8_SB_RKSt6vectorIlSaIlEERKSt8optionalIS8_ESK_bbENKUlvE3_clEvEUllE_St5arrayIPcLm2EELi4E23TrivialOffsetCalculatorILi1EjESR_NS0_6memory12LoadWithCastILi1EEENSS_13StoreWithCastILi1EEEEEviT_T0_T2_T3_T4_T5_:
        /* <DEDUP_REMOVED lines=32> */
.L_x_9308:
[----:B------:R1:W5:Y:S01]  /*0200*/  LDG.E.U8 R22, desc[UR36][R4.64] ;  /* 0x0000002404167981 */ /* 0x000362000c1e1100 */
[----:B------:R-:W-:Y:S01]  /*0210*/  IMAD.MOV.U32 R23, RZ, RZ, RZ ;  /* 0x000000ffff177224 */ /* 0x000fe200078e00ff */
[----:B------:R-:W-:Y:S06]  /*0220*/  BRA `(.L_x_9310) ;  /* 0x0000000c004c7947 */ /* 0x000fec0003800000 */
.L_x_9307:
        /* <DEDUP_REMOVED lines=8> */
.L_x_9312:
[----:B------:R-:W2:Y:S02]  /*02b0*/  LDG.E R22, desc[UR36][R4.64] ;  /* 0x0000002404167981 */ /* 0x000ea4000c1e1900 */
[----:B--2---:R-:W-:Y:S01]  /*02c0*/  SHF.R.S32.HI R23, RZ, 0x1f, R22 ;  /* 0x0000001fff177819 */ /* 0x004fe20000011416 */
[----:B------:R-:W-:Y:S06]  /*02d0*/  BRA `(.L_x_9310) ;  /* 0x0000000c00207947 */ /* 0x000fec0003800000 */
.L_x_9311:
[----:B------:R-:W2:Y:S02]  /*02e0*/  LDG.E.S16 R22, desc[UR36][R4.64] ;  /* 0x0000002404167981 */ /* 0x000ea4000c1e1700 */
[----:B--2---:R-:W-:Y:S01]  /*02f0*/  SHF.R.S32.HI R23, RZ, 0x1f, R22 ;  /* 0x0000001fff177819 */ /* 0x004fe20000011416 */
[----:B------:R-:W-:Y:S06]  /*0300*/  BRA `(.L_x_9310) ;  /* 0x0000000c00147947 */ /* 0x000fec0003800000 */
.L_x_9306:
        /* <DEDUP_REMOVED lines=9> */
.L_x_9314:
[----:B------:R-:W2:Y:S02]  /*03a0*/  LDG.E.U16 R4, desc[UR36][R4.64] ;  /* 0x0000002404047981 */ /* 0x000ea4000c1e1500 */
[----:B--2---:R-:W-:-:S06]  /*03b0*/  HADD2.F32 R22, -RZ, R4.H0_H0 ;  /* 0x20000004ff167230 */ /* 0x004fcc0000004100 */
[----:B------:R-:W0:Y:S01]  /*03c0*/  F2I.S64.TRUNC R22, R22 ;  /* 0x0000001600167311 */ /* 0x000e22000020d900 */
[----:B------:R-:W-:Y:S05]  /*03d0*/  BRA `(.L_x_9310) ;  /* 0x0000000800e07947 */ /* 0x000fea0003800000 */
.L_x_9313:
        /* <DEDUP_REMOVED lines=9> */
.L_x_9316:
[----:B------:R-:W2:Y:S02]  /*0470*/  LDG.E.U16 R4, desc[UR36][R4.64] ;  /* 0x0000002404047981 */ /* 0x000ea4000c1e1500 */
[----:B--2---:R-:W-:-:S06]  /*0480*/  HADD2.F32 R22, -RZ, R4.H0_H0 ;  /* 0x20000004ff167230 */ /* 0x004fcc0000004100 */
[----:B------:R-:W4:Y:S01]  /*0490*/  F2I.S64.TRUNC R22, R22 ;  /* 0x0000001600167311 */ /* 0x000f22000020d900 */
[----:B------:R-:W-:Y:S05]  /*04a0*/  BRA `(.L_x_9310) ;  /* 0x0000000800ac7947 */ /* 0x000fea0003800000 */
.L_x_9315:
[----:B------:R-:W2:Y:S02]  /*04b0*/  LDG.E.64 R4, desc[UR36][R4.64] ;  /* 0x0000002404047981 */ /* 0x000ea4000c1e1b00 */
[----:B--2---:R2:W3:Y:S01]  /*04c0*/  F2I.S64.F64.TRUNC R22, R4 ;  /* 0x0000000400167311 */ /* 0x0044e2000030d900 */
[----:B------:R-:W-:Y:S05]  /*04d0*/  BRA `(.L_x_9310) ;  /* 0x0000000800a07947 */ /* 0x000fea0003800000 */
.L_x_9305:
        /* <DEDUP_REMOVED lines=13> */
.L_x_9319:
[----:B------:R-:W2:Y:S02]  /*05b0*/  LDG.E.64 R4, desc[UR36][R4.64] ;  /* 0x0000002404047981 */ /* 0x000ea4000c1e1b00 */
[----:B--2---:R0:W1:Y:S01]  /*05c0*/  F2I.S64.F64.TRUNC R22, R4 ;  /* 0x0000000400167311 */ /* 0x004062000030d900 */
[----:B------:R-:W-:Y:S05]  /*05d0*/  BRA `(.L_x_9310) ;  /* 0x0000000800607947 */ /* 0x000fea0003800000 */
.L_x_9318:
        /* <DEDUP_REMOVED lines=27> */
.L_x_9321:
        /* <DEDUP_REMOVED lines=15> */
.L_x_9320:
[----:B------:R-:W2:Y:S02]  /*0880*/  LDG.E.U16 R22, desc[UR36][R4.64] ;  /* 0x0000002404167981 */ /* 0x000ea4000c1e1500 */
[----:B--2---:R-:W-:-:S06]  /*0890*/  IMAD.U32 R22, R22, 0x10000, RZ ;  /* 0x0001000016167824 */ /* 0x004fcc00078e00ff */
[----:B------:R-:W0:Y:S01]  /*08a0*/  F2I.S64.TRUNC R22, R22 ;  /* 0x0000001600167311 */ /* 0x000e22000020d900 */
[----:B------:R-:W-:Y:S05]  /*08b0*/  BRA `(.L_x_9310) ;  /* 0x0000000400a87947 */ /* 0x000fea0003800000 */
.L_x_9317:
        /* <DEDUP_REMOVED lines=11> */
.L_x_9324:
        /* <DEDUP_REMOVED lines=21> */
.L_x_9328:
[----:B------:R-:W-:Y:S05]  /*0ac0*/  BSYNC B1 ;  /* 0x0000000000017941 */ /* 0x000fea0003800000 */
.L_x_9327:
[----:B------:R-:W-:Y:S01]  /*0ad0*/  IMAD.SHL.U32 R3, R3, 0x100000, RZ ;  /* 0x0010000003037824 */ /* 0x000fe200078e00ff */
[----:B------:R-:W-:-:S04]  /*0ae0*/  LEA R5, R0, 0x3b800000, 0x17 ;  /* 0x3b80000000057811 */ /* 0x000fc800078eb8ff */
[----:B------:R-:W-:-:S07]  /*0af0*/  LOP3.LUT R22, R5, R3, R22, 0xfe, !PT ;  /* 0x0000000305167212 */ /* 0x000fce00078efe16 */
.L_x_9326:
[----:B------:R-:W-:Y:S05]  /*0b00*/  BSYNC B0 ;  /* 0x0000000000007941 */ /* 0x000fea0003800000 */
.L_x_9325:
[----:B------:R-:W0:Y:S01]  /*0b10*/  F2I.S64.TRUNC R22, R22 ;  /* 0x0000001600167311 */ /* 0x000e22000020d900 */
[----:B------:R-:W-:Y:S05]  /*0b20*/  BRA `(.L_x_9310) ;  /* 0x00000004000c7947 */ /* 0x000fea0003800000 */
.L_x_9323:
        /* <DEDUP_REMOVED lines=21> */
.L_x_9332:
[----:B------:R-:W-:Y:S05]  /*0c80*/  BSYNC B1 ;  /* 0x0000000000017941 */ /* 0x000fea0003800000 */
.L_x_9331:
[----:B------:R-:W-:Y:S01]  /*0c90*/  IMAD.SHL.U32 R3, R3, 0x200000, RZ ;  /* 0x0020000003037824 */ /* 0x000fe200078e00ff */
[----:B------:R-:W-:-:S04]  /*0ca0*/  LEA R5, R0, 0x37800000, 0x17 ;  /* 0x3780000000057811 */ /* 0x000fc800078eb8ff */
[----:B------:R-:W-:-:S07]  /*0cb0*/  LOP3.LUT R22, R5, R3, R22, 0xfe, !PT ;  /* 0x0000000305167212 */ /* 0x000fce00078efe16 */
.L_x_9330:
[----:B------:R-:W-:Y:S05]  /*0cc0*/  BSYNC B0 ;  /* 0x0000000000007941 */ /* 0x000fea0003800000 */
.L_x_9329:
[----:B------:R-:W0:Y:S01]  /*0cd0*/  F2I.S64.TRUNC R22, R22 ;  /* 0x0000001600167311 */ /* 0x000e22000020d900 */
[----:B------:R-:W-:Y:S05]  /*0ce0*/  BRA `(.L_x_9310) ;  /* 0x00000000009c7947 */ /* 0x000fea0003800000 */
.L_x_9322:
        /* <DEDUP_REMOVED lines=14> */
.L_x_9336:
[----:B------:R-:W-:Y:S05]  /*0dd0*/  BSYNC B0 ;  /* 0x0000000000007941 */ /* 0x000fea0003800000 */
.L_x_9335:
[----:B------:R-:W0:Y:S01]  /*0de0*/  F2I.S64.TRUNC R22, R22 ;  /* 0x0000001600167311 */ /* 0x000e22000020d900 */
[----:B------:R-:W-:Y:S05]  /*0df0*/  BRA `(.L_x_9310) ;  /* 0x0000000000587947 */ /* 0x000fea0003800000 */
.L_x_9309:
        /* <DEDUP_REMOVED lines=16> */
.L_x_9337:
[----:B------:R-:W-:Y:S01]  /*0f00*/  CS2R R22, SRZ ;  /* 0x0000000000167805 */ /* 0x000fe2000001ff00 */
[----:B------:R-:W-:Y:S06]  /*0f10*/  BRA `(.L_x_9310) ;  /* 0x0000000000107947 */ /* 0x000fec0003800000 */
.L_x_9334:
[----:B------:R0:W5:Y:S01]  /*0f20*/  LDG.E.64 R22, desc[UR36][R4.64] ;  /* 0x0000002404167981 */ /* 0x000162000c1e1b00 */
[----:B------:R-:W-:Y:S05]  /*0f30*/  BRA `(.L_x_9310) ;  /* 0x0000000000087947 */ /* 0x000fea0003800000 */
.L_x_9333:
[----:B------:R0:W5:Y:S01]  /*0f40*/  LDG.E R22, desc[UR36][R4.64] ;  /* 0x0000002404167981 */ /* 0x000162000c1e1900 */
[----:B------:R-:W-:-:S07]  /*0f50*/  IMAD.MOV.U32 R23, RZ, RZ, RZ ;  /* 0x000000ffff177224 */ /* 0x000fce00078e00ff */
.L_x_9310:
[----:B------:R-:W2:Y:S02]  /*0f60*/  S2R R27, SR_TID.X ;  /* 0x00000000001b7919 */ /* 0x000ea40000002100 */
[----:B--2---:R-:W-:-:S07]  /*0f70*/  VIADD R27, R27, 0x80 ;  /* 0x000000801b1b7836 */ /* 0x004fce0000000000 */
.L_x_9304:
[----:B------:R-:W-:Y:S05]  /*0f80*/  BSYNC B6 ;  /* 0x0000000000067941 */ /* 0x000fea0003800000 */
.L_x_9303:
        /* <DEDUP_REMOVED lines=24> */
.L_x_9343:
[----:B------:R0:W5:Y:S01]  /*1110*/  LDG.E.U8 R24, desc[UR36][R4.64] ;  /* 0x0000002404187981 */ /* 0x000162000c1e1100 */
[----:B------:R-:W-:Y:S01]  /*1120*/  IMAD.MOV.U32 R25, RZ, RZ, RZ ;  /* 0x000000ffff197224 */ /* 0x000fe200078e00ff */
[----:B------:R-:W-:Y:S06]  /*1130*/  BRA `(.L_x_9345) ;  /* 0x0000000c00487947 */ /* 0x000fec0003800000 */
.L_x_9342:
        /* <DEDUP_REMOVED lines=8> */
.L_x_9347:
[----:B------:R-:W2:Y:S02]  /*11c0*/  LDG.E R24, desc[UR36][R4.64] ;  /* 0x0000002404187981 */ /* 0x000ea4000c1e1900 */
[----:B--2---:R-:W-:Y:S01]  /*11d0*/  SHF.R.S32.HI R25, RZ, 0x1f, R24 ;  /* 0x0000001fff197819 */ /* 0x004fe20000011418 */
[----:B------:R-:W-:Y:S06]  /*11e0*/  BRA `(.L_x_9345) ;  /* 0x0000000c001c7947 */ /* 0x000fec0003800000 */
.L_x_9346:
[----:B------:R-:W2:Y:S02]  /*11f0*/  LDG.E.S16 R24, desc[UR36][R4.64] ;  /* 0x0000002404187981 */ /* 0x000ea4000c1e1700 */
[----:B--2---:R-:W-:Y:S01]  /*1200*/  SHF.R.S32.HI R25, RZ, 0x1f, R24 ;  /* 0x0000001fff197819 */ /* 0x004fe20000011418 */
[----:B------:R-:W-:Y:S06]  /*1210*/  BRA `(.L_x_9345) ;  /* 0x0000000c00107947 */ /* 0x000fec0003800000 */
.L_x_9341:
        /* <DEDUP_REMOVED lines=9> */
.L_x_9349:
[----:B------:R-:W2:Y:S02]  /*12b0*/  LDG.E.U16 R4, desc[UR36][R4.64] ;  /* 0x0000002404047981 */ /* 0x000ea4000c1e1500 */
[----:B--2---:R-:W-:-:S06]  /*12c0*/  HADD2.F32 R24, -RZ, R4.H0_H0 ;  /* 0x20000004ff187230 */ /* 0x004fcc0000004100 */
[----:B------:R-:W0:Y:S01]  /*12d0*/  F2I.S64.TRUNC R24, R24 ;  /* 0x0000001800187311 */ /* 0x000e22000020d900 */
[----:B------:R-:W-:Y:S05]  /*12e0*/  BRA `(.L_x_9345) ;  /* 0x0000000800dc7947 */ /* 0x000fea0003800000 */
.L_x_9348:
        /* <DEDUP_REMOVED lines=9> */
.L_x_9351:
[----:B------:R-:W2:Y:S02]  /*1380*/  LDG.E.U16 R4, desc[UR36][R4.64] ;  /* 0x0000002404047981 */ /* 0x000ea4000c1e1500 */
[----:B--2---:R-:W-:-:S06]  /*1390*/  HADD2.F32 R24, -RZ, R4.H0_H0 ;  /* 0x20000004ff187230 */ /* 0x004fcc0000004100 */
[----:B------:R-:W0:Y:S01]  /*13a0*/  F2I.S64.TRUNC R24, R24 ;  /* 0x0000001800187311 */ /* 0x000e22000020d900 */
[----:B------:R-:W-:Y:S05]  /*13b0*/  BRA `(.L_x_9345) ;  /* 0x0000000800a87947 */ /* 0x000fea0003800000 */
.L_x_9350:
[----:B------:R-:W2:Y:S02]  /*13c0*/  LDG.E.64 R4, desc[UR36][R4.64] ;  /* 0x0000002404047981 */ /* 0x000ea4000c1e1b00 */
[----:B--2---:R0:W1:Y:S01]  /*13d0*/  F2I.S64.F64.TRUNC R24, R4 ;  /* 0x0000000400187311 */ /* 0x004062000030d900 */
[----:B------:R-:W-:Y:S05]  /*13e0*/  BRA `(.L_x_9345) ;  /* 0x00000008009c7947 */ /* 0x000fea0003800000 */
.L_x_9340:
        /* <DEDUP_REMOVED lines=13> */
.L_x_9354:
[----:B------:R-:W2:Y:S02]  /*14c0*/  LDG.E.64 R4, desc[UR36][R4.64] ;  /* 0x0000002404047981 */ /* 0x000ea4000c1e1b00 */
[----:B--2---:R0:W1:Y:S01]  /*14d0*/  F2I.S64.F64.TRUNC R24, R4 ;  /* 0x0000000400187311 */ /* 0x004062000030d900 */
[----:B------:R-:W-:Y:S05]  /*14e0*/  BRA `(.L_x_9345) ;  /* 0x00000008005c7947 */ /* 0x000fea0003800000 */
.L_x_9353:
        /* <DEDUP_REMOVED lines=27> */
.L_x_9356:
        /* <DEDUP_REMOVED lines=14> */
.L_x_9355:
[----:B------:R-:W2:Y:S02]  /*1780*/  LDG.E.U16 R24, desc[UR36][R4.64] ;  /* 0x0000002404187981 */ /* 0x000ea4000c1e1500 */
[----:B--2---:R-:W-:-:S06]  /*1790*/  IMAD.U32 R24, R24, 0x10000, RZ ;  /* 0x0001000018187824 */ /* 0x004fcc00078e00ff */
[----:B------:R-:W0:Y:S01]  /*17a0*/  F2I.S64.TRUNC R24, R24 ;  /* 0x0000001800187311 */ /* 0x000e22000020d900 */
[----:B------:R-:W-:Y:S05]  /*17b0*/  BRA `(.L_x_9345) ;  /* 0x0000000400a87947 */ /* 0x000fea0003800000 */
.L_x_9352:
        /* <DEDUP_REMOVED lines=11> */
.L_x_9359:
        /* <DEDUP_REMOVED lines=21> */
.L_x_9363:
[----:B------:R-:W-:Y:S05]  /*19c0*/  BSYNC B1 ;  /* 0x0000000000017941 */ /* 0x000fea0003800000 */
.L_x_9362:
[----:B------:R-:W-:Y:S01]  /*19d0*/  IMAD.SHL.U32 R3, R3, 0x100000, RZ ;  /* 0x0010000003037824 */ /* 0x000fe200078e00ff */
[----:B------:R-:W-:-:S04]  /*19e0*/  LEA R5, R0, 0x3b800000, 0x17 ;  /* 0x3b80000000057811 */ /* 0x000fc800078eb8ff */
[----:B------:R-:W-:-:S07]  /*19f0*/  LOP3.LUT R24, R5, R3, R24, 0xfe, !PT ;  /* 0x0000000305187212 */ /* 0x000fce00078efe18 */
.L_x_9361:
[----:B------:R-:W-:Y:S05]  /*1a00*/  BSYNC B0 ;  /* 0x0000000000007941 */ /* 0x000fea0003800000 */
.L_x_9360:
[----:B------:R-:W0:Y:S01]  /*1a10*/  F2I.S64.TRUNC R24, R24 ;  /* 0x0000001800187311 */ /* 0x000e22000020d900 */
[----:B------:R-:W-:Y:S05]  /*1a20*/  BRA `(.L_x_9345) ;  /* 0x00000004000c7947 */ /* 0x000fea0003800000 */
.L_x_9358:
        /* <DEDUP_REMOVED lines=21> */
.L_x_9367:
[----:B------:R-:W-:Y:S05]  /*1b80*/  BSYNC B1 ;  /* 0x0000000000017941 */ /* 0x000fea0003800000 */
.L_x_9366:
[----:B------:R-:W-:Y:S01]  /*1b90*/  IMAD.SHL.U32 R3, R3, 0x200000, RZ ;  /* 0x0020000003037824 */ /* 0x000fe200078e00ff */
[----:B------:R-:W-:-:S04]  /*1ba0*/  LEA R5, R0, 0x37800000, 0x17 ;  /* 0x3780000000057811 */ /* 0x000fc800078eb8ff */
[----:B------:R-:W-:-:S07]  /*1bb0*/  LOP3.LUT R24, R5, R3, R24, 0xfe, !PT ;  /* 0x0000000305187212 */ /* 0x000fce00078efe18 */
.L_x_9365:
[----:B------:R-:W-:Y:S05]  /*1bc0*/  BSYNC B0 ;  /* 0x0000000000007941 */ /* 0x000fea0003800000 */
.L_x_9364:
[----:B------:R-:W0:Y:S01]  /*1bd0*/  F2I.S64.TRUNC R24, R24 ;  /* 0x0000001800187311 */ /* 0x000e22000020d900 */
[----:B------:R-:W-:Y:S05]  /*1be0*/  BRA `(.L_x_9345) ;  /* 0x00000000009c7947 */ /* 0x000fea0003800000 */
.L_x_9357:
        /* <DEDUP_REMOVED lines=14> */
.L_x_9371:
[----:B------:R-:W-:Y:S05]  /*1cd0*/  BSYNC B0 ;  /* 0x0000000000007941 */ /* 0x000fea0003800000 */
.L_x_9370:
[----:B------:R-:W0:Y:S01]  /*1ce0*/  F2I.S64.TRUNC R24, R24 ;  /* 0x0000001800187311 */ /* 0x000e22000020d900 */
[----:B------:R-:W-:Y:S05]  /*1cf0*/  BRA `(.L_x_9345) ;  /* 0x0000000000587947 */ /* 0x000fea0003800000 */
.L_x_9344:
        /* <DEDUP_REMOVED lines=16> */
.L_x_9372:
[----:B------:R-:W-:Y:S01]  /*1e00*/  CS2R R24, SRZ ;  /* 0x0000000000187805 */ /* 0x000fe2000001ff00 */
[----:B------:R-:W-:Y:S06]  /*1e10*/  BRA `(.L_x_9345) ;  /* 0x0000000000107947 */ /* 0x000fec0003800000 */
.L_x_9369:
[----:B------:R0:W5:Y:S01]  /*1e20*/  LDG.E.64 R24, desc[UR36][R4.64] ;  /* 0x0000002404187981 */ /* 0x000162000c1e1b00 */
[----:B------:R-:W-:Y:S05]  /*1e30*/  BRA `(.L_x_9345) ;  /* 0x0000000000087947 */ /* 0x000fea0003800000 */
.L_x_9368:
[----:B------:R0:W5:Y:S01]  /*1e40*/  LDG.E R24, desc[UR36][R4.64] ;  /* 0x0000002404187981 */ /* 0x000162000c1e1900 */
[----:B------:R-:W-:-:S07]  /*1e50*/  IMAD.MOV.U32 R25, RZ, RZ, RZ ;  /* 0x000000ffff197224 */ /* 0x000fce00078e00ff */
.L_x_9345:
[----:B------:R-:W-:-:S07]  /*1e60*/  VIADD R27, R27, 0x80 ;  /* 0x000000801b1b7836 */ /* 0x000fce0000000000 */
.L_x_9339:
[----:B------:R-:W-:Y:S05]  /*1e70*/  BSYNC B6 ;  /* 0x0000000000067941 */ /* 0x000fea0003800000 */
.L_x_9338:
        /* <DEDUP_REMOVED lines=26> */
.L_x_9378:
[----:B------:R0:W5:Y:S01]  /*2020*/  LDG.E.U8 R16, desc[UR36][R4.64] ;  /* 0x0000002404107981 */ /* 0x000162000c1e1100 */
[----:B------:R-:W-:Y:S01]  /*2030*/  IMAD.MOV.U32 R17, RZ, RZ, RZ ;  /* 0x000000ffff117224 */ /* 0x000fe200078e00ff */
[----:B------:R-:W-:Y:S06]  /*2040*/  BRA `(.L_x_9380) ;  /* 0x0000000c00487947 */ /* 0x000fec0003800000 */
.L_x_9377:
        /* <DEDUP_REMOVED lines=8> */
.L_x_9382:
[----:B------:R-:W2:Y:S02]  /*20d0*/  LDG.E R16, desc[UR36][R4.64] ;  /* 0x0000002404107981 */ /* 0x000ea4000c1e1900 */
[----:B--2---:R-:W-:Y:S01]  /*20e0*/  SHF.R.S32.HI R17, RZ, 0x1f, R16 ;  /* 0x0000001fff117819 */ /* 0x004fe20000011410 */
[----:B------:R-:W-:Y:S06]  /*20f0*/  BRA `(.L_x_9380) ;  /* 0x0000000c001c7947 */ /* 0x000fec0003800000 */
.L_x_9381:
[----:B------:R-:W2:Y:S02]  /*2100*/  LDG.E.S16 R16, desc[UR36][R4.64] ;  /* 0x0000002404107981 */ /* 0x000ea4000c1e1700 */
[----:B--2---:R-:W-:Y:S01]  /*2110*/  SHF.R.S32.HI R17, RZ, 0x1f, R16 ;  /* 0x0000001fff117819 */ /* 0x004fe20000011410 */
[----:B------:R-:W-:Y:S06]  /*2120*/  BRA `(.L_x_9380) ;  /* 0x0000000c00107947 */ /* 0x000fec0003800000 */
.L_x_9376:
        /* <DEDUP_REMOVED lines=9> */
.L_x_9384:
[----:B------:R-:W2:Y:S02]  /*21c0*/  LDG.E.U16 R4, desc[UR36][R4.64] ;  /* 0x0000002404047981 */ /* 0x000ea4000c1e1500 */
[----:B--2---:R-:W-:-:S06]  /*21d0*/  HADD2.F32 R16, -RZ, R4.H0_H0 ;  /* 0x20000004ff107230 */ /* 0x004fcc0000004100 */
[----:B------:R-:W0:Y:S01]  /*21e0*/  F2I.S64.TRUNC R16, R16 ;  /* 0x0000001000107311 */ /* 0x000e22000020d900 */
[----:B------:R-:W-:Y:S05]  /*21f0*/  BRA `(.L_x_9380) ;  /* 0x0000000800dc7947 */ /* 0x000fea0003800000 */
.L_x_9383:
        /* <DEDUP_REMOVED lines=9> */
.L_x_9386:
[----:B------:R-:W2:Y:S02]  /*2290*/  LDG.E.U16 R4, desc[UR36][R4.64] ;  /* 0x0000002404047981 */ /* 0x000ea4000c1e1500 */
[----:B--2---:R-:W-:-:S06]  /*22a0*/  HADD2.F32 R16, -RZ, R4.H0_H0 ;  /* 0x20000004ff107230 */ /* 0x004fcc0000004100 */
[----:B------:R-:W0:Y:S01]  /*22b0*/  F2I.S64.TRUNC R16, R16 ;  /* 0x0000001000107311 */ /* 0x000e22000020d900 */
[----:B------:R-:W-:Y:S05]  /*22c0*/  BRA `(.L_x_9380) ;  /* 0x0000000800a87947 */ /* 0x000fea0003800000 */
.L_x_9385:
[----:B------:R-:W2:Y:S02]  /*22d0*/  LDG.E.64 R4, desc[UR36][R4.64] ;  /* 0x0000002404047981 */ /* 0x000ea4000c1e1b00 */
[----:B--2---:R0:W1:Y:S01]  /*22e0*/  F2I.S64.F64.TRUNC R16, R4 ;  /* 0x0000000400107311 */ /* 0x004062000030d900 */
[----:B------:R-:W-:Y:S05]  /*22f0*/  BRA `(.L_x_9380) ;  /* 0x00000008009c7947 */ /* 0x000fea0003800000 */
.L_x_9375:
        /* <DEDUP_REMOVED lines=13> */
.L_x_9389:
[----:B------:R-:W2:Y:S02]  /*23d0*/  LDG.E.64 R4, desc[UR36][R4.64] ;  /* 0x0000002404047981 */ /* 0x000ea4000c1e1b00 */
[----:B--2---:R0:W1:Y:S01]  /*23e0*/  F2I.S64.F64.TRUNC R16, R4 ;  /* 0x0000000400107311 */ /* 0x004062000030d900 */
[----:B------:R-:W-:Y:S05]  /*23f0*/  BRA `(.L_x_9380) ;  /* 0x00000008005c7947 */ /* 0x000fea0003800000 */
.L_x_9388:
        /* <DEDUP_REMOVED lines=27> */
.L_x_9391:
        /* <DEDUP_REMOVED lines=14> */
.L_x_9390:
[----:B------:R-:W2:Y:S02]  /*2690*/  LDG.E.U16 R16, desc[UR36][R4.64] ;  /* 0x0000002404107981 */ /* 0x000ea4000c1e1500 */
[----:B--2---:R-:W-:-:S06]  /*26a0*/  IMAD.U32 R16, R16, 0x10000, RZ ;  /* 0x0001000010107824 */ /* 0x004fcc00078e00ff */
[----:B------:R-:W0:Y:S01]  /*26b0*/  F2I.S64.TRUNC R16, R16 ;  /* 0x0000001000107311 */ /* 0x000e22000020d900 */
[----:B------:R-:W-:Y:S05]  /*26c0*/  BRA `(.L_x_9380) ;  /* 0x0000000400a87947 */ /* 0x000fea0003800000 */
.L_x_9387:
        /* <DEDUP_REMOVED lines=11> */
.L_x_9394:
        /* <DEDUP_REMOVED lines=21> */
.L_x_9398:
[----:B------:R-:W-:Y:S05]  /*28d0*/  BSYNC B1 ;  /* 0x0000000000017941 */ /* 0x000fea0003800000 */
.L_x_9397:
[----:B------:R-:W-:Y:S01]  /*28e0*/  IMAD.SHL.U32 R3, R3, 0x100000, RZ ;  /* 0x0010000003037824 */ /* 0x000fe200078e00ff */
[----:B------:R-:W-:-:S04]  /*28f0*/  LEA R5, R0, 0x3b800000, 0x17 ;  /* 0x3b80000000057811 */ /* 0x000fc800078eb8ff */
[----:B------:R-:W-:-:S07]  /*2900*/  LOP3.LUT R16, R5, R3, R16, 0xfe, !PT ;  /* 0x0000000305107212 */ /* 0x000fce00078efe10 */
.L_x_9396:
[----:B------:R-:W-:Y:S05]  /*2910*/  BSYNC B0 ;  /* 0x0000000000007941 */ /* 0x000fea0003800000 */
.L_x_9395:
[----:B------:R-:W1:Y:S01]  /*2920*/  F2I.S64.TRUNC R16, R16 ;  /* 0x0000001000107311 */ /* 0x000e62000020d900 */
[----:B------:R-:W-:Y:S05]  /*2930*/  BRA `(.L_x_9380) ;  /* 0x00000004000c7947 */ /* 0x000fea0003800000 */
.L_x_9393:
        /* <DEDUP_REMOVED lines=21> */
.L_x_9402:
[----:B------:R-:W-:Y:S05]  /*2a90*/  BSYNC B1 ;  /* 0x0000000000017941 */ /* 0x000fea0003800000 */
.L_x_9401:
[----:B------:R-:W-:Y:S01]  /*2aa0*/  IMAD.SHL.U32 R3, R3, 0x200000, RZ ;  /* 0x0020000003037824 */ /* 0x000fe200078e00ff */
[----:B------:R-:W-:-:S04]  /*2ab0*/  LEA R5, R0, 0x37800000, 0x17 ;  /* 0x3780000000057811 */ /* 0x000fc800078eb8ff */
[----:B------:R-:W-:-:S07]  /*2ac0*/  LOP3.LUT R16, R5, R3, R16, 0xfe, !PT ;  /* 0x0000000305107212 */ /* 0x000fce00078efe10 */
.L_x_9400:
[----:B------:R-:W-:Y:S05]  /*2ad0*/  BSYNC B0 ;  /* 0x0000000000007941 */ /* 0x000fea0003800000 */
.L_x_9399:
[----:B------:R-:W2:Y:S01]  /*2ae0*/  F2I.S64.TRUNC R16, R16 ;  /* 0x0000001000107311 */ /* 0x000ea2000020d900 */
[----:B------:R-:W-:Y:S05]  /*2af0*/  BRA `(.L_x_9380) ;  /* 0x00000000009c7947 */ /* 0x000fea0003800000 */
.L_x_9392:
        /* <DEDUP_REMOVED lines=14> */
.L_x_9406:
[----:B------:R-:W-:Y:S05]  /*2be0*/  BSYNC B0 ;  /* 0x0000000000007941 */ /* 0x000fea0003800000 */
.L_x_9405:
[----:B------:R-:W0:Y:S01]  /*2bf0*/  F2I.S64.TRUNC R16, R16 ;  /* 0x0000001000107311 */ /* 0x000e22000020d900 */
[----:B------:R-:W-:Y:S05]  /*2c00*/  BRA `(.L_x_9380) ;  /* 0x0000000000587947 */ /* 0x000fea0003800000 */
.L_x_9379:
        /* <DEDUP_REMOVED lines=16> */
.L_x_9407:
[----:B------:R-:W-:Y:S01]  /*2d10*/  CS2R R16, SRZ ;  /* 0x0000000000107805 */ /* 0x000fe2000001ff00 */
[----:B------:R-:W-:Y:S06]  /*2d20*/  BRA `(.L_x_9380) ;  /* 0x0000000000107947 */ /* 0x000fec0003800000 */
.L_x_9404:
[----:B------:R0:W5:Y:S01]  /*2d30*/  LDG.E.64 R16, desc[UR36][R4.64] ;  /* 0x0000002404107981 */ /* 0x000162000c1e1b00 */
[----:B------:R-:W-:Y:S05]  /*2d40*/  BRA `(.L_x_9380) ;  /* 0x0000000000087947 */ /* 0x000fea0003800000 */
.L_x_9403:
[----:B------:R0:W5:Y:S01]  /*2d50*/  LDG.E R16, desc[UR36][R4.64] ;  /* 0x0000002404107981 */ /* 0x000162000c1e1900 */
[----:B------:R-:W-:-:S07]  /*2d60*/  IMAD.MOV.U32 R17, RZ, RZ, RZ ;  /* 0x000000ffff117224 */ /* 0x000fce00078e00ff */
.L_x_9380:
[----:B------:R-:W-:-:S07]  /*2d70*/  VIADD R27, R27, 0x80 ;  /* 0x000000801b1b7836 */ /* 0x000fce0000000000 */
.L_x_9374:
[----:B------:R-:W-:Y:S05]  /*2d80*/  BSYNC B6 ;  /* 0x0000000000067941 */ /* 0x000fea0003800000 */
.L_x_9373:
        /* <DEDUP_REMOVED lines=24> */
.L_x_9413:
[----:B------:R0:W5:Y:S01]  /*2f10*/  LDG.E.U8 R18, desc[UR36][R4.64] ;  /* 0x0000002404127981 */ /* 0x000162000c1e1100 */
[----:B------:R-:W-:Y:S01]  /*2f20*/  IMAD.MOV.U32 R19, RZ, RZ, RZ ;  /* 0x000000ffff137224 */ /* 0x000fe200078e00ff */
[----:B------:R-:W-:Y:S06]  /*2f30*/  BRA `(.L_x_9409) ;  /* 0x0000000c00447947 */ /* 0x000fec0003800000 */
.L_x_9412:
        /* <DEDUP_REMOVED lines=8> */
.L_x_9416:
[----:B------:R-:W2:Y:S02]  /*2fc0*/  LDG.E R18, desc[UR36][R4.64] ;  /* 0x0000002404127981 */ /* 0x000ea4000c1e1900 */
[----:B--2---:R-:W-:Y:S01]  /*2fd0*/  SHF.R.S32.HI R19, RZ, 0x1f, R18 ;  /* 0x0000001fff137819 */ /* 0x004fe20000011412 */
[----:B------:R-:W-:Y:S06]  /*2fe0*/  BRA `(.L_x_9409) ;  /* 0x0000000c00187947 */ /* 0x000fec0003800000 */
.L_x_9415:
[----:B------:R-:W2:Y:S02]  /*2ff0*/  LDG.E.S16 R18, desc[UR36][R4.64] ;  /* 0x0000002404127981 */ /* 0x000ea4000c1e1700 */
[----:B--2---:R-:W-:Y:S01]  /*3000*/  SHF.R.S32.HI R19, RZ, 0x1f, R18 ;  /* 0x0000001fff137819 */ /* 0x004fe20000011412 */
[----:B------:R-:W-:Y:S06]  /*3010*/  BRA `(.L_x_9409) ;  /* 0x0000000c000c7947 */ /* 0x000fec0003800000 */
.L_x_9411:
        /* <DEDUP_REMOVED lines=9> */
.L_x_9418:
[----:B------:R-:W2:Y:S02]  /*30b0*/  LDG.E.U16 R4, desc[UR36][R4.64] ;  /* 0x0000002404047981 */ /* 0x000ea4000c1e1500 */
[----:B--2---:R-:W-:-:S06]  /*30c0*/  HADD2.F32 R18, -RZ, R4.H0_H0 ;  /* 0x20000004ff127230 */ /* 0x004fcc0000004100 */
[----:B------:R-:W0:Y:S01]  /*30d0*/  F2I.S64.TRUNC R18, R18 ;  /* 0x0000001200127311 */ /* 0x000e22000020d900 */
[----:B------:R-:W-:Y:S05]  /*30e0*/  BRA `(.L_x_9409) ;  /* 0x0000000800d87947 */ /* 0x000fea0003800000 */
.L_x_9417:
        /* <DEDUP_REMOVED lines=9> */
.L_x_9420:
[----:B------:R-:W2:Y:S02]  /*3180*/  LDG.E.U16 R4, desc[UR36][R4.64] ;  /* 0x0000002404047981 */ /* 0x000ea4000c1e1500 */
[----:B--2---:R-:W-:-:S06]  /*3190*/  HADD2.F32 R18, -RZ, R4.H0_H0 ;  /* 0x20000004ff127230 */ /* 0x004fcc0000004100 */
[----:B------:R-:W0:Y:S01]  /*31a0*/  F2I.S64.TRUNC R18, R18 ;  /* 0x0000001200127311 */ /* 0x000e22000020d900 */
[----:B------:R-:W-:Y:S05]  /*31b0*/  BRA `(.L_x_9409) ;  /* 0x0000000800a47947 */ /* 0x000fea0003800000 */
.L_x_9419:
[----:B------:R-:W2:Y:S02]  /*31c0*/  LDG.E.64 R4, desc[UR36][R4.64] ;  /* 0x0000002404047981 */ /* 0x000ea4000c1e1b00 */
[----:B--2---:R0:W1:Y:S01]  /*31d0*/  F2I.S64.F64.TRUNC R18, R4 ;  /* 0x0000000400127311 */ /* 0x004062000030d900 */
[----:B------:R-:W-:Y:S05]  /*31e0*/  BRA `(.L_x_9409) ;  /* 0x0000000800987947 */ /* 0x000fea0003800000 */
.L_x_9410:
        /* <DEDUP_REMOVED lines=13> */
.L_x_9423:
[----:B------:R-:W2:Y:S02]  /*32c0*/  LDG.E.64 R4, desc[UR36][R4.64] ;  /* 0x0000002404047981 */ /* 0x000ea4000c1e1b00 */
[----:B--2---:R0:W1:Y:S01]  /*32d0*/  F2I.S64.F64.TRUNC R18, R4 ;  /* 0x0000000400127311 */ /* 0x004062000030d900 */
[----:B------:R-:W-:Y:S05]  /*32e0*/  BRA `(.L_x_9409) ;  /* 0x0000000800587947 */ /* 0x000fea0003800000 */
.L_x_9422:
        /* <DEDUP_REMOVED lines=27> */
.L_x_9425:
        /* <DEDUP_REMOVED lines=14> */
.L_x_9424:
[----:B------:R-:W2:Y:S02]  /*3580*/  LDG.E.U16 R18, desc[UR36][R4.64] ;  /* 0x0000002404127981 */ /* 0x000ea4000c1e1500 */
[----:B--2---:R-:W-:-:S06]  /*3590*/  IMAD.U32 R18, R18, 0x10000, RZ ;  /* 0x0001000012127824 */ /* 0x004fcc00078e00ff */
[----:B------:R-:W0:Y:S01]  /*35a0*/  F2I.S64.TRUNC R18, R18 ;  /* 0x0000001200127311 */ /* 0x000e22000020d900 */
[----:B------:R-:W-:Y:S05]  /*35b0*/  BRA `(.L_x_9409) ;  /* 0x0000000400a47947 */ /* 0x000fea0003800000 */
.L_x_9421:
        /* <DEDUP_REMOVED lines=11> */
.L_x_9428:
        /* <DEDUP_REMOVED lines=21> */
.L_x_9432:
[----:B------:R-:W-:Y:S05]  /*37c0*/  BSYNC B1 ;  /* 0x0000000000017941 */ /* 0x000fea0003800000 */
.L_x_9431:
[----:B------:R-:W-:Y:S01]  /*37d0*/  IMAD.SHL.U32 R3, R3, 0x100000, RZ ;  /* 0x0010000003037824 */ /* 0x000fe200078e00ff */
[----:B------:R-:W-:-:S04]  /*37e0*/  LEA R5, R0, 0x3b800000, 0x17 ;  /* 0x3b80000000057811 */ /* 0x000fc800078eb8ff */
[----:B------:R-:W-:-:S07]  /*37f0*/  LOP3.LUT R18, R5, R3, R18, 0xfe, !PT ;  /* 0x0000000305127212 */ /* 0x000fce00078efe12 */
.L_x_9430:
[----:B------:R-:W-:Y:S05]  /*3800*/  BSYNC B0 ;  /* 0x0000000000007941 */ /* 0x000fea0003800000 */
.L_x_9429:
[----:B------:R-:W0:Y:S01]  /*3810*/  F2I.S64.TRUNC R18, R18 ;  /* 0x0000001200127311 */ /* 0x000e22000020d900 */
[----:B------:R-:W-:Y:S05]  /*3820*/  BRA `(.L_x_9409) ;  /* 0x0000000400087947 */ /* 0x000fea0003800000 */
.L_x_9427:
        /* <DEDUP_REMOVED lines=21> */
.L_x_9436:
[----:B------:R-:W-:Y:S05]  /*3980*/  BSYNC B1 ;  /* 0x0000000000017941 */ /* 0x000fea0003800000 */
.L_x_9435:
[----:B------:R-:W-:Y:S01]  /*3990*/  IMAD.SHL.U32 R3, R3, 0x200000, RZ ;  /* 0x0020000003037824 */ /* 0x000fe200078e00ff */
[----:B------:R-:W-:-:S04]  /*39a0*/  LEA R5, R0, 0x37800000, 0x17 ;  /* 0x3780000000057811 */ /* 0x000fc800078eb8ff */
[----:B------:R-:W-:-:S07]  /*39b0*/  LOP3.LUT R18, R5, R3, R18, 0xfe, !PT ;  /* 0x0000000305127212 */ /* 0x000fce00078efe12 */
.L_x_9434:
[----:B------:R-:W-:Y:S05]  /*39c0*/  BSYNC B0 ;  /* 0x0000000000007941 */ /* 0x000fea0003800000 */
.L_x_9433:
[----:B------:R-:W0:Y:S01]  /*39d0*/  F2I.S64.TRUNC R18, R18 ;  /* 0x0000001200127311 */ /* 0x000e22000020d900 */
[----:B------:R-:W-:Y:S05]  /*39e0*/  BRA `(.L_x_9409) ;  /* 0x0000000000987947 */ /* 0x000fea0003800000 */
.L_x_9426:
        /* <DEDUP_REMOVED lines=14> */
.L_x_9440:
[----:B------:R-:W-:Y:S05]  /*3ad0*/  BSYNC B0 ;  /* 0x0000000000007941 */ /* 0x000fea0003800000 */
.L_x_9439:
[----:B------:R-:W0:Y:S01]  /*3ae0*/  F2I.S64.TRUNC R18, R18 ;  /* 0x0000001200127311 */ /* 0x000e22000020d900 */
[----:B------:R-:W-:Y:S05]  /*3af0*/  BRA `(.L_x_9409) ;  /* 0x0000000000547947 */ /* 0x000fea0003800000 */
.L_x_9414:
        /* <DEDUP_REMOVED lines=16> */
.L_x_9441:
[----:B------:R-:W-:Y:S05]  /*3c00*/  BRA `(.L_x_9409) ;  /* 0x0000000000107947 */ /* 0x000fea0003800000 */
.L_x_9438:
[----:B------:R0:W5:Y:S01]  /*3c10*/  LDG.E.64 R18, desc[UR36][R4.64] ;  /* 0x0000002404127981 */ /* 0x000162000c1e1b00 */
[----:B------:R-:W-:Y:S05]  /*3c20*/  BRA `(.L_x_9409) ;  /* 0x0000000000087947 */ /* 0x000fea0003800000 */
.L_x_9437:
[----:B------:R0:W5:Y:S01]  /*3c30*/  LDG.E R18, desc[UR36][R4.64] ;  /* 0x0000002404127981 */ /* 0x000162000c1e1900 */
[----:B------:R-:W-:-:S07]  /*3c40*/  IMAD.MOV.U32 R19, RZ, RZ, RZ ;  /* 0x000000ffff137224 */ /* 0x000fce00078e00ff */
.L_x_9409:
[----:B------:R-:W-:Y:S05]  /*3c50*/  BSYNC B6 ;  /* 0x0000000000067941 */ /* 0x000fea0003800000 */
.L_x_9408:
        /* <DEDUP_REMOVED lines=40> */
.L_x_9446:
[----:B------:R-:W-:Y:S05]  /*3ee0*/  BSYNC B1 ;  /* 0x0000000000017941 */ /* 0x000fea0003800000 */
.L_x_9445:
        /* <DEDUP_REMOVED lines=12> */
.L_x_9448:
[----:B------:R-:W-:Y:S05]  /*3fb0*/  BSYNC B1 ;  /* 0x0000000000017941 */ /* 0x000fea0003800000 */
.L_x_9447:
        /* <DEDUP_REMOVED lines=12> */
.L_x_9450:
[----:B------:R-:W-:Y:S05]  /*4080*/  BSYNC B1 ;  /* 0x0000000000017941 */ /* 0x000fea0003800000 */
.L_x_9449:
        /* <DEDUP_REMOVED lines=12> */
.L_x_9444:
        /* <DEDUP_REMOVED lines=16> */
.L_x_9455:
        /* <DEDUP_REMOVED lines=27> */
.L_x_9454:
        /* <DEDUP_REMOVED lines=8> */
.L_x_9457:
        /* <DEDUP_REMOVED lines=27> */
.L_x_9456:
        /* <DEDUP_REMOVED lines=17> */
.L_x_9453:
[----:B------:R-:W-:Y:S05]  /*4740*/  BSYNC B1 ;  /* 0x0000000000017941 */ /* 0x000fea0003800000 */
.L_x_9452:
        /* <DEDUP_REMOVED lines=21> */
.L_x_9461:
        /* <DEDUP_REMOVED lines=27> */
.L_x_9460:
[----:B------:R-:W-:Y:S01]  /*4a50*/  BSSY B2, `(.L_x_9462) ;  /* 0x000001f000027945 */ /* 0x000fe20003800000 */
[----:B------:R-:W-:Y:S02]  /*4a60*/  IMAD.MOV.U32 R22, RZ, RZ, R20 ;  /* 0x000000ffff167224 */ /* 0x000fe400078e0014 */
[----:B------:R-:W-:Y:S02]  /*4a70*/  IMAD.MOV.U32 R23, RZ, RZ, R21 ;  /* 0x000000ffff177224 */ /* 0x000fe400078e0015 */
[----:B------:R-:W-:Y:S02]  /*4a80*/  IMAD.MOV.U32 R25, RZ, RZ, R3 ;  /* 0x000000ffff197224 */ /* 0x000fe400078e0003 */
[----:B------:R-:W-:-:S07]  /*4a90*/  IMAD.MOV.U32 R26, RZ, RZ, R0 ;  /* 0x000000ffff1a7224 */ /* 0x000fce00078e0000 */
.L_x_9463:
        /* <DEDUP_REMOVED lines=27> */
.L_x_9462:
        /* <DEDUP_REMOVED lines=17> */
.L_x_9459:
[----:B------:R-:W-:Y:S05]  /*4d60*/  BSYNC B1 ;  /* 0x0000000000017941 */ /* 0x000fea0003800000 */
.L_x_9458:
        /* <DEDUP_REMOVED lines=19> */
.L_x_9467:
        /* <DEDUP_REMOVED lines=27> */
.L_x_9466:
[----:B------:R-:W-:Y:S01]  /*5050*/  BSSY B2, `(.L_x_9468) ;  /* 0x0000020000027945 */ /* 0x000fe20003800000 */
[--C-:B------:R-:W-:Y:S02]  /*5060*/  IMAD.MOV.U32 R21, RZ, RZ, R30.reuse ;  /* 0x000000ffff157224 */ /* 0x100fe400078e001e */
[----:B------:R-:W-:Y:S02]  /*5070*/  IMAD.MOV.U32 R20, RZ, RZ, R30 ;  /* 0x000000ffff147224 */ /* 0x000fe400078e001e */
[----:B------:R-:W-:Y:S02]  /*5080*/  IMAD.MOV.U32 R29, RZ, RZ, R17 ;  /* 0x000000ffff1d7224 */ /* 0x000fe400078e0011 */
[----:B------:R-:W-:Y:S02]  /*5090*/  IMAD.MOV.U32 R31, RZ, RZ, R3 ;  /* 0x000000ffff1f7224 */ /* 0x000fe400078e0003 */
[----:B------:R-:W-:-:S07]  /*50a0*/  IMAD.MOV.U32 R30, RZ, RZ, R0 ;  /* 0x000000ffff1e7224 */ /* 0x000fce00078e0000 */
.L_x_9469:
        /* <DEDUP_REMOVED lines=27> */
.L_x_9468:
        /* <DEDUP_REMOVED lines=17> */
.L_x_9465:
[----:B------:R-:W-:Y:S05]  /*5370*/  BSYNC B1 ;  /* 0x0000000000017941 */ /* 0x000fea0003800000 */
.L_x_9464:
        /* <DEDUP_REMOVED lines=18> */
.L_x_9471:
        /* <DEDUP_REMOVED lines=27> */
.L_x_9470:
[----:B------:R-:W-:Y:S01]  /*5650*/  BSSY B1, `(.L_x_9472) ;  /* 0x000001d000017945 */ /* 0x000fe20003800000 */
[----:B------:R-:W-:Y:S02]  /*5660*/  IMAD.MOV.U32 R21, RZ, RZ, R26 ;  /* 0x000000ffff157224 */ /* 0x000fe400078e001a */
[----:B------:R-:W-:-:S07]  /*5670*/  IMAD.MOV.U32 R24, RZ, RZ, R28 ;  /* 0x000000ffff187224 */ /* 0x000fce00078e001c */
.L_x_9473:
        /* <DEDUP_REMOVED lines=27> */
.L_x_9472:
        /* <DEDUP_REMOVED lines=18> */
.L_x_9443:
        /* <DEDUP_REMOVED lines=49> */
.L_x_9480:
        /* <DEDUP_REMOVED lines=141> */
.L_x_9479:
        /* <DEDUP_REMOVED lines=78> */
.L_x_9482:
[----:B------:R-:W-:Y:S05]  /*6a10*/  BSYNC B3 ;  /* 0x0000000000037941 */ /* 0x000fea0003800000 */
.L_x_9481:
[----:B------:R-:W-:-:S04]  /*6a20*/  ISETP.NE.U32.AND P2, PT, R26, RZ, PT ;  /* 0x000000ff1a00720c */ /* 0x000fc80003f45070 */
[----:B------:R-:W-:-:S13]  /*6a30*/  ISETP.NE.OR.EX P0, PT, R4, RZ, P0, P2 ;  /* 0x000000ff0400720c */ /* 0x000fda0000705720 */
[----:B------:R-:W-:Y:S05]  /*6a40*/  @!P0 BRA `(.L_x_9483) ;  /* 0x0000000000b48947 */ /* 0x000fea0003800000 */
.L_x_9478:
        /* <DEDUP_REMOVED lines=45> */
.L_x_9483:
[----:B------:R-:W-:Y:S05]  /*6d20*/  BSYNC B1 ;  /* 0x0000000000017941 */ /* 0x000fea0003800000 */
.L_x_9477:
        /* <DEDUP_REMOVED lines=54> */
.L_x_9476:
        /* <DEDUP_REMOVED lines=17> */
.L_x_9485:
        /* <DEDUP_REMOVED lines=27> */
.L_x_9484:
[----:B------:R-:W-:Y:S05]  /*7350*/  @!P0 BRA `(.L_x_9486) ;  /* 0x0000000000808947 */ /* 0x000fea0003800000 */
[----:B------:R-:W-:Y:S01]  /*7360*/  BSSY B1, `(.L_x_9486) ;  /* 0x000001f000017945 */ /* 0x000fe20003800000 */
[----:B------:R-:W-:Y:S02]  /*7370*/  IMAD.MOV.U32 R12, RZ, RZ, R10 ;  /* 0x000000ffff0c7224 */ /* 0x000fe400078e000a */
[----:B------:R-:W-:Y:S02]  /*7380*/  IMAD.MOV.U32 R13, RZ, RZ, R11 ;  /* 0x000000ffff0d7224 */ /* 0x000fe400078e000b */
[----:B------:R-:W-:Y:S02]  /*7390*/  IMAD.MOV.U32 R29, RZ, RZ, R3 ;  /* 0x000000ffff1d7224 */ /* 0x000fe400078e0003 */
[----:B------:R-:W-:-:S07]  /*73a0*/  IMAD.MOV.U32 R28, RZ, RZ, R0 ;  /* 0x000000ffff1c7224 */ /* 0x000fce00078e0000 */
.L_x_9487:
        /* <DEDUP_REMOVED lines=27> */
.L_x_9486:
        /* <DEDUP_REMOVED lines=19> */
.L_x_9475:
[----:B------:R-:W-:Y:S05]  /*7690*/  BSYNC B2 ;  /* 0x0000000000027941 */ /* 0x000fea0003800000 */
.L_x_9474:
        /* <DEDUP_REMOVED lines=50> */
.L_x_9494:
        /* <DEDUP_REMOVED lines=139> */
.L_x_9493:
        /* <DEDUP_REMOVED lines=76> */
.L_x_9496:
[----:B------:R-:W-:Y:S05]  /*8730*/  BSYNC B3 ;  /* 0x0000000000037941 */ /* 0x000fea0003800000 */
.L_x_9495:
[----:B------:R-:W-:-:S04]  /*8740*/  ISETP.NE.U32.AND P2, PT, R26, RZ, PT ;  /* 0x000000ff1a00720c */ /* 0x000fc80003f45070 */
[----:B------:R-:W-:-:S13]  /*8750*/  ISETP.NE.OR.EX P0, PT, R4, RZ, P0, P2 ;  /* 0x000000ff0400720c */ /* 0x000fda0000705720 */
[----:B------:R-:W-:Y:S05]  /*8760*/  @!P0 BRA `(.L_x_9497) ;  /* 0x0000000000a88947 */ /* 0x000fea0003800000 */
.L_x_9492:
        /* <DEDUP_REMOVED lines=42> */
.L_x_9497:
[----:B------:R-:W-:Y:S05]  /*8a10*/  BSYNC B1 ;  /* 0x0000000000017941 */ /* 0x000fea0003800000 */
.L_x_9491:
        /* <DEDUP_REMOVED lines=47> */
.L_x_9490:
        /* <DEDUP_REMOVED lines=17> */
.L_x_9499:
        /* <DEDUP_REMOVED lines=27> */
.L_x_9498:
[----:B------:R-:W-:Y:S05]  /*8fd0*/  @!P0 BRA `(.L_x_9500) ;  /* 0x0000000000808947 */ /* 0x000fea0003800000 */
[----:B------:R-:W-:Y:S01]  /*8fe0*/  BSSY B1, `(.L_x_9500) ;  /* 0x000001f000017945 */ /* 0x000fe20003800000 */
[----:B------:R-:W-:Y:S02]  /*8ff0*/  IMAD.MOV.U32 R26, RZ, RZ, R10 ;  /* 0x000000ffff1a7224 */ /* 0x000fe400078e000a */
[----:B------:R-:W-:Y:S02]  /*9000*/  IMAD.MOV.U32 R28, RZ, RZ, R11 ;  /* 0x000000ffff1c7224 */ /* 0x000fe400078e000b */
[----:B---345:R-:W-:Y:S02]  /*9010*/  IMAD.MOV.U32 R23, RZ, RZ, R3 ;  /* 0x000000ffff177224 */ /* 0x038fe400078e0003 */
[----:B------:R-:W-:-:S07]  /*9020*/  IMAD.MOV.U32 R22, RZ, RZ, R0 ;  /* 0x000000ffff167224 */ /* 0x000fce00078e0000 */
.L_x_9501:
        /* <DEDUP_REMOVED lines=27> */
.L_x_9500:
        /* <DEDUP_REMOVED lines=19> */
.L_x_9489:
[----:B------:R-:W-:Y:S05]  /*9310*/  BSYNC B2 ;  /* 0x0000000000027941 */ /* 0x000fea0003800000 */
.L_x_9488:
        /* <DEDUP_REMOVED lines=52> */
.L_x_9508:
        /* <DEDUP_REMOVED lines=141> */
.L_x_9507:
        /* <DEDUP_REMOVED lines=78> */
.L_x_9510:
[----:B------:R-:W-:Y:S05]  /*a410*/  BSYNC B3 ;  /* 0x0000000000037941 */ /* 0x000fea0003800000 */
.L_x_9509:
[----:B------:R-:W-:-:S04]  /*a420*/  ISETP.NE.U32.AND P2, PT, R32, RZ, PT ;  /* 0x000000ff2000720c */ /* 0x000fc80003f45070 */
[----:B------:R-:W-:-:S13]  /*a430*/  ISETP.NE.OR.EX P0, PT, R33, RZ, P0, P2 ;  /* 0x000000ff2100720c */ /* 0x000fda0000705720 */
[----:B------:R-:W-:Y:S05]  /*a440*/  @!P0 BRA `(.L_x_9511) ;  /* 0x0000000000b48947 */ /* 0x000fea0003800000 */
.L_x_9506:
        /* <DEDUP_REMOVED lines=45> */
.L_x_9511:
[----:B------:R-:W-:Y:S05]  /*a720*/  BSYNC B1 ;  /* 0x0000000000017941 */ /* 0x000fea0003800000 */
.L_x_9505:
        /* <DEDUP_REMOVED lines=49> */
.L_x_9504:
        /* <DEDUP_REMOVED lines=17> */
.L_x_9513:
        /* <DEDUP_REMOVED lines=27> */
.L_x_9512:
[----:B------:R-:W-:Y:S05]  /*ad00*/  @!P0 BRA `(.L_x_9514) ;  /* 0x0000000000808947 */ /* 0x000fea0003800000 */
[----:B------:R-:W-:Y:S01]  /*ad10*/  BSSY B1, `(.L_x_9514) ;  /* 0x000001f000017945 */ /* 0x000fe20003800000 */
[----:B-----5:R-:W-:Y:S02]  /*ad20*/  IMAD.MOV.U32 R25, RZ, RZ, R11 ;  /* 0x000000ffff197224 */ /* 0x020fe400078e000b */
[----:B------:R-:W-:Y:S02]  /*ad30*/  IMAD.MOV.U32 R26, RZ, RZ, R12 ;  /* 0x000000ffff1a7224 */ /* 0x000fe400078e000c */
[----:B------:R-:W-:Y:S02]  /*ad40*/  IMAD.MOV.U32 R24, RZ, RZ, R3 ;  /* 0x000000ffff187224 */ /* 0x000fe400078e0003 */
[----:B---34-:R-:W-:-:S07]  /*ad50*/  IMAD.MOV.U32 R23, RZ, RZ, R0 ;  /* 0x000000ffff177224 */ /* 0x018fce00078e0000 */
.L_x_9515:
        /* <DEDUP_REMOVED lines=27> */
.L_x_9514:
        /* <DEDUP_REMOVED lines=19> */
.L_x_9503:
[----:B------:R-:W-:Y:S05]  /*b040*/  BSYNC B2 ;  /* 0x0000000000027941 */ /* 0x000fea0003800000 */
.L_x_9502:
        /* <DEDUP_REMOVED lines=46> */
.L_x_9520:
        /* <DEDUP_REMOVED lines=141> */
.L_x_9519:
        /* <DEDUP_REMOVED lines=78> */
.L_x_9522:
[----:B------:R-:W-:Y:S05]  /*c0e0*/  BSYNC B2 ;  /* 0x0000000000027941 */ /* 0x000fea0003800000 */
.L_x_9521:
[----:B------:R-:W-:-:S04]  /*c0f0*/  ISETP.NE.U32.AND P2, PT, R26, RZ, PT ;  /* 0x000000ff1a00720c */ /* 0x000fc80003f45070 */
[----:B------:R-:W-:-:S13]  /*c100*/  ISETP.NE.OR.EX P0, PT, R4, RZ, P0, P2 ;  /* 0x000000ff0400720c */ /* 0x000fda0000705720 */
[----:B------:R-:W-:Y:S05]  /*c110*/  @!P0 BRA `(.L_x_9523) ;  /* 0x0000000000a88947 */ /* 0x000fea0003800000 */
.L_x_9518:
        /* <DEDUP_REMOVED lines=42> */
.L_x_9523:
[----:B------:R-:W-:Y:S05]  /*c3c0*/  BSYNC B1 ;  /* 0x0000000000017941 */ /* 0x000fea0003800000 */
.L_x_9517:
        /* <DEDUP_REMOVED lines=48> */
.L_x_9516:
        /* <DEDUP_REMOVED lines=17> */
.L_x_9525:
        /* <DEDUP_REMOVED lines=27> */
.L_x_9524:
[----:B------:R-:W-:Y:S05]  /*c990*/  @!P0 BRA `(.L_x_9526) ;  /* 0x0000000000788947 */ /* 0x000fea0003800000 */
[----:B------:R-:W-:Y:S01]  /*c9a0*/  BSSY B1, `(.L_x_9526) ;  /* 0x000001d000017945 */ /* 0x000fe20003800000 */
[----:B------:R-:W-:Y:S02]  /*c9b0*/  IMAD.MOV.U32 R14, RZ, RZ, R9 ;  /* 0x000000ffff0e7224 */ /* 0x000fe400078e0009 */
[----:B-----5:R-:W-:-:S07]  /*c9c0*/  IMAD.MOV.U32 R16, RZ, RZ, R7 ;  /* 0x000000ffff107224 */ /* 0x020fce00078e0007 */
.L_x_9527:
        /* <DEDUP_REMOVED lines=27> */
.L_x_9526:
        /* <DEDUP_REMOVED lines=19> */
.L_x_9451:
[----:B------:R-:W-:Y:S05]  /*ccb0*/  BSYNC B0 ;  /* 0x0000000000007941 */ /* 0x000fea0003800000 */
.L_x_9442:
        /* <DEDUP_REMOVED lines=23> */
.L_x_9533:
[----:B------:R0:W-:Y:S01]  /*ce30*/  STG.E.U8 desc[UR36][R4.64], RZ ;  /* 0x000000ff04007986 */ /* 0x0001e2000c101124 */
[----:B------:R-:W-:Y:S05]  /*ce40*/  BRA `(.L_x_9535) ;  /* 0x00000004008c7947 */ /* 0x000fea0003800000 */
.L_x_9532:
        /* <DEDUP_REMOVED lines=8> */
.L_x_9537:
[----:B------:R0:W-:Y:S01]  /*ced0*/  STG.E desc[UR36][R4.64], RZ ;  /* 0x000000ff04007986 */ /* 0x0001e2000c101924 */
[----:B------:R-:W-:Y:S05]  /*cee0*/  BRA `(.L_x_9535) ;  /* 0x0000000400647947 */ /* 0x000fea0003800000 */
.L_x_9536:
[----:B------:R0:W-:Y:S01]  /*cef0*/  STG.E.U16 desc[UR36][R4.64], RZ ;  /* 0x000000ff04007986 */ /* 0x0001e2000c101524 */
[----:B------:R-:W-:Y:S05]  /*cf00*/  BRA `(.L_x_9535) ;  /* 0x00000004005c7947 */ /* 0x000fea0003800000 */
.L_x_9531:
        /* <DEDUP_REMOVED lines=8> */
.L_x_9539:
[----:B------:R0:W-:Y:S01]  /*cf90*/  STG.E.U16 desc[UR36][R4.64], RZ ;  /* 0x000000ff04007986 */ /* 0x0001e2000c101524 */
[----:B------:R-:W-:Y:S05]  /*cfa0*/  BRA `(.L_x_9535) ;  /* 0x0000000400347947 */ /* 0x000fea0003800000 */
.L_x_9538:
        /* <DEDUP_REMOVED lines=8> */
.L_x_9541:
[----:B------:R0:W-:Y:S01]  /*d030*/  STG.E desc[UR36][R4.64], RZ ;  /* 0x000000ff04007986 */ /* 0x0001e2000c101924 */
[----:B------:R-:W-:Y:S05]  /*d040*/  BRA `(.L_x_9535) ;  /* 0x00000004000c7947 */ /* 0x000fea0003800000 */
.L_x_9540:
[----:B------:R0:W-:Y:S01]  /*d050*/  STG.E.64 desc[UR36][R4.64], RZ ;  /* 0x000000ff04007986 */ /* 0x0001e2000c101b24 */
[----:B------:R-:W-:Y:S05]  /*d060*/  BRA `(.L_x_9535) ;  /* 0x0000000400047947 */ /* 0x000fea0003800000 */
.L_x_9530:
        /* <DEDUP_REMOVED lines=10> */
.L_x_9544:
[----:B------:R0:W-:Y:S01]  /*d110*/  STG.E.128 desc[UR36][R4.64], RZ ;  /* 0x000000ff04007986 */ /* 0x0001e2000c101d24 */
[----:B------:R-:W-:Y:S05]  /*d120*/  BRA `(.L_x_9535) ;  /* 0x0000000000d47947 */ /* 0x000fea0003800000 */
.L_x_9543:
        /* <DEDUP_REMOVED lines=8> */
.L_x_9546:
[----:B------:R2:W-:Y:S01]  /*d1b0*/  STG.E.U8 desc[UR36][R4.64], RZ ;  /* 0x000000ff04007986 */ /* 0x0005e2000c101124 */
[----:B------:R-:W-:Y:S05]  /*d1c0*/  BRA `(.L_x_9535) ;  /* 0x0000000000ac7947 */ /* 0x000fea0003800000 */
.L_x_9545:
[----:B------:R0:W-:Y:S01]  /*d1d0*/  STG.E.U16 desc[UR36][R4.64], RZ ;  /* 0x000000ff04007986 */ /* 0x0001e2000c101524 */
[----:B------:R-:W-:Y:S05]  /*d1e0*/  BRA `(.L_x_9535) ;  /* 0x0000000000a47947 */ /* 0x000fea0003800000 */
.L_x_9542:
        /* <DEDUP_REMOVED lines=10> */
.L_x_9549:
[----:B------:R0:W-:Y:S01]  /*d290*/  STG.E.U8 desc[UR36][R4.64], RZ ;  /* 0x000000ff04007986 */ /* 0x0001e2000c101124 */
[----:B------:R-:W-:Y:S05]  /*d2a0*/  BRA `(.L_x_9535) ;  /* 0x0000000000747947 */ /* 0x000fea0003800000 */
.L_x_9548:
[----:B------:R0:W-:Y:S01]  /*d2b0*/  STG.E.U8 desc[UR36][R4.64], RZ ;  /* 0x000000ff04007986 */ /* 0x0001e2000c101124 */
[----:B------:R-:W-:Y:S05]  /*d2c0*/  BRA `(.L_x_9535) ;  /* 0x00000000006c7947 */ /* 0x000fea0003800000 */
.L_x_9547:
[----:B------:R-:W-:-:S13]  /*d2d0*/  ISETP.NE.AND P0, PT, R0, 0x1c, PT ;  /* 0x0000001c0000780c */ /* 0x000fda0003f05270 */
[----:B------:R-:W-:Y:S05]  /*d2e0*/  @!P0 BRA `(.L_x_9550) ;  /* 0x0000000000608947 */ /* 0x000fea0003800000 */
[----:B------:R-:W-:-:S13]  /*d2f0*/  ISETP.NE.AND P0, PT, R0, 0x1d, PT ;  /* 0x0000001d0000780c */ /* 0x000fda0003f05270 */
[----:B------:R-:W-:Y:S05]  /*d300*/  @!P0 BRA `(.L_x_9551) ;  /* 0x0000000000508947 */ /* 0x000fea0003800000 */
[----:B------:R-:W-:-:S13]  /*d310*/  ISETP.NE.AND P0, PT, R0, 0x2c, PT ;  /* 0x0000002c0000780c */ /* 0x000fda0003f05270 */
[----:B------:R0:W-:Y:S01]  /*d320*/  @!P0 STG.E.U8 desc[UR36][R4.64], RZ ;  /* 0x000000ff04008986 */ /* 0x0001e2000c101124 */
[----:B------:R-:W-:Y:S05]  /*d330*/  @!P0 BRA `(.L_x_9535) ;  /* 0x0000000000508947 */ /* 0x000fea0003800000 */
.L_x_9534:
        /* <DEDUP_REMOVED lines=16> */
.L_x_9552:
[----:B------:R-:W-:Y:S05]  /*d440*/  BRA `(.L_x_9535) ;  /* 0x00000000000c7947 */ /* 0x000fea0003800000 */
.L_x_9551:
[----:B------:R0:W-:Y:S01]  /*d450*/  STG.E.64 desc[UR36][R4.64], RZ ;  /* 0x000000ff04007986 */ /* 0x0001e2000c101b24 */
[----:B------:R-:W-:Y:S05]  /*d460*/  BRA `(.L_x_9535) ;  /* 0x0000000000047947 */ /* 0x000fea0003800000 */
.L_x_9550:
[----:B------:R0:W-:Y:S02]  /*d470*/  STG.E desc[UR36][R4.64], RZ ;  /* 0x000000ff04007986 */ /* 0x0001e4000c101924 */
.L_x_9535:
[----:B------:R-:W-:-:S07]  /*d480*/  VIADD R27, R27, 0x80 ;  /* 0x000000801b1b7836 */ /* 0x000fce0000000000 */
.L_x_9529:
[----:B------:R-:W-:Y:S05]  /*d490*/  BSYNC B6 ;  /* 0x0000000000067941 */ /* 0x000fea0003800000 */
.L_x_9528:
        /* <DEDUP_REMOVED lines=25> */
.L_x_9558:
[----:B------:R0:W-:Y:S01]  /*d630*/  STG.E.U8 desc[UR36][R4.64], RZ ;  /* 0x000000ff04007986 */ /* 0x0001e2000c101124 */
[----:B------:R-:W-:Y:S05]  /*d640*/  BRA `(.L_x_9560) ;  /* 0x00000004008c7947 */ /* 0x000fea0003800000 */
.L_x_9557:
        /* <DEDUP_REMOVED lines=8> */
.L_x_9562:
[----:B------:R0:W-:Y:S01]  /*d6d0*/  STG.E desc[UR36][R4.64], RZ ;  /* 0x000000ff04007986 */ /* 0x0001e2000c101924 */
[----:B------:R-:W-:Y:S05]  /*d6e0*/  BRA `(.L_x_9560) ;  /* 0x0000000400647947 */ /* 0x000fea0003800000 */
.L_x_9561:
[----:B------:R0:W-:Y:S01]  /*d6f0*/  STG.E.U16 desc[UR36][R4.64], RZ ;  /* 0x000000ff04007986 */ /* 0x0001e2000c101524 */
[----:B------:R-:W-:Y:S05]  /*d700*/  BRA `(.L_x_9560) ;  /* 0x00000004005c7947 */ /* 0x000fea0003800000 */
.L_x_9556:
        /* <DEDUP_REMOVED lines=8> */
.L_x_9564:
[----:B------:R1:W-:Y:S01]  /*d790*/  STG.E.U16 desc[UR36][R4.64], RZ ;  /* 0x000000ff04007986 */ /* 0x0003e2000c101524 */
[----:B------:R-:W-:Y:S05]  /*d7a0*/  BRA `(.L_x_9560) ;  /* 0x0000000400347947 */ /* 0x000fea0003800000 */
.L_x_9563:
        /* <DEDUP_REMOVED lines=8> */
.L_x_9566:
[----:B------:R0:W-:Y:S01]  /*d830*/  STG.E desc[UR36][R4.64], RZ ;  /* 0x000000ff04007986 */ /* 0x0001e2000c101924 */
[----:B------:R-:W-:Y:S05]  /*d840*/  BRA `(.L_x_9560) ;  /* 0x00000004000c7947 */ /* 0x000fea0003800000 */
.L_x_9565:
[----:B------:R2:W-:Y:S01]  /*d850*/  STG.E.64 desc[UR36][R4.64], RZ ;  /* 0x000000ff04007986 */ /* 0x0005e2000c101b24 */
[----:B------:R-:W-:Y:S05]  /*d860*/  BRA `(.L_x_9560) ;  /* 0x0000000400047947 */ /* 0x000fea0003800000 */
.L_x_9555:
        /* <DEDUP_REMOVED lines=10> */
.L_x_9569:
[----:B------:R0:W-:Y:S01]  /*d910*/  STG.E.128 desc[UR36][R4.64], RZ ;  /* 0x000000ff04007986 */ /* 0x0001e2000c101d24 */
[----:B------:R-:W-:Y:S05]  /*d920*/  BRA `(.L_x_9560) ;  /* 0x0000000000d47947 */ /* 0x000fea0003800000 */
.L_x_9568:
        /* <DEDUP_REMOVED lines=8> */
.L_x_9571:
[----:B------:R0:W-:Y:S01]  /*d9b0*/  STG.E.U8 desc[UR36][R4.64], RZ ;  /* 0x000000ff04007986 */ /* 0x0001e2000c101124 */
[----:B------:R-:W-:Y:S05]  /*d9c0*/  BRA `(.L_x_9560) ;  /* 0x0000000000ac7947 */ /* 0x000fea0003800000 */
.L_x_9570:
[----:B------:R0:W-:Y:S01]  /*d9d0*/  STG.E.U16 desc[UR36][R4.64], RZ ;  /* 0x000000ff04007986 */ /* 0x0001e2000c101524 */
[----:B------:R-:W-:Y:S05]  /*d9e0*/  BRA `(.L_x_9560) ;  /* 0x0000000000a47947 */ /* 0x000fea0003800000 */
.L_x_9567:
        /* <DEDUP_REMOVED lines=10> */
.L_x_9574:
[----:B------:R0:W-:Y:S01]  /*da90*/  STG.E.U8 desc[UR36][R4.64], RZ ;  /* 0x000000ff04007986 */ /* 0x0001e2000c101124 */
[----:B------:R-:W-:Y:S05]  /*daa0*/  BRA `(.L_x_9560) ;  /* 0x0000000000747947 */ /* 0x000fea0003800000 */
.L_x_9573:
[----:B------:R0:W-:Y:S01]  /*dab0*/  STG.E.U8 desc[UR36][R4.64], RZ ;  /* 0x000000ff04007986 */ /* 0x0001e2000c101124 */
[----:B------:R-:W-:Y:S05]  /*dac0*/  BRA `(.L_x_9560) ;  /* 0x00000000006c7947 */ /* 0x000fea0003800000 */
.L_x_9572:
[----:B------:R-:W-:-:S13]  /*dad0*/  ISETP.NE.AND P0, PT, R0, 0x1c, PT ;  /* 0x0000001c0000780c */ /* 0x000fda0003f05270 */
[----:B------:R-:W-:Y:S05]  /*dae0*/  @!P0 BRA `(.L_x_9575) ;  /* 0x0000000000608947 */ /* 0x000fea0003800000 */
[----:B------:R-:W-:-:S13]  /*daf0*/  ISETP.NE.AND P0, PT, R0, 0x1d, PT ;  /* 0x0000001d0000780c */ /* 0x000fda0003f05270 */
[----:B------:R-:W-:Y:S05]  /*db00*/  @!P0 BRA `(.L_x_9576) ;  /* 0x0000000000508947 */ /* 0x000fea0003800000 */
[----:B------:R-:W-:-:S13]  /*db10*/  ISETP.NE.AND P0, PT, R0, 0x2c, PT ;  /* 0x0000002c0000780c */ /* 0x000fda0003f05270 */
[----:B------:R0:W-:Y:S01]  /*db20*/  @!P0 STG.E.U8 desc[UR36][R4.64], RZ ;  /* 0x000000ff04008986 */ /* 0x0001e2000c101124 */
[----:B------:R-:W-:Y:S05]  /*db30*/  @!P0 BRA `(.L_x_9560) ;  /* 0x0000000000508947 */ /* 0x000fea0003800000 */
.L_x_9559:
        /* <DEDUP_REMOVED lines=16> */
.L_x_9577:
[----:B------:R-:W-:Y:S05]  /*dc40*/  BRA `(.L_x_9560) ;  /* 0x00000000000c7947 */ /* 0x000fea0003800000 */
.L_x_9576:
[----:B------:R0:W-:Y:S01]  /*dc50*/  STG.E.64 desc[UR36][R4.64], RZ ;  /* 0x000000ff04007986 */ /* 0x0001e2000c101b24 */
[----:B------:R-:W-:Y:S05]  /*dc60*/  BRA `(.L_x_9560) ;  /* 0x0000000000047947 */ /* 0x000fea0003800000 */
.L_x_9575:
[----:B------:R0:W-:Y:S02]  /*dc70*/  STG.E desc[UR36][R4.64], RZ ;  /* 0x000000ff04007986 */ /* 0x0001e4000c101924 */
.L_x_9560:
        /* <DEDUP_REMOVED lines=23> */
.L_x_9581:
[----:B------:R0:W-:Y:S01]  /*ddf0*/  STG.E.U8 desc[UR36][R4.64], RZ ;  /* 0x000000ff04007986 */ /* 0x0001e2000c101124 */
[----:B------:R-:W-:Y:S05]  /*de00*/  BRA `(.L_x_9583) ;  /* 0x00000004008c7947 */ /* 0x000fea0003800000 */
.L_x_9580:
        /* <DEDUP_REMOVED lines=8> */
.L_x_9585:
[----:B------:R2:W-:Y:S01]  /*de90*/  STG.E desc[UR36][R4.64], RZ ;  /* 0x000000ff04007986 */ /* 0x0005e2000c101924 */
[----:B------:R-:W-:Y:S05]  /*dea0*/  BRA `(.L_x_9583) ;  /* 0x0000000400647947 */ /* 0x000fea0003800000 */
.L_x_9584:
[----:B------:R0:W-:Y:S01]  /*deb0*/  STG.E.U16 desc[UR36][R4.64], RZ ;  /* 0x000000ff04007986 */ /* 0x0001e2000c101524 */
[----:B------:R-:W-:Y:S05]  /*dec0*/  BRA `(.L_x_9583) ;  /* 0x00000004005c7947 */ /* 0x000fea0003800000 */
.L_x_9579:
        /* <DEDUP_REMOVED lines=8> */
.L_x_9587:
[----:B------:R0:W-:Y:S01]  /*df50*/  STG.E.U16 desc[UR36][R4.64], RZ ;  /* 0x000000ff04007986 */ /* 0x0001e2000c101524 */
[----:B------:R-:W-:Y:S05]  /*df60*/  BRA `(.L_x_9583) ;  /* 0x0000000400347947 */ /* 0x000fea0003800000 */
.L_x_9586:
        /* <DEDUP_REMOVED lines=8> */
.L_x_9589:
[----:B------:R0:W-:Y:S01]  /*dff0*/  STG.E desc[UR36][R4.64], RZ ;  /* 0x000000ff04007986 */ /* 0x0001e2000c101924 */
[----:B------:R-:W-:Y:S05]  /*e000*/  BRA `(.L_x_9583) ;  /* 0x00000004000c7947 */ /* 0x000fea0003800000 */
.L_x_9588:
[----:B------:R0:W-:Y:S01]  /*e010*/  STG.E.64 desc[UR36][R4.64], RZ ;  /* 0x000000ff04007986 */ /* 0x0001e2000c101b24 */
[----:B------:R-:W-:Y:S05]  /*e020*/  BRA `(.L_x_9583) ;  /* 0x0000000400047947 */ /* 0x000fea0003800000 */
.L_x_9578:
        /* <DEDUP_REMOVED lines=10> */
.L_x_9592:
[----:B------:R0:W-:Y:S01]  /*e0d0*/  STG.E.128 desc[UR36][R4.64], RZ ;  /* 0x000000ff04007986 */ /* 0x0001e2000c101d24 */
[----:B------:R-:W-:Y:S05]  /*e0e0*/  BRA `(.L_x_9583) ;  /* 0x0000000000d47947 */ /* 0x000fea0003800000 */
.L_x_9591:
        /* <DEDUP_REMOVED lines=8> */
.L_x_9594:
[----:B------:R0:W-:Y:S01]  /*e170*/  STG.E.U8 desc[UR36][R4.64], RZ ;  /* 0x000000ff04007986 */ /* 0x0001e2000c101124 */
[----:B------:R-:W-:Y:S05]  /*e180*/  BRA `(.L_x_9583) ;  /* 0x0000000000ac7947 */ /* 0x000fea0003800000 */
.L_x_9593:
[----:B------:R0:W-:Y:S01]  /*e190*/  STG.E.U16 desc[UR36][R4.64], RZ ;  /* 0x000000ff04007986 */ /* 0x0001e2000c101524 */
[----:B------:R-:W-:Y:S05]  /*e1a0*/  BRA `(.L_x_9583) ;  /* 0x0000000000a47947 */ /* 0x000fea0003800000 */
.L_x_9590:
        /* <DEDUP_REMOVED lines=10> */
.L_x_9597:
[----:B------:R0:W-:Y:S01]  /*e250*/  STG.E.U8 desc[UR36][R4.64], RZ ;  /* 0x000000ff04007986 */ /* 0x0001e2000c101124 */
[----:B------:R-:W-:Y:S05]  /*e260*/  BRA `(.L_x_9583) ;  /* 0x0000000000747947 */ /* 0x000fea0003800000 */
.L_x_9596:
[----:B------:R0:W-:Y:S01]  /*e270*/  STG.E.U8 desc[UR36][R4.64], RZ ;  /* 0x000000ff04007986 */ /* 0x0001e2000c101124 */
[----:B------:R-:W-:Y:S05]  /*e280*/  BRA `(.L_x_9583) ;  /* 0x00000000006c7947 */ /* 0x000fea0003800000 */
.L_x_9595:
[----:B------:R-:W-:-:S13]  /*e290*/  ISETP.NE.AND P0, PT, R0, 0x1c, PT ;  /* 0x0000001c0000780c */ /* 0x000fda0003f05270 */
[----:B------:R-:W-:Y:S05]  /*e2a0*/  @!P0 BRA `(.L_x_9598) ;  /* 0x0000000000608947 */ /* 0x000fea0003800000 */
[----:B------:R-:W-:-:S13]  /*e2b0*/  ISETP.NE.AND P0, PT, R0, 0x1d, PT ;  /* 0x0000001d0000780c */ /* 0x000fda0003f05270 */
[----:B------:R-:W-:Y:S05]  /*e2c0*/  @!P0 BRA `(.L_x_9599) ;  /* 0x0000000000508947 */ /* 0x000fea0003800000 */
[----:B------:R-:W-:-:S13]  /*e2d0*/  ISETP.NE.AND P0, PT, R0, 0x2c, PT ;  /* 0x0000002c0000780c */ /* 0x000fda0003f05270 */
[----:B------:R0:W-:Y:S01]  /*e2e0*/  @!P0 STG.E.U8 desc[UR36][R4.64], RZ ;  /* 0x000000ff04008986 */ /* 0x0001e2000c101124 */
[----:B------:R-:W-:Y:S05]  /*e2f0*/  @!P0 BRA `(.L_x_9583) ;  /* 0x0000000000508947 */ /* 0x000fea0003800000 */
.L_x_9582:
        /* <DEDUP_REMOVED lines=16> */
.L_x_9600:
[----:B------:R-:W-:Y:S05]  /*e400*/  BRA `(.L_x_9583) ;  /* 0x00000000000c7947 */ /* 0x000fea0003800000 */
.L_x_9599:
[----:B------:R0:W-:Y:S01]  /*e410*/  STG.E.64 desc[UR36][R4.64], RZ ;  /* 0x000000ff04007986 */ /* 0x0001e2000c101b24 */
[----:B------:R-:W-:Y:S05]  /*e420*/  BRA `(.L_x_9583) ;  /* 0x0000000000047947 */ /* 0x000fea0003800000 */
.L_x_9598:
[----:B------:R0:W-:Y:S02]  /*e430*/  STG.E desc[UR36][R4.64], RZ ;  /* 0x000000ff04007986 */ /* 0x0001e4000c101924 */
.L_x_9583:
[----:B------:R-:W-:-:S07]  /*e440*/  VIADD R27, R27, 0x80 ;  /* 0x000000801b1b7836 */ /* 0x000fce0000000000 */
.L_x_9554:
[----:B------:R-:W-:Y:S05]  /*e450*/  BSYNC B6 ;  /* 0x0000000000067941 */ /* 0x000fea0003800000 */
.L_x_9553:
        /* <DEDUP_REMOVED lines=21> */
.L_x_9604:
[----:B------:R-:W-:Y:S01]  /*e5b0*/  STG.E.U8 desc[UR36][R2.64], RZ ;  /* 0x000000ff02007986 */ /* 0x000fe2000c101124 */
[----:B------:R-:W-:Y:S05]  /*e5c0*/  EXIT ;  /* 0x000000000000794d */ /* 0x000fea0003800000 */
.L_x_9603:
        /* <DEDUP_REMOVED lines=8> */
.L_x_9607:
[----:B------:R-:W-:Y:S01]  /*e650*/  STG.E desc[UR36][R2.64], RZ ;  /* 0x000000ff02007986 */ /* 0x000fe2000c101924 */
[----:B------:R-:W-:Y:S05]  /*e660*/  EXIT ;  /* 0x000000000000794d */ /* 0x000fea0003800000 */
.L_x_9606:
[----:B------:R-:W-:Y:S01]  /*e670*/  STG.E.U16 desc[UR36][R2.64], RZ ;  /* 0x000000ff02007986 */ /* 0x000fe2000c101524 */
[----:B------:R-:W-:Y:S05]  /*e680*/  EXIT ;  /* 0x000000000000794d */ /* 0x000fea0003800000 */
.L_x_9602:
        /* <DEDUP_REMOVED lines=8> */
.L_x_9609:
[----:B------:R-:W-:Y:S01]  /*e710*/  STG.E.U16 desc[UR36][R2.64], RZ ;  /* 0x000000ff02007986 */ /* 0x000fe2000c101524 */
[----:B------:R-:W-:Y:S05]  /*e720*/  EXIT ;  /* 0x000000000000794d */ /* 0x000fea0003800000 */
.L_x_9608:
        /* <DEDUP_REMOVED lines=8> */
.L_x_9611:
[----:B------:R-:W-:Y:S01]  /*e7b0*/  STG.E desc[UR36][R2.64], RZ ;  /* 0x000000ff02007986 */ /* 0x000fe2000c101924 */
[----:B------:R-:W-:Y:S05]  /*e7c0*/  EXIT ;  /* 0x000000000000794d */ /* 0x000fea0003800000 */
.L_x_9610:
[----:B------:R-:W-:Y:S01]  /*e7d0*/  STG.E.64 desc[UR36][R2.64], RZ ;  /* 0x000000ff02007986 */ /* 0x000fe2000c101b24 */
[----:B------:R-:W-:Y:S05]  /*e7e0*/  EXIT ;  /* 0x000000000000794d */ /* 0x000fea0003800000 */
.L_x_9601:
        /* <DEDUP_REMOVED lines=10> */
.L_x_9614:
[----:B------:R-:W-:Y:S01]  /*e890*/  STG.E.128 desc[UR36][R2.64], RZ ;  /* 0x000000ff02007986 */ /* 0x000fe2000c101d24 */
[----:B------:R-:W-:Y:S05]  /*e8a0*/  EXIT ;  /* 0x000000000000794d */ /* 0x000fea0003800000 */
.L_x_9613:
        /* <DEDUP_REMOVED lines=8> */
.L_x_9616:
[----:B------:R-:W-:Y:S01]  /*e930*/  STG.E.U8 desc[UR36][R2.64], RZ ;  /* 0x000000ff02007986 */ /* 0x000fe2000c101124 */
[----:B------:R-:W-:Y:S05]  /*e940*/  EXIT ;  /* 0x000000000000794d */ /* 0x000fea0003800000 */
.L_x_9615:
[----:B------:R-:W-:Y:S01]  /*e950*/  STG.E.U16 desc[UR36][R2.64], RZ ;  /* 0x000000ff02007986 */ /* 0x000fe2000c101524 */
[----:B------:R-:W-:Y:S05]  /*e960*/  EXIT ;  /* 0x000000000000794d */ /* 0x000fea0003800000 */
.L_x_9612:
        /* <DEDUP_REMOVED lines=10> */
.L_x_9619:
[----:B------:R-:W-:Y:S01]  /*ea10*/  STG.E.U8 desc[UR36][R2.64], RZ ;  /* 0x000000ff02007986 */ /* 0x000fe2000c101124 */
[----:B------:R-:W-:Y:S05]  /*ea20*/  EXIT ;  /* 0x000000000000794d */ /* 0x000fea0003800000 */
.L_x_9618:
[----:B------:R-:W-:Y:S01]  /*ea30*/  STG.E.U8 desc[UR36][R2.64], RZ ;  /* 0x000000ff02007986 */ /* 0x000fe2000c101124 */
[----:B------:R-:W-:Y:S05]  /*ea40*/  EXIT ;  /* 0x000000000000794d */ /* 0x000fea0003800000 */
.L_x_9617:
[----:B------:R-:W-:-:S13]  /*ea50*/  ISETP.NE.AND P0, PT, R0, 0x1c, PT ;  /* 0x0000001c0000780c */ /* 0x000fda0003f05270 */
[----:B------:R-:W-:Y:S05]  /*ea60*/  @!P0 BRA `(.L_x_9620) ;  /* 0x0000000000608947 */ /* 0x000fea0003800000 */
[----:B------:R-:W-:-:S13]  /*ea70*/  ISETP.NE.AND P0, PT, R0, 0x1d, PT ;  /* 0x0000001d0000780c */ /* 0x000fda0003f05270 */
[----:B------:R-:W-:Y:S05]  /*ea80*/  @!P0 BRA `(.L_x_9621) ;  /* 0x0000000000508947 */ /* 0x000fea0003800000 */
[----:B------:R-:W-:-:S13]  /*ea90*/  ISETP.NE.AND P0, PT, R0, 0x2c, PT ;  /* 0x0000002c0000780c */ /* 0x000fda0003f05270 */
[----:B------:R0:W-:Y:S01]  /*eaa0*/  @!P0 STG.E.U8 desc[UR36][R2.64], RZ ;  /* 0x000000ff02008986 */ /* 0x0001e2000c101124 */
[----:B------:R-:W-:Y:S05]  /*eab0*/  @!P0 EXIT ;  /* 0x000000000000894d */ /* 0x000fea0003800000 */
.L_x_9605:
        /* <DEDUP_REMOVED lines=16> */
.L_x_9622:
[----:B------:R-:W-:Y:S05]  /*ebc0*/  EXIT ;  /* 0x000000000000794d */ /* 0x000fea0003800000 */
.L_x_9621:
[----:B------:R-:W-:Y:S01]  /*ebd0*/  STG.E.64 desc[UR36][R2.64], RZ ;  /* 0x000000ff02007986 */ /* 0x000fe2000c101b24 */
[----:B------:R-:W-:Y:S05]  /*ebe0*/  EXIT ;  /* 0x000000000000794d */ /* 0x000fea0003800000 */
.L_x_9620:
[----:B------:R-:W-:Y:S01]  /*ebf0*/  STG.E desc[UR36][R2.64], RZ ;  /* 0x000000ff02007986 */ /* 0x000fe2000c101924 */
[----:B------:R-:W-:Y:S05]  /*ec00*/  EXIT ;  /* 0x000000000000794d */ /* 0x000fea0003800000 */
.L_x_9623:
        /* <DEDUP_REMOVED lines=15> */
.L_x_18593:


//--------------------- .text._ZN2at6native18elementwise_kernelILi128ELi2EZNS0_22gpu_kernel_impl_nocastIZZNS0_73_GLOBAL__N__c8866d80_35_SparseBinaryOpIntersectionKernel_cu_f5210f67_363642_sparse_binary_op_intersection_kernel_implINS3_18CUDAKernelLauncherENS3_36CUDAValueSelectionIntersectionKernelINS3_9RhsProjOpEEElLl0EEEvRNS_6TensorERKS9_SC_RKSt6vectorIlSaIlEERKSt8optionalIS9_ESL_bbENKUlvE3_clEvEUllE_EEvRNS_18TensorIteratorBaseERKT_EUliE_EEviT1_ --------------------------
	.section	.text._ZN2at6native18elementwise_kernelILi128ELi2EZNS0_22gpu_kernel_impl_nocastIZZNS0_73_GLOBAL__N__c8866d80_35_SparseBinaryOpIntersectionKernel_cu_f5210f67_363642_sparse_binary_op_intersection_kernel_implINS3_18CUDAKernelLauncherENS3_36CUDAValueSelectionIntersectionKernelINS3_9RhsProjOpEEElLl0EEEvRNS_6TensorERKS9_SC_RKSt6vectorIlSaIlEERKSt8optionalIS9_ESL_bbENKUlvE3_clEvEUllE_EEvRNS_18TensorIteratorBaseERKT_EUliE_EEviT1_,"ax",@progbits
	.align	128
        .global         _ZN2at6native18elementwise_kernelILi128ELi2EZNS0_22gpu_kernel_impl_nocastIZZNS0_73_GLOBAL__N__c8866d80_35_SparseBinaryOpIntersectionKernel_cu_f5210f67_363642_sparse_binary_op_intersection_kernel_implINS3_18CUDAKernelLauncherENS3_36CUDAValueSelectionIntersectionKernelINS3_9RhsProjOpEEElLl0EEEvRNS_6TensorERKS9_SC_RKSt6vectorIlSaIlEERKSt8optionalIS9_ESL_bbENKUlvE3_clEvEUllE_EEvRNS_18TensorIteratorBaseERKT_EUliE_EEviT1_
        .type           _ZN2at6native18elementwise_kernelILi128ELi2EZNS0_22gpu_kernel_impl_nocastIZZNS0_73_GLOBAL__N__c8866d80_35_SparseBinaryOpIntersectionKernel_cu_f5210f67_363642_sparse_binary_op_intersection_kernel_implINS3_18CUDAKernelLauncherENS3_36CUDAValueSelectionIntersectionKernelINS3_9RhsProjOpEEElLl0EEEvRNS_6TensorERKS9_SC_RKSt6vectorIlSaIlEERKSt8optionalIS9_ESL_bbENKUlvE3_clEvEUllE_EEvRNS_18TensorIteratorBaseERKT_EUliE_EEviT1_,@function
        .size           _ZN2at6native18elementwise_kernelILi128ELi2EZNS0_22gpu_kernel_impl_nocastIZZNS0_73_GLOBAL__N__c8866d80_35_SparseBinaryOpIntersectionKernel_cu_f5210f67_363642_sparse_binary_op_intersection_kernel_implINS3_18CUDAKernelLauncherENS3_36CUDAValueSelectionIntersectionKernelINS3_9RhsProjOpEEElLl0EEEvRNS_6TensorERKS9_SC_RKSt6vectorIlSaIlEERKSt8optionalIS9_ESL_bbENKUlvE3_clEvEUllE_EEvRNS_18TensorIteratorBaseERKT_EUliE_EEviT1_,(.L_x_18594 - _ZN2at6native18elementwise_kernelILi128ELi2EZNS0_22gpu_kernel_impl_nocastIZZNS0_73_GLOBAL__N__c8866d80_35_SparseBinaryOpIntersectionKernel_cu_f5210f67_363642_sparse_binary_op_intersection_kernel_implINS3_18CUDAKernelLauncherENS3_36CUDAValueSelectionIntersectionKernelINS3_9RhsProjOpEEElLl0EEEvRNS_6TensorERKS9_SC_RKSt6vectorIlSaIlEERKSt8optionalIS9_ESL_bbENKUlvE3_clEvEUllE_EEvRNS_18TensorIteratorBaseERKT_EUliE_EEviT1_)
        .other          _ZN2at6native18elementwise_kernelILi128ELi2EZNS0_22gpu_kernel_impl_nocastIZZNS0_73_GLOBAL__N__c8866d80_35_SparseBinaryOpIntersectionKernel_cu_f5210f67_363642_sparse_binary_op_intersection_kernel_implINS3_18CUDAKernelLauncherENS3_36CUDAValueSelectionIntersectionKernelINS3_9RhsProjOpEEElLl0EEEvRNS_6TensorERKS9_SC_RKSt6vectorIlSaIlEERKSt8optionalIS9_ESL_bbENKUlvE3_clEvEUllE_EEvRNS_18TensorIteratorBaseERKT_EUliE_EEviT1_,@"STO_CUDA_ENTRY STV_DEFAULT"
_ZN2at6native18elementwise_kernelILi128ELi2EZNS0_22gpu_kernel_impl_nocastIZZNS0_73_GLOBAL__N__c8866d80_35_SparseBinaryOpIntersectionKernel_cu_f5210f67_363642_sparse_binary_op_intersection_kernel_implINS3_18CUDAKernelLauncherENS3_36CUDAValueSelectionIntersectionKernelINS3_9RhsProjOpEEElLl0EEEvRNS_6TensorERKS9_SC_RKSt6vectorIlSaIlEERKSt8optionalIS9_ESL_bbENKUlvE3_clEvEUllE_EEvRNS_18TensorIteratorBaseERKT_EUliE_EEviT1_:
.text._ZN2at6native18elementwise_kernelILi128ELi2EZNS0_22gpu_kernel_impl_nocastIZZNS0_73_GLOBAL__N__c8866d80_35_SparseBinaryOpIntersectionKernel_cu_f5210f67_363642_sparse_binary_op_intersection_kernel_implINS3_18CUDAKernelLauncherENS3_36CUDAValueSelectionIntersectionKernelINS3_9RhsProjOpEEElLl0EEEvRNS_6TensorERKS9_SC_RKSt6vectorIlSaIlEERKSt8optionalIS9_ESL_bbENKUlvE3_clEvEUllE_EEvRNS_18TensorIteratorBaseERKT_EUliE_EEviT1_:
        /* <DEDUP_REMOVED lines=312> */
.L_x_9626:
        /* <DEDUP_REMOVED lines=55> */
.L_x_9632:
        /* <DEDUP_REMOVED lines=141> */
.L_x_9631:
        /* <DEDUP_REMOVED lines=79> */
.L_x_9633:
[----:B------:R-:W-:-:S04]  /*24b0*/  ISETP.NE.U32.AND P1, PT, R82, RZ, PT ;  /* 0x000000ff5200720c */ /* 0x000fc80003f25070 */
[----:B------:R-:W-:-:S13]  /*24c0*/  ISETP.NE.OR.EX P0, PT, R0, RZ, P0, P1 ;  /* 0x000000ff0000720c */ /* 0x000fda0000705710 */
[----:B------:R-:W-:Y:S05]  /*24d0*/  @!P0 BRA `(.L_x_9629) ;  /* 0x0000000000b48947 */ /* 0x000fea0003800000 */
.L_x_9630:
        /* <DEDUP_REMOVED lines=45> */
.L_x_9629:
        /* <DEDUP_REMOVED lines=50> */
.L_x_9627:
[----:B-----5:R-:W-:-:S04]  /*2ad0*/  LEA R8, P0, R2, UR4, 0x3 ;  /* 0x0000000402087c11 */ /* 0x020fc8000f8018ff */
[----:B------:R-:W-:-:S06]  /*2ae0*/  LEA.HI.X R9, R2, UR5, R3, 0x3, P0 ;  /* 0x0000000502097c11 */ /* 0x000fcc00080f1c03 */
[----:B------:R-:W5:Y:S03]  /*2af0*/  LDG.E.64 R8, desc[UR8][R8.64] ;  /* 0x0000000808087981 */ /* 0x000f66000c1e1b00 */
.L_x_9628:
        /* <DEDUP_REMOVED lines=19> */
.L_x_9635:
        /* <DEDUP_REMOVED lines=23> */
.L_x_9634:
        /* <DEDUP_REMOVED lines=12> */
.L_x_9637:
        /* <DEDUP_REMOVED lines=23> */
.L_x_9636:
        /* <DEDUP_REMOVED lines=26> */
.L_x_9625:
[----:B------:R-:W-:Y:S05]  /*3170*/  BSYNC B0 ;  /* 0x0000000000007941 */ /* 0x000fea0003800000 */
.L_x_9624:
        /* <DEDUP_REMOVED lines=306> */
.L_x_9638:
        /* <DEDUP_REMOVED lines=58> */
.L_x_9644:
        /* <DEDUP_REMOVED lines=140> */
.L_x_9643:
        /* <DEDUP_REMOVED lines=78> */
.L_x_9645:
[----:B------:R-:W-:-:S04]  /*55e0*/  ISETP.NE.U32.AND P1, PT, R12, RZ, PT ;  /* 0x000000ff0c00720c */ /* 0x000fc80003f25070 */
[----:B------:R-:W-:-:S13]  /*55f0*/  ISETP.NE.OR.EX P0, PT, R0, RZ, P0, P1 ;  /* 0x000000ff0000720c */ /* 0x000fda0000705710 */
[----:B------:R-:W-:Y:S05]  /*5600*/  @!P0 BRA `(.L_x_9641) ;  /* 0x0000000000b08947 */ /* 0x000fea0003800000 */
.L_x_9642:
        /* <DEDUP_REMOVED lines=44> */
.L_x_9641:
        /* <DEDUP_REMOVED lines=51> */
.L_x_9639:
[----:B-----5:R-:W-:-:S04]  /*5c00*/  LEA R10, P0, R2, UR6, 0x3 ;  /* 0x00000006020a7c11 */ /* 0x020fc8000f8018ff */
[----:B------:R-:W-:-:S06]  /*5c10*/  LEA.HI.X R11, R2, UR7, R3, 0x3, P0 ;  /* 0x00000007020b7c11 */ /* 0x000fcc00080f1c03 */
[----:B------:R-:W5:Y:S03]  /*5c20*/  LDG.E.64 R10, desc[UR8][R10.64] ;  /* 0x000000080a0a7981 */ /* 0x000f66000c1e1b00 */
.L_x_9640:
        /* <DEDUP_REMOVED lines=24> */
.L_x_9647:
        /* <DEDUP_REMOVED lines=23> */
.L_x_9646:
[----:B------:R-:W-:Y:S05]  /*5f20*/  @!P0 BRA `(.L_x_9648) ;  /* 0x0000000000608947 */ /* 0x000fea0003800000 */
[----:B------:R-:W-:Y:S01]  /*5f30*/  BSSY B0, `(.L_x_9648) ;  /* 0x0000017000007945 */ /* 0x000fe20003800000 */
.L_x_9649:
        /* <DEDUP_REMOVED lines=23> */
.L_x_9648:
        /* <DEDUP_REMOVED lines=19> */
.L_x_9650:
        /* <DEDUP_REMOVED lines=10> */
.L_x_18594:


//--------------------- .text._ZN2at6native27unrolled_elementwise_kernelIZZNS0_73_GLOBAL__N__c8866d80_35_SparseBinaryOpIntersectionKernel_cu_f5210f67_363642_sparse_binary_op_intersection_kernel_implINS2_18CUDAKernelLauncherENS2_36CUDAValueSelectionIntersectionKernelINS2_9RhsProjOpEEElLl0EEEvRNS_6TensorERKS8_SB_RKSt6vectorIlSaIlEERKSt8optionalIS8_ESK_bbENKUlvE3_clEvEUllE_St5arrayIPcLm2EELi4E23TrivialOffsetCalculatorILi1EjESR_NS0_6memory15LoadWithoutCastENSS_16StoreWithoutCastEEEviT_T0_T2_T3_T4_T5_ --------------------------
	.section	.text._ZN2at6native27unrolled_elementwise_kernelIZZNS0_73_GLOBAL__N__c8866d80_35_SparseBinaryOpIntersectionKernel_cu_f5210f67_363642_sparse_binary_op_intersection_kernel_implINS2_18CUDAKernelLauncherENS2_36CUDAValueSelectionIntersectionKernelINS2_9RhsProjOpEEElLl0EEEvRNS_6TensorERKS8_SB_RKSt6vectorIlSaIlEERKSt8optionalIS8_ESK_bbENKUlvE3_clEvEUllE_St5arrayIPcLm2EELi4E23TrivialOffsetCalculatorILi1EjESR_NS0_6memory15LoadWithoutCastENSS_16StoreWithoutCastEEEviT_T0_T2_T3_T4_T5_,"ax",@progbits
	.align	128
        .global         _ZN2at6native27unrolled_elementwise_kernelIZZNS0_73_GLOBAL__N__c8866d80_35_SparseBinaryOpIntersectionKernel_cu_f5210f67_363642_sparse_binary_op_intersection_kernel_implINS2_18CUDAKernelLauncherENS2_36CUDAValueSelectionIntersectionKernelINS2_9RhsProjOpEEElLl0EEEvRNS_6TensorERKS8_SB_RKSt6vectorIlSaIlEERKSt8optionalIS8_ESK_bbENKUlvE3_clEvEUllE_St5arrayIPcLm2EELi4E23TrivialOffsetCalculatorILi1EjESR_NS0_6memory15LoadWithoutCastENSS_16StoreWithoutCastEEEviT_T0_T2_T3_T4_T5_
        .type           _ZN2at6native27unrolled_elementwise_kernelIZZNS0_73_GLOBAL__N__c8866d80_35_SparseBinaryOpIntersectionKernel_cu_f5210f67_363642_sparse_binary_op_intersection_kernel_implINS2_18CUDAKernelLauncherENS2_36CUDAValueSelectionIntersectionKernelINS2_9RhsProjOpEEElLl0EEEvRNS_6TensorERKS8_SB_RKSt6vectorIlSaIlEERKSt8optionalIS8_ESK_bbENKUlvE3_clEvEUllE_St5arrayIPcLm2EELi4E23TrivialOffsetCalculatorILi1EjESR_NS0_6memory15LoadWithoutCastENSS_16StoreWithoutCastEEEviT_T0_T2_T3_T4_T5_,@function
        .size           _ZN2at6native27unrolled_elementwise_kernelIZZNS0_73_GLOBAL__N__c8866d80_35_SparseBinaryOpIntersectionKernel_cu_f5210f67_363642_sparse_binary_op_intersection_kernel_implINS2_18CUDAKernelLauncherENS2_36CUDAValueSelectionIntersectionKernelINS2_9RhsProjOpEEElLl0EEEvRNS_6TensorERKS8_SB_RKSt6vectorIlSaIlEERKSt8optionalIS8_ESK_bbENKUlvE3_clEvEUllE_St5arrayIPcLm2EELi4E23TrivialOffsetCalculatorILi1EjESR_NS0_6memory15LoadWithoutCastENSS_16StoreWithoutCastEEEviT_T0_T2_T3_T4_T5_,(.L_x_18595 - _ZN2at6native27unrolled_elementwise_kernelIZZNS0_73_GLOBAL__N__c8866d80_35_SparseBinaryOpIntersectionKernel_cu_f5210f67_363642_sparse_binary_op_intersection_kernel_implINS2_18CUDAKernelLauncherENS2_36CUDAValueSelectionIntersectionKernelINS2_9RhsProjOpEEElLl0EEEvRNS_6TensorERKS8_SB_RKSt6vectorIlSaIlEERKSt8optionalIS8_ESK_bbENKUlvE3_clEvEUllE_St5arrayIPcLm2EELi4E23TrivialOffsetCalculatorILi1EjESR_NS0_6memory15LoadWithoutCastENSS_16StoreWithoutCastEEEviT_T0_T2_T3_T4_T5_)
        .other          _ZN2at6native27unrolled_elementwise_kernelIZZNS0_73_GLOBAL__N__c8866d80_35_SparseBinaryOpIntersectionKernel_cu_f5210f67_363642_sparse_binary_op_intersection_kernel_implINS2_18CUDAKernelLauncherENS2_36CUDAValueSelectionIntersectionKernelINS2_9RhsProjOpEEElLl0EEEvRNS_6TensorERKS8_SB_RKSt6vectorIlSaIlEERKSt8optionalIS8_ESK_bbENKUlvE3_clEvEUllE_St5arrayIPcLm2EELi4E23TrivialOffsetCalculatorILi1EjESR_NS0_6memory15LoadWithoutCastENSS_16StoreWithoutCastEEEviT_T0_T2_T3_T4_T5_,@"STO_CUDA_ENTRY STV_DEFAULT"
_ZN2at6native27unrolled_elementwise_kernelIZZNS0_73_GLOBAL__N__c8866d80_35_SparseBinaryOpIntersectionKernel_cu_f5210f67_363642_sparse_binary_op_intersection_kernel_implINS2_18CUDAKernelLauncherENS2_36CUDAValueSelectionIntersectionKernelINS2_9RhsProjOpEEElLl0EEEvRNS_6TensorERKS8_SB_RKSt6vectorIlSaIlEERKSt8optionalIS8_ESK_bbENKUlvE3_clEvEUllE_St5arrayIPcLm2EELi4E23TrivialOffsetCalculatorILi1EjESR_NS0_6memory15LoadWithoutCastENSS_16StoreWithoutCastEEEviT_T0_T2_T3_T4_T5_:
.text._ZN2at6native27unrolled_elementwise_kernelIZZNS0_73_GLOBAL__N__c8866d80_35_SparseBinaryOpIntersectionKernel_cu_f5210f67_363642_sparse_binary_op_intersection_kernel_implINS2_18CUDAKernelLauncherENS2_36CUDAValueSelectionIntersectionKernelINS2_9RhsProjOpEEElLl0EEEvRNS_6TensorERKS8_SB_RKSt6vectorIlSaIlEERKSt8optionalIS8_ESK_bbENKUlvE3_clEvEUllE_St5arrayIPcLm2EELi4E23TrivialOffsetCalculatorILi1EjESR_NS0_6memory15LoadWithoutCastENSS_16StoreWithoutCastEEEviT_T0_T2_T3_T4_T5_:
        /* <DEDUP_REMOVED lines=75> */
.L_x_9655:
[----:B------:R-:W-:Y:S05]  /*04b0*/  BSYNC B1 ;  /* 0x0000000000017941 */ /* 0x000fea0003800000 */
.L_x_9654:
        /* <DEDUP_REMOVED lines=12> */
.L_x_9657:
[----:B------:R-:W-:Y:S05]  /*0580*/  BSYNC B1 ;  /* 0x0000000000017941 */ /* 0x000fea0003800000 */
.L_x_9656:
        /* <DEDUP_REMOVED lines=12> */
.L_x_9659:
[----:B------:R-:W-:Y:S05]  /*0650*/  BSYNC B1 ;  /* 0x0000000000017941 */ /* 0x000fea0003800000 */
.L_x_9658:
        /* <DEDUP_REMOVED lines=12> */
.L_x_9653:
        /* <DEDUP_REMOVED lines=14> */
.L_x_9664:
        /* <DEDUP_REMOVED lines=27> */
.L_x_9663:
        /* <DEDUP_REMOVED lines=8> */
.L_x_9666:
        /* <DEDUP_REMOVED lines=27> */
.L_x_9665:
        /* <DEDUP_REMOVED lines=17> */
.L_x_9662:
[----:B------:R-:W-:Y:S05]  /*0cf0*/  BSYNC B1 ;  /* 0x0000000000017941 */ /* 0x000fea0003800000 */
.L_x_9661:
        /* <DEDUP_REMOVED lines=22> */
.L_x_9670:
        /* <DEDUP_REMOVED lines=27> */
.L_x_9669:
[----:B------:R-:W-:Y:S01]  /*1010*/  BSSY B2, `(.L_x_9671) ;  /* 0x000001f000027945 */ /* 0x000fe20003800000 */
[----:B------:R-:W-:Y:S02]  /*1020*/  IMAD.MOV.U32 R23, RZ, RZ, R21 ;  /* 0x000000ffff177224 */ /* 0x000fe400078e0015 */
[----:B------:R-:W-:Y:S02]  /*1030*/  IMAD.MOV.U32 R24, RZ, RZ, R22 ;  /* 0x000000ffff187224 */ /* 0x000fe400078e0016 */
[----:B------:R-:W-:Y:S02]  /*1040*/  IMAD.MOV.U32 R30, RZ, RZ, R3 ;  /* 0x000000ffff1e7224 */ /* 0x000fe400078e0003 */
[----:B------:R-:W-:-:S07]  /*1050*/  IMAD.MOV.U32 R31, RZ, RZ, R2 ;  /* 0x000000ffff1f7224 */ /* 0x000fce00078e0002 */
.L_x_9672:
        /* <DEDUP_REMOVED lines=27> */
.L_x_9671:
        /* <DEDUP_REMOVED lines=17> */
.L_x_9668:
[----:B------:R-:W-:Y:S05]  /*1320*/  BSYNC B1 ;  /* 0x0000000000017941 */ /* 0x000fea0003800000 */
.L_x_9667:
        /* <DEDUP_REMOVED lines=21> */
.L_x_9676:
        /* <DEDUP_REMOVED lines=27> */
.L_x_9675:
[----:B------:R-:W-:Y:S01]  /*1630*/  BSSY B2, `(.L_x_9677) ;  /* 0x0000020000027945 */ /* 0x000fe20003800000 */
[--C-:B------:R-:W-:Y:S02]  /*1640*/  IMAD.MOV.U32 R29, RZ, RZ, R30.reuse ;  /* 0x000000ffff1d7224 */ /* 0x100fe400078e001e */
[----:B------:R-:W-:Y:S02]  /*1650*/  IMAD.MOV.U32 R27, RZ, RZ, R30 ;  /* 0x000000ffff1b7224 */ /* 0x000fe400078e001e */
[----:B------:R-:W-:Y:S02]  /*1660*/  IMAD.MOV.U32 R26, RZ, RZ, R20 ;  /* 0x000000ffff1a7224 */ /* 0x000fe400078e0014 */
[----:B------:R-:W-:Y:S02]  /*1670*/  IMAD.MOV.U32 R28, RZ, RZ, R3 ;  /* 0x000000ffff1c7224 */ /* 0x000fe400078e0003 */
[----:B------:R-:W-:-:S07]  /*1680*/  IMAD.MOV.U32 R30, RZ, RZ, R2 ;  /* 0x000000ffff1e7224 */ /* 0x000fce00078e0002 */
.L_x_9678:
        /* <DEDUP_REMOVED lines=27> */
.L_x_9677:
        /* <DEDUP_REMOVED lines=17> */
.L_x_9674:
[----:B------:R-:W-:Y:S05]  /*1950*/  BSYNC B1 ;  /* 0x0000000000017941 */ /* 0x000fea0003800000 */
.L_x_9673:
        /* <DEDUP_REMOVED lines=18> */
.L_x_9680:
        /* <DEDUP_REMOVED lines=27> */
.L_x_9679:
[----:B------:R-:W-:Y:S01]  /*1c30*/  BSSY B1, `(.L_x_9681) ;  /* 0x000001d000017945 */ /* 0x000fe20003800000 */
[----:B------:R-:W-:Y:S02]  /*1c40*/  IMAD.MOV.U32 R23, RZ, RZ, R26 ;  /* 0x000000ffff177224 */ /* 0x000fe400078e001a */
[----:B------:R-:W-:-:S07]  /*1c50*/  IMAD.MOV.U32 R22, RZ, RZ, R27 ;  /* 0x000000ffff167224 */ /* 0x000fce00078e001b */
.L_x_9682:
        /* <DEDUP_REMOVED lines=27> */
.L_x_9681:
        /* <DEDUP_REMOVED lines=18> */
.L_x_9652:
        /* <DEDUP_REMOVED lines=48> */
.L_x_9689:
        /* <DEDUP_REMOVED lines=141> */
.L_x_9688:
        /* <DEDUP_REMOVED lines=79> */
.L_x_9690:
[----:B------:R-:W-:-:S04]  /*2ff0*/  ISETP.NE.U32.AND P2, PT, RZ, UR6, PT ;  /* 0x00000006ff007c0c */ /* 0x000fc8000bf45070 */
[----:B------:R-:W-:-:S13]  /*3000*/  ISETP.NE.OR.EX P0, PT, RZ, UR7, P0, P2 ;  /* 0x00000007ff007c0c */ /* 0x000fda0008705720 */
[----:B------:R-:W-:Y:S05]  /*3010*/  @!P0 BRA `(.L_x_9686) ;  /* 0x0000000000ac8947 */ /* 0x000fea0003800000 */
.L_x_9687:
        /* <DEDUP_REMOVED lines=43> */
.L_x_9686:
        /* <DEDUP_REMOVED lines=61> */
.L_x_9685:
        /* <DEDUP_REMOVED lines=17> */
.L_x_9692:
        /* <DEDUP_REMOVED lines=27> */
.L_x_9691:
[----:B------:R-:W-:Y:S05]  /*3960*/  @!P0 BRA `(.L_x_9693) ;  /* 0x0000000000808947 */ /* 0x000fea0003800000 */
[----:B------:R-:W-:Y:S01]  /*3970*/  BSSY B2, `(.L_x_9693) ;  /* 0x000001f000027945 */ /* 0x000fe20003800000 */
[----:B------:R-:W-:Y:S02]  /*3980*/  IMAD.MOV.U32 R29, RZ, RZ, R21 ;  /* 0x000000ffff1d7224 */ /* 0x000fe400078e0015 */
[----:B------:R-:W-:Y:S02]  /*3990*/  IMAD.MOV.U32 R30, RZ, RZ, R17 ;  /* 0x000000ffff1e7224 */ /* 0x000fe400078e0011 */
[----:B------:R-:W-:Y:S02]  /*39a0*/  IMAD.MOV.U32 R25, RZ, RZ, R3 ;  /* 0x000000ffff197224 */ /* 0x000fe400078e0003 */
[----:B------:R-:W-:-:S07]  /*39b0*/  IMAD.MOV.U32 R27, RZ, RZ, R2 ;  /* 0x000000ffff1b7224 */ /* 0x000fce00078e0002 */
.L_x_9694:
        /* <DEDUP_REMOVED lines=27> */
.L_x_9693:
        /* <DEDUP_REMOVED lines=19> */
.L_x_9684:
[----:B------:R-:W-:Y:S05]  /*3ca0*/  BSYNC B1 ;  /* 0x0000000000017941 */ /* 0x000fea0003800000 */
.L_x_9683:
        /* <DEDUP_REMOVED lines=58> */
.L_x_9701:
        /* <DEDUP_REMOVED lines=141> */
.L_x_9700:
        /* <DEDUP_REMOVED lines=78> */
.L_x_9702:
[----:B------:R-:W-:-:S04]  /*4e00*/  ISETP.NE.U32.AND P2, PT, RZ, UR8, PT ;  /* 0x00000008ff007c0c */ /* 0x000fc8000bf45070 */
[----:B------:R-:W-:-:S13]  /*4e10*/  ISETP.NE.OR.EX P0, PT, RZ, UR9, P0, P2 ;  /* 0x00000009ff007c0c */ /* 0x000fda0008705720 */
[----:B------:R-:W-:Y:S05]  /*4e20*/  @!P0 BRA `(.L_x_9698) ;  /* 0x0000000000ac8947 */ /* 0x000fea0003800000 */
.L_x_9699:
        /* <DEDUP_REMOVED lines=43> */
.L_x_9698:
        /* <DEDUP_REMOVED lines=51> */
.L_x_9697:
        /* <DEDUP_REMOVED lines=17> */
.L_x_9704:
        /* <DEDUP_REMOVED lines=27> */
.L_x_9703:
[----:B------:R-:W-:Y:S05]  /*56d0*/  @!P0 BRA `(.L_x_9705) ;  /* 0x0000000000808947 */ /* 0x000fea0003800000 */
[----:B------:R-:W-:Y:S01]  /*56e0*/  BSSY B2, `(.L_x_9705) ;  /* 0x000001f000027945 */ /* 0x000fe20003800000 */
[----:B------:R-:W-:Y:S02]  /*56f0*/  IMAD.MOV.U32 R26, RZ, RZ, R16 ;  /* 0x000000ffff1a7224 */ /* 0x000fe400078e0010 */
[----:B------:R-:W-:Y:S02]  /*5700*/  IMAD.MOV.U32 R27, RZ, RZ, R17 ;  /* 0x000000ffff1b7224 */ /* 0x000fe400078e0011 */
[----:B------:R-:W-:Y:S02]  /*5710*/  IMAD.MOV.U32 R25, RZ, RZ, R3 ;  /* 0x000000ffff197224 */ /* 0x000fe400078e0003 */
[----:B------:R-:W-:-:S07]  /*5720*/  IMAD.MOV.U32 R24, RZ, RZ, R2 ;  /* 0x000000ffff187224 */ /* 0x000fce00078e0002 */
.L_x_9706:
        /* <DEDUP_REMOVED lines=27> */
.L_x_9705:
        /* <DEDUP_REMOVED lines=19> */
.L_x_9696:
[----:B------:R-:W-:Y:S05]  /*5a10*/  BSYNC B1 ;  /* 0x0000000000017941 */ /* 0x000fea0003800000 */
.L_x_9695:
        /* <DEDUP_REMOVED lines=55> */
.L_x_9713:
        /* <DEDUP_REMOVED lines=147> */
.L_x_9712:
        /* <DEDUP_REMOVED lines=78> */
.L_x_9714:
[----:B------:R-:W-:-:S04]  /*6ba0*/  ISETP.NE.U32.AND P2, PT, RZ, UR8, PT ;  /* 0x00000008ff007c0c */ /* 0x000fc8000bf45070 */
[----:B------:R-:W-:-:S13]  /*6bb0*/  ISETP.NE.OR.EX P0, PT, RZ, UR9, P0, P2 ;  /* 0x00000009ff007c0c */ /* 0x000fda0008705720 */
[----:B------:R-:W-:Y:S05]  /*6bc0*/  @!P0 BRA `(.L_x_9710) ;  /* 0x0000000000ac8947 */ /* 0x000fea0003800000 */
.L_x_9711:
        /* <DEDUP_REMOVED lines=43> */
.L_x_9710:
        /* <DEDUP_REMOVED lines=51> */
.L_x_9709:
        /* <DEDUP_REMOVED lines=17> */
.L_x_9716:
        /* <DEDUP_REMOVED lines=27> */
.L_x_9715:
[----:B------:R-:W-:Y:S05]  /*7470*/  @!P0 BRA `(.L_x_9717) ;  /* 0x0000000000808947 */ /* 0x000fea0003800000 */
[----:B------:R-:W-:Y:S01]  /*7480*/  BSSY B2, `(.L_x_9717) ;  /* 0x000001f000027945 */ /* 0x000fe20003800000 */
[----:B------:R-:W-:Y:S02]  /*7490*/  IMAD.MOV.U32 R23, RZ, RZ, R15 ;  /* 0x000000ffff177224 */ /* 0x000fe400078e000f */
[----:B------:R-:W-:Y:S02]  /*74a0*/  IMAD.MOV.U32 R25, RZ, RZ, R13 ;  /* 0x000000ffff197224 */ /* 0x000fe400078e000d */
[----:B------:R-:W-:Y:S02]  /*74b0*/  IMAD.MOV.U32 R21, RZ, RZ, R3 ;  /* 0x000000ffff157224 */ /* 0x000fe400078e0003 */
[----:B------:R-:W-:-:S07]  /*74c0*/  IMAD.MOV.U32 R24, RZ, RZ, R2 ;  /* 0x000000ffff187224 */ /* 0x000fce00078e0002 */
.L_x_9718:
        /* <DEDUP_REMOVED lines=27> */
.L_x_9717:
        /* <DEDUP_REMOVED lines=19> */
.L_x_9708:
[----:B------:R-:W-:Y:S05]  /*77b0*/  BSYNC B1 ;  /* 0x0000000000017941 */ /* 0x000fea0003800000 */
.L_x_9707:
        /* <DEDUP_REMOVED lines=52> */
.L_x_9723:
        /* <DEDUP_REMOVED lines=140> */
.L_x_9722:
        /* <DEDUP_REMOVED lines=78> */
.L_x_9724:
[----:B------:R-:W-:-:S04]  /*88a0*/  ISETP.NE.U32.AND P2, PT, RZ, UR8, PT ;  /* 0x00000008ff007c0c */ /* 0x000fc8000bf45070 */
[----:B------:R-:W-:-:S13]  /*88b0*/  ISETP.NE.OR.EX P0, PT, RZ, UR9, P0, P2 ;  /* 0x00000009ff007c0c */ /* 0x000fda0008705720 */
[----:B------:R-:W-:Y:S05]  /*88c0*/  @!P0 BRA `(.L_x_9720) ;  /* 0x0000000000ac8947 */ /* 0x000fea0003800000 */
.L_x_9721:
        /* <DEDUP_REMOVED lines=43> */
.L_x_9720:
        /* <DEDUP_REMOVED lines=51> */
.L_x_9719:
        /* <DEDUP_REMOVED lines=17> */
.L_x_9726:
        /* <DEDUP_REMOVED lines=27> */
.L_x_9725:
[----:B------:R-:W-:Y:S05]  /*9170*/  @!P0 BRA `(.L_x_9727) ;  /* 0x0000000000788947 */ /* 0x000fea0003800000 */
[----:B------:R-:W-:Y:S01]  /*9180*/  BSSY B1, `(.L_x_9727) ;  /* 0x000001d000017945 */ /* 0x000fe20003800000 */
[----:B------:R-:W-:Y:S02]  /*9190*/  IMAD.MOV.U32 R14, RZ, RZ, R11 ;  /* 0x000000ffff0e7224 */ /* 0x000fe400078e000b */
[----:B------:R-:W-:-:S07]  /*91a0*/  IMAD.MOV.U32 R16, RZ, RZ, R9 ;  /* 0x000000ffff107224 */ /* 0x000fce00078e0009 */
.L_x_9728:
        /* <DEDUP_REMOVED lines=27> */
.L_x_9727:
        /* <DEDUP_REMOVED lines=19> */
.L_x_9660:
[----:B------:R-:W-:Y:S05]  /*9490*/  BSYNC B0 ;  /* 0x0000000000007941 */ /* 0x000fea0003800000 */
.L_x_9651:
        /* <DEDUP_REMOVED lines=25> */
.L_x_9730:
[----:B------:R-:W-:Y:S05]  /*9630*/  BSYNC B0 ;  /* 0x0000000000007941 */ /* 0x000fea0003800000 */
.L_x_9729:
        /* <DEDUP_REMOVED lines=8> */
.L_x_9731:
        /* <DEDUP_REMOVED lines=12> */
.L_x_18595:


//--------------------- .text._ZN2at6native29vectorized_elementwise_kernelILi2EZZNS0_73_GLOBAL__N__c8866d80_35_SparseBinaryOpIntersectionKernel_cu_f5210f67_363642_sparse_binary_op_intersection_kernel_implINS2_18CUDAKernelLauncherENS2_36CUDAValueSelectionIntersectionKernelINS2_9RhsProjOpEEElLl0EEEvRNS_6TensorERKS8_SB_RKSt6vectorIlSaIlEERKSt8optionalIS8_ESK_bbENKUlvE3_clEvEUllE_St5arrayIPcLm2EEEEviT0_T1_ --------------------------
	.section	.text._ZN2at6native29vectorized_elementwise_kernelILi2EZZNS0_73_GLOBAL__N__c8866d80_35_SparseBinaryOpIntersectionKernel_cu_f5210f67_363642_sparse_binary_op_intersection_kernel_implINS2_18CUDAKernelLauncherENS2_36CUDAValueSelectionIntersectionKernelINS2_9RhsProjOpEEElLl0EEEvRNS_6TensorERKS8_SB_RKSt6vectorIlSaIlEERKSt8optionalIS8_ESK_bbENKUlvE3_clEvEUllE_St5arrayIPcLm2EEEEviT0_T1_,"ax",@progbits
	.align	128
        .global         _ZN2at6native29vectorized_elementwise_kernelILi2EZZNS0_73_GLOBAL__N__c8866d80_35_SparseBinaryOpIntersectionKernel_cu_f5210f67_363642_sparse_binary_op_intersection_kernel_implINS2_18CUDAKernelLauncherENS2_36CUDAValueSelectionIntersectionKernelINS2_9RhsProjOpEEElLl0EEEvRNS_6TensorERKS8_SB_RKSt6vectorIlSaIlEERKSt8optionalIS8_ESK_bbENKUlvE3_clEvEUllE_St5arrayIPcLm2EEEEviT0_T1_
        .type           _ZN2at6native29vectorized_elementwise_kernelILi2EZZNS0_73_GLOBAL__N__c8866d80_35_SparseBinaryOpIntersectionKernel_cu_f5210f67_363642_sparse_binary_op_intersection_kernel_implINS2_18CUDAKernelLauncherENS2_36CUDAValueSelectionIntersectionKernelINS2_9RhsProjOpEEElLl0EEEvRNS_6TensorERKS8_SB_RKSt6vectorIlSaIlEERKSt8optionalIS8_ESK_bbENKUlvE3_clEvEUllE_St5arrayIPcLm2EEEEviT0_T1_,@function
        .size           _ZN2at6native29vectorized_elementwise_kernelILi2EZZNS0_73_GLOBAL__N__c8866d80_35_SparseBinaryOpIntersectionKernel_cu_f5210f67_363642_sparse_binary_op_intersection_kernel_implINS2_18CUDAKernelLauncherENS2_36CUDAValueSelectionIntersectionKernelINS2_9RhsProjOpEEElLl0EEEvRNS_6TensorERKS8_SB_RKSt6vectorIlSaIlEERKSt8optionalIS8_ESK_bbENKUlvE3_clEvEUllE_St5arrayIPcLm2EEEEviT0_T1_,(.L_x_18596 - _ZN2at6native29vectorized_elementwise_kernelILi2EZZNS0_73_GLOBAL__N__c8866d80_35_SparseBinaryOpIntersectionKernel_cu_f5210f67_363642_sparse_binary_op_intersection_kernel_implINS2_18CUDAKernelLauncherENS2_36CUDAValueSelectionIntersectionKernelINS2_9RhsProjOpEEElLl0EEEvRNS_6TensorERKS8_SB_RKSt6vectorIlSaIlEERKSt8optionalIS8_ESK_bbENKUlvE3_clEvEUllE_St5arrayIPcLm2EEEEviT0_T1_)
        .other          _ZN2at6native29vectorized_elementwise_kernelILi2EZZNS0_73_GLOBAL__N__c8866d80_35_SparseBinaryOpIntersectionKernel_cu_f5210f67_363642_sparse_binary_op_intersection_kernel_implINS2_18CUDAKernelLauncherENS2_36CUDAValueSelectionIntersectionKernelINS2_9RhsProjOpEEElLl0EEEvRNS_6TensorERKS8_SB_RKSt6vectorIlSaIlEERKSt8optionalIS8_ESK_bbENKUlvE3_clEvEUllE_St5arrayIPcLm2EEEEviT0_T1_,@"STO_CUDA_ENTRY STV_DEFAULT"
_ZN2at6native29vectorized_elementwise_kernelILi2EZZNS0_73_GLOBAL__N__c8866d80_35_SparseBinaryOpIntersectionKernel_cu_f5210f67_363642_sparse_binary_op_intersection_kernel_implINS2_18CUDAKernelLauncherENS2_36CUDAValueSelectionIntersectionKernelINS2_9RhsProjOpEEElLl0EEEvRNS_6TensorERKS8_SB_RKSt6vectorIlSaIlEERKSt8optionalIS8_ESK_bbENKUlvE3_clEvEUllE_St5arrayIPcLm2EEEEviT0_T1_:
.text._ZN2at6native29vectorized_elementwise_kernelILi2EZZNS0_73_GLOBAL__N__c8866d80_35_SparseBinaryOpIntersectionKernel_cu_f5210f67_363642_sparse_binary_op_intersection_kernel_implINS2_18CUDAKernelLauncherENS2_36CUDAValueSelectionIntersectionKernelINS2_9RhsProjOpEEElLl0EEEvRNS_6TensorERKS8_SB_RKSt6vectorIlSaIlEERKSt8optionalIS8_ESK_bbENKUlvE3_clEvEUllE_St5arrayIPcLm2EEEEviT0_T1_:
        /* <DEDUP_REMOVED lines=105> */
.L_x_9734:
[----:B------:R-:W-:Y:S01]  /*0690*/  BSSY B0, `(.L_x_9736) ;  /* 0x0000021000007945 */ /* 0x000fe20003800000 */
[----:B------:R-:W-:Y:S02]  /*06a0*/  IMAD.U32 R37, RZ, RZ, UR14 ;  /* 0x0000000eff257e24 */ /* 0x000fe4000f8e00ff */
[----:B------:R-:W-:Y:S02]  /*06b0*/  IMAD.U32 R36, RZ, RZ, UR15 ;  /* 0x0000000fff247e24 */ /* 0x000fe4000f8e00ff */
[----:B------:R-:W-:Y:S02]  /*06c0*/  IMAD.U32 R35, RZ, RZ, UR14 ;  /* 0x0000000eff237e24 */ /* 0x000fe4000f8e00ff */
[----:B------:R-:W-:Y:S02]  /*06d0*/  IMAD.U32 R34, RZ, RZ, UR15 ;  /* 0x0000000fff227e24 */ /* 0x000fe4000f8e00ff */
[----:B------:R-:W-:Y:S02]  /*06e0*/  IMAD.MOV.U32 R31, RZ, RZ, R32 ;  /* 0x000000ffff1f7224 */ /* 0x000fe400078e0020 */
[----:B------:R-:W-:-:S07]  /*06f0*/  IMAD.MOV.U32 R30, RZ, RZ, R33 ;  /* 0x000000ffff1e7224 */ /* 0x000fce00078e0021 */
.L_x_9737:
        /* <DEDUP_REMOVED lines=27> */
.L_x_9736:
        /* <DEDUP_REMOVED lines=8> */
.L_x_9739:
        /* <DEDUP_REMOVED lines=27> */
.L_x_9738:
        /* <DEDUP_REMOVED lines=28> */
.L_x_9741:
        /* <DEDUP_REMOVED lines=27> */
.L_x_9740:
[----:B------:R-:W-:Y:S01]  /*0e50*/  BSSY B0, `(.L_x_9742) ;  /* 0x0000021000007945 */ /* 0x000fe20003800000 */
[----:B------:R-:W-:Y:S01]  /*0e60*/  IMAD.MOV.U32 R34, RZ, RZ, R32 ;  /* 0x000000ffff227224 */ /* 0x000fe200078e0020 */
[----:B------:R-:W-:Y:S01]  /*0e70*/  MOV R31, UR8 ;  /* 0x00000008001f7c02 */ /* 0x000fe20008000f00 */
[----:B------:R-:W-:Y:S02]  /*0e80*/  IMAD.MOV.U32 R35, RZ, RZ, R33 ;  /* 0x000000ffff237224 */ /* 0x000fe400078e0021 */
[----:B------:R-:W-:Y:S02]  /*0e90*/  IMAD.U32 R30, RZ, RZ, UR9 ;  /* 0x00000009ff1e7e24 */ /* 0x000fe4000f8e00ff */
[----:B------:R-:W-:Y:S02]  /*0ea0*/  IMAD.U32 R28, RZ, RZ, UR8 ;  /* 0x00000008ff1c7e24 */ /* 0x000fe4000f8e00ff */
[----:B------:R-:W-:-:S07]  /*0eb0*/  IMAD.U32 R29, RZ, RZ, UR9 ;  /* 0x00000009ff1d7e24 */ /* 0x000fce000f8e00ff */
.L_x_9743:
        /* <DEDUP_REMOVED lines=27> */
.L_x_9742:
        /* <DEDUP_REMOVED lines=23> */
.L_x_9745:
        /* <DEDUP_REMOVED lines=27> */
.L_x_9744:
[----:B------:R-:W-:Y:S01]  /*1390*/  BSSY B0, `(.L_x_9746) ;  /* 0x0000021000007945 */ /* 0x000fe20003800000 */
[----:B------:R-:W-:Y:S01]  /*13a0*/  IMAD.MOV.U32 R38, RZ, RZ, R32 ;  /* 0x000000ffff267224 */ /* 0x000fe200078e0020 */
[----:B------:R-:W-:Y:S01]  /*13b0*/  MOV R35, R33 ;  /* 0x0000002100237202 */ /* 0x000fe20000000f00 */
[----:B------:R-:W-:Y:S02]  /*13c0*/  IMAD.U32 R34, RZ, RZ, UR8 ;  /* 0x00000008ff227e24 */ /* 0x000fe4000f8e00ff */
[----:B------:R-:W-:Y:S02]  /*13d0*/  IMAD.U32 R36, RZ, RZ, UR9 ;  /* 0x00000009ff247e24 */ /* 0x000fe4000f8e00ff */
[----:B------:R-:W-:Y:S02]  /*13e0*/  IMAD.U32 R30, RZ, RZ, UR8 ;  /* 0x00000008ff1e7e24 */ /* 0x000fe4000f8e00ff */
[----:B------:R-:W-:-:S07]  /*13f0*/  IMAD.U32 R24, RZ, RZ, UR9 ;  /* 0x00000009ff187e24 */ /* 0x000fce000f8e00ff */
.L_x_9747:
        /* <DEDUP_REMOVED lines=27> */
.L_x_9746:
        /* <DEDUP_REMOVED lines=28> */
.L_x_9749:
        /* <DEDUP_REMOVED lines=27> */
.L_x_9748:
[----:B------:R-:W-:Y:S01]  /*1920*/  BSSY B0, `(.L_x_9750) ;  /* 0x0000021000007945 */ /* 0x000fe20003800000 */
[----:B------:R-:W-:Y:S01]  /*1930*/  MOV R34, R32 ;  /* 0x0000002000227202 */ /* 0x000fe20000000f00 */
[----:B------:R-:W-:Y:S02]  /*1940*/  IMAD.MOV.U32 R35, RZ, RZ, R33 ;  /* 0x000000ffff237224 */ /* 0x000fe400078e0021 */
[----:B------:R-:W-:Y:S02]  /*1950*/  IMAD.U32 R30, RZ, RZ, UR8 ;  /* 0x00000008ff1e7e24 */ /* 0x000fe4000f8e00ff */
[----:B------:R-:W-:Y:S02]  /*1960*/  IMAD.U32 R31, RZ, RZ, UR9 ;  /* 0x00000009ff1f7e24 */ /* 0x000fe4000f8e00ff */
[----:B------:R-:W-:Y:S02]  /*1970*/  IMAD.U32 R29, RZ, RZ, UR8 ;  /* 0x00000008ff1d7e24 */ /* 0x000fe4000f8e00ff */
[----:B------:R-:W-:-:S07]  /*1980*/  IMAD.U32 R9, RZ, RZ, UR9 ;  /* 0x00000009ff097e24 */ /* 0x000fce000f8e00ff */
.L_x_9751:
        /* <DEDUP_REMOVED lines=27> */
.L_x_9750:
        /* <DEDUP_REMOVED lines=26> */
.L_x_9753:
        /* <DEDUP_REMOVED lines=27> */
.L_x_9752:
[----:B------:R-:W-:Y:S01]  /*1e90*/  BSSY B0, `(.L_x_9754) ;  /* 0x0000021000007945 */ /* 0x000fe20003800000 */
[----:B------:R-:W-:Y:S02]  /*1ea0*/  IMAD.MOV.U32 R31, RZ, RZ, R32 ;  /* 0x000000ffff1f7224 */ /* 0x000fe400078e0020 */
[----:B------:R-:W-:Y:S02]  /*1eb0*/  IMAD.MOV.U32 R30, RZ, RZ, R33 ;  /* 0x000000ffff1e7224 */ /* 0x000fe400078e0021 */
[----:B------:R-:W-:Y:S02]  /*1ec0*/  IMAD.U32 R27, RZ, RZ, UR8 ;  /* 0x00000008ff1b7e24 */ /* 0x000fe4000f8e00ff */
[----:B------:R-:W-:Y:S02]  /*1ed0*/  IMAD.U32 R29, RZ, RZ, UR9 ;  /* 0x00000009ff1d7e24 */ /* 0x000fe4000f8e00ff */
[----:B------:R-:W-:Y:S02]  /*1ee0*/  IMAD.U32 R25, RZ, RZ, UR8 ;  /* 0x00000008ff197e24 */ /* 0x000fe4000f8e00ff */
[----:B------:R-:W-:-:S07]  /*1ef0*/  IMAD.U32 R9, RZ, RZ, UR9 ;  /* 0x00000009ff097e24 */ /* 0x000fce000f8e00ff */
.L_x_9755:
        /* <DEDUP_REMOVED lines=27> */
.L_x_9754:
        /* <DEDUP_REMOVED lines=26> */
.L_x_9757:
        /* <DEDUP_REMOVED lines=27> */
.L_x_9756:
[----:B------:R-:W-:Y:S01]  /*2400*/  BSSY B0, `(.L_x_9758) ;  /* 0x0000021000007945 */ /* 0x000fe20003800000 */
[----:B------:R-:W-:Y:S01]  /*2410*/  IMAD.MOV.U32 R29, RZ, RZ, R32 ;  /* 0x000000ffff1d7224 */ /* 0x000fe200078e0020 */
[----:B------:R-:W-:Y:S01]  /*2420*/  MOV R27, UR9 ;  /* 0x00000009001b7c02 */ /* 0x000fe20008000f00 */
[----:B------:R-:W-:Y:S02]  /*2430*/  IMAD.MOV.U32 R28, RZ, RZ, R33 ;  /* 0x000000ffff1c7224 */ /* 0x000fe400078e0021 */
[----:B------:R-:W-:Y:S02]  /*2440*/  IMAD.U32 R24, RZ, RZ, UR8 ;  /* 0x00000008ff187e24 */ /* 0x000fe4000f8e00ff */
[----:B------:R-:W-:Y:S02]  /*2450*/  IMAD.U32 R26, RZ, RZ, UR9 ;  /* 0x00000009ff1a7e24 */ /* 0x000fe4000f8e00ff */
[----:B------:R-:W-:-:S07]  /*2460*/  IMAD.U32 R25, RZ, RZ, UR8 ;  /* 0x00000008ff197e24 */ /* 0x000fce000f8e00ff */
.L_x_9759:
        /* <DEDUP_REMOVED lines=27> */
.L_x_9758:
        /* <DEDUP_REMOVED lines=26> */
.L_x_9761:
        /* <DEDUP_REMOVED lines=27> */
.L_x_9760:
[----:B------:R-:W-:Y:S01]  /*2970*/  BSSY B0, `(.L_x_9762) ;  /* 0x0000021000007945 */ /* 0x000fe20003800000 */
[----:B------:R-:W-:Y:S01]  /*2980*/  IMAD.MOV.U32 R27, RZ, RZ, R32 ;  /* 0x000000ffff1b7224 */ /* 0x000fe200078e0020 */
[----:B------:R-:W-:Y:S01]  /*2990*/  MOV R23, UR8 ;  /* 0x0000000800177c02 */ /* 0x000fe20008000f00 */
[----:B------:R-:W-:Y:S02]  /*29a0*/  IMAD.MOV.U32 R26, RZ, RZ, R33 ;  /* 0x000000ffff1a7224 */ /* 0x000fe400078e0021 */
[----:B------:R-:W-:Y:S02]  /*29b0*/  IMAD.U32 R22, RZ, RZ, UR8 ;  /* 0x00000008ff167e24 */ /* 0x000fe4000f8e00ff */
[----:B------:R-:W-:Y:S02]  /*29c0*/  IMAD.U32 R24, RZ, RZ, UR9 ;  /* 0x00000009ff187e24 */ /* 0x000fe4000f8e00ff */
[----:B------:R-:W-:-:S07]  /*29d0*/  IMAD.U32 R25, RZ, RZ, UR9 ;  /* 0x00000009ff197e24 */ /* 0x000fce000f8e00ff */
.L_x_9763:
        /* <DEDUP_REMOVED lines=27> */
.L_x_9762:
        /* <DEDUP_REMOVED lines=26> */
.L_x_9765:
        /* <DEDUP_REMOVED lines=27> */
.L_x_9764:
[----:B------:R-:W-:Y:S01]  /*2ee0*/  BSSY B0, `(.L_x_9766) ;  /* 0x000001d000007945 */ /* 0x000fe20003800000 */
[----:B------:R-:W-:Y:S02]  /*2ef0*/  IMAD.U32 R19, RZ, RZ, UR8 ;  /* 0x00000008ff137e24 */ /* 0x000fe4000f8e00ff */
[----:B------:R-:W-:-:S07]  /*2f00*/  IMAD.U32 R22, RZ, RZ, UR9 ;  /* 0x00000009ff167e24 */ /* 0x000fce000f8e00ff */
.L_x_9767:
        /* <DEDUP_REMOVED lines=27> */
.L_x_9766:
        /* <DEDUP_REMOVED lines=15> */
.L_x_9733:
        /* <DEDUP_REMOVED lines=45> */
.L_x_9772:
        /* <DEDUP_REMOVED lines=140> */
.L_x_9771:
        /* <DEDUP_REMOVED lines=79> */
.L_x_9773:
[----:B------:R-:W-:-:S04]  /*4230*/  ISETP.NE.U32.AND P2, PT, R2, RZ, PT ;  /* 0x000000ff0200720c */ /* 0x000fc80003f45070 */
[----:B------:R-:W-:-:S13]  /*4240*/  ISETP.NE.OR.EX P0, PT, R3, RZ, P0, P2 ;  /* 0x000000ff0300720c */ /* 0x000fda0000705720 */
[----:B------:R-:W-:Y:S05]  /*4250*/  @!P0 BRA `(.L_x_9769) ;  /* 0x0000000000b08947 */ /* 0x000fea0003800000 */
.L_x_9770:
        /* <DEDUP_REMOVED lines=44> */
.L_x_9769:
        /* <DEDUP_REMOVED lines=50> */
.L_x_9768:
        /* <DEDUP_REMOVED lines=21> */
.L_x_9775:
        /* <DEDUP_REMOVED lines=27> */
.L_x_9774:
        /* <DEDUP_REMOVED lines=9> */
.L_x_9777:
        /* <DEDUP_REMOVED lines=27> */
.L_x_9776:
        /* <DEDUP_REMOVED lines=54> */
.L_x_9782:
        /* <DEDUP_REMOVED lines=142> */
.L_x_9781:
        /* <DEDUP_REMOVED lines=79> */
.L_x_9783:
[----:B------:R-:W-:-:S04]  /*5eb0*/  ISETP.NE.U32.AND P3, PT, R41, RZ, PT ;  /* 0x000000ff2900720c */ /* 0x000fc80003f65070 */
[----:B------:R-:W-:-:S13]  /*5ec0*/  ISETP.NE.OR.EX P0, PT, R40, RZ, P0, P3 ;  /* 0x000000ff2800720c */ /* 0x000fda0000705730 */
[----:B------:R-:W-:Y:S05]  /*5ed0*/  @!P0 BRA `(.L_x_9779) ;  /* 0x0000000000b48947 */ /* 0x000fea0003800000 */
.L_x_9780:
        /* <DEDUP_REMOVED lines=45> */
.L_x_9779:
        /* <DEDUP_REMOVED lines=51> */
.L_x_9778:
        /* <DEDUP_REMOVED lines=15> */
.L_x_9785:
        /* <DEDUP_REMOVED lines=27> */
.L_x_9784:
        /* <DEDUP_REMOVED lines=8> */
.L_x_9787:
        /* <DEDUP_REMOVED lines=27> */
.L_x_9786:
        /* <DEDUP_REMOVED lines=54> */
.L_x_9792:
        /* <DEDUP_REMOVED lines=142> */
.L_x_9791:
        /* <DEDUP_REMOVED lines=79> */
.L_x_9793:
[----:B------:R-:W-:-:S04]  /*7ae0*/  ISETP.NE.U32.AND P3, PT, R41, RZ, PT ;  /* 0x000000ff2900720c */ /* 0x000fc80003f65070 */
[----:B------:R-:W-:-:S13]  /*7af0*/  ISETP.NE.OR.EX P0, PT, R40, RZ, P0, P3 ;  /* 0x000000ff2800720c */ /* 0x000fda0000705730 */
[----:B------:R-:W-:Y:S05]  /*7b00*/  @!P0 BRA `(.L_x_9789) ;  /* 0x0000000000b48947 */ /* 0x000fea0003800000 */
.L_x_9790:
        /* <DEDUP_REMOVED lines=45> */
.L_x_9789:
        /* <DEDUP_REMOVED lines=52> */
.L_x_9788:
        /* <DEDUP_REMOVED lines=15> */
.L_x_9795:
        /* <DEDUP_REMOVED lines=27> */
.L_x_9794:
        /* <DEDUP_REMOVED lines=8> */
.L_x_9797:
        /* <DEDUP_REMOVED lines=27> */
.L_x_9796:
        /* <DEDUP_REMOVED lines=50> */
.L_x_9802:
        /* <DEDUP_REMOVED lines=141> */
.L_x_9801:
        /* <DEDUP_REMOVED lines=79> */
.L_x_9803:
[----:B------:R-:W-:-:S04]  /*96d0*/  ISETP.NE.U32.AND P3, PT, R7, RZ, PT ;  /* 0x000000ff0700720c */ /* 0x000fc80003f65070 */
[----:B------:R-:W-:-:S13]  /*96e0*/  ISETP.NE.OR.EX P0, PT, R6, RZ, P0, P3 ;  /* 0x000000ff0600720c */ /* 0x000fda0000705730 */
[----:B------:R-:W-:Y:S05]  /*96f0*/  @!P0 BRA `(.L_x_9799) ;  /* 0x0000000000b48947 */ /* 0x000fea0003800000 */
.L_x_9800:
        /* <DEDUP_REMOVED lines=45> */
.L_x_9799:
        /* <DEDUP_REMOVED lines=51> */
.L_x_9798:
        /* <DEDUP_REMOVED lines=15> */
.L_x_9805:
        /* <DEDUP_REMOVED lines=27> */
.L_x_9804:
        /* <DEDUP_REMOVED lines=8> */
.L_x_9807:
        /* <DEDUP_REMOVED lines=27> */
.L_x_9806:
        /* <DEDUP_REMOVED lines=51> */
.L_x_9812:
        /* <DEDUP_REMOVED lines=139> */
.L_x_9811:
        /* <DEDUP_REMOVED lines=79> */
.L_x_9813:
[----:B------:R-:W-:-:S04]  /*b2a0*/  ISETP.NE.U32.AND P3, PT, R40, RZ, PT ;  /* 0x000000ff2800720c */ /* 0x000fc80003f65070 */
[----:B------:R-:W-:-:S13]  /*b2b0*/  ISETP.NE.OR.EX P0, PT, R42, RZ, P0, P3 ;  /* 0x000000ff2a00720c */ /* 0x000fda0000705730 */
[----:B------:R-:W-:Y:S05]  /*b2c0*/  @!P0 BRA `(.L_x_9809) ;  /* 0x0000000000b48947 */ /* 0x000fea0003800000 */
.L_x_9810:
        /* <DEDUP_REMOVED lines=45> */
.L_x_9809:
        /* <DEDUP_REMOVED lines=51> */
.L_x_9808:
        /* <DEDUP_REMOVED lines=14> */
.L_x_9815:
        /* <DEDUP_REMOVED lines=27> */
.L_x_9814:
        /* <DEDUP_REMOVED lines=8> */
.L_x_9817:
        /* <DEDUP_REMOVED lines=27> */
.L_x_9816:
        /* <DEDUP_REMOVED lines=51> */
.L_x_9822:
        /* <DEDUP_REMOVED lines=141> */
.L_x_9821:
        /* <DEDUP_REMOVED lines=79> */
.L_x_9823:
[----:B------:R-:W-:-:S04]  /*ce80*/  ISETP.NE.U32.AND P3, PT, R7, RZ, PT ;  /* 0x000000ff0700720c */ /* 0x000fc80003f65070 */
[----:B------:R-:W-:-:S13]  /*ce90*/  ISETP.NE.OR.EX P0, PT, R6, RZ, P0, P3 ;  /* 0x000000ff0600720c */ /* 0x000fda0000705730 */
[----:B------:R-:W-:Y:S05]  /*cea0*/  @!P0 BRA `(.L_x_9819) ;  /* 0x0000000000b48947 */ /* 0x000fea0003800000 */
.L_x_9820:
        /* <DEDUP_REMOVED lines=45> */
.L_x_9819:
        /* <DEDUP_REMOVED lines=51> */
.L_x_9818:
        /* <DEDUP_REMOVED lines=14> */
.L_x_9825:
        /* <DEDUP_REMOVED lines=27> */
.L_x_9824:
        /* <DEDUP_REMOVED lines=8> */
.L_x_9827:
        /* <DEDUP_REMOVED lines=27> */
.L_x_9826:
        /* <DEDUP_REMOVED lines=51> */
.L_x_9832:
        /* <DEDUP_REMOVED lines=146> */
.L_x_9831:
        /* <DEDUP_REMOVED lines=79> */
.L_x_9833:
[----:B------:R-:W-:-:S04]  /*eab0*/  ISETP.NE.U32.AND P3, PT, R6, RZ, PT ;  /* 0x000000ff0600720c */ /* 0x000fc80003f65070 */
[----:B------:R-:W-:-:S13]  /*eac0*/  ISETP.NE.OR.EX P0, PT, R40, RZ, P0, P3 ;  /* 0x000000ff2800720c */ /* 0x000fda0000705730 */
[----:B------:R-:W-:Y:S05]  /*ead0*/  @!P0 BRA `(.L_x_9829) ;  /* 0x0000000000b48947 */ /* 0x000fea0003800000 */
.L_x_9830:
        /* <DEDUP_REMOVED lines=45> */
.L_x_9829:
        /* <DEDUP_REMOVED lines=50> */
.L_x_9828:
        /* <DEDUP_REMOVED lines=14> */
.L_x_9835:
        /* <DEDUP_REMOVED lines=27> */
.L_x_9834:
        /* <DEDUP_REMOVED lines=8> */
.L_x_9837:
        /* <DEDUP_REMOVED lines=27> */
.L_x_9836:
        /* <DEDUP_REMOVED lines=51> */
.L_x_9842:
        /* <DEDUP_REMOVED lines=139> */
.L_x_9841:
        /* <DEDUP_REMOVED lines=77> */
.L_x_9843:
[----:B------:R-:W-:-:S04]  /*10640*/  ISETP.NE.U32.AND P1, PT, R6, RZ, PT ;  /* 0x000000ff0600720c */ /* 0x000fc80003f25070 */
[----:B------:R-:W-:-:S13]  /*10650*/  ISETP.NE.OR.EX P0, PT, R40, RZ, P0, P1 ;  /* 0x000000ff2800720c */ /* 0x000fda0000705710 */
[----:B------:R-:W-:Y:S05]  /*10660*/  @!P0 BRA `(.L_x_9839) ;  /* 0x0000000000ac8947 */ /* 0x000fea0003800000 */
.L_x_9840:
        /* <DEDUP_REMOVED lines=43> */
.L_x_9839:
        /* <DEDUP_REMOVED lines=50> */
.L_x_9838:
        /* <DEDUP_REMOVED lines=14> */
.L_x_9845:
        /* <DEDUP_REMOVED lines=27> */
.L_x_9844:
[----:B------:R-:W-:Y:S05]  /*10ed0*/  @!P2 BRA `(.L_x_9846) ;  /* 0x000000000078a947 */ /* 0x000fea0003800000 */
[----:B------:R-:W-:Y:S01]  /*10ee0*/  BSSY B0, `(.L_x_9846) ;  /* 0x000001d000007945 */ /* 0x000fe20003800000 */
[----:B------:R-:W-:Y:S02]  /*10ef0*/  IMAD.U32 R11, RZ, RZ, UR16 ;  /* 0x00000010ff0b7e24 */ /* 0x000fe4000f8e00ff */
[----:B------:R-:W-:-:S07]  /*10f00*/  IMAD.U32 R9, RZ, RZ, UR17 ;  /* 0x00000011ff097e24 */ /* 0x000fce000f8e00ff */
.L_x_9847:
        /* <DEDUP_REMOVED lines=27> */
.L_x_9846:
        /* <DEDUP_REMOVED lines=14> */
.L_x_9735:
        /* <DEDUP_REMOVED lines=9> */
.L_x_9732:
        /* <DEDUP_REMOVED lines=90> */
.L_x_9853:
        /* <DEDUP_REMOVED lines=27> */
.L_x_9852:
        /* <DEDUP_REMOVED lines=9> */
.L_x_9855:
        /* <DEDUP_REMOVED lines=27> */
.L_x_9854:
        /* <DEDUP_REMOVED lines=17> */
.L_x_9851:
[----:B------:R-:W-:Y:S05]  /*11cd0*/  BSYNC B1 ;  /* 0x0000000000017941 */ /* 0x000fea0003800000 */
.L_x_9850:
        /* <DEDUP_REMOVED lines=26> */
.L_x_9859:
        /* <DEDUP_REMOVED lines=27> */
.L_x_9858:
[----:B------:R-:W-:Y:S02]  /*12030*/  ULDC UR8, c[0x0][0x248] ;  /* 0x0000920000087ab9 */ /* 0x000fe40000000800 */
[----:B------:R-:W-:Y:S01]  /*12040*/  IMAD.U32 R32, RZ, RZ, UR8 ;  /* 0x00000008ff207e24 */ /* 0x000fe2000f8e00ff */
[----:B------:R-:W-:Y:S06]  /*12050*/  @!P0 BRA `(.L_x_9860) ;  /* 0x00000000007c8947 */ /* 0x000fec0003800000 */
[----:B------:R-:W-:Y:S01]  /*12060*/  BSSY B2, `(.L_x_9860) ;  /* 0x000001e000027945 */ /* 0x000fe20003800000 */
[----:B------:R-:W-:Y:S02]  /*12070*/  IMAD.MOV.U32 R34, RZ, RZ, R33 ;  /* 0x000000ffff227224 */ /* 0x000fe400078e0021 */
[----:B------:R-:W-:Y:S02]  /*12080*/  IMAD.U32 R35, RZ, RZ, UR8 ;  /* 0x00000008ff237e24 */ /* 0x000fe4000f8e00ff */
[----:B------:R-:W-:-:S07]  /*12090*/  IMAD.U32 R32, RZ, RZ, UR8 ;  /* 0x00000008ff207e24 */ /* 0x000fce000f8e00ff */
.L_x_9861:
        /* <DEDUP_REMOVED lines=27> */
.L_x_9860:
        /* <DEDUP_REMOVED lines=17> */
.L_x_9857:
[----:B------:R-:W-:Y:S05]  /*12360*/  BSYNC B1 ;  /* 0x0000000000017941 */ /* 0x000fea0003800000 */
.L_x_9856:
        /* <DEDUP_REMOVED lines=26> */
.L_x_9865:
        /* <DEDUP_REMOVED lines=27> */
.L_x_9864:
[----:B------:R-:W-:Y:S01]  /*126c0*/  IMAD.U32 R33, RZ, RZ, UR13 ;  /* 0x0000000dff217e24 */ /* 0x000fe2000f8e00ff */
[----:B------:R-:W-:Y:S06]  /*126d0*/  @!P0 BRA `(.L_x_9866) ;  /* 0x0000000000808947 */ /* 0x000fec0003800000 */
[----:B------:R-:W-:Y:S01]  /*126e0*/  BSSY B2, `(.L_x_9866) ;  /* 0x000001f000027945 */ /* 0x000fe20003800000 */
[----:B------:R-:W-:Y:S01]  /*126f0*/  IMAD.U32 R35, RZ, RZ, UR12 ;  /* 0x0000000cff237e24 */ /* 0x000fe2000f8e00ff */
[----:B------:R-:W-:Y:S01]  /*12700*/  MOV R33, UR13 ;  /* 0x0000000d00217c02 */ /* 0x000fe20008000f00 */
[----:B------:R-:W-:Y:S02]  /*12710*/  IMAD.U32 R34, RZ, RZ, UR13 ;  /* 0x0000000dff227e24 */ /* 0x000fe4000f8e00ff */
[----:B------:R-:W-:-:S07]  /*12720*/  IMAD.U32 R30, RZ, RZ, UR12 ;  /* 0x0000000cff1e7e24 */ /* 0x000fce000f8e00ff */
.L_x_9867:
        /* <DEDUP_REMOVED lines=27> */
.L_x_9866:
        /* <DEDUP_REMOVED lines=17> */
.L_x_9863:
[----:B------:R-:W-:Y:S05]  /*129f0*/  BSYNC B1 ;  /* 0x0000000000017941 */ /* 0x000fea0003800000 */
.L_x_9862:
        /* <DEDUP_REMOVED lines=25> */
.L_x_9871:
        /* <DEDUP_REMOVED lines=27> */
.L_x_9870:
[----:B------:R-:W-:Y:S05]  /*12d40*/  @!P0 BRA `(.L_x_9872) ;  /* 0x0000000000808947 */ /* 0x000fea0003800000 */
[----:B------:R-:W-:Y:S01]  /*12d50*/  BSSY B2, `(.L_x_9872) ;  /* 0x000001f000027945 */ /* 0x000fe20003800000 */
[----:B------:R-:W-:Y:S01]  /*12d60*/  IMAD.U32 R37, RZ, RZ, UR12 ;  /* 0x0000000cff257e24 */ /* 0x000fe2000f8e00ff */
[----:B------:R-:W-:Y:S01]  /*12d70*/  MOV R29, UR12 ;  /* 0x0000000c001d7c02 */ /* 0x000fe20008000f00 */
[----:B------:R-:W-:Y:S02]  /*12d80*/  IMAD.U32 R38, RZ, RZ, UR13 ;  /* 0x0000000dff267e24 */ /* 0x000fe4000f8e00ff */
[----:B------:R-:W-:-:S07]  /*12d90*/  IMAD.U32 R27, RZ, RZ, UR13 ;  /* 0x0000000dff1b7e24 */ /* 0x000fce000f8e00ff */
.L_x_9873:
        /* <DEDUP_REMOVED lines=27> */
.L_x_9872:
        /* <DEDUP_REMOVED lines=17> */
.L_x_9869:
[----:B------:R-:W-:Y:S05]  /*13060*/  BSYNC B1 ;  /* 0x0000000000017941 */ /* 0x000fea0003800000 */
.L_x_9868:
        /* <DEDUP_REMOVED lines=25> */
.L_x_9877:
        /* <DEDUP_REMOVED lines=27> */
.L_x_9876:
[----:B------:R-:W-:Y:S05]  /*133b0*/  @!P0 BRA `(.L_x_9878) ;  /* 0x0000000000808947 */ /* 0x000fea0003800000 */
[----:B------:R-:W-:Y:S01]  /*133c0*/  BSSY B2, `(.L_x_9878) ;  /* 0x000001f000027945 */ /* 0x000fe20003800000 */
[----:B------:R-:W-:Y:S01]  /*133d0*/  IMAD.U32 R37, RZ, RZ, UR12 ;  /* 0x0000000cff257e24 */ /* 0x000fe2000f8e00ff */
[----:B------:R-:W-:Y:S01]  /*133e0*/  MOV R36, UR13 ;  /* 0x0000000d00247c02 */ /* 0x000fe20008000f00 */
[----:B------:R-:W-:Y:S02]  /*133f0*/  IMAD.U32 R27, RZ, RZ, UR12 ;  /* 0x0000000cff1b7e24 */ /* 0x000fe4000f8e00ff */
[----:B------:R-:W-:-:S07]  /*13400*/  IMAD.U32 R20, RZ, RZ, UR13 ;  /* 0x0000000dff147e24 */ /* 0x000fce000f8e00ff */
.L_x_9879:
        /* <DEDUP_REMOVED lines=27> */
.L_x_9878:
        /* <DEDUP_REMOVED lines=17> */
.L_x_9875:
[----:B------:R-:W-:Y:S05]  /*136d0*/  BSYNC B1 ;  /* 0x0000000000017941 */ /* 0x000fea0003800000 */
.L_x_9874:
        /* <DEDUP_REMOVED lines=25> */
.L_x_9883:
        /* <DEDUP_REMOVED lines=27> */
.L_x_9882:
[----:B------:R-:W-:Y:S05]  /*13a20*/  @!P0 BRA `(.L_x_9884) ;  /* 0x0000000000808947 */ /* 0x000fea0003800000 */
[----:B------:R-:W-:Y:S01]  /*13a30*/  BSSY B2, `(.L_x_9884) ;  /* 0x000001f000027945 */ /* 0x000fe20003800000 */
[----:B------:R-:W-:Y:S01]  /*13a40*/  MOV R35, UR12 ;  /* 0x0000000c00237c02 */ /* 0x000fe20008000f00 */
[----:B------:R-:W-:Y:S02]  /*13a50*/  IMAD.U32 R32, RZ, RZ, UR13 ;  /* 0x0000000dff207e24 */ /* 0x000fe4000f8e00ff */
[----:B------:R-:W-:Y:S02]  /*13a60*/  IMAD.U32 R25, RZ, RZ, UR12 ;  /* 0x0000000cff197e24 */ /* 0x000fe4000f8e00ff */
[----:B------:R-:W-:-:S07]  /*13a70*/  IMAD.U32 R20, RZ, RZ, UR13 ;  /* 0x0000000dff147e24 */ /* 0x000fce000f8e00ff */
.L_x_9885:
        /* <DEDUP_REMOVED lines=27> */
.L_x_9884:
        /* <DEDUP_REMOVED lines=17> */
.L_x_9881:
[----:B------:R-:W-:Y:S05]  /*13d40*/  BSYNC B1 ;  /* 0x0000000000017941 */ /* 0x000fea0003800000 */
.L_x_9880:
        /* <DEDUP_REMOVED lines=25> */
.L_x_9889:
        /* <DEDUP_REMOVED lines=27> */
.L_x_9888:
[----:B------:R-:W-:Y:S05]  /*14090*/  @!P0 BRA `(.L_x_9890) ;  /* 0x0000000000808947 */ /* 0x000fea0003800000 */
[----:B------:R-:W-:Y:S01]  /*140a0*/  BSSY B2, `(.L_x_9890) ;  /* 0x000001f000027945 */ /* 0x000fe20003800000 */
[----:B------:R-:W-:Y:S02]  /*140b0*/  IMAD.U32 R33, RZ, RZ, UR12 ;  /* 0x0000000cff217e24 */ /* 0x000fe4000f8e00ff */
[----:B------:R-:W-:Y:S02]  /*140c0*/  IMAD.U32 R30, RZ, RZ, UR13 ;  /* 0x0000000dff1e7e24 */ /* 0x000fe4000f8e00ff */
[----:B------:R-:W-:Y:S02]  /*140d0*/  IMAD.U32 R23, RZ, RZ, UR12 ;  /* 0x0000000cff177e24 */ /* 0x000fe4000f8e00ff */
[----:B------:R-:W-:-:S07]  /*140e0*/  IMAD.U32 R20, RZ, RZ, UR13 ;  /* 0x0000000dff147e24 */ /* 0x000fce000f8e00ff */
.L_x_9891:
        /* <DEDUP_REMOVED lines=27> */
.L_x_9890:
        /* <DEDUP_REMOVED lines=17> */
.L_x_9887:
[----:B------:R-:W-:Y:S05]  /*143b0*/  BSYNC B1 ;  /* 0x0000000000017941 */ /* 0x000fea0003800000 */
.L_x_9886:
        /* <DEDUP_REMOVED lines=24> */
.L_x_9894:
        /* <DEDUP_REMOVED lines=27> */
.L_x_9893:
[----:B------:R-:W-:Y:S05]  /*146f0*/  @!P0 BRA `(.L_x_9895) ;  /* 0x0000000000788947 */ /* 0x000fea0003800000 */
[----:B------:R-:W-:Y:S01]  /*14700*/  BSSY B1, `(.L_x_9895) ;  /* 0x000001d000017945 */ /* 0x000fe20003800000 */
[----:B------:R-:W-:Y:S02]  /*14710*/  IMAD.U32 R17, RZ, RZ, UR12 ;  /* 0x0000000cff117e24 */ /* 0x000fe4000f8e00ff */
[----:B------:R-:W-:-:S07]  /*14720*/  IMAD.U32 R13, RZ, RZ, UR13 ;  /* 0x0000000dff0d7e24 */ /* 0x000fce000f8e00ff */
.L_x_9896:
        /* <DEDUP_REMOVED lines=27> */
.L_x_9895:
        /* <DEDUP_REMOVED lines=18> */
.L_x_9849:
        /* <DEDUP_REMOVED lines=47> */
.L_x_9903:
        /* <DEDUP_REMOVED lines=141> */
.L_x_9902:
        /* <DEDUP_REMOVED lines=79> */
.L_x_9904:
[----:B------:R-:W-:-:S04]  /*15ab0*/  ISETP.NE.U32.AND P2, PT, R3, RZ, PT ;  /* 0x000000ff0300720c */ /* 0x000fc80003f45070 */
[----:B------:R-:W-:-:S13]  /*15ac0*/  ISETP.NE.OR.EX P0, PT, R19, RZ, P0, P2 ;  /* 0x000000ff1300720c */ /* 0x000fda0000705720 */
[----:B------:R-:W-:Y:S05]  /*15ad0*/  @!P0 BRA `(.L_x_9900) ;  /* 0x0000000000b48947 */ /* 0x000fea0003800000 */
.L_x_9901:
        /* <DEDUP_REMOVED lines=45> */
.L_x_9900:
        /* <DEDUP_REMOVED lines=54> */
.L_x_9899:
        /* <DEDUP_REMOVED lines=16> */
.L_x_9906:
        /* <DEDUP_REMOVED lines=27> */
.L_x_9905:
[----:B------:R-:W-:Y:S05]  /*163c0*/  @!P0 BRA `(.L_x_9907) ;  /* 0x0000000000788947 */ /* 0x000fea0003800000 */
[----:B------:R-:W-:Y:S01]  /*163d0*/  BSSY B2, `(.L_x_9907) ;  /* 0x000001d000027945 */ /* 0x000fe20003800000 */
[----:B------:R-:W-:Y:S01]  /*163e0*/  MOV R29, R23 ;  /* 0x00000017001d7202 */ /* 0x000fe20000000f00 */
[----:B------:R-:W-:-:S07]  /*163f0*/  IMAD.MOV.U32 R30, RZ, RZ, R26 ;  /* 0x000000ffff1e7224 */ /* 0x000fce00078e001a */
.L_x_9908:
        /* <DEDUP_REMOVED lines=27> */
.L_x_9907:
        /* <DEDUP_REMOVED lines=19> */
.L_x_9898:
[----:B------:R-:W-:Y:S05]  /*166e0*/  BSYNC B1 ;  /* 0x0000000000017941 */ /* 0x000fea0003800000 */
.L_x_9897:
        /* <DEDUP_REMOVED lines=48> */
.L_x_9915:
        /* <DEDUP_REMOVED lines=139> */
.L_x_9914:
        /* <DEDUP_REMOVED lines=78> */
.L_x_9916:
[----:B------:R-:W-:-:S04]  /*17780*/  ISETP.NE.U32.AND P2, PT, R42, RZ, PT ;  /* 0x000000ff2a00720c */ /* 0x000fc80003f45070 */
[----:B------:R-:W-:-:S13]  /*17790*/  ISETP.NE.OR.EX P0, PT, R43, RZ, P0, P2 ;  /* 0x000000ff2b00720c */ /* 0x000fda0000705720 */
[----:B------:R-:W-:Y:S05]  /*177a0*/  @!P0 BRA `(.L_x_9912) ;  /* 0x0000000000ac8947 */ /* 0x000fea0003800000 */
.L_x_9913:
        /* <DEDUP_REMOVED lines=43> */
.L_x_9912:
        /* <DEDUP_REMOVED lines=52> */
.L_x_9911:
        /* <DEDUP_REMOVED lines=16> */
.L_x_9918:
        /* <DEDUP_REMOVED lines=27> */
.L_x_9917:
[----:B------:R-:W-:Y:S05]  /*18050*/  @!P0 BRA `(.L_x_9919) ;  /* 0x0000000000788947 */ /* 0x000fea0003800000 */
[----:B------:R-:W-:Y:S01]  /*18060*/  BSSY B2, `(.L_x_9919) ;  /* 0x000001d000027945 */ /* 0x000fe20003800000 */
[----:B------:R-:W-:Y:S02]  /*18070*/  IMAD.MOV.U32 R28, RZ, RZ, R23 ;  /* 0x000000ffff1c7224 */ /* 0x000fe400078e0017 */
[----:B------:R-:W-:-:S07]  /*18080*/  IMAD.MOV.U32 R29, RZ, RZ, R22 ;  /* 0x000000ffff1d7224 */ /* 0x000fce00078e0016 */
.L_x_9920:
        /* <DEDUP_REMOVED lines=27> */
.L_x_9919:
        /* <DEDUP_REMOVED lines=19> */
.L_x_9910:
[----:B------:R-:W-:Y:S05]  /*18370*/  BSYNC B1 ;  /* 0x0000000000017941 */ /* 0x000fea0003800000 */
.L_x_9909:
        /* <DEDUP_REMOVED lines=48> */
.L_x_9927:
        /* <DEDUP_REMOVED lines=139> */
.L_x_9926:
        /* <DEDUP_REMOVED lines=77> */
.L_x_9928:
[----:B------:R-:W-:-:S04]  /*19400*/  ISETP.NE.U32.AND P2, PT, R16, RZ, PT ;  /* 0x000000ff1000720c */ /* 0x000fc80003f45070 */
[----:B------:R-:W-:-:S13]  /*19410*/  ISETP.NE.OR.EX P0, PT, R23, RZ, P0, P2 ;  /* 0x000000ff1700720c */ /* 0x000fda0000705720 */
[----:B------:R-:W-:Y:S05]  /*19420*/  @!P0 BRA `(.L_x_9924) ;  /* 0x0000000000b48947 */ /* 0x000fea0003800000 */
.L_x_9925:
        /* <DEDUP_REMOVED lines=45> */
.L_x_9924:
        /* <DEDUP_REMOVED lines=47> */
.L_x_9923:
        /* <DEDUP_REMOVED lines=16> */
.L_x_9930:
        /* <DEDUP_REMOVED lines=27> */
.L_x_9929:
[----:B------:R-:W-:Y:S05]  /*19ca0*/  @!P0 BRA `(.L_x_9931) ;  /* 0x00000000007c8947 */ /* 0x000fea0003800000 */
[----:B------:R-:W-:Y:S01]  /*19cb0*/  BSSY B2, `(.L_x_9931) ;  /* 0x000001e000027945 */ /* 0x000fe20003800000 */
[----:B------:R-:W-:Y:S02]  /*19cc0*/  IMAD.MOV.U32 R35, RZ, RZ, R27 ;  /* 0x000000ffff237224 */ /* 0x000fe400078e001b */
[----:B------:R-:W-:Y:S02]  /*19cd0*/  IMAD.MOV.U32 R32, RZ, RZ, R22 ;  /* 0x000000ffff207224 */ /* 0x000fe400078e0016 */
[----:B------:R-:W-:-:S07]  /*19ce0*/  IMAD.MOV.U32 R33, RZ, RZ, R23 ;  /* 0x000000ffff217224 */ /* 0x000fce00078e0017 */
.L_x_9932:
        /* <DEDUP_REMOVED lines=27> */
.L_x_9931:
        /* <DEDUP_REMOVED lines=19> */
.L_x_9922:
[----:B------:R-:W-:Y:S05]  /*19fd0*/  BSYNC B1 ;  /* 0x0000000000017941 */ /* 0x000fea0003800000 */
.L_x_9921:
        /* <DEDUP_REMOVED lines=49> */
.L_x_9939:
        /* <DEDUP_REMOVED lines=141> */
.L_x_9938:
        /* <DEDUP_REMOVED lines=79> */
.L_x_9940:
[----:B------:R-:W-:-:S04]  /*1b0b0*/  ISETP.NE.U32.AND P2, PT, R42, RZ, PT ;  /* 0x000000ff2a00720c */ /* 0x000fc80003f45070 */
[----:B------:R-:W-:-:S13]  /*1b0c0*/  ISETP.NE.OR.EX P0, PT, R43, RZ, P0, P2 ;  /* 0x000000ff2b00720c */ /* 0x000fda0000705720 */
[----:B------:R-:W-:Y:S05]  /*1b0d0*/  @!P0 BRA `(.L_x_9936) ;  /* 0x0000000000b48947 */ /* 0x000fea0003800000 */
.L_x_9937:
        /* <DEDUP_REMOVED lines=45> */
.L_x_9936:
        /* <DEDUP_REMOVED lines=47> */
.L_x_9935:
        /* <DEDUP_REMOVED lines=16> */
.L_x_9942:
        /* <DEDUP_REMOVED lines=27> */
.L_x_9941:
[----:B------:R-:W-:Y:S05]  /*1b950*/  @!P0 BRA `(.L_x_9943) ;  /* 0x0000000000808947 */ /* 0x000fea0003800000 */
[----:B------:R-:W-:Y:S01]  /*1b960*/  BSSY B2, `(.L_x_9943) ;  /* 0x000001f000027945 */ /* 0x000fe20003800000 */
[----:B------:R-:W-:Y:S01]  /*1b970*/  IMAD.U32 R31, RZ, RZ, UR10 ;  /* 0x0000000aff1f7e24 */ /* 0x000fe2000f8e00ff */
[----:B------:R-:W-:Y:S01]  /*1b980*/  MOV R32, UR11 ;  /* 0x0000000b00207c02 */ /* 0x000fe20008000f00 */
[----:B------:R-:W-:Y:S02]  /*1b990*/  IMAD.U32 R23, RZ, RZ, UR10 ;  /* 0x0000000aff177e24 */ /* 0x000fe4000f8e00ff */
[----:B------:R-:W-:-:S07]  /*1b9a0*/  IMAD.U32 R21, RZ, RZ, UR11 ;  /* 0x0000000bff157e24 */ /* 0x000fce000f8e00ff */
.L_x_9944:
        /* <DEDUP_REMOVED lines=27> */
.L_x_9943:
        /* <DEDUP_REMOVED lines=19> */
.L_x_9934:
[----:B------:R-:W-:Y:S05]  /*1bc90*/  BSYNC B1 ;  /* 0x0000000000017941 */ /* 0x000fea0003800000 */
.L_x_9933:
        /* <DEDUP_REMOVED lines=48> */
.L_x_9951:
        /* <DEDUP_REMOVED lines=142> */
.L_x_9950:
        /* <DEDUP_REMOVED lines=79> */
.L_x_9952:
[----:B------:R-:W-:-:S04]  /*1cd70*/  ISETP.NE.U32.AND P2, PT, R39, RZ, PT ;  /* 0x000000ff2700720c */ /* 0x000fc80003f45070 */
[----:B------:R-:W-:-:S13]  /*1cd80*/  ISETP.NE.OR.EX P0, PT, R38, RZ, P0, P2 ;  /* 0x000000ff2600720c */ /* 0x000fda0000705720 */
[----:B------:R-:W-:Y:S05]  /*1cd90*/  @!P0 BRA `(.L_x_9948) ;  /* 0x0000000000b48947 */ /* 0x000fea0003800000 */
.L_x_9949:
        /* <DEDUP_REMOVED lines=45> */
.L_x_9948:
        /* <DEDUP_REMOVED lines=48> */
.L_x_9947:
        /* <DEDUP_REMOVED lines=16> */
.L_x_9954:
        /* <DEDUP_REMOVED lines=27> */
.L_x_9953:
[----:B------:R-:W-:Y:S05]  /*1d620*/  @!P0 BRA `(.L_x_9955) ;  /* 0x0000000000808947 */ /* 0x000fea0003800000 */
[----:B------:R-:W-:Y:S01]  /*1d630*/  BSSY B2, `(.L_x_9955) ;  /* 0x000001f000027945 */ /* 0x000fe20003800000 */
[----:B------:R-:W-:Y:S01]  /*1d640*/  IMAD.U32 R29, RZ, RZ, UR10 ;  /* 0x0000000aff1d7e24 */ /* 0x000fe2000f8e00ff */
[----:B------:R-:W-:Y:S01]  /*1d650*/  MOV R19, UR11 ;  /* 0x0000000b00137c02 */ /* 0x000fe20008000f00 */
[----:B------:R-:W-:Y:S02]  /*1d660*/  IMAD.U32 R30, RZ, RZ, UR11 ;  /* 0x0000000bff1e7e24 */ /* 0x000fe4000f8e00ff */
[----:B------:R-:W-:-:S07]  /*1d670*/  IMAD.U32 R21, RZ, RZ, UR10 ;  /* 0x0000000aff157e24 */ /* 0x000fce000f8e00ff */
.L_x_9956:
        /* <DEDUP_REMOVED lines=27> */
.L_x_9955:
        /* <DEDUP_REMOVED lines=19> */
.L_x_9946:
[----:B------:R-:W-:Y:S05]  /*1d960*/  BSYNC B1 ;  /* 0x0000000000017941 */ /* 0x000fea0003800000 */
.L_x_9945:
        /* <DEDUP_REMOVED lines=48> */
.L_x_9963:
        /* <DEDUP_REMOVED lines=142> */
.L_x_9962:
        /* <DEDUP_REMOVED lines=77> */
.L_x_9964:
[----:B------:R-:W-:-:S04]  /*1ea20*/  ISETP.NE.U32.AND P2, PT, R38, RZ, PT ;  /* 0x000000ff2600720c */ /* 0x000fc80003f45070 */
[----:B------:R-:W-:-:S13]  /*1ea30*/  ISETP.NE.OR.EX P0, PT, R42, RZ, P0, P2 ;  /* 0x000000ff2a00720c */ /* 0x000fda0000705720 */
[----:B------:R-:W-:Y:S05]  /*1ea40*/  @!P0 BRA `(.L_x_9960) ;  /* 0x0000000000b08947 */ /* 0x000fea0003800000 */
.L_x_9961:
        /* <DEDUP_REMOVED lines=44> */
.L_x_9960:
        /* <DEDUP_REMOVED lines=48> */
.L_x_9959:
        /* <DEDUP_REMOVED lines=16> */
.L_x_9966:
        /* <DEDUP_REMOVED lines=27> */
.L_x_9965:
[----:B------:R-:W-:Y:S05]  /*1f2c0*/  @!P0 BRA `(.L_x_9967) ;  /* 0x0000000000808947 */ /* 0x000fea0003800000 */
[----:B------:R-:W-:Y:S01]  /*1f2d0*/  BSSY B2, `(.L_x_9967) ;  /* 0x000001f000027945 */ /* 0x000fe20003800000 */
[----:B------:R-:W-:Y:S01]  /*1f2e0*/  IMAD.U32 R27, RZ, RZ, UR10 ;  /* 0x0000000aff1b7e24 */ /* 0x000fe2000f8e00ff */
[----:B------:R-:W-:Y:S01]  /*1f2f0*/  MOV R19, UR10 ;  /* 0x0000000a00137c02 */ /* 0x000fe20008000f00 */
[----:B------:R-:W-:Y:S02]  /*1f300*/  IMAD.U32 R28, RZ, RZ, UR11 ;  /* 0x0000000bff1c7e24 */ /* 0x000fe4000f8e00ff */
[----:B------:R-:W-:-:S07]  /*1f310*/  IMAD.U32 R17, RZ, RZ, UR11 ;  /* 0x0000000bff117e24 */ /* 0x000fce000f8e00ff */
.L_x_9968:
        /* <DEDUP_REMOVED lines=27> */
.L_x_9967:
        /* <DEDUP_REMOVED lines=19> */
.L_x_9958:
[----:B------:R-:W-:Y:S05]  /*1f600*/  BSYNC B1 ;  /* 0x0000000000017941 */ /* 0x000fea0003800000 */
.L_x_9957:
        /* <DEDUP_REMOVED lines=48> */
.L_x_9975:
        /* <DEDUP_REMOVED lines=141> */
.L_x_9974:
        /* <DEDUP_REMOVED lines=77> */
.L_x_9976:
[----:B------:R-:W-:-:S04]  /*206b0*/  ISETP.NE.U32.AND P2, PT, R38, RZ, PT ;  /* 0x000000ff2600720c */ /* 0x000fc80003f45070 */
[----:B------:R-:W-:-:S13]  /*206c0*/  ISETP.NE.OR.EX P0, PT, R41, RZ, P0, P2 ;  /* 0x000000ff2900720c */ /* 0x000fda0000705720 */
[----:B------:R-:W-:Y:S05]  /*206d0*/  @!P0 BRA `(.L_x_9972) ;  /* 0x0000000000ac8947 */ /* 0x000fea0003800000 */
.L_x_9973:
        /* <DEDUP_REMOVED lines=43> */
.L_x_9972:
        /* <DEDUP_REMOVED lines=48> */
.L_x_9971:
        /* <DEDUP_REMOVED lines=16> */
.L_x_9978:
        /* <DEDUP_REMOVED lines=27> */
.L_x_9977:
[----:B------:R-:W-:Y:S05]  /*20f40*/  @!P0 BRA `(.L_x_9979) ;  /* 0x0000000000808947 */ /* 0x000fea0003800000 */
[----:B------:R-:W-:Y:S01]  /*20f50*/  BSSY B2, `(.L_x_9979) ;  /* 0x000001f000027945 */ /* 0x000fe20003800000 */
[----:B------:R-:W-:Y:S01]  /*20f60*/  IMAD.U32 R25, RZ, RZ, UR10 ;  /* 0x0000000aff197e24 */ /* 0x000fe2000f8e00ff */
[----:B------:R-:W-:Y:S01]  /*20f70*/  MOV R15, UR11 ;  /* 0x0000000b000f7c02 */ /* 0x000fe20008000f00 */
[----:B------:R-:W-:Y:S02]  /*20f80*/  IMAD.U32 R26, RZ, RZ, UR11 ;  /* 0x0000000bff1a7e24 */ /* 0x000fe4000f8e00ff */
[----:B------:R-:W-:-:S07]  /*20f90*/  IMAD.U32 R17, RZ, RZ, UR10 ;  /* 0x0000000aff117e24 */ /* 0x000fce000f8e00ff */
.L_x_9980:
        /* <DEDUP_REMOVED lines=27> */
.L_x_9979:
        /* <DEDUP_REMOVED lines=19> */
.L_x_9970:
[----:B------:R-:W-:Y:S05]  /*21280*/  BSYNC B1 ;  /* 0x0000000000017941 */ /* 0x000fea0003800000 */
.L_x_9969:
        /* <DEDUP_REMOVED lines=47> */
.L_x_9985:
        /* <DEDUP_REMOVED lines=144> */
.L_x_9984:
        /* <DEDUP_REMOVED lines=79> */
.L_x_9986:
[----:B------:R-:W-:-:S04]  /*22370*/  ISETP.NE.U32.AND P2, PT, R8, RZ, PT ;  /* 0x000000ff0800720c */ /* 0x000fc80003f45070 */
[----:B------:R-:W-:-:S13]  /*22380*/  ISETP.NE.OR.EX P0, PT, R40, RZ, P0, P2 ;  /* 0x000000ff2800720c */ /* 0x000fda0000705720 */
[----:B------:R-:W-:Y:S05]  /*22390*/  @!P0 BRA `(.L_x_9982) ;  /* 0x0000000000b48947 */ /* 0x000fea0003800000 */
.L_x_9983:
        /* <DEDUP_REMOVED lines=45> */
.L_x_9982:
        /* <DEDUP_REMOVED lines=48> */
.L_x_9981:
        /* <DEDUP_REMOVED lines=16> */
.L_x_9988:
        /* <DEDUP_REMOVED lines=27> */
.L_x_9987:
[----:B------:R-:W-:Y:S05]  /*22c20*/  @!P0 BRA `(.L_x_9989) ;  /* 0x0000000000808947 */ /* 0x000fea0003800000 */
[----:B------:R-:W-:Y:S01]  /*22c30*/  BSSY B1, `(.L_x_9989) ;  /* 0x000001f000017945 */ /* 0x000fe20003800000 */
[----:B------:R-:W-:Y:S01]  /*22c40*/  IMAD.U32 R21, RZ, RZ, UR10 ;  /* 0x0000000aff157e24 */ /* 0x000fe2000f8e00ff */
[----:B------:R-:W-:Y:S01]  /*22c50*/  MOV R11, UR11 ;  /* 0x0000000b000b7c02 */ /* 0x000fe20008000f00 */
[----:B------:R-:W-:Y:S02]  /*22c60*/  IMAD.U32 R23, RZ, RZ, UR11 ;  /* 0x0000000bff177e24 */ /* 0x000fe4000f8e00ff */
[----:B------:R-:W-:-:S07]  /*22c70*/  IMAD.U32 R15, RZ, RZ, UR10 ;  /* 0x0000000aff0f7e24 */ /* 0x000fce000f8e00ff */
.L_x_9990:
        /* <DEDUP_REMOVED lines=27> */
.L_x_9989:
        /* <DEDUP_REMOVED lines=19> */
.L_x_9892:
[----:B------:R-:W-:Y:S05]  /*22f60*/  BSYNC B0 ;  /* 0x0000000000007941 */ /* 0x000fea0003800000 */
.L_x_9848:
        /* <DEDUP_REMOVED lines=23> */
.L_x_9993:
[----:B------:R-:W-:-:S13]  /*230e0*/  ISETP.GE.AND P0, PT, R7, R2, PT ;  /* 0x000000020700720c */ /* 0x000fda0003f06270 */
[----:B------:R-:W-:Y:S05]  /*230f0*/  @P0 BRA `(.L_x_9995) ;  /* 0x0000000000300947 */ /* 0x000fea0003800000 */
[----:B0-----:R-:W0:Y:S01]  /*23100*/  LDC.64 R4, c[0x0][0x270] ;  /* 0x00009c00ff047b82 */ /* 0x001e220000000a00 */
[----:B------:R-:W-:Y:S02]  /*23110*/  IMAD.IADD R3, R0, 0x1, R7 ;  /* 0x0000000100037824 */ /* 0x000fe400078e0207 */
[----:B------:R-:W-:Y:S02]  /*23120*/  VIADD R7, R7, 0x80 ;  /* 0x0000008007077836 */ /* 0x000fe40000000000 */
[----:B0-----:R-:W-:-:S05]  /*23130*/  IMAD.WIDE.U32 R4, R3, 0x8, R4 ;  /* 0x0000000803047825 */ /* 0x001fca00078e0004 */
[----:B------:R1:W-:Y:S02]  /*23140*/  STG.E.64 desc[UR6][R4.64], RZ ;  /* 0x000000ff04007986 */ /* 0x0003e4000c101b06 */
.L_x_9994:
[----:B------:R-:W-:-:S13]  /*23150*/  ISETP.GE.AND P0, PT, R7, R2, PT ;  /* 0x000000020700720c */ /* 0x000fda0003f06270 */
[----:B------:R-:W-:Y:S05]  /*23160*/  @P0 BRA `(.L_x_9996) ;  /* 0x0000000000340947 */ /* 0x000fea0003800000 */
[----:B01----:R-:W0:Y:S01]  /*23170*/  LDC.64 R4, c[0x0][0x270] ;  /* 0x00009c00ff047b82 */ /* 0x003e220000000a00 */
[----:B------:R-:W-:Y:S02]  /*23180*/  IMAD.IADD R3, R0, 0x1, R7 ;  /* 0x0000000100037824 */ /* 0x000fe400078e0207 */
[----:B------:R-:W-:Y:S02]  /*23190*/  VIADD R7, R7, 0x80 ;  /* 0x0000008007077836 */ /* 0x000fe40000000000 */
[----:B0-----:R-:W-:-:S05]  /*231a0*/  IMAD.WIDE.U32 R4, R3, 0x8, R4 ;  /* 0x0000000803047825 */ /* 0x001fca00078e0004 */
[----:B------:R1:W-:Y:S02]  /*231b0*/  STG.E.64 desc[UR6][R4.64], RZ ;  /* 0x000000ff04007986 */ /* 0x0003e4000c101b06 */
.L_x_9995:
        /* <DEDUP_REMOVED lines=8> */
.L_x_9996:
[----:B------:R-:W-:Y:S05]  /*23240*/  BSYNC B1 ;  /* 0x0000000000017941 */ /* 0x000fea0003800000 */
.L_x_9992:
[----:B------:R-:W-:-:S13]  /*23250*/  ISETP.GE.AND P0, PT, R7, R2, PT ;  /* 0x000000020700720c */ /* 0x000fda0003f06270 */
[----:B012---:R-:W0:Y:S01]  /*23260*/  @!P0 LDC.64 R4, c[0x0][0x270] ;  /* 0x00009c00ff048b82 */ /* 0x007e220000000a00 */
[----:B------:R-:W-:Y:S02]  /*23270*/  @!P0 IMAD.IADD R3, R0, 0x1, R7 ;  /* 0x0000000100038824 */ /* 0x000fe400078e0207 */
[----:B------:R-:W-:Y:S02]  /*23280*/  @!P0 VIADD R7, R7, 0x80 ;  /* 0x0000008007078836 */ /* 0x000fe40000000000 */
[----:B0-----:R-:W-:-:S05]  /*23290*/  @!P0 IMAD.WIDE.U32 R4, R3, 0x8, R4 ;  /* 0x0000000803048825 */ /* 0x001fca00078e0004 */
[----:B------:R2:W-:Y:S02]  /*232a0*/  @!P0 STG.E.64 desc[UR6][R4.64], RZ ;  /* 0x000000ff04008986 */ /* 0x0005e4000c101b06 */
.L_x_9997:
[----:B------:R-:W-:Y:S05]  /*232b0*/  BSYNC B0 ;  /* 0x0000000000007941 */ /* 0x000fea0003800000 */
.L_x_9991:
        /* <DEDUP_REMOVED lines=8> */
.L_x_9998:
        /* <DEDUP_REMOVED lines=12> */
.L_x_18596:


//--------------------- .text._ZN2at6native29vectorized_elementwise_kernelILi4EZZNS0_73_GLOBAL__N__c8866d80_35_SparseBinaryOpIntersectionKernel_cu_f5210f67_363642_sparse_binary_op_intersection_kernel_implINS2_18CUDAKernelLauncherENS2_36CUDAValueSelectionIntersectionKernelINS2_9RhsProjOpEEElLl0EEEvRNS_6TensorERKS8_SB_RKSt6vectorIlSaIlEERKSt8optionalIS8_ESK_bbENKUlvE3_clEvEUllE_St5arrayIPcLm2EEEEviT0_T1_ --------------------------
	.section	.text._ZN2at6native29vectorized_elementwise_kernelILi4EZZNS0_73_GLOBAL__N__c8866d80_35_SparseBinaryOpIntersectionKernel_cu_f5210f67_363642_sparse_binary_op_intersection_kernel_implINS2_18CUDAKernelLauncherENS2_36CUDAValueSelectionIntersectionKernelINS2_9RhsProjOpEEElLl0EEEvRNS_6TensorERKS8_SB_RKSt6vectorIlSaIlEERKSt8optionalIS8_ESK_bbENKUlvE3_clEvEUllE_St5arrayIPcLm2EEEEviT0_T1_,"ax",@progbits
	.align	128
        .global         _ZN2at6native29vectorized_elementwise_kernelILi4EZZNS0_73_GLOBAL__N__c8866d80_35_SparseBinaryOpIntersectionKernel_cu_f5210f67_363642_sparse_binary_op_intersection_kernel_implINS2_18CUDAKernelLauncherENS2_36CUDAValueSelectionIntersectionKernelINS2_9RhsProjOpEEElLl0EEEvRNS_6TensorERKS8_SB_RKSt6vectorIlSaIlEERKSt8optionalIS8_ESK_bbENKUlvE3_clEvEUllE_St5arrayIPcLm2EEEEviT0_T1_
        .type           _ZN2at6native29vectorized_elementwise_kernelILi4EZZNS0_73_GLOBAL__N__c8866d80_35_SparseBinaryOpIntersectionKernel_cu_f5210f67_363642_sparse_binary_op_intersection_kernel_implINS2_18CUDAKernelLauncherENS2_36CUDAValueSelectionIntersectionKernelINS2_9RhsProjOpEEElLl0EEEvRNS_6TensorERKS8_SB_RKSt6vectorIlSaIlEERKSt8optionalIS8_ESK_bbENKUlvE3_clEvEUllE_St5arrayIPcLm2EEEEviT0_T1_,@function
        .size           _ZN2at6native29vectorized_elementwise_kernelILi4EZZNS0_73_GLOBAL__N__c8866d80_35_SparseBinaryOpIntersectionKernel_cu_f5210f67_363642_sparse_binary_op_intersection_kernel_implINS2_18CUDAKernelLauncherENS2_36CUDAValueSelectionIntersectionKernelINS2_9RhsProjOpEEElLl0EEEvRNS_6TensorERKS8_SB_RKSt6vectorIlSaIlEERKSt8optionalIS8_ESK_bbENKUlvE3_clEvEUllE_St5arrayIPcLm2EEEEviT0_T1_,(.L_x_18597 - _ZN2at6native29vectorized_elementwise_kernelILi4EZZNS0_73_GLOBAL__N__c8866d80_35_SparseBinaryOpIntersectionKernel_cu_f5210f67_363642_sparse_binary_op_intersection_kernel_implINS2_18CUDAKernelLauncherENS2_36CUDAValueSelectionIntersectionKernelINS2_9RhsProjOpEEElLl0EEEvRNS_6TensorERKS8_SB_RKSt6vectorIlSaIlEERKSt8optionalIS8_ESK_bbENKUlvE3_clEvEUllE_St5arrayIPcLm2EEEEviT0_T1_)
        .other          _ZN2at6native29vectorized_elementwise_kernelILi4EZZNS0_73_GLOBAL__N__c8866d80_35_SparseBinaryOpIntersectionKernel_cu_f5210f67_363642_sparse_binary_op_intersection_kernel_implINS2_18CUDAKernelLauncherENS2_36CUDAValueSelectionIntersectionKernelINS2_9RhsProjOpEEElLl0EEEvRNS_6TensorERKS8_SB_RKSt6vectorIlSaIlEERKSt8optionalIS8_ESK_bbENKUlvE3_clEvEUllE_St5arrayIPcLm2EEEEviT0_T1_,@"STO_CUDA_ENTRY STV_DEFAULT"
_ZN2at6native29vectorized_elementwise_kernelILi4EZZNS0_73_GLOBAL__N__c8866d80_35_SparseBinaryOpIntersectionKernel_cu_f5210f67_363642_sparse_binary_op_intersection_kernel_implINS2_18CUDAKernelLauncherENS2_36CUDAValueSelectionIntersectionKernelINS2_9RhsProjOpEEElLl0EEEvRNS_6TensorERKS8_SB_RKSt6vectorIlSaIlEERKSt8optionalIS8_ESK_bbENKUlvE3_clEvEUllE_St5arrayIPcLm2EEEEviT0_T1_:
.text._ZN2at6native29vectorized_elementwise_kernelILi4EZZNS0_73_GLOBAL__N__c8866d80_35_SparseBinaryOpIntersectionKernel_cu_f5210f67_363642_sparse_binary_op_intersection_kernel_implINS2_18CUDAKernelLauncherENS2_36CUDAValueSelectionIntersectionKernelINS2_9RhsProjOpEEElLl0EEEvRNS_6TensorERKS8_SB_RKSt6vectorIlSaIlEERKSt8optionalIS8_ESK_bbENKUlvE3_clEvEUllE_St5arrayIPcLm2EEEEviT0_T1_:
        /* <DEDUP_REMOVED lines=105> */
.L_x_10001:
[----:B------:R-:W-:Y:S01]  /*0690*/  BSSY B0, `(.L_x_10003) ;  /* 0x0000021000007945 */ /* 0x000fe20003800000 */
[----:B------:R-:W-:Y:S02]  /*06a0*/  IMAD.U32 R37, RZ, RZ, UR14 ;  /* 0x0000000eff257e24 */ /* 0x000fe4000f8e00ff */
[----:B------:R-:W-:Y:S02]  /*06b0*/  IMAD.U32 R36, RZ, RZ, UR15 ;  /* 0x0000000fff247e24 */ /* 0x000fe4000f8e00ff */
[----:B------:R-:W-:Y:S02]  /*06c0*/  IMAD.U32 R35, RZ, RZ, UR14 ;  /* 0x0000000eff237e24 */ /* 0x000fe4000f8e00ff */
[----:B------:R-:W-:Y:S02]  /*06d0*/  IMAD.U32 R34, RZ, RZ, UR15 ;  /* 0x0000000fff227e24 */ /* 0x000fe4000f8e00ff */
[----:B------:R-:W-:Y:S02]  /*06e0*/  IMAD.MOV.U32 R31, RZ, RZ, R32 ;  /* 0x000000ffff1f7224 */ /* 0x000fe400078e0020 */
[----:B------:R-:W-:-:S07]  /*06f0*/  IMAD.MOV.U32 R30, RZ, RZ, R33 ;  /* 0x000000ffff1e7224 */ /* 0x000fce00078e0021 */
.L_x_10004:
        /* <DEDUP_REMOVED lines=27> */
.L_x_10003:
        /* <DEDUP_REMOVED lines=8> */
.L_x_10006:
        /* <DEDUP_REMOVED lines=27> */
.L_x_10005:
        /* <DEDUP_REMOVED lines=28> */
.L_x_10008:
        /* <DEDUP_REMOVED lines=27> */
.L_x_10007:
[----:B------:R-:W-:Y:S01]  /*0e50*/  BSSY B0, `(.L_x_10009) ;  /* 0x0000021000007945 */ /* 0x000fe20003800000 */
[----:B------:R-:W-:Y:S01]  /*0e60*/  IMAD.MOV.U32 R34, RZ, RZ, R32 ;  /* 0x000000ffff227224 */ /* 0x000fe200078e0020 */
[----:B------:R-:W-:Y:S01]  /*0e70*/  MOV R31, UR8 ;  /* 0x00000008001f7c02 */ /* 0x000fe20008000f00 */
[----:B------:R-:W-:Y:S02]  /*0e80*/  IMAD.MOV.U32 R35, RZ, RZ, R33 ;  /* 0x000000ffff237224 */ /* 0x000fe400078e0021 */
[----:B------:R-:W-:Y:S02]  /*0e90*/  IMAD.U32 R30, RZ, RZ, UR9 ;  /* 0x00000009ff1e7e24 */ /* 0x000fe4000f8e00ff */
[----:B------:R-:W-:Y:S02]  /*0ea0*/  IMAD.U32 R28, RZ, RZ, UR8 ;  /* 0x00000008ff1c7e24 */ /* 0x000fe4000f8e00ff */
[----:B------:R-:W-:-:S07]  /*0eb0*/  IMAD.U32 R29, RZ, RZ, UR9 ;  /* 0x00000009ff1d7e24 */ /* 0x000fce000f8e00ff */
.L_x_10010:
        /* <DEDUP_REMOVED lines=27> */
.L_x_10009:
        /* <DEDUP_REMOVED lines=23> */
.L_x_10012:
        /* <DEDUP_REMOVED lines=27> */
.L_x_10011:
[----:B------:R-:W-:Y:S01]  /*1390*/  BSSY B0, `(.L_x_10013) ;  /* 0x0000021000007945 */ /* 0x000fe20003800000 */
[----:B------:R-:W-:Y:S01]  /*13a0*/  IMAD.MOV.U32 R38, RZ, RZ, R32 ;  /* 0x000000ffff267224 */ /* 0x000fe200078e0020 */
[----:B------:R-:W-:Y:S01]  /*13b0*/  MOV R35, R33 ;  /* 0x0000002100237202 */ /* 0x000fe20000000f00 */
[----:B------:R-:W-:Y:S02]  /*13c0*/  IMAD.U32 R34, RZ, RZ, UR8 ;  /* 0x00000008ff227e24 */ /* 0x000fe4000f8e00ff */
[----:B------:R-:W-:Y:S02]  /*13d0*/  IMAD.U32 R36, RZ, RZ, UR9 ;  /* 0x00000009ff247e24 */ /* 0x000fe4000f8e00ff */
[----:B------:R-:W-:Y:S02]  /*13e0*/  IMAD.U32 R30, RZ, RZ, UR8 ;  /* 0x00000008ff1e7e24 */ /* 0x000fe4000f8e00ff */
[----:B------:R-:W-:-:S07]  /*13f0*/  IMAD.U32 R24, RZ, RZ, UR9 ;  /* 0x00000009ff187e24 */ /* 0x000fce000f8e00ff */
.L_x_10014:
        /* <DEDUP_REMOVED lines=27> */
.L_x_10013:
        /* <DEDUP_REMOVED lines=28> */
.L_x_10016:
        /* <DEDUP_REMOVED lines=27> */
.L_x_10015:
[----:B------:R-:W-:Y:S01]  /*1920*/  BSSY B0, `(.L_x_10017) ;  /* 0x0000021000007945 */ /* 0x000fe20003800000 */
[----:B------:R-:W-:Y:S01]  /*1930*/  MOV R34, R32 ;  /* 0x0000002000227202 */ /* 0x000fe20000000f00 */
[----:B------:R-:W-:Y:S02]  /*1940*/  IMAD.MOV.U32 R35, RZ, RZ, R33 ;  /* 0x000000ffff237224 */ /* 0x000fe400078e0021 */
[----:B------:R-:W-:Y:S02]  /*1950*/  IMAD.U32 R30, RZ, RZ, UR8 ;  /* 0x00000008ff1e7e24 */ /* 0x000fe4000f8e00ff */
[----:B------:R-:W-:Y:S02]  /*1960*/  IMAD.U32 R31, RZ, RZ, UR9 ;  /* 0x00000009ff1f7e24 */ /* 0x000fe4000f8e00ff */
[----:B------:R-:W-:Y:S02]  /*1970*/  IMAD.U32 R29, RZ, RZ, UR8 ;  /* 0x00000008ff1d7e24 */ /* 0x000fe4000f8e00ff */
[----:B------:R-:W-:-:S07]  /*1980*/  IMAD.U32 R9, RZ, RZ, UR9 ;  /* 0x00000009ff097e24 */ /* 0x000fce000f8e00ff */
.L_x_10018:
        /* <DEDUP_REMOVED lines=27> */
.L_x_10017:
        /* <DEDUP_REMOVED lines=26> */
.L_x_10020:
        /* <DEDUP_REMOVED lines=27> */
.L_x_10019:
[----:B------:R-:W-:Y:S01]  /*1e90*/  BSSY B0, `(.L_x_10021) ;  /* 0x0000021000007945 */ /* 0x000fe20003800000 */
[----:B------:R-:W-:Y:S02]  /*1ea0*/  IMAD.MOV.U32 R31, RZ, RZ, R32 ;  /* 0x000000ffff1f7224 */ /* 0x000fe400078e0020 */
[----:B------:R-:W-:Y:S02]  /*1eb0*/  IMAD.MOV.U32 R30, RZ, RZ, R33 ;  /* 0x000000ffff1e7224 */ /* 0x000fe400078e0021 */
[----:B------:R-:W-:Y:S02]  /*1ec0*/  IMAD.U32 R27, RZ, RZ, UR8 ;  /* 0x00000008ff1b7e24 */ /* 0x000fe4000f8e00ff */
[----:B------:R-:W-:Y:S02]  /*1ed0*/  IMAD.U32 R29, RZ, RZ, UR9 ;  /* 0x00000009ff1d7e24 */ /* 0x000fe4000f8e00ff */
[----:B------:R-:W-:Y:S02]  /*1ee0*/  IMAD.U32 R25, RZ, RZ, UR8 ;  /* 0x00000008ff197e24 */ /* 0x000fe4000f8e00ff */
[----:B------:R-:W-:-:S07]  /*1ef0*/  IMAD.U32 R9, RZ, RZ, UR9 ;  /* 0x00000009ff097e24 */ /* 0x000fce000f8e00ff */
.L_x_10022:
        /* <DEDUP_REMOVED lines=27> */
.L_x_10021:
        /* <DEDUP_REMOVED lines=26> */
.L_x_10024:
        /* <DEDUP_REMOVED lines=27> */
.L_x_10023:
[----:B------:R-:W-:Y:S01]  /*2400*/  BSSY B0, `(.L_x_10025) ;  /* 0x0000021000007945 */ /* 0x000fe20003800000 */
[----:B------:R-:W-:Y:S01]  /*2410*/  IMAD.MOV.U32 R29, RZ, RZ, R32 ;  /* 0x000000ffff1d7224 */ /* 0x000fe200078e0020 */
[----:B------:R-:W-:Y:S01]  /*2420*/  MOV R27, UR9 ;  /* 0x00000009001b7c02 */ /* 0x000fe20008000f00 */
[----:B------:R-:W-:Y:S02]  /*2430*/  IMAD.MOV.U32 R28, RZ, RZ, R33 ;  /* 0x000000ffff1c7224 */ /* 0x000fe400078e0021 */
[----:B------:R-:W-:Y:S02]  /*2440*/  IMAD.U32 R24, RZ, RZ, UR8 ;  /* 0x00000008ff187e24 */ /* 0x000fe4000f8e00ff */
[----:B------:R-:W-:Y:S02]  /*2450*/  IMAD.U32 R26, RZ, RZ, UR9 ;  /* 0x00000009ff1a7e24 */ /* 0x000fe4000f8e00ff */
[----:B------:R-:W-:-:S07]  /*2460*/  IMAD.U32 R25, RZ, RZ, UR8 ;  /* 0x00000008ff197e24 */ /* 0x000fce000f8e00ff */
.L_x_10026:
        /* <DEDUP_REMOVED lines=27> */
.L_x_10025:
        /* <DEDUP_REMOVED lines=26> */
.L_x_10028:
        /* <DEDUP_REMOVED lines=27> */
.L_x_10027:
[----:B------:R-:W-:Y:S01]  /*2970*/  BSSY B0, `(.L_x_10029) ;  /* 0x0000021000007945 */ /* 0x000fe20003800000 */
[----:B------:R-:W-:Y:S01]  /*2980*/  IMAD.MOV.U32 R27, RZ, RZ, R32 ;  /* 0x000000ffff1b7224 */ /* 0x000fe200078e0020 */
[----:B------:R-:W-:Y:S01]  /*2990*/  MOV R23, UR8 ;  /* 0x0000000800177c02 */ /* 0x000fe20008000f00 */
[----:B------:R-:W-:Y:S02]  /*29a0*/  IMAD.MOV.U32 R26, RZ, RZ, R33 ;  /* 0x000000ffff1a7224 */ /* 0x000fe400078e0021 */
[----:B------:R-:W-:Y:S02]  /*29b0*/  IMAD.U32 R22, RZ, RZ, UR8 ;  /* 0x00000008ff167e24 */ /* 0x000fe4000f8e00ff */
[----:B------:R-:W-:Y:S02]  /*29c0*/  IMAD.U32 R24, RZ, RZ, UR9 ;  /* 0x00000009ff187e24 */ /* 0x000fe4000f8e00ff */
[----:B------:R-:W-:-:S07]  /*29d0*/  IMAD.U32 R25, RZ, RZ, UR9 ;  /* 0x00000009ff197e24 */ /* 0x000fce000f8e00ff */
.L_x_10030:
        /* <DEDUP_REMOVED lines=27> */
.L_x_10029:
        /* <DEDUP_REMOVED lines=26> */
.L_x_10032:
        /* <DEDUP_REMOVED lines=27> */
.L_x_10031:
[----:B------:R-:W-:Y:S01]  /*2ee0*/  BSSY B0, `(.L_x_10033) ;  /* 0x000001d000007945 */ /* 0x000fe20003800000 */
[----:B------:R-:W-:Y:S02]  /*2ef0*/  IMAD.U32 R19, RZ, RZ, UR8 ;  /* 0x00000008ff137e24 */ /* 0x000fe4000f8e00ff */
[----:B------:R-:W-:-:S07]  /*2f00*/  IMAD.U32 R22, RZ, RZ, UR9 ;  /* 0x00000009ff167e24 */ /* 0x000fce000f8e00ff */
.L_x_10034:
        /* <DEDUP_REMOVED lines=27> */
.L_x_10033:
        /* <DEDUP_REMOVED lines=15> */
.L_x_10000:
        /* <DEDUP_REMOVED lines=45> */
.L_x_10039:
        /* <DEDUP_REMOVED lines=140> */
.L_x_10038:
        /* <DEDUP_REMOVED lines=79> */
.L_x_10040:
[----:B------:R-:W-:-:S04]  /*4230*/  ISETP.NE.U32.AND P2, PT, R2, RZ, PT ;  /* 0x000000ff0200720c */ /* 0x000fc80003f45070 */
[----:B------:R-:W-:-:S13]  /*4240*/  ISETP.NE.OR.EX P0, PT, R3, RZ, P0, P2 ;  /* 0x000000ff0300720c */ /* 0x000fda0000705720 */
[----:B------:R-:W-:Y:S05]  /*4250*/  @!P0 BRA `(.L_x_10036) ;  /* 0x0000000000b08947 */ /* 0x000fea0003800000 */
.L_x_10037:
        /* <DEDUP_REMOVED lines=44> */
.L_x_10036:
        /* <DEDUP_REMOVED lines=50> */
.L_x_10035:
        /* <DEDUP_REMOVED lines=21> */
.L_x_10042:
        /* <DEDUP_REMOVED lines=27> */
.L_x_10041:
        /* <DEDUP_REMOVED lines=9> */
.L_x_10044:
        /* <DEDUP_REMOVED lines=27> */
.L_x_10043:
        /* <DEDUP_REMOVED lines=54> */
.L_x_10049:
        /* <DEDUP_REMOVED lines=142> */
.L_x_10048:
        /* <DEDUP_REMOVED lines=79> */
.L_x_10050:
[----:B------:R-:W-:-:S04]  /*5eb0*/  ISETP.NE.U32.AND P3, PT, R41, RZ, PT ;  /* 0x000000ff2900720c */ /* 0x000fc80003f65070 */
[----:B------:R-:W-:-:S13]  /*5ec0*/  ISETP.NE.OR.EX P0, PT, R40, RZ, P0, P3 ;  /* 0x000000ff2800720c */ /* 0x000fda0000705730 */
[----:B------:R-:W-:Y:S05]  /*5ed0*/  @!P0 BRA `(.L_x_10046) ;  /* 0x0000000000b48947 */ /* 0x000fea0003800000 */
.L_x_10047:
        /* <DEDUP_REMOVED lines=45> */
.L_x_10046:
        /* <DEDUP_REMOVED lines=51> */
.L_x_10045:
        /* <DEDUP_REMOVED lines=15> */
.L_x_10052:
        /* <DEDUP_REMOVED lines=27> */
.L_x_10051:
        /* <DEDUP_REMOVED lines=8> */
.L_x_10054:
        /* <DEDUP_REMOVED lines=27> */
.L_x_10053:
        /* <DEDUP_REMOVED lines=54> */
.L_x_10059:
        /* <DEDUP_REMOVED lines=142> */
.L_x_10058:
        /* <DEDUP_REMOVED lines=79> */
.L_x_10060:
[----:B------:R-:W-:-:S04]  /*7ae0*/  ISETP.NE.U32.AND P3, PT, R41, RZ, PT ;  /* 0x000000ff2900720c */ /* 0x000fc80003f65070 */
[----:B------:R-:W-:-:S13]  /*7af0*/  ISETP.NE.OR.EX P0, PT, R40, RZ, P0, P3 ;  /* 0x000000ff2800720c */ /* 0x000fda0000705730 */
[----:B------:R-:W-:Y:S05]  /*7b00*/  @!P0 BRA `(.L_x_10056) ;  /* 0x0000000000b48947 */ /* 0x000fea0003800000 */
.L_x_10057:
        /* <DEDUP_REMOVED lines=45> */
.L_x_10056:
        /* <DEDUP_REMOVED lines=52> */
.L_x_10055:
        /* <DEDUP_REMOVED lines=15> */
.L_x_10062:
        /* <DEDUP_REMOVED lines=27> */
.L_x_10061:
        /* <DEDUP_REMOVED lines=8> */
.L_x_10064:
        /* <DEDUP_REMOVED lines=27> */
.L_x_10063:
        /* <DEDUP_REMOVED lines=50> */
.L_x_10069:
        /* <DEDUP_REMOVED lines=141> */
.L_x_10068:
        /* <DEDUP_REMOVED lines=79> */
.L_x_10070:
[----:B------:R-:W-:-:S04]  /*96d0*/  ISETP.NE.U32.AND P3, PT, R7, RZ, PT ;  /* 0x000000ff0700720c */ /* 0x000fc80003f65070 */
[----:B------:R-:W-:-:S13]  /*96e0*/  ISETP.NE.OR.EX P0, PT, R6, RZ, P0, P3 ;  /* 0x000000ff0600720c */ /* 0x000fda0000705730 */
[----:B------:R-:W-:Y:S05]  /*96f0*/  @!P0 BRA `(.L_x_10066) ;  /* 0x0000000000b48947 */ /* 0x000fea0003800000 */
.L_x_10067:
        /* <DEDUP_REMOVED lines=45> */
.L_x_10066:
        /* <DEDUP_REMOVED lines=51> */
.L_x_10065:
        /* <DEDUP_REMOVED lines=15> */
.L_x_10072:
        /* <DEDUP_REMOVED lines=27> */
.L_x_10071:
        /* <DEDUP_REMOVED lines=8> */
.L_x_10074:
        /* <DEDUP_REMOVED lines=27> */
.L_x_10073:
        /* <DEDUP_REMOVED lines=51> */
.L_x_10079:
        /* <DEDUP_REMOVED lines=139> */
.L_x_10078:
        /* <DEDUP_REMOVED lines=79> */
.L_x_10080:
[----:B------:R-:W-:-:S04]  /*b2a0*/  ISETP.NE.U32.AND P3, PT, R40, RZ, PT ;  /* 0x000000ff2800720c */ /* 0x000fc80003f65070 */
[----:B------:R-:W-:-:S13]  /*b2b0*/  ISETP.NE.OR.EX P0, PT, R42, RZ, P0, P3 ;  /* 0x000000ff2a00720c */ /* 0x000fda0000705730 */
[----:B------:R-:W-:Y:S05]  /*b2c0*/  @!P0 BRA `(.L_x_10076) ;  /* 0x0000000000b48947 */ /* 0x000fea0003800000 */
.L_x_10077:
        /* <DEDUP_REMOVED lines=45> */
.L_x_10076:
        /* <DEDUP_REMOVED lines=51> */
.L_x_10075:
        /* <DEDUP_REMOVED lines=14> */
.L_x_10082:
        /* <DEDUP_REMOVED lines=27> */
.L_x_10081:
        /* <DEDUP_REMOVED lines=8> */
.L_x_10084:
        /* <DEDUP_REMOVED lines=27> */
.L_x_10083:
        /* <DEDUP_REMOVED lines=51> */
.L_x_10089:
        /* <DEDUP_REMOVED lines=141> */
.L_x_10088:
        /* <DEDUP_REMOVED lines=79> */
.L_x_10090:
[----:B------:R-:W-:-:S04]  /*ce80*/  ISETP.NE.U32.AND P3, PT, R7, RZ, PT ;  /* 0x000000ff0700720c */ /* 0x000fc80003f65070 */
[----:B------:R-:W-:-:S13]  /*ce90*/  ISETP.NE.OR.EX P0, PT, R6, RZ, P0, P3 ;  /* 0x000000ff0600720c */ /* 0x000fda0000705730 */
[----:B------:R-:W-:Y:S05]  /*cea0*/  @!P0 BRA `(.L_x_10086) ;  /* 0x0000000000b48947 */ /* 0x000fea0003800000 */
.L_x_10087:
        /* <DEDUP_REMOVED lines=45> */
.L_x_10086:
        /* <DEDUP_REMOVED lines=51> */
.L_x_10085:
        /* <DEDUP_REMOVED lines=14> */
.L_x_10092:
        /* <DEDUP_REMOVED lines=27> */
.L_x_10091:
        /* <DEDUP_REMOVED lines=8> */
.L_x_10094:
        /* <DEDUP_REMOVED lines=27> */
.L_x_10093:
        /* <DEDUP_REMOVED lines=51> */
.L_x_10099:
        /* <DEDUP_REMOVED lines=146> */
.L_x_10098:
        /* <DEDUP_REMOVED lines=79> */
.L_x_10100:
[----:B------:R-:W-:-:S04]  /*eab0*/  ISETP.NE.U32.AND P3, PT, R6, RZ, PT ;  /* 0x000000ff0600720c */ /* 0x000fc80003f65070 */
[----:B------:R-:W-:-:S13]  /*eac0*/  ISETP.NE.OR.EX P0, PT, R40, RZ, P0, P3 ;  /* 0x000000ff2800720c */ /* 0x000fda0000705730 */
[----:B------:R-:W-:Y:S05]  /*ead0*/  @!P0 BRA `(.L_x_10096) ;  /* 0x0000000000b48947 */ /* 0x000fea0003800000 */
.L_x_10097:
        /* <DEDUP_REMOVED lines=45> */
.L_x_10096:
        /* <DEDUP_REMOVED lines=50> */
.L_x_10095:
        /* <DEDUP_REMOVED lines=14> */
.L_x_10102:
        /* <DEDUP_REMOVED lines=27> */
.L_x_10101:
        /* <DEDUP_REMOVED lines=8> */
.L_x_10104:
        /* <DEDUP_REMOVED lines=27> */
.L_x_10103:
        /* <DEDUP_REMOVED lines=51> */
.L_x_10109:
        /* <DEDUP_REMOVED lines=139> */
.L_x_10108:
        /* <DEDUP_REMOVED lines=77> */
.L_x_10110:
[----:B------:R-:W-:-:S04]  /*10640*/  ISETP.NE.U32.AND P1, PT, R6, RZ, PT ;  /* 0x000000ff0600720c */ /* 0x000fc80003f25070 */
[----:B------:R-:W-:-:S13]  /*10650*/  ISETP.NE.OR.EX P0, PT, R40, RZ, P0, P1 ;  /* 0x000000ff2800720c */ /* 0x000fda0000705710 */
[----:B------:R-:W-:Y:S05]  /*10660*/  @!P0 BRA `(.L_x_10106) ;  /* 0x0000000000ac8947 */ /* 0x000fea0003800000 */
.L_x_10107:
        /* <DEDUP_REMOVED lines=43> */
.L_x_10106:
        /* <DEDUP_REMOVED lines=50> */
.L_x_10105:
        /* <DEDUP_REMOVED lines=14> */
.L_x_10112:
        /* <DEDUP_REMOVED lines=27> */
.L_x_10111:
[----:B------:R-:W-:Y:S05]  /*10ed0*/  @!P2 BRA `(.L_x_10113) ;  /* 0x000000000078a947 */ /* 0x000fea0003800000 */
[----:B------:R-:W-:Y:S01]  /*10ee0*/  BSSY B0, `(.L_x_10113) ;  /* 0x000001d000007945 */ /* 0x000fe20003800000 */
[----:B------:R-:W-:Y:S02]  /*10ef0*/  IMAD.U32 R11, RZ, RZ, UR16 ;  /* 0x00000010ff0b7e24 */ /* 0x000fe4000f8e00ff */
[----:B------:R-:W-:-:S07]  /*10f00*/  IMAD.U32 R9, RZ, RZ, UR17 ;  /* 0x00000011ff097e24 */ /* 0x000fce000f8e00ff */
.L_x_10114:
        /* <DEDUP_REMOVED lines=27> */
.L_x_10113:
        /* <DEDUP_REMOVED lines=14> */
.L_x_10002:
        /* <DEDUP_REMOVED lines=9> */
.L_x_9999:
        /* <DEDUP_REMOVED lines=90> */
.L_x_10120:
        /* <DEDUP_REMOVED lines=27> */
.L_x_10119:
        /* <DEDUP_REMOVED lines=9> */
.L_x_10122:
        /* <DEDUP_REMOVED lines=27> */
.L_x_10121:
        /* <DEDUP_REMOVED lines=17> */
.L_x_10118:
[----:B------:R-:W-:Y:S05]  /*11cd0*/  BSYNC B1 ;  /* 0x0000000000017941 */ /* 0x000fea0003800000 */
.L_x_10117:
        /* <DEDUP_REMOVED lines=26> */
.L_x_10126:
        /* <DEDUP_REMOVED lines=27> */
.L_x_10125:
[----:B------:R-:W-:Y:S02]  /*12030*/  ULDC UR8, c[0x0][0x248] ;  /* 0x0000920000087ab9 */ /* 0x000fe40000000800 */
[----:B------:R-:W-:Y:S01]  /*12040*/  IMAD.U32 R32, RZ, RZ, UR8 ;  /* 0x00000008ff207e24 */ /* 0x000fe2000f8e00ff */
[----:B------:R-:W-:Y:S06]  /*12050*/  @!P0 BRA `(.L_x_10127) ;  /* 0x00000000007c8947 */ /* 0x000fec0003800000 */
[----:B------:R-:W-:Y:S01]  /*12060*/  BSSY B2, `(.L_x_10127) ;  /* 0x000001e000027945 */ /* 0x000fe20003800000 */
[----:B------:R-:W-:Y:S02]  /*12070*/  IMAD.MOV.U32 R34, RZ, RZ, R33 ;  /* 0x000000ffff227224 */ /* 0x000fe400078e0021 */
[----:B------:R-:W-:Y:S02]  /*12080*/  IMAD.U32 R35, RZ, RZ, UR8 ;  /* 0x00000008ff237e24 */ /* 0x000fe4000f8e00ff */
[----:B------:R-:W-:-:S07]  /*12090*/  IMAD.U32 R32, RZ, RZ, UR8 ;  /* 0x00000008ff207e24 */ /* 0x000fce000f8e00ff */
.L_x_10128:
        /* <DEDUP_REMOVED lines=27> */
.L_x_10127:
        /* <DEDUP_REMOVED lines=17> */
.L_x_10124:
[----:B------:R-:W-:Y:S05]  /*12360*/  BSYNC B1 ;  /* 0x0000000000017941 */ /* 0x000fea0003800000 */
.L_x_10123:
        /* <DEDUP_REMOVED lines=26> */
.L_x_10132:
        /* <DEDUP_REMOVED lines=27> */
.L_x_10131:
[----:B------:R-:W-:Y:S01]  /*126c0*/  IMAD.U32 R33, RZ, RZ, UR13 ;  /* 0x0000000dff217e24 */ /* 0x000fe2000f8e00ff */
[----:B------:R-:W-:Y:S06]  /*126d0*/  @!P0 BRA `(.L_x_10133) ;  /* 0x0000000000808947 */ /* 0x000fec0003800000 */
[----:B------:R-:W-:Y:S01]  /*126e0*/  BSSY B2, `(.L_x_10133) ;  /* 0x000001f000027945 */ /* 0x000fe20003800000 */
[----:B------:R-:W-:Y:S01]  /*126f0*/  IMAD.U32 R35, RZ, RZ, UR12 ;  /* 0x0000000cff237e24 */ /* 0x000fe2000f8e00ff */
[----:B------:R-:W-:Y:S01]  /*12700*/  MOV R33, UR13 ;  /* 0x0000000d00217c02 */ /* 0x000fe20008000f00 */
[----:B------:R-:W-:Y:S02]  /*12710*/  IMAD.U32 R34, RZ, RZ, UR13 ;  /* 0x0000000dff227e24 */ /* 0x000fe4000f8e00ff */
[----:B------:R-:W-:-:S07]  /*12720*/  IMAD.U32 R30, RZ, RZ, UR12 ;  /* 0x0000000cff1e7e24 */ /* 0x000fce000f8e00ff */
.L_x_10134:
        /* <DEDUP_REMOVED lines=27> */
.L_x_10133:
        /* <DEDUP_REMOVED lines=17> */
.L_x_10130:
[----:B------:R-:W-:Y:S05]  /*129f0*/  BSYNC B1 ;  /* 0x0000000000017941 */ /* 0x000fea0003800000 */
.L_x_10129:
        /* <DEDUP_REMOVED lines=25> */
.L_x_10138:
        /* <DEDUP_REMOVED lines=27> */
.L_x_10137:
[----:B------:R-:W-:Y:S05]  /*12d40*/  @!P0 BRA `(.L_x_10139) ;  /* 0x0000000000808947 */ /* 0x000fea0003800000 */
[----:B------:R-:W-:Y:S01]  /*12d50*/  BSSY B2, `(.L_x_10139) ;  /* 0x000001f000027945 */ /* 0x000fe20003800000 */
[----:B------:R-:W-:Y:S01]  /*12d60*/  IMAD.U32 R37, RZ, RZ, UR12 ;  /* 0x0000000cff257e24 */ /* 0x000fe2000f8e00ff */
[----:B------:R-:W-:Y:S01]  /*12d70*/  MOV R29, UR12 ;  /* 0x0000000c001d7c02 */ /* 0x000fe20008000f00 */
[----:B------:R-:W-:Y:S02]  /*12d80*/  IMAD.U32 R38, RZ, RZ, UR13 ;  /* 0x0000000dff267e24 */ /* 0x000fe4000f8e00ff */
[----:B------:R-:W-:-:S07]  /*12d90*/  IMAD.U32 R27, RZ, RZ, UR13 ;  /* 0x0000000dff1b7e24 */ /* 0x000fce000f8e00ff */
.L_x_10140:
        /* <DEDUP_REMOVED lines=27> */
.L_x_10139:
        /* <DEDUP_REMOVED lines=17> */
.L_x_10136:
[----:B------:R-:W-:Y:S05]  /*13060*/  BSYNC B1 ;  /* 0x0000000000017941 */ /* 0x000fea0003800000 */
.L_x_10135:
        /* <DEDUP_REMOVED lines=25> */
.L_x_10144:
        /* <DEDUP_REMOVED lines=27> */
.L_x_10143:
[----:B------:R-:W-:Y:S05]  /*133b0*/  @!P0 BRA `(.L_x_10145) ;  /* 0x0000000000808947 */ /* 0x000fea0003800000 */
[----:B------:R-:W-:Y:S01]  /*133c0*/  BSSY B2, `(.L_x_10145) ;  /* 0x000001f000027945 */ /* 0x000fe20003800000 */
[----:B------:R-:W-:Y:S01]  /*133d0*/  IMAD.U32 R37, RZ, RZ, UR12 ;  /* 0x0000000cff257e24 */ /* 0x000fe2000f8e00ff */
[----:B------:R-:W-:Y:S01]  /*133e0*/  MOV R36, UR13 ;  /* 0x0000000d00247c02 */ /* 0x000fe20008000f00 */
[----:B------:R-:W-:Y:S02]  /*133f0*/  IMAD.U32 R27, RZ, RZ, UR12 ;  /* 0x0000000cff1b7e24 */ /* 0x000fe4000f8e00ff */
[----:B------:R-:W-:-:S07]  /*13400*/  IMAD.U32 R20, RZ, RZ, UR13 ;  /* 0x0000000dff147e24 */ /* 0x000fce000f8e00ff */
.L_x_10146:
        /* <DEDUP_REMOVED lines=27> */
.L_x_10145:
        /* <DEDUP_REMOVED lines=17> */
.L_x_10142:
[----:B------:R-:W-:Y:S05]  /*136d0*/  BSYNC B1 ;  /* 0x0000000000017941 */ /* 0x000fea0003800000 */
.L_x_10141:
        /* <DEDUP_REMOVED lines=25> */
.L_x_10150:
        /* <DEDUP_REMOVED lines=27> */
.L_x_10149:
[----:B------:R-:W-:Y:S05]  /*13a20*/  @!P0 BRA `(.L_x_10151) ;  /* 0x0000000000808947 */ /* 0x000fea0003800000 */
[----:B------:R-:W-:Y:S01]  /*13a30*/  BSSY B2, `(.L_x_10151) ;  /* 0x000001f000027945 */ /* 0x000fe20003800000 */
[----:B------:R-:W-:Y:S01]  /*13a40*/  MOV R35, UR12 ;  /* 0x0000000c00237c02 */ /* 0x000fe20008000f00 */
[----:B------:R-:W-:Y:S02]  /*13a50*/  IMAD.U32 R32, RZ, RZ, UR13 ;  /* 0x0000000dff207e24 */ /* 0x000fe4000f8e00ff */
[----:B------:R-:W-:Y:S02]  /*13a60*/  IMAD.U32 R25, RZ, RZ, UR12 ;  /* 0x0000000cff197e24 */ /* 0x000fe4000f8e00ff */
[----:B------:R-:W-:-:S07]  /*13a70*/  IMAD.U32 R20, RZ, RZ, UR13 ;  /* 0x0000000dff147e24 */ /* 0x000fce000f8e00ff */
.L_x_10152:
        /* <DEDUP_REMOVED lines=27> */
.L_x_10151:
        /* <DEDUP_REMOVED lines=17> */
.L_x_10148:
[----:B------:R-:W-:Y:S05]  /*13d40*/  BSYNC B1 ;  /* 0x0000000000017941 */ /* 0x000fea0003800000 */
.L_x_10147:
        /* <DEDUP_REMOVED lines=25> */
.L_x_10156:
        /* <DEDUP_REMOVED lines=27> */
.L_x_10155:
[----:B------:R-:W-:Y:S05]  /*14090*/  @!P0 BRA `(.L_x_10157) ;  /* 0x0000000000808947 */ /* 0x000fea0003800000 */
[----:B------:R-:W-:Y:S01]  /*140a0*/  BSSY B2, `(.L_x_10157) ;  /* 0x000001f000027945 */ /* 0x000fe20003800000 */
[----:B------:R-:W-:Y:S02]  /*140b0*/  IMAD.U32 R33, RZ, RZ, UR12 ;  /* 0x0000000cff217e24 */ /* 0x000fe4000f8e00ff */
[----:B------:R-:W-:Y:S02]  /*140c0*/  IMAD.U32 R30, RZ, RZ, UR13 ;  /* 0x0000000dff1e7e24 */ /* 0x000fe4000f8e00ff */
[----:B------:R-:W-:Y:S02]  /*140d0*/  IMAD.U32 R23, RZ, RZ, UR12 ;  /* 0x0000000cff177e24 */ /* 0x000fe4000f8e00ff */
[----:B------:R-:W-:-:S07]  /*140e0*/  IMAD.U32 R20, RZ, RZ, UR13 ;  /* 0x0000000dff147e24 */ /* 0x000fce000f8e00ff */
.L_x_10158:
        /* <DEDUP_REMOVED lines=27> */
.L_x_10157:
        /* <DEDUP_REMOVED lines=17> */
.L_x_10154:
[----:B------:R-:W-:Y:S05]  /*143b0*/  BSYNC B1 ;  /* 0x0000000000017941 */ /* 0x000fea0003800000 */
.L_x_10153:
        /* <DEDUP_REMOVED lines=24> */
.L_x_10161:
        /* <DEDUP_REMOVED lines=27> */
.L_x_10160:
[----:B------:R-:W-:Y:S05]  /*146f0*/  @!P0 BRA `(.L_x_10162) ;  /* 0x0000000000788947 */ /* 0x000fea0003800000 */
[----:B------:R-:W-:Y:S01]  /*14700*/  BSSY B1, `(.L_x_10162) ;  /* 0x000001d000017945 */ /* 0x000fe20003800000 */
[----:B------:R-:W-:Y:S02]  /*14710*/  IMAD.U32 R17, RZ, RZ, UR12 ;  /* 0x0000000cff117e24 */ /* 0x000fe4000f8e00ff */
[----:B------:R-:W-:-:S07]  /*14720*/  IMAD.U32 R13, RZ, RZ, UR13 ;  /* 0x0000000dff0d7e24 */ /* 0x000fce000f8e00ff */
.L_x_10163:
        /* <DEDUP_REMOVED lines=27> */
.L_x_10162:
        /* <DEDUP_REMOVED lines=18> */
.L_x_10116:
        /* <DEDUP_REMOVED lines=47> */
.L_x_10170:
        /* <DEDUP_REMOVED lines=141> */
.L_x_10169:
        /* <DEDUP_REMOVED lines=79> */
.L_x_10171:
[----:B------:R-:W-:-:S04]  /*15ab0*/  ISETP.NE.U32.AND P2, PT, R3, RZ, PT ;  /* 0x000000ff0300720c */ /* 0x000fc80003f45070 */
[----:B------:R-:W-:-:S13]  /*15ac0*/  ISETP.NE.OR.EX P0, PT, R19, RZ, P0, P2 ;  /* 0x000000ff1300720c */ /* 0x000fda0000705720 */
[----:B------:R-:W-:Y:S05]  /*15ad0*/  @!P0 BRA `(.L_x_10167) ;  /* 0x0000000000b48947 */ /* 0x000fea0003800000 */
.L_x_10168:
        /* <DEDUP_REMOVED lines=45> */
.L_x_10167:
        /* <DEDUP_REMOVED lines=54> */
.L_x_10166:
        /* <DEDUP_REMOVED lines=16> */
.L_x_10173:
        /* <DEDUP_REMOVED lines=27> */
.L_x_10172:
[----:B------:R-:W-:Y:S05]  /*163c0*/  @!P0 BRA `(.L_x_10174) ;  /* 0x0000000000788947 */ /* 0x000fea0003800000 */
[----:B------:R-:W-:Y:S01]  /*163d0*/  BSSY B2, `(.L_x_10174) ;  /* 0x000001d000027945 */ /* 0x000fe20003800000 */
[----:B------:R-:W-:Y:S01]  /*163e0*/  MOV R29, R23 ;  /* 0x00000017001d7202 */ /* 0x000fe20000000f00 */
[----:B------:R-:W-:-:S07]  /*163f0*/  IMAD.MOV.U32 R30, RZ, RZ, R26 ;  /* 0x000000ffff1e7224 */ /* 0x000fce00078e001a */
.L_x_10175:
        /* <DEDUP_REMOVED lines=27> */
.L_x_10174:
        /* <DEDUP_REMOVED lines=19> */
.L_x_10165:
[----:B------:R-:W-:Y:S05]  /*166e0*/  BSYNC B1 ;  /* 0x0000000000017941 */ /* 0x000fea0003800000 */
.L_x_10164:
        /* <DEDUP_REMOVED lines=48> */
.L_x_10182:
        /* <DEDUP_REMOVED lines=139> */
.L_x_10181:
        /* <DEDUP_REMOVED lines=78> */
.L_x_10183:
[----:B------:R-:W-:-:S04]  /*17780*/  ISETP.NE.U32.AND P2, PT, R42, RZ, PT ;  /* 0x000000ff2a00720c */ /* 0x000fc80003f45070 */
[----:B------:R-:W-:-:S13]  /*17790*/  ISETP.NE.OR.EX P0, PT, R43, RZ, P0, P2 ;  /* 0x000000ff2b00720c */ /* 0x000fda0000705720 */
[----:B------:R-:W-:Y:S05]  /*177a0*/  @!P0 BRA `(.L_x_10179) ;  /* 0x0000000000ac8947 */ /* 0x000fea0003800000 */
.L_x_10180:
        /* <DEDUP_REMOVED lines=43> */
.L_x_10179:
        /* <DEDUP_REMOVED lines=52> */
.L_x_10178:
        /* <DEDUP_REMOVED lines=16> */
.L_x_10185:
        /* <DEDUP_REMOVED lines=27> */
.L_x_10184:
[----:B------:R-:W-:Y:S05]  /*18050*/  @!P0 BRA `(.L_x_10186) ;  /* 0x0000000000788947 */ /* 0x000fea0003800000 */
[----:B------:R-:W-:Y:S01]  /*18060*/  BSSY B2, `(.L_x_10186) ;  /* 0x000001d000027945 */ /* 0x000fe20003800000 */
[----:B------:R-:W-:Y:S02]  /*18070*/  IMAD.MOV.U32 R28, RZ, RZ, R23 ;  /* 0x000000ffff1c7224 */ /* 0x000fe400078e0017 */
[----:B------:R-:W-:-:S07]  /*18080*/  IMAD.MOV.U32 R29, RZ, RZ, R22 ;  /* 0x000000ffff1d7224 */ /* 0x000fce00078e0016 */
.L_x_10187:
        /* <DEDUP_REMOVED lines=27> */
.L_x_10186:
        /* <DEDUP_REMOVED lines=19> */
.L_x_10177:
[----:B------:R-:W-:Y:S05]  /*18370*/  BSYNC B1 ;  /* 0x0000000000017941 */ /* 0x000fea0003800000 */
.L_x_10176:
        /* <DEDUP_REMOVED lines=48> */
.L_x_10194:
        /* <DEDUP_REMOVED lines=139> */
.L_x_10193:
        /* <DEDUP_REMOVED lines=77> */
.L_x_10195:
[----:B------:R-:W-:-:S04]  /*19400*/  ISETP.NE.U32.AND P2, PT, R16, RZ, PT ;  /* 0x000000ff1000720c */ /* 0x000fc80003f45070 */
[----:B------:R-:W-:-:S13]  /*19410*/  ISETP.NE.OR.EX P0, PT, R23, RZ, P0, P2 ;  /* 0x000000ff1700720c */ /* 0x000fda0000705720 */
[----:B------:R-:W-:Y:S05]  /*19420*/  @!P0 BRA `(.L_x_10191) ;  /* 0x0000000000b48947 */ /* 0x000fea0003800000 */
.L_x_10192:
        /* <DEDUP_REMOVED lines=45> */
.L_x_10191:
        /* <DEDUP_REMOVED lines=47> */
.L_x_10190:
        /* <DEDUP_REMOVED lines=16> */
.L_x_10197:
        /* <DEDUP_REMOVED lines=27> */
.L_x_10196:
[----:B------:R-:W-:Y:S05]  /*19ca0*/  @!P0 BRA `(.L_x_10198) ;  /* 0x00000000007c8947 */ /* 0x000fea0003800000 */
[----:B------:R-:W-:Y:S01]  /*19cb0*/  BSSY B2, `(.L_x_10198) ;  /* 0x000001e000027945 */ /* 0x000fe20003800000 */
[----:B------:R-:W-:Y:S02]  /*19cc0*/  IMAD.MOV.U32 R35, RZ, RZ, R27 ;  /* 0x000000ffff237224 */ /* 0x000fe400078e001b */
[----:B------:R-:W-:Y:S02]  /*19cd0*/  IMAD.MOV.U32 R32, RZ, RZ, R22 ;  /* 0x000000ffff207224 */ /* 0x000fe400078e0016 */
[----:B------:R-:W-:-:S07]  /*19ce0*/  IMAD.MOV.U32 R33, RZ, RZ, R23 ;  /* 0x000000ffff217224 */ /* 0x000fce00078e0017 */
.L_x_10199:
        /* <DEDUP_REMOVED lines=27> */
.L_x_10198:
        /* <DEDUP_REMOVED lines=19> */
.L_x_10189:
[----:B------:R-:W-:Y:S05]  /*19fd0*/  BSYNC B1 ;  /* 0x0000000000017941 */ /* 0x000fea0003800000 */
.L_x_10188:
        /* <DEDUP_REMOVED lines=49> */
.L_x_10206:
        /* <DEDUP_REMOVED lines=141> */
.L_x_10205:
        /* <DEDUP_REMOVED lines=79> */
.L_x_10207:
[----:B------:R-:W-:-:S04]  /*1b0b0*/  ISETP.NE.U32.AND P2, PT, R42, RZ, PT ;  /* 0x000000ff2a00720c */ /* 0x000fc80003f45070 */
[----:B------:R-:W-:-:S13]  /*1b0c0*/  ISETP.NE.OR.EX P0, PT, R43, RZ, P0, P2 ;  /* 0x000000ff2b00720c */ /* 0x000fda0000705720 */
[----:B------:R-:W-:Y:S05]  /*1b0d0*/  @!P0 BRA `(.L_x_10203) ;  /* 0x0000000000b48947 */ /* 0x000fea0003800000 */
.L_x_10204:
        /* <DEDUP_REMOVED lines=45> */
.L_x_10203:
        /* <DEDUP_REMOVED lines=47> */
.L_x_10202:
        /* <DEDUP_REMOVED lines=16> */
.L_x_10209:
        /* <DEDUP_REMOVED lines=27> */
.L_x_10208:
[----:B------:R-:W-:Y:S05]  /*1b950*/  @!P0 BRA `(.L_x_10210) ;  /* 0x0000000000808947 */ /* 0x000fea0003800000 */
[----:B------:R-:W-:Y:S01]  /*1b960*/  BSSY B2, `(.L_x_10210) ;  /* 0x000001f000027945 */ /* 0x000fe20003800000 */
[----:B------:R-:W-:Y:S01]  /*1b970*/  IMAD.U32 R31, RZ, RZ, UR10 ;  /* 0x0000000aff1f7e24 */ /* 0x000fe2000f8e00ff */
[----:B------:R-:W-:Y:S01]  /*1b980*/  MOV R32, UR11 ;  /* 0x0000000b00207c02 */ /* 0x000fe20008000f00 */
[----:B------:R-:W-:Y:S02]  /*1b990*/  IMAD.U32 R23, RZ, RZ, UR10 ;  /* 0x0000000aff177e24 */ /* 0x000fe4000f8e00ff */
[----:B------:R-:W-:-:S07]  /*1b9a0*/  IMAD.U32 R21, RZ, RZ, UR11 ;  /* 0x0000000bff157e24 */ /* 0x000fce000f8e00ff */
.L_x_10211:
        /* <DEDUP_REMOVED lines=27> */
.L_x_10210:
        /* <DEDUP_REMOVED lines=19> */
.L_x_10201:
[----:B------:R-:W-:Y:S05]  /*1bc90*/  BSYNC B1 ;  /* 0x0000000000017941 */ /* 0x000fea0003800000 */
.L_x_10200:
        /* <DEDUP_REMOVED lines=48> */
.L_x_10218:
        /* <DEDUP_REMOVED lines=142> */
.L_x_10217:
        /* <DEDUP_REMOVED lines=79> */
.L_x_10219:
[----:B------:R-:W-:-:S04]  /*1cd70*/  ISETP.NE.U32.AND P2, PT, R39, RZ, PT ;  /* 0x000000ff2700720c */ /* 0x000fc80003f45070 */
[----:B------:R-:W-:-:S13]  /*1cd80*/  ISETP.NE.OR.EX P0, PT, R38, RZ, P0, P2 ;  /* 0x000000ff2600720c */ /* 0x000fda0000705720 */
[----:B------:R-:W-:Y:S05]  /*1cd90*/  @!P0 BRA `(.L_x_10215) ;  /* 0x0000000000b48947 */ /* 0x000fea0003800000 */
.L_x_10216:
        /* <DEDUP_REMOVED lines=45> */
.L_x_10215:
        /* <DEDUP_REMOVED lines=48> */
.L_x_10214:
        /* <DEDUP_REMOVED lines=16> */
.L_x_10221:
        /* <DEDUP_REMOVED lines=27> */
.L_x_10220:
[----:B------:R-:W-:Y:S05]  /*1d620*/  @!P0 BRA `(.L_x_10222) ;  /* 0x0000000000808947 */ /* 0x000fea0003800000 */
[----:B------:R-:W-:Y:S01]  /*1d630*/  BSSY B2, `(.L_x_10222) ;  /* 0x000001f000027945 */ /* 0x000fe20003800000 */
[----:B------:R-:W-:Y:S01]  /*1d640*/  IMAD.U32 R29, RZ, RZ, UR10 ;  /* 0x0000000aff1d7e24 */ /* 0x000fe2000f8e00ff */
[----:B------:R-:W-:Y:S01]  /*1d650*/  MOV R19, UR11 ;  /* 0x0000000b00137c02 */ /* 0x000fe20008000f00 */
[----:B------:R-:W-:Y:S02]  /*1d660*/  IMAD.U32 R30, RZ, RZ, UR11 ;  /* 0x0000000bff1e7e24 */ /* 0x000fe4000f8e00ff */
[----:B------:R-:W-:-:S07]  /*1d670*/  IMAD.U32 R21, RZ, RZ, UR10 ;  /* 0x0000000aff157e24 */ /* 0x000fce000f8e00ff */
.L_x_10223:
        /* <DEDUP_REMOVED lines=27> */
.L_x_10222:
        /* <DEDUP_REMOVED lines=19> */
.L_x_10213:
[----:B------:R-:W-:Y:S05]  /*1d960*/  BSYNC B1 ;  /* 0x0000000000017941 */ /* 0x000fea0003800000 */
.L_x_10212:
        /* <DEDUP_REMOVED lines=48> */
.L_x_10230:
        /* <DEDUP_REMOVED lines=142> */
.L_x_10229:
        /* <DEDUP_REMOVED lines=77> */
.L_x_10231:
[----:B------:R-:W-:-:S04]  /*1ea20*/  ISETP.NE.U32.AND P2, PT, R38, RZ, PT ;  /* 0x000000ff2600720c */ /* 0x000fc80003f45070 */
[----:B------:R-:W-:-:S13]  /*1ea30*/  ISETP.NE.OR.EX P0, PT, R42, RZ, P0, P2 ;  /* 0x000000ff2a00720c */ /* 0x000fda0000705720 */
[----:B------:R-:W-:Y:S05]  /*1ea40*/  @!P0 BRA `(.L_x_10227) ;  /* 0x0000000000b08947 */ /* 0x000fea0003800000 */
.L_x_10228:
        /* <DEDUP_REMOVED lines=44> */
.L_x_10227:
        /* <DEDUP_REMOVED lines=48> */
.L_x_10226:
        /* <DEDUP_REMOVED lines=16> */
.L_x_10233:
        /* <DEDUP_REMOVED lines=27> */
.L_x_10232:
[----:B------:R-:W-:Y:S05]  /*1f2c0*/  @!P0 BRA `(.L_x_10234) ;  /* 0x0000000000808947 */ /* 0x000fea0003800000 */
[----:B------:R-:W-:Y:S01]  /*1f2d0*/  BSSY B2, `(.L_x_10234) ;  /* 0x000001f000027945 */ /* 0x000fe20003800000 */
[----:B------:R-:W-:Y:S01]  /*1f2e0*/  IMAD.U32 R27, RZ, RZ, UR10 ;  /* 0x0000000aff1b7e24 */ /* 0x000fe2000f8e00ff */
[----:B------:R-:W-:Y:S01]  /*1f2f0*/  MOV R19, UR10 ;  /* 0x0000000a00137c02 */ /* 0x000fe20008000f00 */
[----:B------:R-:W-:Y:S02]  /*1f300*/  IMAD.U32 R28, RZ, RZ, UR11 ;  /* 0x0000000bff1c7e24 */ /* 0x000fe4000f8e00ff */
[----:B------:R-:W-:-:S07]  /*1f310*/  IMAD.U32 R17, RZ, RZ, UR11 ;  /* 0x0000000bff117e24 */ /* 0x000fce000f8e00ff */
.L_x_10235:
        /* <DEDUP_REMOVED lines=27> */
.L_x_10234:
        /* <DEDUP_REMOVED lines=19> */
.L_x_10225:
[----:B------:R-:W-:Y:S05]  /*1f600*/  BSYNC B1 ;  /* 0x0000000000017941 */ /* 0x000fea0003800000 */
.L_x_10224:
        /* <DEDUP_REMOVED lines=48> */
.L_x_10242:
        /* <DEDUP_REMOVED lines=141> */
.L_x_10241:
        /* <DEDUP_REMOVED lines=77> */
.L_x_10243:
[----:B------:R-:W-:-:S04]  /*206b0*/  ISETP.NE.U32.AND P2, PT, R38, RZ, PT ;  /* 0x000000ff2600720c */ /* 0x000fc80003f45070 */
[----:B------:R-:W-:-:S13]  /*206c0*/  ISETP.NE.OR.EX P0, PT, R41, RZ, P0, P2 ;  /* 0x000000ff2900720c */ /* 0x000fda0000705720 */
[----:B------:R-:W-:Y:S05]  /*206d0*/  @!P0 BRA `(.L_x_10239) ;  /* 0x0000000000ac8947 */ /* 0x000fea0003800000 */
.L_x_10240:
        /* <DEDUP_REMOVED lines=43> */
.L_x_10239:
        /* <DEDUP_REMOVED lines=48> */
.L_x_10238:
        /* <DEDUP_REMOVED lines=16> */
.L_x_10245:
        /* <DEDUP_REMOVED lines=27> */
.L_x_10244:
[----:B------:R-:W-:Y:S05]  /*20f40*/  @!P0 BRA `(.L_x_10246) ;  /* 0x0000000000808947 */ /* 0x000fea0003800000 */
[----:B------:R-:W-:Y:S01]  /*20f50*/  BSSY B2, `(.L_x_10246) ;  /* 0x000001f000027945 */ /* 0x000fe20003800000 */
[----:B------:R-:W-:Y:S01]  /*20f60*/  IMAD.U32 R25, RZ, RZ, UR10 ;  /* 0x0000000aff197e24 */ /* 0x000fe2000f8e00ff */
[----:B------:R-:W-:Y:S01]  /*20f70*/  MOV R15, UR11 ;  /* 0x0000000b000f7c02 */ /* 0x000fe20008000f00 */
[----:B------:R-:W-:Y:S02]  /*20f80*/  IMAD.U32 R26, RZ, RZ, UR11 ;  /* 0x0000000bff1a7e24 */ /* 0x000fe4000f8e00ff */
[----:B------:R-:W-:-:S07]  /*20f90*/  IMAD.U32 R17, RZ, RZ, UR10 ;  /* 0x0000000aff117e24 */ /* 0x000fce000f8e00ff */
.L_x_10247:
        /* <DEDUP_REMOVED lines=27> */
.L_x_10246:
        /* <DEDUP_REMOVED lines=19> */
.L_x_10237:
[----:B------:R-:W-:Y:S05]  /*21280*/  BSYNC B1 ;  /* 0x0000000000017941 */ /* 0x000fea0003800000 */
.L_x_10236:
        /* <DEDUP_REMOVED lines=47> */
.L_x_10252:
        /* <DEDUP_REMOVED lines=144> */
.L_x_10251:
        /* <DEDUP_REMOVED lines=79> */
.L_x_10253:
[----:B------:R-:W-:-:S04]  /*22370*/  ISETP.NE.U32.AND P2, PT, R8, RZ, PT ;  /* 0x000000ff0800720c */ /* 0x000fc80003f45070 */
[----:B------:R-:W-:-:S13]  /*22380*/  ISETP.NE.OR.EX P0, PT, R40, RZ, P0, P2 ;  /* 0x000000ff2800720c */ /* 0x000fda0000705720 */
[----:B------:R-:W-:Y:S05]  /*22390*/  @!P0 BRA `(.L_x_10249) ;  /* 0x0000000000b48947 */ /* 0x000fea0003800000 */
.L_x_10250:
        /* <DEDUP_REMOVED lines=45> */
.L_x_10249:
        /* <DEDUP_REMOVED lines=48> */
.L_x_10248:
        /* <DEDUP_REMOVED lines=16> */
.L_x_10255:
        /* <DEDUP_REMOVED lines=27> */
.L_x_10254:
[----:B------:R-:W-:Y:S05]  /*22c20*/  @!P0 BRA `(.L_x_10256) ;  /* 0x0000000000808947 */ /* 0x000fea0003800000 */
[----:B------:R-:W-:Y:S01]  /*22c30*/  BSSY B1, `(.L_x_10256) ;  /* 0x000001f000017945 */ /* 0x000fe20003800000 */
[----:B------:R-:W-:Y:S01]  /*22c40*/  IMAD.U32 R21, RZ, RZ, UR10 ;  /* 0x0000000aff157e24 */ /* 0x000fe2000f8e00ff */
[----:B------:R-:W-:Y:S01]  /*22c50*/  MOV R11, UR11 ;  /* 0x0000000b000b7c02 */ /* 0x000fe20008000f00 */
[----:B------:R-:W-:Y:S02]  /*22c60*/  IMAD.U32 R23, RZ, RZ, UR11 ;  /* 0x0000000bff177e24 */ /* 0x000fe4000f8e00ff */
[----:B------:R-:W-:-:S07]  /*22c70*/  IMAD.U32 R15, RZ, RZ, UR10 ;  /* 0x0000000aff0f7e24 */ /* 0x000fce000f8e00ff */
.L_x_10257:
        /* <DEDUP_REMOVED lines=27> */
.L_x_10256:
        /* <DEDUP_REMOVED lines=19> */
.L_x_10159:
[----:B------:R-:W-:Y:S05]  /*22f60*/  BSYNC B0 ;  /* 0x0000000000007941 */ /* 0x000fea0003800000 */
.L_x_10115:
        /* <DEDUP_REMOVED lines=23> */
.L_x_10260:
[----:B------:R-:W-:-:S13]  /*230e0*/  ISETP.GE.AND P0, PT, R7, R2, PT ;  /* 0x000000020700720c */ /* 0x000fda0003f06270 */
[----:B------:R-:W-:Y:S05]  /*230f0*/  @P0 BRA `(.L_x_10262) ;  /* 0x0000000000300947 */ /* 0x000fea0003800000 */
[----:B0-----:R-:W0:Y:S01]  /*23100*/  LDC.64 R4, c[0x0][0x270] ;  /* 0x00009c00ff047b82 */ /* 0x001e220000000a00 */
[----:B------:R-:W-:Y:S02]  /*23110*/  IMAD.IADD R3, R0, 0x1, R7 ;  /* 0x0000000100037824 */ /* 0x000fe400078e0207 */
[----:B------:R-:W-:Y:S02]  /*23120*/  VIADD R7, R7, 0x80 ;  /* 0x0000008007077836 */ /* 0x000fe40000000000 */
[----:B0-----:R-:W-:-:S05]  /*23130*/  IMAD.WIDE.U32 R4, R3, 0x8, R4 ;  /* 0x0000000803047825 */ /* 0x001fca00078e0004 */
[----:B------:R1:W-:Y:S02]  /*23140*/  STG.E.64 desc[UR6][R4.64], RZ ;  /* 0x000000ff04007986 */ /* 0x0003e4000c101b06 */
.L_x_10261:
[----:B------:R-:W-:-:S13]  /*23150*/  ISETP.GE.AND P0, PT, R7, R2, PT ;  /* 0x000000020700720c */ /* 0x000fda0003f06270 */
[----:B------:R-:W-:Y:S05]  /*23160*/  @P0 BRA `(.L_x_10263) ;  /* 0x0000000000340947 */ /* 0x000fea0003800000 */
[----:B01----:R-:W0:Y:S01]  /*23170*/  LDC.64 R4, c[0x0][0x270] ;  /* 0x00009c00ff047b82 */ /* 0x003e220000000a00 */
[----:B------:R-:W-:Y:S02]  /*23180*/  IMAD.IADD R3, R0, 0x1, R7 ;  /* 0x0000000100037824 */ /* 0x000fe400078e0207 */
[----:B------:R-:W-:Y:S02]  /*23190*/  VIADD R7, R7, 0x80 ;  /* 0x0000008007077836 */ /* 0x000fe40000000000 */
[----:B0-----:R-:W-:-:S05]  /*231a0*/  IMAD.WIDE.U32 R4, R3, 0x8, R4 ;  /* 0x0000000803047825 */ /* 0x001fca00078e0004 */
[----:B------:R1:W-:Y:S02]  /*231b0*/  STG.E.64 desc[UR6][R4.64], RZ ;  /* 0x000000ff04007986 */ /* 0x0003e4000c101b06 */
.L_x_10262:
        /* <DEDUP_REMOVED lines=8> */
.L_x_10263:
[----:B------:R-:W-:Y:S05]  /*23240*/  BSYNC B1 ;  /* 0x0000000000017941 */ /* 0x000fea0003800000 */
.L_x_10259:
[----:B------:R-:W-:-:S13]  /*23250*/  ISETP.GE.AND P0, PT, R7, R2, PT ;  /* 0x000000020700720c */ /* 0x000fda0003f06270 */
[----:B012---:R-:W0:Y:S01]  /*23260*/  @!P0 LDC.64 R4, c[0x0][0x270] ;  /* 0x00009c00ff048b82 */ /* 0x007e220000000a00 */
[----:B------:R-:W-:Y:S02]  /*23270*/  @!P0 IMAD.IADD R3, R0, 0x1, R7 ;  /* 0x0000000100038824 */ /* 0x000fe400078e0207 */
[----:B------:R-:W-:Y:S02]  /*23280*/  @!P0 VIADD R7, R7, 0x80 ;  /* 0x0000008007078836 */ /* 0x000fe40000000000 */
[----:B0-----:R-:W-:-:S05]  /*23290*/  @!P0 IMAD.WIDE.U32 R4, R3, 0x8, R4 ;  /* 0x0000000803048825 */ /* 0x001fca00078e0004 */
[----:B------:R2:W-:Y:S02]  /*232a0*/  @!P0 STG.E.64 desc[UR6][R4.64], RZ ;  /* 0x000000ff04008986 */ /* 0x0005e4000c101b06 */
.L_x_10264:
[----:B------:R-:W-:Y:S05]  /*232b0*/  BSYNC B0 ;  /* 0x0000000000007941 */ /* 0x000fea0003800000 */
.L_x_10258:
        /* <DEDUP_REMOVED lines=8> */
.L_x_10265:
        /* <DEDUP_REMOVED lines=12> */
.L_x_18597:


//--------------------- .text._ZN2at6native29vectorized_elementwise_kernelILi8EZZNS0_73_GLOBAL__N__c8866d80_35_SparseBinaryOpIntersectionKernel_cu_f5210f67_363642_sparse_binary_op_intersection_kernel_implINS2_18CUDAKernelLauncherENS2_36CUDAValueSelectionIntersectionKernelINS2_9RhsProjOpEEElLl0EEEvRNS_6TensorERKS8_SB_RKSt6vectorIlSaIlEERKSt8optionalIS8_ESK_bbENKUlvE3_clEvEUllE_St5arrayIPcLm2EEEEviT0_T1_ --------------------------
	.section	.text._ZN2at6native29vectorized_elementwise_kernelILi8EZZNS0_73_GLOBAL__N__c8866d80_35_SparseBinaryOpIntersectionKernel_cu_f5210f67_363642_sparse_binary_op_intersection_kernel_implINS2_18CUDAKernelLauncherENS2_36CUDAValueSelectionIntersectionKernelINS2_9RhsProjOpEEElLl0EEEvRNS_6TensorERKS8_SB_RKSt6vectorIlSaIlEERKSt8optionalIS8_ESK_bbENKUlvE3_clEvEUllE_St5arrayIPcLm2EEEEviT0_T1_,"ax",@progbits
	.align	128
        .global         _ZN2at6native29vectorized_elementwise_kernelILi8EZZNS0_73_GLOBAL__N__c8866d80_35_SparseBinaryOpIntersectionKernel_cu_f5210f67_363642_sparse_binary_op_intersection_kernel_implINS2_18CUDAKernelLauncherENS2_36CUDAValueSelectionIntersectionKernelINS2_9RhsProjOpEEElLl0EEEvRNS_6TensorERKS8_SB_RKSt6vectorIlSaIlEERKSt8optionalIS8_ESK_bbENKUlvE3_clEvEUllE_St5arrayIPcLm2EEEEviT0_T1_
        .type           _ZN2at6native29vectorized_elementwise_kernelILi8EZZNS0_73_GLOBAL__N__c8866d80_35_SparseBinaryOpIntersectionKernel_cu_f5210f67_363642_sparse_binary_op_intersection_kernel_implINS2_18CUDAKernelLauncherENS2_36CUDAValueSelectionIntersectionKernelINS2_9RhsProjOpEEElLl0EEEvRNS_6TensorERKS8_SB_RKSt6vectorIlSaIlEERKSt8optionalIS8_ESK_bbENKUlvE3_clEvEUllE_St5arrayIPcLm2EEEEviT0_T1_,@function
        .size           _ZN2at6native29vectorized_elementwise_kernelILi8EZZNS0_73_GLOBAL__N__c8866d80_35_SparseBinaryOpIntersectionKernel_cu_f5210f67_363642_sparse_binary_op_intersection_kernel_implINS2_18CUDAKernelLauncherENS2_36CUDAValueSelectionIntersectionKernelINS2_9RhsProjOpEEElLl0EEEvRNS_6TensorERKS8_SB_RKSt6vectorIlSaIlEERKSt8optionalIS8_ESK_bbENKUlvE3_clEvEUllE_St5arrayIPcLm2EEEEviT0_T1_,(.L_x_18598 - _ZN2at6native29vectorized_elementwise_kernelILi8EZZNS0_73_GLOBAL__N__c8866d80_35_SparseBinaryOpIntersectionKernel_cu_f5210f67_363642_sparse_binary_op_intersection_kernel_implINS2_18CUDAKernelLauncherENS2_36CUDAValueSelectionIntersectionKernelINS2_9RhsProjOpEEElLl0EEEvRNS_6TensorERKS8_SB_RKSt6vectorIlSaIlEERKSt8optionalIS8_ESK_bbENKUlvE3_clEvEUllE_St5arrayIPcLm2EEEEviT0_T1_)
        .other          _ZN2at6native29vectorized_elementwise_kernelILi8EZZNS0_73_GLOBAL__N__c8866d80_35_SparseBinaryOpIntersectionKernel_cu_f5210f67_363642_sparse_binary_op_intersection_kernel_implINS2_18CUDAKernelLauncherENS2_36CUDAValueSelectionIntersectionKernelINS2_9RhsProjOpEEElLl0EEEvRNS_6TensorERKS8_SB_RKSt6vectorIlSaIlEERKSt8optionalIS8_ESK_bbENKUlvE3_clEvEUllE_St5arrayIPcLm2EEEEviT0_T1_,@"STO_CUDA_ENTRY STV_DEFAULT"
_ZN2at6native29vectorized_elementwise_kernelILi8EZZNS0_73_GLOBAL__N__c8866d80_35_SparseBinaryOpIntersectionKernel_cu_f5210f67_363642_sparse_binary_op_intersection_kernel_implINS2_18CUDAKernelLauncherENS2_36CUDAValueSelectionIntersectionKernelINS2_9RhsProjOpEEElLl0EEEvRNS_6TensorERKS8_SB_RKSt6vectorIlSaIlEERKSt8optionalIS8_ESK_bbENKUlvE3_clEvEUllE_St5arrayIPcLm2EEEEviT0_T1_:
.text._ZN2at6native29vectorized_elementwise_kernelILi8EZZNS0_73_GLOBAL__N__c8866d80_35_SparseBinaryOpIntersectionKernel_cu_f5210f67_363642_sparse_binary_op_intersection_kernel_implINS2_18CUDAKernelLauncherENS2_36CUDAValueSelectionIntersectionKernelINS2_9RhsProjOpEEElLl0EEEvRNS_6TensorERKS8_SB_RKSt6vectorIlSaIlEERKSt8optionalIS8_ESK_bbENKUlvE3_clEvEUllE_St5arrayIPcLm2EEEEviT0_T1_:
        /* <DEDUP_REMOVED lines=105> */
.L_x_10268:
[----:B------:R-:W-:Y:S01]  /*0690*/  BSSY B0, `(.L_x_10270) ;  /* 0x0000021000007945 */ /* 0x000fe20003800000 */
[----:B------:R-:W-:Y:S02]  /*06a0*/  IMAD.U32 R37, RZ, RZ, UR14 ;  /* 0x0000000eff257e24 */ /* 0x000fe4000f8e00ff */
[----:B------:R-:W-:Y:S02]  /*06b0*/  IMAD.U32 R36, RZ, RZ, UR15 ;  /* 0x0000000fff247e24 */ /* 0x000fe4000f8e00ff */
[----:B------:R-:W-:Y:S02]  /*06c0*/  IMAD.U32 R35, RZ, RZ, UR14 ;  /* 0x0000000eff237e24 */ /* 0x000fe4000f8e00ff */
[----:B------:R-:W-:Y:S02]  /*06d0*/  IMAD.U32 R34, RZ, RZ, UR15 ;  /* 0x0000000fff227e24 */ /* 0x000fe4000f8e00ff */
[----:B------:R-:W-:Y:S02]  /*06e0*/  IMAD.MOV.U32 R31, RZ, RZ, R32 ;  /* 0x000000ffff1f7224 */ /* 0x000fe400078e0020 */
[----:B------:R-:W-:-:S07]  /*06f0*/  IMAD.MOV.U32 R30, RZ, RZ, R33 ;  /* 0x000000ffff1e7224 */ /* 0x000fce00078e0021 */
.L_x_10271:
        /* <DEDUP_REMOVED lines=27> */
.L_x_10270:
        /* <DEDUP_REMOVED lines=8> */
.L_x_10273:
        /* <DEDUP_REMOVED lines=27> */
.L_x_10272:
        /* <DEDUP_REMOVED lines=28> */
.L_x_10275:
        /* <DEDUP_REMOVED lines=27> */
.L_x_10274:
[----:B------:R-:W-:Y:S01]  /*0e50*/  BSSY B0, `(.L_x_10276) ;  /* 0x0000021000007945 */ /* 0x000fe20003800000 */
[----:B------:R-:W-:Y:S01]  /*0e60*/  IMAD.MOV.U32 R34, RZ, RZ, R32 ;  /* 0x000000ffff227224 */ /* 0x000fe200078e0020 */
[----:B------:R-:W-:Y:S01]  /*0e70*/  MOV R31, UR8 ;  /* 0x00000008001f7c02 */ /* 0x000fe20008000f00 */
[----:B------:R-:W-:Y:S02]  /*0e80*/  IMAD.MOV.U32 R35, RZ, RZ, R33 ;  /* 0x000000ffff237224 */ /* 0x000fe400078e0021 */
[----:B------:R-:W-:Y:S02]  /*0e90*/  IMAD.U32 R30, RZ, RZ, UR9 ;  /* 0x00000009ff1e7e24 */ /* 0x000fe4000f8e00ff */
[----:B------:R-:W-:Y:S02]  /*0ea0*/  IMAD.U32 R28, RZ, RZ, UR8 ;  /* 0x00000008ff1c7e24 */ /* 0x000fe4000f8e00ff */
[----:B------:R-:W-:-:S07]  /*0eb0*/  IMAD.U32 R29, RZ, RZ, UR9 ;  /* 0x00000009ff1d7e24 */ /* 0x000fce000f8e00ff */
.L_x_10277:
        /* <DEDUP_REMOVED lines=27> */
.L_x_10276:
        /* <DEDUP_REMOVED lines=23> */
.L_x_10279:
        /* <DEDUP_REMOVED lines=27> */
.L_x_10278:
[----:B------:R-:W-:Y:S01]  /*1390*/  BSSY B0, `(.L_x_10280) ;  /* 0x0000021000007945 */ /* 0x000fe20003800000 */
[----:B------:R-:W-:Y:S01]  /*13a0*/  IMAD.MOV.U32 R38, RZ, RZ, R32 ;  /* 0x000000ffff267224 */ /* 0x000fe200078e0020 */
[----:B------:R-:W-:Y:S01]  /*13b0*/  MOV R35, R33 ;  /* 0x0000002100237202 */ /* 0x000fe20000000f00 */
[----:B------:R-:W-:Y:S02]  /*13c0*/  IMAD.U32 R34, RZ, RZ, UR8 ;  /* 0x00000008ff227e24 */ /* 0x000fe4000f8e00ff */
[----:B------:R-:W-:Y:S02]  /*13d0*/  IMAD.U32 R36, RZ, RZ, UR9 ;  /* 0x00000009ff247e24 */ /* 0x000fe4000f8e00ff */
[----:B------:R-:W-:Y:S02]  /*13e0*/  IMAD.U32 R30, RZ, RZ, UR8 ;  /* 0x00000008ff1e7e24 */ /* 0x000fe4000f8e00ff */
[----:B------:R-:W-:-:S07]  /*13f0*/  IMAD.U32 R24, RZ, RZ, UR9 ;  /* 0x00000009ff187e24 */ /* 0x000fce000f8e00ff */
.L_x_10281:
        /* <DEDUP_REMOVED lines=27> */
.L_x_10280:
        /* <DEDUP_REMOVED lines=28> */
.L_x_10283:
        /* <DEDUP_REMOVED lines=27> */
.L_x_10282:
[----:B------:R-:W-:Y:S01]  /*1920*/  BSSY B0, `(.L_x_10284) ;  /* 0x0000021000007945 */ /* 0x000fe20003800000 */
[----:B------:R-:W-:Y:S01]  /*1930*/  MOV R34, R32 ;  /* 0x0000002000227202 */ /* 0x000fe20000000f00 */
[----:B------:R-:W-:Y:S02]  /*1940*/  IMAD.MOV.U32 R35, RZ, RZ, R33 ;  /* 0x000000ffff237224 */ /* 0x000fe400078e0021 */
[----:B------:R-:W-:Y:S02]  /*1950*/  IMAD.U32 R30, RZ, RZ, UR8 ;  /* 0x00000008ff1e7e24 */ /* 0x000fe4000f8e00ff */
[----:B------:R-:W-:Y:S02]  /*1960*/  IMAD.U32 R31, RZ, RZ, UR9 ;  /* 0x00000009ff1f7e24 */ /* 0x000fe4000f8e00ff */
[----:B------:R-:W-:Y:S02]  /*1970*/  IMAD.U32 R29, RZ, RZ, UR8 ;  /* 0x00000008ff1d7e24 */ /* 0x000fe4000f8e00ff */
[----:B------:R-:W-:-:S07]  /*1980*/  IMAD.U32 R9, RZ, RZ, UR9 ;  /* 0x00000009ff097e24 */ /* 0x000fce000f8e00ff */
.L_x_10285:
        /* <DEDUP_REMOVED lines=27> */
.L_x_10284:
        /* <DEDUP_REMOVED lines=26> */
.L_x_10287:
        /* <DEDUP_REMOVED lines=27> */
.L_x_10286:
[----:B------:R-:W-:Y:S01]  /*1e90*/  BSSY B0, `(.L_x_10288) ;  /* 0x0000021000007945 */ /* 0x000fe20003800000 */
[----:B------:R-:W-:Y:S02]  /*1ea0*/  IMAD.MOV.U32 R31, RZ, RZ, R32 ;  /* 0x000000ffff1f7224 */ /* 0x000fe400078e0020 */
[----:B------:R-:W-:Y:S02]  /*1eb0*/  IMAD.MOV.U32 R30, RZ, RZ, R33 ;  /* 0x000000ffff1e7224 */ /* 0x000fe400078e0021 */
[----:B------:R-:W-:Y:S02]  /*1ec0*/  IMAD.U32 R27, RZ, RZ, UR8 ;  /* 0x00000008ff1b7e24 */ /* 0x000fe4000f8e00ff */
[----:B------:R-:W-:Y:S02]  /*1ed0*/  IMAD.U32 R29, RZ, RZ, UR9 ;  /* 0x00000009ff1d7e24 */ /* 0x000fe4000f8e00ff */
[----:B------:R-:W-:Y:S02]  /*1ee0*/  IMAD.U32 R25, RZ, RZ, UR8 ;  /* 0x00000008ff197e24 */ /* 0x000fe4000f8e00ff */
[----:B------:R-:W-:-:S07]  /*1ef0*/  IMAD.U32 R9, RZ, RZ, UR9 ;  /* 0x00000009ff097e24 */ /* 0x000fce000f8e00ff */
.L_x_10289:
        /* <DEDUP_REMOVED lines=27> */
.L_x_10288:
        /* <DEDUP_REMOVED lines=26> */
.L_x_10291:
        /* <DEDUP_REMOVED lines=27> */
.L_x_10290:
[----:B------:R-:W-:Y:S01]  /*2400*/  BSSY B0, `(.L_x_10292) ;  /* 0x0000021000007945 */ /* 0x000fe20003800000 */
[----:B------:R-:W-:Y:S01]  /*2410*/  IMAD.MOV.U32 R29, RZ, RZ, R32 ;  /* 0x000000ffff1d7224 */ /* 0x000fe200078e0020 */
[----:B------:R-:W-:Y:S01]  /*2420*/  MOV R27, UR9 ;  /* 0x00000009001b7c02 */ /* 0x000fe20008000f00 */
[----:B------:R-:W-:Y:S02]  /*2430*/  IMAD.MOV.U32 R28, RZ, RZ, R33 ;  /* 0x000000ffff1c7224 */ /* 0x000fe400078e0021 */
[----:B------:R-:W-:Y:S02]  /*2440*/  IMAD.U32 R24, RZ, RZ, UR8 ;  /* 0x00000008ff187e24 */ /* 0x000fe4000f8e00ff */
[----:B------:R-:W-:Y:S02]  /*2450*/  IMAD.U32 R26, RZ, RZ, UR9 ;  /* 0x00000009ff1a7e24 */ /* 0x000fe4000f8e00ff */
[----:B------:R-:W-:-:S07]  /*2460*/  IMAD.U32 R25, RZ, RZ, UR8 ;  /* 0x00000008ff197e24 */ /* 0x000fce000f8e00ff */
.L_x_10293:
        /* <DEDUP_REMOVED lines=27> */
.L_x_10292:
        /* <DEDUP_REMOVED lines=26> */
.L_x_10295:
        /* <DEDUP_REMOVED lines=27> */
.L_x_10294:
[----:B------:R-:W-:Y:S01]  /*2970*/  BSSY B0, `(.L_x_10296) ;  /* 0x0000021000007945 */ /* 0x000fe20003800000 */
[----:B------:R-:W-:Y:S01]  /*2980*/  IMAD.MOV.U32 R27, RZ, RZ, R32 ;  /* 0x000000ffff1b7224 */ /* 0x000fe200078e0020 */
[----:B------:R-:W-:Y:S01]  /*2990*/  MOV R23, UR8 ;  /* 0x0000000800177c02 */ /* 0x000fe20008000f00 */
[----:B------:R-:W-:Y:S02]  /*29a0*/  IMAD.MOV.U32 R26, RZ, RZ, R33 ;  /* 0x000000ffff1a7224 */ /* 0x000fe400078e0021 */
[----:B------:R-:W-:Y:S02]  /*29b0*/  IMAD.U32 R22, RZ, RZ, UR8 ;  /* 0x00000008ff167e24 */ /* 0x000fe4000f8e00ff */
[----:B------:R-:W-:Y:S02]  /*29c0*/  IMAD.U32 R24, RZ, RZ, UR9 ;  /* 0x00000009ff187e24 */ /* 0x000fe4000f8e00ff */
[----:B------:R-:W-:-:S07]  /*29d0*/  IMAD.U32 R25, RZ, RZ, UR9 ;  /* 0x00000009ff197e24 */ /* 0x000fce000f8e00ff */
.L_x_10297:
        /* <DEDUP_REMOVED lines=27> */
.L_x_10296:
        /* <DEDUP_REMOVED lines=26> */
.L_x_10299:
        /* <DEDUP_REMOVED lines=27> */
.L_x_10298:
[----:B------:R-:W-:Y:S01]  /*2ee0*/  BSSY B0, `(.L_x_10300) ;  /* 0x000001d000007945 */ /* 0x000fe20003800000 */
[----:B------:R-:W-:Y:S02]  /*2ef0*/  IMAD.U32 R19, RZ, RZ, UR8 ;  /* 0x00000008ff137e24 */ /* 0x000fe4000f8e00ff */
[----:B------:R-:W-:-:S07]  /*2f00*/  IMAD.U32 R22, RZ, RZ, UR9 ;  /* 0x00000009ff167e24 */ /* 0x000fce000f8e00ff */
.L_x_10301:
        /* <DEDUP_REMOVED lines=27> */
.L_x_10300:
        /* <DEDUP_REMOVED lines=15> */
.L_x_10267:
        /* <DEDUP_REMOVED lines=45> */
.L_x_10306:
        /* <DEDUP_REMOVED lines=140> */
.L_x_10305:
        /* <DEDUP_REMOVED lines=79> */
.L_x_10307:
[----:B------:R-:W-:-:S04]  /*4230*/  ISETP.NE.U32.AND P2, PT, R2, RZ, PT ;  /* 0x000000ff0200720c */ /* 0x000fc80003f45070 */
[----:B------:R-:W-:-:S13]  /*4240*/  ISETP.NE.OR.EX P0, PT, R3, RZ, P0, P2 ;  /* 0x000000ff0300720c */ /* 0x000fda0000705720 */
[----:B------:R-:W-:Y:S05]  /*4250*/  @!P0 BRA `(.L_x_10303) ;  /* 0x0000000000b08947 */ /* 0x000fea0003800000 */
.L_x_10304:
        /* <DEDUP_REMOVED lines=44> */
.L_x_10303:
        /* <DEDUP_REMOVED lines=50> */
.L_x_10302:
        /* <DEDUP_REMOVED lines=21> */
.L_x_10309:
        /* <DEDUP_REMOVED lines=27> */
.L_x_10308:
        /* <DEDUP_REMOVED lines=9> */
.L_x_10311:
        /* <DEDUP_REMOVED lines=27> */
.L_x_10310:
        /* <DEDUP_REMOVED lines=54> */
.L_x_10316:
        /* <DEDUP_REMOVED lines=142> */
.L_x_10315:
        /* <DEDUP_REMOVED lines=79> */
.L_x_10317:
[----:B------:R-:W-:-:S04]  /*5eb0*/  ISETP.NE.U32.AND P3, PT, R41, RZ, PT ;  /* 0x000000ff2900720c */ /* 0x000fc80003f65070 */
[----:B------:R-:W-:-:S13]  /*5ec0*/  ISETP.NE.OR.EX P0, PT, R40, RZ, P0, P3 ;  /* 0x000000ff2800720c */ /* 0x000fda0000705730 */
[----:B------:R-:W-:Y:S05]  /*5ed0*/  @!P0 BRA `(.L_x_10313) ;  /* 0x0000000000b48947 */ /* 0x000fea0003800000 */
.L_x_10314:
        /* <DEDUP_REMOVED lines=45> */
.L_x_10313:
        /* <DEDUP_REMOVED lines=51> */
.L_x_10312:
        /* <DEDUP_REMOVED lines=15> */
.L_x_10319:
        /* <DEDUP_REMOVED lines=27> */
.L_x_10318:
        /* <DEDUP_REMOVED lines=8> */
.L_x_10321:
        /* <DEDUP_REMOVED lines=27> */
.L_x_10320:
        /* <DEDUP_REMOVED lines=54> */
.L_x_10326:
        /* <DEDUP_REMOVED lines=142> */
.L_x_10325:
        /* <DEDUP_REMOVED lines=79> */
.L_x_10327:
[----:B------:R-:W-:-:S04]  /*7ae0*/  ISETP.NE.U32.AND P3, PT, R41, RZ, PT ;  /* 0x000000ff2900720c */ /* 0x000fc80003f65070 */
[----:B------:R-:W-:-:S13]  /*7af0*/  ISETP.NE.OR.EX P0, PT, R40, RZ, P0, P3 ;  /* 0x000000ff2800720c */ /* 0x000fda0000705730 */
[----:B------:R-:W-:Y:S05]  /*7b00*/  @!P0 BRA `(.L_x_10323) ;  /* 0x0000000000b48947 */ /* 0x000fea0003800000 */
.L_x_10324:
        /* <DEDUP_REMOVED lines=45> */
.L_x_10323:
        /* <DEDUP_REMOVED lines=52> */
.L_x_10322:
        /* <DEDUP_REMOVED lines=15> */
.L_x_10329:
        /* <DEDUP_REMOVED lines=27> */
.L_x_10328:
        /* <DEDUP_REMOVED lines=8> */
.L_x_10331:
        /* <DEDUP_REMOVED lines=27> */
.L_x_10330:
        /* <DEDUP_REMOVED lines=50> */
.L_x_10336:
        /* <DEDUP_REMOVED lines=141> */
.L_x_10335:
        /* <DEDUP_REMOVED lines=79> */
.L_x_10337:
[----:B------:R-:W-:-:S04]  /*96d0*/  ISETP.NE.U32.AND P3, PT, R7, RZ, PT ;  /* 0x000000ff0700720c */ /* 0x000fc80003f65070 */
[----:B------:R-:W-:-:S13]  /*96e0*/  ISETP.NE.OR.EX P0, PT, R6, RZ, P0, P3 ;  /* 0x000000ff0600720c */ /* 0x000fda0000705730 */
[----:B------:R-:W-:Y:S05]  /*96f0*/  @!P0 BRA `(.L_x_10333) ;  /* 0x0000000000b48947 */ /* 0x000fea0003800000 */
.L_x_10334:
        /* <DEDUP_REMOVED lines=45> */
.L_x_10333:
        /* <DEDUP_REMOVED lines=51> */
.L_x_10332:
        /* <DEDUP_REMOVED lines=15> */
.L_x_10339:
        /* <DEDUP_REMOVED lines=27> */
.L_x_10338:
        /* <DEDUP_REMOVED lines=8> */
.L_x_10341:
        /* <DEDUP_REMOVED lines=27> */
.L_x_10340:
        /* <DEDUP_REMOVED lines=51> */
.L_x_10346:
        /* <DEDUP_REMOVED lines=139> */
.L_x_10345:
        /* <DEDUP_REMOVED lines=79> */
.L_x_10347:
[----:B------:R-:W-:-:S04]  /*b2a0*/  ISETP.NE.U32.AND P3, PT, R40, RZ, PT ;  /* 0x000000ff2800720c */ /* 0x000fc80003f65070 */
[----:B------:R-:W-:-:S13]  /*b2b0*/  ISETP.NE.OR.EX P0, PT, R42, RZ, P0, P3 ;  /* 0x000000ff2a00720c */ /* 0x000fda0000705730 */
[----:B------:R-:W-:Y:S05]  /*b2c0*/  @!P0 BRA `(.L_x_10343) ;  /* 0x0000000000b48947 */ /* 0x000fea0003800000 */
.L_x_10344:
        /* <DEDUP_REMOVED lines=45> */
.L_x_10343:
        /* <DEDUP_REMOVED lines=51> */
.L_x_10342:
        /* <DEDUP_REMOVED lines=14> */
.L_x_10349:
        /* <DEDUP_REMOVED lines=27> */
.L_x_10348:
        /* <DEDUP_REMOVED lines=8> */
.L_x_10351:
        /* <DEDUP_REMOVED lines=27> */
.L_x_10350:
        /* <DEDUP_REMOVED lines=51> */
.L_x_10356:
        /* <DEDUP_REMOVED lines=141> */
.L_x_10355:
        /* <DEDUP_REMOVED lines=79> */
.L_x_10357:
[----:B------:R-:W-:-:S04]  /*ce80*/  ISETP.NE.U32.AND P3, PT, R7, RZ, PT ;  /* 0x000000ff0700720c */ /* 0x000fc80003f65070 */
[----:B------:R-:W-:-:S13]  /*ce90*/  ISETP.NE.OR.EX P0, PT, R6, RZ, P0, P3 ;  /* 0x000000ff0600720c */ /* 0x000fda0000705730 */
[----:B------:R-:W-:Y:S05]  /*cea0*/  @!P0 BRA `(.L_x_10353) ;  /* 0x0000000000b48947 */ /* 0x000fea0003800000 */
.L_x_10354:
        /* <DEDUP_REMOVED lines=45> */
.L_x_10353:
        /* <DEDUP_REMOVED lines=51> */
.L_x_10352:
        /* <DEDUP_REMOVED lines=14> */
.L_x_10359:
        /* <DEDUP_REMOVED lines=27> */
.L_x_10358:
        /* <DEDUP_REMOVED lines=8> */
.L_x_10361:
        /* <DEDUP_REMOVED lines=27> */
.L_x_10360:
        /* <DEDUP_REMOVED lines=51> */
.L_x_10366:
        /* <DEDUP_REMOVED lines=146> */
.L_x_10365:
        /* <DEDUP_REMOVED lines=79> */
.L_x_10367:
[----:B------:R-:W-:-:S04]  /*eab0*/  ISETP.NE.U32.AND P3, PT, R6, RZ, PT ;  /* 0x000000ff0600720c */ /* 0x000fc80003f65070 */
[----:B------:R-:W-:-:S13]  /*eac0*/  ISETP.NE.OR.EX P0, PT, R40, RZ, P0, P3 ;  /* 0x000000ff2800720c */ /* 0x000fda0000705730 */
[----:B------:R-:W-:Y:S05]  /*ead0*/  @!P0 BRA `(.L_x_10363) ;  /* 0x0000000000b48947 */ /* 0x000fea0003800000 */
.L_x_10364:
        /* <DEDUP_REMOVED lines=45> */
.L_x_10363:
        /* <DEDUP_REMOVED lines=50> */
.L_x_10362:
        /* <DEDUP_REMOVED lines=14> */
.L_x_10369:
        /* <DEDUP_REMOVED lines=27> */
.L_x_10368:
        /* <DEDUP_REMOVED lines=8> */
.L_x_10371:
        /* <DEDUP_REMOVED lines=27> */
.L_x_10370:
        /* <DEDUP_REMOVED lines=51> */
.L_x_10376:
        /* <DEDUP_REMOVED lines=139> */
.L_x_10375:
        /* <DEDUP_REMOVED lines=77> */
.L_x_10377:
[----:B------:R-:W-:-:S04]  /*10640*/  ISETP.NE.U32.AND P1, PT, R6, RZ, PT ;  /* 0x000000ff0600720c */ /* 0x000fc80003f25070 */
[----:B------:R-:W-:-:S13]  /*10650*/  ISETP.NE.OR.EX P0, PT, R40, RZ, P0, P1 ;  /* 0x000000ff2800720c */ /* 0x000fda0000705710 */
[----:B------:R-:W-:Y:S05]  /*10660*/  @!P0 BRA `(.L_x_10373) ;  /* 0x0000000000ac8947 */ /* 0x000fea0003800000 */
.L_x_10374:
        /* <DEDUP_REMOVED lines=43> */
.L_x_10373:
        /* <DEDUP_REMOVED lines=50> */
.L_x_10372:
        /* <DEDUP_REMOVED lines=14> */
.L_x_10379:
        /* <DEDUP_REMOVED lines=27> */
.L_x_10378:
[----:B------:R-:W-:Y:S05]  /*10ed0*/  @!P2 BRA `(.L_x_10380) ;  /* 0x000000000078a947 */ /* 0x000fea0003800000 */
[----:B------:R-:W-:Y:S01]  /*10ee0*/  BSSY B0, `(.L_x_10380) ;  /* 0x000001d000007945 */ /* 0x000fe20003800000 */
[----:B------:R-:W-:Y:S02]  /*10ef0*/  IMAD.U32 R11, RZ, RZ, UR16 ;  /* 0x00000010ff0b7e24 */ /* 0x000fe4000f8e00ff */
[----:B------:R-:W-:-:S07]  /*10f00*/  IMAD.U32 R9, RZ, RZ, UR17 ;  /* 0x00000011ff097e24 */ /* 0x000fce000f8e00ff */
.L_x_10381:
        /* <DEDUP_REMOVED lines=27> */
.L_x_10380:
        /* <DEDUP_REMOVED lines=14> */
.L_x_10269:
        /* <DEDUP_REMOVED lines=9> */
.L_x_10266:
        /* <DEDUP_REMOVED lines=90> */
.L_x_10387:
        /* <DEDUP_REMOVED lines=27> */
.L_x_10386:
        /* <DEDUP_REMOVED lines=9> */
.L_x_10389:
        /* <DEDUP_REMOVED lines=27> */
.L_x_10388:
        /* <DEDUP_REMOVED lines=17> */
.L_x_10385:
[----:B------:R-:W-:Y:S05]  /*11cd0*/  BSYNC B1 ;  /* 0x0000000000017941 */ /* 0x000fea0003800000 */
.L_x_10384:
        /* <DEDUP_REMOVED lines=26> */
.L_x_10393:
        /* <DEDUP_REMOVED lines=27> */
.L_x_10392:
[----:B------:R-:W-:Y:S02]  /*12030*/  ULDC UR8, c[0x0][0x248] ;  /* 0x0000920000087ab9 */ /* 0x000fe40000000800 */
[----:B------:R-:W-:Y:S01]  /*12040*/  IMAD.U32 R32, RZ, RZ, UR8 ;  /* 0x00000008ff207e24 */ /* 0x000fe2000f8e00ff */
[----:B------:R-:W-:Y:S06]  /*12050*/  @!P0 BRA `(.L_x_10394) ;  /* 0x00000000007c8947 */ /* 0x000fec0003800000 */
[----:B------:R-:W-:Y:S01]  /*12060*/  BSSY B2, `(.L_x_10394) ;  /* 0x000001e000027945 */ /* 0x000fe20003800000 */
[----:B------:R-:W-:Y:S02]  /*12070*/  IMAD.MOV.U32 R34, RZ, RZ, R33 ;  /* 0x000000ffff227224 */ /* 0x000fe400078e0021 */
[----:B------:R-:W-:Y:S02]  /*12080*/  IMAD.U32 R35, RZ, RZ, UR8 ;  /* 0x00000008ff237e24 */ /* 0x000fe4000f8e00ff */
[----:B------:R-:W-:-:S07]  /*12090*/  IMAD.U32 R32, RZ, RZ, UR8 ;  /* 0x00000008ff207e24 */ /* 0x000fce000f8e00ff */
.L_x_10395:
        /* <DEDUP_REMOVED lines=27> */
.L_x_10394:
        /* <DEDUP_REMOVED lines=17> */
.L_x_10391:
[----:B------:R-:W-:Y:S05]  /*12360*/  BSYNC B1 ;  /* 0x0000000000017941 */ /* 0x000fea0003800000 */
.L_x_10390:
        /* <DEDUP_REMOVED lines=26> */
.L_x_10399:
        /* <DEDUP_REMOVED lines=27> */
.L_x_10398:
[----:B------:R-:W-:Y:S01]  /*126c0*/  IMAD.U32 R33, RZ, RZ, UR13 ;  /* 0x0000000dff217e24 */ /* 0x000fe2000f8e00ff */
[----:B------:R-:W-:Y:S06]  /*126d0*/  @!P0 BRA `(.L_x_10400) ;  /* 0x0000000000808947 */ /* 0x000fec0003800000 */
[----:B------:R-:W-:Y:S01]  /*126e0*/  BSSY B2, `(.L_x_10400) ;  /* 0x000001f000027945 */ /* 0x000fe20003800000 */
[----:B------:R-:W-:Y:S01]  /*126f0*/  IMAD.U32 R35, RZ, RZ, UR12 ;  /* 0x0000000cff237e24 */ /* 0x000fe2000f8e00ff */
[----:B------:R-:W-:Y:S01]  /*12700*/  MOV R33, UR13 ;  /* 0x0000000d00217c02 */ /* 0x000fe20008000f00 */
[----:B------:R-:W-:Y:S02]  /*12710*/  IMAD.U32 R34, RZ, RZ, UR13 ;  /* 0x0000000dff227e24 */ /* 0x000fe4000f8e00ff */
[----:B------:R-:W-:-:S07]  /*12720*/  IMAD.U32 R30, RZ, RZ, UR12 ;  /* 0x0000000cff1e7e24 */ /* 0x000fce000f8e00ff */
.L_x_10401:
        /* <DEDUP_REMOVED lines=27> */
.L_x_10400:
        /* <DEDUP_REMOVED lines=17> */
.L_x_10397:
[----:B------:R-:W-:Y:S05]  /*129f0*/  BSYNC B1 ;  /* 0x0000000000017941 */ /* 0x000fea0003800000 */
.L_x_10396:
        /* <DEDUP_REMOVED lines=25> */
.L_x_10405:
        /* <DEDUP_REMOVED lines=27> */
.L_x_10404:
[----:B------:R-:W-:Y:S05]  /*12d40*/  @!P0 BRA `(.L_x_10406) ;  /* 0x0000000000808947 */ /* 0x000fea0003800000 */
[----:B------:R-:W-:Y:S01]  /*12d50*/  BSSY B2, `(.L_x_10406) ;  /* 0x000001f000027945 */ /* 0x000fe20003800000 */
[----:B------:R-:W-:Y:S01]  /*12d60*/  IMAD.U32 R37, RZ, RZ, UR12 ;  /* 0x0000000cff257e24 */ /* 0x000fe2000f8e00ff */
[----:B------:R-:W-:Y:S01]  /*12d70*/  MOV R29, UR12 ;  /* 0x0000000c001d7c02 */ /* 0x000fe20008000f00 */
[----:B------:R-:W-:Y:S02]  /*12d80*/  IMAD.U32 R38, RZ, RZ, UR13 ;  /* 0x0000000dff267e24 */ /* 0x000fe4000f8e00ff */
[----:B------:R-:W-:-:S07]  /*12d90*/  IMAD.U32 R27, RZ, RZ, UR13 ;  /* 0x0000000dff1b7e24 */ /* 0x000fce000f8e00ff */
.L_x_10407:
        /* <DEDUP_REMOVED lines=27> */
.L_x_10406:
        /* <DEDUP_REMOVED lines=17> */
.L_x_10403:
[----:B------:R-:W-:Y:S05]  /*13060*/  BSYNC B1 ;  /* 0x0000000000017941 */ /* 0x000fea0003800000 */
.L_x_10402:
        /* <DEDUP_REMOVED lines=25> */
.L_x_10411:
        /* <DEDUP_REMOVED lines=27> */
.L_x_10410:
[----:B------:R-:W-:Y:S05]  /*133b0*/  @!P0 BRA `(.L_x_10412) ;  /* 0x0000000000808947 */ /* 0x000fea0003800000 */
[----:B------:R-:W-:Y:S01]  /*133c0*/  BSSY B2, `(.L_x_10412) ;  /* 0x000001f000027945 */ /* 0x000fe20003800000 */
[----:B------:R-:W-:Y:S01]  /*133d0*/  IMAD.U32 R37, RZ, RZ, UR12 ;  /* 0x0000000cff257e24 */ /* 0x000fe2000f8e00ff */
[----:B------:R-:W-:Y:S01]  /*133e0*/  MOV R36, UR13 ;  /* 0x0000000d00247c02 */ /* 0x000fe20008000f00 */
[----:B------:R-:W-:Y:S02]  /*133f0*/  IMAD.U32 R27, RZ, RZ, UR12 ;  /* 0x0000000cff1b7e24 */ /* 0x000fe4000f8e00ff */
[----:B------:R-:W-:-:S07]  /*13400*/  IMAD.U32 R20, RZ, RZ, UR13 ;  /* 0x0000000dff147e24 */ /* 0x000fce000f8e00ff */
.L_x_10413:
        /* <DEDUP_REMOVED lines=27> */
.L_x_10412:
        /* <DEDUP_REMOVED lines=17> */
.L_x_10409:
[----:B------:R-:W-:Y:S05]  /*136d0*/  BSYNC B1 ;  /* 0x0000000000017941 */ /* 0x000fea0003800000 */
.L_x_10408:
        /* <DEDUP_REMOVED lines=25> */
.L_x_10417:
        /* <DEDUP_REMOVED lines=27> */
.L_x_10416:
[----:B------:R-:W-:Y:S05]  /*13a20*/  @!P0 BRA `(.L_x_10418) ;  /* 0x0000000000808947 */ /* 0x000fea0003800000 */
[----:B------:R-:W-:Y:S01]  /*13a30*/  BSSY B2, `(.L_x_10418) ;  /* 0x000001f000027945 */ /* 0x000fe20003800000 */
[----:B------:R-:W-:Y:S01]  /*13a40*/  MOV R35, UR12 ;  /* 0x0000000c00237c02 */ /* 0x000fe20008000f00 */
[----:B------:R-:W-:Y:S02]  /*13a50*/  IMAD.U32 R32, RZ, RZ, UR13 ;  /* 0x0000000dff207e24 */ /* 0x000fe4000f8e00ff */
[----:B------:R-:W-:Y:S02]  /*13a60*/  IMAD.U32 R25, RZ, RZ, UR12 ;  /* 0x0000000cff197e24 */ /* 0x000fe4000f8e00ff */
[----:B------:R-:W-:-:S07]  /*13a70*/  IMAD.U32 R20, RZ, RZ, UR13 ;  /* 0x0000000dff147e24 */ /* 0x000fce000f8e00ff */
.L_x_10419:
        /* <DEDUP_REMOVED lines=27> */
.L_x_10418:
        /* <DEDUP_REMOVED lines=17> */
.L_x_10415:
[----:B------:R-:W-:Y:S05]  /*13d40*/  BSYNC B1 ;  /* 0x0000000000017941 */ /* 0x000fea0003800000 */
.L_x_10414:
        /* <DEDUP_REMOVED lines=25> */
.L_x_10423:
        /* <DEDUP_REMOVED lines=27> */
.L_x_10422:
[----:B------:R-:W-:Y:S05]  /*14090*/  @!P0 BRA `(.L_x_10424) ;  /* 0x0000000000808947 */ /* 0x000fea0003800000 */
[----:B------:R-:W-:Y:S01]  /*140a0*/  BSSY B2, `(.L_x_10424) ;  /* 0x000001f000027945 */ /* 0x000fe20003800000 */
[----:B------:R-:W-:Y:S02]  /*140b0*/  IMAD.U32 R33, RZ, RZ, UR12 ;  /* 0x0000000cff217e24 */ /* 0x000fe4000f8e00ff */
[----:B------:R-:W-:Y:S02]  /*140c0*/  IMAD.U32 R30, RZ, RZ, UR13 ;  /* 0x0000000dff1e7e24 */ /* 0x000fe4000f8e00ff */
[----:B------:R-:W-:Y:S02]  /*140d0*/  IMAD.U32 R23, RZ, RZ, UR12 ;  /* 0x0000000cff177e24 */ /* 0x000fe4000f8e00ff */
[----:B------:R-:W-:-:S07]  /*140e0*/  IMAD.U32 R20, RZ, RZ, UR13 ;  /* 0x0000000dff147e24 */ /* 0x000fce000f8e00ff */
.L_x_10425:
        /* <DEDUP_REMOVED lines=27> */
.L_x_10424:
        /* <DEDUP_REMOVED lines=17> */
.L_x_10421:
[----:B------:R-:W-:Y:S05]  /*143b0*/  BSYNC B1 ;  /* 0x0000000000017941 */ /* 0x000fea0003800000 */
.L_x_10420:
        /* <DEDUP_REMOVED lines=24> */
.L_x_10428:
        /* <DEDUP_REMOVED lines=27> */
.L_x_10427:
[----:B------:R-:W-:Y:S05]  /*146f0*/  @!P0 BRA `(.L_x_10429) ;  /* 0x0000000000788947 */ /* 0x000fea0003800000 */
[----:B------:R-:W-:Y:S01]  /*14700*/  BSSY B1, `(.L_x_10429) ;  /* 0x000001d000017945 */ /* 0x000fe20003800000 */
[----:B------:R-:W-:Y:S02]  /*14710*/  IMAD.U32 R17, RZ, RZ, UR12 ;  /* 0x0000000cff117e24 */ /* 0x000fe4000f8e00ff */
[----:B------:R-:W-:-:S07]  /*14720*/  IMAD.U32 R13, RZ, RZ, UR13 ;  /* 0x0000000dff0d7e24 */ /* 0x000fce000f8e00ff */
.L_x_10430:
        /* <DEDUP_REMOVED lines=27> */
.L_x_10429:
        /* <DEDUP_REMOVED lines=18> */
.L_x_10383:
        /* <DEDUP_REMOVED lines=47> */
.L_x_10437:
        /* <DEDUP_REMOVED lines=141> */
.L_x_10436:
        /* <DEDUP_REMOVED lines=79> */
.L_x_10438:
[----:B------:R-:W-:-:S04]  /*15ab0*/  ISETP.NE.U32.AND P2, PT, R3, RZ, PT ;  /* 0x000000ff0300720c */ /* 0x000fc80003f45070 */
[----:B------:R-:W-:-:S13]  /*15ac0*/  ISETP.NE.OR.EX P0, PT, R19, RZ, P0, P2 ;  /* 0x000000ff1300720c */ /* 0x000fda0000705720 */
[----:B------:R-:W-:Y:S05]  /*15ad0*/  @!P0 BRA `(.L_x_10434) ;  /* 0x0000000000b48947 */ /* 0x000fea0003800000 */
.L_x_10435:
        /* <DEDUP_REMOVED lines=45> */
.L_x_10434:
        /* <DEDUP_REMOVED lines=54> */
.L_x_10433:
        /* <DEDUP_REMOVED lines=16> */
.L_x_10440:
        /* <DEDUP_REMOVED lines=27> */
.L_x_10439:
[----:B------:R-:W-:Y:S05]  /*163c0*/  @!P0 BRA `(.L_x_10441) ;  /* 0x0000000000788947 */ /* 0x000fea0003800000 */
[----:B------:R-:W-:Y:S01]  /*163d0*/  BSSY B2, `(.L_x_10441) ;  /* 0x000001d000027945 */ /* 0x000fe20003800000 */
[----:B------:R-:W-:Y:S01]  /*163e0*/  MOV R29, R23 ;  /* 0x00000017001d7202 */ /* 0x000fe20000000f00 */
[----:B------:R-:W-:-:S07]  /*163f0*/  IMAD.MOV.U32 R30, RZ, RZ, R26 ;  /* 0x000000ffff1e7224 */ /* 0x000fce00078e001a */
.L_x_10442:
        /* <DEDUP_REMOVED lines=27> */
.L_x_10441:
        /* <DEDUP_REMOVED lines=19> */
.L_x_10432:
[----:B------:R-:W-:Y:S05]  /*166e0*/  BSYNC B1 ;  /* 0x0000000000017941 */ /* 0x000fea0003800000 */
.L_x_10431:
        /* <DEDUP_REMOVED lines=48> */
.L_x_10449:
        /* <DEDUP_REMOVED lines=139> */
.L_x_10448:
        /* <DEDUP_REMOVED lines=78> */
.L_x_10450:
[----:B------:R-:W-:-:S04]  /*17780*/  ISETP.NE.U32.AND P2, PT, R42, RZ, PT ;  /* 0x000000ff2a00720c */ /* 0x000fc80003f45070 */
[----:B------:R-:W-:-:S13]  /*17790*/  ISETP.NE.OR.EX P0, PT, R43, RZ, P0, P2 ;  /* 0x000000ff2b00720c */ /* 0x000fda0000705720 */
[----:B------:R-:W-:Y:S05]  /*177a0*/  @!P0 BRA `(.L_x_10446) ;  /* 0x0000000000ac8947 */ /* 0x000fea0003800000 */
.L_x_10447:
        /* <DEDUP_REMOVED lines=43> */
.L_x_10446:
        /* <DEDUP_REMOVED lines=52> */
.L_x_10445:
        /* <DEDUP_REMOVED lines=16> */
.L_x_10452:
        /* <DEDUP_REMOVED lines=27> */
.L_x_10451:
[----:B------:R-:W-:Y:S05]  /*18050*/  @!P0 BRA `(.L_x_10453) ;  /* 0x0000000000788947 */ /* 0x000fea0003800000 */
[----:B------:R-:W-:Y:S01]  /*18060*/  BSSY B2, `(.L_x_10453) ;  /* 0x000001d000027945 */ /* 0x000fe20003800000 */
[----:B------:R-:W-:Y:S02]  /*18070*/  IMAD.MOV.U32 R28, RZ, RZ, R23 ;  /* 0x000000ffff1c7224 */ /* 0x000fe400078e0017 */
[----:B------:R-:W-:-:S07]  /*18080*/  IMAD.MOV.U32 R29, RZ, RZ, R22 ;  /* 0x000000ffff1d7224 */ /* 0x000fce00078e0016 */
.L_x_10454:
        /* <DEDUP_REMOVED lines=27> */
.L_x_10453:
        /* <DEDUP_REMOVED lines=19> */
.L_x_10444:
[----:B------:R-:W-:Y:S05]  /*18370*/  BSYNC B1 ;  /* 0x0000000000017941 */ /* 0x000fea0003800000 */
.L_x_10443:
        /* <DEDUP_REMOVED lines=48> */
.L_x_10461:
        /* <DEDUP_REMOVED lines=139> */
.L_x_10460:
        /* <DEDUP_REMOVED lines=77> */
.L_x_10462:
[----:B------:R-:W-:-:S04]  /*19400*/  ISETP.NE.U32.AND P2, PT, R16, RZ, PT ;  /* 0x000000ff1000720c */ /* 0x000fc80003f45070 */
[----:B------:R-:W-:-:S13]  /*19410*/  ISETP.NE.OR.EX P0, PT, R23, RZ, P0, P2 ;  /* 0x000000ff1700720c */ /* 0x000fda0000705720 */
[----:B------:R-:W-:Y:S05]  /*19420*/  @!P0 BRA `(.L_x_10458) ;  /* 0x0000000000b48947 */ /* 0x000fea0003800000 */
.L_x_10459:
        /* <DEDUP_REMOVED lines=45> */
.L_x_10458:
        /* <DEDUP_REMOVED lines=47> */
.L_x_10457:
        /* <DEDUP_REMOVED lines=16> */
.L_x_10464:
        /* <DEDUP_REMOVED lines=27> */
.L_x_10463:
[----:B------:R-:W-:Y:S05]  /*19ca0*/  @!P0 BRA `(.L_x_10465) ;  /* 0x00000000007c8947 */ /* 0x000fea0003800000 */
[----:B------:R-:W-:Y:S01]  /*19cb0*/  BSSY B2, `(.L_x_10465) ;  /* 0x000001e000027945 */ /* 0x000fe20003800000 */
[----:B------:R-:W-:Y:S02]  /*19cc0*/  IMAD.MOV.U32 R35, RZ, RZ, R27 ;  /* 0x000000ffff237224 */ /* 0x000fe400078e001b */
[----:B------:R-:W-:Y:S02]  /*19cd0*/  IMAD.MOV.U32 R32, RZ, RZ, R22 ;  /* 0x000000ffff207224 */ /* 0x000fe400078e0016 */
[----:B------:R-:W-:-:S07]  /*19ce0*/  IMAD.MOV.U32 R33, RZ, RZ, R23 ;  /* 0x000000ffff217224 */ /* 0x000fce00078e0017 */
.L_x_10466:
        /* <DEDUP_REMOVED lines=27> */
.L_x_10465:
        /* <DEDUP_REMOVED lines=19> */
.L_x_10456:
[----:B------:R-:W-:Y:S05]  /*19fd0*/  BSYNC B1 ;  /* 0x0000000000017941 */ /* 0x000fea0003800000 */
.L_x_10455:
        /* <DEDUP_REMOVED lines=49> */
.L_x_10473:
        /* <DEDUP_REMOVED lines=141> */
.L_x_10472:
        /* <DEDUP_REMOVED lines=79> */
.L_x_10474:
[----:B------:R-:W-:-:S04]  /*1b0b0*/  ISETP.NE.U32.AND P2, PT, R42, RZ, PT ;  /* 0x000000ff2a00720c */ /* 0x000fc80003f45070 */
[----:B------:R-:W-:-:S13]  /*1b0c0*/  ISETP.NE.OR.EX P0, PT, R43, RZ, P0, P2 ;  /* 0x000000ff2b00720c */ /* 0x000fda0000705720 */
[----:B------:R-:W-:Y:S05]  /*1b0d0*/  @!P0 BRA `(.L_x_10470) ;  /* 0x0000000000b48947 */ /* 0x000fea0003800000 */
.L_x_10471:
        /* <DEDUP_REMOVED lines=45> */
.L_x_10470:
        /* <DEDUP_REMOVED lines=47> */
.L_x_10469:
        /* <DEDUP_REMOVED lines=16> */
.L_x_10476:
        /* <DEDUP_REMOVED lines=27> */
.L_x_10475:
[----:B------:R-:W-:Y:S05]  /*1b950*/  @!P0 BRA `(.L_x_10477) ;  /* 0x0000000000808947 */ /* 0x000fea0003800000 */
[----:B------:R-:W-:Y:S01]  /*1b960*/  BSSY B2, `(.L_x_10477) ;  /* 0x000001f000027945 */ /* 0x000fe20003800000 */
[----:B------:R-:W-:Y:S01]  /*1b970*/  IMAD.U32 R31, RZ, RZ, UR10 ;  /* 0x0000000aff1f7e24 */ /* 0x000fe2000f8e00ff */
[----:B------:R-:W-:Y:S01]  /*1b980*/  MOV R32, UR11 ;  /* 0x0000000b00207c02 */ /* 0x000fe20008000f00 */
[----:B------:R-:W-:Y:S02]  /*1b990*/  IMAD.U32 R23, RZ, RZ, UR10 ;  /* 0x0000000aff177e24 */ /* 0x000fe4000f8e00ff */
[----:B------:R-:W-:-:S07]  /*1b9a0*/  IMAD.U32 R21, RZ, RZ, UR11 ;  /* 0x0000000bff157e24 */ /* 0x000fce000f8e00ff */
.L_x_10478:
        /* <DEDUP_REMOVED lines=27> */
.L_x_10477:
        /* <DEDUP_REMOVED lines=19> */
.L_x_10468:
[----:B------:R-:W-:Y:S05]  /*1bc90*/  BSYNC B1 ;  /* 0x0000000000017941 */ /* 0x000fea0003800000 */
.L_x_10467:
        /* <DEDUP_REMOVED lines=48> */
.L_x_10485:
        /* <DEDUP_REMOVED lines=142> */
.L_x_10484:
        /* <DEDUP_REMOVED lines=79> */
.L_x_10486:
[----:B------:R-:W-:-:S04]  /*1cd70*/  ISETP.NE.U32.AND P2, PT, R39, RZ, PT ;  /* 0x000000ff2700720c */ /* 0x000fc80003f45070 */
[----:B------:R-:W-:-:S13]  /*1cd80*/  ISETP.NE.OR.EX P0, PT, R38, RZ, P0, P2 ;  /* 0x000000ff2600720c */ /* 0x000fda0000705720 */
[----:B------:R-:W-:Y:S05]  /*1cd90*/  @!P0 BRA `(.L_x_10482) ;  /* 0x0000000000b48947 */ /* 0x000fea0003800000 */
.L_x_10483:
        /* <DEDUP_REMOVED lines=45> */
.L_x_10482:
        /* <DEDUP_REMOVED lines=48> */
.L_x_10481:
        /* <DEDUP_REMOVED lines=16> */
.L_x_10488:
        /* <DEDUP_REMOVED lines=27> */
.L_x_10487:
[----:B------:R-:W-:Y:S05]  /*1d620*/  @!P0 BRA `(.L_x_10489) ;  /* 0x0000000000808947 */ /* 0x000fea0003800000 */
[----:B------:R-:W-:Y:S01]  /*1d630*/  BSSY B2, `(.L_x_10489) ;  /* 0x000001f000027945 */ /* 0x000fe20003800000 */
[----:B------:R-:W-:Y:S01]  /*1d640*/  IMAD.U32 R29, RZ, RZ, UR10 ;  /* 0x0000000aff1d7e24 */ /* 0x000fe2000f8e00ff */
[----:B------:R-:W-:Y:S01]  /*1d650*/  MOV R19, UR11 ;  /* 0x0000000b00137c02 */ /* 0x000fe20008000f00 */
[----:B------:R-:W-:Y:S02]  /*1d660*/  IMAD.U32 R30, RZ, RZ, UR11 ;  /* 0x0000000bff1e7e24 */ /* 0x000fe4000f8e00ff */
[----:B------:R-:W-:-:S07]  /*1d670*/  IMAD.U32 R21, RZ, RZ, UR10 ;  /* 0x0000000aff157e24 */ /* 0x000fce000f8e00ff */
.L_x_10490:
        /* <DEDUP_REMOVED lines=27> */
.L_x_10489:
        /* <DEDUP_REMOVED lines=19> */
.L_x_10480:
[----:B------:R-:W-:Y:S05]  /*1d960*/  BSYNC B1 ;  /* 0x0000000000017941 */ /* 0x000fea0003800000 */
.L_x_10479:
        /* <DEDUP_REMOVED lines=48> */
.L_x_10497:
        /* <DEDUP_REMOVED lines=142> */
.L_x_10496:
        /* <DEDUP_REMOVED lines=77> */
.L_x_10498:
[----:B------:R-:W-:-:S04]  /*1ea20*/  ISETP.NE.U32.AND P2, PT, R38, RZ, PT ;  /* 0x000000ff2600720c */ /* 0x000fc80003f45070 */
[----:B------:R-:W-:-:S13]  /*1ea30*/  ISETP.NE.OR.EX P0, PT, R42, RZ, P0, P2 ;  /* 0x000000ff2a00720c */ /* 0x000fda0000705720 */
[----:B------:R-:W-:Y:S05]  /*1ea40*/  @!P0 BRA `(.L_x_10494) ;  /* 0x0000000000b08947 */ /* 0x000fea0003800000 */
.L_x_10495:
        /* <DEDUP_REMOVED lines=44> */
.L_x_10494:
        /* <DEDUP_REMOVED lines=48> */
.L_x_10493:
        /* <DEDUP_REMOVED lines=16> */
.L_x_10500:
        /* <DEDUP_REMOVED lines=27> */
.L_x_10499:
[----:B------:R-:W-:Y:S05]  /*1f2c0*/  @!P0 BRA `(.L_x_10501) ;  /* 0x0000000000808947 */ /* 0x000fea0003800000 */
[----:B------:R-:W-:Y:S01]  /*1f2d0*/  BSSY B2, `(.L_x_10501) ;  /* 0x000001f000027945 */ /* 0x000fe20003800000 */
[----:B------:R-:W-:Y:S01]  /*1f2e0*/  IMAD.U32 R27, RZ, RZ, UR10 ;  /* 0x0000000aff1b7e24 */ /* 0x000fe2000f8e00ff */
[----:B------:R-:W-:Y:S01]  /*1f2f0*/  MOV R19, UR10 ;  /* 0x0000000a00137c02 */ /* 0x000fe20008000f00 */
[----:B------:R-:W-:Y:S02]  /*1f300*/  IMAD.U32 R28, RZ, RZ, UR11 ;  /* 0x0000000bff1c7e24 */ /* 0x000fe4000f8e00ff */
[----:B------:R-:W-:-:S07]  /*1f310*/  IMAD.U32 R17, RZ, RZ, UR11 ;  /* 0x0000000bff117e24 */ /* 0x000fce000f8e00ff */
.L_x_10502:
        /* <DEDUP_REMOVED lines=27> */
.L_x_10501:
        /* <DEDUP_REMOVED lines=19> */
.L_x_10492:
[----:B------:R-:W-:Y:S05]  /*1f600*/  BSYNC B1 ;  /* 0x0000000000017941 */ /* 0x000fea0003800000 */
.L_x_10491:
        /* <DEDUP_REMOVED lines=48> */
.L_x_10509:
        /* <DEDUP_REMOVED lines=141> */
.L_x_10508:
        /* <DEDUP_REMOVED lines=77> */
.L_x_10510:
[----:B------:R-:W-:-:S04]  /*206b0*/  ISETP.NE.U32.AND P2, PT, R38, RZ, PT ;  /* 0x000000ff2600720c */ /* 0x000fc80003f45070 */
[----:B------:R-:W-:-:S13]  /*206c0*/  ISETP.NE.OR.EX P0, PT, R41, RZ, P0, P2 ;  /* 0x000000ff2900720c */ /* 0x000fda0000705720 */
[----:B------:R-:W-:Y:S05]  /*206d0*/  @!P0 BRA `(.L_x_10506) ;  /* 0x0000000000ac8947 */ /* 0x000fea0003800000 */
.L_x_10507:
        /* <DEDUP_REMOVED lines=43> */
.L_x_10506:
        /* <DEDUP_REMOVED lines=48> */
.L_x_10505:
        /* <DEDUP_REMOVED lines=16> */
.L_x_10512:
        /* <DEDUP_REMOVED lines=27> */
.L_x_10511:
[----:B------:R-:W-:Y:S05]  /*20f40*/  @!P0 BRA `(.L_x_10513) ;  /* 0x0000000000808947 */ /* 0x000fea0003800000 */
[----:B------:R-:W-:Y:S01]  /*20f50*/  BSSY B2, `(.L_x_10513) ;  /* 0x000001f000027945 */ /* 0x000fe20003800000 */
[----:B------:R-:W-:Y:S01]  /*20f60*/  IMAD.U32 R25, RZ, RZ, UR10 ;  /* 0x0000000aff197e24 */ /* 0x000fe2000f8e00ff */
[----:B------:R-:W-:Y:S01]  /*20f70*/  MOV R15, UR11 ;  /* 0x0000000b000f7c02 */ /* 0x000fe20008000f00 */
[----:B------:R-:W-:Y:S02]  /*20f80*/  IMAD.U32 R26, RZ, RZ, UR11 ;  /* 0x0000000bff1a7e24 */ /* 0x000fe4000f8e00ff */
[----:B------:R-:W-:-:S07]  /*20f90*/  IMAD.U32 R17, RZ, RZ, UR10 ;  /* 0x0000000aff117e24 */ /* 0x000fce000f8e00ff */
.L_x_10514:
        /* <DEDUP_REMOVED lines=27> */
.L_x_10513:
        /* <DEDUP_REMOVED lines=19> */
.L_x_10504:
[----:B------:R-:W-:Y:S05]  /*21280*/  BSYNC B1 ;  /* 0x0000000000017941 */ /* 0x000fea0003800000 */
.L_x_10503:
        /* <DEDUP_REMOVED lines=47> */
.L_x_10519:
        /* <DEDUP_REMOVED lines=144> */
.L_x_10518:
        /* <DEDUP_REMOVED lines=79> */
.L_x_10520:
[----:B------:R-:W-:-:S04]  /*22370*/  ISETP.NE.U32.AND P2, PT, R8, RZ, PT ;  /* 0x000000ff0800720c */ /* 0x000fc80003f45070 */
[----:B------:R-:W-:-:S13]  /*22380*/  ISETP.NE.OR.EX P0, PT, R40, RZ, P0, P2 ;  /* 0x000000ff2800720c */ /* 0x000fda0000705720 */
[----:B------:R-:W-:Y:S05]  /*22390*/  @!P0 BRA `(.L_x_10516) ;  /* 0x0000000000b48947 */ /* 0x000fea0003800000 */
.L_x_10517:
        /* <DEDUP_REMOVED lines=45> */
.L_x_10516:
        /* <DEDUP_REMOVED lines=48> */
.L_x_10515:
        /* <DEDUP_REMOVED lines=16> */
.L_x_10522:
        /* <DEDUP_REMOVED lines=27> */
.L_x_10521:
[----:B------:R-:W-:Y:S05]  /*22c20*/  @!P0 BRA `(.L_x_10523) ;  /* 0x0000000000808947 */ /* 0x000fea0003800000 */
[----:B------:R-:W-:Y:S01]  /*22c30*/  BSSY B1, `(.L_x_10523) ;  /* 0x000001f000017945 */ /* 0x000fe20003800000 */
[----:B------:R-:W-:Y:S01]  /*22c40*/  IMAD.U32 R21, RZ, RZ, UR10 ;  /* 0x0000000aff157e24 */ /* 0x000fe2000f8e00ff */
[----:B------:R-:W-:Y:S01]  /*22c50*/  MOV R11, UR11 ;  /* 0x0000000b000b7c02 */ /* 0x000fe20008000f00 */
[----:B------:R-:W-:Y:S02]  /*22c60*/  IMAD.U32 R23, RZ, RZ, UR11 ;  /* 0x0000000bff177e24 */ /* 0x000fe4000f8e00ff */
[----:B------:R-:W-:-:S07]  /*22c70*/  IMAD.U32 R15, RZ, RZ, UR10 ;  /* 0x0000000aff0f7e24 */ /* 0x000fce000f8e00ff */
.L_x_10524:
        /* <DEDUP_REMOVED lines=27> */
.L_x_10523:
        /* <DEDUP_REMOVED lines=19> */
.L_x_10426:
[----:B------:R-:W-:Y:S05]  /*22f60*/  BSYNC B0 ;  /* 0x0000000000007941 */ /* 0x000fea0003800000 */
.L_x_10382:
        /* <DEDUP_REMOVED lines=23> */
.L_x_10527:
[----:B------:R-:W-:-:S13]  /*230e0*/  ISETP.GE.AND P0, PT, R7, R2, PT ;  /* 0x000000020700720c */ /* 0x000fda0003f06270 */
[----:B------:R-:W-:Y:S05]  /*230f0*/  @P0 BRA `(.L_x_10529) ;  /* 0x0000000000300947 */ /* 0x000fea0003800000 */
[----:B0-----:R-:W0:Y:S01]  /*23100*/  LDC.64 R4, c[0x0][0x270] ;  /* 0x00009c00ff047b82 */ /* 0x001e220000000a00 */
[----:B------:R-:W-:Y:S02]  /*23110*/  IMAD.IADD R3, R0, 0x1, R7 ;  /* 0x0000000100037824 */ /* 0x000fe400078e0207 */
[----:B------:R-:W-:Y:S02]  /*23120*/  VIADD R7, R7, 0x80 ;  /* 0x0000008007077836 */ /* 0x000fe40000000000 */
[----:B0-----:R-:W-:-:S05]  /*23130*/  IMAD.WIDE.U32 R4, R3, 0x8, R4 ;  /* 0x0000000803047825 */ /* 0x001fca00078e0004 */
[----:B------:R1:W-:Y:S02]  /*23140*/  STG.E.64 desc[UR6][R4.64], RZ ;  /* 0x000000ff04007986 */ /* 0x0003e4000c101b06 */
.L_x_10528:
[----:B------:R-:W-:-:S13]  /*23150*/  ISETP.GE.AND P0, PT, R7, R2, PT ;  /* 0x000000020700720c */ /* 0x000fda0003f06270 */
[----:B------:R-:W-:Y:S05]  /*23160*/  @P0 BRA `(.L_x_10530) ;  /* 0x0000000000340947 */ /* 0x000fea0003800000 */
[----:B01----:R-:W0:Y:S01]  /*23170*/  LDC.64 R4, c[0x0][0x270] ;  /* 0x00009c00ff047b82 */ /* 0x003e220000000a00 */
[----:B------:R-:W-:Y:S02]  /*23180*/  IMAD.IADD R3, R0, 0x1, R7 ;  /* 0x0000000100037824 */ /* 0x000fe400078e0207 */
[----:B------:R-:W-:Y:S02]  /*23190*/  VIADD R7, R7, 0x80 ;  /* 0x0000008007077836 */ /* 0x000fe40000000000 */
[----:B0-----:R-:W-:-:S05]  /*231a0*/  IMAD.WIDE.U32 R4, R3, 0x8, R4 ;  /* 0x0000000803047825 */ /* 0x001fca00078e0004 */
[----:B------:R1:W-:Y:S02]  /*231b0*/  STG.E.64 desc[UR6][R4.64], RZ ;  /* 0x000000ff04007986 */ /* 0x0003e4000c101b06 */
.L_x_10529:
        /* <DEDUP_REMOVED lines=8> */
.L_x_10530:
[----:B------:R-:W-:Y:S05]  /*23240*/  BSYNC B1 ;  /* 0x0000000000017941 */ /* 0x000fea0003800000 */
.L_x_10526:
[----:B------:R-:W-:-:S13]  /*23250*/  ISETP.GE.AND P0, PT, R7, R2, PT ;  /* 0x000000020700720c */ /* 0x000fda0003f06270 */
[----:B012---:R-:W0:Y:S01]  /*23260*/  @!P0 LDC.64 R4, c[0x0][0x270] ;  /* 0x00009c00ff048b82 */ /* 0x007e220000000a00 */
[----:B------:R-:W-:Y:S02]  /*23270*/  @!P0 IMAD.IADD R3, R0, 0x1, R7 ;  /* 0x0000000100038824 */ /* 0x000fe400078e0207 */
[----:B------:R-:W-:Y:S02]  /*23280*/  @!P0 VIADD R7, R7, 0x80 ;  /* 0x0000008007078836 */ /* 0x000fe40000000000 */
[----:B0-----:R-:W-:-:S05]  /*23290*/  @!P0 IMAD.WIDE.U32 R4, R3, 0x8, R4 ;  /* 0x0000000803048825 */ /* 0x001fca00078e0004 */
[----:B------:R2:W-:Y:S02]  /*232a0*/  @!P0 STG.E.64 desc[UR6][R4.64], RZ ;  /* 0x000000ff04008986 */ /* 0x0005e4000c101b06 */
.L_x_10531:
[----:B------:R-:W-:Y:S05]  /*232b0*/  BSYNC B0 ;  /* 0x0000000000007941 */ /* 0x000fea0003800000 */
.L_x_10525:
        /* <DEDUP_REMOVED lines=8> */
.L_x_10532:
        /* <DEDUP_REMOVED lines=12> */
.L_x_18598:


//--------------------- .text._ZN2at6native18elementwise_kernelILi128ELi4EZNS0_15gpu_kernel_implIZZNS0_73_GLOBAL__N__c8866d80_35_SparseBinaryOpIntersectionKernel_cu_f5210f67_363642_sparse_binary_op_intersection_kernel_implINS3_18CUDAKernelLauncherENS3_36CUDAValueSelectionIntersectionKernelINS3_9RhsProjOpEEElLl0EEEvRNS_6TensorERKS9_SC_RKSt6vectorIlSaIlEERKSt8optionalIS9_ESL_bbENKUlvE1_clEvEUllE_EEvRNS_18TensorIteratorBaseERKT_EUliE_EEviT1_ --------------------------
	.section	.text._ZN2at6native18elementwise_kernelILi128ELi4EZNS0_15gpu_kernel_implIZZNS0_73_GLOBAL__N__c8866d80_35_SparseBinaryOpIntersectionKernel_cu_f5210f67_363642_sparse_binary_op_intersection_kernel_implINS3_18CUDAKernelLauncherENS3_36CUDAValueSelectionIntersectionKernelINS3_9RhsProjOpEEElLl0EEEvRNS_6TensorERKS9_SC_RKSt6vectorIlSaIlEERKSt8optionalIS9_ESL_bbENKUlvE1_clEvEUllE_EEvRNS_18TensorIteratorBaseERKT_EUliE_EEviT1_,"ax",@progbits
	.align	128
        .global         _ZN2at6native18elementwise_kernelILi128ELi4EZNS0_15gpu_kernel_implIZZNS0_73_GLOBAL__N__c8866d80_35_SparseBinaryOpIntersectionKernel_cu_f5210f67_363642_sparse_binary_op_intersection_kernel_implINS3_18CUDAKernelLauncherENS3_36CUDAValueSelectionIntersectionKernelINS3_9RhsProjOpEEElLl0EEEvRNS_6TensorERKS9_SC_RKSt6vectorIlSaIlEERKSt8optionalIS9_ESL_bbENKUlvE1_clEvEUllE_EEvRNS_18TensorIteratorBaseERKT_EUliE_EEviT1_
        .type           _ZN2at6native18elementwise_kernelILi128ELi4EZNS0_15gpu_kernel_implIZZNS0_73_GLOBAL__N__c8866d80_35_SparseBinaryOpIntersectionKernel_cu_f5210f67_363642_sparse_binary_op_intersection_kernel_implINS3_18CUDAKernelLauncherENS3_36CUDAValueSelectionIntersectionKernelINS3_9RhsProjOpEEElLl0EEEvRNS_6TensorERKS9_SC_RKSt6vectorIlSaIlEERKSt8optionalIS9_ESL_bbENKUlvE1_clEvEUllE_EEvRNS_18TensorIteratorBaseERKT_EUliE_EEviT1_,@function
        .size           _ZN2at6native18elementwise_kernelILi128ELi4EZNS0_15gpu_kernel_implIZZNS0_73_GLOBAL__N__c8866d80_35_SparseBinaryOpIntersectionKernel_cu_f5210f67_363642_sparse_binary_op_intersection_kernel_implINS3_18CUDAKernelLauncherENS3_36CUDAValueSelectionIntersectionKernelINS3_9RhsProjOpEEElLl0EEEvRNS_6TensorERKS9_SC_RKSt6vectorIlSaIlEERKSt8optionalIS9_ESL_bbENKUlvE1_clEvEUllE_EEvRNS_18TensorIteratorBaseERKT_EUliE_EEviT1_,(.L_x_18599 - _ZN2at6native18elementwise_kernelILi128ELi4EZNS0_15gpu_kernel_implIZZNS0_73_GLOBAL__N__c8866d80_35_SparseBinaryOpIntersectionKernel_cu_f5210f67_363642_sparse_binary_op_intersection_kernel_implINS3_18CUDAKernelLauncherENS3_36CUDAValueSelectionIntersectionKernelINS3_9RhsProjOpEEElLl0EEEvRNS_6TensorERKS9_SC_RKSt6vectorIlSaIlEERKSt8optionalIS9_ESL_bbENKUlvE1_clEvEUllE_EEvRNS_18TensorIteratorBaseERKT_EUliE_EEviT1_)
        .other          _ZN2at6native18elementwise_kernelILi128ELi4EZNS0_15gpu_kernel_implIZZNS0_73_GLOBAL__N__c8866d80_35_SparseBinaryOpIntersectionKernel_cu_f5210f67_363642_sparse_binary_op_intersection_kernel_implINS3_18CUDAKernelLauncherENS3_36CUDAValueSelectionIntersectionKernelINS3_9RhsProjOpEEElLl0EEEvRNS_6TensorERKS9_SC_RKSt6vectorIlSaIlEERKSt8optionalIS9_ESL_bbENKUlvE1_clEvEUllE_EEvRNS_18TensorIteratorBaseERKT_EUliE_EEviT1_,@"STO_CUDA_ENTRY STV_DEFAULT"
_ZN2at6native18elementwise_kernelILi128ELi4EZNS0_15gpu_kernel_implIZZNS0_73_GLOBAL__N__c8866d80_35_SparseBinaryOpIntersectionKernel_cu_f5210f67_363642_sparse_binary_op_intersection_kernel_implINS3_18CUDAKernelLauncherENS3_36CUDAValueSelectionIntersectionKernelINS3_9RhsProjOpEEElLl0EEEvRNS_6TensorERKS9_SC_RKSt6vectorIlSaIlEERKSt8optionalIS9_ESL_bbENKUlvE1_clEvEUllE_EEvRNS_18TensorIteratorBaseERKT_EUliE_EEviT1_:
.text._ZN2at6native18elementwise_kernelILi128ELi4EZNS0_15gpu_kernel_implIZZNS0_73_GLOBAL__N__c8866d80_35_SparseBinaryOpIntersectionKernel_cu_f5210f67_363642_sparse_binary_op_intersection_kernel_implINS3_18CUDAKernelLauncherENS3_36CUDAValueSelectionIntersectionKernelINS3_9RhsProjOpEEElLl0EEEvRNS_6TensorERKS9_SC_RKSt6vectorIlSaIlEERKSt8optionalIS9_ESL_bbENKUlvE1_clEvEUllE_EEvRNS_18TensorIteratorBaseERKT_EUliE_EEviT1_:
        /* <DEDUP_REMOVED lines=312> */
.L_x_10535:
        /* <DEDUP_REMOVED lines=21> */
.L_x_10539:
[----:B------:R0:W5:Y:S01]  /*14d0*/  LDG.E.U8 R2, desc[UR36][R4.64] ;  /* 0x0000002404027981 */ /* 0x000162000c1e1100 */
[----:B------:R-:W-:Y:S01]  /*14e0*/  IMAD.MOV.U32 R3, RZ, RZ, RZ ;  /* 0x000000ffff037224 */ /* 0x000fe200078e00ff */
[----:B------:R-:W-:Y:S06]  /*14f0*/  BRA `(.L_x_10541) ;  /* 0x0000000c00487947 */ /* 0x000fec0003800000 */
.L_x_10538:
        /* <DEDUP_REMOVED lines=8> */
.L_x_10543:
[----:B------:R-:W2:Y:S02]  /*1580*/  LDG.E R2, desc[UR36][R4.64] ;  /* 0x0000002404027981 */ /* 0x000ea4000c1e1900 */
[----:B--2---:R-:W-:Y:S01]  /*1590*/  SHF.R.S32.HI R3, RZ, 0x1f, R2 ;  /* 0x0000001fff037819 */ /* 0x004fe20000011402 */
[----:B------:R-:W-:Y:S06]  /*15a0*/  BRA `(.L_x_10541) ;  /* 0x0000000c001c7947 */ /* 0x000fec0003800000 */
.L_x_10542:
[----:B------:R-:W2:Y:S02]  /*15b0*/  LDG.E.S16 R2, desc[UR36][R4.64] ;  /* 0x0000002404027981 */ /* 0x000ea4000c1e1700 */
[----:B--2---:R-:W-:Y:S01]  /*15c0*/  SHF.R.S32.HI R3, RZ, 0x1f, R2 ;  /* 0x0000001fff037819 */ /* 0x004fe20000011402 */
[----:B------:R-:W-:Y:S06]  /*15d0*/  BRA `(.L_x_10541) ;  /* 0x0000000c00107947 */ /* 0x000fec0003800000 */
.L_x_10537:
        /* <DEDUP_REMOVED lines=9> */
.L_x_10545:
[----:B------:R-:W2:Y:S02]  /*1670*/  LDG.E.U16 R4, desc[UR36][R4.64] ;  /* 0x0000002404047981 */ /* 0x000ea4000c1e1500 */
[----:B--2---:R-:W-:-:S06]  /*1680*/  HADD2.F32 R2, -RZ, R4.H0_H0 ;  /* 0x20000004ff027230 */ /* 0x004fcc0000004100 */
[----:B------:R-:W0:Y:S01]  /*1690*/  F2I.S64.TRUNC R2, R2 ;  /* 0x0000000200027311 */ /* 0x000e22000020d900 */
[----:B------:R-:W-:Y:S05]  /*16a0*/  BRA `(.L_x_10541) ;  /* 0x0000000800dc7947 */ /* 0x000fea0003800000 */
.L_x_10544:
        /* <DEDUP_REMOVED lines=9> */
.L_x_10547:
[----:B------:R-:W2:Y:S02]  /*1740*/  LDG.E.U16 R4, desc[UR36][R4.64] ;  /* 0x0000002404047981 */ /* 0x000ea4000c1e1500 */
[----:B--2---:R-:W-:-:S06]  /*1750*/  HADD2.F32 R2, -RZ, R4.H0_H0 ;  /* 0x20000004ff027230 */ /* 0x004fcc0000004100 */
[----:B------:R-:W0:Y:S01]  /*1760*/  F2I.S64.TRUNC R2, R2 ;  /* 0x0000000200027311 */ /* 0x000e22000020d900 */
[----:B------:R-:W-:Y:S05]  /*1770*/  BRA `(.L_x_10541) ;  /* 0x0000000800a87947 */ /* 0x000fea0003800000 */
.L_x_10546:
[----:B------:R-:W2:Y:S02]  /*1780*/  LDG.E.64 R2, desc[UR36][R4.64] ;  /* 0x0000002404027981 */ /* 0x000ea4000c1e1b00 */
[----:B--2---:R-:W0:Y:S01]  /*1790*/  F2I.S64.F64.TRUNC R2, R2 ;  /* 0x0000000200027311 */ /* 0x004e22000030d900 */
[----:B------:R-:W-:Y:S05]  /*17a0*/  BRA `(.L_x_10541) ;  /* 0x00000008009c7947 */ /* 0x000fea0003800000 */
.L_x_10536:
        /* <DEDUP_REMOVED lines=13> */
.L_x_10550:
[----:B------:R-:W2:Y:S02]  /*1880*/  LDG.E.64 R2, desc[UR36][R4.64] ;  /* 0x0000002404027981 */ /* 0x000ea4000c1e1b00 */
[----:B--2---:R-:W0:Y:S01]  /*1890*/  F2I.S64.F64.TRUNC R2, R2 ;  /* 0x0000000200027311 */ /* 0x004e22000030d900 */
[----:B------:R-:W-:Y:S05]  /*18a0*/  BRA `(.L_x_10541) ;  /* 0x00000008005c7947 */ /* 0x000fea0003800000 */
.L_x_10549:
        /* <DEDUP_REMOVED lines=27> */
.L_x_10552:
        /* <DEDUP_REMOVED lines=14> */
.L_x_10551:
[----:B------:R-:W2:Y:S02]  /*1b40*/  LDG.E.U16 R2, desc[UR36][R4.64] ;  /* 0x0000002404027981 */ /* 0x000ea4000c1e1500 */
[----:B--2---:R-:W-:-:S06]  /*1b50*/  IMAD.U32 R2, R2, 0x10000, RZ ;  /* 0x0001000002027824 */ /* 0x004fcc00078e00ff */
[----:B------:R-:W0:Y:S01]  /*1b60*/  F2I.S64.TRUNC R2, R2 ;  /* 0x0000000200027311 */ /* 0x000e22000020d900 */
[----:B------:R-:W-:Y:S05]  /*1b70*/  BRA `(.L_x_10541) ;  /* 0x0000000400a87947 */ /* 0x000fea0003800000 */
.L_x_10548:
        /* <DEDUP_REMOVED lines=11> */
.L_x_10555:
        /* <DEDUP_REMOVED lines=21> */
.L_x_10559:
[----:B------:R-:W-:Y:S05]  /*1d80*/  BSYNC B1 ;  /* 0x0000000000017941 */ /* 0x000fea0003800000 */
.L_x_10558:
[----:B------:R-:W-:Y:S01]  /*1d90*/  IMAD.SHL.U32 R2, R2, 0x100000, RZ ;  /* 0x0010000002027824 */ /* 0x000fe200078e00ff */
[----:B------:R-:W-:-:S04]  /*1da0*/  LEA R3, R0, 0x3b800000, 0x17 ;  /* 0x3b80000000037811 */ /* 0x000fc800078eb8ff */
[----:B------:R-:W-:-:S07]  /*1db0*/  LOP3.LUT R2, R3, R2, R4, 0xfe, !PT ;  /* 0x0000000203027212 */ /* 0x000fce00078efe04 */
.L_x_10557:
[----:B------:R-:W-:Y:S05]  /*1dc0*/  BSYNC B0 ;  /* 0x0000000000007941 */ /* 0x000fea0003800000 */
.L_x_10556:
[----:B------:R-:W1:Y:S01]  /*1dd0*/  F2I.S64.TRUNC R2, R2 ;  /* 0x0000000200027311 */ /* 0x000e62000020d900 */
[----:B------:R-:W-:Y:S05]  /*1de0*/  BRA `(.L_x_10541) ;  /* 0x00000004000c7947 */ /* 0x000fea0003800000 */
.L_x_10554:
        /* <DEDUP_REMOVED lines=21> */
.L_x_10563:
[----:B------:R-:W-:Y:S05]  /*1f40*/  BSYNC B1 ;  /* 0x0000000000017941 */ /* 0x000fea0003800000 */
.L_x_10562:
[----:B------:R-:W-:Y:S01]  /*1f50*/  IMAD.SHL.U32 R2, R2, 0x200000, RZ ;  /* 0x0020000002027824 */ /* 0x000fe200078e00ff */
[----:B------:R-:W-:-:S04]  /*1f60*/  LEA R3, R0, 0x37800000, 0x17 ;  /* 0x3780000000037811 */ /* 0x000fc800078eb8ff */
[----:B------:R-:W-:-:S07]  /*1f70*/  LOP3.LUT R2, R3, R2, R4, 0xfe, !PT ;  /* 0x0000000203027212 */ /* 0x000fce00078efe04 */
.L_x_10561:
[----:B------:R-:W-:Y:S05]  /*1f80*/  BSYNC B0 ;  /* 0x0000000000007941 */ /* 0x000fea0003800000 */
.L_x_10560:
[----:B------:R-:W2:Y:S01]  /*1f90*/  F2I.S64.TRUNC R2, R2 ;  /* 0x0000000200027311 */ /* 0x000ea2000020d900 */
[----:B------:R-:W-:Y:S05]  /*1fa0*/  BRA `(.L_x_10541) ;  /* 0x00000000009c7947 */ /* 0x000fea0003800000 */
.L_x_10553:
        /* <DEDUP_REMOVED lines=14> */
.L_x_10567:
[----:B------:R-:W-:Y:S05]  /*2090*/  BSYNC B0 ;  /* 0x0000000000007941 */ /* 0x000fea0003800000 */
.L_x_10566:
[----:B------:R-:W4:Y:S01]  /*20a0*/  F2I.S64.TRUNC R2, R2 ;  /* 0x0000000200027311 */ /* 0x000f22000020d900 */
[----:B------:R-:W-:Y:S05]  /*20b0*/  BRA `(.L_x_10541) ;  /* 0x0000000000587947 */ /* 0x000fea0003800000 */
.L_x_10540:
        /* <DEDUP_REMOVED lines=16> */
.L_x_10568:
[----:B------:R-:W-:Y:S01]  /*21c0*/  CS2R R2, SRZ ;  /* 0x0000000000027805 */ /* 0x000fe2000001ff00 */
[----:B------:R-:W-:Y:S06]  /*21d0*/  BRA `(.L_x_10541) ;  /* 0x0000000000107947 */ /* 0x000fec0003800000 */
.L_x_10565:
[----:B------:R0:W5:Y:S01]  /*21e0*/  LDG.E.64 R2, desc[UR36][R4.64] ;  /* 0x0000002404027981 */ /* 0x000162000c1e1b00 */
[----:B------:R-:W-:Y:S05]  /*21f0*/  BRA `(.L_x_10541) ;  /* 0x0000000000087947 */ /* 0x000fea0003800000 */
.L_x_10564:
[----:B------:R3:W5:Y:S01]  /*2200*/  LDG.E R2, desc[UR36][R4.64] ;  /* 0x0000002404027981 */ /* 0x000762000c1e1900 */
[----:B------:R-:W-:-:S07]  /*2210*/  IMAD.MOV.U32 R3, RZ, RZ, RZ ;  /* 0x000000ffff037224 */ /* 0x000fce00078e00ff */
.L_x_10541:
        /* <DEDUP_REMOVED lines=43> */
.L_x_10571:
        /* <DEDUP_REMOVED lines=44> */
.L_x_10570:
        /* <DEDUP_REMOVED lines=41> */
.L_x_10569:
        /* <DEDUP_REMOVED lines=14> */
.L_x_10575:
[----:B------:R0:W-:Y:S01]  /*2b00*/  STG.E.U8 desc[UR36][R16.64], R36 ;  /* 0x0000002410007986 */ /* 0x0001e2000c101124 */
[----:B------:R-:W-:Y:S05]  /*2b10*/  BRA `(.L_x_10577) ;  /* 0x0000000c004c7947 */ /* 0x000fea0003800000 */
.L_x_10574:
        /* <DEDUP_REMOVED lines=8> */
.L_x_10579:
[----:B------:R0:W-:Y:S01]  /*2ba0*/  STG.E desc[UR36][R16.64], R36 ;  /* 0x0000002410007986 */ /* 0x0001e2000c101924 */
[----:B------:R-:W-:Y:S05]  /*2bb0*/  BRA `(.L_x_10577) ;  /* 0x0000000c00247947 */ /* 0x000fea0003800000 */
.L_x_10578:
[----:B------:R0:W-:Y:S01]  /*2bc0*/  STG.E.U16 desc[UR36][R16.64], R36 ;  /* 0x0000002410007986 */ /* 0x0001e2000c101524 */
[----:B------:R-:W-:Y:S05]  /*2bd0*/  BRA `(.L_x_10577) ;  /* 0x0000000c001c7947 */ /* 0x000fea0003800000 */
.L_x_10573:
        /* <DEDUP_REMOVED lines=9> */
.L_x_10581:
[----:B------:R-:W0:Y:S02]  /*2c70*/  I2F.S64 R0, R36 ;  /* 0x0000002400007312 */ /* 0x000e240000301400 */
[----:B0-----:R-:W-:-:S05]  /*2c80*/  F2FP.F16.F32.PACK_AB R0, RZ, R0 ;  /* 0x00000000ff00723e */ /* 0x001fca00000000ff */
[----:B------:R0:W-:Y:S01]  /*2c90*/  STG.E.U16 desc[UR36][R16.64], R0 ;  /* 0x0000000010007986 */ /* 0x0001e2000c101524 */
[----:B------:R-:W-:Y:S05]  /*2ca0*/  BRA `(.L_x_10577) ;  /* 0x0000000800e87947 */ /* 0x000fea0003800000 */
.L_x_10580:
        /* <DEDUP_REMOVED lines=10> */
.L_x_10583:
[----:B------:R-:W0:Y:S02]  /*2d50*/  I2F.S64 R36, R36 ;  /* 0x0000002400247312 */ /* 0x000e240000301400 */
[----:B0-----:R-:W-:-:S04]  /*2d60*/  F2FP.F16.F32.PACK_AB R3, RZ, R36 ;  /* 0x00000024ff03723e */ /* 0x001fc800000000ff */
[----:B------:R-:W-:-:S05]  /*2d70*/  PRMT R3, R3, 0x5410, RZ ;  /* 0x0000541003037816 */ /* 0x000fca00000000ff */
[----:B------:R0:W-:Y:S01]  /*2d80*/  STG.E desc[UR36][R16.64], R3 ;  /* 0x0000000310007986 */ /* 0x0001e2000c101924 */
[----:B------:R-:W-:Y:S05]  /*2d90*/  BRA `(.L_x_10577) ;  /* 0x0000000800ac7947 */ /* 0x000fea0003800000 */
.L_x_10582:
[----:B------:R-:W0:Y:S02]  /*2da0*/  I2F.F64.S64 R2, R36 ;  /* 0x0000002400027312 */ /* 0x000e240000301c00 */
[----:B0-----:R0:W-:Y:S01]  /*2db0*/  STG.E.64 desc[UR36][R16.64], R2 ;  /* 0x0000000210007986 */ /* 0x0011e2000c101b24 */
[----:B------:R-:W-:Y:S05]  /*2dc0*/  BRA `(.L_x_10577) ;  /* 0x0000000800a07947 */ /* 0x000fea0003800000 */
.L_x_10572:
        /* <DEDUP_REMOVED lines=13> */
.L_x_10586:
[----:B------:R-:W0:Y:S01]  /*2ea0*/  I2F.F64.S64 R36, R36 ;  /* 0x0000002400247312 */ /* 0x000e220000301c00 */
[----:B------:R-:W-:-:S05]  /*2eb0*/  CS2R R38, SRZ ;  /* 0x0000000000267805 */ /* 0x000fca000001ff00 */
[----:B0-----:R3:W-:Y:S01]  /*2ec0*/  STG.E.128 desc[UR36][R16.64], R36 ;  /* 0x0000002410007986 */ /* 0x0017e2000c101d24 */
[----:B------:R-:W-:Y:S05]  /*2ed0*/  BRA `(.L_x_10577) ;  /* 0x00000008005c7947 */ /* 0x000fea0003800000 */
.L_x_10585:
        /* <DEDUP_REMOVED lines=21> */
.L_x_10590:
[----:B------:R-:W-:Y:S05]  /*3030*/  BSYNC B0 ;  /* 0x0000000000007941 */ /* 0x000fea0003800000 */
.L_x_10589:
[----:B------:R-:W-:-:S05]  /*3040*/  LOP3.LUT R3, R0, R3, RZ, 0xfc, !PT ;  /* 0x0000000300037212 */ /* 0x000fca00078efcff */
[----:B------:R0:W-:Y:S01]  /*3050*/  STG.E.U8 desc[UR36][R16.64], R3 ;  /* 0x0000000310007986 */ /* 0x0001e2000c101124 */
[----:B------:R-:W-:Y:S05]  /*3060*/  BRA `(.L_x_10577) ;  /* 0x0000000400f87947 */ /* 0x000fea0003800000 */
.L_x_10588:
        /* <DEDUP_REMOVED lines=13> */
.L_x_10592:
[----:B------:R-:W-:Y:S01]  /*3140*/  IMAD.MOV.U32 R0, RZ, RZ, 0x7f ;  /* 0x0000007fff007424 */ /* 0x000fe200078e00ff */
[----:B------:R-:W-:-:S04]  /*3150*/  ISETP.GT.U32.AND P0, PT, R2, 0x7f800000, PT ;  /* 0x7f8000000200780c */ /* 0x000fc80003f04070 */
[----:B------:R-:W-:-:S09]  /*3160*/  SEL R0, R0, 0x7c, P0 ;  /* 0x0000007c00007807 */ /* 0x000fd20000000000 */
.L_x_10593:
[----:B------:R-:W-:Y:S05]  /*3170*/  BSYNC B0 ;  /* 0x0000000000007941 */ /* 0x000fea0003800000 */
.L_x_10591:
[----:B------:R-:W-:-:S04]  /*3180*/  LOP3.LUT R2, R37, 0x80000000, RZ, 0xc0, !PT ;  /* 0x8000000025027812 */ /* 0x000fc800078ec0ff */
[----:B------:R-:W-:-:S04]  /*3190*/  SHF.R.U32.HI R3, RZ, 0x18, R2 ;  /* 0x00000018ff037819 */ /* 0x000fc80000011602 */
[----:B------:R-:W-:-:S05]  /*31a0*/  LOP3.LUT R3, R0, R3, RZ, 0xfc, !PT ;  /* 0x0000000300037212 */ /* 0x000fca00078efcff */
[----:B------:R1:W-:Y:S01]  /*31b0*/  STG.E.U8 desc[UR36][R16.64], R3 ;  /* 0x0000000310007986 */ /* 0x0003e2000c101124 */
[----:B------:R-:W-:Y:S05]  /*31c0*/  BRA `(.L_x_10577) ;  /* 0x0000000400a07947 */ /* 0x000fea0003800000 */
.L_x_10587:
[----:B------:R-:W0:Y:S02]  /*31d0*/  I2F.S64 R0, R36 ;  /* 0x0000002400007312 */ /* 0x000e240000301400 */
[----:B0-----:R-:W-:-:S05]  /*31e0*/  F2FP.BF16.F32.PACK_AB R0, RZ, R0 ;  /* 0x00000000ff00723e */ /* 0x001fca00000010ff */
[----:B------:R2:W-:Y:S01]  /*31f0*/  STG.E.U16 desc[UR36][R16.64], R0 ;  /* 0x0000000010007986 */ /* 0x0005e2000c101524 */
[----:B------:R-:W-:Y:S05]  /*3200*/  BRA `(.L_x_10577) ;  /* 0x0000000400907947 */ /* 0x000fea0003800000 */
.L_x_10584:
        /* <DEDUP_REMOVED lines=10> */
.L_x_10596:
        /* <DEDUP_REMOVED lines=17> */
.L_x_10599:
[----:B------:R-:W-:-:S04]  /*33c0*/  LOP3.LUT R2, R37, 0x80000000, RZ, 0xc0, !PT ;  /* 0x8000000025027812 */ /* 0x000fc800078ec0ff */
[----:B------:R-:W-:-:S04]  /*33d0*/  SHF.R.U32.HI R3, RZ, 0x18, R2 ;  /* 0x00000018ff037819 */ /* 0x000fc80000011602 */
[----:B------:R-:W-:-:S04]  /*33e0*/  LOP3.LUT R0, R0, R3, RZ, 0xfc, !PT ;  /* 0x0000000300007212 */ /* 0x000fc800078efcff */
[----:B------:R-:W-:-:S07]  /*33f0*/  PRMT R8, R0, 0x7610, R8 ;  /* 0x0000761000087816 */ /* 0x000fce0000000008 */
.L_x_10598:
[----:B------:R-:W-:Y:S05]  /*3400*/  BSYNC B0 ;  /* 0x0000000000007941 */ /* 0x000fea0003800000 */
.L_x_10597:
[----:B------:R0:W-:Y:S01]  /*3410*/  STG.E.U8 desc[UR36][R16.64], R8 ;  /* 0x0000000810007986 */ /* 0x0001e2000c101124 */
[----:B------:R-:W-:Y:S05]  /*3420*/  BRA `(.L_x_10577) ;  /* 0x0000000400087947 */ /* 0x000fea0003800000 */
.L_x_10595:
        /* <DEDUP_REMOVED lines=17> */
.L_x_10602:
[----:B------:R-:W-:-:S04]  /*3540*/  LOP3.LUT R2, R37, 0x80000000, RZ, 0xc0, !PT ;  /* 0x8000000025027812 */ /* 0x000fc800078ec0ff */
[----:B------:R-:W-:-:S04]  /*3550*/  SHF.R.U32.HI R3, RZ, 0x18, R2 ;  /* 0x00000018ff037819 */ /* 0x000fc80000011602 */
[----:B------:R-:W-:-:S04]  /*3560*/  LOP3.LUT R0, R0, R3, RZ, 0xfc, !PT ;  /* 0x0000000300007212 */ /* 0x000fc800078efcff */
[----:B------:R-:W-:-:S07]  /*3570*/  PRMT R8, R0, 0x7610, R8 ;  /* 0x0000761000087816 */ /* 0x000fce0000000008 */
.L_x_10601:
[----:B------:R-:W-:Y:S05]  /*3580*/  BSYNC B0 ;  /* 0x0000000000007941 */ /* 0x000fea0003800000 */
.L_x_10600:
[----:B------:R0:W-:Y:S01]  /*3590*/  STG.E.U8 desc[UR36][R16.64], R8 ;  /* 0x0000000810007986 */ /* 0x0001e2000c101124 */
[----:B------:R-:W-:Y:S05]  /*35a0*/  BRA `(.L_x_10577) ;  /* 0x0000000000a87947 */ /* 0x000fea0003800000 */
.L_x_10594:
        /* <DEDUP_REMOVED lines=22> */
.L_x_10576:
        /* <DEDUP_REMOVED lines=16> */
.L_x_10605:
[----:B------:R-:W-:Y:S05]  /*3810*/  BRA `(.L_x_10577) ;  /* 0x00000000000c7947 */ /* 0x000fea0003800000 */
.L_x_10604:
[----:B------:R0:W-:Y:S01]  /*3820*/  STG.E.64 desc[UR36][R16.64], R36 ;  /* 0x0000002410007986 */ /* 0x0001e2000c101b24 */
[----:B------:R-:W-:Y:S05]  /*3830*/  BRA `(.L_x_10577) ;  /* 0x0000000000047947 */ /* 0x000fea0003800000 */
.L_x_10603:
[----:B------:R0:W-:Y:S02]  /*3840*/  STG.E desc[UR36][R16.64], R36 ;  /* 0x0000002410007986 */ /* 0x0001e4000c101924 */
.L_x_10577:
[----:B------:R-:W-:-:S07]  /*3850*/  VIADD R19, R19, 0x80 ;  /* 0x0000008013137836 */ /* 0x000fce0000000000 */
.L_x_10534:
[----:B------:R-:W-:Y:S05]  /*3860*/  BSYNC B6 ;  /* 0x0000000000067941 */ /* 0x000fea0003800000 */
.L_x_10533:
        /* <DEDUP_REMOVED lines=307> */
.L_x_10608:
        /* <DEDUP_REMOVED lines=21> */
.L_x_10612:
[----:B------:R0:W5:Y:S01]  /*4cf0*/  LDG.E.U8 R2, desc[UR36][R4.64] ;  /* 0x0000002404027981 */ /* 0x000162000c1e1100 */
[----:B------:R-:W-:Y:S01]  /*4d00*/  IMAD.MOV.U32 R3, RZ, RZ, RZ ;  /* 0x000000ffff037224 */ /* 0x000fe200078e00ff */
[----:B------:R-:W-:Y:S06]  /*4d10*/  BRA `(.L_x_10614) ;  /* 0x0000000c00487947 */ /* 0x000fec0003800000 */
.L_x_10611:
        /* <DEDUP_REMOVED lines=8> */
.L_x_10616:
[----:B------:R-:W2:Y:S02]  /*4da0*/  LDG.E R2, desc[UR36][R4.64] ;  /* 0x0000002404027981 */ /* 0x000ea4000c1e1900 */
[----:B--2---:R-:W-:Y:S01]  /*4db0*/  SHF.R.S32.HI R3, RZ, 0x1f, R2 ;  /* 0x0000001fff037819 */ /* 0x004fe20000011402 */
[----:B------:R-:W-:Y:S06]  /*4dc0*/  BRA `(.L_x_10614) ;  /* 0x0000000c001c7947 */ /* 0x000fec0003800000 */
.L_x_10615:
[----:B------:R-:W2:Y:S02]  /*4dd0*/  LDG.E.S16 R2, desc[UR36][R4.64] ;  /* 0x0000002404027981 */ /* 0x000ea4000c1e1700 */
[----:B--2---:R-:W-:Y:S01]  /*4de0*/  SHF.R.S32.HI R3, RZ, 0x1f, R2 ;  /* 0x0000001fff037819 */ /* 0x004fe20000011402 */
[----:B------:R-:W-:Y:S06]  /*4df0*/  BRA `(.L_x_10614) ;  /* 0x0000000c00107947 */ /* 0x000fec0003800000 */
.L_x_10610:
        /* <DEDUP_REMOVED lines=9> */
.L_x_10618:
[----:B------:R-:W2:Y:S02]  /*4e90*/  LDG.E.U16 R4, desc[UR36][R4.64] ;  /* 0x0000002404047981 */ /* 0x000ea4000c1e1500 */
[----:B--2---:R-:W-:-:S06]  /*4ea0*/  HADD2.F32 R2, -RZ, R4.H0_H0 ;  /* 0x20000004ff027230 */ /* 0x004fcc0000004100 */
[----:B------:R-:W0:Y:S01]  /*4eb0*/  F2I.S64.TRUNC R2, R2 ;  /* 0x0000000200027311 */ /* 0x000e22000020d900 */
[----:B------:R-:W-:Y:S05]  /*4ec0*/  BRA `(.L_x_10614) ;  /* 0x0000000800dc7947 */ /* 0x000fea0003800000 */
.L_x_10617:
        /* <DEDUP_REMOVED lines=9> */
.L_x_10620:
[----:B------:R-:W2:Y:S02]  /*4f60*/  LDG.E.U16 R4, desc[UR36][R4.64] ;  /* 0x0000002404047981 */ /* 0x000ea4000c1e1500 */
[----:B--2---:R-:W-:-:S06]  /*4f70*/  HADD2.F32 R2, -RZ, R4.H0_H0 ;  /* 0x20000004ff027230 */ /* 0x004fcc0000004100 */
[----:B------:R-:W2:Y:S01]  /*4f80*/  F2I.S64.TRUNC R2, R2 ;  /* 0x0000000200027311 */ /* 0x000ea2000020d900 */
[----:B------:R-:W-:Y:S05]  /*4f90*/  BRA `(.L_x_10614) ;  /* 0x0000000800a87947 */ /* 0x000fea0003800000 */
.L_x_10619:
[----:B------:R-:W2:Y:S02]  /*4fa0*/  LDG.E.64 R2, desc[UR36][R4.64] ;  /* 0x0000002404027981 */ /* 0x000ea4000c1e1b00 */
[----:B--2---:R-:W4:Y:S01]  /*4fb0*/  F2I.S64.F64.TRUNC R2, R2 ;  /* 0x0000000200027311 */ /* 0x004f22000030d900 */
[----:B------:R-:W-:Y:S05]  /*4fc0*/  BRA `(.L_x_10614) ;  /* 0x00000008009c7947 */ /* 0x000fea0003800000 */
.L_x_10609:
        /* <DEDUP_REMOVED lines=13> */
.L_x_10623:
[----:B------:R-:W2:Y:S02]  /*50a0*/  LDG.E.64 R2, desc[UR36][R4.64] ;  /* 0x0000002404027981 */ /* 0x000ea4000c1e1b00 */
[----:B--2---:R-:W0:Y:S01]  /*50b0*/  F2I.S64.F64.TRUNC R2, R2 ;  /* 0x0000000200027311 */ /* 0x004e22000030d900 */
[----:B------:R-:W-:Y:S05]  /*50c0*/  BRA `(.L_x_10614) ;  /* 0x00000008005c7947 */ /* 0x000fea0003800000 */
.L_x_10622:
        /* <DEDUP_REMOVED lines=27> */
.L_x_10625:
        /* <DEDUP_REMOVED lines=14> */
.L_x_10624:
[----:B------:R-:W2:Y:S02]  /*5360*/  LDG.E.U16 R2, desc[UR36][R4.64] ;  /* 0x0000002404027981 */ /* 0x000ea4000c1e1500 */
[----:B--2---:R-:W-:-:S06]  /*5370*/  IMAD.U32 R2, R2, 0x10000, RZ ;  /* 0x0001000002027824 */ /* 0x004fcc00078e00ff */
[----:B------:R-:W0:Y:S01]  /*5380*/  F2I.S64.TRUNC R2, R2 ;  /* 0x0000000200027311 */ /* 0x000e22000020d900 */
[----:B------:R-:W-:Y:S05]  /*5390*/  BRA `(.L_x_10614) ;  /* 0x0000000400a87947 */ /* 0x000fea0003800000 */
.L_x_10621:
        /* <DEDUP_REMOVED lines=11> */
.L_x_10628:
        /* <DEDUP_REMOVED lines=21> */
.L_x_10632:
[----:B------:R-:W-:Y:S05]  /*55a0*/  BSYNC B1 ;  /* 0x0000000000017941 */ /* 0x000fea0003800000 */
.L_x_10631:
[----:B------:R-:W-:Y:S01]  /*55b0*/  IMAD.SHL.U32 R2, R2, 0x100000, RZ ;  /* 0x0010000002027824 */ /* 0x000fe200078e00ff */
[----:B------:R-:W-:-:S04]  /*55c0*/  LEA R3, R0, 0x3b800000, 0x17 ;  /* 0x3b80000000037811 */ /* 0x000fc800078eb8ff */
[----:B------:R-:W-:-:S07]  /*55d0*/  LOP3.LUT R2, R3, R2, R4, 0xfe, !PT ;  /* 0x0000000203027212 */ /* 0x000fce00078efe04 */
.L_x_10630:
[----:B------:R-:W-:Y:S05]  /*55e0*/  BSYNC B0 ;  /* 0x0000000000007941 */ /* 0x000fea0003800000 */
.L_x_10629:
[----:B------:R-:W0:Y:S01]  /*55f0*/  F2I.S64.TRUNC R2, R2 ;  /* 0x0000000200027311 */ /* 0x000e22000020d900 */
[----:B------:R-:W-:Y:S05]  /*5600*/  BRA `(.L_x_10614) ;  /* 0x00000004000c7947 */ /* 0x000fea0003800000 */
.L_x_10627:
        /* <DEDUP_REMOVED lines=21> */
.L_x_10636:
[----:B------:R-:W-:Y:S05]  /*5760*/  BSYNC B1 ;  /* 0x0000000000017941 */ /* 0x000fea0003800000 */
.L_x_10635:
[----:B------:R-:W-:Y:S01]  /*5770*/  IMAD.SHL.U32 R2, R2, 0x200000, RZ ;  /* 0x0020000002027824 */ /* 0x000fe200078e00ff */
[----:B------:R-:W-:-:S04]  /*5780*/  LEA R3, R0, 0x37800000, 0x17 ;  /* 0x3780000000037811 */ /* 0x000fc800078eb8ff */
[----:B------:R-:W-:-:S07]  /*5790*/  LOP3.LUT R2, R3, R2, R4, 0xfe, !PT ;  /* 0x0000000203027212 */ /* 0x000fce00078efe04 */
.L_x_10634:
[----:B------:R-:W-:Y:S05]  /*57a0*/  BSYNC B0 ;  /* 0x0000000000007941 */ /* 0x000fea0003800000 */
.L_x_10633:
[----:B------:R-:W0:Y:S01]  /*57b0*/  F2I.S64.TRUNC R2, R2 ;  /* 0x0000000200027311 */ /* 0x000e22000020d900 */
[----:B------:R-:W-:Y:S05]  /*57c0*/  BRA `(.L_x_10614) ;  /* 0x00000000009c7947 */ /* 0x000fea0003800000 */
.L_x_10626:
        /* <DEDUP_REMOVED lines=14> */
.L_x_10640:
[----:B------:R-:W-:Y:S05]  /*58b0*/  BSYNC B0 ;  /* 0x0000000000007941 */ /* 0x000fea0003800000 */
.L_x_10639:
[----:B------:R-:W0:Y:S01]  /*58c0*/  F2I.S64.TRUNC R2, R2 ;  /* 0x0000000200027311 */ /* 0x000e22000020d900 */
[----:B------:R-:W-:Y:S05]  /*58d0*/  BRA `(.L_x_10614) ;  /* 0x0000000000587947 */ /* 0x000fea0003800000 */
.L_x_10613:
        /* <DEDUP_REMOVED lines=16> */
.L_x_10641:
[----:B------:R-:W-:Y:S01]  /*59e0*/  CS2R R2, SRZ ;  /* 0x0000000000027805 */ /* 0x000fe2000001ff00 */
[----:B------:R-:W-:Y:S06]  /*59f0*/  BRA `(.L_x_10614) ;  /* 0x0000000000107947 */ /* 0x000fec0003800000 */
.L_x_10638:
[----:B------:R0:W5:Y:S01]  /*5a00*/  LDG.E.64 R2, desc[UR36][R4.64] ;  /* 0x0000002404027981 */ /* 0x000162000c1e1b00 */
[----:B------:R-:W-:Y:S05]  /*5a10*/  BRA `(.L_x_10614) ;  /* 0x0000000000087947 */ /* 0x000fea0003800000 */
.L_x_10637:
[----:B------:R0:W5:Y:S01]  /*5a20*/  LDG.E R2, desc[UR36][R4.64] ;  /* 0x0000002404027981 */ /* 0x000162000c1e1900 */
[----:B------:R-:W-:-:S07]  /*5a30*/  IMAD.MOV.U32 R3, RZ, RZ, RZ ;  /* 0x000000ffff037224 */ /* 0x000fce00078e00ff */
.L_x_10614:
        /* <DEDUP_REMOVED lines=43> */
.L_x_10644:
        /* <DEDUP_REMOVED lines=44> */
.L_x_10643:
        /* <DEDUP_REMOVED lines=41> */
.L_x_10642:
        /* <DEDUP_REMOVED lines=14> */
.L_x_10648:
[----:B------:R1:W-:Y:S01]  /*6320*/  STG.E.U8 desc[UR36][R16.64], R36 ;  /* 0x0000002410007986 */ /* 0x0003e2000c101124 */
[----:B------:R-:W-:Y:S05]  /*6330*/  BRA `(.L_x_10650) ;  /* 0x0000000c004c7947 */ /* 0x000fea0003800000 */
.L_x_10647:
        /* <DEDUP_REMOVED lines=8> */
.L_x_10652:
[----:B------:R1:W-:Y:S01]  /*63c0*/  STG.E desc[UR36][R16.64], R36 ;  /* 0x0000002410007986 */ /* 0x0003e2000c101924 */
[----:B------:R-:W-:Y:S05]  /*63d0*/  BRA `(.L_x_10650) ;  /* 0x0000000c00247947 */ /* 0x000fea0003800000 */
.L_x_10651:
[----:B------:R1:W-:Y:S01]  /*63e0*/  STG.E.U16 desc[UR36][R16.64], R36 ;  /* 0x0000002410007986 */ /* 0x0003e2000c101524 */
[----:B------:R-:W-:Y:S05]  /*63f0*/  BRA `(.L_x_10650) ;  /* 0x0000000c001c7947 */ /* 0x000fea0003800000 */
.L_x_10646:
        /* <DEDUP_REMOVED lines=9> */
.L_x_10654:
[----:B------:R-:W1:Y:S02]  /*6490*/  I2F.S64 R0, R36 ;  /* 0x0000002400007312 */ /* 0x000e640000301400 */
[----:B-1----:R-:W-:-:S05]  /*64a0*/  F2FP.F16.F32.PACK_AB R0, RZ, R0 ;  /* 0x00000000ff00723e */ /* 0x002fca00000000ff */
[----:B------:R1:W-:Y:S01]  /*64b0*/  STG.E.U16 desc[UR36][R16.64], R0 ;  /* 0x0000000010007986 */ /* 0x0003e2000c101524 */
[----:B------:R-:W-:Y:S05]  /*64c0*/  BRA `(.L_x_10650) ;  /* 0x0000000800e87947 */ /* 0x000fea0003800000 */
.L_x_10653:
        /* <DEDUP_REMOVED lines=10> */
.L_x_10656:
[----:B------:R-:W1:Y:S02]  /*6570*/  I2F.S64 R36, R36 ;  /* 0x0000002400247312 */ /* 0x000e640000301400 */
[----:B-1----:R-:W-:-:S04]  /*6580*/  F2FP.F16.F32.PACK_AB R3, RZ, R36 ;  /* 0x00000024ff03723e */ /* 0x002fc800000000ff */
[----:B------:R-:W-:-:S05]  /*6590*/  PRMT R3, R3, 0x5410, RZ ;  /* 0x0000541003037816 */ /* 0x000fca00000000ff */
[----:B------:R1:W-:Y:S01]  /*65a0*/  STG.E desc[UR36][R16.64], R3 ;  /* 0x0000000310007986 */ /* 0x0003e2000c101924 */
[----:B------:R-:W-:Y:S05]  /*65b0*/  BRA `(.L_x_10650) ;  /* 0x0000000800ac7947 */ /* 0x000fea0003800000 */
.L_x_10655:
[----:B------:R-:W1:Y:S02]  /*65c0*/  I2F.F64.S64 R2, R36 ;  /* 0x0000002400027312 */ /* 0x000e640000301c00 */
[----:B-1----:R1:W-:Y:S01]  /*65d0*/  STG.E.64 desc[UR36][R16.64], R2 ;  /* 0x0000000210007986 */ /* 0x0023e2000c101b24 */
[----:B------:R-:W-:Y:S05]  /*65e0*/  BRA `(.L_x_10650) ;  /* 0x0000000800a07947 */ /* 0x000fea0003800000 */
.L_x_10645:
        /* <DEDUP_REMOVED lines=13> */
.L_x_10659:
[----:B------:R-:W1:Y:S01]  /*66c0*/  I2F.F64.S64 R36, R36 ;  /* 0x0000002400247312 */ /* 0x000e620000301c00 */
[----:B------:R-:W-:-:S05]  /*66d0*/  CS2R R38, SRZ ;  /* 0x0000000000267805 */ /* 0x000fca000001ff00 */
[----:B-1----:R1:W-:Y:S01]  /*66e0*/  STG.E.128 desc[UR36][R16.64], R36 ;  /* 0x0000002410007986 */ /* 0x0023e2000c101d24 */
[----:B------:R-:W-:Y:S05]  /*66f0*/  BRA `(.L_x_10650) ;  /* 0x00000008005c7947 */ /* 0x000fea0003800000 */
.L_x_10658:
        /* <DEDUP_REMOVED lines=21> */
.L_x_10663:
[----:B------:R-:W-:Y:S05]  /*6850*/  BSYNC B0 ;  /* 0x0000000000007941 */ /* 0x000fea0003800000 */
.L_x_10662:
[----:B------:R-:W-:-:S05]  /*6860*/  LOP3.LUT R3, R0, R3, RZ, 0xfc, !PT ;  /* 0x0000000300037212 */ /* 0x000fca00078efcff */
[----:B------:R1:W-:Y:S01]  /*6870*/  STG.E.U8 desc[UR36][R16.64], R3 ;  /* 0x0000000310007986 */ /* 0x0003e2000c101124 */
[----:B------:R-:W-:Y:S05]  /*6880*/  BRA `(.L_x_10650) ;  /* 0x0000000400f87947 */ /* 0x000fea0003800000 */
.L_x_10661:
        /* <DEDUP_REMOVED lines=13> */
.L_x_10665:
[----:B------:R-:W-:Y:S01]  /*6960*/  IMAD.MOV.U32 R0, RZ, RZ, 0x7f ;  /* 0x0000007fff007424 */ /* 0x000fe200078e00ff */
[----:B------:R-:W-:-:S04]  /*6970*/  ISETP.GT.U32.AND P0, PT, R2, 0x7f800000, PT ;  /* 0x7f8000000200780c */ /* 0x000fc80003f04070 */
[----:B------:R-:W-:-:S09]  /*6980*/  SEL R0, R0, 0x7c, P0 ;  /* 0x0000007c00007807 */ /* 0x000fd20000000000 */
.L_x_10666:
[----:B------:R-:W-:Y:S05]  /*6990*/  BSYNC B0 ;  /* 0x0000000000007941 */ /* 0x000fea0003800000 */
.L_x_10664:
[----:B------:R-:W-:-:S04]  /*69a0*/  LOP3.LUT R2, R37, 0x80000000, RZ, 0xc0, !PT ;  /* 0x8000000025027812 */ /* 0x000fc800078ec0ff */
[----:B------:R-:W-:-:S04]  /*69b0*/  SHF.R.U32.HI R3, RZ, 0x18, R2 ;  /* 0x00000018ff037819 */ /* 0x000fc80000011602 */
[----:B------:R-:W-:-:S05]  /*69c0*/  LOP3.LUT R3, R0, R3, RZ, 0xfc, !PT ;  /* 0x0000000300037212 */ /* 0x000fca00078efcff */
[----:B------:R1:W-:Y:S01]  /*69d0*/  STG.E.U8 desc[UR36][R16.64], R3 ;  /* 0x0000000310007986 */ /* 0x0003e2000c101124 */
[----:B------:R-:W-:Y:S05]  /*69e0*/  BRA `(.L_x_10650) ;  /* 0x0000000400a07947 */ /* 0x000fea0003800000 */
.L_x_10660:
[----:B------:R-:W1:Y:S02]  /*69f0*/  I2F.S64 R0, R36 ;  /* 0x0000002400007312 */ /* 0x000e640000301400 */
[----:B-1----:R-:W-:-:S05]  /*6a00*/  F2FP.BF16.F32.PACK_AB R0, RZ, R0 ;  /* 0x00000000ff00723e */ /* 0x002fca00000010ff */
[----:B------:R1:W-:Y:S01]  /*6a10*/  STG.E.U16 desc[UR36][R16.64], R0 ;  /* 0x0000000010007986 */ /* 0x0003e2000c101524 */
[----:B------:R-:W-:Y:S05]  /*6a20*/  BRA `(.L_x_10650) ;  /* 0x0000000400907947 */ /* 0x000fea0003800000 */
.L_x_10657:
        /* <DEDUP_REMOVED lines=10> */
.L_x_10669:
        /* <DEDUP_REMOVED lines=17> */
.L_x_10672:
[----:B------:R-:W-:-:S04]  /*6be0*/  LOP3.LUT R2, R37, 0x80000000, RZ, 0xc0, !PT ;  /* 0x8000000025027812 */ /* 0x000fc800078ec0ff */
[----:B------:R-:W-:-:S04]  /*6bf0*/  SHF.R.U32.HI R3, RZ, 0x18, R2 ;  /* 0x00000018ff037819 */ /* 0x000fc80000011602 */
[----:B------:R-:W-:-:S04]  /*6c00*/  LOP3.LUT R0, R0, R3, RZ, 0xfc, !PT ;  /* 0x0000000300007212 */ /* 0x000fc800078efcff */
[----:B------:R-:W-:-:S07]  /*6c10*/  PRMT R8, R0, 0x7610, R8 ;  /* 0x0000761000087816 */ /* 0x000fce0000000008 */
.L_x_10671:
[----:B------:R-:W-:Y:S05]  /*6c20*/  BSYNC B0 ;  /* 0x0000000000007941 */ /* 0x000fea0003800000 */
.L_x_10670:
[----:B------:R4:W-:Y:S01]  /*6c30*/  STG.E.U8 desc[UR36][R16.64], R8 ;  /* 0x0000000810007986 */ /* 0x0009e2000c101124 */
[----:B------:R-:W-:Y:S05]  /*6c40*/  BRA `(.L_x_10650) ;  /* 0x0000000400087947 */ /* 0x000fea0003800000 */
.L_x_10668:
        /* <DEDUP_REMOVED lines=17> */
.L_x_10675:
[----:B------:R-:W-:-:S04]  /*6d60*/  LOP3.LUT R2, R37, 0x80000000, RZ, 0xc0, !PT ;  /* 0x8000000025027812 */ /* 0x000fc800078ec0ff */
[----:B------:R-:W-:-:S04]  /*6d70*/  SHF.R.U32.HI R3, RZ, 0x18, R2 ;  /* 0x00000018ff037819 */ /* 0x000fc80000011602 */
[----:B------:R-:W-:-:S04]  /*6d80*/  LOP3.LUT R0, R0, R3, RZ, 0xfc, !PT ;  /* 0x0000000300007212 */ /* 0x000fc800078efcff */
[----:B------:R-:W-:-:S07]  /*6d90*/  PRMT R8, R0, 0x7610, R8 ;  /* 0x0000761000087816 */ /* 0x000fce0000000008 */
.L_x_10674:
[----:B------:R-:W-:Y:S05]  /*6da0*/  BSYNC B0 ;  /* 0x0000000000007941 */ /* 0x000fea0003800000 */
.L_x_10673:
[----:B------:R1:W-:Y:S01]  /*6db0*/  STG.E.U8 desc[UR36][R16.64], R8 ;  /* 0x0000000810007986 */ /* 0x0003e2000c101124 */
[----:B------:R-:W-:Y:S05]  /*6dc0*/  BRA `(.L_x_10650) ;  /* 0x0000000000a87947 */ /* 0x000fea0003800000 */
.L_x_10667:
        /* <DEDUP_REMOVED lines=22> */
.L_x_10649:
        /* <DEDUP_REMOVED lines=16> */
.L_x_10678:
[----:B------:R-:W-:Y:S05]  /*7030*/  BRA `(.L_x_10650) ;  /* 0x00000000000c7947 */ /* 0x000fea0003800000 */
.L_x_10677:
[----:B------:R3:W-:Y:S01]  /*7040*/  STG.E.64 desc[UR36][R16.64], R36 ;  /* 0x0000002410007986 */ /* 0x0007e2000c101b24 */
[----:B------:R-:W-:Y:S05]  /*7050*/  BRA `(.L_x_10650) ;  /* 0x0000000000047947 */ /* 0x000fea0003800000 */
.L_x_10676:
[----:B------:R1:W-:Y:S02]  /*7060*/  STG.E desc[UR36][R16.64], R36 ;  /* 0x0000002410007986 */ /* 0x0003e4000c101924 */
.L_x_10650:
[----:B------:R-:W-:-:S07]  /*7070*/  VIADD R19, R19, 0x80 ;  /* 0x0000008013137836 */ /* 0x000fce0000000000 */
.L_x_10607:
[----:B------:R-:W-:Y:S05]  /*7080*/  BSYNC B6 ;  /* 0x0000000000067941 */ /* 0x000fea0003800000 */
.L_x_10606:
        /* <DEDUP_REMOVED lines=307> */
.L_x_10681:
        /* <DEDUP_REMOVED lines=21> */
.L_x_10685:
[----:B------:R0:W5:Y:S01]  /*8510*/  LDG.E.U8 R2, desc[UR36][R4.64] ;  /* 0x0000002404027981 */ /* 0x000162000c1e1100 */
[----:B------:R-:W-:Y:S01]  /*8520*/  IMAD.MOV.U32 R3, RZ, RZ, RZ ;  /* 0x000000ffff037224 */ /* 0x000fe200078e00ff */
[----:B------:R-:W-:Y:S06]  /*8530*/  BRA `(.L_x_10687) ;  /* 0x0000000c00487947 */ /* 0x000fec0003800000 */
.L_x_10684:
        /* <DEDUP_REMOVED lines=8> */
.L_x_10689:
[----:B------:R-:W2:Y:S02]  /*85c0*/  LDG.E R2, desc[UR36][R4.64] ;  /* 0x0000002404027981 */ /* 0x000ea4000c1e1900 */
[----:B--2---:R-:W-:Y:S01]  /*85d0*/  SHF.R.S32.HI R3, RZ, 0x1f, R2 ;  /* 0x0000001fff037819 */ /* 0x004fe20000011402 */
[----:B------:R-:W-:Y:S06]  /*85e0*/  BRA `(.L_x_10687) ;  /* 0x0000000c001c7947 */ /* 0x000fec0003800000 */
.L_x_10688:
[----:B------:R-:W2:Y:S02]  /*85f0*/  LDG.E.S16 R2, desc[UR36][R4.64] ;  /* 0x0000002404027981 */ /* 0x000ea4000c1e1700 */
[----:B--2---:R-:W-:Y:S01]  /*8600*/  SHF.R.S32.HI R3, RZ, 0x1f, R2 ;  /* 0x0000001fff037819 */ /* 0x004fe20000011402 */
[----:B------:R-:W-:Y:S06]  /*8610*/  BRA `(.L_x_10687) ;  /* 0x0000000c00107947 */ /* 0x000fec0003800000 */
.L_x_10683:
        /* <DEDUP_REMOVED lines=9> */
.L_x_10691:
[----:B------:R-:W2:Y:S02]  /*86b0*/  LDG.E.U16 R4, desc[UR36][R4.64] ;  /* 0x0000002404047981 */ /* 0x000ea4000c1e1500 */
[----:B--2---:R-:W-:-:S06]  /*86c0*/  HADD2.F32 R2, -RZ, R4.H0_H0 ;  /* 0x20000004ff027230 */ /* 0x004fcc0000004100 */
[----:B------:R-:W0:Y:S01]  /*86d0*/  F2I.S64.TRUNC R2, R2 ;  /* 0x0000000200027311 */ /* 0x000e22000020d900 */
[----:B------:R-:W-:Y:S05]  /*86e0*/  BRA `(.L_x_10687) ;  /* 0x0000000800dc7947 */ /* 0x000fea0003800000 */
.L_x_10690:
        /* <DEDUP_REMOVED lines=9> */
.L_x_10693:
[----:B------:R-:W2:Y:S02]  /*8780*/  LDG.E.U16 R4, desc[UR36][R4.64] ;  /* 0x0000002404047981 */ /* 0x000ea4000c1e1500 */
[----:B--2---:R-:W-:-:S06]  /*8790*/  HADD2.F32 R2, -RZ, R4.H0_H0 ;  /* 0x20000004ff027230 */ /* 0x004fcc0000004100 */
[----:B------:R-:W0:Y:S01]  /*87a0*/  F2I.S64.TRUNC R2, R2 ;  /* 0x0000000200027311 */ /* 0x000e22000020d900 */
[----:B------:R-:W-:Y:S05]  /*87b0*/  BRA `(.L_x_10687) ;  /* 0x0000000800a87947 */ /* 0x000fea0003800000 */
.L_x_10692:
[----:B------:R-:W2:Y:S02]  /*87c0*/  LDG.E.64 R2, desc[UR36][R4.64] ;  /* 0x0000002404027981 */ /* 0x000ea4000c1e1b00 */
[----:B--2---:R-:W0:Y:S01]  /*87d0*/  F2I.S64.F64.TRUNC R2, R2 ;  /* 0x0000000200027311 */ /* 0x004e22000030d900 */
[----:B------:R-:W-:Y:S05]  /*87e0*/  BRA `(.L_x_10687) ;  /* 0x00000008009c7947 */ /* 0x000fea0003800000 */
.L_x_10682:
        /* <DEDUP_REMOVED lines=13> */
.L_x_10696:
[----:B------:R-:W2:Y:S02]  /*88c0*/  LDG.E.64 R2, desc[UR36][R4.64] ;  /* 0x0000002404027981 */ /* 0x000ea4000c1e1b00 */
[----:B--2---:R-:W0:Y:S01]  /*88d0*/  F2I.S64.F64.TRUNC R2, R2 ;  /* 0x0000000200027311 */ /* 0x004e22000030d900 */
[----:B------:R-:W-:Y:S05]  /*88e0*/  BRA `(.L_x_10687) ;  /* 0x00000008005c7947 */ /* 0x000fea0003800000 */
.L_x_10695:
        /* <DEDUP_REMOVED lines=27> */
.L_x_10698:
        /* <DEDUP_REMOVED lines=14> */
.L_x_10697:
[----:B------:R-:W2:Y:S02]  /*8b80*/  LDG.E.U16 R2, desc[UR36][R4.64] ;  /* 0x0000002404027981 */ /* 0x000ea4000c1e1500 */
[----:B--2---:R-:W-:-:S06]  /*8b90*/  IMAD.U32 R2, R2, 0x10000, RZ ;  /* 0x0001000002027824 */ /* 0x004fcc00078e00ff */
[----:B------:R-:W1:Y:S01]  /*8ba0*/  F2I.S64.TRUNC R2, R2 ;  /* 0x0000000200027311 */ /* 0x000e62000020d900 */
[----:B------:R-:W-:Y:S05]  /*8bb0*/  BRA `(.L_x_10687) ;  /* 0x0000000400a87947 */ /* 0x000fea0003800000 */
.L_x_10694:
        /* <DEDUP_REMOVED lines=11> */
.L_x_10701:
        /* <DEDUP_REMOVED lines=21> */
.L_x_10705:
[----:B------:R-:W-:Y:S05]  /*8dc0*/  BSYNC B1 ;  /* 0x0000000000017941 */ /* 0x000fea0003800000 */
.L_x_10704:
[----:B------:R-:W-:Y:S01]  /*8dd0*/  IMAD.SHL.U32 R2, R2, 0x100000, RZ ;  /* 0x0010000002027824 */ /* 0x000fe200078e00ff */
[----:B------:R-:W-:-:S04]  /*8de0*/  LEA R3, R0, 0x3b800000, 0x17 ;  /* 0x3b80000000037811 */ /* 0x000fc800078eb8ff */
[----:B------:R-:W-:-:S07]  /*8df0*/  LOP3.LUT R2, R3, R2, R4, 0xfe, !PT ;  /* 0x0000000203027212 */ /* 0x000fce00078efe04 */
.L_x_10703:
[----:B------:R-:W-:Y:S05]  /*8e00*/  BSYNC B0 ;  /* 0x0000000000007941 */ /* 0x000fea0003800000 */
.L_x_10702:
[----:B------:R-:W4:Y:S01]  /*8e10*/  F2I.S64.TRUNC R2, R2 ;  /* 0x0000000200027311 */ /* 0x000f22000020d900 */
[----:B------:R-:W-:Y:S05]  /*8e20*/  BRA `(.L_x_10687) ;  /* 0x00000004000c7947 */ /* 0x000fea0003800000 */
.L_x_10700:
        /* <DEDUP_REMOVED lines=21> */
.L_x_10709:
[----:B------:R-:W-:Y:S05]  /*8f80*/  BSYNC B1 ;  /* 0x0000000000017941 */ /* 0x000fea0003800000 */
.L_x_10708:
[----:B------:R-:W-:Y:S01]  /*8f90*/  IMAD.SHL.U32 R2, R2, 0x200000, RZ ;  /* 0x0020000002027824 */ /* 0x000fe200078e00ff */
[----:B------:R-:W-:-:S04]  /*8fa0*/  LEA R3, R0, 0x37800000, 0x17 ;  /* 0x3780000000037811 */ /* 0x000fc800078eb8ff */
[----:B------:R-:W-:-:S07]  /*8fb0*/  LOP3.LUT R2, R3, R2, R4, 0xfe, !PT ;  /* 0x0000000203027212 */ /* 0x000fce00078efe04 */
.L_x_10707:
[----:B------:R-:W-:Y:S05]  /*8fc0*/  BSYNC B0 ;  /* 0x0000000000007941 */ /* 0x000fea0003800000 */
.L_x_10706:
[----:B------:R-:W0:Y:S01]  /*8fd0*/  F2I.S64.TRUNC R2, R2 ;  /* 0x0000000200027311 */ /* 0x000e22000020d900 */
[----:B------:R-:W-:Y:S05]  /*8fe0*/  BRA `(.L_x_10687) ;  /* 0x00000000009c7947 */ /* 0x000fea0003800000 */
.L_x_10699:
        /* <DEDUP_REMOVED lines=14> */
.L_x_10713:
[----:B------:R-:W-:Y:S05]  /*90d0*/  BSYNC B0 ;  /* 0x0000000000007941 */ /* 0x000fea0003800000 */
.L_x_10712:
[----:B------:R-:W0:Y:S01]  /*90e0*/  F2I.S64.TRUNC R2, R2 ;  /* 0x0000000200027311 */ /* 0x000e22000020d900 */
[----:B------:R-:W-:Y:S05]  /*90f0*/  BRA `(.L_x_10687) ;  /* 0x0000000000587947 */ /* 0x000fea0003800000 */
.L_x_10686:
        /* <DEDUP_REMOVED lines=16> */
.L_x_10714:
[----:B------:R-:W-:Y:S01]  /*9200*/  CS2R R2, SRZ ;  /* 0x0000000000027805 */ /* 0x000fe2000001ff00 */
[----:B------:R-:W-:Y:S06]  /*9210*/  BRA `(.L_x_10687) ;  /* 0x0000000000107947 */ /* 0x000fec0003800000 */
.L_x_10711:
[----:B------:R0:W5:Y:S01]  /*9220*/  LDG.E.64 R2, desc[UR36][R4.64] ;  /* 0x0000002404027981 */ /* 0x000162000c1e1b00 */
[----:B------:R-:W-:Y:S05]  /*9230*/  BRA `(.L_x_10687) ;  /* 0x0000000000087947 */ /* 0x000fea0003800000 */
.L_x_10710:
[----:B------:R0:W5:Y:S01]  /*9240*/  LDG.E R2, desc[UR36][R4.64] ;  /* 0x0000002404027981 */ /* 0x000162000c1e1900 */
[----:B------:R-:W-:-:S07]  /*9250*/  IMAD.MOV.U32 R3, RZ, RZ, RZ ;  /* 0x000000ffff037224 */ /* 0x000fce00078e00ff */
.L_x_10687:
        /* <DEDUP_REMOVED lines=43> */
.L_x_10717:
        /* <DEDUP_REMOVED lines=44> */
.L_x_10716:
        /* <DEDUP_REMOVED lines=41> */
.L_x_10715:
        /* <DEDUP_REMOVED lines=14> */
.L_x_10721:
[----:B------:R1:W-:Y:S01]  /*9b40*/  STG.E.U8 desc[UR36][R16.64], R36 ;  /* 0x0000002410007986 */ /* 0x0003e2000c101124 */
[----:B------:R-:W-:Y:S05]  /*9b50*/  BRA `(.L_x_10723) ;  /* 0x0000000c004c7947 */ /* 0x000fea0003800000 */
.L_x_10720:
        /* <DEDUP_REMOVED lines=8> */
.L_x_10725:
[----:B------:R4:W-:Y:S01]  /*9be0*/  STG.E desc[UR36][R16.64], R36 ;  /* 0x0000002410007986 */ /* 0x0009e2000c101924 */
[----:B------:R-:W-:Y:S05]  /*9bf0*/  BRA `(.L_x_10723) ;  /* 0x0000000c00247947 */ /* 0x000fea0003800000 */
.L_x_10724:
[----:B------:R3:W-:Y:S01]  /*9c00*/  STG.E.U16 desc[UR36][R16.64], R36 ;  /* 0x0000002410007986 */ /* 0x0007e2000c101524 */
[----:B------:R-:W-:Y:S05]  /*9c10*/  BRA `(.L_x_10723) ;  /* 0x0000000c001c7947 */ /* 0x000fea0003800000 */
.L_x_10719:
        /* <DEDUP_REMOVED lines=9> */
.L_x_10727:
[----:B------:R-:W1:Y:S02]  /*9cb0*/  I2F.S64 R0, R36 ;  /* 0x0000002400007312 */ /* 0x000e640000301400 */
[----:B-1----:R-:W-:-:S05]  /*9cc0*/  F2FP.F16.F32.PACK_AB R0, RZ, R0 ;  /* 0x00000000ff00723e */ /* 0x002fca00000000ff */
[----:B------:R1:W-:Y:S01]  /*9cd0*/  STG.E.U16 desc[UR36][R16.64], R0 ;  /* 0x0000000010007986 */ /* 0x0003e2000c101524 */
[----:B------:R-:W-:Y:S05]  /*9ce0*/  BRA `(.L_x_10723) ;  /* 0x0000000800e87947 */ /* 0x000fea0003800000 */
.L_x_10726:
        /* <DEDUP_REMOVED lines=10> */
.L_x_10729:
[----:B------:R-:W1:Y:S02]  /*9d90*/  I2F.S64 R36, R36 ;  /* 0x0000002400247312 */ /* 0x000e640000301400 */
[----:B-1----:R-:W-:-:S04]  /*9da0*/  F2FP.F16.F32.PACK_AB R3, RZ, R36 ;  /* 0x00000024ff03723e */ /* 0x002fc800000000ff */
[----:B------:R-:W-:-:S05]  /*9db0*/  PRMT R3, R3, 0x5410, RZ ;  /* 0x0000541003037816 */ /* 0x000fca00000000ff */
[----:B------:R1:W-:Y:S01]  /*9dc0*/  STG.E desc[UR36][R16.64], R3 ;  /* 0x0000000310007986 */ /* 0x0003e2000c101924 */
[----:B------:R-:W-:Y:S05]  /*9dd0*/  BRA `(.L_x_10723) ;  /* 0x0000000800ac7947 */ /* 0x000fea0003800000 */
.L_x_10728:
[----:B------:R-:W1:Y:S02]  /*9de0*/  I2F.F64.S64 R2, R36 ;  /* 0x0000002400027312 */ /* 0x000e640000301c00 */
[----:B-1----:R1:W-:Y:S01]  /*9df0*/  STG.E.64 desc[UR36][R16.64], R2 ;  /* 0x0000000210007986 */ /* 0x0023e2000c101b24 */
[----:B------:R-:W-:Y:S05]  /*9e00*/  BRA `(.L_x_10723) ;  /* 0x0000000800a07947 */ /* 0x000fea0003800000 */
.L_x_10718:
        /* <DEDUP_REMOVED lines=13> */
.L_x_10732:
[----:B------:R-:W1:Y:S01]  /*9ee0*/  I2F.F64.S64 R36, R36 ;  /* 0x0000002400247312 */ /* 0x000e620000301c00 */
[----:B------:R-:W-:-:S05]  /*9ef0*/  CS2R R38, SRZ ;  /* 0x0000000000267805 */ /* 0x000fca000001ff00 */
[----:B-1----:R1:W-:Y:S01]  /*9f00*/  STG.E.128 desc[UR36][R16.64], R36 ;  /* 0x0000002410007986 */ /* 0x0023e2000c101d24 */
[----:B------:R-:W-:Y:S05]  /*9f10*/  BRA `(.L_x_10723) ;  /* 0x00000008005c7947 */ /* 0x000fea0003800000 */
.L_x_10731:
        /* <DEDUP_REMOVED lines=21> */
.L_x_10736:
[----:B------:R-:W-:Y:S05]  /*a070*/  BSYNC B0 ;  /* 0x0000000000007941 */ /* 0x000fea0003800000 */
.L_x_10735:
[----:B------:R-:W-:-:S05]  /*a080*/  LOP3.LUT R3, R0, R3, RZ, 0xfc, !PT ;  /* 0x0000000300037212 */ /* 0x000fca00078efcff */
[----:B------:R1:W-:Y:S01]  /*a090*/  STG.E.U8 desc[UR36][R16.64], R3 ;  /* 0x0000000310007986 */ /* 0x0003e2000c101124 */
[----:B------:R-:W-:Y:S05]  /*a0a0*/  BRA `(.L_x_10723) ;  /* 0x0000000400f87947 */ /* 0x000fea0003800000 */
.L_x_10734:
        /* <DEDUP_REMOVED lines=13> */
.L_x_10738:
[----:B------:R-:W-:Y:S01]  /*a180*/  IMAD.MOV.U32 R0, RZ, RZ, 0x7f ;  /* 0x0000007fff007424 */ /* 0x000fe200078e00ff */
[----:B------:R-:W-:-:S04]  /*a190*/  ISETP.GT.U32.AND P0, PT, R2, 0x7f800000, PT ;  /* 0x7f8000000200780c */ /* 0x000fc80003f04070 */
[----:B------:R-:W-:-:S09]  /*a1a0*/  SEL R0, R0, 0x7c, P0 ;  /* 0x0000007c00007807 */ /* 0x000fd20000000000 */
.L_x_10739:
[----:B------:R-:W-:Y:S05]  /*a1b0*/  BSYNC B0 ;  /* 0x0000000000007941 */ /* 0x000fea0003800000 */
.L_x_10737:
[----:B------:R-:W-:-:S04]  /*a1c0*/  LOP3.LUT R2, R37, 0x80000000, RZ, 0xc0, !PT ;  /* 0x8000000025027812 */ /* 0x000fc800078ec0ff */
[----:B------:R-:W-:-:S04]  /*a1d0*/  SHF.R.U32.HI R3, RZ, 0x18, R2 ;  /* 0x00000018ff037819 */ /* 0x000fc80000011602 */
[----:B------:R-:W-:-:S05]  /*a1e0*/  LOP3.LUT R3, R0, R3, RZ, 0xfc, !PT ;  /* 0x0000000300037212 */ /* 0x000fca00078efcff */
[----:B------:R1:W-:Y:S01]  /*a1f0*/  STG.E.U8 desc[UR36][R16.64], R3 ;  /* 0x0000000310007986 */ /* 0x0003e2000c101124 */
[----:B------:R-:W-:Y:S05]  /*a200*/  BRA `(.L_x_10723) ;  /* 0x0000000400a07947 */ /* 0x000fea0003800000 */
.L_x_10733:
[----:B------:R-:W1:Y:S02]  /*a210*/  I2F.S64 R0, R36 ;  /* 0x0000002400007312 */ /* 0x000e640000301400 */
[----:B-1----:R-:W-:-:S05]  /*a220*/  F2FP.BF16.F32.PACK_AB R0, RZ, R0 ;  /* 0x00000000ff00723e */ /* 0x002fca00000010ff */
[----:B------:R1:W-:Y:S01]  /*a230*/  STG.E.U16 desc[UR36][R16.64], R0 ;  /* 0x0000000010007986 */ /* 0x0003e2000c101524 */
[----:B------:R-:W-:Y:S05]  /*a240*/  BRA `(.L_x_10723) ;  /* 0x0000000400907947 */ /* 0x000fea0003800000 */
.L_x_10730:
        /* <DEDUP_REMOVED lines=10> */
.L_x_10742:
        /* <DEDUP_REMOVED lines=17> */
.L_x_10745:
[----:B------:R-:W-:-:S04]  /*a400*/  LOP3.LUT R2, R37, 0x80000000, RZ, 0xc0, !PT ;  /* 0x8000000025027812 */ /* 0x000fc800078ec0ff */
[----:B------:R-:W-:-:S04]  /*a410*/  SHF.R.U32.HI R3, RZ, 0x18, R2 ;  /* 0x00000018ff037819 */ /* 0x000fc80000011602 */
[----:B------:R-:W-:-:S04]  /*a420*/  LOP3.LUT R0, R0, R3, RZ, 0xfc, !PT ;  /* 0x0000000300007212 */ /* 0x000fc800078efcff */
[----:B------:R-:W-:-:S07]  /*a430*/  PRMT R8, R0, 0x7610, R8 ;  /* 0x0000761000087816 */ /* 0x000fce0000000008 */
.L_x_10744:
[----:B------:R-:W-:Y:S05]  /*a440*/  BSYNC B0 ;  /* 0x0000000000007941 */ /* 0x000fea0003800000 */
.L_x_10743:
[----:B------:R1:W-:Y:S01]  /*a450*/  STG.E.U8 desc[UR36][R16.64], R8 ;  /* 0x0000000810007986 */ /* 0x0003e2000c101124 */
[----:B------:R-:W-:Y:S05]  /*a460*/  BRA `(.L_x_10723) ;  /* 0x0000000400087947 */ /* 0x000fea0003800000 */
.L_x_10741:
        /* <DEDUP_REMOVED lines=17> */
.L_x_10748:
[----:B------:R-:W-:-:S04]  /*a580*/  LOP3.LUT R2, R37, 0x80000000, RZ, 0xc0, !PT ;  /* 0x8000000025027812 */ /* 0x000fc800078ec0ff */
[----:B------:R-:W-:-:S04]  /*a590*/  SHF.R.U32.HI R3, RZ, 0x18, R2 ;  /* 0x00000018ff037819 */ /* 0x000fc80000011602 */
[----:B------:R-:W-:-:S04]  /*a5a0*/  LOP3.LUT R0, R0, R3, RZ, 0xfc, !PT ;  /* 0x0000000300007212 */ /* 0x000fc800078efcff */
[----:B------:R-:W-:-:S07]  /*a5b0*/  PRMT R8, R0, 0x7610, R8 ;  /* 0x0000761000087816 */ /* 0x000fce0000000008 */
.L_x_10747:
[----:B------:R-:W-:Y:S05]  /*a5c0*/  BSYNC B0 ;  /* 0x0000000000007941 */ /* 0x000fea0003800000 */
.L_x_10746:
[----:B------:R1:W-:Y:S01]  /*a5d0*/  STG.E.U8 desc[UR36][R16.64], R8 ;  /* 0x0000000810007986 */ /* 0x0003e2000c101124 */
[----:B------:R-:W-:Y:S05]  /*a5e0*/  BRA `(.L_x_10723) ;  /* 0x0000000000a87947 */ /* 0x000fea0003800000 */
.L_x_10740:
        /* <DEDUP_REMOVED lines=22> */
.L_x_10722:
        /* <DEDUP_REMOVED lines=16> */
.L_x_10751:
[----:B------:R-:W-:Y:S05]  /*a850*/  BRA `(.L_x_10723) ;  /* 0x00000000000c7947 */ /* 0x000fea0003800000 */
.L_x_10750:
[----:B------:R1:W-:Y:S01]  /*a860*/  STG.E.64 desc[UR36][R16.64], R36 ;  /* 0x0000002410007986 */ /* 0x0003e2000c101b24 */
[----:B------:R-:W-:Y:S05]  /*a870*/  BRA `(.L_x_10723) ;  /* 0x0000000000047947 */ /* 0x000fea0003800000 */
.L_x_10749:
[----:B------:R1:W-:Y:S02]  /*a880*/  STG.E desc[UR36][R16.64], R36 ;  /* 0x0000002410007986 */ /* 0x0003e4000c101924 */
.L_x_10723:
[----:B------:R-:W-:-:S07]  /*a890*/  VIADD R19, R19, 0x80 ;  /* 0x0000008013137836 */ /* 0x000fce0000000000 */
.L_x_10680:
[----:B------:R-:W-:Y:S05]  /*a8a0*/  BSYNC B6 ;  /* 0x0000000000067941 */ /* 0x000fea0003800000 */
.L_x_10679:
        /* <DEDUP_REMOVED lines=306> */
.L_x_10752:
        /* <DEDUP_REMOVED lines=21> */
.L_x_10756:
[----:B------:R0:W5:Y:S01]  /*bd20*/  LDG.E.U8 R2, desc[UR36][R4.64] ;  /* 0x0000002404027981 */ /* 0x000162000c1e1100 */
[----:B------:R-:W-:Y:S01]  /*bd30*/  IMAD.MOV.U32 R3, RZ, RZ, RZ ;  /* 0x000000ffff037224 */ /* 0x000fe200078e00ff */
[----:B------:R-:W-:Y:S06]  /*bd40*/  BRA `(.L_x_10758) ;  /* 0x0000000c00487947 */ /* 0x000fec0003800000 */
.L_x_10755:
        /* <DEDUP_REMOVED lines=8> */
.L_x_10760:
[----:B------:R-:W2:Y:S02]  /*bdd0*/  LDG.E R2, desc[UR36][R4.64] ;  /* 0x0000002404027981 */ /* 0x000ea4000c1e1900 */
[----:B--2---:R-:W-:Y:S01]  /*bde0*/  SHF.R.S32.HI R3, RZ, 0x1f, R2 ;  /* 0x0000001fff037819 */ /* 0x004fe20000011402 */
[----:B------:R-:W-:Y:S06]  /*bdf0*/  BRA `(.L_x_10758) ;  /* 0x0000000c001c7947 */ /* 0x000fec0003800000 */
.L_x_10759:
[----:B------:R-:W2:Y:S02]  /*be00*/  LDG.E.S16 R2, desc[UR36][R4.64] ;  /* 0x0000002404027981 */ /* 0x000ea4000c1e1700 */
[----:B--2---:R-:W-:Y:S01]  /*be10*/  SHF.R.S32.HI R3, RZ, 0x1f, R2 ;  /* 0x0000001fff037819 */ /* 0x004fe20000011402 */
[----:B------:R-:W-:Y:S06]  /*be20*/  BRA `(.L_x_10758) ;  /* 0x0000000c00107947 */ /* 0x000fec0003800000 */
.L_x_10754:
        /* <DEDUP_REMOVED lines=9> */
.L_x_10762:
[----:B------:R-:W2:Y:S02]  /*bec0*/  LDG.E.U16 R4, desc[UR36][R4.64] ;  /* 0x0000002404047981 */ /* 0x000ea4000c1e1500 */
[----:B--2---:R-:W-:-:S06]  /*bed0*/  HADD2.F32 R2, -RZ, R4.H0_H0 ;  /* 0x20000004ff027230 */ /* 0x004fcc0000004100 */
[----:B------:R-:W1:Y:S01]  /*bee0*/  F2I.S64.TRUNC R2, R2 ;  /* 0x0000000200027311 */ /* 0x000e62000020d900 */
[----:B------:R-:W-:Y:S05]  /*bef0*/  BRA `(.L_x_10758) ;  /* 0x0000000800dc7947 */ /* 0x000fea0003800000 */
.L_x_10761:
        /* <DEDUP_REMOVED lines=9> */
.L_x_10764:
[----:B------:R-:W2:Y:S02]  /*bf90*/  LDG.E.U16 R4, desc[UR36][R4.64] ;  /* 0x0000002404047981 */ /* 0x000ea4000c1e1500 */
[----:B--2---:R-:W-:-:S06]  /*bfa0*/  HADD2.F32 R2, -RZ, R4.H0_H0 ;  /* 0x20000004ff027230 */ /* 0x004fcc0000004100 */
[----:B------:R-:W4:Y:S01]  /*bfb0*/  F2I.S64.TRUNC R2, R2 ;  /* 0x0000000200027311 */ /* 0x000f22000020d900 */
[----:B------:R-:W-:Y:S05]  /*bfc0*/  BRA `(.L_x_10758) ;  /* 0x0000000800a87947 */ /* 0x000fea0003800000 */
.L_x_10763:
[----:B------:R-:W2:Y:S02]  /*bfd0*/  LDG.E.64 R2, desc[UR36][R4.64] ;  /* 0x0000002404027981 */ /* 0x000ea4000c1e1b00 */
[----:B--2---:R-:W2:Y:S01]  /*bfe0*/  F2I.S64.F64.TRUNC R2, R2 ;  /* 0x0000000200027311 */ /* 0x004ea2000030d900 */
[----:B------:R-:W-:Y:S05]  /*bff0*/  BRA `(.L_x_10758) ;  /* 0x00000008009c7947 */ /* 0x000fea0003800000 */
.L_x_10753:
        /* <DEDUP_REMOVED lines=13> */
.L_x_10767:
[----:B------:R-:W2:Y:S02]  /*c0d0*/  LDG.E.64 R2, desc[UR36][R4.64] ;  /* 0x0000002404027981 */ /* 0x000ea4000c1e1b00 */
[----:B--2---:R-:W0:Y:S01]  /*c0e0*/  F2I.S64.F64.TRUNC R2, R2 ;  /* 0x0000000200027311 */ /* 0x004e22000030d900 */
[----:B------:R-:W-:Y:S05]  /*c0f0*/  BRA `(.L_x_10758) ;  /* 0x00000008005c7947 */ /* 0x000fea0003800000 */
.L_x_10766:
        /* <DEDUP_REMOVED lines=27> */
.L_x_10769:
        /* <DEDUP_REMOVED lines=14> */
.L_x_10768:
[----:B------:R-:W2:Y:S02]  /*c390*/  LDG.E.U16 R2, desc[UR36][R4.64] ;  /* 0x0000002404027981 */ /* 0x000ea4000c1e1500 */
[----:B--2---:R-:W-:-:S06]  /*c3a0*/  IMAD.U32 R2, R2, 0x10000, RZ ;  /* 0x0001000002027824 */ /* 0x004fcc00078e00ff */
[----:B------:R-:W0:Y:S01]  /*c3b0*/  F2I.S64.TRUNC R2, R2 ;  /* 0x0000000200027311 */ /* 0x000e22000020d900 */
[----:B------:R-:W-:Y:S05]  /*c3c0*/  BRA `(.L_x_10758) ;  /* 0x0000000400a87947 */ /* 0x000fea0003800000 */
.L_x_10765:
        /* <DEDUP_REMOVED lines=11> */
.L_x_10772:
        /* <DEDUP_REMOVED lines=21> */
.L_x_10776:
[----:B------:R-:W-:Y:S05]  /*c5d0*/  BSYNC B1 ;  /* 0x0000000000017941 */ /* 0x000fea0003800000 */
.L_x_10775:
[----:B------:R-:W-:Y:S01]  /*c5e0*/  IMAD.SHL.U32 R2, R2, 0x100000, RZ ;  /* 0x0010000002027824 */ /* 0x000fe200078e00ff */
[----:B------:R-:W-:-:S04]  /*c5f0*/  LEA R3, R0, 0x3b800000, 0x17 ;  /* 0x3b80000000037811 */ /* 0x000fc800078eb8ff */
[----:B------:R-:W-:-:S07]  /*c600*/  LOP3.LUT R2, R3, R2, R4, 0xfe, !PT ;  /* 0x0000000203027212 */ /* 0x000fce00078efe04 */
.L_x_10774:
[----:B------:R-:W-:Y:S05]  /*c610*/  BSYNC B0 ;  /* 0x0000000000007941 */ /* 0x000fea0003800000 */
.L_x_10773:
[----:B------:R-:W0:Y:S01]  /*c620*/  F2I.S64.TRUNC R2, R2 ;  /* 0x0000000200027311 */ /* 0x000e22000020d900 */
[----:B------:R-:W-:Y:S05]  /*c630*/  BRA `(.L_x_10758) ;  /* 0x00000004000c7947 */ /* 0x000fea0003800000 */
.L_x_10771:
        /* <DEDUP_REMOVED lines=21> */
.L_x_10780:
[----:B------:R-:W-:Y:S05]  /*c790*/  BSYNC B1 ;  /* 0x0000000000017941 */ /* 0x000fea0003800000 */
.L_x_10779:
[----:B------:R-:W-:Y:S01]  /*c7a0*/  IMAD.SHL.U32 R2, R2, 0x200000, RZ ;  /* 0x0020000002027824 */ /* 0x000fe200078e00ff */
[----:B------:R-:W-:-:S04]  /*c7b0*/  LEA R3, R0, 0x37800000, 0x17 ;  /* 0x3780000000037811 */ /* 0x000fc800078eb8ff */
[----:B------:R-:W-:-:S07]  /*c7c0*/  LOP3.LUT R2, R3, R2, R4, 0xfe, !PT ;  /* 0x0000000203027212 */ /* 0x000fce00078efe04 */
.L_x_10778:
[----:B------:R-:W-:Y:S05]  /*c7d0*/  BSYNC B0 ;  /* 0x0000000000007941 */ /* 0x000fea0003800000 */
.L_x_10777:
[----:B------:R-:W0:Y:S01]  /*c7e0*/  F2I.S64.TRUNC R2, R2 ;  /* 0x0000000200027311 */ /* 0x000e22000020d900 */
[----:B------:R-:W-:Y:S05]  /*c7f0*/  BRA `(.L_x_10758) ;  /* 0x00000000009c7947 */ /* 0x000fea0003800000 */
.L_x_10770:
        /* <DEDUP_REMOVED lines=14> */
.L_x_10784:
[----:B------:R-:W-:Y:S05]  /*c8e0*/  BSYNC B0 ;  /* 0x0000000000007941 */ /* 0x000fea0003800000 */
.L_x_10783:
[----:B------:R-:W0:Y:S01]  /*c8f0*/  F2I.S64.TRUNC R2, R2 ;  /* 0x0000000200027311 */ /* 0x000e22000020d900 */
[----:B------:R-:W-:Y:S05]  /*c900*/  BRA `(.L_x_10758) ;  /* 0x0000000000587947 */ /* 0x000fea0003800000 */
.L_x_10757:
        /* <DEDUP_REMOVED lines=16> */
.L_x_10785:
[----:B------:R-:W-:Y:S01]  /*ca10*/  CS2R R2, SRZ ;  /* 0x0000000000027805 */ /* 0x000fe2000001ff00 */
[----:B------:R-:W-:Y:S06]  /*ca20*/  BRA `(.L_x_10758) ;  /* 0x0000000000107947 */ /* 0x000fec0003800000 */
.L_x_10782:
[----:B------:R0:W5:Y:S01]  /*ca30*/  LDG.E.64 R2, desc[UR36][R4.64] ;  /* 0x0000002404027981 */ /* 0x000162000c1e1b00 */
[----:B------:R-:W-:Y:S05]  /*ca40*/  BRA `(.L_x_10758) ;  /* 0x0000000000087947 */ /* 0x000fea0003800000 */
.L_x_10781:
[----:B------:R0:W5:Y:S01]  /*ca50*/  LDG.E R2, desc[UR36][R4.64] ;  /* 0x0000002404027981 */ /* 0x000162000c1e1900 */
[----:B------:R-:W-:-:S07]  /*ca60*/  IMAD.MOV.U32 R3, RZ, RZ, RZ ;  /* 0x000000ffff037224 */ /* 0x000fce00078e00ff */
.L_x_10758:
        /* <DEDUP_REMOVED lines=41> */
.L_x_10788:
        /* <DEDUP_REMOVED lines=44> */
.L_x_10787:
        /* <DEDUP_REMOVED lines=41> */
.L_x_10786:
        /* <DEDUP_REMOVED lines=14> */
.L_x_10792:
[----:B------:R-:W-:Y:S01]  /*d330*/  STG.E.U8 desc[UR36][R16.64], R34 ;  /* 0x0000002210007986 */ /* 0x000fe2000c101124 */
[----:B------:R-:W-:Y:S05]  /*d340*/  EXIT ;  /* 0x000000000000794d */ /* 0x000fea0003800000 */
.L_x_10791:
        /* <DEDUP_REMOVED lines=8> */
.L_x_10795:
[----:B------:R-:W-:Y:S01]  /*d3d0*/  STG.E desc[UR36][R16.64], R34 ;  /* 0x0000002210007986 */ /* 0x000fe2000c101924 */
[----:B------:R-:W-:Y:S05]  /*d3e0*/  EXIT ;  /* 0x000000000000794d */ /* 0x000fea0003800000 */
.L_x_10794:
[----:B------:R-:W-:Y:S01]  /*d3f0*/  STG.E.U16 desc[UR36][R16.64], R34 ;  /* 0x0000002210007986 */ /* 0x000fe2000c101524 */
[----:B------:R-:W-:Y:S05]  /*d400*/  EXIT ;  /* 0x000000000000794d */ /* 0x000fea0003800000 */
.L_x_10790:
        /* <DEDUP_REMOVED lines=9> */
.L_x_10797:
[----:B------:R-:W1:Y:S02]  /*d4a0*/  I2F.S64 R0, R34 ;  /* 0x0000002200007312 */ /* 0x000e640000301400 */
[----:B-1----:R-:W-:-:S05]  /*d4b0*/  F2FP.F16.F32.PACK_AB R0, RZ, R0 ;  /* 0x00000000ff00723e */ /* 0x002fca00000000ff */
[----:B------:R-:W-:Y:S01]  /*d4c0*/  STG.E.U16 desc[UR36][R16.64], R0 ;  /* 0x0000000010007986 */ /* 0x000fe2000c101524 */
[----:B------:R-:W-:Y:S05]  /*d4d0*/  EXIT ;  /* 0x000000000000794d */ /* 0x000fea0003800000 */
.L_x_10796:
        /* <DEDUP_REMOVED lines=10> */
.L_x_10799:
[----:B------:R-:W1:Y:S02]  /*d580*/  I2F.S64 R34, R34 ;  /* 0x0000002200227312 */ /* 0x000e640000301400 */
[----:B-1----:R-:W-:-:S04]  /*d590*/  F2FP.F16.F32.PACK_AB R3, RZ, R34 ;  /* 0x00000022ff03723e */ /* 0x002fc800000000ff */
[----:B------:R-:W-:-:S05]  /*d5a0*/  PRMT R3, R3, 0x5410, RZ ;  /* 0x0000541003037816 */ /* 0x000fca00000000ff */
[----:B------:R-:W-:Y:S01]  /*d5b0*/  STG.E desc[UR36][R16.64], R3 ;  /* 0x0000000310007986 */ /* 0x000fe2000c101924 */
[----:B------:R-:W-:Y:S05]  /*d5c0*/  EXIT ;  /* 0x000000000000794d */ /* 0x000fea0003800000 */
.L_x_10798:
[----:B------:R-:W1:Y:S02]  /*d5d0*/  I2F.F64.S64 R2, R34 ;  /* 0x0000002200027312 */ /* 0x000e640000301c00 */
[----:B-1----:R-:W-:Y:S01]  /*d5e0*/  STG.E.64 desc[UR36][R16.64], R2 ;  /* 0x0000000210007986 */ /* 0x002fe2000c101b24 */
[----:B------:R-:W-:Y:S05]  /*d5f0*/  EXIT ;  /* 0x000000000000794d */ /* 0x000fea0003800000 */
.L_x_10789:
        /* <DEDUP_REMOVED lines=13> */
.L_x_10802:
[----:B------:R-:W1:Y:S01]  /*d6d0*/  I2F.F64.S64 R4, R34 ;  /* 0x0000002200047312 */ /* 0x000e620000301c00 */
[----:B0-----:R-:W-:-:S05]  /*d6e0*/  CS2R R6, SRZ ;  /* 0x0000000000067805 */ /* 0x001fca000001ff00 */
[----:B-1----:R-:W-:Y:S01]  /*d6f0*/  STG.E.128 desc[UR36][R16.64], R4 ;  /* 0x0000000410007986 */ /* 0x002fe2000c101d24 */
[----:B------:R-:W-:Y:S05]  /*d700*/  EXIT ;  /* 0x000000000000794d */ /* 0x000fea0003800000 */
.L_x_10801:
        /* <DEDUP_REMOVED lines=21> */
.L_x_10806:
[----:B------:R-:W-:Y:S05]  /*d860*/  BSYNC B0 ;  /* 0x0000000000007941 */ /* 0x000fea0003800000 */
.L_x_10805:
[----:B------:R-:W-:-:S05]  /*d870*/  LOP3.LUT R3, R0, R3, RZ, 0xfc, !PT ;  /* 0x0000000300037212 */ /* 0x000fca00078efcff */
[----:B------:R-:W-:Y:S01]  /*d880*/  STG.E.U8 desc[UR36][R16.64], R3 ;  /* 0x0000000310007986 */ /* 0x000fe2000c101124 */
[----:B------:R-:W-:Y:S05]  /*d890*/  EXIT ;  /* 0x000000000000794d */ /* 0x000fea0003800000 */
.L_x_10804:
        /* <DEDUP_REMOVED lines=13> */
.L_x_10808:
[----:B------:R-:W-:Y:S01]  /*d970*/  IMAD.MOV.U32 R0, RZ, RZ, 0x7f ;  /* 0x0000007fff007424 */ /* 0x000fe200078e00ff */
[----:B------:R-:W-:-:S04]  /*d980*/  ISETP.GT.U32.AND P0, PT, R2, 0x7f800000, PT ;  /* 0x7f8000000200780c */ /* 0x000fc80003f04070 */
[----:B------:R-:W-:-:S09]  /*d990*/  SEL R0, R0, 0x7c, P0 ;  /* 0x0000007c00007807 */ /* 0x000fd20000000000 */
.L_x_10809:
[----:B------:R-:W-:Y:S05]  /*d9a0*/  BSYNC B0 ;  /* 0x0000000000007941 */ /* 0x000fea0003800000 */
.L_x_10807:
[----:B------:R-:W-:-:S04]  /*d9b0*/  LOP3.LUT R2, R35, 0x80000000, RZ, 0xc0, !PT ;  /* 0x8000000023027812 */ /* 0x000fc800078ec0ff */
[----:B------:R-:W-:-:S04]  /*d9c0*/  SHF.R.U32.HI R3, RZ, 0x18, R2 ;  /* 0x00000018ff037819 */ /* 0x000fc80000011602 */
[----:B------:R-:W-:-:S05]  /*d9d0*/  LOP3.LUT R3, R0, R3, RZ, 0xfc, !PT ;  /* 0x0000000300037212 */ /* 0x000fca00078efcff */
[----:B------:R-:W-:Y:S01]  /*d9e0*/  STG.E.U8 desc[UR36][R16.64], R3 ;  /* 0x0000000310007986 */ /* 0x000fe2000c101124 */
[----:B------:R-:W-:Y:S05]  /*d9f0*/  EXIT ;  /* 0x000000000000794d */ /* 0x000fea0003800000 */
.L_x_10803:
[----:B------:R-:W1:Y:S02]  /*da00*/  I2F.S64 R0, R34 ;  /* 0x0000002200007312 */ /* 0x000e640000301400 */
[----:B-1----:R-:W-:-:S05]  /*da10*/  F2FP.BF16.F32.PACK_AB R0, RZ, R0 ;  /* 0x00000000ff00723e */ /* 0x002fca00000010ff */
[----:B------:R-:W-:Y:S01]  /*da20*/  STG.E.U16 desc[UR36][R16.64], R0 ;  /* 0x0000000010007986 */ /* 0x000fe2000c101524 */
[----:B------:R-:W-:Y:S05]  /*da30*/  EXIT ;  /* 0x000000000000794d */ /* 0x000fea0003800000 */
.L_x_10800:
        /* <DEDUP_REMOVED lines=10> */
.L_x_10812:
        /* <DEDUP_REMOVED lines=17> */
.L_x_10815:
[----:B------:R-:W-:-:S04]  /*dbf0*/  LOP3.LUT R2, R35, 0x80000000, RZ, 0xc0, !PT ;  /* 0x8000000023027812 */ /* 0x000fc800078ec0ff */
[----:B------:R-:W-:-:S04]  /*dc00*/  SHF.R.U32.HI R3, RZ, 0x18, R2 ;  /* 0x00000018ff037819 */ /* 0x000fc80000011602 */
[----:B------:R-:W-:-:S04]  /*dc10*/  LOP3.LUT R0, R0, R3, RZ, 0xfc, !PT ;  /* 0x0000000300007212 */ /* 0x000fc800078efcff */
[----:B------:R-:W-:-:S07]  /*dc20*/  PRMT R8, R0, 0x7610, R8 ;  /* 0x0000761000087816 */ /* 0x000fce0000000008 */
.L_x_10814:
[----:B------:R-:W-:Y:S05]  /*dc30*/  BSYNC B0 ;  /* 0x0000000000007941 */ /* 0x000fea0003800000 */
.L_x_10813:
[----:B------:R-:W-:Y:S01]  /*dc40*/  STG.E.U8 desc[UR36][R16.64], R8 ;  /* 0x0000000810007986 */ /* 0x000fe2000c101124 */
[----:B------:R-:W-:Y:S05]  /*dc50*/  EXIT ;  /* 0x000000000000794d */ /* 0x000fea0003800000 */
.L_x_10811:
        /* <DEDUP_REMOVED lines=17> */
.L_x_10818:
[----:B------:R-:W-:-:S04]  /*dd70*/  LOP3.LUT R2, R35, 0x80000000, RZ, 0xc0, !PT ;  /* 0x8000000023027812 */ /* 0x000fc800078ec0ff */
[----:B------:R-:W-:-:S04]  /*dd80*/  SHF.R.U32.HI R3, RZ, 0x18, R2 ;  /* 0x00000018ff037819 */ /* 0x000fc80000011602 */
[----:B------:R-:W-:-:S04]  /*dd90*/  LOP3.LUT R0, R0, R3, RZ, 0xfc, !PT ;  /* 0x0000000300007212 */ /* 0x000fc800078efcff */
[----:B------:R-:W-:-:S07]  /*dda0*/  PRMT R8, R0, 0x7610, R8 ;  /* 0x0000761000087816 */ /* 0x000fce0000000008 */
.L_x_10817:
[----:B------:R-:W-:Y:S05]  /*ddb0*/  BSYNC B0 ;  /* 0x0000000000007941 */ /* 0x000fea0003800000 */
.L_x_10816:
[----:B------:R-:W-:Y:S01]  /*ddc0*/  STG.E.U8 desc[UR36][R16.64], R8 ;  /* 0x0000000810007986 */ /* 0x000fe2000c101124 */
[----:B------:R-:W-:Y:S05]  /*ddd0*/  EXIT ;  /* 0x000000000000794d */ /* 0x000fea0003800000 */
.L_x_10810:
        /* <DEDUP_REMOVED lines=22> */
.L_x_10793:
        /* <DEDUP_REMOVED lines=16> */
.L_x_10821:
[----:B------:R-:W-:Y:S05]  /*e040*/  EXIT ;  /* 0x000000000000794d */ /* 0x000fea0003800000 */
.L_x_10820:
[----:B------:R-:W-:Y:S01]  /*e050*/  STG.E.64 desc[UR36][R16.64], R34 ;  /* 0x0000002210007986 */ /* 0x000fe2000c101b24 */
[----:B------:R-:W-:Y:S05]  /*e060*/  EXIT ;  /* 0x000000000000794d */ /* 0x000fea0003800000 */
.L_x_10819:
[----:B------:R-:W-:Y:S01]  /*e070*/  STG.E desc[UR36][R16.64], R34 ;  /* 0x0000002210007986 */ /* 0x000fe2000c101924 */
[----:B------:R-:W-:Y:S05]  /*e080*/  EXIT ;  /* 0x000000000000794d */ /* 0x000fea0003800000 */
.L_x_10822:
        /* <DEDUP_REMOVED lines=15> */
.L_x_18599:


//--------------------- .text._ZN2at6native27unrolled_elementwise_kernelIZZNS0_73_GLOBAL__N__c8866d80_35_SparseBinaryOpIntersectionKernel_cu_f5210f67_363642_sparse_binary_op_intersection_kernel_implINS2_18CUDAKernelLauncherENS2_36CUDAValueSelectionIntersectionKernelINS2_9RhsProjOpEEElLl0EEEvRNS_6TensorERKS8_SB_RKSt6vectorIlSaIlEERKSt8optionalIS8_ESK_bbENKUlvE1_clEvEUllE_St5arrayIPcLm2EELi4E23TrivialOffsetCalculatorILi1EjESR_NS0_6memory12LoadWithCastILi1EEENSS_13StoreWithCastILi1EEEEEviT_T0_T2_T3_T4_T5_ --------------------------
	.section	.text._ZN2at6native27unrolled_elementwise_kernelIZZNS0_73_GLOBAL__N__c8866d80_35_SparseBinaryOpIntersectionKernel_cu_f5210f67_363642_sparse_binary_op_intersection_kernel_implINS2_18CUDAKernelLauncherENS2_36CUDAValueSelectionIntersectionKernelINS2_9RhsProjOpEEElLl0EEEvRNS_6TensorERKS8_SB_RKSt6vectorIlSaIlEERKSt8optionalIS8_ESK_bbENKUlvE1_clEvEUllE_St5arrayIPcLm2EELi4E23TrivialOffsetCalculatorILi1EjESR_NS0_6memory12LoadWithCastILi1EEENSS_13StoreWithCastILi1EEEEEviT_T0_T2_T3_T4_T5_,"ax",@progbits
	.align	128
        .global         _ZN2at6native27unrolled_elementwise_kernelIZZNS0_73_GLOBAL__N__c8866d80_35_SparseBinaryOpIntersectionKernel_cu_f5210f67_363642_sparse_binary_op_intersection_kernel_implINS2_18CUDAKernelLauncherENS2_36CUDAValueSelectionIntersectionKernelINS2_9RhsProjOpEEElLl0EEEvRNS_6TensorERKS8_SB_RKSt6vectorIlSaIlEERKSt8optionalIS8_ESK_bbENKUlvE1_clEvEUllE_St5arrayIPcLm2EELi4E23TrivialOffsetCalculatorILi1EjESR_NS0_6memory12LoadWithCastILi1EEENSS_13StoreWithCastILi1EEEEEviT_T0_T2_T3_T4_T5_
        .type           _ZN2at6native27unrolled_elementwise_kernelIZZNS0_73_GLOBAL__N__c8866d80_35_SparseBinaryOpIntersectionKernel_cu_f5210f67_363642_sparse_binary_op_intersection_kernel_implINS2_18CUDAKernelLauncherENS2_36CUDAValueSelectionIntersectionKernelINS2_9RhsProjOpEEElLl0EEEvRNS_6TensorERKS8_SB_RKSt6vectorIlSaIlEERKSt8optionalIS8_ESK_bbENKUlvE1_clEvEUllE_St5arrayIPcLm2EELi4E23TrivialOffsetCalculatorILi1EjESR_NS0_6memory12LoadWithCastILi1EEENSS_13StoreWithCastILi1EEEEEviT_T0_T2_T3_T4_T5_,@function
        .size           _ZN2at6native27unrolled_elementwise_kernelIZZNS0_73_GLOBAL__N__c8866d80_35_SparseBinaryOpIntersectionKernel_cu_f5210f67_363642_sparse_binary_op_intersection_kernel_implINS2_18CUDAKernelLauncherENS2_36CUDAValueSelectionIntersectionKernelINS2_9RhsProjOpEEElLl0EEEvRNS_6TensorERKS8_SB_RKSt6vectorIlSaIlEERKSt8optionalIS8_ESK_bbENKUlvE1_clEvEUllE_St5arrayIPcLm2EELi4E23TrivialOffsetCalculatorILi1EjESR_NS0_6memory12LoadWithCastILi1EEENSS_13StoreWithCastILi1EEEEEviT_T0_T2_T3_T4_T5_,(.L_x_18600 - _ZN2at6native27unrolled_elementwise_kernelIZZNS0_73_GLOBAL__N__c8866d80_35_SparseBinaryOpIntersectionKernel_cu_f5210f67_363642_sparse_binary_op_intersection_kernel_implINS2_18CUDAKernelLauncherENS2_36CUDAValueSelectionIntersectionKernelINS2_9RhsProjOpEEElLl0EEEvRNS_6TensorERKS8_SB_RKSt6vectorIlSaIlEERKSt8optionalIS8_ESK_bbENKUlvE1_clEvEUllE_St5arrayIPcLm2EELi4E23TrivialOffsetCalculatorILi1EjESR_NS0_6memory12LoadWithCastILi1EEENSS_13StoreWithCastILi1EEEEEviT_T0_T2_T3_T4_T5_)
        .other          _ZN2at6native27unrolled_elementwise_kernelIZZNS0_73_GLOBAL__N__c8866d80_35_SparseBinaryOpIntersectionKernel_cu_f5210f67_363642_sparse_binary_op_intersection_kernel_implINS2_18CUDAKernelLauncherENS2_36CUDAValueSelectionIntersectionKernelINS2_9RhsProjOpEEElLl0EEEvRNS_6TensorERKS8_SB_RKSt6vectorIlSaIlEERKSt8optionalIS8_ESK_bbENKUlvE1_clEvEUllE_St5arrayIPcLm2EELi4E23TrivialOffsetCalculatorILi1EjESR_NS0_6memory12LoadWithCastILi1EEENSS_13StoreWithCastILi1EEEEEviT_T0_T2_T3_T4_T5_,@"STO_CUDA_ENTRY STV_DEFAULT"
_ZN2at6native27unrolled_elementwise_kernelIZZNS0_73_GLOBAL__N__c8866d80_35_SparseBinaryOpIntersectionKernel_cu_f5210f67_363642_sparse_binary_op_intersection_kernel_implINS2_18CUDAKernelLauncherENS2_36CUDAValueSelectionIntersectionKernelINS2_9RhsProjOpEEElLl0EEEvRNS_6TensorERKS8_SB_RKSt6vectorIlSaIlEERKSt8optionalIS8_ESK_bbENKUlvE1_clEvEUllE_St5arrayIPcLm2EELi4E23TrivialOffsetCalculatorILi1EjESR_NS0_6memory12LoadWithCastILi1EEENSS_13StoreWithCastILi1EEEEEviT_T0_T2_T3_T4_T5_:
.text._ZN2at6native27unrolled_elementwise_kernelIZZNS0_73_GLOBAL__N__c8866d80_35_SparseBinaryOpIntersectionKernel_cu_f5210f67_363642_sparse_binary_op_intersection_kernel_implINS2_18CUDAKernelLauncherENS2_36CUDAValueSelectionIntersectionKernelINS2_9RhsProjOpEEElLl0EEEvRNS_6TensorERKS8_SB_RKSt6vectorIlSaIlEERKSt8optionalIS8_ESK_bbENKUlvE1_clEvEUllE_St5arrayIPcLm2EELi4E23TrivialOffsetCalculatorILi1EjESR_NS0_6memory12LoadWithCastILi1EEENSS_13StoreWithCastILi1EEEEEviT_T0_T2_T3_T4_T5_:
        /* <DEDUP_REMOVED lines=32> */
.L_x_10828:
[----:B------:R1:W5:Y:S01]  /*0200*/  LDG.E.U8 R22, desc[UR36][R4.64] ;  /* 0x0000002404167981 */ /* 0x000362000c1e1100 */
[----:B------:R-:W-:Y:S01]  /*0210*/  IMAD.MOV.U32 R23, RZ, RZ, RZ ;  /* 0x000000ffff177224 */ /* 0x000fe200078e00ff */
[----:B------:R-:W-:Y:S06]  /*0220*/  BRA `(.L_x_10830) ;  /* 0x0000000c004c7947 */ /* 0x000fec0003800000 */
.L_x_10827:
        /* <DEDUP_REMOVED lines=8> */
.L_x_10832:
[----:B------:R-:W2:Y:S02]  /*02b0*/  LDG.E R22, desc[UR36][R4.64] ;  /* 0x0000002404167981 */ /* 0x000ea4000c1e1900 */
[----:B--2---:R-:W-:Y:S01]  /*02c0*/  SHF.R.S32.HI R23, RZ, 0x1f, R22 ;  /* 0x0000001fff177819 */ /* 0x004fe20000011416 */
[----:B------:R-:W-:Y:S06]  /*02d0*/  BRA `(.L_x_10830) ;  /* 0x0000000c00207947 */ /* 0x000fec0003800000 */
.L_x_10831:
[----:B------:R-:W2:Y:S02]  /*02e0*/  LDG.E.S16 R22, desc[UR36][R4.64] ;  /* 0x0000002404167981 */ /* 0x000ea4000c1e1700 */
[----:B--2---:R-:W-:Y:S01]  /*02f0*/  SHF.R.S32.HI R23, RZ, 0x1f, R22 ;  /* 0x0000001fff177819 */ /* 0x004fe20000011416 */
[----:B------:R-:W-:Y:S06]  /*0300*/  BRA `(.L_x_10830) ;  /* 0x0000000c00147947 */ /* 0x000fec0003800000 */
.L_x_10826:
        /* <DEDUP_REMOVED lines=9> */
.L_x_10834:
[----:B------:R-:W2:Y:S02]  /*03a0*/  LDG.E.U16 R4, desc[UR36][R4.64] ;  /* 0x0000002404047981 */ /* 0x000ea4000c1e1500 */
[----:B--2---:R-:W-:-:S06]  /*03b0*/  HADD2.F32 R22, -RZ, R4.H0_H0 ;  /* 0x20000004ff167230 */ /* 0x004fcc0000004100 */
[----:B------:R-:W0:Y:S01]  /*03c0*/  F2I.S64.TRUNC R22, R22 ;  /* 0x0000001600167311 */ /* 0x000e22000020d900 */
[----:B------:R-:W-:Y:S05]  /*03d0*/  BRA `(.L_x_10830) ;  /* 0x0000000800e07947 */ /* 0x000fea0003800000 */
.L_x_10833:
        /* <DEDUP_REMOVED lines=9> */
.L_x_10836:
[----:B------:R-:W2:Y:S02]  /*0470*/  LDG.E.U16 R4, desc[UR36][R4.64] ;  /* 0x0000002404047981 */ /* 0x000ea4000c1e1500 */
[----:B--2---:R-:W-:-:S06]  /*0480*/  HADD2.F32 R22, -RZ, R4.H0_H0 ;  /* 0x20000004ff167230 */ /* 0x004fcc0000004100 */
[----:B------:R-:W4:Y:S01]  /*0490*/  F2I.S64.TRUNC R22, R22 ;  /* 0x0000001600167311 */ /* 0x000f22000020d900 */
[----:B------:R-:W-:Y:S05]  /*04a0*/  BRA `(.L_x_10830) ;  /* 0x0000000800ac7947 */ /* 0x000fea0003800000 */
.L_x_10835:
[----:B------:R-:W2:Y:S02]  /*04b0*/  LDG.E.64 R4, desc[UR36][R4.64] ;  /* 0x0000002404047981 */ /* 0x000ea4000c1e1b00 */
[----:B--2---:R2:W3:Y:S01]  /*04c0*/  F2I.S64.F64.TRUNC R22, R4 ;  /* 0x0000000400167311 */ /* 0x0044e2000030d900 */
[----:B------:R-:W-:Y:S05]  /*04d0*/  BRA `(.L_x_10830) ;  /* 0x0000000800a07947 */ /* 0x000fea0003800000 */
.L_x_10825:
        /* <DEDUP_REMOVED lines=13> */
.L_x_10839:
[----:B------:R-:W2:Y:S02]  /*05b0*/  LDG.E.64 R4, desc[UR36][R4.64] ;  /* 0x0000002404047981 */ /* 0x000ea4000c1e1b00 */
[----:B--2---:R0:W1:Y:S01]  /*05c0*/  F2I.S64.F64.TRUNC R22, R4 ;  /* 0x0000000400167311 */ /* 0x004062000030d900 */
[----:B------:R-:W-:Y:S05]  /*05d0*/  BRA `(.L_x_10830) ;  /* 0x0000000800607947 */ /* 0x000fea0003800000 */
.L_x_10838:
        /* <DEDUP_REMOVED lines=27> */
.L_x_10841:
        /* <DEDUP_REMOVED lines=15> */
.L_x_10840:
[----:B------:R-:W2:Y:S02]  /*0880*/  LDG.E.U16 R22, desc[UR36][R4.64] ;  /* 0x0000002404167981 */ /* 0x000ea4000c1e1500 */
[----:B--2---:R-:W-:-:S06]  /*0890*/  IMAD.U32 R22, R22, 0x10000, RZ ;  /* 0x0001000016167824 */ /* 0x004fcc00078e00ff */
[----:B------:R-:W0:Y:S01]  /*08a0*/  F2I.S64.TRUNC R22, R22 ;  /* 0x0000001600167311 */ /* 0x000e22000020d900 */
[----:B------:R-:W-:Y:S05]  /*08b0*/  BRA `(.L_x_10830) ;  /* 0x0000000400a87947 */ /* 0x000fea0003800000 */
.L_x_10837:
        /* <DEDUP_REMOVED lines=11> */
.L_x_10844:
        /* <DEDUP_REMOVED lines=21> */
.L_x_10848:
[----:B------:R-:W-:Y:S05]  /*0ac0*/  BSYNC B1 ;  /* 0x0000000000017941 */ /* 0x000fea0003800000 */
.L_x_10847:
[----:B------:R-:W-:Y:S01]  /*0ad0*/  IMAD.SHL.U32 R3, R3, 0x100000, RZ ;  /* 0x0010000003037824 */ /* 0x000fe200078e00ff */
[----:B------:R-:W-:-:S04]  /*0ae0*/  LEA R5, R0, 0x3b800000, 0x17 ;  /* 0x3b80000000057811 */ /* 0x000fc800078eb8ff */
[----:B------:R-:W-:-:S07]  /*0af0*/  LOP3.LUT R22, R5, R3, R22, 0xfe, !PT ;  /* 0x0000000305167212 */ /* 0x000fce00078efe16 */
.L_x_10846:
[----:B------:R-:W-:Y:S05]  /*0b00*/  BSYNC B0 ;  /* 0x0000000000007941 */ /* 0x000fea0003800000 */
.L_x_10845:
[----:B------:R-:W0:Y:S01]  /*0b10*/  F2I.S64.TRUNC R22, R22 ;  /* 0x0000001600167311 */ /* 0x000e22000020d900 */
[----:B------:R-:W-:Y:S05]  /*0b20*/  BRA `(.L_x_10830) ;  /* 0x00000004000c7947 */ /* 0x000fea0003800000 */
.L_x_10843:
        /* <DEDUP_REMOVED lines=21> */
.L_x_10852:
[----:B------:R-:W-:Y:S05]  /*0c80*/  BSYNC B1 ;  /* 0x0000000000017941 */ /* 0x000fea0003800000 */
.L_x_10851:
[----:B------:R-:W-:Y:S01]  /*0c90*/  IMAD.SHL.U32 R3, R3, 0x200000, RZ ;  /* 0x0020000003037824 */ /* 0x000fe200078e00ff */
[----:B------:R-:W-:-:S04]  /*0ca0*/  LEA R5, R0, 0x37800000, 0x17 ;  /* 0x3780000000057811 */ /* 0x000fc800078eb8ff */
[----:B------:R-:W-:-:S07]  /*0cb0*/  LOP3.LUT R22, R5, R3, R22, 0xfe, !PT ;  /* 0x0000000305167212 */ /* 0x000fce00078efe16 */
.L_x_10850:
[----:B------:R-:W-:Y:S05]  /*0cc0*/  BSYNC B0 ;  /* 0x0000000000007941 */ /* 0x000fea0003800000 */
.L_x_10849:
[----:B------:R-:W0:Y:S01]  /*0cd0*/  F2I.S64.TRUNC R22, R22 ;  /* 0x0000001600167311 */ /* 0x000e22000020d900 */
[----:B------:R-:W-:Y:S05]  /*0ce0*/  BRA `(.L_x_10830) ;  /* 0x00000000009c7947 */ /* 0x000fea0003800000 */
.L_x_10842:
        /* <DEDUP_REMOVED lines=14> */
.L_x_10856:
[----:B------:R-:W-:Y:S05]  /*0dd0*/  BSYNC B0 ;  /* 0x0000000000007941 */ /* 0x000fea0003800000 */
.L_x_10855:
[----:B------:R-:W0:Y:S01]  /*0de0*/  F2I.S64.TRUNC R22, R22 ;  /* 0x0000001600167311 */ /* 0x000e22000020d900 */
[----:B------:R-:W-:Y:S05]  /*0df0*/  BRA `(.L_x_10830) ;  /* 0x0000000000587947 */ /* 0x000fea0003800000 */
.L_x_10829:
        /* <DEDUP_REMOVED lines=16> */
.L_x_10857:
[----:B------:R-:W-:Y:S01]  /*0f00*/  CS2R R22, SRZ ;  /* 0x0000000000167805 */ /* 0x000fe2000001ff00 */
[----:B------:R-:W-:Y:S06]  /*0f10*/  BRA `(.L_x_10830) ;  /* 0x0000000000107947 */ /* 0x000fec0003800000 */
.L_x_10854:
[----:B------:R0:W5:Y:S01]  /*0f20*/  LDG.E.64 R22, desc[UR36][R4.64] ;  /* 0x0000002404167981 */ /* 0x000162000c1e1b00 */
[----:B------:R-:W-:Y:S05]  /*0f30*/  BRA `(.L_x_10830) ;  /* 0x0000000000087947 */ /* 0x000fea0003800000 */
.L_x_10853:
[----:B------:R0:W5:Y:S01]  /*0f40*/  LDG.E R22, desc[UR36][R4.64] ;  /* 0x0000002404167981 */ /* 0x000162000c1e1900 */
[----:B------:R-:W-:-:S07]  /*0f50*/  IMAD.MOV.U32 R23, RZ, RZ, RZ ;  /* 0x000000ffff177224 */ /* 0x000fce00078e00ff */
.L_x_10830:
[----:B------:R-:W2:Y:S02]  /*0f60*/  S2R R27, SR_TID.X ;  /* 0x00000000001b7919 */ /* 0x000ea40000002100 */
[----:B--2---:R-:W-:-:S07]  /*0f70*/  VIADD R27, R27, 0x80 ;  /* 0x000000801b1b7836 */ /* 0x004fce0000000000 */
.L_x_10824:
[----:B------:R-:W-:Y:S05]  /*0f80*/  BSYNC B6 ;  /* 0x0000000000067941 */ /* 0x000fea0003800000 */
.L_x_10823:
        /* <DEDUP_REMOVED lines=24> */
.L_x_10863:
[----:B------:R0:W5:Y:S01]  /*1110*/  LDG.E.U8 R24, desc[UR36][R4.64] ;  /* 0x0000002404187981 */ /* 0x000162000c1e1100 */
[----:B------:R-:W-:Y:S01]  /*1120*/  IMAD.MOV.U32 R25, RZ, RZ, RZ ;  /* 0x000000ffff197224 */ /* 0x000fe200078e00ff */
[----:B------:R-:W-:Y:S06]  /*1130*/  BRA `(.L_x_10865) ;  /* 0x0000000c00487947 */ /* 0x000fec0003800000 */
.L_x_10862:
        /* <DEDUP_REMOVED lines=8> */
.L_x_10867:
[----:B------:R-:W2:Y:S02]  /*11c0*/  LDG.E R24, desc[UR36][R4.64] ;  /* 0x0000002404187981 */ /* 0x000ea4000c1e1900 */
[----:B--2---:R-:W-:Y:S01]  /*11d0*/  SHF.R.S32.HI R25, RZ, 0x1f, R24 ;  /* 0x0000001fff197819 */ /* 0x004fe20000011418 */
[----:B------:R-:W-:Y:S06]  /*11e0*/  BRA `(.L_x_10865) ;  /* 0x0000000c001c7947 */ /* 0x000fec0003800000 */
.L_x_10866:
[----:B------:R-:W2:Y:S02]  /*11f0*/  LDG.E.S16 R24, desc[UR36][R4.64] ;  /* 0x0000002404187981 */ /* 0x000ea4000c1e1700 */
[----:B--2---:R-:W-:Y:S01]  /*1200*/  SHF.R.S32.HI R25, RZ, 0x1f, R24 ;  /* 0x0000001fff197819 */ /* 0x004fe20000011418 */
[----:B------:R-:W-:Y:S06]  /*1210*/  BRA `(.L_x_10865) ;  /* 0x0000000c00107947 */ /* 0x000fec0003800000 */
.L_x_10861:
        /* <DEDUP_REMOVED lines=9> */
.L_x_10869:
[----:B------:R-:W2:Y:S02]  /*12b0*/  LDG.E.U16 R4, desc[UR36][R4.64] ;  /* 0x0000002404047981 */ /* 0x000ea4000c1e1500 */
[----:B--2---:R-:W-:-:S06]  /*12c0*/  HADD2.F32 R24, -RZ, R4.H0_H0 ;  /* 0x20000004ff187230 */ /* 0x004fcc0000004100 */
[----:B------:R-:W0:Y:S01]  /*12d0*/  F2I.S64.TRUNC R24, R24 ;  /* 0x0000001800187311 */ /* 0x000e22000020d900 */
[----:B------:R-:W-:Y:S05]  /*12e0*/  BRA `(.L_x_10865) ;  /* 0x0000000800dc7947 */ /* 0x000fea0003800000 */
.L_x_10868:
        /* <DEDUP_REMOVED lines=9> */
.L_x_10871:
[----:B------:R-:W2:Y:S02]  /*1380*/  LDG.E.U16 R4, desc[UR36][R4.64] ;  /* 0x0000002404047981 */ /* 0x000ea4000c1e1500 */
[----:B--2---:R-:W-:-:S06]  /*1390*/  HADD2.F32 R24, -RZ, R4.H0_H0 ;  /* 0x20000004ff187230 */ /* 0x004fcc0000004100 */
[----:B------:R-:W0:Y:S01]  /*13a0*/  F2I.S64.TRUNC R24, R24 ;  /* 0x0000001800187311 */ /* 0x000e22000020d900 */
[----:B------:R-:W-:Y:S05]  /*13b0*/  BRA `(.L_x_10865) ;  /* 0x0000000800a87947 */ /* 0x000fea0003800000 */
.L_x_10870:
[----:B------:R-:W2:Y:S02]  /*13c0*/  LDG.E.64 R4, desc[UR36][R4.64] ;  /* 0x0000002404047981 */ /* 0x000ea4000c1e1b00 */
[----:B--2---:R0:W1:Y:S01]  /*13d0*/  F2I.S64.F64.TRUNC R24, R4 ;  /* 0x0000000400187311 */ /* 0x004062000030d900 */
[----:B------:R-:W-:Y:S05]  /*13e0*/  BRA `(.L_x_10865) ;  /* 0x00000008009c7947 */ /* 0x000fea0003800000 */
.L_x_10860:
        /* <DEDUP_REMOVED lines=13> */
.L_x_10874:
[----:B------:R-:W2:Y:S02]  /*14c0*/  LDG.E.64 R4, desc[UR36][R4.64] ;  /* 0x0000002404047981 */ /* 0x000ea4000c1e1b00 */
[----:B--2---:R0:W1:Y:S01]  /*14d0*/  F2I.S64.F64.TRUNC R24, R4 ;  /* 0x0000000400187311 */ /* 0x004062000030d900 */
[----:B------:R-:W-:Y:S05]  /*14e0*/  BRA `(.L_x_10865) ;  /* 0x00000008005c7947 */ /* 0x000fea0003800000 */
.L_x_10873:
        /* <DEDUP_REMOVED lines=27> */
.L_x_10876:
        /* <DEDUP_REMOVED lines=14> */
.L_x_10875:
[----:B------:R-:W2:Y:S02]  /*1780*/  LDG.E.U16 R24, desc[UR36][R4.64] ;  /* 0x0000002404187981 */ /* 0x000ea4000c1e1500 */
[----:B--2---:R-:W-:-:S06]  /*1790*/  IMAD.U32 R24, R24, 0x10000, RZ ;  /* 0x0001000018187824 */ /* 0x004fcc00078e00ff */
[----:B------:R-:W0:Y:S01]  /*17a0*/  F2I.S64.TRUNC R24, R24 ;  /* 0x0000001800187311 */ /* 0x000e22000020d900 */
[----:B------:R-:W-:Y:S05]  /*17b0*/  BRA `(.L_x_10865) ;  /* 0x0000000400a87947 */ /* 0x000fea0003800000 */
.L_x_10872:
        /* <DEDUP_REMOVED lines=11> */
.L_x_10879:
        /* <DEDUP_REMOVED lines=21> */
.L_x_10883:
[----:B------:R-:W-:Y:S05]  /*19c0*/  BSYNC B1 ;  /* 0x0000000000017941 */ /* 0x000fea0003800000 */
.L_x_10882:
[----:B------:R-:W-:Y:S01]  /*19d0*/  IMAD.SHL.U32 R3, R3, 0x100000, RZ ;  /* 0x0010000003037824 */ /* 0x000fe200078e00ff */
[----:B------:R-:W-:-:S04]  /*19e0*/  LEA R5, R0, 0x3b800000, 0x17 ;  /* 0x3b80000000057811 */ /* 0x000fc800078eb8ff */
[----:B------:R-:W-:-:S07]  /*19f0*/  LOP3.LUT R24, R5, R3, R24, 0xfe, !PT ;  /* 0x0000000305187212 */ /* 0x000fce00078efe18 */
.L_x_10881:
[----:B------:R-:W-:Y:S05]  /*1a00*/  BSYNC B0 ;  /* 0x0000000000007941 */ /* 0x000fea0003800000 */
.L_x_10880:
[----:B------:R-:W0:Y:S01]  /*1a10*/  F2I.S64.TRUNC R24, R24 ;  /* 0x0000001800187311 */ /* 0x000e22000020d900 */
[----:B------:R-:W-:Y:S05]  /*1a20*/  BRA `(.L_x_10865) ;  /* 0x00000004000c7947 */ /* 0x000fea0003800000 */
.L_x_10878:
        /* <DEDUP_REMOVED lines=21> */
.L_x_10887:
[----:B------:R-:W-:Y:S05]  /*1b80*/  BSYNC B1 ;  /* 0x0000000000017941 */ /* 0x000fea0003800000 */
.L_x_10886:
[----:B------:R-:W-:Y:S01]  /*1b90*/  IMAD.SHL.U32 R3, R3, 0x200000, RZ ;  /* 0x0020000003037824 */ /* 0x000fe200078e00ff */
[----:B------:R-:W-:-:S04]  /*1ba0*/  LEA R5, R0, 0x37800000, 0x17 ;  /* 0x3780000000057811 */ /* 0x000fc800078eb8ff */
[----:B------:R-:W-:-:S07]  /*1bb0*/  LOP3.LUT R24, R5, R3, R24, 0xfe, !PT ;  /* 0x0000000305187212 */ /* 0x000fce00078efe18 */
.L_x_10885:
[----:B------:R-:W-:Y:S05]  /*1bc0*/  BSYNC B0 ;  /* 0x0000000000007941 */ /* 0x000fea0003800000 */
.L_x_10884:
[----:B------:R-:W0:Y:S01]  /*1bd0*/  F2I.S64.TRUNC R24, R24 ;  /* 0x0000001800187311 */ /* 0x000e22000020d900 */
[----:B------:R-:W-:Y:S05]  /*1be0*/  BRA `(.L_x_10865) ;  /* 0x00000000009c7947 */ /* 0x000fea0003800000 */
.L_x_10877:
        /* <DEDUP_REMOVED lines=14> */
.L_x_10891:
[----:B------:R-:W-:Y:S05]  /*1cd0*/  BSYNC B0 ;  /* 0x0000000000007941 */ /* 0x000fea0003800000 */
.L_x_10890:
[----:B------:R-:W0:Y:S01]  /*1ce0*/  F2I.S64.TRUNC R24, R24 ;  /* 0x0000001800187311 */ /* 0x000e22000020d900 */
[----:B------:R-:W-:Y:S05]  /*1cf0*/  BRA `(.L_x_10865) ;  /* 0x0000000000587947 */ /* 0x000fea0003800000 */
.L_x_10864:
        /* <DEDUP_REMOVED lines=16> */
.L_x_10892:
[----:B------:R-:W-:Y:S01]  /*1e00*/  CS2R R24, SRZ ;  /* 0x0000000000187805 */ /* 0x000fe2000001ff00 */
[----:B------:R-:W-:Y:S06]  /*1e10*/  BRA `(.L_x_10865) ;  /* 0x0000000000107947 */ /* 0x000fec0003800000 */
.L_x_10889:
[----:B------:R0:W5:Y:S01]  /*1e20*/  LDG.E.64 R24, desc[UR36][R4.64] ;  /* 0x0000002404187981 */ /* 0x000162000c1e1b00 */
[----:B------:R-:W-:Y:S05]  /*1e30*/  BRA `(.L_x_10865) ;  /* 0x0000000000087947 */ /* 0x000fea0003800000 */
.L_x_10888:
[----:B------:R0:W5:Y:S01]  /*1e40*/  LDG.E R24, desc[UR36][R4.64] ;  /* 0x0000002404187981 */ /* 0x000162000c1e1900 */
[----:B------:R-:W-:-:S07]  /*1e50*/  IMAD.MOV.U32 R25, RZ, RZ, RZ ;  /* 0x000000ffff197224 */ /* 0x000fce00078e00ff */
.L_x_10865:
[----:B------:R-:W-:-:S07]  /*1e60*/  VIADD R27, R27, 0x80 ;  /* 0x000000801b1b7836 */ /* 0x000fce0000000000 */
.L_x_10859:
[----:B------:R-:W-:Y:S05]  /*1e70*/  BSYNC B6 ;  /* 0x0000000000067941 */ /* 0x000fea0003800000 */
.L_x_10858:
        /* <DEDUP_REMOVED lines=26> */
.L_x_10898:
[----:B------:R0:W5:Y:S01]  /*2020*/  LDG.E.U8 R16, desc[UR36][R4.64] ;  /* 0x0000002404107981 */ /* 0x000162000c1e1100 */
[----:B------:R-:W-:Y:S01]  /*2030*/  IMAD.MOV.U32 R17, RZ, RZ, RZ ;  /* 0x000000ffff117224 */ /* 0x000fe200078e00ff */
[----:B------:R-:W-:Y:S06]  /*2040*/  BRA `(.L_x_10900) ;  /* 0x0000000c00487947 */ /* 0x000fec0003800000 */
.L_x_10897:
        /* <DEDUP_REMOVED lines=8> */
.L_x_10902:
[----:B------:R-:W2:Y:S02]  /*20d0*/  LDG.E R16, desc[UR36][R4.64] ;  /* 0x0000002404107981 */ /* 0x000ea4000c1e1900 */
[----:B--2---:R-:W-:Y:S01]  /*20e0*/  SHF.R.S32.HI R17, RZ, 0x1f, R16 ;  /* 0x0000001fff117819 */ /* 0x004fe20000011410 */
[----:B------:R-:W-:Y:S06]  /*20f0*/  BRA `(.L_x_10900) ;  /* 0x0000000c001c7947 */ /* 0x000fec0003800000 */
.L_x_10901:
[----:B------:R-:W2:Y:S02]  /*2100*/  LDG.E.S16 R16, desc[UR36][R4.64] ;  /* 0x0000002404107981 */ /* 0x000ea4000c1e1700 */
[----:B--2---:R-:W-:Y:S01]  /*2110*/  SHF.R.S32.HI R17, RZ, 0x1f, R16 ;  /* 0x0000001fff117819 */ /* 0x004fe20000011410 */
[----:B------:R-:W-:Y:S06]  /*2120*/  BRA `(.L_x_10900) ;  /* 0x0000000c00107947 */ /* 0x000fec0003800000 */
.L_x_10896:
        /* <DEDUP_REMOVED lines=9> */
.L_x_10904:
[----:B------:R-:W2:Y:S02]  /*21c0*/  LDG.E.U16 R4, desc[UR36][R4.64] ;  /* 0x0000002404047981 */ /* 0x000ea4000c1e1500 */
[----:B--2---:R-:W-:-:S06]  /*21d0*/  HADD2.F32 R16, -RZ, R4.H0_H0 ;  /* 0x20000004ff107230 */ /* 0x004fcc0000004100 */
[----:B------:R-:W0:Y:S01]  /*21e0*/  F2I.S64.TRUNC R16, R16 ;  /* 0x0000001000107311 */ /* 0x000e22000020d900 */
[----:B------:R-:W-:Y:S05]  /*21f0*/  BRA `(.L_x_10900) ;  /* 0x0000000800dc7947 */ /* 0x000fea0003800000 */
.L_x_10903:
        /* <DEDUP_REMOVED lines=9> */
.L_x_10906:
[----:B------:R-:W2:Y:S02]  /*2290*/  LDG.E.U16 R4, desc[UR36][R4.64] ;  /* 0x0000002404047981 */ /* 0x000ea4000c1e1500 */
[----:B--2---:R-:W-:-:S06]  /*22a0*/  HADD2.F32 R16, -RZ, R4.H0_H0 ;  /* 0x20000004ff107230 */ /* 0x004fcc0000004100 */
[----:B------:R-:W0:Y:S01]  /*22b0*/  F2I.S64.TRUNC R16, R16 ;  /* 0x0000001000107311 */ /* 0x000e22000020d900 */
[----:B------:R-:W-:Y:S05]  /*22c0*/  BRA `(.L_x_10900) ;  /* 0x0000000800a87947 */ /* 0x000fea0003800000 */
.L_x_10905:
[----:B------:R-:W2:Y:S02]  /*22d0*/  LDG.E.64 R4, desc[UR36][R4.64] ;  /* 0x0000002404047981 */ /* 0x000ea4000c1e1b00 */
[----:B--2---:R0:W1:Y:S01]  /*22e0*/  F2I.S64.F64.TRUNC R16, R4 ;  /* 0x0000000400107311 */ /* 0x004062000030d900 */
[----:B------:R-:W-:Y:S05]  /*22f0*/  BRA `(.L_x_10900) ;  /* 0x00000008009c7947 */ /* 0x000fea0003800000 */
.L_x_10895:
        /* <DEDUP_REMOVED lines=13> */
.L_x_10909:
[----:B------:R-:W2:Y:S02]  /*23d0*/  LDG.E.64 R4, desc[UR36][R4.64] ;  /* 0x0000002404047981 */ /* 0x000ea4000c1e1b00 */
[----:B--2---:R0:W1:Y:S01]  /*23e0*/  F2I.S64.F64.TRUNC R16, R4 ;  /* 0x0000000400107311 */ /* 0x004062000030d900 */
[----:B------:R-:W-:Y:S05]  /*23f0*/  BRA `(.L_x_10900) ;  /* 0x00000008005c7947 */ /* 0x000fea0003800000 */
.L_x_10908:
        /* <DEDUP_REMOVED lines=27> */
.L_x_10911:
        /* <DEDUP_REMOVED lines=14> */
.L_x_10910:
[----:B------:R-:W2:Y:S02]  /*2690*/  LDG.E.U16 R16, desc[UR36][R4.64] ;  /* 0x0000002404107981 */ /* 0x000ea4000c1e1500 */
[----:B--2---:R-:W-:-:S06]  /*26a0*/  IMAD.U32 R16, R16, 0x10000, RZ ;  /* 0x0001000010107824 */ /* 0x004fcc00078e00ff */
[----:B------:R-:W0:Y:S01]  /*26b0*/  F2I.S64.TRUNC R16, R16 ;  /* 0x0000001000107311 */ /* 0x000e22000020d900 */
[----:B------:R-:W-:Y:S05]  /*26c0*/  BRA `(.L_x_10900) ;  /* 0x0000000400a87947 */ /* 0x000fea0003800000 */
.L_x_10907:
        /* <DEDUP_REMOVED lines=11> */
.L_x_10914:
        /* <DEDUP_REMOVED lines=21> */
.L_x_10918:
[----:B------:R-:W-:Y:S05]  /*28d0*/  BSYNC B1 ;  /* 0x0000000000017941 */ /* 0x000fea0003800000 */
.L_x_10917:
[----:B------:R-:W-:Y:S01]  /*28e0*/  IMAD.SHL.U32 R3, R3, 0x100000, RZ ;  /* 0x0010000003037824 */ /* 0x000fe200078e00ff */
[----:B------:R-:W-:-:S04]  /*28f0*/  LEA R5, R0, 0x3b800000, 0x17 ;  /* 0x3b80000000057811 */ /* 0x000fc800078eb8ff */
[----:B------:R-:W-:-:S07]  /*2900*/  LOP3.LUT R16, R5, R3, R16, 0xfe, !PT ;  /* 0x0000000305107212 */ /* 0x000fce00078efe10 */
.L_x_10916:
[----:B------:R-:W-:Y:S05]  /*2910*/  BSYNC B0 ;  /* 0x0000000000007941 */ /* 0x000fea0003800000 */
.L_x_10915:
[----:B------:R-:W1:Y:S01]  /*2920*/  F2I.S64.TRUNC R16, R16 ;  /* 0x0000001000107311 */ /* 0x000e62000020d900 */
[----:B------:R-:W-:Y:S05]  /*2930*/  BRA `(.L_x_10900) ;  /* 0x00000004000c7947 */ /* 0x000fea0003800000 */
.L_x_10913:
        /* <DEDUP_REMOVED lines=21> */
.L_x_10922:
[----:B------:R-:W-:Y:S05]  /*2a90*/  BSYNC B1 ;  /* 0x0000000000017941 */ /* 0x000fea0003800000 */
.L_x_10921:
[----:B------:R-:W-:Y:S01]  /*2aa0*/  IMAD.SHL.U32 R3, R3, 0x200000, RZ ;  /* 0x0020000003037824 */ /* 0x000fe200078e00ff */
[----:B------:R-:W-:-:S04]  /*2ab0*/  LEA R5, R0, 0x37800000, 0x17 ;  /* 0x3780000000057811 */ /* 0x000fc800078eb8ff */
[----:B------:R-:W-:-:S07]  /*2ac0*/  LOP3.LUT R16, R5, R3, R16, 0xfe, !PT ;  /* 0x0000000305107212 */ /* 0x000fce00078efe10 */
.L_x_10920:
[----:B------:R-:W-:Y:S05]  /*2ad0*/  BSYNC B0 ;  /* 0x0000000000007941 */ /* 0x000fea0003800000 */
.L_x_10919:
[----:B------:R-:W2:Y:S01]  /*2ae0*/  F2I.S64.TRUNC R16, R16 ;  /* 0x0000001000107311 */ /* 0x000ea2000020d900 */
[----:B------:R-:W-:Y:S05]  /*2af0*/  BRA `(.L_x_10900) ;  /* 0x00000000009c7947 */ /* 0x000fea0003800000 */
.L_x_10912:
        /* <DEDUP_REMOVED lines=14> */
.L_x_10926:
[----:B------:R-:W-:Y:S05]  /*2be0*/  BSYNC B0 ;  /* 0x0000000000007941 */ /* 0x000fea0003800000 */
.L_x_10925:
[----:B------:R-:W0:Y:S01]  /*2bf0*/  F2I.S64.TRUNC R16, R16 ;  /* 0x0000001000107311 */ /* 0x000e22000020d900 */
[----:B------:R-:W-:Y:S05]  /*2c00*/  BRA `(.L_x_10900) ;  /* 0x0000000000587947 */ /* 0x000fea0003800000 */
.L_x_10899:
        /* <DEDUP_REMOVED lines=16> */
.L_x_10927:
[----:B------:R-:W-:Y:S01]  /*2d10*/  CS2R R16, SRZ ;  /* 0x0000000000107805 */ /* 0x000fe2000001ff00 */
[----:B------:R-:W-:Y:S06]  /*2d20*/  BRA `(.L_x_10900) ;  /* 0x0000000000107947 */ /* 0x000fec0003800000 */
.L_x_10924:
[----:B------:R0:W5:Y:S01]  /*2d30*/  LDG.E.64 R16, desc[UR36][R4.64] ;  /* 0x0000002404107981 */ /* 0x000162000c1e1b00 */
[----:B------:R-:W-:Y:S05]  /*2d40*/  BRA `(.L_x_10900) ;  /* 0x0000000000087947 */ /* 0x000fea0003800000 */
.L_x_10923:
[----:B------:R0:W5:Y:S01]  /*2d50*/  LDG.E R16, desc[UR36][R4.64] ;  /* 0x0000002404107981 */ /* 0x000162000c1e1900 */
[----:B------:R-:W-:-:S07]  /*2d60*/  IMAD.MOV.U32 R17, RZ, RZ, RZ ;  /* 0x000000ffff117224 */ /* 0x000fce00078e00ff */
.L_x_10900:
[----:B------:R-:W-:-:S07]  /*2d70*/  VIADD R27, R27, 0x80 ;  /* 0x000000801b1b7836 */ /* 0x000fce0000000000 */
.L_x_10894:
[----:B------:R-:W-:Y:S05]  /*2d80*/  BSYNC B6 ;  /* 0x0000000000067941 */ /* 0x000fea0003800000 */
.L_x_10893:
        /* <DEDUP_REMOVED lines=23> */
.L_x_10933:
[----:B------:R0:W5:Y:S01]  /*2f00*/  LDG.E.U8 R18, desc[UR36][R4.64] ;  /* 0x0000002404127981 */ /* 0x000162000c1e1100 */
[----:B------:R-:W-:Y:S01]  /*2f10*/  IMAD.MOV.U32 R19, RZ, RZ, RZ ;  /* 0x000000ffff137224 */ /* 0x000fe200078e00ff */
[----:B------:R-:W-:Y:S06]  /*2f20*/  BRA `(.L_x_10929) ;  /* 0x0000000c00447947 */ /* 0x000fec0003800000 */
.L_x_10932:
        /* <DEDUP_REMOVED lines=8> */
.L_x_10936:
[----:B------:R-:W2:Y:S02]  /*2fb0*/  LDG.E R18, desc[UR36][R4.64] ;  /* 0x0000002404127981 */ /* 0x000ea4000c1e1900 */
[----:B--2---:R-:W-:Y:S01]  /*2fc0*/  SHF.R.S32.HI R19, RZ, 0x1f, R18 ;  /* 0x0000001fff137819 */ /* 0x004fe20000011412 */
[----:B------:R-:W-:Y:S06]  /*2fd0*/  BRA `(.L_x_10929) ;  /* 0x0000000c00187947 */ /* 0x000fec0003800000 */
.L_x_10935:
[----:B------:R-:W2:Y:S02]  /*2fe0*/  LDG.E.S16 R18, desc[UR36][R4.64] ;  /* 0x0000002404127981 */ /* 0x000ea4000c1e1700 */
[----:B--2---:R-:W-:Y:S01]  /*2ff0*/  SHF.R.S32.HI R19, RZ, 0x1f, R18 ;  /* 0x0000001fff137819 */ /* 0x004fe20000011412 */
[----:B------:R-:W-:Y:S06]  /*3000*/  BRA `(.L_x_10929) ;  /* 0x0000000c000c7947 */ /* 0x000fec0003800000 */
.L_x_10931:
        /* <DEDUP_REMOVED lines=9> */
.L_x_10938:
[----:B------:R-:W2:Y:S02]  /*30a0*/  LDG.E.U16 R4, desc[UR36][R4.64] ;  /* 0x0000002404047981 */ /* 0x000ea4000c1e1500 */
[----:B--2---:R-:W-:-:S06]  /*30b0*/  HADD2.F32 R18, -RZ, R4.H0_H0 ;  /* 0x20000004ff127230 */ /* 0x004fcc0000004100 */
[----:B------:R-:W0:Y:S01]  /*30c0*/  F2I.S64.TRUNC R18, R18 ;  /* 0x0000001200127311 */ /* 0x000e22000020d900 */
[----:B------:R-:W-:Y:S05]  /*30d0*/  BRA `(.L_x_10929) ;  /* 0x0000000800d87947 */ /* 0x000fea0003800000 */
.L_x_10937:
        /* <DEDUP_REMOVED lines=9> */
.L_x_10940:
[----:B------:R-:W2:Y:S02]  /*3170*/  LDG.E.U16 R4, desc[UR36][R4.64] ;  /* 0x0000002404047981 */ /* 0x000ea4000c1e1500 */
[----:B--2---:R-:W-:-:S06]  /*3180*/  HADD2.F32 R18, -RZ, R4.H0_H0 ;  /* 0x20000004ff127230 */ /* 0x004fcc0000004100 */
[----:B------:R-:W0:Y:S01]  /*3190*/  F2I.S64.TRUNC R18, R18 ;  /* 0x0000001200127311 */ /* 0x000e22000020d900 */
[----:B------:R-:W-:Y:S05]  /*31a0*/  BRA `(.L_x_10929) ;  /* 0x0000000800a47947 */ /* 0x000fea0003800000 */
.L_x_10939:
[----:B------:R-:W2:Y:S02]  /*31b0*/  LDG.E.64 R4, desc[UR36][R4.64] ;  /* 0x0000002404047981 */ /* 0x000ea4000c1e1b00 */
[----:B--2---:R0:W1:Y:S01]  /*31c0*/  F2I.S64.F64.TRUNC R18, R4 ;  /* 0x0000000400127311 */ /* 0x004062000030d900 */
[----:B------:R-:W-:Y:S05]  /*31d0*/  BRA `(.L_x_10929) ;  /* 0x0000000800987947 */ /* 0x000fea0003800000 */
.L_x_10930:
        /* <DEDUP_REMOVED lines=13> */
.L_x_10943:
[----:B------:R-:W2:Y:S02]  /*32b0*/  LDG.E.64 R4, desc[UR36][R4.64] ;  /* 0x0000002404047981 */ /* 0x000ea4000c1e1b00 */
[----:B--2---:R0:W1:Y:S01]  /*32c0*/  F2I.S64.F64.TRUNC R18, R4 ;  /* 0x0000000400127311 */ /* 0x004062000030d900 */
[----:B------:R-:W-:Y:S05]  /*32d0*/  BRA `(.L_x_10929) ;  /* 0x0000000800587947 */ /* 0x000fea0003800000 */
.L_x_10942:
        /* <DEDUP_REMOVED lines=27> */
.L_x_10945:
        /* <DEDUP_REMOVED lines=14> */
.L_x_10944:
[----:B------:R-:W2:Y:S02]  /*3570*/  LDG.E.U16 R18, desc[UR36][R4.64] ;  /* 0x0000002404127981 */ /* 0x000ea4000c1e1500 */
[----:B--2---:R-:W-:-:S06]  /*3580*/  IMAD.U32 R18, R18, 0x10000, RZ ;  /* 0x0001000012127824 */ /* 0x004fcc00078e00ff */
[----:B------:R-:W0:Y:S01]  /*3590*/  F2I.S64.TRUNC R18, R18 ;  /* 0x0000001200127311 */ /* 0x000e22000020d900 */
[----:B------:R-:W-:Y:S05]  /*35a0*/  BRA `(.L_x_10929) ;  /* 0x0000000400a47947 */ /* 0x000fea0003800000 */
.L_x_10941:
        /* <DEDUP_REMOVED lines=11> */
.L_x_10948:
        /* <DEDUP_REMOVED lines=21> */
.L_x_10952:
[----:B------:R-:W-:Y:S05]  /*37b0*/  BSYNC B1 ;  /* 0x0000000000017941 */ /* 0x000fea0003800000 */
.L_x_10951:
[----:B------:R-:W-:Y:S01]  /*37c0*/  IMAD.SHL.U32 R3, R3, 0x100000, RZ ;  /* 0x0010000003037824 */ /* 0x000fe200078e00ff */
[----:B------:R-:W-:-:S04]  /*37d0*/  LEA R5, R0, 0x3b800000, 0x17 ;  /* 0x3b80000000057811 */ /* 0x000fc800078eb8ff */
[----:B------:R-:W-:-:S07]  /*37e0*/  LOP3.LUT R18, R5, R3, R18, 0xfe, !PT ;  /* 0x0000000305127212 */ /* 0x000fce00078efe12 */
.L_x_10950:
[----:B------:R-:W-:Y:S05]  /*37f0*/  BSYNC B0 ;  /* 0x0000000000007941 */ /* 0x000fea0003800000 */
.L_x_10949:
[----:B------:R-:W0:Y:S01]  /*3800*/  F2I.S64.TRUNC R18, R18 ;  /* 0x0000001200127311 */ /* 0x000e22000020d900 */
[----:B------:R-:W-:Y:S05]  /*3810*/  BRA `(.L_x_10929) ;  /* 0x0000000400087947 */ /* 0x000fea0003800000 */
.L_x_10947:
        /* <DEDUP_REMOVED lines=21> */
.L_x_10956:
[----:B------:R-:W-:Y:S05]  /*3970*/  BSYNC B1 ;  /* 0x0000000000017941 */ /* 0x000fea0003800000 */
.L_x_10955:
[----:B------:R-:W-:Y:S01]  /*3980*/  IMAD.SHL.U32 R3, R3, 0x200000, RZ ;  /* 0x0020000003037824 */ /* 0x000fe200078e00ff */
[----:B------:R-:W-:-:S04]  /*3990*/  LEA R5, R0, 0x37800000, 0x17 ;  /* 0x3780000000057811 */ /* 0x000fc800078eb8ff */
[----:B------:R-:W-:-:S07]  /*39a0*/  LOP3.LUT R18, R5, R3, R18, 0xfe, !PT ;  /* 0x0000000305127212 */ /* 0x000fce00078efe12 */
.L_x_10954:
[----:B------:R-:W-:Y:S05]  /*39b0*/  BSYNC B0 ;  /* 0x0000000000007941 */ /* 0x000fea0003800000 */
.L_x_10953:
[----:B------:R-:W0:Y:S01]  /*39c0*/  F2I.S64.TRUNC R18, R18 ;  /* 0x0000001200127311 */ /* 0x000e22000020d900 */
[----:B------:R-:W-:Y:S05]  /*39d0*/  BRA `(.L_x_10929) ;  /* 0x0000000000987947 */ /* 0x000fea0003800000 */
.L_x_10946:
        /* <DEDUP_REMOVED lines=14> */
.L_x_10960:
[----:B------:R-:W-:Y:S05]  /*3ac0*/  BSYNC B0 ;  /* 0x0000000000007941 */ /* 0x000fea0003800000 */
.L_x_10959:
[----:B------:R-:W0:Y:S01]  /*3ad0*/  F2I.S64.TRUNC R18, R18 ;  /* 0x0000001200127311 */ /* 0x000e22000020d900 */
[----:B------:R-:W-:Y:S05]  /*3ae0*/  BRA `(.L_x_10929) ;  /* 0x0000000000547947 */ /* 0x000fea0003800000 */
.L_x_10934:
        /* <DEDUP_REMOVED lines=16> */
.L_x_10961:
[----:B------:R-:W-:Y:S05]  /*3bf0*/  BRA `(.L_x_10929) ;  /* 0x0000000000107947 */ /* 0x000fea0003800000 */
.L_x_10958:
[----:B------:R0:W5:Y:S01]  /*3c00*/  LDG.E.64 R18, desc[UR36][R4.64] ;  /* 0x0000002404127981 */ /* 0x000162000c1e1b00 */
[----:B------:R-:W-:Y:S05]  /*3c10*/  BRA `(.L_x_10929) ;  /* 0x0000000000087947 */ /* 0x000fea0003800000 */
.L_x_10957:
[----:B------:R0:W5:Y:S01]  /*3c20*/  LDG.E R18, desc[UR36][R4.64] ;  /* 0x0000002404127981 */ /* 0x000162000c1e1900 */
[----:B------:R-:W-:-:S07]  /*3c30*/  IMAD.MOV.U32 R19, RZ, RZ, RZ ;  /* 0x000000ffff137224 */ /* 0x000fce00078e00ff */
.L_x_10929:
[----:B------:R-:W-:Y:S05]  /*3c40*/  BSYNC B6 ;  /* 0x0000000000067941 */ /* 0x000fea0003800000 */
.L_x_10928:
        /* <DEDUP_REMOVED lines=53> */
.L_x_10968:
        /* <DEDUP_REMOVED lines=144> */
.L_x_10967:
        /* <DEDUP_REMOVED lines=80> */
.L_x_10970:
[----:B------:R-:W-:Y:S05]  /*4da0*/  BSYNC B2 ;  /* 0x0000000000027941 */ /* 0x000fea0003800000 */
.L_x_10969:
[----:B------:R-:W-:-:S04]  /*4db0*/  ISETP.NE.U32.AND P1, PT, R40, RZ, PT ;  /* 0x000000ff2800720c */ /* 0x000fc80003f25070 */
[----:B------:R-:W-:-:S13]  /*4dc0*/  ISETP.NE.OR.EX P0, PT, R13, RZ, P0, P1 ;  /* 0x000000ff0d00720c */ /* 0x000fda0000705710 */
[----:B------:R-:W-:Y:S05]  /*4dd0*/  @!P0 BRA `(.L_x_10971) ;  /* 0x0000000000bc8947 */ /* 0x000fea0003800000 */
.L_x_10966:
        /* <DEDUP_REMOVED lines=47> */
.L_x_10971:
[----:B------:R-:W-:Y:S05]  /*50d0*/  BSYNC B0 ;  /* 0x0000000000007941 */ /* 0x000fea0003800000 */
.L_x_10965:
        /* <DEDUP_REMOVED lines=55> */
.L_x_10964:
[----:B------:R-:W-:Y:S05]  /*5450*/  BSYNC B1 ;  /* 0x0000000000017941 */ /* 0x000fea0003800000 */
.L_x_10963:
        /* <DEDUP_REMOVED lines=41> */
.L_x_10977:
        /* <DEDUP_REMOVED lines=143> */
.L_x_10976:
        /* <DEDUP_REMOVED lines=80> */
.L_x_10979:
[----:B------:R-:W-:Y:S05]  /*64e0*/  BSYNC B2 ;  /* 0x0000000000027941 */ /* 0x000fea0003800000 */
.L_x_10978:
[----:B------:R-:W-:-:S04]  /*64f0*/  ISETP.NE.U32.AND P1, PT, R38, RZ, PT ;  /* 0x000000ff2600720c */ /* 0x000fc80003f25070 */
[----:B------:R-:W-:-:S13]  /*6500*/  ISETP.NE.OR.EX P0, PT, R40, RZ, P0, P1 ;  /* 0x000000ff2800720c */ /* 0x000fda0000705710 */
[----:B------:R-:W-:Y:S05]  /*6510*/  @!P0 BRA `(.L_x_10980) ;  /* 0x0000000000b88947 */ /* 0x000fea0003800000 */
.L_x_10975:
        /* <DEDUP_REMOVED lines=46> */
.L_x_10980:
[----:B------:R-:W-:Y:S05]  /*6800*/  BSYNC B0 ;  /* 0x0000000000007941 */ /* 0x000fea0003800000 */
.L_x_10974:
        /* <DEDUP_REMOVED lines=46> */
.L_x_10973:
[----:B------:R-:W-:Y:S05]  /*6af0*/  BSYNC B1 ;  /* 0x0000000000017941 */ /* 0x000fea0003800000 */
.L_x_10972:
        /* <DEDUP_REMOVED lines=42> */
.L_x_10986:
        /* <DEDUP_REMOVED lines=141> */
.L_x_10985:
        /* <DEDUP_REMOVED lines=78> */
.L_x_10988:
[----:B------:R-:W-:Y:S05]  /*7b50*/  BSYNC B2 ;  /* 0x0000000000027941 */ /* 0x000fea0003800000 */
.L_x_10987:
[----:B------:R-:W-:-:S04]  /*7b60*/  ISETP.NE.U32.AND P1, PT, R38, RZ, PT ;  /* 0x000000ff2600720c */ /* 0x000fc80003f25070 */
[----:B------:R-:W-:-:S13]  /*7b70*/  ISETP.NE.OR.EX P0, PT, R40, RZ, P0, P1 ;  /* 0x000000ff2800720c */ /* 0x000fda0000705710 */
[----:B------:R-:W-:Y:S05]  /*7b80*/  @!P0 BRA `(.L_x_10989) ;  /* 0x0000000000b08947 */ /* 0x000fea0003800000 */
.L_x_10984:
        /* <DEDUP_REMOVED lines=44> */
.L_x_10989:
[----:B------:R-:W-:Y:S05]  /*7e50*/  BSYNC B0 ;  /* 0x0000000000007941 */ /* 0x000fea0003800000 */
.L_x_10983:
        /* <DEDUP_REMOVED lines=46> */
.L_x_10982:
[----:B------:R-:W-:Y:S05]  /*8140*/  BSYNC B1 ;  /* 0x0000000000017941 */ /* 0x000fea0003800000 */
.L_x_10981:
        /* <DEDUP_REMOVED lines=38> */
.L_x_10994:
        /* <DEDUP_REMOVED lines=140> */
.L_x_10993:
        /* <DEDUP_REMOVED lines=76> */
.L_x_10996:
[----:B------:R-:W-:Y:S05]  /*9130*/  BSYNC B2 ;  /* 0x0000000000027941 */ /* 0x000fea0003800000 */
.L_x_10995:
[----:B------:R-:W-:-:S04]  /*9140*/  ISETP.NE.U32.AND P1, PT, R42, RZ, PT ;  /* 0x000000ff2a00720c */ /* 0x000fc80003f25070 */
[----:B------:R-:W-:-:S13]  /*9150*/  ISETP.NE.OR.EX P0, PT, R44, RZ, P0, P1 ;  /* 0x000000ff2c00720c */ /* 0x000fda0000705710 */
[----:B------:R-:W-:Y:S05]  /*9160*/  @!P0 BRA `(.L_x_10997) ;  /* 0x0000000000a88947 */ /* 0x000fea0003800000 */
.L_x_10992:
        /* <DEDUP_REMOVED lines=42> */
.L_x_10997:
[----:B------:R-:W-:Y:S05]  /*9410*/  BSYNC B0 ;  /* 0x0000000000007941 */ /* 0x000fea0003800000 */
.L_x_10991:
        /* <DEDUP_REMOVED lines=47> */
.L_x_10990:
[----:B------:R-:W-:Y:S05]  /*9710*/  BSYNC B1 ;  /* 0x0000000000017941 */ /* 0x000fea0003800000 */
.L_x_10962:
        /* <DEDUP_REMOVED lines=35> */
.L_x_11003:
[----:B------:R0:W-:Y:S01]  /*9950*/  STG.E.U8 desc[UR36][R4.64], R6 ;  /* 0x0000000604007986 */ /* 0x0001e2000c101124 */
[----:B------:R-:W-:Y:S05]  /*9960*/  BRA `(.L_x_11005) ;  /* 0x0000000c00447947 */ /* 0x000fea0003800000 */
.L_x_11002:
        /* <DEDUP_REMOVED lines=8> */
.L_x_11007:
[----:B------:R0:W-:Y:S01]  /*99f0*/  STG.E desc[UR36][R4.64], R6 ;  /* 0x0000000604007986 */ /* 0x0001e2000c101924 */
[----:B------:R-:W-:Y:S05]  /*9a00*/  BRA `(.L_x_11005) ;  /* 0x0000000c001c7947 */ /* 0x000fea0003800000 */
.L_x_11006:
[----:B------:R0:W-:Y:S01]  /*9a10*/  STG.E.U16 desc[UR36][R4.64], R6 ;  /* 0x0000000604007986 */ /* 0x0001e2000c101524 */
[----:B------:R-:W-:Y:S05]  /*9a20*/  BRA `(.L_x_11005) ;  /* 0x0000000c00147947 */ /* 0x000fea0003800000 */
.L_x_11001:
        /* <DEDUP_REMOVED lines=9> */
.L_x_11009:
[----:B------:R-:W0:Y:S02]  /*9ac0*/  I2F.S64 R0, R6 ;  /* 0x0000000600007312 */ /* 0x000e240000301400 */
[----:B0-----:R-:W-:-:S05]  /*9ad0*/  F2FP.F16.F32.PACK_AB R0, RZ, R0 ;  /* 0x00000000ff00723e */ /* 0x001fca00000000ff */
[----:B------:R0:W-:Y:S01]  /*9ae0*/  STG.E.U16 desc[UR36][R4.64], R0 ;  /* 0x0000000004007986 */ /* 0x0001e2000c101524 */
[----:B------:R-:W-:Y:S05]  /*9af0*/  BRA `(.L_x_11005) ;  /* 0x0000000800e07947 */ /* 0x000fea0003800000 */
.L_x_11008:
        /* <DEDUP_REMOVED lines=10> */
.L_x_11011:
[----:B------:R-:W0:Y:S02]  /*9ba0*/  I2F.S64 R6, R6 ;  /* 0x0000000600067312 */ /* 0x000e240000301400 */
[----:B0-----:R-:W-:-:S04]  /*9bb0*/  F2FP.F16.F32.PACK_AB R3, RZ, R6 ;  /* 0x00000006ff03723e */ /* 0x001fc800000000ff */
[----:B------:R-:W-:-:S05]  /*9bc0*/  PRMT R3, R3, 0x5410, RZ ;  /* 0x0000541003037816 */ /* 0x000fca00000000ff */
[----:B------:R0:W-:Y:S01]  /*9bd0*/  STG.E desc[UR36][R4.64], R3 ;  /* 0x0000000304007986 */ /* 0x0001e2000c101924 */
[----:B------:R-:W-:Y:S05]  /*9be0*/  BRA `(.L_x_11005) ;  /* 0x0000000800a47947 */ /* 0x000fea0003800000 */
.L_x_11010:
[----:B------:R-:W0:Y:S02]  /*9bf0*/  I2F.F64.S64 R6, R6 ;  /* 0x0000000600067312 */ /* 0x000e240000301c00 */
[----:B0-----:R0:W-:Y:S01]  /*9c00*/  STG.E.64 desc[UR36][R4.64], R6 ;  /* 0x0000000604007986 */ /* 0x0011e2000c101b24 */
[----:B------:R-:W-:Y:S05]  /*9c10*/  BRA `(.L_x_11005) ;  /* 0x0000000800987947 */ /* 0x000fea0003800000 */
.L_x_11000:
        /* <DEDUP_REMOVED lines=13> */
.L_x_11014:
[----:B------:R-:W0:Y:S01]  /*9cf0*/  I2F.F64.S64 R8, R6 ;  /* 0x0000000600087312 */ /* 0x000e220000301c00 */
[----:B------:R-:W-:-:S05]  /*9d00*/  CS2R R10, SRZ ;  /* 0x00000000000a7805 */ /* 0x000fca000001ff00 */
[----:B0-----:R0:W-:Y:S01]  /*9d10*/  STG.E.128 desc[UR36][R4.64], R8 ;  /* 0x0000000804007986 */ /* 0x0011e2000c101d24 */
[----:B------:R-:W-:Y:S05]  /*9d20*/  BRA `(.L_x_11005) ;  /* 0x0000000800547947 */ /* 0x000fea0003800000 */
.L_x_11013:
        /* <DEDUP_REMOVED lines=21> */
.L_x_11018:
[----:B------:R-:W-:Y:S05]  /*9e80*/  BSYNC B0 ;  /* 0x0000000000007941 */ /* 0x000fea0003800000 */
.L_x_11017:
[----:B------:R-:W-:-:S05]  /*9e90*/  LOP3.LUT R9, R0, R9, RZ, 0xfc, !PT ;  /* 0x0000000900097212 */ /* 0x000fca00078efcff */
[----:B------:R0:W-:Y:S01]  /*9ea0*/  STG.E.U8 desc[UR36][R4.64], R9 ;  /* 0x0000000904007986 */ /* 0x0001e2000c101124 */
[----:B------:R-:W-:Y:S05]  /*9eb0*/  BRA `(.L_x_11005) ;  /* 0x0000000400f07947 */ /* 0x000fea0003800000 */
.L_x_11016:
        /* <DEDUP_REMOVED lines=13> */
.L_x_11020:
[----:B------:R-:W-:Y:S01]  /*9f90*/  IMAD.MOV.U32 R0, RZ, RZ, 0x7f ;  /* 0x0000007fff007424 */ /* 0x000fe200078e00ff */
[----:B------:R-:W-:-:S04]  /*9fa0*/  ISETP.GT.U32.AND P0, PT, R3, 0x7f800000, PT ;  /* 0x7f8000000300780c */ /* 0x000fc80003f04070 */
[----:B------:R-:W-:-:S09]  /*9fb0*/  SEL R0, R0, 0x7c, P0 ;  /* 0x0000007c00007807 */ /* 0x000fd20000000000 */
.L_x_11021:
[----:B------:R-:W-:Y:S05]  /*9fc0*/  BSYNC B0 ;  /* 0x0000000000007941 */ /* 0x000fea0003800000 */
.L_x_11019:
[----:B------:R-:W-:-:S04]  /*9fd0*/  LOP3.LUT R3, R7, 0x80000000, RZ, 0xc0, !PT ;  /* 0x8000000007037812 */ /* 0x000fc800078ec0ff */
[----:B------:R-:W-:-:S04]  /*9fe0*/  SHF.R.U32.HI R3, RZ, 0x18, R3 ;  /* 0x00000018ff037819 */ /* 0x000fc80000011603 */
[----:B------:R-:W-:-:S05]  /*9ff0*/  LOP3.LUT R3, R0, R3, RZ, 0xfc, !PT ;  /* 0x0000000300037212 */ /* 0x000fca00078efcff */
[----:B------:R0:W-:Y:S01]  /*a000*/  STG.E.U8 desc[UR36][R4.64], R3 ;  /* 0x0000000304007986 */ /* 0x0001e2000c101124 */
[----:B------:R-:W-:Y:S05]  /*a010*/  BRA `(.L_x_11005) ;  /* 0x0000000400987947 */ /* 0x000fea0003800000 */
.L_x_11015:
[----:B------:R-:W0:Y:S02]  /*a020*/  I2F.S64 R0, R6 ;  /* 0x0000000600007312 */ /* 0x000e240000301400 */
[----:B0-----:R-:W-:-:S05]  /*a030*/  F2FP.BF16.F32.PACK_AB R0, RZ, R0 ;  /* 0x00000000ff00723e */ /* 0x001fca00000010ff */
[----:B------:R0:W-:Y:S01]  /*a040*/  STG.E.U16 desc[UR36][R4.64], R0 ;  /* 0x0000000004007986 */ /* 0x0001e2000c101524 */
[----:B------:R-:W-:Y:S05]  /*a050*/  BRA `(.L_x_11005) ;  /* 0x0000000400887947 */ /* 0x000fea0003800000 */
.L_x_11012:
        /* <DEDUP_REMOVED lines=10> */
.L_x_11024:
        /* <DEDUP_REMOVED lines=17> */
.L_x_11027:
[----:B------:R-:W-:-:S04]  /*a210*/  LOP3.LUT R0, R7, 0x80000000, RZ, 0xc0, !PT ;  /* 0x8000000007007812 */ /* 0x000fc800078ec0ff */
[----:B------:R-:W-:-:S04]  /*a220*/  SHF.R.U32.HI R0, RZ, 0x18, R0 ;  /* 0x00000018ff007819 */ /* 0x000fc80000011600 */
[----:B------:R-:W-:-:S07]  /*a230*/  LOP3.LUT R0, R3, R0, RZ, 0xfc, !PT ;  /* 0x0000000003007212 */ /* 0x000fce00078efcff */
.L_x_11026:
[----:B------:R-:W-:Y:S05]  /*a240*/  BSYNC B0 ;  /* 0x0000000000007941 */ /* 0x000fea0003800000 */
.L_x_11025:
[----:B------:R4:W-:Y:S01]  /*a250*/  STG.E.U8 desc[UR36][R4.64], R0 ;  /* 0x0000000004007986 */ /* 0x0009e2000c101124 */
[----:B------:R-:W-:Y:S05]  /*a260*/  BRA `(.L_x_11005) ;  /* 0x0000000400047947 */ /* 0x000fea0003800000 */
.L_x_11023:
        /* <DEDUP_REMOVED lines=17> */
.L_x_11030:
[----:B------:R-:W-:-:S04]  /*a380*/  LOP3.LUT R0, R7, 0x80000000, RZ, 0xc0, !PT ;  /* 0x8000000007007812 */ /* 0x000fc800078ec0ff */
[----:B------:R-:W-:-:S04]  /*a390*/  SHF.R.U32.HI R0, RZ, 0x18, R0 ;  /* 0x00000018ff007819 */ /* 0x000fc80000011600 */
[----:B------:R-:W-:-:S07]  /*a3a0*/  LOP3.LUT R0, R3, R0, RZ, 0xfc, !PT ;  /* 0x0000000003007212 */ /* 0x000fce00078efcff */
.L_x_11029:
[----:B------:R-:W-:Y:S05]  /*a3b0*/  BSYNC B0 ;  /* 0x0000000000007941 */ /* 0x000fea0003800000 */
.L_x_11028:
[----:B------:R3:W-:Y:S01]  /*a3c0*/  STG.E.U8 desc[UR36][R4.64], R0 ;  /* 0x0000000004007986 */ /* 0x0007e2000c101124 */
[----:B------:R-:W-:Y:S05]  /*a3d0*/  BRA `(.L_x_11005) ;  /* 0x0000000000a87947 */ /* 0x000fea0003800000 */
.L_x_11022:
        /* <DEDUP_REMOVED lines=22> */
.L_x_11004:
        /* <DEDUP_REMOVED lines=16> */
.L_x_11033:
[----:B------:R-:W-:Y:S05]  /*a640*/  BRA `(.L_x_11005) ;  /* 0x00000000000c7947 */ /* 0x000fea0003800000 */
.L_x_11032:
[----:B------:R2:W-:Y:S01]  /*a650*/  STG.E.64 desc[UR36][R4.64], R6 ;  /* 0x0000000604007986 */ /* 0x0005e2000c101b24 */
[----:B------:R-:W-:Y:S05]  /*a660*/  BRA `(.L_x_11005) ;  /* 0x0000000000047947 */ /* 0x000fea0003800000 */
.L_x_11031:
[----:B------:R0:W-:Y:S02]  /*a670*/  STG.E desc[UR36][R4.64], R6 ;  /* 0x0000000604007986 */ /* 0x0001e4000c101924 */
.L_x_11005:
[----:B------:R-:W-:-:S07]  /*a680*/  VIADD R25, R25, 0x80 ;  /* 0x0000008019197836 */ /* 0x000fce0000000000 */
.L_x_10999:
[----:B------:R-:W-:Y:S05]  /*a690*/  BSYNC B6 ;  /* 0x0000000000067941 */ /* 0x000fea0003800000 */
.L_x_10998:
        /* <DEDUP_REMOVED lines=23> */
.L_x_11039:
[----:B------:R0:W-:Y:S01]  /*a810*/  STG.E.U8 desc[UR36][R4.64], R22 ;  /* 0x0000001604007986 */ /* 0x0001e2000c101124 */
[----:B------:R-:W-:Y:S05]  /*a820*/  BRA `(.L_x_11041) ;  /* 0x0000000c00447947 */ /* 0x000fea0003800000 */
.L_x_11038:
        /* <DEDUP_REMOVED lines=8> */
.L_x_11043:
[----:B------:R0:W-:Y:S01]  /*a8b0*/  STG.E desc[UR36][R4.64], R22 ;  /* 0x0000001604007986 */ /* 0x0001e2000c101924 */
[----:B------:R-:W-:Y:S05]  /*a8c0*/  BRA `(.L_x_11041) ;  /* 0x0000000c001c7947 */ /* 0x000fea0003800000 */
.L_x_11042:
[----:B------:R0:W-:Y:S01]  /*a8d0*/  STG.E.U16 desc[UR36][R4.64], R22 ;  /* 0x0000001604007986 */ /* 0x0001e2000c101524 */
[----:B------:R-:W-:Y:S05]  /*a8e0*/  BRA `(.L_x_11041) ;  /* 0x0000000c00147947 */ /* 0x000fea0003800000 */
.L_x_11037:
        /* <DEDUP_REMOVED lines=9> */
.L_x_11045:
[----:B------:R-:W0:Y:S02]  /*a980*/  I2F.S64 R0, R22 ;  /* 0x0000001600007312 */ /* 0x000e240000301400 */
[----:B0-----:R-:W-:-:S05]  /*a990*/  F2FP.F16.F32.PACK_AB R0, RZ, R0 ;  /* 0x00000000ff00723e */ /* 0x001fca00000000ff */
[----:B------:R0:W-:Y:S01]  /*a9a0*/  STG.E.U16 desc[UR36][R4.64], R0 ;  /* 0x0000000004007986 */ /* 0x0001e2000c101524 */
[----:B------:R-:W-:Y:S05]  /*a9b0*/  BRA `(.L_x_11041) ;  /* 0x0000000800e07947 */ /* 0x000fea0003800000 */
.L_x_11044:
        /* <DEDUP_REMOVED lines=10> */
.L_x_11047:
[----:B------:R-:W0:Y:S02]  /*aa60*/  I2F.S64 R22, R22 ;  /* 0x0000001600167312 */ /* 0x000e240000301400 */
[----:B0-----:R-:W-:-:S04]  /*aa70*/  F2FP.F16.F32.PACK_AB R3, RZ, R22 ;  /* 0x00000016ff03723e */ /* 0x001fc800000000ff */
[----:B------:R-:W-:-:S05]  /*aa80*/  PRMT R3, R3, 0x5410, RZ ;  /* 0x0000541003037816 */ /* 0x000fca00000000ff */
[----:B------:R0:W-:Y:S01]  /*aa90*/  STG.E desc[UR36][R4.64], R3 ;  /* 0x0000000304007986 */ /* 0x0001e2000c101924 */
[----:B------:R-:W-:Y:S05]  /*aaa0*/  BRA `(.L_x_11041) ;  /* 0x0000000800a47947 */ /* 0x000fea0003800000 */
.L_x_11046:
[----:B------:R-:W0:Y:S02]  /*aab0*/  I2F.F64.S64 R22, R22 ;  /* 0x0000001600167312 */ /* 0x000e240000301c00 */
[----:B0-----:R0:W-:Y:S01]  /*aac0*/  STG.E.64 desc[UR36][R4.64], R22 ;  /* 0x0000001604007986 */ /* 0x0011e2000c101b24 */
[----:B------:R-:W-:Y:S05]  /*aad0*/  BRA `(.L_x_11041) ;  /* 0x0000000800987947 */ /* 0x000fea0003800000 */
.L_x_11036:
        /* <DEDUP_REMOVED lines=13> */
.L_x_11050:
[----:B------:R-:W0:Y:S01]  /*abb0*/  I2F.F64.S64 R8, R22 ;  /* 0x0000001600087312 */ /* 0x000e220000301c00 */
[----:B------:R-:W-:-:S05]  /*abc0*/  CS2R R10, SRZ ;  /* 0x00000000000a7805 */ /* 0x000fca000001ff00 */
[----:B0-----:R0:W-:Y:S01]  /*abd0*/  STG.E.128 desc[UR36][R4.64], R8 ;  /* 0x0000000804007986 */ /* 0x0011e2000c101d24 */
[----:B------:R-:W-:Y:S05]  /*abe0*/  BRA `(.L_x_11041) ;  /* 0x0000000800547947 */ /* 0x000fea0003800000 */
.L_x_11049:
        /* <DEDUP_REMOVED lines=21> */
.L_x_11054:
[----:B------:R-:W-:Y:S05]  /*ad40*/  BSYNC B0 ;  /* 0x0000000000007941 */ /* 0x000fea0003800000 */
.L_x_11053:
[----:B------:R-:W-:-:S05]  /*ad50*/  LOP3.LUT R7, R0, R7, RZ, 0xfc, !PT ;  /* 0x0000000700077212 */ /* 0x000fca00078efcff */
[----:B------:R0:W-:Y:S01]  /*ad60*/  STG.E.U8 desc[UR36][R4.64], R7 ;  /* 0x0000000704007986 */ /* 0x0001e2000c101124 */
[----:B------:R-:W-:Y:S05]  /*ad70*/  BRA `(.L_x_11041) ;  /* 0x0000000400f07947 */ /* 0x000fea0003800000 */
.L_x_11052:
        /* <DEDUP_REMOVED lines=13> */
.L_x_11056:
[----:B------:R-:W-:Y:S01]  /*ae50*/  IMAD.MOV.U32 R0, RZ, RZ, 0x7f ;  /* 0x0000007fff007424 */ /* 0x000fe200078e00ff */
[----:B------:R-:W-:-:S04]  /*ae60*/  ISETP.GT.U32.AND P0, PT, R3, 0x7f800000, PT ;  /* 0x7f8000000300780c */ /* 0x000fc80003f04070 */
[----:B------:R-:W-:-:S09]  /*ae70*/  SEL R0, R0, 0x7c, P0 ;  /* 0x0000007c00007807 */ /* 0x000fd20000000000 */
.L_x_11057:
[----:B------:R-:W-:Y:S05]  /*ae80*/  BSYNC B0 ;  /* 0x0000000000007941 */ /* 0x000fea0003800000 */
.L_x_11055:
[----:B------:R-:W-:-:S04]  /*ae90*/  LOP3.LUT R3, R23, 0x80000000, RZ, 0xc0, !PT ;  /* 0x8000000017037812 */ /* 0x000fc800078ec0ff */
[----:B------:R-:W-:-:S04]  /*aea0*/  SHF.R.U32.HI R3, RZ, 0x18, R3 ;  /* 0x00000018ff037819 */ /* 0x000fc80000011603 */
[----:B------:R-:W-:-:S05]  /*aeb0*/  LOP3.LUT R3, R0, R3, RZ, 0xfc, !PT ;  /* 0x0000000300037212 */ /* 0x000fca00078efcff */
[----:B------:R0:W-:Y:S01]  /*aec0*/  STG.E.U8 desc[UR36][R4.64], R3 ;  /* 0x0000000304007986 */ /* 0x0001e2000c101124 */
[----:B------:R-:W-:Y:S05]  /*aed0*/  BRA `(.L_x_11041) ;  /* 0x0000000400987947 */ /* 0x000fea0003800000 */
.L_x_11051:
[----:B------:R-:W0:Y:S02]  /*aee0*/  I2F.S64 R0, R22 ;  /* 0x0000001600007312 */ /* 0x000e240000301400 */
[----:B0-----:R-:W-:-:S05]  /*aef0*/  F2FP.BF16.F32.PACK_AB R0, RZ, R0 ;  /* 0x00000000ff00723e */ /* 0x001fca00000010ff */
[----:B------:R0:W-:Y:S01]  /*af00*/  STG.E.U16 desc[UR36][R4.64], R0 ;  /* 0x0000000004007986 */ /* 0x0001e2000c101524 */
[----:B------:R-:W-:Y:S05]  /*af10*/  BRA `(.L_x_11041) ;  /* 0x0000000400887947 */ /* 0x000fea0003800000 */
.L_x_11048:
        /* <DEDUP_REMOVED lines=10> */
.L_x_11060:
        /* <DEDUP_REMOVED lines=17> */
.L_x_11063:
[----:B------:R-:W-:-:S04]  /*b0d0*/  LOP3.LUT R0, R23, 0x80000000, RZ, 0xc0, !PT ;  /* 0x8000000017007812 */ /* 0x000fc800078ec0ff */
[----:B------:R-:W-:-:S04]  /*b0e0*/  SHF.R.U32.HI R0, RZ, 0x18, R0 ;  /* 0x00000018ff007819 */ /* 0x000fc80000011600 */
[----:B------:R-:W-:-:S07]  /*b0f0*/  LOP3.LUT R0, R3, R0, RZ, 0xfc, !PT ;  /* 0x0000000003007212 */ /* 0x000fce00078efcff */
.L_x_11062:
[----:B------:R-:W-:Y:S05]  /*b100*/  BSYNC B0 ;  /* 0x0000000000007941 */ /* 0x000fea0003800000 */
.L_x_11061:
[----:B------:R3:W-:Y:S01]  /*b110*/  STG.E.U8 desc[UR36][R4.64], R0 ;  /* 0x0000000004007986 */ /* 0x0007e2000c101124 */
[----:B------:R-:W-:Y:S05]  /*b120*/  BRA `(.L_x_11041) ;  /* 0x0000000400047947 */ /* 0x000fea0003800000 */
.L_x_11059:
        /* <DEDUP_REMOVED lines=17> */
.L_x_11066:
[----:B------:R-:W-:-:S04]  /*b240*/  LOP3.LUT R0, R23, 0x80000000, RZ, 0xc0, !PT ;  /* 0x8000000017007812 */ /* 0x000fc800078ec0ff */
[----:B------:R-:W-:-:S04]  /*b250*/  SHF.R.U32.HI R0, RZ, 0x18, R0 ;  /* 0x00000018ff007819 */ /* 0x000fc80000011600 */
[----:B------:R-:W-:-:S07]  /*b260*/  LOP3.LUT R0, R3, R0, RZ, 0xfc, !PT ;  /* 0x0000000003007212 */ /* 0x000fce00078efcff */
.L_x_11065:
[----:B------:R-:W-:Y:S05]  /*b270*/  BSYNC B0 ;  /* 0x0000000000007941 */ /* 0x000fea0003800000 */
.L_x_11064:
[----:B------:R0:W-:Y:S01]  /*b280*/  STG.E.U8 desc[UR36][R4.64], R0 ;  /* 0x0000000004007986 */ /* 0x0001e2000c101124 */
[----:B------:R-:W-:Y:S05]  /*b290*/  BRA `(.L_x_11041) ;  /* 0x0000000000a87947 */ /* 0x000fea0003800000 */
.L_x_11058:
        /* <DEDUP_REMOVED lines=22> */
.L_x_11040:
        /* <DEDUP_REMOVED lines=16> */
.L_x_11069:
[----:B------:R-:W-:Y:S05]  /*b500*/  BRA `(.L_x_11041) ;  /* 0x00000000000c7947 */ /* 0x000fea0003800000 */
.L_x_11068:
[----:B------:R2:W-:Y:S01]  /*b510*/  STG.E.64 desc[UR36][R4.64], R22 ;  /* 0x0000001604007986 */ /* 0x0005e2000c101b24 */
[----:B------:R-:W-:Y:S05]  /*b520*/  BRA `(.L_x_11041) ;  /* 0x0000000000047947 */ /* 0x000fea0003800000 */
.L_x_11067:
[----:B------:R0:W-:Y:S02]  /*b530*/  STG.E desc[UR36][R4.64], R22 ;  /* 0x0000001604007986 */ /* 0x0001e4000c101924 */
.L_x_11041:
        /* <DEDUP_REMOVED lines=23> */
.L_x_11073:
[----:B------:R0:W-:Y:S01]  /*b6b0*/  STG.E.U8 desc[UR36][R4.64], R18 ;  /* 0x0000001204007986 */ /* 0x0001e2000c101124 */
[----:B------:R-:W-:Y:S05]  /*b6c0*/  BRA `(.L_x_11075) ;  /* 0x0000000c00447947 */ /* 0x000fea0003800000 */
.L_x_11072:
        /* <DEDUP_REMOVED lines=8> */
.L_x_11077:
[----:B------:R0:W-:Y:S01]  /*b750*/  STG.E desc[UR36][R4.64], R18 ;  /* 0x0000001204007986 */ /* 0x0001e2000c101924 */
[----:B------:R-:W-:Y:S05]  /*b760*/  BRA `(.L_x_11075) ;  /* 0x0000000c001c7947 */ /* 0x000fea0003800000 */
.L_x_11076:
[----:B------:R0:W-:Y:S01]  /*b770*/  STG.E.U16 desc[UR36][R4.64], R18 ;  /* 0x0000001204007986 */ /* 0x0001e2000c101524 */
[----:B------:R-:W-:Y:S05]  /*b780*/  BRA `(.L_x_11075) ;  /* 0x0000000c00147947 */ /* 0x000fea0003800000 */
.L_x_11071:
        /* <DEDUP_REMOVED lines=9> */
.L_x_11079:
[----:B------:R-:W0:Y:S02]  /*b820*/  I2F.S64 R0, R18 ;  /* 0x0000001200007312 */ /* 0x000e240000301400 */
[----:B0-----:R-:W-:-:S05]  /*b830*/  F2FP.F16.F32.PACK_AB R0, RZ, R0 ;  /* 0x00000000ff00723e */ /* 0x001fca00000000ff */
[----:B------:R1:W-:Y:S01]  /*b840*/  STG.E.U16 desc[UR36][R4.64], R0 ;  /* 0x0000000004007986 */ /* 0x0003e2000c101524 */
[----:B------:R-:W-:Y:S05]  /*b850*/  BRA `(.L_x_11075) ;  /* 0x0000000800e07947 */ /* 0x000fea0003800000 */
.L_x_11078:
        /* <DEDUP_REMOVED lines=10> */
.L_x_11081:
[----:B------:R-:W0:Y:S02]  /*b900*/  I2F.S64 R18, R18 ;  /* 0x0000001200127312 */ /* 0x000e240000301400 */
[----:B0-----:R-:W-:-:S04]  /*b910*/  F2FP.F16.F32.PACK_AB R3, RZ, R18 ;  /* 0x00000012ff03723e */ /* 0x001fc800000000ff */
[----:B------:R-:W-:-:S05]  /*b920*/  PRMT R3, R3, 0x5410, RZ ;  /* 0x0000541003037816 */ /* 0x000fca00000000ff */
[----:B------:R4:W-:Y:S01]  /*b930*/  STG.E desc[UR36][R4.64], R3 ;  /* 0x0000000304007986 */ /* 0x0009e2000c101924 */
[----:B------:R-:W-:Y:S05]  /*b940*/  BRA `(.L_x_11075) ;  /* 0x0000000800a47947 */ /* 0x000fea0003800000 */
.L_x_11080:
[----:B------:R-:W0:Y:S02]  /*b950*/  I2F.F64.S64 R18, R18 ;  /* 0x0000001200127312 */ /* 0x000e240000301c00 */
[----:B0-----:R2:W-:Y:S01]  /*b960*/  STG.E.64 desc[UR36][R4.64], R18 ;  /* 0x0000001204007986 */ /* 0x0015e2000c101b24 */
[----:B------:R-:W-:Y:S05]  /*b970*/  BRA `(.L_x_11075) ;  /* 0x0000000800987947 */ /* 0x000fea0003800000 */
.L_x_11070:
        /* <DEDUP_REMOVED lines=13> */
.L_x_11084:
[----:B------:R-:W0:Y:S01]  /*ba50*/  I2F.F64.S64 R8, R18 ;  /* 0x0000001200087312 */ /* 0x000e220000301c00 */
[----:B------:R-:W-:-:S05]  /*ba60*/  CS2R R10, SRZ ;  /* 0x00000000000a7805 */ /* 0x000fca000001ff00 */
[----:B0-----:R0:W-:Y:S01]  /*ba70*/  STG.E.128 desc[UR36][R4.64], R8 ;  /* 0x0000000804007986 */ /* 0x0011e2000c101d24 */
[----:B------:R-:W-:Y:S05]  /*ba80*/  BRA `(.L_x_11075) ;  /* 0x0000000800547947 */ /* 0x000fea0003800000 */
.L_x_11083:
        /* <DEDUP_REMOVED lines=21> */
.L_x_11088:
[----:B------:R-:W-:Y:S05]  /*bbe0*/  BSYNC B0 ;  /* 0x0000000000007941 */ /* 0x000fea0003800000 */
.L_x_11087:
[----:B------:R-:W-:-:S05]  /*bbf0*/  LOP3.LUT R7, R0, R7, RZ, 0xfc, !PT ;  /* 0x0000000700077212 */ /* 0x000fca00078efcff */
[----:B------:R0:W-:Y:S01]  /*bc00*/  STG.E.U8 desc[UR36][R4.64], R7 ;  /* 0x0000000704007986 */ /* 0x0001e2000c101124 */
[----:B------:R-:W-:Y:S05]  /*bc10*/  BRA `(.L_x_11075) ;  /* 0x0000000400f07947 */ /* 0x000fea0003800000 */
.L_x_11086:
        /* <DEDUP_REMOVED lines=13> */
.L_x_11090:
[----:B------:R-:W-:Y:S01]  /*bcf0*/  IMAD.MOV.U32 R0, RZ, RZ, 0x7f ;  /* 0x0000007fff007424 */ /* 0x000fe200078e00ff */
[----:B------:R-:W-:-:S04]  /*bd00*/  ISETP.GT.U32.AND P0, PT, R3, 0x7f800000, PT ;  /* 0x7f8000000300780c */ /* 0x000fc80003f04070 */
[----:B------:R-:W-:-:S09]  /*bd10*/  SEL R0, R0, 0x7c, P0 ;  /* 0x0000007c00007807 */ /* 0x000fd20000000000 */
.L_x_11091:
[----:B------:R-:W-:Y:S05]  /*bd20*/  BSYNC B0 ;  /* 0x0000000000007941 */ /* 0x000fea0003800000 */
.L_x_11089:
[----:B------:R-:W-:-:S04]  /*bd30*/  LOP3.LUT R3, R19, 0x80000000, RZ, 0xc0, !PT ;  /* 0x8000000013037812 */ /* 0x000fc800078ec0ff */
[----:B------:R-:W-:-:S04]  /*bd40*/  SHF.R.U32.HI R3, RZ, 0x18, R3 ;  /* 0x00000018ff037819 */ /* 0x000fc80000011603 */
[----:B------:R-:W-:-:S05]  /*bd50*/  LOP3.LUT R3, R0, R3, RZ, 0xfc, !PT ;  /* 0x0000000300037212 */ /* 0x000fca00078efcff */
[----:B------:R0:W-:Y:S01]  /*bd60*/  STG.E.U8 desc[UR36][R4.64], R3 ;  /* 0x0000000304007986 */ /* 0x0001e2000c101124 */
[----:B------:R-:W-:Y:S05]  /*bd70*/  BRA `(.L_x_11075) ;  /* 0x0000000400987947 */ /* 0x000fea0003800000 */
.L_x_11085:
[----:B------:R-:W0:Y:S02]  /*bd80*/  I2F.S64 R0, R18 ;  /* 0x0000001200007312 */ /* 0x000e240000301400 */
[----:B0-----:R-:W-:-:S05]  /*bd90*/  F2FP.BF16.F32.PACK_AB R0, RZ, R0 ;  /* 0x00000000ff00723e */ /* 0x001fca00000010ff */
[----:B------:R0:W-:Y:S01]  /*bda0*/  STG.E.U16 desc[UR36][R4.64], R0 ;  /* 0x0000000004007986 */ /* 0x0001e2000c101524 */
[----:B------:R-:W-:Y:S05]  /*bdb0*/  BRA `(.L_x_11075) ;  /* 0x0000000400887947 */ /* 0x000fea0003800000 */
.L_x_11082:
        /* <DEDUP_REMOVED lines=10> */
.L_x_11094:
        /* <DEDUP_REMOVED lines=17> */
.L_x_11097:
[----:B------:R-:W-:-:S04]  /*bf70*/  LOP3.LUT R0, R19, 0x80000000, RZ, 0xc0, !PT ;  /* 0x8000000013007812 */ /* 0x000fc800078ec0ff */
[----:B------:R-:W-:-:S04]  /*bf80*/  SHF.R.U32.HI R0, RZ, 0x18, R0 ;  /* 0x00000018ff007819 */ /* 0x000fc80000011600 */
[----:B------:R-:W-:-:S07]  /*bf90*/  LOP3.LUT R0, R3, R0, RZ, 0xfc, !PT ;  /* 0x0000000003007212 */ /* 0x000fce00078efcff */
.L_x_11096:
[----:B------:R-:W-:Y:S05]  /*bfa0*/  BSYNC B0 ;  /* 0x0000000000007941 */ /* 0x000fea0003800000 */
.L_x_11095:
[----:B------:R0:W-:Y:S01]  /*bfb0*/  STG.E.U8 desc[UR36][R4.64], R0 ;  /* 0x0000000004007986 */ /* 0x0001e2000c101124 */
[----:B------:R-:W-:Y:S05]  /*bfc0*/  BRA `(.L_x_11075) ;  /* 0x0000000400047947 */ /* 0x000fea0003800000 */
.L_x_11093:
        /* <DEDUP_REMOVED lines=17> */
.L_x_11100:
[----:B------:R-:W-:-:S04]  /*c0e0*/  LOP3.LUT R0, R19, 0x80000000, RZ, 0xc0, !PT ;  /* 0x8000000013007812 */ /* 0x000fc800078ec0ff */
[----:B------:R-:W-:-:S04]  /*c0f0*/  SHF.R.U32.HI R0, RZ, 0x18, R0 ;  /* 0x00000018ff007819 */ /* 0x000fc80000011600 */
[----:B------:R-:W-:-:S07]  /*c100*/  LOP3.LUT R0, R3, R0, RZ, 0xfc, !PT ;  /* 0x0000000003007212 */ /* 0x000fce00078efcff */
.L_x_11099:
[----:B------:R-:W-:Y:S05]  /*c110*/  BSYNC B0 ;  /* 0x0000000000007941 */ /* 0x000fea0003800000 */
.L_x_11098:
[----:B------:R0:W-:Y:S01]  /*c120*/  STG.E.U8 desc[UR36][R4.64], R0 ;  /* 0x0000000004007986 */ /* 0x0001e2000c101124 */
[----:B------:R-:W-:Y:S05]  /*c130*/  BRA `(.L_x_11075) ;  /* 0x0000000000a87947 */ /* 0x000fea0003800000 */
.L_x_11092:
        /* <DEDUP_REMOVED lines=22> */
.L_x_11074:
        /* <DEDUP_REMOVED lines=16> */
.L_x_11103:
[----:B------:R-:W-:Y:S05]  /*c3a0*/  BRA `(.L_x_11075) ;  /* 0x00000000000c7947 */ /* 0x000fea0003800000 */
.L_x_11102:
[----:B------:R0:W-:Y:S01]  /*c3b0*/  STG.E.64 desc[UR36][R4.64], R18 ;  /* 0x0000001204007986 */ /* 0x0001e2000c101b24 */
[----:B------:R-:W-:Y:S05]  /*c3c0*/  BRA `(.L_x_11075) ;  /* 0x0000000000047947 */ /* 0x000fea0003800000 */
.L_x_11101:
[----:B------:R0:W-:Y:S02]  /*c3d0*/  STG.E desc[UR36][R4.64], R18 ;  /* 0x0000001204007986 */ /* 0x0001e4000c101924 */
.L_x_11075:
[----:B------:R-:W-:-:S07]  /*c3e0*/  VIADD R25, R25, 0x80 ;  /* 0x0000008019197836 */ /* 0x000fce0000000000 */
.L_x_11035:
[----:B------:R-:W-:Y:S05]  /*c3f0*/  BSYNC B6 ;  /* 0x0000000000067941 */ /* 0x000fea0003800000 */
.L_x_11034:
        /* <DEDUP_REMOVED lines=21> */
.L_x_11107:
[----:B------:R-:W-:Y:S01]  /*c550*/  STG.E.U8 desc[UR36][R2.64], R16 ;  /* 0x0000001002007986 */ /* 0x000fe2000c101124 */
[----:B------:R-:W-:Y:S05]  /*c560*/  EXIT ;  /* 0x000000000000794d */ /* 0x000fea0003800000 */
.L_x_11106:
        /* <DEDUP_REMOVED lines=8> */
.L_x_11110:
[----:B------:R-:W-:Y:S01]  /*c5f0*/  STG.E desc[UR36][R2.64], R16 ;  /* 0x0000001002007986 */ /* 0x000fe2000c101924 */
[----:B------:R-:W-:Y:S05]  /*c600*/  EXIT ;  /* 0x000000000000794d */ /* 0x000fea0003800000 */
.L_x_11109:
[----:B------:R-:W-:Y:S01]  /*c610*/  STG.E.U16 desc[UR36][R2.64], R16 ;  /* 0x0000001002007986 */ /* 0x000fe2000c101524 */
[----:B------:R-:W-:Y:S05]  /*c620*/  EXIT ;  /* 0x000000000000794d */ /* 0x000fea0003800000 */
.L_x_11105:
        /* <DEDUP_REMOVED lines=9> */
.L_x_11112:
[----:B------:R-:W0:Y:S02]  /*c6c0*/  I2F.S64 R0, R16 ;  /* 0x0000001000007312 */ /* 0x000e240000301400 */
[----:B0-----:R-:W-:-:S05]  /*c6d0*/  F2FP.F16.F32.PACK_AB R0, RZ, R0 ;  /* 0x00000000ff00723e */ /* 0x001fca00000000ff */
[----:B------:R-:W-:Y:S01]  /*c6e0*/  STG.E.U16 desc[UR36][R2.64], R0 ;  /* 0x0000000002007986 */ /* 0x000fe2000c101524 */
[----:B------:R-:W-:Y:S05]  /*c6f0*/  EXIT ;  /* 0x000000000000794d */ /* 0x000fea0003800000 */
.L_x_11111:
        /* <DEDUP_REMOVED lines=10> */
.L_x_11114:
[----:B------:R-:W0:Y:S02]  /*c7a0*/  I2F.S64 R16, R16 ;  /* 0x0000001000107312 */ /* 0x000e240000301400 */
[----:B0-----:R-:W-:-:S04]  /*c7b0*/  F2FP.F16.F32.PACK_AB R5, RZ, R16 ;  /* 0x00000010ff05723e */ /* 0x001fc800000000ff */
[----:B------:R-:W-:-:S05]  /*c7c0*/  PRMT R5, R5, 0x5410, RZ ;  /* 0x0000541005057816 */ /* 0x000fca00000000ff */
[----:B------:R-:W-:Y:S01]  /*c7d0*/  STG.E desc[UR36][R2.64], R5 ;  /* 0x0000000502007986 */ /* 0x000fe2000c101924 */
[----:B------:R-:W-:Y:S05]  /*c7e0*/  EXIT ;  /* 0x000000000000794d */ /* 0x000fea0003800000 */
.L_x_11113:
[----:B------:R-:W0:Y:S02]  /*c7f0*/  I2F.F64.S64 R16, R16 ;  /* 0x0000001000107312 */ /* 0x000e240000301c00 */
[----:B0-----:R-:W-:Y:S01]  /*c800*/  STG.E.64 desc[UR36][R2.64], R16 ;  /* 0x0000001002007986 */ /* 0x001fe2000c101b24 */
[----:B------:R-:W-:Y:S05]  /*c810*/  EXIT ;  /* 0x000000000000794d */ /* 0x000fea0003800000 */
.L_x_11104:
        /* <DEDUP_REMOVED lines=13> */
.L_x_11117:
[----:B------:R-:W0:Y:S01]  /*c8f0*/  I2F.F64.S64 R16, R16 ;  /* 0x0000001000107312 */ /* 0x000e220000301c00 */
[----:B------:R-:W-:-:S05]  /*c900*/  CS2R R18, SRZ ;  /* 0x0000000000127805 */ /* 0x000fca000001ff00 */
[----:B0-----:R-:W-:Y:S01]  /*c910*/  STG.E.128 desc[UR36][R2.64], R16 ;  /* 0x0000001002007986 */ /* 0x001fe2000c101d24 */
[----:B------:R-:W-:Y:S05]  /*c920*/  EXIT ;  /* 0x000000000000794d */ /* 0x000fea0003800000 */
.L_x_11116:
        /* <DEDUP_REMOVED lines=21> */
.L_x_11121:
[----:B------:R-:W-:Y:S05]  /*ca80*/  BSYNC B0 ;  /* 0x0000000000007941 */ /* 0x000fea0003800000 */
.L_x_11120:
[----:B------:R-:W-:-:S05]  /*ca90*/  LOP3.LUT R5, R0, R5, RZ, 0xfc, !PT ;  /* 0x0000000500057212 */ /* 0x000fca00078efcff */
[----:B------:R-:W-:Y:S01]  /*caa0*/  STG.E.U8 desc[UR36][R2.64], R5 ;  /* 0x0000000502007986 */ /* 0x000fe2000c101124 */
[----:B------:R-:W-:Y:S05]  /*cab0*/  EXIT ;  /* 0x000000000000794d */ /* 0x000fea0003800000 */
.L_x_11119:
        /* <DEDUP_REMOVED lines=13> */
.L_x_11123:
[----:B------:R-:W-:Y:S01]  /*cb90*/  IMAD.MOV.U32 R0, RZ, RZ, 0x7f ;  /* 0x0000007fff007424 */ /* 0x000fe200078e00ff */
[----:B------:R-:W-:-:S04]  /*cba0*/  ISETP.GT.U32.AND P0, PT, R4, 0x7f800000, PT ;  /* 0x7f8000000400780c */ /* 0x000fc80003f04070 */
[----:B------:R-:W-:-:S09]  /*cbb0*/  SEL R0, R0, 0x7c, P0 ;  /* 0x0000007c00007807 */ /* 0x000fd20000000000 */
.L_x_11124:
[----:B------:R-:W-:Y:S05]  /*cbc0*/  BSYNC B0 ;  /* 0x0000000000007941 */ /* 0x000fea0003800000 */
.L_x_11122:
[----:B------:R-:W-:-:S04]  /*cbd0*/  LOP3.LUT R4, R17, 0x80000000, RZ, 0xc0, !PT ;  /* 0x8000000011047812 */ /* 0x000fc800078ec0ff */
[----:B------:R-:W-:-:S04]  /*cbe0*/  SHF.R.U32.HI R5, RZ, 0x18, R4 ;  /* 0x00000018ff057819 */ /* 0x000fc80000011604 */
[----:B------:R-:W-:-:S05]  /*cbf0*/  LOP3.LUT R5, R0, R5, RZ, 0xfc, !PT ;  /* 0x0000000500057212 */ /* 0x000fca00078efcff */
[----:B------:R-:W-:Y:S01]  /*cc00*/  STG.E.U8 desc[UR36][R2.64], R5 ;  /* 0x0000000502007986 */ /* 0x000fe2000c101124 */
[----:B------:R-:W-:Y:S05]  /*cc10*/  EXIT ;  /* 0x000000000000794d */ /* 0x000fea0003800000 */
.L_x_11118:
[----:B------:R-:W0:Y:S02]  /*cc20*/  I2F.S64 R0, R16 ;  /* 0x0000001000007312 */ /* 0x000e240000301400 */
[----:B0-----:R-:W-:-:S05]  /*cc30*/  F2FP.BF16.F32.PACK_AB R0, RZ, R0 ;  /* 0x00000000ff00723e */ /* 0x001fca00000010ff */
[----:B------:R-:W-:Y:S01]  /*cc40*/  STG.E.U16 desc[UR36][R2.64], R0 ;  /* 0x0000000002007986 */ /* 0x000fe2000c101524 */
[----:B------:R-:W-:Y:S05]  /*cc50*/  EXIT ;  /* 0x000000000000794d */ /* 0x000fea0003800000 */
.L_x_11115:
        /* <DEDUP_REMOVED lines=10> */
.L_x_11127:
        /* <DEDUP_REMOVED lines=17> */
.L_x_11130:
[----:B------:R-:W-:-:S04]  /*ce10*/  LOP3.LUT R0, R17, 0x80000000, RZ, 0xc0, !PT ;  /* 0x8000000011007812 */ /* 0x000fc800078ec0ff */
[----:B------:R-:W-:-:S04]  /*ce20*/  SHF.R.U32.HI R5, RZ, 0x18, R0 ;  /* 0x00000018ff057819 */ /* 0x000fc80000011600 */
[----:B------:R-:W-:-:S04]  /*ce30*/  LOP3.LUT R4, R4, R5, RZ, 0xfc, !PT ;  /* 0x0000000504047212 */ /* 0x000fc800078efcff */
[----:B------:R-:W-:-:S07]  /*ce40*/  PRMT R0, R4, 0x7610, R0 ;  /* 0x0000761004007816 */ /* 0x000fce0000000000 */
.L_x_11129:
[----:B------:R-:W-:Y:S05]  /*ce50*/  BSYNC B0 ;  /* 0x0000000000007941 */ /* 0x000fea0003800000 */
.L_x_11128:
[----:B------:R-:W-:Y:S01]  /*ce60*/  STG.E.U8 desc[UR36][R2.64], R0 ;  /* 0x0000000002007986 */ /* 0x000fe2000c101124 */
[----:B------:R-:W-:Y:S05]  /*ce70*/  EXIT ;  /* 0x000000000000794d */ /* 0x000fea0003800000 */
.L_x_11126:
        /* <DEDUP_REMOVED lines=17> */
.L_x_11133:
[----:B------:R-:W-:-:S04]  /*cf90*/  LOP3.LUT R0, R17, 0x80000000, RZ, 0xc0, !PT ;  /* 0x8000000011007812 */ /* 0x000fc800078ec0ff */
[----:B------:R-:W-:-:S04]  /*cfa0*/  SHF.R.U32.HI R5, RZ, 0x18, R0 ;  /* 0x00000018ff057819 */ /* 0x000fc80000011600 */
[----:B------:R-:W-:-:S04]  /*cfb0*/  LOP3.LUT R4, R4, R5, RZ, 0xfc, !PT ;  /* 0x0000000504047212 */ /* 0x000fc800078efcff */
[----:B------:R-:W-:-:S07]  /*cfc0*/  PRMT R0, R4, 0x7610, R0 ;  /* 0x0000761004007816 */ /* 0x000fce0000000000 */
.L_x_11132:
[----:B------:R-:W-:Y:S05]  /*cfd0*/  BSYNC B0 ;  /* 0x0000000000007941 */ /* 0x000fea0003800000 */
.L_x_11131:
[----:B------:R-:W-:Y:S01]  /*cfe0*/  STG.E.U8 desc[UR36][R2.64], R0 ;  /* 0x0000000002007986 */ /* 0x000fe2000c101124 */
[----:B------:R-:W-:Y:S05]  /*cff0*/  EXIT ;  /* 0x000000000000794d */ /* 0x000fea0003800000 */
.L_x_11125:
        /* <DEDUP_REMOVED lines=22> */
.L_x_11108:
        /* <DEDUP_REMOVED lines=16> */
.L_x_11136:
[----:B------:R-:W-:Y:S05]  /*d260*/  EXIT ;  /* 0x000000000000794d */ /* 0x000fea0003800000 */
.L_x_11135:
[----:B------:R-:W-:Y:S01]  /*d270*/  STG.E.64 desc[UR36][R2.64], R16 ;  /* 0x0000001002007986 */ /* 0x000fe2000c101b24 */
[----:B------:R-:W-:Y:S05]  /*d280*/  EXIT ;  /* 0x000000000000794d */ /* 0x000fea0003800000 */
.L_x_11134:
[----:B------:R-:W-:Y:S01]  /*d290*/  STG.E desc[UR36][R2.64], R16 ;  /* 0x0000001002007986 */ /* 0x000fe2000c101924 */
[----:B------:R-:W-:Y:S05]  /*d2a0*/  EXIT ;  /* 0x000000000000794d */ /* 0x000fea0003800000 */
.L_x_11137:
        /* <DEDUP_REMOVED lines=13> */
.L_x_18600:


//--------------------- .text._ZN2at6native18elementwise_kernelILi128ELi2EZNS0_22gpu_kernel_impl_nocastIZZNS0_73_GLOBAL__N__c8866d80_35_SparseBinaryOpIntersectionKernel_cu_f5210f67_363642_sparse_binary_op_intersection_kernel_implINS3_18CUDAKernelLauncherENS3_36CUDAValueSelectionIntersectionKernelINS3_9RhsProjOpEEElLl0EEEvRNS_6TensorERKS9_SC_RKSt6vectorIlSaIlEERKSt8optionalIS9_ESL_bbENKUlvE1_clEvEUllE_EEvRNS_18TensorIteratorBaseERKT_EUliE_EEviT1_ --------------------------
	.section	.text._ZN2at6native18elementwise_kernelILi128ELi2EZNS0_22gpu_kernel_impl_nocastIZZNS0_73_GLOBAL__N__c8866d80_35_SparseBinaryOpIntersectionKernel_cu_f5210f67_363642_sparse_binary_op_intersection_kernel_implINS3_18CUDAKernelLauncherENS3_36CUDAValueSelectionIntersectionKernelINS3_9RhsProjOpEEElLl0EEEvRNS_6TensorERKS9_SC_RKSt6vectorIlSaIlEERKSt8optionalIS9_ESL_bbENKUlvE1_clEvEUllE_EEvRNS_18TensorIteratorBaseERKT_EUliE_EEviT1_,"ax",@progbits
	.align	128
        .global         _ZN2at6native18elementwise_kernelILi128ELi2EZNS0_22gpu_kernel_impl_nocastIZZNS0_73_GLOBAL__N__c8866d80_35_SparseBinaryOpIntersectionKernel_cu_f5210f67_363642_sparse_binary_op_intersection_kernel_implINS3_18CUDAKernelLauncherENS3_36CUDAValueSelectionIntersectionKernelINS3_9RhsProjOpEEElLl0EEEvRNS_6TensorERKS9_SC_RKSt6vectorIlSaIlEERKSt8optionalIS9_ESL_bbENKUlvE1_clEvEUllE_EEvRNS_18TensorIteratorBaseERKT_EUliE_EEviT1_
        .type           _ZN2at6native18elementwise_kernelILi128ELi2EZNS0_22gpu_kernel_impl_nocastIZZNS0_73_GLOBAL__N__c8866d80_35_SparseBinaryOpIntersectionKernel_cu_f5210f67_363642_sparse_binary_op_intersection_kernel_implINS3_18CUDAKernelLauncherENS3_36CUDAValueSelectionIntersectionKernelINS3_9RhsProjOpEEElLl0EEEvRNS_6TensorERKS9_SC_RKSt6vectorIlSaIlEERKSt8optionalIS9_ESL_bbENKUlvE1_clEvEUllE_EEvRNS_18TensorIteratorBaseERKT_EUliE_EEviT1_,@function
        .size           _ZN2at6native18elementwise_kernelILi128ELi2EZNS0_22gpu_kernel_impl_nocastIZZNS0_73_GLOBAL__N__c8866d80_35_SparseBinaryOpIntersectionKernel_cu_f5210f67_363642_sparse_binary_op_intersection_kernel_implINS3_18CUDAKernelLauncherENS3_36CUDAValueSelectionIntersectionKernelINS3_9RhsProjOpEEElLl0EEEvRNS_6TensorERKS9_SC_RKSt6vectorIlSaIlEERKSt8optionalIS9_ESL_bbENKUlvE1_clEvEUllE_EEvRNS_18TensorIteratorBaseERKT_EUliE_EEviT1_,(.L_x_18601 - _ZN2at6native18elementwise_kernelILi128ELi2EZNS0_22gpu_kernel_impl_nocastIZZNS0_73_GLOBAL__N__c8866d80_35_SparseBinaryOpIntersectionKernel_cu_f5210f67_363642_sparse_binary_op_intersection_kernel_implINS3_18CUDAKernelLauncherENS3_36CUDAValueSelectionIntersectionKernelINS3_9RhsProjOpEEElLl0EEEvRNS_6TensorERKS9_SC_RKSt6vectorIlSaIlEERKSt8optionalIS9_ESL_bbENKUlvE1_clEvEUllE_EEvRNS_18TensorIteratorBaseERKT_EUliE_EEviT1_)
        .other          _ZN2at6native18elementwise_kernelILi128ELi2EZNS0_22gpu_kernel_impl_nocastIZZNS0_73_GLOBAL__N__c8866d80_35_SparseBinaryOpIntersectionKernel_cu_f5210f67_363642_sparse_binary_op_intersection_kernel_implINS3_18CUDAKernelLauncherENS3_36CUDAValueSelectionIntersectionKernelINS3_9RhsProjOpEEElLl0EEEvRNS_6TensorERKS9_SC_RKSt6vectorIlSaIlEERKSt8optionalIS9_ESL_bbENKUlvE1_clEvEUllE_EEvRNS_18TensorIteratorBaseERKT_EUliE_EEviT1_,@"STO_CUDA_ENTRY STV_DEFAULT"
_ZN2at6native18elementwise_kernelILi128ELi2EZNS0_22gpu_kernel_impl_nocastIZZNS0_73_GLOBAL__N__c8866d80_35_SparseBinaryOpIntersectionKernel_cu_f5210f67_363642_sparse_binary_op_intersection_kernel_implINS3_18CUDAKernelLauncherENS3_36CUDAValueSelectionIntersectionKernelINS3_9RhsProjOpEEElLl0EEEvRNS_6TensorERKS9_SC_RKSt6vectorIlSaIlEERKSt8optionalIS9_ESL_bbENKUlvE1_clEvEUllE_EEvRNS_18TensorIteratorBaseERKT_EUliE_EEviT1_:
.text._ZN2at6native18elementwise_kernelILi128ELi2EZNS0_22gpu_kernel_impl_nocastIZZNS0_73_GLOBAL__N__c8866d80_35_SparseBinaryOpIntersectionKernel_cu_f5210f67_363642_sparse_binary_op_intersection_kernel_implINS3_18CUDAKernelLauncherENS3_36CUDAValueSelectionIntersectionKernelINS3_9RhsProjOpEEElLl0EEEvRNS_6TensorERKS9_SC_RKSt6vectorIlSaIlEERKSt8optionalIS9_ESL_bbENKUlvE1_clEvEUllE_EEvRNS_18TensorIteratorBaseERKT_EUliE_EEviT1_:
        /* <DEDUP_REMOVED lines=319> */
.L_x_11140:
        /* <DEDUP_REMOVED lines=39> */
.L_x_11143:
        /* <DEDUP_REMOVED lines=41> */
.L_x_11142:
        /* <DEDUP_REMOVED lines=43> */
.L_x_11141:
[----:B------:R-:W-:Y:S01]  /*1ba0*/  ULDC.64 UR4, c[0x0][0x410] ;  /* 0x0001040000047ab9 */ /* 0x000fe20000000a00 */
[----:B------:R-:W-:Y:S02]  /*1bb0*/  IADD3 R3, R3, 0x80, RZ ;  /* 0x0000008003037810 */ /* 0x000fe40007ffe0ff */
[----:B------:R-:W-:-:S05]  /*1bc0*/  IADD3 R6, P0, R6, UR4, RZ ;  /* 0x0000000406067c10 */ /* 0x000fca000ff1e0ff */
[----:B------:R-:W-:-:S05]  /*1bd0*/  IMAD.X R7, RZ, RZ, UR5, P0 ;  /* 0x00000005ff077e24 */ /* 0x000fca00080e06ff */
[----:B------:R0:W-:Y:S03]  /*1be0*/  STG.E.64 desc[UR8][R6.64], R38 ;  /* 0x0000002606007986 */ /* 0x0001e6000c101b08 */
.L_x_11139:
[----:B------:R-:W-:Y:S05]  /*1bf0*/  BSYNC B0 ;  /* 0x0000000000007941 */ /* 0x000fea0003800000 */
.L_x_11138:
        /* <DEDUP_REMOVED lines=305> */
.L_x_11144:
        /* <DEDUP_REMOVED lines=42> */
.L_x_11147:
        /* <DEDUP_REMOVED lines=41> */
.L_x_11146:
        /* <DEDUP_REMOVED lines=43> */
.L_x_11145:
[----:B------:R-:W-:Y:S01]  /*36f0*/  STG.E.64 desc[UR8][R6.64], R14 ;  /* 0x0000000e06007986 */ /* 0x000fe2000c101b08 */
[----:B------:R-:W-:Y:S05]  /*3700*/  EXIT ;  /* 0x000000000000794d */ /* 0x000fea0003800000 */
.L_x_11148:
        /* <DEDUP_REMOVED lines=15> */
.L_x_18601:


//--------------------- .text._ZN2at6native27unrolled_elementwise_kernelIZZNS0_73_GLOBAL__N__c8866d80_35_SparseBinaryOpIntersectionKernel_cu_f5210f67_363642_sparse_binary_op_intersection_kernel_implINS2_18CUDAKernelLauncherENS2_36CUDAValueSelectionIntersectionKernelINS2_9RhsProjOpEEElLl0EEEvRNS_6TensorERKS8_SB_RKSt6vectorIlSaIlEERKSt8optionalIS8_ESK_bbENKUlvE1_clEvEUllE_St5arrayIPcLm2EELi4E23TrivialOffsetCalculatorILi1EjESR_NS0_6memory15LoadWithoutCastENSS_16StoreWithoutCastEEEviT_T0_T2_T3_T4_T5_ --------------------------
	.section	.text._ZN2at6native27unrolled_elementwise_kernelIZZNS0_73_GLOBAL__N__c8866d80_35_SparseBinaryOpIntersectionKernel_cu_f5210f67_363642_sparse_binary_op_intersection_kernel_implINS2_18CUDAKernelLauncherENS2_36CUDAValueSelectionIntersectionKernelINS2_9RhsProjOpEEElLl0EEEvRNS_6TensorERKS8_SB_RKSt6vectorIlSaIlEERKSt8optionalIS8_ESK_bbENKUlvE1_clEvEUllE_St5arrayIPcLm2EELi4E23TrivialOffsetCalculatorILi1EjESR_NS0_6memory15LoadWithoutCastENSS_16StoreWithoutCastEEEviT_T0_T2_T3_T4_T5_,"ax",@progbits
	.align	128
        .global         _ZN2at6native27unrolled_elementwise_kernelIZZNS0_73_GLOBAL__N__c8866d80_35_SparseBinaryOpIntersectionKernel_cu_f5210f67_363642_sparse_binary_op_intersection_kernel_implINS2_18CUDAKernelLauncherENS2_36CUDAValueSelectionIntersectionKernelINS2_9RhsProjOpEEElLl0EEEvRNS_6TensorERKS8_SB_RKSt6vectorIlSaIlEERKSt8optionalIS8_ESK_bbENKUlvE1_clEvEUllE_St5arrayIPcLm2EELi4E23TrivialOffsetCalculatorILi1EjESR_NS0_6memory15LoadWithoutCastENSS_16StoreWithoutCastEEEviT_T0_T2_T3_T4_T5_
        .type           _ZN2at6native27unrolled_elementwise_kernelIZZNS0_73_GLOBAL__N__c8866d80_35_SparseBinaryOpIntersectionKernel_cu_f5210f67_363642_sparse_binary_op_intersection_kernel_implINS2_18CUDAKernelLauncherENS2_36CUDAValueSelectionIntersectionKernelINS2_9RhsProjOpEEElLl0EEEvRNS_6TensorERKS8_SB_RKSt6vectorIlSaIlEERKSt8optionalIS8_ESK_bbENKUlvE1_clEvEUllE_St5arrayIPcLm2EELi4E23TrivialOffsetCalculatorILi1EjESR_NS0_6memory15LoadWithoutCastENSS_16StoreWithoutCastEEEviT_T0_T2_T3_T4_T5_,@function
        .size           _ZN2at6native27unrolled_elementwise_kernelIZZNS0_73_GLOBAL__N__c8866d80_35_SparseBinaryOpIntersectionKernel_cu_f5210f67_363642_sparse_binary_op_intersection_kernel_implINS2_18CUDAKernelLauncherENS2_36CUDAValueSelectionIntersectionKernelINS2_9RhsProjOpEEElLl0EEEvRNS_6TensorERKS8_SB_RKSt6vectorIlSaIlEERKSt8optionalIS8_ESK_bbENKUlvE1_clEvEUllE_St5arrayIPcLm2EELi4E23TrivialOffsetCalculatorILi1EjESR_NS0_6memory15LoadWithoutCastENSS_16StoreWithoutCastEEEviT_T0_T2_T3_T4_T5_,(.L_x_18602 - _ZN2at6native27unrolled_elementwise_kernelIZZNS0_73_GLOBAL__N__c8866d80_35_SparseBinaryOpIntersectionKernel_cu_f5210f67_363642_sparse_binary_op_intersection_kernel_implINS2_18CUDAKernelLauncherENS2_36CUDAValueSelectionIntersectionKernelINS2_9RhsProjOpEEElLl0EEEvRNS_6TensorERKS8_SB_RKSt6vectorIlSaIlEERKSt8optionalIS8_ESK_bbENKUlvE1_clEvEUllE_St5arrayIPcLm2EELi4E23TrivialOffsetCalculatorILi1EjESR_NS0_6memory15LoadWithoutCastENSS_16StoreWithoutCastEEEviT_T0_T2_T3_T4_T5_)
        .other          _ZN2at6native27unrolled_elementwise_kernelIZZNS0_73_GLOBAL__N__c8866d80_35_SparseBinaryOpIntersectionKernel_cu_f5210f67_363642_sparse_binary_op_intersection_kernel_implINS2_18CUDAKernelLauncherENS2_36CUDAValueSelectionIntersectionKernelINS2_9RhsProjOpEEElLl0EEEvRNS_6TensorERKS8_SB_RKSt6vectorIlSaIlEERKSt8optionalIS8_ESK_bbENKUlvE1_clEvEUllE_St5arrayIPcLm2EELi4E23TrivialOffsetCalculatorILi1EjESR_NS0_6memory15LoadWithoutCastENSS_16StoreWithoutCastEEEviT_T0_T2_T3_T4_T5_,@"STO_CUDA_ENTRY STV_DEFAULT"
_ZN2at6native27unrolled_elementwise_kernelIZZNS0_73_GLOBAL__N__c8866d80_35_SparseBinaryOpIntersectionKernel_cu_f5210f67_363642_sparse_binary_op_intersection_kernel_implINS2_18CUDAKernelLauncherENS2_36CUDAValueSelectionIntersectionKernelINS2_9RhsProjOpEEElLl0EEEvRNS_6TensorERKS8_SB_RKSt6vectorIlSaIlEERKSt8optionalIS8_ESK_bbENKUlvE1_clEvEUllE_St5arrayIPcLm2EELi4E23TrivialOffsetCalculatorILi1EjESR_NS0_6memory15LoadWithoutCastENSS_16StoreWithoutCastEEEviT_T0_T2_T3_T4_T5_:
.text._ZN2at6native27unrolled_elementwise_kernelIZZNS0_73_GLOBAL__N__c8866d80_35_SparseBinaryOpIntersectionKernel_cu_f5210f67_363642_sparse_binary_op_intersection_kernel_implINS2_18CUDAKernelLauncherENS2_36CUDAValueSelectionIntersectionKernelINS2_9RhsProjOpEEElLl0EEEvRNS_6TensorERKS8_SB_RKSt6vectorIlSaIlEERKSt8optionalIS8_ESK_bbENKUlvE1_clEvEUllE_St5arrayIPcLm2EELi4E23TrivialOffsetCalculatorILi1EjESR_NS0_6memory15LoadWithoutCastENSS_16StoreWithoutCastEEEviT_T0_T2_T3_T4_T5_:
        /* <DEDUP_REMOVED lines=94> */
.L_x_11155:
        /* <DEDUP_REMOVED lines=141> */
.L_x_11154:
        /* <DEDUP_REMOVED lines=79> */
.L_x_11156:
[----:B------:R-:W-:-:S04]  /*13a0*/  ISETP.NE.U32.AND P2, PT, RZ, UR8, PT ;  /* 0x00000008ff007c0c */ /* 0x000fc8000bf45070 */
[----:B------:R-:W-:-:S13]  /*13b0*/  ISETP.NE.OR.EX P0, PT, RZ, UR15, P0, P2 ;  /* 0x0000000fff007c0c */ /* 0x000fda0008705720 */
[----:B------:R-:W-:Y:S05]  /*13c0*/  @!P0 BRA `(.L_x_11152) ;  /* 0x0000000000ac8947 */ /* 0x000fea0003800000 */
.L_x_11153:
        /* <DEDUP_REMOVED lines=43> */
.L_x_11152:
        /* <DEDUP_REMOVED lines=51> */
.L_x_11151:
[----:B------:R-:W-:Y:S05]  /*19b0*/  BSYNC B0 ;  /* 0x0000000000007941 */ /* 0x000fea0003800000 */
.L_x_11150:
        /* <DEDUP_REMOVED lines=46> */
.L_x_11162:
        /* <DEDUP_REMOVED lines=143> */
.L_x_11161:
        /* <DEDUP_REMOVED lines=81> */
.L_x_11163:
[----:B------:R-:W-:-:S04]  /*2aa0*/  ISETP.NE.U32.AND P2, PT, RZ, UR8, PT ;  /* 0x00000008ff007c0c */ /* 0x000fc8000bf45070 */
[----:B------:R-:W-:-:S13]  /*2ab0*/  ISETP.NE.OR.EX P0, PT, RZ, UR9, P0, P2 ;  /* 0x00000009ff007c0c */ /* 0x000fda0008705720 */
[----:B------:R-:W-:Y:S05]  /*2ac0*/  @!P0 BRA `(.L_x_11159) ;  /* 0x0000000000b08947 */ /* 0x000fea0003800000 */
.L_x_11160:
        /* <DEDUP_REMOVED lines=44> */
.L_x_11159:
        /* <DEDUP_REMOVED lines=52> */
.L_x_11158:
[----:B------:R-:W-:Y:S05]  /*30d0*/  BSYNC B0 ;  /* 0x0000000000007941 */ /* 0x000fea0003800000 */
.L_x_11157:
        /* <DEDUP_REMOVED lines=45> */
.L_x_11169:
        /* <DEDUP_REMOVED lines=141> */
.L_x_11168:
        /* <DEDUP_REMOVED lines=79> */
.L_x_11170:
[----:B------:R-:W-:-:S04]  /*4170*/  ISETP.NE.U32.AND P2, PT, RZ, UR6, PT ;  /* 0x00000006ff007c0c */ /* 0x000fc8000bf45070 */
[----:B------:R-:W-:-:S13]  /*4180*/  ISETP.NE.OR.EX P0, PT, RZ, UR7, P0, P2 ;  /* 0x00000007ff007c0c */ /* 0x000fda0008705720 */
[----:B------:R-:W-:Y:S05]  /*4190*/  @!P0 BRA `(.L_x_11166) ;  /* 0x0000000000b48947 */ /* 0x000fea0003800000 */
.L_x_11167:
        /* <DEDUP_REMOVED lines=45> */
.L_x_11166:
        /* <DEDUP_REMOVED lines=57> */
.L_x_11165:
[----:B------:R-:W-:Y:S05]  /*4800*/  BSYNC B0 ;  /* 0x0000000000007941 */ /* 0x000fea0003800000 */
.L_x_11164:
        /* <DEDUP_REMOVED lines=44> */
.L_x_11175:
        /* <DEDUP_REMOVED lines=141> */
.L_x_11174:
        /* <DEDUP_REMOVED lines=78> */
.L_x_11176:
[----:B------:R-:W-:-:S04]  /*5880*/  ISETP.NE.U32.AND P2, PT, RZ, UR6, PT ;  /* 0x00000006ff007c0c */ /* 0x000fc8000bf45070 */
[----:B------:R-:W-:-:S13]  /*5890*/  ISETP.NE.OR.EX P0, PT, RZ, UR7, P0, P2 ;  /* 0x00000007ff007c0c */ /* 0x000fda0008705720 */
[----:B------:R-:W-:Y:S05]  /*58a0*/  @!P0 BRA `(.L_x_11172) ;  /* 0x0000000000ac8947 */ /* 0x000fea0003800000 */
.L_x_11173:
        /* <DEDUP_REMOVED lines=43> */
.L_x_11172:
        /* <DEDUP_REMOVED lines=56> */
.L_x_11171:
[----:B------:R-:W-:Y:S05]  /*5ee0*/  BSYNC B0 ;  /* 0x0000000000007941 */ /* 0x000fea0003800000 */
.L_x_11149:
        /* <DEDUP_REMOVED lines=23> */
.L_x_11178:
[----:B------:R-:W-:Y:S05]  /*6060*/  BSYNC B0 ;  /* 0x0000000000007941 */ /* 0x000fea0003800000 */
.L_x_11177:
        /* <DEDUP_REMOVED lines=8> */
.L_x_11179:
        /* <DEDUP_REMOVED lines=9> */
.L_x_18602:


//--------------------- .text._ZN2at6native29vectorized_elementwise_kernelILi2EZZNS0_73_GLOBAL__N__c8866d80_35_SparseBinaryOpIntersectionKernel_cu_f5210f67_363642_sparse_binary_op_intersection_kernel_implINS2_18CUDAKernelLauncherENS2_36CUDAValueSelectionIntersectionKernelINS2_9RhsProjOpEEElLl0EEEvRNS_6TensorERKS8_SB_RKSt6vectorIlSaIlEERKSt8optionalIS8_ESK_bbENKUlvE1_clEvEUllE_St5arrayIPcLm2EEEEviT0_T1_ --------------------------
	.section	.text._ZN2at6native29vectorized_elementwise_kernelILi2EZZNS0_73_GLOBAL__N__c8866d80_35_SparseBinaryOpIntersectionKernel_cu_f5210f67_363642_sparse_binary_op_intersection_kernel_implINS2_18CUDAKernelLauncherENS2_36CUDAValueSelectionIntersectionKernelINS2_9RhsProjOpEEElLl0EEEvRNS_6TensorERKS8_SB_RKSt6vectorIlSaIlEERKSt8optionalIS8_ESK_bbENKUlvE1_clEvEUllE_St5arrayIPcLm2EEEEviT0_T1_,"ax",@progbits
	.align	128
        .global         _ZN2at6native29vectorized_elementwise_kernelILi2EZZNS0_73_GLOBAL__N__c8866d80_35_SparseBinaryOpIntersectionKernel_cu_f5210f67_363642_sparse_binary_op_intersection_kernel_implINS2_18CUDAKernelLauncherENS2_36CUDAValueSelectionIntersectionKernelINS2_9RhsProjOpEEElLl0EEEvRNS_6TensorERKS8_SB_RKSt6vectorIlSaIlEERKSt8optionalIS8_ESK_bbENKUlvE1_clEvEUllE_St5arrayIPcLm2EEEEviT0_T1_
        .type           _ZN2at6native29vectorized_elementwise_kernelILi2EZZNS0_73_GLOBAL__N__c8866d80_35_SparseBinaryOpIntersectionKernel_cu_f5210f67_363642_sparse_binary_op_intersection_kernel_implINS2_18CUDAKernelLauncherENS2_36CUDAValueSelectionIntersectionKernelINS2_9RhsProjOpEEElLl0EEEvRNS_6TensorERKS8_SB_RKSt6vectorIlSaIlEERKSt8optionalIS8_ESK_bbENKUlvE1_clEvEUllE_St5arrayIPcLm2EEEEviT0_T1_,@function
        .size           _ZN2at6native29vectorized_elementwise_kernelILi2EZZNS0_73_GLOBAL__N__c8866d80_35_SparseBinaryOpIntersectionKernel_cu_f5210f67_363642_sparse_binary_op_intersection_kernel_implINS2_18CUDAKernelLauncherENS2_36CUDAValueSelectionIntersectionKernelINS2_9RhsProjOpEEElLl0EEEvRNS_6TensorERKS8_SB_RKSt6vectorIlSaIlEERKSt8optionalIS8_ESK_bbENKUlvE1_clEvEUllE_St5arrayIPcLm2EEEEviT0_T1_,(.L_x_18603 - _ZN2at6native29vectorized_elementwise_kernelILi2EZZNS0_73_GLOBAL__N__c8866d80_35_SparseBinaryOpIntersectionKernel_cu_f5210f67_363642_sparse_binary_op_intersection_kernel_implINS2_18CUDAKernelLauncherENS2_36CUDAValueSelectionIntersectionKernelINS2_9RhsProjOpEEElLl0EEEvRNS_6TensorERKS8_SB_RKSt6vectorIlSaIlEERKSt8optionalIS8_ESK_bbENKUlvE1_clEvEUllE_St5arrayIPcLm2EEEEviT0_T1_)
        .other          _ZN2at6native29vectorized_elementwise_kernelILi2EZZNS0_73_GLOBAL__N__c8866d80_35_SparseBinaryOpIntersectionKernel_cu_f5210f67_363642_sparse_binary_op_intersection_kernel_implINS2_18CUDAKernelLauncherENS2_36CUDAValueSelectionIntersectionKernelINS2_9RhsProjOpEEElLl0EEEvRNS_6TensorERKS8_SB_RKSt6vectorIlSaIlEERKSt8optionalIS8_ESK_bbENKUlvE1_clEvEUllE_St5arrayIPcLm2EEEEviT0_T1_,@"STO_CUDA_ENTRY STV_DEFAULT"
_ZN2at6native29vectorized_elementwise_kernelILi2EZZNS0_73_GLOBAL__N__c8866d80_35_SparseBinaryOpIntersectionKernel_cu_f5210f67_363642_sparse_binary_op_intersection_kernel_implINS2_18CUDAKernelLauncherENS2_36CUDAValueSelectionIntersectionKernelINS2_9RhsProjOpEEElLl0EEEvRNS_6TensorERKS8_SB_RKSt6vectorIlSaIlEERKSt8optionalIS8_ESK_bbENKUlvE1_clEvEUllE_St5arrayIPcLm2EEEEviT0_T1_:
.text._ZN2at6native29vectorized_elementwise_kernelILi2EZZNS0_73_GLOBAL__N__c8866d80_35_SparseBinaryOpIntersectionKernel_cu_f5210f67_363642_sparse_binary_op_intersection_kernel_implINS2_18CUDAKernelLauncherENS2_36CUDAValueSelectionIntersectionKernelINS2_9RhsProjOpEEElLl0EEEvRNS_6TensorERKS8_SB_RKSt6vectorIlSaIlEERKSt8optionalIS8_ESK_bbENKUlvE1_clEvEUllE_St5arrayIPcLm2EEEEviT0_T1_:
        /* <DEDUP_REMOVED lines=71> */
.L_x_11185:
        /* <DEDUP_REMOVED lines=144> */
.L_x_11184:
        /* <DEDUP_REMOVED lines=80> */
.L_x_11186:
[----:B------:R-:W-:-:S04]  /*1270*/  ISETP.NE.U32.AND P2, PT, R3, RZ, PT ;  /* 0x000000ff0300720c */ /* 0x000fc80003f45070 */
[----:B------:R-:W-:-:S13]  /*1280*/  ISETP.NE.OR.EX P0, PT, R2, RZ, P0, P2 ;  /* 0x000000ff0200720c */ /* 0x000fda0000705720 */
[----:B------:R-:W-:Y:S05]  /*1290*/  @!P0 BRA `(.L_x_11182) ;  /* 0x0000000000c08947 */ /* 0x000fea0003800000 */
.L_x_11183:
        /* <DEDUP_REMOVED lines=48> */
.L_x_11182:
        /* <DEDUP_REMOVED lines=59> */
.L_x_11187:
        /* <DEDUP_REMOVED lines=27> */
.L_x_11191:
        /* <DEDUP_REMOVED lines=139> */
.L_x_11190:
        /* <DEDUP_REMOVED lines=78> */
.L_x_11192:
[----:B------:R-:W-:-:S04]  /*2890*/  ISETP.NE.U32.AND P3, PT, R3, RZ, PT ;  /* 0x000000ff0300720c */ /* 0x000fc80003f65070 */
[----:B------:R-:W-:-:S13]  /*28a0*/  ISETP.NE.OR.EX P0, PT, R2, RZ, P0, P3 ;  /* 0x000000ff0200720c */ /* 0x000fda0000705730 */
[----:B------:R-:W-:Y:S05]  /*28b0*/  @!P0 BRA `(.L_x_11188) ;  /* 0x0000000000ac8947 */ /* 0x000fea0003800000 */
.L_x_11189:
        /* <DEDUP_REMOVED lines=43> */
.L_x_11188:
        /* <DEDUP_REMOVED lines=49> */
.L_x_11193:
        /* <DEDUP_REMOVED lines=27> */
.L_x_11197:
        /* <DEDUP_REMOVED lines=139> */
.L_x_11196:
        /* <DEDUP_REMOVED lines=78> */
.L_x_11198:
[----:B------:R-:W-:-:S04]  /*3dc0*/  ISETP.NE.U32.AND P3, PT, R40, RZ, PT ;  /* 0x000000ff2800720c */ /* 0x000fc80003f65070 */
[----:B------:R-:W-:-:S13]  /*3dd0*/  ISETP.NE.OR.EX P0, PT, R20, RZ, P0, P3 ;  /* 0x000000ff1400720c */ /* 0x000fda0000705730 */
[----:B------:R-:W-:Y:S05]  /*3de0*/  @!P0 BRA `(.L_x_11194) ;  /* 0x0000000000ac8947 */ /* 0x000fea0003800000 */
.L_x_11195:
        /* <DEDUP_REMOVED lines=43> */
.L_x_11194:
        /* <DEDUP_REMOVED lines=48> */
.L_x_11199:
        /* <DEDUP_REMOVED lines=28> */
.L_x_11203:
        /* <DEDUP_REMOVED lines=141> */
.L_x_11202:
        /* <DEDUP_REMOVED lines=80> */
.L_x_11204:
[----:B------:R-:W-:-:S04]  /*5330*/  ISETP.NE.U32.AND P3, PT, R41, RZ, PT ;  /* 0x000000ff2900720c */ /* 0x000fc80003f65070 */
[----:B------:R-:W-:-:S13]  /*5340*/  ISETP.NE.OR.EX P0, PT, R40, RZ, P0, P3 ;  /* 0x000000ff2800720c */ /* 0x000fda0000705730 */
[----:B------:R-:W-:Y:S05]  /*5350*/  @!P0 BRA `(.L_x_11200) ;  /* 0x0000000000b88947 */ /* 0x000fea0003800000 */
.L_x_11201:
        /* <DEDUP_REMOVED lines=46> */
.L_x_11200:
        /* <DEDUP_REMOVED lines=53> */
.L_x_11205:
        /* <DEDUP_REMOVED lines=27> */
.L_x_11209:
        /* <DEDUP_REMOVED lines=139> */
.L_x_11208:
        /* <DEDUP_REMOVED lines=78> */
.L_x_11210:
[----:B------:R-:W-:-:S04]  /*68d0*/  ISETP.NE.U32.AND P3, PT, R40, RZ, PT ;  /* 0x000000ff2800720c */ /* 0x000fc80003f65070 */
[----:B------:R-:W-:-:S13]  /*68e0*/  ISETP.NE.OR.EX P0, PT, R32, RZ, P0, P3 ;  /* 0x000000ff2000720c */ /* 0x000fda0000705730 */
[----:B------:R-:W-:Y:S05]  /*68f0*/  @!P0 BRA `(.L_x_11206) ;  /* 0x0000000000ac8947 */ /* 0x000fea0003800000 */
.L_x_11207:
        /* <DEDUP_REMOVED lines=43> */
.L_x_11206:
        /* <DEDUP_REMOVED lines=48> */
.L_x_11211:
        /* <DEDUP_REMOVED lines=28> */
.L_x_11215:
        /* <DEDUP_REMOVED lines=141> */
.L_x_11214:
        /* <DEDUP_REMOVED lines=80> */
.L_x_11216:
[----:B------:R-:W-:-:S04]  /*7e40*/  ISETP.NE.U32.AND P3, PT, R41, RZ, PT ;  /* 0x000000ff2900720c */ /* 0x000fc80003f65070 */
[----:B------:R-:W-:-:S13]  /*7e50*/  ISETP.NE.OR.EX P0, PT, R40, RZ, P0, P3 ;  /* 0x000000ff2800720c */ /* 0x000fda0000705730 */
[----:B------:R-:W-:Y:S05]  /*7e60*/  @!P0 BRA `(.L_x_11212) ;  /* 0x0000000000b88947 */ /* 0x000fea0003800000 */
.L_x_11213:
        /* <DEDUP_REMOVED lines=46> */
.L_x_11212:
        /* <DEDUP_REMOVED lines=53> */
.L_x_11217:
        /* <DEDUP_REMOVED lines=27> */
.L_x_11221:
        /* <DEDUP_REMOVED lines=139> */
.L_x_11220:
        /* <DEDUP_REMOVED lines=78> */
.L_x_11222:
[----:B------:R-:W-:-:S04]  /*93e0*/  ISETP.NE.U32.AND P3, PT, R40, RZ, PT ;  /* 0x000000ff2800720c */ /* 0x000fc80003f65070 */
[----:B------:R-:W-:-:S13]  /*93f0*/  ISETP.NE.OR.EX P0, PT, R38, RZ, P0, P3 ;  /* 0x000000ff2600720c */ /* 0x000fda0000705730 */
[----:B------:R-:W-:Y:S05]  /*9400*/  @!P0 BRA `(.L_x_11218) ;  /* 0x0000000000ac8947 */ /* 0x000fea0003800000 */
.L_x_11219:
        /* <DEDUP_REMOVED lines=43> */
.L_x_11218:
        /* <DEDUP_REMOVED lines=48> */
.L_x_11223:
        /* <DEDUP_REMOVED lines=27> */
.L_x_11227:
        /* <DEDUP_REMOVED lines=139> */
.L_x_11226:
        /* <DEDUP_REMOVED lines=77> */
.L_x_11228:
[----:B------:R-:W-:-:S04]  /*a8f0*/  ISETP.NE.U32.AND P1, PT, R38, RZ, PT ;  /* 0x000000ff2600720c */ /* 0x000fc80003f25070 */
[----:B------:R-:W-:-:S13]  /*a900*/  ISETP.NE.OR.EX P0, PT, R40, RZ, P0, P1 ;  /* 0x000000ff2800720c */ /* 0x000fda0000705710 */
[----:B------:R-:W-:Y:S05]  /*a910*/  @!P0 BRA `(.L_x_11224) ;  /* 0x0000000000ac8947 */ /* 0x000fea0003800000 */
.L_x_11225:
        /* <DEDUP_REMOVED lines=43> */
.L_x_11224:
        /* <DEDUP_REMOVED lines=48> */
.L_x_11181:
        /* <DEDUP_REMOVED lines=23> */
.L_x_11180:
        /* <DEDUP_REMOVED lines=116> */
.L_x_11235:
        /* <DEDUP_REMOVED lines=140> */
.L_x_11234:
        /* <DEDUP_REMOVED lines=78> */
.L_x_11236:
[----:B------:R-:W-:-:S04]  /*c520*/  ISETP.NE.U32.AND P2, PT, RZ, UR9, PT ;  /* 0x00000009ff007c0c */ /* 0x000fc8000bf45070 */
[----:B------:R-:W-:-:S13]  /*c530*/  ISETP.NE.OR.EX P0, PT, RZ, UR15, P0, P2 ;  /* 0x0000000fff007c0c */ /* 0x000fda0008705720 */
[----:B------:R-:W-:Y:S05]  /*c540*/  @!P0 BRA `(.L_x_11232) ;  /* 0x0000000000ac8947 */ /* 0x000fea0003800000 */
.L_x_11233:
        /* <DEDUP_REMOVED lines=43> */
.L_x_11232:
        /* <DEDUP_REMOVED lines=51> */
.L_x_11231:
[----:B------:R-:W-:Y:S05]  /*cb30*/  BSYNC B0 ;  /* 0x0000000000007941 */ /* 0x000fea0003800000 */
.L_x_11230:
        /* <DEDUP_REMOVED lines=47> */
.L_x_11242:
        /* <DEDUP_REMOVED lines=142> */
.L_x_11241:
        /* <DEDUP_REMOVED lines=80> */
.L_x_11243:
[----:B------:R-:W-:-:S04]  /*dc10*/  ISETP.NE.U32.AND P2, PT, RZ, UR9, PT ;  /* 0x00000009ff007c0c */ /* 0x000fc8000bf45070 */
[----:B------:R-:W-:-:S13]  /*dc20*/  ISETP.NE.OR.EX P0, PT, RZ, UR12, P0, P2 ;  /* 0x0000000cff007c0c */ /* 0x000fda0008705720 */
[----:B------:R-:W-:Y:S05]  /*dc30*/  @!P0 BRA `(.L_x_11239) ;  /* 0x0000000000ac8947 */ /* 0x000fea0003800000 */
.L_x_11240:
        /* <DEDUP_REMOVED lines=43> */
.L_x_11239:
        /* <DEDUP_REMOVED lines=52> */
.L_x_11238:
[----:B------:R-:W-:Y:S05]  /*e230*/  BSYNC B0 ;  /* 0x0000000000007941 */ /* 0x000fea0003800000 */
.L_x_11237:
        /* <DEDUP_REMOVED lines=46> */
.L_x_11249:
        /* <DEDUP_REMOVED lines=141> */
.L_x_11248:
        /* <DEDUP_REMOVED lines=79> */
.L_x_11250:
[----:B------:R-:W-:-:S04]  /*f2e0*/  ISETP.NE.U32.AND P2, PT, RZ, UR9, PT ;  /* 0x00000009ff007c0c */ /* 0x000fc8000bf45070 */
[----:B------:R-:W-:-:S13]  /*f2f0*/  ISETP.NE.OR.EX P0, PT, RZ, UR10, P0, P2 ;  /* 0x0000000aff007c0c */ /* 0x000fda0008705720 */
[----:B------:R-:W-:Y:S05]  /*f300*/  @!P0 BRA `(.L_x_11246) ;  /* 0x0000000000b08947 */ /* 0x000fea0003800000 */
.L_x_11247:
        /* <DEDUP_REMOVED lines=44> */
.L_x_11246:
        /* <DEDUP_REMOVED lines=57> */
.L_x_11245:
[----:B------:R-:W-:Y:S05]  /*f960*/  BSYNC B0 ;  /* 0x0000000000007941 */ /* 0x000fea0003800000 */
.L_x_11244:
        /* <DEDUP_REMOVED lines=43> */
.L_x_11256:
        /* <DEDUP_REMOVED lines=142> */
.L_x_11255:
        /* <DEDUP_REMOVED lines=80> */
.L_x_11257:
[----:B------:R-:W-:-:S04]  /*10a00*/  ISETP.NE.U32.AND P2, PT, RZ, UR12, PT ;  /* 0x0000000cff007c0c */ /* 0x000fc8000bf45070 */
[----:B------:R-:W-:-:S13]  /*10a10*/  ISETP.NE.OR.EX P0, PT, RZ, UR11, P0, P2 ;  /* 0x0000000bff007c0c */ /* 0x000fda0008705720 */
[----:B------:R-:W-:Y:S05]  /*10a20*/  @!P0 BRA `(.L_x_11253) ;  /* 0x0000000000b48947 */ /* 0x000fea0003800000 */
.L_x_11254:
        /* <DEDUP_REMOVED lines=45> */
.L_x_11253:
        /* <DEDUP_REMOVED lines=56> */
.L_x_11252:
[----:B------:R-:W-:Y:S05]  /*11080*/  BSYNC B0 ;  /* 0x0000000000007941 */ /* 0x000fea0003800000 */
.L_x_11251:
        /* <DEDUP_REMOVED lines=44> */
.L_x_11263:
        /* <DEDUP_REMOVED lines=142> */
.L_x_11262:
        /* <DEDUP_REMOVED lines=80> */
.L_x_11264:
[----:B------:R-:W-:-:S04]  /*12130*/  ISETP.NE.U32.AND P2, PT, RZ, UR10, PT ;  /* 0x0000000aff007c0c */ /* 0x000fc8000bf45070 */
[----:B------:R-:W-:-:S13]  /*12140*/  ISETP.NE.OR.EX P0, PT, RZ, UR11, P0, P2 ;  /* 0x0000000bff007c0c */ /* 0x000fda0008705720 */
[----:B------:R-:W-:Y:S05]  /*12150*/  @!P0 BRA `(.L_x_11260) ;  /* 0x0000000000b48947 */ /* 0x000fea0003800000 */
.L_x_11261:
        /* <DEDUP_REMOVED lines=45> */
.L_x_11260:
        /* <DEDUP_REMOVED lines=56> */
.L_x_11259:
[----:B------:R-:W-:Y:S05]  /*127b0*/  BSYNC B0 ;  /* 0x0000000000007941 */ /* 0x000fea0003800000 */
.L_x_11258:
        /* <DEDUP_REMOVED lines=44> */
.L_x_11270:
        /* <DEDUP_REMOVED lines=145> */
.L_x_11269:
        /* <DEDUP_REMOVED lines=78> */
.L_x_11271:
[----:B------:R-:W-:-:S04]  /*13870*/  ISETP.NE.U32.AND P2, PT, RZ, UR10, PT ;  /* 0x0000000aff007c0c */ /* 0x000fc8000bf45070 */
[----:B------:R-:W-:-:S13]  /*13880*/  ISETP.NE.OR.EX P0, PT, RZ, UR11, P0, P2 ;  /* 0x0000000bff007c0c */ /* 0x000fda0008705720 */
[----:B------:R-:W-:Y:S05]  /*13890*/  @!P0 BRA `(.L_x_11267) ;  /* 0x0000000000b08947 */ /* 0x000fea0003800000 */
.L_x_11268:
        /* <DEDUP_REMOVED lines=44> */
.L_x_11267:
        /* <DEDUP_REMOVED lines=55> */
.L_x_11266:
[----:B------:R-:W-:Y:S05]  /*13ed0*/  BSYNC B0 ;  /* 0x0000000000007941 */ /* 0x000fea0003800000 */
.L_x_11265:
        /* <DEDUP_REMOVED lines=44> */
.L_x_11277:
        /* <DEDUP_REMOVED lines=140> */
.L_x_11276:
        /* <DEDUP_REMOVED lines=78> */
.L_x_11278:
[----:B------:R-:W-:-:S04]  /*14f40*/  ISETP.NE.U32.AND P2, PT, RZ, UR13, PT ;  /* 0x0000000dff007c0c */ /* 0x000fc8000bf45070 */
[----:B------:R-:W-:-:S13]  /*14f50*/  ISETP.NE.OR.EX P0, PT, RZ, UR14, P0, P2 ;  /* 0x0000000eff007c0c */ /* 0x000fda0008705720 */
[----:B------:R-:W-:Y:S05]  /*14f60*/  @!P0 BRA `(.L_x_11274) ;  /* 0x0000000000ac8947 */ /* 0x000fea0003800000 */
.L_x_11275:
        /* <DEDUP_REMOVED lines=43> */
.L_x_11274:
        /* <DEDUP_REMOVED lines=54> */
.L_x_11273:
[----:B------:R-:W-:Y:S05]  /*15580*/  BSYNC B0 ;  /* 0x0000000000007941 */ /* 0x000fea0003800000 */
.L_x_11272:
        /* <DEDUP_REMOVED lines=42> */
.L_x_11283:
        /* <DEDUP_REMOVED lines=141> */
.L_x_11282:
        /* <DEDUP_REMOVED lines=78> */
.L_x_11284:
[----:B------:R-:W-:-:S04]  /*165e0*/  ISETP.NE.U32.AND P2, PT, RZ, UR14, PT ;  /* 0x0000000eff007c0c */ /* 0x000fc8000bf45070 */
[----:B------:R-:W-:-:S13]  /*165f0*/  ISETP.NE.OR.EX P0, PT, RZ, UR15, P0, P2 ;  /* 0x0000000fff007c0c */ /* 0x000fda0008705720 */
[----:B------:R-:W-:Y:S05]  /*16600*/  @!P0 BRA `(.L_x_11280) ;  /* 0x0000000000ac8947 */ /* 0x000fea0003800000 */
.L_x_11281:
        /* <DEDUP_REMOVED lines=43> */
.L_x_11280:
        /* <DEDUP_REMOVED lines=55> */
.L_x_11279:
[----:B------:R-:W-:Y:S05]  /*16c30*/  BSYNC B0 ;  /* 0x0000000000007941 */ /* 0x000fea0003800000 */
.L_x_11229:
        /* <DEDUP_REMOVED lines=24> */
.L_x_11287:
[----:B------:R-:W-:-:S13]  /*16dc0*/  ISETP.GE.AND P0, PT, R0, UR4, PT ;  /* 0x0000000400007c0c */ /* 0x000fda000bf06270 */
[----:B------:R-:W-:Y:S05]  /*16dd0*/  @P0 BRA `(.L_x_11289) ;  /* 0x0000000000300947 */ /* 0x000fea0003800000 */
[----:B01----:R-:W0:Y:S01]  /*16de0*/  LDC.64 R2, c[0x0][0x248] ;  /* 0x00009200ff027b82 */ /* 0x003e220000000a00 */
[C---:B------:R-:W-:Y:S01]  /*16df0*/  VIADD R5, R0.reuse, UR8 ;  /* 0x0000000800057c36 */ /* 0x040fe20008000000 */
[----:B------:R-:W-:-:S03]  /*16e00*/  IADD3 R0, R0, 0x80, RZ ;  /* 0x0000008000007810 */ /* 0x000fc60007ffe0ff */
[----:B0-----:R-:W-:-:S05]  /*16e10*/  IMAD.WIDE.U32 R2, R5, 0x8, R2 ;  /* 0x0000000805027825 */ /* 0x001fca00078e0002 */
[----:B------:R1:W-:Y:S02]  /*16e20*/  STG.E.64 desc[UR6][R2.64], R8 ;  /* 0x0000000802007986 */ /* 0x0003e4000c101b06 */
.L_x_11288:
[----:B------:R-:W-:-:S13]  /*16e30*/  ISETP.GE.AND P0, PT, R0, UR4, PT ;  /* 0x0000000400007c0c */ /* 0x000fda000bf06270 */
[----:B------:R-:W-:Y:S05]  /*16e40*/  @P0 BRA `(.L_x_11290) ;  /* 0x0000000000340947 */ /* 0x000fea0003800000 */
[----:B01----:R-:W0:Y:S01]  /*16e50*/  LDC.64 R2, c[0x0][0x248] ;  /* 0x00009200ff027b82 */ /* 0x003e220000000a00 */
[C---:B------:R-:W-:Y:S01]  /*16e60*/  IADD3 R5, R0.reuse, UR8, RZ ;  /* 0x0000000800057c10 */ /* 0x040fe2000fffe0ff */
[----:B------:R-:W-:-:S04]  /*16e70*/  VIADD R0, R0, 0x80 ;  /* 0x0000008000007836 */ /* 0x000fc80000000000 */
[----:B0-----:R-:W-:-:S05]  /*16e80*/  IMAD.WIDE.U32 R2, R5, 0x8, R2 ;  /* 0x0000000805027825 */ /* 0x001fca00078e0002 */
[----:B------:R2:W-:Y:S02]  /*16e90*/  STG.E.64 desc[UR6][R2.64], R10 ;  /* 0x0000000a02007986 */ /* 0x0005e4000c101b06 */
.L_x_11289:
        /* <DEDUP_REMOVED lines=8> */
.L_x_11290:
[----:B------:R-:W-:Y:S05]  /*16f20*/  BSYNC B1 ;  /* 0x0000000000017941 */ /* 0x000fea0003800000 */
.L_x_11286:
[----:B------:R-:W-:-:S13]  /*16f30*/  ISETP.GE.AND P0, PT, R0, UR4, PT ;  /* 0x0000000400007c0c */ /* 0x000fda000bf06270 */
[----:B012---:R-:W0:Y:S01]  /*16f40*/  @!P0 LDC.64 R2, c[0x0][0x248] ;  /* 0x00009200ff028b82 */ /* 0x007e220000000a00 */
[C---:B------:R-:W-:Y:S01]  /*16f50*/  @!P0 VIADD R5, R0.reuse, UR8 ;  /* 0x0000000800058c36 */ /* 0x040fe20008000000 */
[----:B------:R-:W-:-:S03]  /*16f60*/  @!P0 IADD3 R0, R0, 0x80, RZ ;  /* 0x0000008000008810 */ /* 0x000fc60007ffe0ff */
[----:B0-----:R-:W-:-:S05]  /*16f70*/  @!P0 IMAD.WIDE.U32 R2, R5, 0x8, R2 ;  /* 0x0000000805028825 */ /* 0x001fca00078e0002 */
[----:B------:R3:W-:Y:S02]  /*16f80*/  @!P0 STG.E.64 desc[UR6][R2.64], R40 ;  /* 0x0000002802008986 */ /* 0x0007e4000c101b06 */
.L_x_11291:
[----:B------:R-:W-:Y:S05]  /*16f90*/  BSYNC B0 ;  /* 0x0000000000007941 */ /* 0x000fea0003800000 */
.L_x_11285:
        /* <DEDUP_REMOVED lines=8> */
.L_x_11292:
        /* <DEDUP_REMOVED lines=14> */
.L_x_18603:


//--------------------- .text._ZN2at6native29vectorized_elementwise_kernelILi4EZZNS0_73_GLOBAL__N__c8866d80_35_SparseBinaryOpIntersectionKernel_cu_f5210f67_363642_sparse_binary_op_intersection_kernel_implINS2_18CUDAKernelLauncherENS2_36CUDAValueSelectionIntersectionKernelINS2_9RhsProjOpEEElLl0EEEvRNS_6TensorERKS8_SB_RKSt6vectorIlSaIlEERKSt8optionalIS8_ESK_bbENKUlvE1_clEvEUllE_St5arrayIPcLm2EEEEviT0_T1_ --------------------------
	.section	.text._ZN2at6native29vectorized_elementwise_kernelILi4EZZNS0_73_GLOBAL__N__c8866d80_35_SparseBinaryOpIntersectionKernel_cu_f5210f67_363642_sparse_binary_op_intersection_kernel_implINS2_18CUDAKernelLauncherENS2_36CUDAValueSelectionIntersectionKernelINS2_9RhsProjOpEEElLl0EEEvRNS_6TensorERKS8_SB_RKSt6vectorIlSaIlEERKSt8optionalIS8_ESK_bbENKUlvE1_clEvEUllE_St5arrayIPcLm2EEEEviT0_T1_,"ax",@progbits
	.align	128
        .global         _ZN2at6native29vectorized_elementwise_kernelILi4EZZNS0_73_GLOBAL__N__c8866d80_35_SparseBinaryOpIntersectionKernel_cu_f5210f67_363642_sparse_binary_op_intersection_kernel_implINS2_18CUDAKernelLauncherENS2_36CUDAValueSelectionIntersectionKernelINS2_9RhsProjOpEEElLl0EEEvRNS_6TensorERKS8_SB_RKSt6vectorIlSaIlEERKSt8optionalIS8_ESK_bbENKUlvE1_clEvEUllE_St5arrayIPcLm2EEEEviT0_T1_
        .type           _ZN2at6native29vectorized_elementwise_kernelILi4EZZNS0_73_GLOBAL__N__c8866d80_35_SparseBinaryOpIntersectionKernel_cu_f5210f67_363642_sparse_binary_op_intersection_kernel_implINS2_18CUDAKernelLauncherENS2_36CUDAValueSelectionIntersectionKernelINS2_9RhsProjOpEEElLl0EEEvRNS_6TensorERKS8_SB_RKSt6vectorIlSaIlEERKSt8optionalIS8_ESK_bbENKUlvE1_clEvEUllE_St5arrayIPcLm2EEEEviT0_T1_,@function
        .size           _ZN2at6native29vectorized_elementwise_kernelILi4EZZNS0_73_GLOBAL__N__c8866d80_35_SparseBinaryOpIntersectionKernel_cu_f5210f67_363642_sparse_binary_op_intersection_kernel_implINS2_18CUDAKernelLauncherENS2_36CUDAValueSelectionIntersectionKernelINS2_9RhsProjOpEEElLl0EEEvRNS_6TensorERKS8_SB_RKSt6vectorIlSaIlEERKSt8optionalIS8_ESK_bbENKUlvE1_clEvEUllE_St5arrayIPcLm2EEEEviT0_T1_,(.L_x_18604 - _ZN2at6native29vectorized_elementwise_kernelILi4EZZNS0_73_GLOBAL__N__c8866d80_35_SparseBinaryOpIntersectionKernel_cu_f5210f67_363642_sparse_binary_op_intersection_kernel_implINS2_18CUDAKernelLauncherENS2_36CUDAValueSelectionIntersectionKernelINS2_9RhsProjOpEEElLl0EEEvRNS_6TensorERKS8_SB_RKSt6vectorIlSaIlEERKSt8optionalIS8_ESK_bbENKUlvE1_clEvEUllE_St5arrayIPcLm2EEEEviT0_T1_)
        .other          _ZN2at6native29vectorized_elementwise_kernelILi4EZZNS0_73_GLOBAL__N__c8866d80_35_SparseBinaryOpIntersectionKernel_cu_f5210f67_363642_sparse_binary_op_intersection_kernel_implINS2_18CUDAKernelLauncherENS2_36CUDAValueSelectionIntersectionKernelINS2_9RhsProjOpEEElLl0EEEvRNS_6TensorERKS8_SB_RKSt6vectorIlSaIlEERKSt8optionalIS8_ESK_bbENKUlvE1_clEvEUllE_St5arrayIPcLm2EEEEviT0_T1_,@"STO_CUDA_ENTRY STV_DEFAULT"
_ZN2at6native29vectorized_elementwise_kernelILi4EZZNS0_73_GLOBAL__N__c8866d80_35_SparseBinaryOpIntersectionKernel_cu_f5210f67_363642_sparse_binary_op_intersection_kernel_implINS2_18CUDAKernelLauncherENS2_36CUDAValueSelectionIntersectionKernelINS2_9RhsProjOpEEElLl0EEEvRNS_6TensorERKS8_SB_RKSt6vectorIlSaIlEERKSt8optionalIS8_ESK_bbENKUlvE1_clEvEUllE_St5arrayIPcLm2EEEEviT0_T1_:
.text._ZN2at6native29vectorized_elementwise_kernelILi4EZZNS0_73_GLOBAL__N__c8866d80_35_SparseBinaryOpIntersectionKernel_cu_f5210f67_363642_sparse_binary_op_intersection_kernel_implINS2_18CUDAKernelLauncherENS2_36CUDAValueSelectionIntersectionKernelINS2_9RhsProjOpEEElLl0EEEvRNS_6TensorERKS8_SB_RKSt6vectorIlSaIlEERKSt8optionalIS8_ESK_bbENKUlvE1_clEvEUllE_St5arrayIPcLm2EEEEviT0_T1_:
        /* <DEDUP_REMOVED lines=71> */
.L_x_11298:
        /* <DEDUP_REMOVED lines=144> */
.L_x_11297:
        /* <DEDUP_REMOVED lines=80> */
.L_x_11299:
[----:B------:R-:W-:-:S04]  /*1270*/  ISETP.NE.U32.AND P2, PT, R3, RZ, PT ;  /* 0x000000ff0300720c */ /* 0x000fc80003f45070 */
[----:B------:R-:W-:-:S13]  /*1280*/  ISETP.NE.OR.EX P0, PT, R2, RZ, P0, P2 ;  /* 0x000000ff0200720c */ /* 0x000fda0000705720 */
[----:B------:R-:W-:Y:S05]  /*1290*/  @!P0 BRA `(.L_x_11295) ;  /* 0x0000000000c08947 */ /* 0x000fea0003800000 */
.L_x_11296:
        /* <DEDUP_REMOVED lines=48> */
.L_x_11295:
        /* <DEDUP_REMOVED lines=59> */
.L_x_11300:
        /* <DEDUP_REMOVED lines=27> */
.L_x_11304:
        /* <DEDUP_REMOVED lines=139> */
.L_x_11303:
        /* <DEDUP_REMOVED lines=78> */
.L_x_11305:
[----:B------:R-:W-:-:S04]  /*2890*/  ISETP.NE.U32.AND P3, PT, R3, RZ, PT ;  /* 0x000000ff0300720c */ /* 0x000fc80003f65070 */
[----:B------:R-:W-:-:S13]  /*28a0*/  ISETP.NE.OR.EX P0, PT, R2, RZ, P0, P3 ;  /* 0x000000ff0200720c */ /* 0x000fda0000705730 */
[----:B------:R-:W-:Y:S05]  /*28b0*/  @!P0 BRA `(.L_x_11301) ;  /* 0x0000000000ac8947 */ /* 0x000fea0003800000 */
.L_x_11302:
        /* <DEDUP_REMOVED lines=43> */
.L_x_11301:
        /* <DEDUP_REMOVED lines=49> */
.L_x_11306:
        /* <DEDUP_REMOVED lines=27> */
.L_x_11310:
        /* <DEDUP_REMOVED lines=139> */
.L_x_11309:
        /* <DEDUP_REMOVED lines=78> */
.L_x_11311:
[----:B------:R-:W-:-:S04]  /*3dc0*/  ISETP.NE.U32.AND P3, PT, R40, RZ, PT ;  /* 0x000000ff2800720c */ /* 0x000fc80003f65070 */
[----:B------:R-:W-:-:S13]  /*3dd0*/  ISETP.NE.OR.EX P0, PT, R20, RZ, P0, P3 ;  /* 0x000000ff1400720c */ /* 0x000fda0000705730 */
[----:B------:R-:W-:Y:S05]  /*3de0*/  @!P0 BRA `(.L_x_11307) ;  /* 0x0000000000ac8947 */ /* 0x000fea0003800000 */
.L_x_11308:
        /* <DEDUP_REMOVED lines=43> */
.L_x_11307:
        /* <DEDUP_REMOVED lines=48> */
.L_x_11312:
        /* <DEDUP_REMOVED lines=28> */
.L_x_11316:
        /* <DEDUP_REMOVED lines=141> */
.L_x_11315:
        /* <DEDUP_REMOVED lines=80> */
.L_x_11317:
[----:B------:R-:W-:-:S04]  /*5330*/  ISETP.NE.U32.AND P3, PT, R41, RZ, PT ;  /* 0x000000ff2900720c */ /* 0x000fc80003f65070 */
[----:B------:R-:W-:-:S13]  /*5340*/  ISETP.NE.OR.EX P0, PT, R40, RZ, P0, P3 ;  /* 0x000000ff2800720c */ /* 0x000fda0000705730 */
[----:B------:R-:W-:Y:S05]  /*5350*/  @!P0 BRA `(.L_x_11313) ;  /* 0x0000000000b88947 */ /* 0x000fea0003800000 */
.L_x_11314:
        /* <DEDUP_REMOVED lines=46> */
.L_x_11313:
        /* <DEDUP_REMOVED lines=53> */
.L_x_11318:
        /* <DEDUP_REMOVED lines=27> */
.L_x_11322:
        /* <DEDUP_REMOVED lines=139> */
.L_x_11321:
        /* <DEDUP_REMOVED lines=78> */
.L_x_11323:
[----:B------:R-:W-:-:S04]  /*68d0*/  ISETP.NE.U32.AND P3, PT, R40, RZ, PT ;  /* 0x000000ff2800720c */ /* 0x000fc80003f65070 */
[----:B------:R-:W-:-:S13]  /*68e0*/  ISETP.NE.OR.EX P0, PT, R32, RZ, P0, P3 ;  /* 0x000000ff2000720c */ /* 0x000fda0000705730 */
[----:B------:R-:W-:Y:S05]  /*68f0*/  @!P0 BRA `(.L_x_11319) ;  /* 0x0000000000ac8947 */ /* 0x000fea0003800000 */
.L_x_11320:
        /* <DEDUP_REMOVED lines=43> */
.L_x_11319:
        /* <DEDUP_REMOVED lines=48> */
.L_x_11324:
        /* <DEDUP_REMOVED lines=28> */
.L_x_11328:
        /* <DEDUP_REMOVED lines=141> */
.L_x_11327:
        /* <DEDUP_REMOVED lines=80> */
.L_x_11329:
[----:B------:R-:W-:-:S04]  /*7e40*/  ISETP.NE.U32.AND P3, PT, R41, RZ, PT ;  /* 0x000000ff2900720c */ /* 0x000fc80003f65070 */
[----:B------:R-:W-:-:S13]  /*7e50*/  ISETP.NE.OR.EX P0, PT, R40, RZ, P0, P3 ;  /* 0x000000ff2800720c */ /* 0x000fda0000705730 */
[----:B------:R-:W-:Y:S05]  /*7e60*/  @!P0 BRA `(.L_x_11325) ;  /* 0x0000000000b88947 */ /* 0x000fea0003800000 */
.L_x_11326:
        /* <DEDUP_REMOVED lines=46> */
.L_x_11325:
        /* <DEDUP_REMOVED lines=53> */
.L_x_11330:
        /* <DEDUP_REMOVED lines=27> */
.L_x_11334:
        /* <DEDUP_REMOVED lines=139> */
.L_x_11333:
        /* <DEDUP_REMOVED lines=78> */
.L_x_11335:
[----:B------:R-:W-:-:S04]  /*93e0*/  ISETP.NE.U32.AND P3, PT, R40, RZ, PT ;  /* 0x000000ff2800720c */ /* 0x000fc80003f65070 */
[----:B------:R-:W-:-:S13]  /*93f0*/  ISETP.NE.OR.EX P0, PT, R38, RZ, P0, P3 ;  /* 0x000000ff2600720c */ /* 0x000fda0000705730 */
[----:B------:R-:W-:Y:S05]  /*9400*/  @!P0 BRA `(.L_x_11331) ;  /* 0x0000000000ac8947 */ /* 0x000fea0003800000 */
.L_x_11332:
        /* <DEDUP_REMOVED lines=43> */
.L_x_11331:
        /* <DEDUP_REMOVED lines=48> */
.L_x_11336:
        /* <DEDUP_REMOVED lines=27> */
.L_x_11340:
        /* <DEDUP_REMOVED lines=139> */
.L_x_11339:
        /* <DEDUP_REMOVED lines=77> */
.L_x_11341:
[----:B------:R-:W-:-:S04]  /*a8f0*/  ISETP.NE.U32.AND P1, PT, R38, RZ, PT ;  /* 0x000000ff2600720c */ /* 0x000fc80003f25070 */
[----:B------:R-:W-:-:S13]  /*a900*/  ISETP.NE.OR.EX P0, PT, R40, RZ, P0, P1 ;  /* 0x000000ff2800720c */ /* 0x000fda0000705710 */
[----:B------:R-:W-:Y:S05]  /*a910*/  @!P0 BRA `(.L_x_11337) ;  /* 0x0000000000ac8947 */ /* 0x000fea0003800000 */
.L_x_11338:
        /* <DEDUP_REMOVED lines=43> */
.L_x_11337:
        /* <DEDUP_REMOVED lines=48> */
.L_x_11294:
        /* <DEDUP_REMOVED lines=23> */
.L_x_11293:
        /* <DEDUP_REMOVED lines=116> */
.L_x_11348:
        /* <DEDUP_REMOVED lines=140> */
.L_x_11347:
        /* <DEDUP_REMOVED lines=78> */
.L_x_11349:
[----:B------:R-:W-:-:S04]  /*c520*/  ISETP.NE.U32.AND P2, PT, RZ, UR9, PT ;  /* 0x00000009ff007c0c */ /* 0x000fc8000bf45070 */
[----:B------:R-:W-:-:S13]  /*c530*/  ISETP.NE.OR.EX P0, PT, RZ, UR15, P0, P2 ;  /* 0x0000000fff007c0c */ /* 0x000fda0008705720 */
[----:B------:R-:W-:Y:S05]  /*c540*/  @!P0 BRA `(.L_x_11345) ;  /* 0x0000000000ac8947 */ /* 0x000fea0003800000 */
.L_x_11346:
        /* <DEDUP_REMOVED lines=43> */
.L_x_11345:
        /* <DEDUP_REMOVED lines=51> */
.L_x_11344:
[----:B------:R-:W-:Y:S05]  /*cb30*/  BSYNC B0 ;  /* 0x0000000000007941 */ /* 0x000fea0003800000 */
.L_x_11343:
        /* <DEDUP_REMOVED lines=47> */
.L_x_11355:
        /* <DEDUP_REMOVED lines=142> */
.L_x_11354:
        /* <DEDUP_REMOVED lines=80> */
.L_x_11356:
[----:B------:R-:W-:-:S04]  /*dc10*/  ISETP.NE.U32.AND P2, PT, RZ, UR9, PT ;  /* 0x00000009ff007c0c */ /* 0x000fc8000bf45070 */
[----:B------:R-:W-:-:S13]  /*dc20*/  ISETP.NE.OR.EX P0, PT, RZ, UR12, P0, P2 ;  /* 0x0000000cff007c0c */ /* 0x000fda0008705720 */
[----:B------:R-:W-:Y:S05]  /*dc30*/  @!P0 BRA `(.L_x_11352) ;  /* 0x0000000000ac8947 */ /* 0x000fea0003800000 */
.L_x_11353:
        /* <DEDUP_REMOVED lines=43> */
.L_x_11352:
        /* <DEDUP_REMOVED lines=52> */
.L_x_11351:
[----:B------:R-:W-:Y:S05]  /*e230*/  BSYNC B0 ;  /* 0x0000000000007941 */ /* 0x000fea0003800000 */
.L_x_11350:
        /* <DEDUP_REMOVED lines=46> */
.L_x_11362:
        /* <DEDUP_REMOVED lines=141> */
.L_x_11361:
        /* <DEDUP_REMOVED lines=79> */
.L_x_11363:
[----:B------:R-:W-:-:S04]  /*f2e0*/  ISETP.NE.U32.AND P2, PT, RZ, UR9, PT ;  /* 0x00000009ff007c0c */ /* 0x000fc8000bf45070 */
[----:B------:R-:W-:-:S13]  /*f2f0*/  ISETP.NE.OR.EX P0, PT, RZ, UR10, P0, P2 ;  /* 0x0000000aff007c0c */ /* 0x000fda0008705720 */
[----:B------:R-:W-:Y:S05]  /*f300*/  @!P0 BRA `(.L_x_11359) ;  /* 0x0000000000b08947 */ /* 0x000fea0003800000 */
.L_x_11360:
        /* <DEDUP_REMOVED lines=44> */
.L_x_11359:
        /* <DEDUP_REMOVED lines=57> */
.L_x_11358:
[----:B------:R-:W-:Y:S05]  /*f960*/  BSYNC B0 ;  /* 0x0000000000007941 */ /* 0x000fea0003800000 */
.L_x_11357:
        /* <DEDUP_REMOVED lines=43> */
.L_x_11369:
        /* <DEDUP_REMOVED lines=142> */
.L_x_11368:
        /* <DEDUP_REMOVED lines=80> */
.L_x_11370:
[----:B------:R-:W-:-:S04]  /*10a00*/  ISETP.NE.U32.AND P2, PT, RZ, UR12, PT ;  /* 0x0000000cff007c0c */ /* 0x000fc8000bf45070 */
[----:B------:R-:W-:-:S13]  /*10a10*/  ISETP.NE.OR.EX P0, PT, RZ, UR11, P0, P2 ;  /* 0x0000000bff007c0c */ /* 0x000fda0008705720 */
[----:B------:R-:W-:Y:S05]  /*10a20*/  @!P0 BRA `(.L_x_11366) ;  /* 0x0000000000b48947 */ /* 0x000fea0003800000 */
.L_x_11367:
        /* <DEDUP_REMOVED lines=45> */
.L_x_11366:
        /* <DEDUP_REMOVED lines=56> */
.L_x_11365:
[----:B------:R-:W-:Y:S05]  /*11080*/  BSYNC B0 ;  /* 0x0000000000007941 */ /* 0x000fea0003800000 */
.L_x_11364:
        /* <DEDUP_REMOVED lines=44> */
.L_x_11376:
        /* <DEDUP_REMOVED lines=142> */
.L_x_11375:
        /* <DEDUP_REMOVED lines=80> */
.L_x_11377:
[----:B------:R-:W-:-:S04]  /*12130*/  ISETP.NE.U32.AND P2, PT, RZ, UR10, PT ;  /* 0x0000000aff007c0c */ /* 0x000fc8000bf45070 */
[----:B------:R-:W-:-:S13]  /*12140*/  ISETP.NE.OR.EX P0, PT, RZ, UR11, P0, P2 ;  /* 0x0000000bff007c0c */ /* 0x000fda0008705720 */
[----:B------:R-:W-:Y:S05]  /*12150*/  @!P0 BRA `(.L_x_11373) ;  /* 0x0000000000b48947 */ /* 0x000fea0003800000 */
.L_x_11374:
        /* <DEDUP_REMOVED lines=45> */
.L_x_11373:
        /* <DEDUP_REMOVED lines=56> */
.L_x_11372:
[----:B------:R-:W-:Y:S05]  /*127b0*/  BSYNC B0 ;  /* 0x0000000000007941 */ /* 0x000fea0003800000 */
.L_x_11371:
        /* <DEDUP_REMOVED lines=44> */
.L_x_11383:
        /* <DEDUP_REMOVED lines=145> */
.L_x_11382:
        /* <DEDUP_REMOVED lines=78> */
.L_x_11384:
[----:B------:R-:W-:-:S04]  /*13870*/  ISETP.NE.U32.AND P2, PT, RZ, UR10, PT ;  /* 0x0000000aff007c0c */ /* 0x000fc8000bf45070 */
[----:B------:R-:W-:-:S13]  /*13880*/  ISETP.NE.OR.EX P0, PT, RZ, UR11, P0, P2 ;  /* 0x0000000bff007c0c */ /* 0x000fda0008705720 */
[----:B------:R-:W-:Y:S05]  /*13890*/  @!P0 BRA `(.L_x_11380) ;  /* 0x0000000000b08947 */ /* 0x000fea0003800000 */
.L_x_11381:
        /* <DEDUP_REMOVED lines=44> */
.L_x_11380:
        /* <DEDUP_REMOVED lines=55> */
.L_x_11379:
[----:B------:R-:W-:Y:S05]  /*13ed0*/  BSYNC B0 ;  /* 0x0000000000007941 */ /* 0x000fea0003800000 */
.L_x_11378:
        /* <DEDUP_REMOVED lines=44> */
.L_x_11390:
        /* <DEDUP_REMOVED lines=140> */
.L_x_11389:
        /* <DEDUP_REMOVED lines=78> */
.L_x_11391:
[----:B------:R-:W-:-:S04]  /*14f40*/  ISETP.NE.U32.AND P2, PT, RZ, UR13, PT ;  /* 0x0000000dff007c0c */ /* 0x000fc8000bf45070 */
[----:B------:R-:W-:-:S13]  /*14f50*/  ISETP.NE.OR.EX P0, PT, RZ, UR14, P0, P2 ;  /* 0x0000000eff007c0c */ /* 0x000fda0008705720 */
[----:B------:R-:W-:Y:S05]  /*14f60*/  @!P0 BRA `(.L_x_11387) ;  /* 0x0000000000ac8947 */ /* 0x000fea0003800000 */
.L_x_11388:
        /* <DEDUP_REMOVED lines=43> */
.L_x_11387:
        /* <DEDUP_REMOVED lines=54> */
.L_x_11386:
[----:B------:R-:W-:Y:S05]  /*15580*/  BSYNC B0 ;  /* 0x0000000000007941 */ /* 0x000fea0003800000 */
.L_x_11385:
        /* <DEDUP_REMOVED lines=42> */
.L_x_11396:
        /* <DEDUP_REMOVED lines=141> */
.L_x_11395:
        /* <DEDUP_REMOVED lines=78> */
.L_x_11397:
[----:B------:R-:W-:-:S04]  /*165e0*/  ISETP.NE.U32.AND P2, PT, RZ, UR14, PT ;  /* 0x0000000eff007c0c */ /* 0x000fc8000bf45070 */
[----:B------:R-:W-:-:S13]  /*165f0*/  ISETP.NE.OR.EX P0, PT, RZ, UR15, P0, P2 ;  /* 0x0000000fff007c0c */ /* 0x000fda0008705720 */
[----:B------:R-:W-:Y:S05]  /*16600*/  @!P0 BRA `(.L_x_11393) ;  /* 0x0000000000ac8947 */ /* 0x000fea0003800000 */
.L_x_11394:
        /* <DEDUP_REMOVED lines=43> */
.L_x_11393:
        /* <DEDUP_REMOVED lines=55> */
.L_x_11392:
[----:B------:R-:W-:Y:S05]  /*16c30*/  BSYNC B0 ;  /* 0x0000000000007941 */ /* 0x000fea0003800000 */
.L_x_11342:
        /* <DEDUP_REMOVED lines=24> */
.L_x_11400:
[----:B------:R-:W-:-:S13]  /*16dc0*/  ISETP.GE.AND P0, PT, R0, UR4, PT ;  /* 0x0000000400007c0c */ /* 0x000fda000bf06270 */
[----:B------:R-:W-:Y:S05]  /*16dd0*/  @P0 BRA `(.L_x_11402) ;  /* 0x0000000000300947 */ /* 0x000fea0003800000 */
[----:B01----:R-:W0:Y:S01]  /*16de0*/  LDC.64 R2, c[0x0][0x248] ;  /* 0x00009200ff027b82 */ /* 0x003e220000000a00 */
[C---:B------:R-:W-:Y:S01]  /*16df0*/  VIADD R5, R0.reuse, UR8 ;  /* 0x0000000800057c36 */ /* 0x040fe20008000000 */
[----:B------:R-:W-:-:S03]  /*16e00*/  IADD3 R0, R0, 0x80, RZ ;  /* 0x0000008000007810 */ /* 0x000fc60007ffe0ff */
[----:B0-----:R-:W-:-:S05]  /*16e10*/  IMAD.WIDE.U32 R2, R5, 0x8, R2 ;  /* 0x0000000805027825 */ /* 0x001fca00078e0002 */
[----:B------:R1:W-:Y:S02]  /*16e20*/  STG.E.64 desc[UR6][R2.64], R8 ;  /* 0x0000000802007986 */ /* 0x0003e4000c101b06 */
.L_x_11401:
[----:B------:R-:W-:-:S13]  /*16e30*/  ISETP.GE.AND P0, PT, R0, UR4, PT ;  /* 0x0000000400007c0c */ /* 0x000fda000bf06270 */
[----:B------:R-:W-:Y:S05]  /*16e40*/  @P0 BRA `(.L_x_11403) ;  /* 0x0000000000340947 */ /* 0x000fea0003800000 */
[----:B01----:R-:W0:Y:S01]  /*16e50*/  LDC.64 R2, c[0x0][0x248] ;  /* 0x00009200ff027b82 */ /* 0x003e220000000a00 */
[C---:B------:R-:W-:Y:S01]  /*16e60*/  IADD3 R5, R0.reuse, UR8, RZ ;  /* 0x0000000800057c10 */ /* 0x040fe2000fffe0ff */
[----:B------:R-:W-:-:S04]  /*16e70*/  VIADD R0, R0, 0x80 ;  /* 0x0000008000007836 */ /* 0x000fc80000000000 */
[----:B0-----:R-:W-:-:S05]  /*16e80*/  IMAD.WIDE.U32 R2, R5, 0x8, R2 ;  /* 0x0000000805027825 */ /* 0x001fca00078e0002 */
[----:B------:R2:W-:Y:S02]  /*16e90*/  STG.E.64 desc[UR6][R2.64], R10 ;  /* 0x0000000a02007986 */ /* 0x0005e4000c101b06 */
.L_x_11402:
        /* <DEDUP_REMOVED lines=8> */
.L_x_11403:
[----:B------:R-:W-:Y:S05]  /*16f20*/  BSYNC B1 ;  /* 0x0000000000017941 */ /* 0x000fea0003800000 */
.L_x_11399:
[----:B------:R-:W-:-:S13]  /*16f30*/  ISETP.GE.AND P0, PT, R0, UR4, PT ;  /* 0x0000000400007c0c */ /* 0x000fda000bf06270 */
[----:B012---:R-:W0:Y:S01]  /*16f40*/  @!P0 LDC.64 R2, c[0x0][0x248] ;  /* 0x00009200ff028b82 */ /* 0x007e220000000a00 */
[C---:B------:R-:W-:Y:S01]  /*16f50*/  @!P0 VIADD R5, R0.reuse, UR8 ;  /* 0x0000000800058c36 */ /* 0x040fe20008000000 */
[----:B------:R-:W-:-:S03]  /*16f60*/  @!P0 IADD3 R0, R0, 0x80, RZ ;  /* 0x0000008000008810 */ /* 0x000fc60007ffe0ff */
[----:B0-----:R-:W-:-:S05]  /*16f70*/  @!P0 IMAD.WIDE.U32 R2, R5, 0x8, R2 ;  /* 0x0000000805028825 */ /* 0x001fca00078e0002 */
[----:B------:R3:W-:Y:S02]  /*16f80*/  @!P0 STG.E.64 desc[UR6][R2.64], R40 ;  /* 0x0000002802008986 */ /* 0x0007e4000c101b06 */
.L_x_11404:
[----:B------:R-:W-:Y:S05]  /*16f90*/  BSYNC B0 ;  /* 0x0000000000007941 */ /* 0x000fea0003800000 */
.L_x_11398:
        /* <DEDUP_REMOVED lines=8> */
.L_x_11405:
        /* <DEDUP_REMOVED lines=14> */
.L_x_18604:


//--------------------- .text._ZN2at6native29vectorized_elementwise_kernelILi8EZZNS0_73_GLOBAL__N__c8866d80_35_SparseBinaryOpIntersectionKernel_cu_f5210f67_363642_sparse_binary_op_intersection_kernel_implINS2_18CUDAKernelLauncherENS2_36CUDAValueSelectionIntersectionKernelINS2_9RhsProjOpEEElLl0EEEvRNS_6TensorERKS8_SB_RKSt6vectorIlSaIlEERKSt8optionalIS8_ESK_bbENKUlvE1_clEvEUllE_St5arrayIPcLm2EEEEviT0_T1_ --------------------------
	.section	.text._ZN2at6native29vectorized_elementwise_kernelILi8EZZNS0_73_GLOBAL__N__c8866d80_35_SparseBinaryOpIntersectionKernel_cu_f5210f67_363642_sparse_binary_op_intersection_kernel_implINS2_18CUDAKernelLauncherENS2_36CUDAValueSelectionIntersectionKernelINS2_9RhsProjOpEEElLl0EEEvRNS_6TensorERKS8_SB_RKSt6vectorIlSaIlEERKSt8optionalIS8_ESK_bbENKUlvE1_clEvEUllE_St5arrayIPcLm2EEEEviT0_T1_,"ax",@progbits
	.align	128
        .global         _ZN2at6native29vectorized_elementwise_kernelILi8EZZNS0_73_GLOBAL__N__c8866d80_35_SparseBinaryOpIntersectionKernel_cu_f5210f67_363642_sparse_binary_op_intersection_kernel_implINS2_18CUDAKernelLauncherENS2_36CUDAValueSelectionIntersectionKernelINS2_9RhsProjOpEEElLl0EEEvRNS_6TensorERKS8_SB_RKSt6vectorIlSaIlEERKSt8optionalIS8_ESK_bbENKUlvE1_clEvEUllE_St5arrayIPcLm2EEEEviT0_T1_
        .type           _ZN2at6native29vectorized_elementwise_kernelILi8EZZNS0_73_GLOBAL__N__c8866d80_35_SparseBinaryOpIntersectionKernel_cu_f5210f67_363642_sparse_binary_op_intersection_kernel_implINS2_18CUDAKernelLauncherENS2_36CUDAValueSelectionIntersectionKernelINS2_9RhsProjOpEEElLl0EEEvRNS_6TensorERKS8_SB_RKSt6vectorIlSaIlEERKSt8optionalIS8_ESK_bbENKUlvE1_clEvEUllE_St5arrayIPcLm2EEEEviT0_T1_,@function
        .size           _ZN2at6native29vectorized_elementwise_kernelILi8EZZNS0_73_GLOBAL__N__c8866d80_35_SparseBinaryOpIntersectionKernel_cu_f5210f67_363642_sparse_binary_op_intersection_kernel_implINS2_18CUDAKernelLauncherENS2_36CUDAValueSelectionIntersectionKernelINS2_9RhsProjOpEEElLl0EEEvRNS_6TensorERKS8_SB_RKSt6vectorIlSaIlEERKSt8optionalIS8_ESK_bbENKUlvE1_clEvEUllE_St5arrayIPcLm2EEEEviT0_T1_,(.L_x_18605 - _ZN2at6native29vectorized_elementwise_kernelILi8EZZNS0_73_GLOBAL__N__c8866d80_35_SparseBinaryOpIntersectionKernel_cu_f5210f67_363642_sparse_binary_op_intersection_kernel_implINS2_18CUDAKernelLauncherENS2_36CUDAValueSelectionIntersectionKernelINS2_9RhsProjOpEEElLl0EEEvRNS_6TensorERKS8_SB_RKSt6vectorIlSaIlEERKSt8optionalIS8_ESK_bbENKUlvE1_clEvEUllE_St5arrayIPcLm2EEEEviT0_T1_)
        .other          _ZN2at6native29vectorized_elementwise_kernelILi8EZZNS0_73_GLOBAL__N__c8866d80_35_SparseBinaryOpIntersectionKernel_cu_f5210f67_363642_sparse_binary_op_intersection_kernel_implINS2_18CUDAKernelLauncherENS2_36CUDAValueSelectionIntersectionKernelINS2_9RhsProjOpEEElLl0EEEvRNS_6TensorERKS8_SB_RKSt6vectorIlSaIlEERKSt8optionalIS8_ESK_bbENKUlvE1_clEvEUllE_St5arrayIPcLm2EEEEviT0_T1_,@"STO_CUDA_ENTRY STV_DEFAULT"
_ZN2at6native29vectorized_elementwise_kernelILi8EZZNS0_73_GLOBAL__N__c8866d80_35_SparseBinaryOpIntersectionKernel_cu_f5210f67_363642_sparse_binary_op_intersection_kernel_implINS2_18CUDAKernelLauncherENS2_36CUDAValueSelectionIntersectionKernelINS2_9RhsProjOpEEElLl0EEEvRNS_6TensorERKS8_SB_RKSt6vectorIlSaIlEERKSt8optionalIS8_ESK_bbENKUlvE1_clEvEUllE_St5arrayIPcLm2EEEEviT0_T1_:
.text._ZN2at6native29vectorized_elementwise_kernelILi8EZZNS0_73_GLOBAL__N__c8866d80_35_SparseBinaryOpIntersectionKernel_cu_f5210f67_363642_sparse_binary_op_intersection_kernel_implINS2_18CUDAKernelLauncherENS2_36CUDAValueSelectionIntersectionKernelINS2_9RhsProjOpEEElLl0EEEvRNS_6TensorERKS8_SB_RKSt6vectorIlSaIlEERKSt8optionalIS8_ESK_bbENKUlvE1_clEvEUllE_St5arrayIPcLm2EEEEviT0_T1_:
        /* <DEDUP_REMOVED lines=71> */
.L_x_11411:
        /* <DEDUP_REMOVED lines=144> */
.L_x_11410:
        /* <DEDUP_REMOVED lines=80> */
.L_x_11412:
[----:B------:R-:W-:-:S04]  /*1270*/  ISETP.NE.U32.AND P2, PT, R3, RZ, PT ;  /* 0x000000ff0300720c */ /* 0x000fc80003f45070 */
[----:B------:R-:W-:-:S13]  /*1280*/  ISETP.NE.OR.EX P0, PT, R2, RZ, P0, P2 ;  /* 0x000000ff0200720c */ /* 0x000fda0000705720 */
[----:B------:R-:W-:Y:S05]  /*1290*/  @!P0 BRA `(.L_x_11408) ;  /* 0x0000000000c08947 */ /* 0x000fea0003800000 */
.L_x_11409:
        /* <DEDUP_REMOVED lines=48> */
.L_x_11408:
        /* <DEDUP_REMOVED lines=59> */
.L_x_11413:
        /* <DEDUP_REMOVED lines=27> */
.L_x_11417:
        /* <DEDUP_REMOVED lines=139> */
.L_x_11416:
        /* <DEDUP_REMOVED lines=78> */
.L_x_11418:
[----:B------:R-:W-:-:S04]  /*2890*/  ISETP.NE.U32.AND P3, PT, R3, RZ, PT ;  /* 0x000000ff0300720c */ /* 0x000fc80003f65070 */
[----:B------:R-:W-:-:S13]  /*28a0*/  ISETP.NE.OR.EX P0, PT, R2, RZ, P0, P3 ;  /* 0x000000ff0200720c */ /* 0x000fda0000705730 */
[----:B------:R-:W-:Y:S05]  /*28b0*/  @!P0 BRA `(.L_x_11414) ;  /* 0x0000000000ac8947 */ /* 0x000fea0003800000 */
.L_x_11415:
        /* <DEDUP_REMOVED lines=43> */
.L_x_11414:
        /* <DEDUP_REMOVED lines=49> */
.L_x_11419:
        /* <DEDUP_REMOVED lines=27> */
.L_x_11423:
        /* <DEDUP_REMOVED lines=139> */
.L_x_11422:
        /* <DEDUP_REMOVED lines=78> */
.L_x_11424:
[----:B------:R-:W-:-:S04]  /*3dc0*/  ISETP.NE.U32.AND P3, PT, R40, RZ, PT ;  /* 0x000000ff2800720c */ /* 0x000fc80003f65070 */
[----:B------:R-:W-:-:S13]  /*3dd0*/  ISETP.NE.OR.EX P0, PT, R20, RZ, P0, P3 ;  /* 0x000000ff1400720c */ /* 0x000fda0000705730 */
[----:B------:R-:W-:Y:S05]  /*3de0*/  @!P0 BRA `(.L_x_11420) ;  /* 0x0000000000ac8947 */ /* 0x000fea0003800000 */
.L_x_11421:
        /* <DEDUP_REMOVED lines=43> */
.L_x_11420:
        /* <DEDUP_REMOVED lines=48> */
.L_x_11425:
        /* <DEDUP_REMOVED lines=28> */
.L_x_11429:
        /* <DEDUP_REMOVED lines=141> */
.L_x_11428:
        /* <DEDUP_REMOVED lines=80> */
.L_x_11430:
[----:B------:R-:W-:-:S04]  /*5330*/  ISETP.NE.U32.AND P3, PT, R41, RZ, PT ;  /* 0x000000ff2900720c */ /* 0x000fc80003f65070 */
[----:B------:R-:W-:-:S13]  /*5340*/  ISETP.NE.OR.EX P0, PT, R40, RZ, P0, P3 ;  /* 0x000000ff2800720c */ /* 0x000fda0000705730 */
[----:B------:R-:W-:Y:S05]  /*5350*/  @!P0 BRA `(.L_x_11426) ;  /* 0x0000000000b88947 */ /* 0x000fea0003800000 */
.L_x_11427:
        /* <DEDUP_REMOVED lines=46> */
.L_x_11426:
        /* <DEDUP_REMOVED lines=53> */
.L_x_11431:
        /* <DEDUP_REMOVED lines=27> */
.L_x_11435:
        /* <DEDUP_REMOVED lines=139> */
.L_x_11434:
        /* <DEDUP_REMOVED lines=78> */
.L_x_11436:
[----:B------:R-:W-:-:S04]  /*68d0*/  ISETP.NE.U32.AND P3, PT, R40, RZ, PT ;  /* 0x000000ff2800720c */ /* 0x000fc80003f65070 */
[----:B------:R-:W-:-:S13]  /*68e0*/  ISETP.NE.OR.EX P0, PT, R32, RZ, P0, P3 ;  /* 0x000000ff2000720c */ /* 0x000fda0000705730 */
[----:B------:R-:W-:Y:S05]  /*68f0*/  @!P0 BRA `(.L_x_11432) ;  /* 0x0000000000ac8947 */ /* 0x000fea0003800000 */
.L_x_11433:
        /* <DEDUP_REMOVED lines=43> */
.L_x_11432:
        /* <DEDUP_REMOVED lines=48> */
.L_x_11437:
        /* <DEDUP_REMOVED lines=28> */
.L_x_11441:
        /* <DEDUP_REMOVED lines=141> */
.L_x_11440:
        /* <DEDUP_REMOVED lines=80> */
.L_x_11442:
[----:B------:R-:W-:-:S04]  /*7e40*/  ISETP.NE.U32.AND P3, PT, R41, RZ, PT ;  /* 0x000000ff2900720c */ /* 0x000fc80003f65070 */
[----:B------:R-:W-:-:S13]  /*7e50*/  ISETP.NE.OR.EX P0, PT, R40, RZ, P0, P3 ;  /* 0x000000ff2800720c */ /* 0x000fda0000705730 */
[----:B------:R-:W-:Y:S05]  /*7e60*/  @!P0 BRA `(.L_x_11438) ;  /* 0x0000000000b88947 */ /* 0x000fea0003800000 */
.L_x_11439:
        /* <DEDUP_REMOVED lines=46> */
.L_x_11438:
        /* <DEDUP_REMOVED lines=53> */
.L_x_11443:
        /* <DEDUP_REMOVED lines=27> */
.L_x_11447:
        /* <DEDUP_REMOVED lines=139> */
.L_x_11446:
        /* <DEDUP_REMOVED lines=78> */
.L_x_11448:
[----:B------:R-:W-:-:S04]  /*93e0*/  ISETP.NE.U32.AND P3, PT, R40, RZ, PT ;  /* 0x000000ff2800720c */ /* 0x000fc80003f65070 */
[----:B------:R-:W-:-:S13]  /*93f0*/  ISETP.NE.OR.EX P0, PT, R38, RZ, P0, P3 ;  /* 0x000000ff2600720c */ /* 0x000fda0000705730 */
[----:B------:R-:W-:Y:S05]  /*9400*/  @!P0 BRA `(.L_x_11444) ;  /* 0x0000000000ac8947 */ /* 0x000fea0003800000 */
.L_x_11445:
        /* <DEDUP_REMOVED lines=43> */
.L_x_11444:
        /* <DEDUP_REMOVED lines=48> */
.L_x_11449:
        /* <DEDUP_REMOVED lines=27> */
.L_x_11453:
        /* <DEDUP_REMOVED lines=139> */
.L_x_11452:
        /* <DEDUP_REMOVED lines=77> */
.L_x_11454:
[----:B------:R-:W-:-:S04]  /*a8f0*/  ISETP.NE.U32.AND P1, PT, R38, RZ, PT ;  /* 0x000000ff2600720c */ /* 0x000fc80003f25070 */
[----:B------:R-:W-:-:S13]  /*a900*/  ISETP.NE.OR.EX P0, PT, R40, RZ, P0, P1 ;  /* 0x000000ff2800720c */ /* 0x000fda0000705710 */
[----:B------:R-:W-:Y:S05]  /*a910*/  @!P0 BRA `(.L_x_11450) ;  /* 0x0000000000ac8947 */ /* 0x000fea0003800000 */
.L_x_11451:
        /* <DEDUP_REMOVED lines=43> */
.L_x_11450:
        /* <DEDUP_REMOVED lines=48> */
.L_x_11407:
        /* <DEDUP_REMOVED lines=23> */
.L_x_11406:
        /* <DEDUP_REMOVED lines=116> */
.L_x_11461:
        /* <DEDUP_REMOVED lines=140> */
.L_x_11460:
        /* <DEDUP_REMOVED lines=78> */
.L_x_11462:
[----:B------:R-:W-:-:S04]  /*c520*/  ISETP.NE.U32.AND P2, PT, RZ, UR9, PT ;  /* 0x00000009ff007c0c */ /* 0x000fc8000bf45070 */
[----:B------:R-:W-:-:S13]  /*c530*/  ISETP.NE.OR.EX P0, PT, RZ, UR15, P0, P2 ;  /* 0x0000000fff007c0c */ /* 0x000fda0008705720 */
[----:B------:R-:W-:Y:S05]  /*c540*/  @!P0 BRA `(.L_x_11458) ;  /* 0x0000000000ac8947 */ /* 0x000fea0003800000 */
.L_x_11459:
        /* <DEDUP_REMOVED lines=43> */
.L_x_11458:
        /* <DEDUP_REMOVED lines=51> */
.L_x_11457:
[----:B------:R-:W-:Y:S05]  /*cb30*/  BSYNC B0 ;  /* 0x0000000000007941 */ /* 0x000fea0003800000 */
.L_x_11456:
        /* <DEDUP_REMOVED lines=47> */
.L_x_11468:
        /* <DEDUP_REMOVED lines=142> */
.L_x_11467:
        /* <DEDUP_REMOVED lines=80> */
.L_x_11469:
[----:B------:R-:W-:-:S04]  /*dc10*/  ISETP.NE.U32.AND P2, PT, RZ, UR9, PT ;  /* 0x00000009ff007c0c */ /* 0x000fc8000bf45070 */
[----:B------:R-:W-:-:S13]  /*dc20*/  ISETP.NE.OR.EX P0, PT, RZ, UR12, P0, P2 ;  /* 0x0000000cff007c0c */ /* 0x000fda0008705720 */
[----:B------:R-:W-:Y:S05]  /*dc30*/  @!P0 BRA `(.L_x_11465) ;  /* 0x0000000000ac8947 */ /* 0x000fea0003800000 */
.L_x_11466:
        /* <DEDUP_REMOVED lines=43> */
.L_x_11465:
        /* <DEDUP_REMOVED lines=52> */
.L_x_11464:
[----:B------:R-:W-:Y:S05]  /*e230*/  BSYNC B0 ;  /* 0x0000000000007941 */ /* 0x000fea0003800000 */
.L_x_11463:
        /* <DEDUP_REMOVED lines=46> */
.L_x_11475:
        /* <DEDUP_REMOVED lines=141> */
.L_x_11474:
        /* <DEDUP_REMOVED lines=79> */
.L_x_11476:
[----:B------:R-:W-:-:S04]  /*f2e0*/  ISETP.NE.U32.AND P2, PT, RZ, UR9, PT ;  /* 0x00000009ff007c0c */ /* 0x000fc8000bf45070 */
[----:B------:R-:W-:-:S13]  /*f2f0*/  ISETP.NE.OR.EX P0, PT, RZ, UR10, P0, P2 ;  /* 0x0000000aff007c0c */ /* 0x000fda0008705720 */
[----:B------:R-:W-:Y:S05]  /*f300*/  @!P0 BRA `(.L_x_11472) ;  /* 0x0000000000b08947 */ /* 0x000fea0003800000 */
.L_x_11473:
        /* <DEDUP_REMOVED lines=44> */
.L_x_11472:
        /* <DEDUP_REMOVED lines=57> */
.L_x_11471:
[----:B------:R-:W-:Y:S05]  /*f960*/  BSYNC B0 ;  /* 0x0000000000007941 */ /* 0x000fea0003800000 */
.L_x_11470:
        /* <DEDUP_REMOVED lines=43> */
.L_x_11482:
        /* <DEDUP_REMOVED lines=142> */
.L_x_11481:
        /* <DEDUP_REMOVED lines=80> */
.L_x_11483:
[----:B------:R-:W-:-:S04]  /*10a00*/  ISETP.NE.U32.AND P2, PT, RZ, UR12, PT ;  /* 0x0000000cff007c0c */ /* 0x000fc8000bf45070 */
[----:B------:R-:W-:-:S13]  /*10a10*/  ISETP.NE.OR.EX P0, PT, RZ, UR11, P0, P2 ;  /* 0x0000000bff007c0c */ /* 0x000fda0008705720 */
[----:B------:R-:W-:Y:S05]  /*10a20*/  @!P0 BRA `(.L_x_11479) ;  /* 0x0000000000b48947 */ /* 0x000fea0003800000 */
.L_x_11480:
        /* <DEDUP_REMOVED lines=45> */
.L_x_11479:
        /* <DEDUP_REMOVED lines=56> */
.L_x_11478:
[----:B------:R-:W-:Y:S05]  /*11080*/  BSYNC B0 ;  /* 0x0000000000007941 */ /* 0x000fea0003800000 */
.L_x_11477:
        /* <DEDUP_REMOVED lines=44> */
.L_x_11489:
        /* <DEDUP_REMOVED lines=142> */
.L_x_11488:
        /* <DEDUP_REMOVED lines=80> */
.L_x_11490:
[----:B------:R-:W-:-:S04]  /*12130*/  ISETP.NE.U32.AND P2, PT, RZ, UR10, PT ;  /* 0x0000000aff007c0c */ /* 0x000fc8000bf45070 */
[----:B------:R-:W-:-:S13]  /*12140*/  ISETP.NE.OR.EX P0, PT, RZ, UR11, P0, P2 ;  /* 0x0000000bff007c0c */ /* 0x000fda0008705720 */
[----:B------:R-:W-:Y:S05]  /*12150*/  @!P0 BRA `(.L_x_11486) ;  /* 0x0000000000b48947 */ /* 0x000fea0003800000 */
.L_x_11487:
        /* <DEDUP_REMOVED lines=45> */
.L_x_11486:
        /* <DEDUP_REMOVED lines=56> */
.L_x_11485:
[----:B------:R-:W-:Y:S05]  /*127b0*/  BSYNC B0 ;  /* 0x0000000000007941 */ /* 0x000fea0003800000 */
.L_x_11484:
        /* <DEDUP_REMOVED lines=44> */
.L_x_11496:
        /* <DEDUP_REMOVED lines=145> */
.L_x_11495:
        /* <DEDUP_REMOVED lines=78> */
.L_x_11497:
[----:B------:R-:W-:-:S04]  /*13870*/  ISETP.NE.U32.AND P2, PT, RZ, UR10, PT ;  /* 0x0000000aff007c0c */ /* 0x000fc8000bf45070 */
[----:B------:R-:W-:-:S13]  /*13880*/  ISETP.NE.OR.EX P0, PT, RZ, UR11, P0, P2 ;  /* 0x0000000bff007c0c */ /* 0x000fda0008705720 */
[----:B------:R-:W-:Y:S05]  /*13890*/  @!P0 BRA `(.L_x_11493) ;  /* 0x0000000000b08947 */ /* 0x000fea0003800000 */
.L_x_11494:
        /* <DEDUP_REMOVED lines=44> */
.L_x_11493:
        /* <DEDUP_REMOVED lines=55> */
.L_x_11492:
[----:B------:R-:W-:Y:S05]  /*13ed0*/  BSYNC B0 ;  /* 0x0000000000007941 */ /* 0x000fea0003800000 */
.L_x_11491:
        /* <DEDUP_REMOVED lines=44> */
.L_x_11503:
        /* <DEDUP_REMOVED lines=140> */
.L_x_11502:
        /* <DEDUP_REMOVED lines=78> */
.L_x_11504:
[----:B------:R-:W-:-:S04]  /*14f40*/  ISETP.NE.U32.AND P2, PT, RZ, UR13, PT ;  /* 0x0000000dff007c0c */ /* 0x000fc8000bf45070 */
[----:B------:R-:W-:-:S13]  /*14f50*/  ISETP.NE.OR.EX P0, PT, RZ, UR14, P0, P2 ;  /* 0x0000000eff007c0c */ /* 0x000fda0008705720 */
[----:B------:R-:W-:Y:S05]  /*14f60*/  @!P0 BRA `(.L_x_11500) ;  /* 0x0000000000ac8947 */ /* 0x000fea0003800000 */
.L_x_11501:
        /* <DEDUP_REMOVED lines=43> */
.L_x_11500:
        /* <DEDUP_REMOVED lines=54> */
.L_x_11499:
[----:B------:R-:W-:Y:S05]  /*15580*/  BSYNC B0 ;  /* 0x0000000000007941 */ /* 0x000fea0003800000 */
.L_x_11498:
        /* <DEDUP_REMOVED lines=42> */
.L_x_11509:
        /* <DEDUP_REMOVED lines=141> */
.L_x_11508:
        /* <DEDUP_REMOVED lines=78> */
.L_x_11510:
[----:B------:R-:W-:-:S04]  /*165e0*/  ISETP.NE.U32.AND P2, PT, RZ, UR14, PT ;  /* 0x0000000eff007c0c */ /* 0x000fc8000bf45070 */
[----:B------:R-:W-:-:S13]  /*165f0*/  ISETP.NE.OR.EX P0, PT, RZ, UR15, P0, P2 ;  /* 0x0000000fff007c0c */ /* 0x000fda0008705720 */
[----:B------:R-:W-:Y:S05]  /*16600*/  @!P0 BRA `(.L_x_11506) ;  /* 0x0000000000ac8947 */ /* 0x000fea0003800000 */
.L_x_11507:
        /* <DEDUP_REMOVED lines=43> */
.L_x_11506:
        /* <DEDUP_REMOVED lines=55> */
.L_x_11505:
[----:B------:R-:W-:Y:S05]  /*16c30*/  BSYNC B0 ;  /* 0x0000000000007941 */ /* 0x000fea0003800000 */
.L_x_11455:
        /* <DEDUP_REMOVED lines=24> */
.L_x_11513:
[----:B------:R-:W-:-:S13]  /*16dc0*/  ISETP.GE.AND P0, PT, R0, UR4, PT ;  /* 0x0000000400007c0c */ /* 0x000fda000bf06270 */
[----:B------:R-:W-:Y:S05]  /*16dd0*/  @P0 BRA `(.L_x_11515) ;  /* 0x0000000000300947 */ /* 0x000fea0003800000 */
[----:B01----:R-:W0:Y:S01]  /*16de0*/  LDC.64 R2, c[0x0][0x248] ;  /* 0x00009200ff027b82 */ /* 0x003e220000000a00 */
[C---:B------:R-:W-:Y:S01]  /*16df0*/  VIADD R5, R0.reuse, UR8 ;  /* 0x0000000800057c36 */ /* 0x040fe20008000000 */
[----:B------:R-:W-:-:S03]  /*16e00*/  IADD3 R0, R0, 0x80, RZ ;  /* 0x0000008000007810 */ /* 0x000fc60007ffe0ff */
[----:B0-----:R-:W-:-:S05]  /*16e10*/  IMAD.WIDE.U32 R2, R5, 0x8, R2 ;  /* 0x0000000805027825 */ /* 0x001fca00078e0002 */
[----:B------:R1:W-:Y:S02]  /*16e20*/  STG.E.64 desc[UR6][R2.64], R8 ;  /* 0x0000000802007986 */ /* 0x0003e4000c101b06 */
.L_x_11514:
[----:B------:R-:W-:-:S13]  /*16e30*/  ISETP.GE.AND P0, PT, R0, UR4, PT ;  /* 0x0000000400007c0c */ /* 0x000fda000bf06270 */
[----:B------:R-:W-:Y:S05]  /*16e40*/  @P0 BRA `(.L_x_11516) ;  /* 0x0000000000340947 */ /* 0x000fea0003800000 */
[----:B01----:R-:W0:Y:S01]  /*16e50*/  LDC.64 R2, c[0x0][0x248] ;  /* 0x00009200ff027b82 */ /* 0x003e220000000a00 */
[C---:B------:R-:W-:Y:S01]  /*16e60*/  IADD3 R5, R0.reuse, UR8, RZ ;  /* 0x0000000800057c10 */ /* 0x040fe2000fffe0ff */
[----:B------:R-:W-:-:S04]  /*16e70*/  VIADD R0, R0, 0x80 ;  /* 0x0000008000007836 */ /* 0x000fc80000000000 */
[----:B0-----:R-:W-:-:S05]  /*16e80*/  IMAD.WIDE.U32 R2, R5, 0x8, R2 ;  /* 0x0000000805027825 */ /* 0x001fca00078e0002 */
[----:B------:R2:W-:Y:S02]  /*16e90*/  STG.E.64 desc[UR6][R2.64], R10 ;  /* 0x0000000a02007986 */ /* 0x0005e4000c101b06 */
.L_x_11515:
        /* <DEDUP_REMOVED lines=8> */
.L_x_11516:
[----:B------:R-:W-:Y:S05]  /*16f20*/  BSYNC B1 ;  /* 0x0000000000017941 */ /* 0x000fea0003800000 */
.L_x_11512:
[----:B------:R-:W-:-:S13]  /*16f30*/  ISETP.GE.AND P0, PT, R0, UR4, PT ;  /* 0x0000000400007c0c */ /* 0x000fda000bf06270 */
[----:B012---:R-:W0:Y:S01]  /*16f40*/  @!P0 LDC.64 R2, c[0x0][0x248] ;  /* 0x00009200ff028b82 */ /* 0x007e220000000a00 */
[C---:B------:R-:W-:Y:S01]  /*16f50*/  @!P0 VIADD R5, R0.reuse, UR8 ;  /* 0x0000000800058c36 */ /* 0x040fe20008000000 */
[----:B------:R-:W-:-:S03]  /*16f60*/  @!P0 IADD3 R0, R0, 0x80, RZ ;  /* 0x0000008000008810 */ /* 0x000fc60007ffe0ff */
[----:B0-----:R-:W-:-:S05]  /*16f70*/  @!P0 IMAD.WIDE.U32 R2, R5, 0x8, R2 ;  /* 0x0000000805028825 */ /* 0x001fca00078e0002 */
[----:B------:R3:W-:Y:S02]  /*16f80*/  @!P0 STG.E.64 desc[UR6][R2.64], R40 ;  /* 0x0000002802008986 */ /* 0x0007e4000c101b06 */
.L_x_11517:
[----:B------:R-:W-:Y:S05]  /*16f90*/  BSYNC B0 ;  /* 0x0000000000007941 */ /* 0x000fea0003800000 */
.L_x_11511:
        /* <DEDUP_REMOVED lines=8> */
.L_x_11518:
        /* <DEDUP_REMOVED lines=14> */
.L_x_18605:


//--------------------- .text._ZN2at6native18elementwise_kernelILi128ELi4EZNS0_15gpu_kernel_implIZZNS0_73_GLOBAL__N__c8866d80_35_SparseBinaryOpIntersectionKernel_cu_f5210f67_363642_sparse_binary_op_intersection_kernel_implINS3_18CUDAKernelLauncherENS3_36CUDAValueSelectionIntersectionKernelINS3_9RhsProjOpEEElLl8EEEvRNS_6TensorERKS9_SC_RKSt6vectorIlSaIlEERKSt8optionalIS9_ESL_bbENKUlvE3_clEvEUllE_EEvRNS_18TensorIteratorBaseERKT_EUliE_EEviT1_ --------------------------
	.section	.text._ZN2at6native18elementwise_kernelILi128ELi4EZNS0_15gpu_kernel_implIZZNS0_73_GLOBAL__N__c8866d80_35_SparseBinaryOpIntersectionKernel_cu_f5210f67_363642_sparse_binary_op_intersection_kernel_implINS3_18CUDAKernelLauncherENS3_36CUDAValueSelectionIntersectionKernelINS3_9RhsProjOpEEElLl8EEEvRNS_6TensorERKS9_SC_RKSt6vectorIlSaIlEERKSt8optionalIS9_ESL_bbENKUlvE3_clEvEUllE_EEvRNS_18TensorIteratorBaseERKT_EUliE_EEviT1_,"ax",@progbits
	.align	128
        .global         _ZN2at6native18elementwise_kernelILi128ELi4EZNS0_15gpu_kernel_implIZZNS0_73_GLOBAL__N__c8866d80_35_SparseBinaryOpIntersectionKernel_cu_f5210f67_363642_sparse_binary_op_intersection_kernel_implINS3_18CUDAKernelLauncherENS3_36CUDAValueSelectionIntersectionKernelINS3_9RhsProjOpEEElLl8EEEvRNS_6TensorERKS9_SC_RKSt6vectorIlSaIlEERKSt8optionalIS9_ESL_bbENKUlvE3_clEvEUllE_EEvRNS_18TensorIteratorBaseERKT_EUliE_EEviT1_
        .type           _ZN2at6native18elementwise_kernelILi128ELi4EZNS0_15gpu_kernel_implIZZNS0_73_GLOBAL__N__c8866d80_35_SparseBinaryOpIntersectionKernel_cu_f5210f67_363642_sparse_binary_op_intersection_kernel_implINS3_18CUDAKernelLauncherENS3_36CUDAValueSelectionIntersectionKernelINS3_9RhsProjOpEEElLl8EEEvRNS_6TensorERKS9_SC_RKSt6vectorIlSaIlEERKSt8optionalIS9_ESL_bbENKUlvE3_clEvEUllE_EEvRNS_18TensorIteratorBaseERKT_EUliE_EEviT1_,@function
        .size           _ZN2at6native18elementwise_kernelILi128ELi4EZNS0_15gpu_kernel_implIZZNS0_73_GLOBAL__N__c8866d80_35_SparseBinaryOpIntersectionKernel_cu_f5210f67_363642_sparse_binary_op_intersection_kernel_implINS3_18CUDAKernelLauncherENS3_36CUDAValueSelectionIntersectionKernelINS3_9RhsProjOpEEElLl8EEEvRNS_6TensorERKS9_SC_RKSt6vectorIlSaIlEERKSt8optionalIS9_ESL_bbENKUlvE3_clEvEUllE_EEvRNS_18TensorIteratorBaseERKT_EUliE_EEviT1_,(.L_x_18606 - _ZN2at6native18elementwise_kernelILi128ELi4EZNS0_15gpu_kernel_implIZZNS0_73_GLOBAL__N__c8866d80_35_SparseBinaryOpIntersectionKernel_cu_f5210f67_363642_sparse_binary_op_intersection_kernel_implINS3_18CUDAKernelLauncherENS3_36CUDAValueSelectionIntersectionKernelINS3_9RhsProjOpEEElLl8EEEvRNS_6TensorERKS9_SC_RKSt6vectorIlSaIlEERKSt8optionalIS9_ESL_bbENKUlvE3_clEvEUllE_EEvRNS_18TensorIteratorBaseERKT_EUliE_EEviT1_)
        .other          _ZN2at6native18elementwise_kernelILi128ELi4EZNS0_15gpu_kernel_implIZZNS0_73_GLOBAL__N__c8866d80_35_SparseBinaryOpIntersectionKernel_cu_f5210f67_363642_sparse_binary_op_intersection_kernel_implINS3_18CUDAKernelLauncherENS3_36CUDAValueSelectionIntersectionKernelINS3_9RhsProjOpEEElLl8EEEvRNS_6TensorERKS9_SC_RKSt6vectorIlSaIlEERKSt8optionalIS9_ESL_bbENKUlvE3_clEvEUllE_EEvRNS_18TensorIteratorBaseERKT_EUliE_EEviT1_,@"STO_CUDA_ENTRY STV_DEFAULT"
_ZN2at6native18elementwise_kernelILi128ELi4EZNS0_15gpu_kernel_implIZZNS0_73_GLOBAL__N__c8866d80_35_SparseBinaryOpIntersectionKernel_cu_f5210f67_363642_sparse_binary_op_intersection_kernel_implINS3_18CUDAKernelLauncherENS3_36CUDAValueSelectionIntersectionKernelINS3_9RhsProjOpEEElLl8EEEvRNS_6TensorERKS9_SC_RKSt6vectorIlSaIlEERKSt8optionalIS9_ESL_bbENKUlvE3_clEvEUllE_EEvRNS_18TensorIteratorBaseERKT_EUliE_EEviT1_:
.text._ZN2at6native18elementwise_kernelILi128ELi4EZNS0_15gpu_kernel_implIZZNS0_73_GLOBAL__N__c8866d80_35_SparseBinaryOpIntersectionKernel_cu_f5210f67_363642_sparse_binary_op_intersection_kernel_implINS3_18CUDAKernelLauncherENS3_36CUDAValueSelectionIntersectionKernelINS3_9RhsProjOpEEElLl8EEEvRNS_6TensorERKS9_SC_RKSt6vectorIlSaIlEERKSt8optionalIS9_ESL_bbENKUlvE3_clEvEUllE_EEvRNS_18TensorIteratorBaseERKT_EUliE_EEviT1_:
        /* <DEDUP_REMOVED lines=312> */
.L_x_11521:
        /* <DEDUP_REMOVED lines=21> */
.L_x_11525:
[----:B------:R0:W5:Y:S01]  /*14d0*/  LDG.E.U8 R4, desc[UR36][R2.64] ;  /* 0x0000002402047981 */ /* 0x000162000c1e1100 */
[----:B------:R-:W-:Y:S01]  /*14e0*/  MOV R5, RZ ;  /* 0x000000ff00057202 */ /* 0x000fe20000000f00 */
[----:B------:R-:W-:Y:S06]  /*14f0*/  BRA `(.L_x_11527) ;  /* 0x0000000c00487947 */ /* 0x000fec0003800000 */
.L_x_11524:
        /* <DEDUP_REMOVED lines=8> */
.L_x_11529:
[----:B------:R-:W2:Y:S02]  /*1580*/  LDG.E R4, desc[UR36][R2.64] ;  /* 0x0000002402047981 */ /* 0x000ea4000c1e1900 */
[----:B--2---:R-:W-:Y:S01]  /*1590*/  SHF.R.S32.HI R5, RZ, 0x1f, R4 ;  /* 0x0000001fff057819 */ /* 0x004fe20000011404 */
[----:B------:R-:W-:Y:S06]  /*15a0*/  BRA `(.L_x_11527) ;  /* 0x0000000c001c7947 */ /* 0x000fec0003800000 */
.L_x_11528:
[----:B------:R-:W2:Y:S02]  /*15b0*/  LDG.E.S16 R4, desc[UR36][R2.64] ;  /* 0x0000002402047981 */ /* 0x000ea4000c1e1700 */
[----:B--2---:R-:W-:Y:S01]  /*15c0*/  SHF.R.S32.HI R5, RZ, 0x1f, R4 ;  /* 0x0000001fff057819 */ /* 0x004fe20000011404 */
[----:B------:R-:W-:Y:S06]  /*15d0*/  BRA `(.L_x_11527) ;  /* 0x0000000c00107947 */ /* 0x000fec0003800000 */
.L_x_11523:
        /* <DEDUP_REMOVED lines=9> */
.L_x_11531:
[----:B------:R-:W2:Y:S02]  /*1670*/  LDG.E.U16 R2, desc[UR36][R2.64] ;  /* 0x0000002402027981 */ /* 0x000ea4000c1e1500 */
[----:B--2---:R-:W-:-:S06]  /*1680*/  HADD2.F32 R4, -RZ, R2.H0_H0 ;  /* 0x20000002ff047230 */ /* 0x004fcc0000004100 */
[----:B------:R-:W0:Y:S01]  /*1690*/  F2I.S64.TRUNC R4, R4 ;  /* 0x0000000400047311 */ /* 0x000e22000020d900 */
[----:B------:R-:W-:Y:S05]  /*16a0*/  BRA `(.L_x_11527) ;  /* 0x0000000800dc7947 */ /* 0x000fea0003800000 */
.L_x_11530:
        /* <DEDUP_REMOVED lines=9> */
.L_x_11533:
[----:B------:R-:W2:Y:S02]  /*1740*/  LDG.E.U16 R2, desc[UR36][R2.64] ;  /* 0x0000002402027981 */ /* 0x000ea4000c1e1500 */
[----:B--2---:R-:W-:-:S06]  /*1750*/  HADD2.F32 R4, -RZ, R2.H0_H0 ;  /* 0x20000002ff047230 */ /* 0x004fcc0000004100 */
[----:B------:R-:W0:Y:S01]  /*1760*/  F2I.S64.TRUNC R4, R4 ;  /* 0x0000000400047311 */ /* 0x000e22000020d900 */
[----:B------:R-:W-:Y:S05]  /*1770*/  BRA `(.L_x_11527) ;  /* 0x0000000800a87947 */ /* 0x000fea0003800000 */
.L_x_11532:
[----:B------:R-:W2:Y:S02]  /*1780*/  LDG.E.64 R2, desc[UR36][R2.64] ;  /* 0x0000002402027981 */ /* 0x000ea4000c1e1b00 */
[----:B--2---:R0:W1:Y:S01]  /*1790*/  F2I.S64.F64.TRUNC R4, R2 ;  /* 0x0000000200047311 */ /* 0x004062000030d900 */
[----:B------:R-:W-:Y:S05]  /*17a0*/  BRA `(.L_x_11527) ;  /* 0x00000008009c7947 */ /* 0x000fea0003800000 */
.L_x_11522:
        /* <DEDUP_REMOVED lines=13> */
.L_x_11536:
[----:B------:R-:W2:Y:S02]  /*1880*/  LDG.E.64 R2, desc[UR36][R2.64] ;  /* 0x0000002402027981 */ /* 0x000ea4000c1e1b00 */
[----:B--2---:R0:W1:Y:S01]  /*1890*/  F2I.S64.F64.TRUNC R4, R2 ;  /* 0x0000000200047311 */ /* 0x004062000030d900 */
[----:B------:R-:W-:Y:S05]  /*18a0*/  BRA `(.L_x_11527) ;  /* 0x00000008005c7947 */ /* 0x000fea0003800000 */
.L_x_11535:
        /* <DEDUP_REMOVED lines=27> */
.L_x_11538:
        /* <DEDUP_REMOVED lines=14> */
.L_x_11537:
[----:B------:R-:W2:Y:S02]  /*1b40*/  LDG.E.U16 R4, desc[UR36][R2.64] ;  /* 0x0000002402047981 */ /* 0x000ea4000c1e1500 */
[----:B--2---:R-:W-:-:S06]  /*1b50*/  IMAD.U32 R4, R4, 0x10000, RZ ;  /* 0x0001000004047824 */ /* 0x004fcc00078e00ff */
[----:B------:R-:W0:Y:S01]  /*1b60*/  F2I.S64.TRUNC R4, R4 ;  /* 0x0000000400047311 */ /* 0x000e22000020d900 */
[----:B------:R-:W-:Y:S05]  /*1b70*/  BRA `(.L_x_11527) ;  /* 0x0000000400a87947 */ /* 0x000fea0003800000 */
.L_x_11534:
        /* <DEDUP_REMOVED lines=11> */
.L_x_11541:
        /* <DEDUP_REMOVED lines=21> */
.L_x_11545:
[----:B------:R-:W-:Y:S05]  /*1d80*/  BSYNC B1 ;  /* 0x0000000000017941 */ /* 0x000fea0003800000 */
.L_x_11544:
[----:B------:R-:W-:Y:S01]  /*1d90*/  IMAD.SHL.U32 R2, R2, 0x100000, RZ ;  /* 0x0010000002027824 */ /* 0x000fe200078e00ff */
[----:B------:R-:W-:-:S04]  /*1da0*/  LEA R3, R0, 0x3b800000, 0x17 ;  /* 0x3b80000000037811 */ /* 0x000fc800078eb8ff */
[----:B------:R-:W-:-:S07]  /*1db0*/  LOP3.LUT R4, R3, R2, R4, 0xfe, !PT ;  /* 0x0000000203047212 */ /* 0x000fce00078efe04 */
.L_x_11543:
[----:B------:R-:W-:Y:S05]  /*1dc0*/  BSYNC B0 ;  /* 0x0000000000007941 */ /* 0x000fea0003800000 */
.L_x_11542:
[----:B------:R-:W1:Y:S01]  /*1dd0*/  F2I.S64.TRUNC R4, R4 ;  /* 0x0000000400047311 */ /* 0x000e62000020d900 */
[----:B------:R-:W-:Y:S05]  /*1de0*/  BRA `(.L_x_11527) ;  /* 0x00000004000c7947 */ /* 0x000fea0003800000 */
.L_x_11540:
        /* <DEDUP_REMOVED lines=21> */
.L_x_11549:
[----:B------:R-:W-:Y:S05]  /*1f40*/  BSYNC B1 ;  /* 0x0000000000017941 */ /* 0x000fea0003800000 */
.L_x_11548:
[----:B------:R-:W-:Y:S01]  /*1f50*/  IMAD.SHL.U32 R2, R2, 0x200000, RZ ;  /* 0x0020000002027824 */ /* 0x000fe200078e00ff */
[----:B------:R-:W-:-:S04]  /*1f60*/  LEA R3, R0, 0x37800000, 0x17 ;  /* 0x3780000000037811 */ /* 0x000fc800078eb8ff */
[----:B------:R-:W-:-:S07]  /*1f70*/  LOP3.LUT R4, R3, R2, R4, 0xfe, !PT ;  /* 0x0000000203047212 */ /* 0x000fce00078efe04 */
.L_x_11547:
[----:B------:R-:W-:Y:S05]  /*1f80*/  BSYNC B0 ;  /* 0x0000000000007941 */ /* 0x000fea0003800000 */
.L_x_11546:
[----:B------:R-:W2:Y:S01]  /*1f90*/  F2I.S64.TRUNC R4, R4 ;  /* 0x0000000400047311 */ /* 0x000ea2000020d900 */
[----:B------:R-:W-:Y:S05]  /*1fa0*/  BRA `(.L_x_11527) ;  /* 0x00000000009c7947 */ /* 0x000fea0003800000 */
.L_x_11539:
        /* <DEDUP_REMOVED lines=14> */
.L_x_11553:
[----:B------:R-:W-:Y:S05]  /*2090*/  BSYNC B0 ;  /* 0x0000000000007941 */ /* 0x000fea0003800000 */
.L_x_11552:
[----:B------:R-:W4:Y:S01]  /*20a0*/  F2I.S64.TRUNC R4, R4 ;  /* 0x0000000400047311 */ /* 0x000f22000020d900 */
[----:B------:R-:W-:Y:S05]  /*20b0*/  BRA `(.L_x_11527) ;  /* 0x0000000000587947 */ /* 0x000fea0003800000 */
.L_x_11526:
        /* <DEDUP_REMOVED lines=16> */
.L_x_11554:
[----:B------:R-:W-:Y:S01]  /*21c0*/  CS2R R4, SRZ ;  /* 0x0000000000047805 */ /* 0x000fe2000001ff00 */
[----:B------:R-:W-:Y:S06]  /*21d0*/  BRA `(.L_x_11527) ;  /* 0x0000000000107947 */ /* 0x000fec0003800000 */
.L_x_11551:
[----:B------:R0:W5:Y:S01]  /*21e0*/  LDG.E.64 R4, desc[UR36][R2.64] ;  /* 0x0000002402047981 */ /* 0x000162000c1e1b00 */
[----:B------:R-:W-:Y:S05]  /*21f0*/  BRA `(.L_x_11527) ;  /* 0x0000000000087947 */ /* 0x000fea0003800000 */
.L_x_11550:
[----:B------:R3:W5:Y:S01]  /*2200*/  LDG.E R4, desc[UR36][R2.64] ;  /* 0x0000002402047981 */ /* 0x000762000c1e1900 */
[----:B------:R-:W-:-:S07]  /*2210*/  IMAD.MOV.U32 R5, RZ, RZ, RZ ;  /* 0x000000ffff057224 */ /* 0x000fce00078e00ff */
.L_x_11527:
        /* <DEDUP_REMOVED lines=51> */
.L_x_11560:
        /* <DEDUP_REMOVED lines=139> */
.L_x_11559:
        /* <DEDUP_REMOVED lines=76> */
.L_x_11562:
[----:B------:R-:W-:Y:S05]  /*32c0*/  BSYNC B1 ;  /* 0x0000000000017941 */ /* 0x000fea0003800000 */
.L_x_11561:
[----:B------:R-:W-:-:S04]  /*32d0*/  ISETP.NE.U32.AND P1, PT, R60, RZ, PT ;  /* 0x000000ff3c00720c */ /* 0x000fc80003f25070 */
[----:B------:R-:W-:-:S13]  /*32e0*/  ISETP.NE.OR.EX P0, PT, R61, RZ, P0, P1 ;  /* 0x000000ff3d00720c */ /* 0x000fda0000705710 */
[----:B------:R-:W-:Y:S05]  /*32f0*/  @!P0 BRA `(.L_x_11563) ;  /* 0x0000000000a08947 */ /* 0x000fea0003800000 */
.L_x_11558:
        /* <DEDUP_REMOVED lines=40> */
.L_x_11563:
[----:B------:R-:W-:Y:S05]  /*3580*/  BSYNC B0 ;  /* 0x0000000000007941 */ /* 0x000fea0003800000 */
.L_x_11557:
        /* <DEDUP_REMOVED lines=48> */
.L_x_11555:
[----:B012-45:R-:W-:-:S04]  /*3890*/  LEA R50, P0, R4, UR4, 0x3 ;  /* 0x0000000404327c11 */ /* 0x037fc8000f8018ff */
[----:B------:R-:W-:-:S06]  /*38a0*/  LEA.HI.X R51, R4, UR5, R5, 0x3, P0 ;  /* 0x0000000504337c11 */ /* 0x000fcc00080f1c05 */
[----:B------:R-:W5:Y:S03]  /*38b0*/  LDG.E.64 R50, desc[UR36][R50.64] ;  /* 0x0000002432327981 */ /* 0x000f66000c1e1b00 */
.L_x_11556:
        /* <DEDUP_REMOVED lines=20> */
.L_x_11565:
        /* <DEDUP_REMOVED lines=23> */
.L_x_11564:
        /* <DEDUP_REMOVED lines=11> */
.L_x_11567:
        /* <DEDUP_REMOVED lines=23> */
.L_x_11566:
        /* <DEDUP_REMOVED lines=32> */
.L_x_11571:
[----:B------:R0:W-:Y:S01]  /*3f90*/  STG.E.U8 desc[UR36][R16.64], RZ ;  /* 0x000000ff10007986 */ /* 0x0001e2000c101124 */
[----:B------:R-:W-:Y:S05]  /*3fa0*/  BRA `(.L_x_11573) ;  /* 0x00000004008c7947 */ /* 0x000fea0003800000 */
.L_x_11570:
        /* <DEDUP_REMOVED lines=8> */
.L_x_11575:
[----:B------:R0:W-:Y:S01]  /*4030*/  STG.E desc[UR36][R16.64], RZ ;  /* 0x000000ff10007986 */ /* 0x0001e2000c101924 */
[----:B------:R-:W-:Y:S05]  /*4040*/  BRA `(.L_x_11573) ;  /* 0x0000000400647947 */ /* 0x000fea0003800000 */
.L_x_11574:
[----:B------:R0:W-:Y:S01]  /*4050*/  STG.E.U16 desc[UR36][R16.64], RZ ;  /* 0x000000ff10007986 */ /* 0x0001e2000c101524 */
[----:B------:R-:W-:Y:S05]  /*4060*/  BRA `(.L_x_11573) ;  /* 0x00000004005c7947 */ /* 0x000fea0003800000 */
.L_x_11569:
        /* <DEDUP_REMOVED lines=8> */
.L_x_11577:
[----:B------:R0:W-:Y:S01]  /*40f0*/  STG.E.U16 desc[UR36][R16.64], RZ ;  /* 0x000000ff10007986 */ /* 0x0001e2000c101524 */
[----:B------:R-:W-:Y:S05]  /*4100*/  BRA `(.L_x_11573) ;  /* 0x0000000400347947 */ /* 0x000fea0003800000 */
.L_x_11576:
        /* <DEDUP_REMOVED lines=8> */
.L_x_11579:
[----:B------:R0:W-:Y:S01]  /*4190*/  STG.E desc[UR36][R16.64], RZ ;  /* 0x000000ff10007986 */ /* 0x0001e2000c101924 */
[----:B------:R-:W-:Y:S05]  /*41a0*/  BRA `(.L_x_11573) ;  /* 0x00000004000c7947 */ /* 0x000fea0003800000 */
.L_x_11578:
[----:B------:R0:W-:Y:S01]  /*41b0*/  STG.E.64 desc[UR36][R16.64], RZ ;  /* 0x000000ff10007986 */ /* 0x0001e2000c101b24 */
[----:B------:R-:W-:Y:S05]  /*41c0*/  BRA `(.L_x_11573) ;  /* 0x0000000400047947 */ /* 0x000fea0003800000 */
.L_x_11568:
        /* <DEDUP_REMOVED lines=10> */
.L_x_11582:
[----:B------:R0:W-:Y:S01]  /*4270*/  STG.E.128 desc[UR36][R16.64], RZ ;  /* 0x000000ff10007986 */ /* 0x0001e2000c101d24 */
[----:B------:R-:W-:Y:S05]  /*4280*/  BRA `(.L_x_11573) ;  /* 0x0000000000d47947 */ /* 0x000fea0003800000 */
.L_x_11581:
        /* <DEDUP_REMOVED lines=8> */
.L_x_11584:
[----:B------:R0:W-:Y:S01]  /*4310*/  STG.E.U8 desc[UR36][R16.64], RZ ;  /* 0x000000ff10007986 */ /* 0x0001e2000c101124 */
[----:B------:R-:W-:Y:S05]  /*4320*/  BRA `(.L_x_11573) ;  /* 0x0000000000ac7947 */ /* 0x000fea0003800000 */
.L_x_11583:
[----:B------:R0:W-:Y:S01]  /*4330*/  STG.E.U16 desc[UR36][R16.64], RZ ;  /* 0x000000ff10007986 */ /* 0x0001e2000c101524 */
[----:B------:R-:W-:Y:S05]  /*4340*/  BRA `(.L_x_11573) ;  /* 0x0000000000a47947 */ /* 0x000fea0003800000 */
.L_x_11580:
        /* <DEDUP_REMOVED lines=10> */
.L_x_11587:
[----:B------:R1:W-:Y:S01]  /*43f0*/  STG.E.U8 desc[UR36][R16.64], RZ ;  /* 0x000000ff10007986 */ /* 0x0003e2000c101124 */
[----:B------:R-:W-:Y:S05]  /*4400*/  BRA `(.L_x_11573) ;  /* 0x0000000000747947 */ /* 0x000fea0003800000 */
.L_x_11586:
[----:B------:R2:W-:Y:S01]  /*4410*/  STG.E.U8 desc[UR36][R16.64], RZ ;  /* 0x000000ff10007986 */ /* 0x0005e2000c101124 */
[----:B------:R-:W-:Y:S05]  /*4420*/  BRA `(.L_x_11573) ;  /* 0x00000000006c7947 */ /* 0x000fea0003800000 */
.L_x_11585:
[----:B------:R-:W-:-:S13]  /*4430*/  ISETP.NE.AND P0, PT, R0, 0x1c, PT ;  /* 0x0000001c0000780c */ /* 0x000fda0003f05270 */
[----:B------:R-:W-:Y:S05]  /*4440*/  @!P0 BRA `(.L_x_11588) ;  /* 0x0000000000608947 */ /* 0x000fea0003800000 */
[----:B------:R-:W-:-:S13]  /*4450*/  ISETP.NE.AND P0, PT, R0, 0x1d, PT ;  /* 0x0000001d0000780c */ /* 0x000fda0003f05270 */
[----:B------:R-:W-:Y:S05]  /*4460*/  @!P0 BRA `(.L_x_11589) ;  /* 0x0000000000508947 */ /* 0x000fea0003800000 */
[----:B------:R-:W-:-:S13]  /*4470*/  ISETP.NE.AND P0, PT, R0, 0x2c, PT ;  /* 0x0000002c0000780c */ /* 0x000fda0003f05270 */
[----:B------:R3:W-:Y:S01]  /*4480*/  @!P0 STG.E.U8 desc[UR36][R16.64], RZ ;  /* 0x000000ff10008986 */ /* 0x0007e2000c101124 */
[----:B------:R-:W-:Y:S05]  /*4490*/  @!P0 BRA `(.L_x_11573) ;  /* 0x0000000000508947 */ /* 0x000fea0003800000 */
.L_x_11572:
        /* <DEDUP_REMOVED lines=16> */
.L_x_11590:
[----:B------:R-:W-:Y:S05]  /*45a0*/  BRA `(.L_x_11573) ;  /* 0x00000000000c7947 */ /* 0x000fea0003800000 */
.L_x_11589:
[----:B------:R4:W-:Y:S01]  /*45b0*/  STG.E.64 desc[UR36][R16.64], RZ ;  /* 0x000000ff10007986 */ /* 0x0009e2000c101b24 */
[----:B------:R-:W-:Y:S05]  /*45c0*/  BRA `(.L_x_11573) ;  /* 0x0000000000047947 */ /* 0x000fea0003800000 */
.L_x_11588:
[----:B------:R0:W-:Y:S02]  /*45d0*/  STG.E desc[UR36][R16.64], RZ ;  /* 0x000000ff10007986 */ /* 0x0001e4000c101924 */
.L_x_11573:
[----:B------:R-:W5:Y:S01]  /*45e0*/  S2R R0, SR_TID.X ;  /* 0x0000000000007919 */ /* 0x000f620000002100 */
[----:B------:R-:W5:Y:S02]  /*45f0*/  S2R R3, SR_CTAID.X ;  /* 0x0000000000037919 */ /* 0x000f640000002500 */
[----:B-----5:R-:W-:-:S04]  /*4600*/  IMAD R0, R3, 0x200, R0 ;  /* 0x0000020003007824 */ /* 0x020fc800078e0200 */
[----:B------:R-:W-:-:S07]  /*4610*/  VIADD R19, R0, 0x80 ;  /* 0x0000008000137836 */ /* 0x000fce0000000000 */
.L_x_11520:
[----:B------:R-:W-:Y:S05]  /*4620*/  BSYNC B6 ;  /* 0x0000000000067941 */ /* 0x000fea0003800000 */
.L_x_11519:
        /* <DEDUP_REMOVED lines=307> */
.L_x_11593:
        /* <DEDUP_REMOVED lines=21> */
.L_x_11597:
[----:B------:R0:W5:Y:S01]  /*5ab0*/  LDG.E.U8 R2, desc[UR36][R4.64] ;  /* 0x0000002404027981 */ /* 0x000162000c1e1100 */
[----:B------:R-:W-:Y:S01]  /*5ac0*/  IMAD.MOV.U32 R3, RZ, RZ, RZ ;  /* 0x000000ffff037224 */ /* 0x000fe200078e00ff */
[----:B------:R-:W-:Y:S06]  /*5ad0*/  BRA `(.L_x_11599) ;  /* 0x0000000c00487947 */ /* 0x000fec0003800000 */
.L_x_11596:
        /* <DEDUP_REMOVED lines=8> */
.L_x_11601:
[----:B------:R-:W2:Y:S02]  /*5b60*/  LDG.E R2, desc[UR36][R4.64] ;  /* 0x0000002404027981 */ /* 0x000ea4000c1e1900 */
[----:B--2---:R-:W-:Y:S01]  /*5b70*/  SHF.R.S32.HI R3, RZ, 0x1f, R2 ;  /* 0x0000001fff037819 */ /* 0x004fe20000011402 */
[----:B------:R-:W-:Y:S06]  /*5b80*/  BRA `(.L_x_11599) ;  /* 0x0000000c001c7947 */ /* 0x000fec0003800000 */
.L_x_11600:
[----:B------:R-:W2:Y:S02]  /*5b90*/  LDG.E.S16 R2, desc[UR36][R4.64] ;  /* 0x0000002404027981 */ /* 0x000ea4000c1e1700 */
[----:B--2---:R-:W-:Y:S01]  /*5ba0*/  SHF.R.S32.HI R3, RZ, 0x1f, R2 ;  /* 0x0000001fff037819 */ /* 0x004fe20000011402 */
[----:B------:R-:W-:Y:S06]  /*5bb0*/  BRA `(.L_x_11599) ;  /* 0x0000000c00107947 */ /* 0x000fec0003800000 */
.L_x_11595:
        /* <DEDUP_REMOVED lines=9> */
.L_x_11603:
[----:B------:R-:W2:Y:S02]  /*5c50*/  LDG.E.U16 R4, desc[UR36][R4.64] ;  /* 0x0000002404047981 */ /* 0x000ea4000c1e1500 */
[----:B--2---:R-:W-:-:S06]  /*5c60*/  HADD2.F32 R2, -RZ, R4.H0_H0 ;  /* 0x20000004ff027230 */ /* 0x004fcc0000004100 */
[----:B------:R-:W0:Y:S01]  /*5c70*/  F2I.S64.TRUNC R2, R2 ;  /* 0x0000000200027311 */ /* 0x000e22000020d900 */
[----:B------:R-:W-:Y:S05]  /*5c80*/  BRA `(.L_x_11599) ;  /* 0x0000000800dc7947 */ /* 0x000fea0003800000 */
.L_x_11602:
        /* <DEDUP_REMOVED lines=9> */
.L_x_11605:
[----:B------:R-:W2:Y:S02]  /*5d20*/  LDG.E.U16 R4, desc[UR36][R4.64] ;  /* 0x0000002404047981 */ /* 0x000ea4000c1e1500 */
[----:B--2---:R-:W-:-:S06]  /*5d30*/  HADD2.F32 R2, -RZ, R4.H0_H0 ;  /* 0x20000004ff027230 */ /* 0x004fcc0000004100 */
[----:B------:R-:W2:Y:S01]  /*5d40*/  F2I.S64.TRUNC R2, R2 ;  /* 0x0000000200027311 */ /* 0x000ea2000020d900 */
[----:B------:R-:W-:Y:S05]  /*5d50*/  BRA `(.L_x_11599) ;  /* 0x0000000800a87947 */ /* 0x000fea0003800000 */
.L_x_11604:
[----:B------:R-:W2:Y:S02]  /*5d60*/  LDG.E.64 R2, desc[UR36][R4.64] ;  /* 0x0000002404027981 */ /* 0x000ea4000c1e1b00 */
[----:B--2---:R-:W4:Y:S01]  /*5d70*/  F2I.S64.F64.TRUNC R2, R2 ;  /* 0x0000000200027311 */ /* 0x004f22000030d900 */
[----:B------:R-:W-:Y:S05]  /*5d80*/  BRA `(.L_x_11599) ;  /* 0x00000008009c7947 */ /* 0x000fea0003800000 */
.L_x_11594:
        /* <DEDUP_REMOVED lines=13> */
.L_x_11608:
[----:B------:R-:W2:Y:S02]  /*5e60*/  LDG.E.64 R2, desc[UR36][R4.64] ;  /* 0x0000002404027981 */ /* 0x000ea4000c1e1b00 */
[----:B--2---:R-:W0:Y:S01]  /*5e70*/  F2I.S64.F64.TRUNC R2, R2 ;  /* 0x0000000200027311 */ /* 0x004e22000030d900 */
[----:B------:R-:W-:Y:S05]  /*5e80*/  BRA `(.L_x_11599) ;  /* 0x00000008005c7947 */ /* 0x000fea0003800000 */
.L_x_11607:
        /* <DEDUP_REMOVED lines=27> */
.L_x_11610:
        /* <DEDUP_REMOVED lines=14> */
.L_x_11609:
[----:B------:R-:W2:Y:S02]  /*6120*/  LDG.E.U16 R2, desc[UR36][R4.64] ;  /* 0x0000002404027981 */ /* 0x000ea4000c1e1500 */
[----:B--2---:R-:W-:-:S06]  /*6130*/  SHF.L.U32 R2, R2, 0x10, RZ ;  /* 0x0000001002027819 */ /* 0x004fcc00000006ff */
[----:B------:R-:W0:Y:S01]  /*6140*/  F2I.S64.TRUNC R2, R2 ;  /* 0x0000000200027311 */ /* 0x000e22000020d900 */
[----:B------:R-:W-:Y:S05]  /*6150*/  BRA `(.L_x_11599) ;  /* 0x0000000400a87947 */ /* 0x000fea0003800000 */
.L_x_11606:
        /* <DEDUP_REMOVED lines=11> */
.L_x_11613:
        /* <DEDUP_REMOVED lines=21> */
.L_x_11617:
[----:B------:R-:W-:Y:S05]  /*6360*/  BSYNC B1 ;  /* 0x0000000000017941 */ /* 0x000fea0003800000 */
.L_x_11616:
[----:B------:R-:W-:Y:S01]  /*6370*/  IMAD.SHL.U32 R2, R2, 0x100000, RZ ;  /* 0x0010000002027824 */ /* 0x000fe200078e00ff */
[----:B------:R-:W-:-:S04]  /*6380*/  LEA R3, R0, 0x3b800000, 0x17 ;  /* 0x3b80000000037811 */ /* 0x000fc800078eb8ff */
[----:B------:R-:W-:-:S07]  /*6390*/  LOP3.LUT R2, R3, R2, R4, 0xfe, !PT ;  /* 0x0000000203027212 */ /* 0x000fce00078efe04 */
.L_x_11615:
[----:B------:R-:W-:Y:S05]  /*63a0*/  BSYNC B0 ;  /* 0x0000000000007941 */ /* 0x000fea0003800000 */
.L_x_11614:
[----:B------:R-:W0:Y:S01]  /*63b0*/  F2I.S64.TRUNC R2, R2 ;  /* 0x0000000200027311 */ /* 0x000e22000020d900 */
[----:B------:R-:W-:Y:S05]  /*63c0*/  BRA `(.L_x_11599) ;  /* 0x00000004000c7947 */ /* 0x000fea0003800000 */
.L_x_11612:
        /* <DEDUP_REMOVED lines=21> */
.L_x_11621:
[----:B------:R-:W-:Y:S05]  /*6520*/  BSYNC B1 ;  /* 0x0000000000017941 */ /* 0x000fea0003800000 */
.L_x_11620:
[----:B------:R-:W-:Y:S01]  /*6530*/  IMAD.SHL.U32 R2, R2, 0x200000, RZ ;  /* 0x0020000002027824 */ /* 0x000fe200078e00ff */
[----:B------:R-:W-:-:S04]  /*6540*/  LEA R3, R0, 0x37800000, 0x17 ;  /* 0x3780000000037811 */ /* 0x000fc800078eb8ff */
[----:B------:R-:W-:-:S07]  /*6550*/  LOP3.LUT R2, R3, R2, R4, 0xfe, !PT ;  /* 0x0000000203027212 */ /* 0x000fce00078efe04 */
.L_x_11619:
[----:B------:R-:W-:Y:S05]  /*6560*/  BSYNC B0 ;  /* 0x0000000000007941 */ /* 0x000fea0003800000 */
.L_x_11618:
[----:B------:R-:W0:Y:S01]  /*6570*/  F2I.S64.TRUNC R2, R2 ;  /* 0x0000000200027311 */ /* 0x000e22000020d900 */
[----:B------:R-:W-:Y:S05]  /*6580*/  BRA `(.L_x_11599) ;  /* 0x00000000009c7947 */ /* 0x000fea0003800000 */
.L_x_11611:
        /* <DEDUP_REMOVED lines=14> */
.L_x_11625:
[----:B------:R-:W-:Y:S05]  /*6670*/  BSYNC B0 ;  /* 0x0000000000007941 */ /* 0x000fea0003800000 */
.L_x_11624:
[----:B------:R-:W0:Y:S01]  /*6680*/  F2I.S64.TRUNC R2, R2 ;  /* 0x0000000200027311 */ /* 0x000e22000020d900 */
[----:B------:R-:W-:Y:S05]  /*6690*/  BRA `(.L_x_11599) ;  /* 0x0000000000587947 */ /* 0x000fea0003800000 */
.L_x_11598:
        /* <DEDUP_REMOVED lines=16> */
.L_x_11626:
[----:B------:R-:W-:Y:S01]  /*67a0*/  CS2R R2, SRZ ;  /* 0x0000000000027805 */ /* 0x000fe2000001ff00 */
[----:B------:R-:W-:Y:S06]  /*67b0*/  BRA `(.L_x_11599) ;  /* 0x0000000000107947 */ /* 0x000fec0003800000 */
.L_x_11623:
[----:B------:R0:W5:Y:S01]  /*67c0*/  LDG.E.64 R2, desc[UR36][R4.64] ;  /* 0x0000002404027981 */ /* 0x000162000c1e1b00 */
[----:B------:R-:W-:Y:S05]  /*67d0*/  BRA `(.L_x_11599) ;  /* 0x0000000000087947 */ /* 0x000fea0003800000 */
.L_x_11622:
[----:B------:R0:W5:Y:S01]  /*67e0*/  LDG.E R2, desc[UR36][R4.64] ;  /* 0x0000002404027981 */ /* 0x000162000c1e1900 */
[----:B------:R-:W-:-:S11]  /*67f0*/  HFMA2.MMA R3, -RZ, RZ, 0, 0 ;  /* 0x00000000ff037435 */ /* 0x000fd600000001ff */
.L_x_11599:
        /* <DEDUP_REMOVED lines=51> */
.L_x_11632:
        /* <DEDUP_REMOVED lines=139> */
.L_x_11631:
        /* <DEDUP_REMOVED lines=76> */
.L_x_11634:
[----:B------:R-:W-:Y:S05]  /*78a0*/  BSYNC B1 ;  /* 0x0000000000017941 */ /* 0x000fea0003800000 */
.L_x_11633:
[----:B------:R-:W-:-:S04]  /*78b0*/  ISETP.NE.U32.AND P1, PT, R60, RZ, PT ;  /* 0x000000ff3c00720c */ /* 0x000fc80003f25070 */
[----:B------:R-:W-:-:S13]  /*78c0*/  ISETP.NE.OR.EX P0, PT, R62, RZ, P0, P1 ;  /* 0x000000ff3e00720c */ /* 0x000fda0000705710 */
[----:B------:R-:W-:Y:S05]  /*78d0*/  @!P0 BRA `(.L_x_11635) ;  /* 0x0000000000a08947 */ /* 0x000fea0003800000 */
.L_x_11630:
        /* <DEDUP_REMOVED lines=40> */
.L_x_11635:
[----:B------:R-:W-:Y:S05]  /*7b60*/  BSYNC B0 ;  /* 0x0000000000007941 */ /* 0x000fea0003800000 */
.L_x_11629:
        /* <DEDUP_REMOVED lines=47> */
.L_x_11627:
[----:B012345:R-:W-:-:S04]  /*7e60*/  LEA R56, P0, R2, UR4, 0x3 ;  /* 0x0000000402387c11 */ /* 0x03ffc8000f8018ff */
[----:B------:R-:W-:-:S06]  /*7e70*/  LEA.HI.X R57, R2, UR5, R3, 0x3, P0 ;  /* 0x0000000502397c11 */ /* 0x000fcc00080f1c03 */
[----:B------:R-:W5:Y:S03]  /*7e80*/  LDG.E.64 R56, desc[UR36][R56.64] ;  /* 0x0000002438387981 */ /* 0x000f66000c1e1b00 */
.L_x_11628:
        /* <DEDUP_REMOVED lines=23> */
.L_x_11637:
        /* <DEDUP_REMOVED lines=23> */
.L_x_11636:
[----:B------:R-:W-:Y:S05]  /*8170*/  @!P0 BRA `(.L_x_11638) ;  /* 0x0000000000608947 */ /* 0x000fea0003800000 */
[----:B------:R-:W-:Y:S01]  /*8180*/  BSSY B0, `(.L_x_11638) ;  /* 0x0000017000007945 */ /* 0x000fe20003800000 */
.L_x_11639:
        /* <DEDUP_REMOVED lines=23> */
.L_x_11638:
        /* <DEDUP_REMOVED lines=32> */
.L_x_11643:
[----:B------:R0:W-:Y:S01]  /*8500*/  STG.E.U8 desc[UR36][R16.64], RZ ;  /* 0x000000ff10007986 */ /* 0x0001e2000c101124 */
[----:B------:R-:W-:Y:S05]  /*8510*/  BRA `(.L_x_11645) ;  /* 0x00000004008c7947 */ /* 0x000fea0003800000 */
.L_x_11642:
        /* <DEDUP_REMOVED lines=8> */
.L_x_11647:
[----:B------:R3:W-:Y:S01]  /*85a0*/  STG.E desc[UR36][R16.64], RZ ;  /* 0x000000ff10007986 */ /* 0x0007e2000c101924 */
[----:B------:R-:W-:Y:S05]  /*85b0*/  BRA `(.L_x_11645) ;  /* 0x0000000400647947 */ /* 0x000fea0003800000 */
.L_x_11646:
[----:B------:R2:W-:Y:S01]  /*85c0*/  STG.E.U16 desc[UR36][R16.64], RZ ;  /* 0x000000ff10007986 */ /* 0x0005e2000c101524 */
[----:B------:R-:W-:Y:S05]  /*85d0*/  BRA `(.L_x_11645) ;  /* 0x00000004005c7947 */ /* 0x000fea0003800000 */
.L_x_11641:
        /* <DEDUP_REMOVED lines=8> */
.L_x_11649:
[----:B------:R0:W-:Y:S01]  /*8660*/  STG.E.U16 desc[UR36][R16.64], RZ ;  /* 0x000000ff10007986 */ /* 0x0001e2000c101524 */
[----:B------:R-:W-:Y:S05]  /*8670*/  BRA `(.L_x_11645) ;  /* 0x0000000400347947 */ /* 0x000fea0003800000 */
.L_x_11648:
        /* <DEDUP_REMOVED lines=8> */
.L_x_11651:
[----:B------:R0:W-:Y:S01]  /*8700*/  STG.E desc[UR36][R16.64], RZ ;  /* 0x000000ff10007986 */ /* 0x0001e2000c101924 */
[----:B------:R-:W-:Y:S05]  /*8710*/  BRA `(.L_x_11645) ;  /* 0x00000004000c7947 */ /* 0x000fea0003800000 */
.L_x_11650:
[----:B------:R0:W-:Y:S01]  /*8720*/  STG.E.64 desc[UR36][R16.64], RZ ;  /* 0x000000ff10007986 */ /* 0x0001e2000c101b24 */
[----:B------:R-:W-:Y:S05]  /*8730*/  BRA `(.L_x_11645) ;  /* 0x0000000400047947 */ /* 0x000fea0003800000 */
.L_x_11640:
        /* <DEDUP_REMOVED lines=10> */
.L_x_11654:
[----:B------:R0:W-:Y:S01]  /*87e0*/  STG.E.128 desc[UR36][R16.64], RZ ;  /* 0x000000ff10007986 */ /* 0x0001e2000c101d24 */
[----:B------:R-:W-:Y:S05]  /*87f0*/  BRA `(.L_x_11645) ;  /* 0x0000000000d47947 */ /* 0x000fea0003800000 */
.L_x_11653:
        /* <DEDUP_REMOVED lines=8> */
.L_x_11656:
[----:B------:R0:W-:Y:S01]  /*8880*/  STG.E.U8 desc[UR36][R16.64], RZ ;  /* 0x000000ff10007986 */ /* 0x0001e2000c101124 */
[----:B------:R-:W-:Y:S05]  /*8890*/  BRA `(.L_x_11645) ;  /* 0x0000000000ac7947 */ /* 0x000fea0003800000 */
.L_x_11655:
[----:B------:R0:W-:Y:S01]  /*88a0*/  STG.E.U16 desc[UR36][R16.64], RZ ;  /* 0x000000ff10007986 */ /* 0x0001e2000c101524 */
[----:B------:R-:W-:Y:S05]  /*88b0*/  BRA `(.L_x_11645) ;  /* 0x0000000000a47947 */ /* 0x000fea0003800000 */
.L_x_11652:
        /* <DEDUP_REMOVED lines=10> */
.L_x_11659:
[----:B------:R0:W-:Y:S01]  /*8960*/  STG.E.U8 desc[UR36][R16.64], RZ ;  /* 0x000000ff10007986 */ /* 0x0001e2000c101124 */
[----:B------:R-:W-:Y:S05]  /*8970*/  BRA `(.L_x_11645) ;  /* 0x0000000000747947 */ /* 0x000fea0003800000 */
.L_x_11658:
[----:B------:R0:W-:Y:S01]  /*8980*/  STG.E.U8 desc[UR36][R16.64], RZ ;  /* 0x000000ff10007986 */ /* 0x0001e2000c101124 */
[----:B------:R-:W-:Y:S05]  /*8990*/  BRA `(.L_x_11645) ;  /* 0x00000000006c7947 */ /* 0x000fea0003800000 */
.L_x_11657:
[----:B------:R-:W-:-:S13]  /*89a0*/  ISETP.NE.AND P0, PT, R0, 0x1c, PT ;  /* 0x0000001c0000780c */ /* 0x000fda0003f05270 */
[----:B------:R-:W-:Y:S05]  /*89b0*/  @!P0 BRA `(.L_x_11660) ;  /* 0x0000000000608947 */ /* 0x000fea0003800000 */
[----:B------:R-:W-:-:S13]  /*89c0*/  ISETP.NE.AND P0, PT, R0, 0x1d, PT ;  /* 0x0000001d0000780c */ /* 0x000fda0003f05270 */
[----:B------:R-:W-:Y:S05]  /*89d0*/  @!P0 BRA `(.L_x_11661) ;  /* 0x0000000000508947 */ /* 0x000fea0003800000 */
[----:B------:R-:W-:-:S13]  /*89e0*/  ISETP.NE.AND P0, PT, R0, 0x2c, PT ;  /* 0x0000002c0000780c */ /* 0x000fda0003f05270 */
[----:B------:R0:W-:Y:S01]  /*89f0*/  @!P0 STG.E.U8 desc[UR36][R16.64], RZ ;  /* 0x000000ff10008986 */ /* 0x0001e2000c101124 */
[----:B------:R-:W-:Y:S05]  /*8a00*/  @!P0 BRA `(.L_x_11645) ;  /* 0x0000000000508947 */ /* 0x000fea0003800000 */
.L_x_11644:
        /* <DEDUP_REMOVED lines=16> */
.L_x_11662:
[----:B------:R-:W-:Y:S05]  /*8b10*/  BRA `(.L_x_11645) ;  /* 0x00000000000c7947 */ /* 0x000fea0003800000 */
.L_x_11661:
[----:B------:R0:W-:Y:S01]  /*8b20*/  STG.E.64 desc[UR36][R16.64], RZ ;  /* 0x000000ff10007986 */ /* 0x0001e2000c101b24 */
[----:B------:R-:W-:Y:S05]  /*8b30*/  BRA `(.L_x_11645) ;  /* 0x0000000000047947 */ /* 0x000fea0003800000 */
.L_x_11660:
[----:B------:R0:W-:Y:S02]  /*8b40*/  STG.E desc[UR36][R16.64], RZ ;  /* 0x000000ff10007986 */ /* 0x0001e4000c101924 */
.L_x_11645:
[----:B------:R-:W-:-:S07]  /*8b50*/  VIADD R19, R19, 0x80 ;  /* 0x0000008013137836 */ /* 0x000fce0000000000 */
.L_x_11592:
[----:B------:R-:W-:Y:S05]  /*8b60*/  BSYNC B6 ;  /* 0x0000000000067941 */ /* 0x000fea0003800000 */
.L_x_11591:
        /* <DEDUP_REMOVED lines=307> */
.L_x_11665:
        /* <DEDUP_REMOVED lines=21> */
.L_x_11669:
[----:B------:R0:W5:Y:S01]  /*9ff0*/  LDG.E.U8 R2, desc[UR36][R4.64] ;  /* 0x0000002404027981 */ /* 0x000162000c1e1100 */
[----:B------:R-:W-:Y:S01]  /*a000*/  IMAD.MOV.U32 R3, RZ, RZ, RZ ;  /* 0x000000ffff037224 */ /* 0x000fe200078e00ff */
[----:B------:R-:W-:Y:S06]  /*a010*/  BRA `(.L_x_11671) ;  /* 0x0000000c00487947 */ /* 0x000fec0003800000 */
.L_x_11668:
        /* <DEDUP_REMOVED lines=8> */
.L_x_11673:
[----:B------:R-:W2:Y:S02]  /*a0a0*/  LDG.E R2, desc[UR36][R4.64] ;  /* 0x0000002404027981 */ /* 0x000ea4000c1e1900 */
[----:B--2---:R-:W-:Y:S01]  /*a0b0*/  SHF.R.S32.HI R3, RZ, 0x1f, R2 ;  /* 0x0000001fff037819 */ /* 0x004fe20000011402 */
[----:B------:R-:W-:Y:S06]  /*a0c0*/  BRA `(.L_x_11671) ;  /* 0x0000000c001c7947 */ /* 0x000fec0003800000 */
.L_x_11672:
[----:B------:R-:W2:Y:S02]  /*a0d0*/  LDG.E.S16 R2, desc[UR36][R4.64] ;  /* 0x0000002404027981 */ /* 0x000ea4000c1e1700 */
[----:B--2---:R-:W-:Y:S01]  /*a0e0*/  SHF.R.S32.HI R3, RZ, 0x1f, R2 ;  /* 0x0000001fff037819 */ /* 0x004fe20000011402 */
[----:B------:R-:W-:Y:S06]  /*a0f0*/  BRA `(.L_x_11671) ;  /* 0x0000000c00107947 */ /* 0x000fec0003800000 */
.L_x_11667:
        /* <DEDUP_REMOVED lines=9> */
.L_x_11675:
[----:B------:R-:W2:Y:S02]  /*a190*/  LDG.E.U16 R4, desc[UR36][R4.64] ;  /* 0x0000002404047981 */ /* 0x000ea4000c1e1500 */
[----:B--2---:R-:W-:-:S06]  /*a1a0*/  HADD2.F32 R2, -RZ, R4.H0_H0 ;  /* 0x20000004ff027230 */ /* 0x004fcc0000004100 */
[----:B------:R-:W0:Y:S01]  /*a1b0*/  F2I.S64.TRUNC R2, R2 ;  /* 0x0000000200027311 */ /* 0x000e22000020d900 */
[----:B------:R-:W-:Y:S05]  /*a1c0*/  BRA `(.L_x_11671) ;  /* 0x0000000800dc7947 */ /* 0x000fea0003800000 */
.L_x_11674:
        /* <DEDUP_REMOVED lines=9> */
.L_x_11677:
[----:B------:R-:W2:Y:S02]  /*a260*/  LDG.E.U16 R4, desc[UR36][R4.64] ;  /* 0x0000002404047981 */ /* 0x000ea4000c1e1500 */
[----:B--2---:R-:W-:-:S06]  /*a270*/  HADD2.F32 R2, -RZ, R4.H0_H0 ;  /* 0x20000004ff027230 */ /* 0x004fcc0000004100 */
[----:B------:R-:W0:Y:S01]  /*a280*/  F2I.S64.TRUNC R2, R2 ;  /* 0x0000000200027311 */ /* 0x000e22000020d900 */
[----:B------:R-:W-:Y:S05]  /*a290*/  BRA `(.L_x_11671) ;  /* 0x0000000800a87947 */ /* 0x000fea0003800000 */
.L_x_11676:
[----:B------:R-:W2:Y:S02]  /*a2a0*/  LDG.E.64 R2, desc[UR36][R4.64] ;  /* 0x0000002404027981 */ /* 0x000ea4000c1e1b00 */
[----:B--2---:R-:W0:Y:S01]  /*a2b0*/  F2I.S64.F64.TRUNC R2, R2 ;  /* 0x0000000200027311 */ /* 0x004e22000030d900 */
[----:B------:R-:W-:Y:S05]  /*a2c0*/  BRA `(.L_x_11671) ;  /* 0x00000008009c7947 */ /* 0x000fea0003800000 */
.L_x_11666:
        /* <DEDUP_REMOVED lines=13> */
.L_x_11680:
[----:B------:R-:W2:Y:S02]  /*a3a0*/  LDG.E.64 R2, desc[UR36][R4.64] ;  /* 0x0000002404027981 */ /* 0x000ea4000c1e1b00 */
[----:B--2---:R-:W0:Y:S01]  /*a3b0*/  F2I.S64.F64.TRUNC R2, R2 ;  /* 0x0000000200027311 */ /* 0x004e22000030d900 */
[----:B------:R-:W-:Y:S05]  /*a3c0*/  BRA `(.L_x_11671) ;  /* 0x00000008005c7947 */ /* 0x000fea0003800000 */
.L_x_11679:
        /* <DEDUP_REMOVED lines=27> */
.L_x_11682:
        /* <DEDUP_REMOVED lines=14> */
.L_x_11681:
[----:B------:R-:W2:Y:S02]  /*a660*/  LDG.E.U16 R2, desc[UR36][R4.64] ;  /* 0x0000002404027981 */ /* 0x000ea4000c1e1500 */
[----:B--2---:R-:W-:-:S06]  /*a670*/  IMAD.U32 R2, R2, 0x10000, RZ ;  /* 0x0001000002027824 */ /* 0x004fcc00078e00ff */
[----:B------:R-:W1:Y:S01]  /*a680*/  F2I.S64.TRUNC R2, R2 ;  /* 0x0000000200027311 */ /* 0x000e62000020d900 */
[----:B------:R-:W-:Y:S05]  /*a690*/  BRA `(.L_x_11671) ;  /* 0x0000000400a87947 */ /* 0x000fea0003800000 */
.L_x_11678:
        /* <DEDUP_REMOVED lines=11> */
.L_x_11685:
        /* <DEDUP_REMOVED lines=21> */
.L_x_11689:
[----:B------:R-:W-:Y:S05]  /*a8a0*/  BSYNC B1 ;  /* 0x0000000000017941 */ /* 0x000fea0003800000 */
.L_x_11688:
[----:B------:R-:W-:Y:S01]  /*a8b0*/  IMAD.SHL.U32 R2, R2, 0x100000, RZ ;  /* 0x0010000002027824 */ /* 0x000fe200078e00ff */
[----:B------:R-:W-:-:S04]  /*a8c0*/  LEA R3, R0, 0x3b800000, 0x17 ;  /* 0x3b80000000037811 */ /* 0x000fc800078eb8ff */
[----:B------:R-:W-:-:S07]  /*a8d0*/  LOP3.LUT R2, R3, R2, R4, 0xfe, !PT ;  /* 0x0000000203027212 */ /* 0x000fce00078efe04 */
.L_x_11687:
[----:B------:R-:W-:Y:S05]  /*a8e0*/  BSYNC B0 ;  /* 0x0000000000007941 */ /* 0x000fea0003800000 */
.L_x_11686:
[----:B------:R-:W4:Y:S01]  /*a8f0*/  F2I.S64.TRUNC R2, R2 ;  /* 0x0000000200027311 */ /* 0x000f22000020d900 */
[----:B------:R-:W-:Y:S05]  /*a900*/  BRA `(.L_x_11671) ;  /* 0x00000004000c7947 */ /* 0x000fea0003800000 */
.L_x_11684:
        /* <DEDUP_REMOVED lines=21> */
.L_x_11693:
[----:B------:R-:W-:Y:S05]  /*aa60*/  BSYNC B1 ;  /* 0x0000000000017941 */ /* 0x000fea0003800000 */
.L_x_11692:
[----:B------:R-:W-:Y:S02]  /*aa70*/  LEA R3, R0, 0x37800000, 0x17 ;  /* 0x3780000000037811 */ /* 0x000fe400078eb8ff */
[----:B------:R-:W-:-:S04]  /*aa80*/  SHF.L.U32 R2, R2, 0x15, RZ ;  /* 0x0000001502027819 */ /* 0x000fc800000006ff */
[----:B------:R-:W-:-:S07]  /*aa90*/  LOP3.LUT R2, R3, R2, R4, 0xfe, !PT ;  /* 0x0000000203027212 */ /* 0x000fce00078efe04 */
.L_x_11691:
[----:B------:R-:W-:Y:S05]  /*aaa0*/  BSYNC B0 ;  /* 0x0000000000007941 */ /* 0x000fea0003800000 */
.L_x_11690:
[----:B------:R-:W0:Y:S01]  /*aab0*/  F2I.S64.TRUNC R2, R2 ;  /* 0x0000000200027311 */ /* 0x000e22000020d900 */
[----:B------:R-:W-:Y:S05]  /*aac0*/  BRA `(.L_x_11671) ;  /* 0x00000000009c7947 */ /* 0x000fea0003800000 */
.L_x_11683:
        /* <DEDUP_REMOVED lines=14> */
.L_x_11697:
[----:B------:R-:W-:Y:S05]  /*abb0*/  BSYNC B0 ;  /* 0x0000000000007941 */ /* 0x000fea0003800000 */
.L_x_11696:
[----:B------:R-:W0:Y:S01]  /*abc0*/  F2I.S64.TRUNC R2, R2 ;  /* 0x0000000200027311 */ /* 0x000e22000020d900 */
[----:B------:R-:W-:Y:S05]  /*abd0*/  BRA `(.L_x_11671) ;  /* 0x0000000000587947 */ /* 0x000fea0003800000 */
.L_x_11670:
        /* <DEDUP_REMOVED lines=16> */
.L_x_11698:
[----:B------:R-:W-:Y:S01]  /*ace0*/  CS2R R2, SRZ ;  /* 0x0000000000027805 */ /* 0x000fe2000001ff00 */
[----:B------:R-:W-:Y:S06]  /*acf0*/  BRA `(.L_x_11671) ;  /* 0x0000000000107947 */ /* 0x000fec0003800000 */
.L_x_11695:
[----:B------:R0:W5:Y:S01]  /*ad00*/  LDG.E.64 R2, desc[UR36][R4.64] ;  /* 0x0000002404027981 */ /* 0x000162000c1e1b00 */
[----:B------:R-:W-:Y:S05]  /*ad10*/  BRA `(.L_x_11671) ;  /* 0x0000000000087947 */ /* 0x000fea0003800000 */
.L_x_11694:
[----:B------:R0:W5:Y:S01]  /*ad20*/  LDG.E R2, desc[UR36][R4.64] ;  /* 0x0000002404027981 */ /* 0x000162000c1e1900 */
[----:B------:R-:W-:-:S07]  /*ad30*/  IMAD.MOV.U32 R3, RZ, RZ, RZ ;  /* 0x000000ffff037224 */ /* 0x000fce00078e00ff */
.L_x_11671:
        /* <DEDUP_REMOVED lines=51> */
.L_x_11704:
        /* <DEDUP_REMOVED lines=139> */
.L_x_11703:
        /* <DEDUP_REMOVED lines=76> */
.L_x_11706:
[----:B------:R-:W-:Y:S05]  /*bde0*/  BSYNC B1 ;  /* 0x0000000000017941 */ /* 0x000fea0003800000 */
.L_x_11705:
[----:B------:R-:W-:-:S04]  /*bdf0*/  ISETP.NE.U32.AND P1, PT, R60, RZ, PT ;  /* 0x000000ff3c00720c */ /* 0x000fc80003f25070 */
[----:B------:R-:W-:-:S13]  /*be00*/  ISETP.NE.OR.EX P0, PT, R62, RZ, P0, P1 ;  /* 0x000000ff3e00720c */ /* 0x000fda0000705710 */
[----:B------:R-:W-:Y:S05]  /*be10*/  @!P0 BRA `(.L_x_11707) ;  /* 0x0000000000a08947 */ /* 0x000fea0003800000 */
.L_x_11702:
        /* <DEDUP_REMOVED lines=40> */
.L_x_11707:
[----:B------:R-:W-:Y:S05]  /*c0a0*/  BSYNC B0 ;  /* 0x0000000000007941 */ /* 0x000fea0003800000 */
.L_x_11701:
        /* <DEDUP_REMOVED lines=47> */
.L_x_11699:
[----:B012345:R-:W-:-:S04]  /*c3a0*/  LEA R56, P0, R2, UR4, 0x3 ;  /* 0x0000000402387c11 */ /* 0x03ffc8000f8018ff */
[----:B------:R-:W-:-:S06]  /*c3b0*/  LEA.HI.X R57, R2, UR5, R3, 0x3, P0 ;  /* 0x0000000502397c11 */ /* 0x000fcc00080f1c03 */
[----:B------:R-:W5:Y:S03]  /*c3c0*/  LDG.E.64 R56, desc[UR36][R56.64] ;  /* 0x0000002438387981 */ /* 0x000f66000c1e1b00 */
.L_x_11700:
        /* <DEDUP_REMOVED lines=23> */
.L_x_11709:
        /* <DEDUP_REMOVED lines=23> */
.L_x_11708:
[----:B------:R-:W-:Y:S05]  /*c6b0*/  @!P0 BRA `(.L_x_11710) ;  /* 0x0000000000608947 */ /* 0x000fea0003800000 */
[----:B------:R-:W-:Y:S01]  /*c6c0*/  BSSY B0, `(.L_x_11710) ;  /* 0x0000017000007945 */ /* 0x000fe20003800000 */
.L_x_11711:
        /* <DEDUP_REMOVED lines=23> */
.L_x_11710:
        /* <DEDUP_REMOVED lines=32> */
.L_x_11715:
[----:B------:R4:W-:Y:S01]  /*ca40*/  STG.E.U8 desc[UR36][R16.64], RZ ;  /* 0x000000ff10007986 */ /* 0x0009e2000c101124 */
[----:B------:R-:W-:Y:S05]  /*ca50*/  BRA `(.L_x_11717) ;  /* 0x00000004008c7947 */ /* 0x000fea0003800000 */
.L_x_11714:
        /* <DEDUP_REMOVED lines=8> */
.L_x_11719:
[----:B------:R2:W-:Y:S01]  /*cae0*/  STG.E desc[UR36][R16.64], RZ ;  /* 0x000000ff10007986 */ /* 0x0005e2000c101924 */
[----:B------:R-:W-:Y:S05]  /*caf0*/  BRA `(.L_x_11717) ;  /* 0x0000000400647947 */ /* 0x000fea0003800000 */
.L_x_11718:
[----:B------:R0:W-:Y:S01]  /*cb00*/  STG.E.U16 desc[UR36][R16.64], RZ ;  /* 0x000000ff10007986 */ /* 0x0001e2000c101524 */
[----:B------:R-:W-:Y:S05]  /*cb10*/  BRA `(.L_x_11717) ;  /* 0x00000004005c7947 */ /* 0x000fea0003800000 */
.L_x_11713:
        /* <DEDUP_REMOVED lines=8> */
.L_x_11721:
[----:B------:R0:W-:Y:S01]  /*cba0*/  STG.E.U16 desc[UR36][R16.64], RZ ;  /* 0x000000ff10007986 */ /* 0x0001e2000c101524 */
[----:B------:R-:W-:Y:S05]  /*cbb0*/  BRA `(.L_x_11717) ;  /* 0x0000000400347947 */ /* 0x000fea0003800000 */
.L_x_11720:
        /* <DEDUP_REMOVED lines=8> */
.L_x_11723:
[----:B------:R0:W-:Y:S01]  /*cc40*/  STG.E desc[UR36][R16.64], RZ ;  /* 0x000000ff10007986 */ /* 0x0001e2000c101924 */
[----:B------:R-:W-:Y:S05]  /*cc50*/  BRA `(.L_x_11717) ;  /* 0x00000004000c7947 */ /* 0x000fea0003800000 */
.L_x_11722:
[----:B------:R0:W-:Y:S01]  /*cc60*/  STG.E.64 desc[UR36][R16.64], RZ ;  /* 0x000000ff10007986 */ /* 0x0001e2000c101b24 */
[----:B------:R-:W-:Y:S05]  /*cc70*/  BRA `(.L_x_11717) ;  /* 0x0000000400047947 */ /* 0x000fea0003800000 */
.L_x_11712:
        /* <DEDUP_REMOVED lines=10> */
.L_x_11726:
[----:B------:R0:W-:Y:S01]  /*cd20*/  STG.E.128 desc[UR36][R16.64], RZ ;  /* 0x000000ff10007986 */ /* 0x0001e2000c101d24 */
[----:B------:R-:W-:Y:S05]  /*cd30*/  BRA `(.L_x_11717) ;  /* 0x0000000000d47947 */ /* 0x000fea0003800000 */
.L_x_11725:
        /* <DEDUP_REMOVED lines=8> */
.L_x_11728:
[----:B------:R0:W-:Y:S01]  /*cdc0*/  STG.E.U8 desc[UR36][R16.64], RZ ;  /* 0x000000ff10007986 */ /* 0x0001e2000c101124 */
[----:B------:R-:W-:Y:S05]  /*cdd0*/  BRA `(.L_x_11717) ;  /* 0x0000000000ac7947 */ /* 0x000fea0003800000 */
.L_x_11727:
[----:B------:R0:W-:Y:S01]  /*cde0*/  STG.E.U16 desc[UR36][R16.64], RZ ;  /* 0x000000ff10007986 */ /* 0x0001e2000c101524 */
[----:B------:R-:W-:Y:S05]  /*cdf0*/  BRA `(.L_x_11717) ;  /* 0x0000000000a47947 */ /* 0x000fea0003800000 */
.L_x_11724:
        /* <DEDUP_REMOVED lines=10> */
.L_x_11731:
[----:B------:R0:W-:Y:S01]  /*cea0*/  STG.E.U8 desc[UR36][R16.64], RZ ;  /* 0x000000ff10007986 */ /* 0x0001e2000c101124 */
[----:B------:R-:W-:Y:S05]  /*ceb0*/  BRA `(.L_x_11717) ;  /* 0x0000000000747947 */ /* 0x000fea0003800000 */
.L_x_11730:
[----:B------:R0:W-:Y:S01]  /*cec0*/  STG.E.U8 desc[UR36][R16.64], RZ ;  /* 0x000000ff10007986 */ /* 0x0001e2000c101124 */
[----:B------:R-:W-:Y:S05]  /*ced0*/  BRA `(.L_x_11717) ;  /* 0x00000000006c7947 */ /* 0x000fea0003800000 */
.L_x_11729:
[----:B------:R-:W-:-:S13]  /*cee0*/  ISETP.NE.AND P0, PT, R0, 0x1c, PT ;  /* 0x0000001c0000780c */ /* 0x000fda0003f05270 */
[----:B------:R-:W-:Y:S05]  /*cef0*/  @!P0 BRA `(.L_x_11732) ;  /* 0x0000000000608947 */ /* 0x000fea0003800000 */
[----:B------:R-:W-:-:S13]  /*cf00*/  ISETP.NE.AND P0, PT, R0, 0x1d, PT ;  /* 0x0000001d0000780c */ /* 0x000fda0003f05270 */
[----:B------:R-:W-:Y:S05]  /*cf10*/  @!P0 BRA `(.L_x_11733) ;  /* 0x0000000000508947 */ /* 0x000fea0003800000 */
[----:B------:R-:W-:-:S13]  /*cf20*/  ISETP.NE.AND P0, PT, R0, 0x2c, PT ;  /* 0x0000002c0000780c */ /* 0x000fda0003f05270 */
[----:B------:R0:W-:Y:S01]  /*cf30*/  @!P0 STG.E.U8 desc[UR36][R16.64], RZ ;  /* 0x000000ff10008986 */ /* 0x0001e2000c101124 */
[----:B------:R-:W-:Y:S05]  /*cf40*/  @!P0 BRA `(.L_x_11717) ;  /* 0x0000000000508947 */ /* 0x000fea0003800000 */
.L_x_11716:
        /* <DEDUP_REMOVED lines=16> */
.L_x_11734:
[----:B------:R-:W-:Y:S05]  /*d050*/  BRA `(.L_x_11717) ;  /* 0x00000000000c7947 */ /* 0x000fea0003800000 */
.L_x_11733:
[----:B------:R0:W-:Y:S01]  /*d060*/  STG.E.64 desc[UR36][R16.64], RZ ;  /* 0x000000ff10007986 */ /* 0x0001e2000c101b24 */
[----:B------:R-:W-:Y:S05]  /*d070*/  BRA `(.L_x_11717) ;  /* 0x0000000000047947 */ /* 0x000fea0003800000 */
.L_x_11732:
[----:B------:R0:W-:Y:S02]  /*d080*/  STG.E desc[UR36][R16.64], RZ ;  /* 0x000000ff10007986 */ /* 0x0001e4000c101924 */
.L_x_11717:
[----:B------:R-:W-:-:S07]  /*d090*/  IADD3 R19, R19, 0x80, RZ ;  /* 0x0000008013137810 */ /* 0x000fce0007ffe0ff */
.L_x_11664:
[----:B------:R-:W-:Y:S05]  /*d0a0*/  BSYNC B6 ;  /* 0x0000000000067941 */ /* 0x000fea0003800000 */
.L_x_11663:
        /* <DEDUP_REMOVED lines=306> */
.L_x_11735:
        /* <DEDUP_REMOVED lines=21> */
.L_x_11739:
[----:B------:R0:W5:Y:S01]  /*e520*/  LDG.E.U8 R4, desc[UR36][R2.64] ;  /* 0x0000002402047981 */ /* 0x000162000c1e1100 */
[----:B------:R-:W-:Y:S01]  /*e530*/  IMAD.MOV.U32 R5, RZ, RZ, RZ ;  /* 0x000000ffff057224 */ /* 0x000fe200078e00ff */
[----:B------:R-:W-:Y:S06]  /*e540*/  BRA `(.L_x_11741) ;  /* 0x0000000c00487947 */ /* 0x000fec0003800000 */
.L_x_11738:
        /* <DEDUP_REMOVED lines=8> */
.L_x_11743:
[----:B------:R-:W2:Y:S02]  /*e5d0*/  LDG.E R4, desc[UR36][R2.64] ;  /* 0x0000002402047981 */ /* 0x000ea4000c1e1900 */
[----:B--2---:R-:W-:Y:S01]  /*e5e0*/  SHF.R.S32.HI R5, RZ, 0x1f, R4 ;  /* 0x0000001fff057819 */ /* 0x004fe20000011404 */
[----:B------:R-:W-:Y:S06]  /*e5f0*/  BRA `(.L_x_11741) ;  /* 0x0000000c001c7947 */ /* 0x000fec0003800000 */
.L_x_11742:
[----:B------:R-:W2:Y:S02]  /*e600*/  LDG.E.S16 R4, desc[UR36][R2.64] ;  /* 0x0000002402047981 */ /* 0x000ea4000c1e1700 */
[----:B--2---:R-:W-:Y:S01]  /*e610*/  SHF.R.S32.HI R5, RZ, 0x1f, R4 ;  /* 0x0000001fff057819 */ /* 0x004fe20000011404 */
[----:B------:R-:W-:Y:S06]  /*e620*/  BRA `(.L_x_11741) ;  /* 0x0000000c00107947 */ /* 0x000fec0003800000 */
.L_x_11737:
        /* <DEDUP_REMOVED lines=9> */
.L_x_11745:
[----:B------:R-:W2:Y:S02]  /*e6c0*/  LDG.E.U16 R2, desc[UR36][R2.64] ;  /* 0x0000002402027981 */ /* 0x000ea4000c1e1500 */
[----:B--2---:R-:W-:-:S06]  /*e6d0*/  HADD2.F32 R4, -RZ, R2.H0_H0 ;  /* 0x20000002ff047230 */ /* 0x004fcc0000004100 */
[----:B------:R-:W2:Y:S01]  /*e6e0*/  F2I.S64.TRUNC R4, R4 ;  /* 0x0000000400047311 */ /* 0x000ea2000020d900 */
[----:B------:R-:W-:Y:S05]  /*e6f0*/  BRA `(.L_x_11741) ;  /* 0x0000000800dc7947 */ /* 0x000fea0003800000 */
.L_x_11744:
        /* <DEDUP_REMOVED lines=9> */
.L_x_11747:
[----:B------:R-:W2:Y:S02]  /*e790*/  LDG.E.U16 R2, desc[UR36][R2.64] ;  /* 0x0000002402027981 */ /* 0x000ea4000c1e1500 */
[----:B--2---:R-:W-:-:S06]  /*e7a0*/  HADD2.F32 R4, -RZ, R2.H0_H0 ;  /* 0x20000002ff047230 */ /* 0x004fcc0000004100 */
[----:B------:R-:W0:Y:S01]  /*e7b0*/  F2I.S64.TRUNC R4, R4 ;  /* 0x0000000400047311 */ /* 0x000e22000020d900 */
[----:B------:R-:W-:Y:S05]  /*e7c0*/  BRA `(.L_x_11741) ;  /* 0x0000000800a87947 */ /* 0x000fea0003800000 */
.L_x_11746:
[----:B------:R-:W2:Y:S02]  /*e7d0*/  LDG.E.64 R2, desc[UR36][R2.64] ;  /* 0x0000002402027981 */ /* 0x000ea4000c1e1b00 */
[----:B--2---:R3:W4:Y:S01]  /*e7e0*/  F2I.S64.F64.TRUNC R4, R2 ;  /* 0x0000000200047311 */ /* 0x004722000030d900 */
[----:B------:R-:W-:Y:S05]  /*e7f0*/  BRA `(.L_x_11741) ;  /* 0x00000008009c7947 */ /* 0x000fea0003800000 */
.L_x_11736:
        /* <DEDUP_REMOVED lines=13> */
.L_x_11750:
[----:B------:R-:W2:Y:S02]  /*e8d0*/  LDG.E.64 R2, desc[UR36][R2.64] ;  /* 0x0000002402027981 */ /* 0x000ea4000c1e1b00 */
[----:B--2---:R0:W1:Y:S01]  /*e8e0*/  F2I.S64.F64.TRUNC R4, R2 ;  /* 0x0000000200047311 */ /* 0x004062000030d900 */
[----:B------:R-:W-:Y:S05]  /*e8f0*/  BRA `(.L_x_11741) ;  /* 0x00000008005c7947 */ /* 0x000fea0003800000 */
.L_x_11749:
        /* <DEDUP_REMOVED lines=27> */
.L_x_11752:
        /* <DEDUP_REMOVED lines=14> */
.L_x_11751:
[----:B------:R-:W2:Y:S02]  /*eb90*/  LDG.E.U16 R4, desc[UR36][R2.64] ;  /* 0x0000002402047981 */ /* 0x000ea4000c1e1500 */
[----:B--2---:R-:W-:-:S06]  /*eba0*/  SHF.L.U32 R4, R4, 0x10, RZ ;  /* 0x0000001004047819 */ /* 0x004fcc00000006ff */
[----:B------:R-:W0:Y:S01]  /*ebb0*/  F2I.S64.TRUNC R4, R4 ;  /* 0x0000000400047311 */ /* 0x000e22000020d900 */
[----:B------:R-:W-:Y:S05]  /*ebc0*/  BRA `(.L_x_11741) ;  /* 0x0000000400a87947 */ /* 0x000fea0003800000 */
.L_x_11748:
        /* <DEDUP_REMOVED lines=11> */
.L_x_11755:
        /* <DEDUP_REMOVED lines=21> */
.L_x_11759:
[----:B------:R-:W-:Y:S05]  /*edd0*/  BSYNC B1 ;  /* 0x0000000000017941 */ /* 0x000fea0003800000 */
.L_x_11758:
[----:B------:R-:W-:Y:S02]  /*ede0*/  LEA R3, R0, 0x3b800000, 0x17 ;  /* 0x3b80000000037811 */ /* 0x000fe400078eb8ff */
[----:B------:R-:W-:-:S04]  /*edf0*/  SHF.L.U32 R2, R2, 0x14, RZ ;  /* 0x0000001402027819 */ /* 0x000fc800000006ff */
[----:B------:R-:W-:-:S07]  /*ee00*/  LOP3.LUT R4, R3, R2, R4, 0xfe, !PT ;  /* 0x0000000203047212 */ /* 0x000fce00078efe04 */
.L_x_11757:
[----:B------:R-:W-:Y:S05]  /*ee10*/  BSYNC B0 ;  /* 0x0000000000007941 */ /* 0x000fea0003800000 */
.L_x_11756:
[----:B------:R-:W0:Y:S01]  /*ee20*/  F2I.S64.TRUNC R4, R4 ;  /* 0x0000000400047311 */ /* 0x000e22000020d900 */
[----:B------:R-:W-:Y:S05]  /*ee30*/  BRA `(.L_x_11741) ;  /* 0x00000004000c7947 */ /* 0x000fea0003800000 */
.L_x_11754:
        /* <DEDUP_REMOVED lines=21> */
.L_x_11763:
[----:B------:R-:W-:Y:S05]  /*ef90*/  BSYNC B1 ;  /* 0x0000000000017941 */ /* 0x000fea0003800000 */
.L_x_11762:
[----:B------:R-:W-:Y:S01]  /*efa0*/  IMAD.SHL.U32 R2, R2, 0x200000, RZ ;  /* 0x0020000002027824 */ /* 0x000fe200078e00ff */
[----:B------:R-:W-:-:S04]  /*efb0*/  LEA R3, R0, 0x37800000, 0x17 ;  /* 0x3780000000037811 */ /* 0x000fc800078eb8ff */
[----:B------:R-:W-:-:S07]  /*efc0*/  LOP3.LUT R4, R3, R2, R4, 0xfe, !PT ;  /* 0x0000000203047212 */ /* 0x000fce00078efe04 */
.L_x_11761:
[----:B------:R-:W-:Y:S05]  /*efd0*/  BSYNC B0 ;  /* 0x0000000000007941 */ /* 0x000fea0003800000 */
.L_x_11760:
[----:B------:R-:W0:Y:S01]  /*efe0*/  F2I.S64.TRUNC R4, R4 ;  /* 0x0000000400047311 */ /* 0x000e22000020d900 */
[----:B------:R-:W-:Y:S05]  /*eff0*/  BRA `(.L_x_11741) ;  /* 0x00000000009c7947 */ /* 0x000fea0003800000 */
.L_x_11753:
        /* <DEDUP_REMOVED lines=14> */
.L_x_11767:
[----:B------:R-:W-:Y:S05]  /*f0e0*/  BSYNC B0 ;  /* 0x0000000000007941 */ /* 0x000fea0003800000 */
.L_x_11766:
[----:B------:R-:W0:Y:S01]  /*f0f0*/  F2I.S64.TRUNC R4, R4 ;  /* 0x0000000400047311 */ /* 0x000e22000020d900 */
[----:B------:R-:W-:Y:S05]  /*f100*/  BRA `(.L_x_11741) ;  /* 0x0000000000587947 */ /* 0x000fea0003800000 */
.L_x_11740:
        /* <DEDUP_REMOVED lines=16> */
.L_x_11768:
[----:B------:R-:W-:Y:S01]  /*f210*/  CS2R R4, SRZ ;  /* 0x0000000000047805 */ /* 0x000fe2000001ff00 */
[----:B------:R-:W-:Y:S06]  /*f220*/  BRA `(.L_x_11741) ;  /* 0x0000000000107947 */ /* 0x000fec0003800000 */
.L_x_11765:
[----:B------:R0:W5:Y:S01]  /*f230*/  LDG.E.64 R4, desc[UR36][R2.64] ;  /* 0x0000002402047981 */ /* 0x000162000c1e1b00 */
[----:B------:R-:W-:Y:S05]  /*f240*/  BRA `(.L_x_11741) ;  /* 0x0000000000087947 */ /* 0x000fea0003800000 */
.L_x_11764:
[----:B------:R0:W5:Y:S01]  /*f250*/  LDG.E R4, desc[UR36][R2.64] ;  /* 0x0000002402047981 */ /* 0x000162000c1e1900 */
[----:B------:R-:W-:-:S07]  /*f260*/  MOV R5, RZ ;  /* 0x000000ff00057202 */ /* 0x000fce0000000f00 */
.L_x_11741:
        /* <DEDUP_REMOVED lines=51> */
.L_x_11774:
        /* <DEDUP_REMOVED lines=139> */
.L_x_11773:
        /* <DEDUP_REMOVED lines=76> */
.L_x_11776:
[----:B------:R-:W-:Y:S05]  /*10310*/  BSYNC B1 ;  /* 0x0000000000017941 */ /* 0x000fea0003800000 */
.L_x_11775:
[----:B------:R-:W-:-:S04]  /*10320*/  ISETP.NE.U32.AND P1, PT, R60, RZ, PT ;  /* 0x000000ff3c00720c */ /* 0x000fc80003f25070 */
[----:B------:R-:W-:-:S13]  /*10330*/  ISETP.NE.OR.EX P0, PT, R61, RZ, P0, P1 ;  /* 0x000000ff3d00720c */ /* 0x000fda0000705710 */
[----:B------:R-:W-:Y:S05]  /*10340*/  @!P0 BRA `(.L_x_11777) ;  /* 0x0000000000a08947 */ /* 0x000fea0003800000 */
.L_x_11772:
        /* <DEDUP_REMOVED lines=40> */
.L_x_11777:
[----:B------:R-:W-:Y:S05]  /*105d0*/  BSYNC B0 ;  /* 0x0000000000007941 */ /* 0x000fea0003800000 */
.L_x_11771:
        /* <DEDUP_REMOVED lines=47> */
.L_x_11769:
[----:B012-45:R-:W-:-:S04]  /*108d0*/  LEA R50, P0, R4, UR4, 0x3 ;  /* 0x0000000404327c11 */ /* 0x037fc8000f8018ff */
[----:B------:R-:W-:-:S06]  /*108e0*/  LEA.HI.X R51, R4, UR5, R5, 0x3, P0 ;  /* 0x0000000504337c11 */ /* 0x000fcc00080f1c05 */
[----:B------:R-:W5:Y:S03]  /*108f0*/  LDG.E.64 R50, desc[UR36][R50.64] ;  /* 0x0000002432327981 */ /* 0x000f66000c1e1b00 */
.L_x_11770:
        /* <DEDUP_REMOVED lines=23> */
.L_x_11779:
        /* <DEDUP_REMOVED lines=23> */
.L_x_11778:
[----:B------:R-:W-:Y:S05]  /*10be0*/  @!P0 BRA `(.L_x_11780) ;  /* 0x0000000000608947 */ /* 0x000fea0003800000 */
[----:B------:R-:W-:Y:S01]  /*10bf0*/  BSSY B0, `(.L_x_11780) ;  /* 0x0000017000007945 */ /* 0x000fe20003800000 */
.L_x_11781:
        /* <DEDUP_REMOVED lines=23> */
.L_x_11780:
        /* <DEDUP_REMOVED lines=32> */
.L_x_11785:
[----:B------:R-:W-:Y:S01]  /*10f70*/  STG.E.U8 desc[UR36][R16.64], RZ ;  /* 0x000000ff10007986 */ /* 0x000fe2000c101124 */
[----:B------:R-:W-:Y:S05]  /*10f80*/  EXIT ;  /* 0x000000000000794d */ /* 0x000fea0003800000 */
.L_x_11784:
        /* <DEDUP_REMOVED lines=8> */
.L_x_11788:
[----:B------:R-:W-:Y:S01]  /*11010*/  STG.E desc[UR36][R16.64], RZ ;  /* 0x000000ff10007986 */ /* 0x000fe2000c101924 */
[----:B------:R-:W-:Y:S05]  /*11020*/  EXIT ;  /* 0x000000000000794d */ /* 0x000fea0003800000 */
.L_x_11787:
[----:B------:R-:W-:Y:S01]  /*11030*/  STG.E.U16 desc[UR36][R16.64], RZ ;  /* 0x000000ff10007986 */ /* 0x000fe2000c101524 */
[----:B------:R-:W-:Y:S05]  /*11040*/  EXIT ;  /* 0x000000000000794d */ /* 0x000fea0003800000 */
.L_x_11783:
        /* <DEDUP_REMOVED lines=8> */
.L_x_11790:
[----:B------:R-:W-:Y:S01]  /*110d0*/  STG.E.U16 desc[UR36][R16.64], RZ ;  /* 0x000000ff10007986 */ /* 0x000fe2000c101524 */
[----:B------:R-:W-:Y:S05]  /*110e0*/  EXIT ;  /* 0x000000000000794d */ /* 0x000fea0003800000 */
.L_x_11789:
        /* <DEDUP_REMOVED lines=8> */
.L_x_11792:
[----:B------:R-:W-:Y:S01]  /*11170*/  STG.E desc[UR36][R16.64], RZ ;  /* 0x000000ff10007986 */ /* 0x000fe2000c101924 */
[----:B------:R-:W-:Y:S05]  /*11180*/  EXIT ;  /* 0x000000000000794d */ /* 0x000fea0003800000 */
.L_x_11791:
[----:B------:R-:W-:Y:S01]  /*11190*/  STG.E.64 desc[UR36][R16.64], RZ ;  /* 0x000000ff10007986 */ /* 0x000fe2000c101b24 */
[----:B------:R-:W-:Y:S05]  /*111a0*/  EXIT ;  /* 0x000000000000794d */ /* 0x000fea0003800000 */
.L_x_11782:
        /* <DEDUP_REMOVED lines=10> */
.L_x_11795:
[----:B------:R-:W-:Y:S01]  /*11250*/  STG.E.128 desc[UR36][R16.64], RZ ;  /* 0x000000ff10007986 */ /* 0x000fe2000c101d24 */
[----:B------:R-:W-:Y:S05]  /*11260*/  EXIT ;  /* 0x000000000000794d */ /* 0x000fea0003800000 */
.L_x_11794:
        /* <DEDUP_REMOVED lines=8> */
.L_x_11797:
[----:B------:R-:W-:Y:S01]  /*112f0*/  STG.E.U8 desc[UR36][R16.64], RZ ;  /* 0x000000ff10007986 */ /* 0x000fe2000c101124 */
[----:B------:R-:W-:Y:S05]  /*11300*/  EXIT ;  /* 0x000000000000794d */ /* 0x000fea0003800000 */
.L_x_11796:
[----:B------:R-:W-:Y:S01]  /*11310*/  STG.E.U16 desc[UR36][R16.64], RZ ;  /* 0x000000ff10007986 */ /* 0x000fe2000c101524 */
[----:B------:R-:W-:Y:S05]  /*11320*/  EXIT ;  /* 0x000000000000794d */ /* 0x000fea0003800000 */
.L_x_11793:
        /* <DEDUP_REMOVED lines=10> */
.L_x_11800:
[----:B------:R-:W-:Y:S01]  /*113d0*/  STG.E.U8 desc[UR36][R16.64], RZ ;  /* 0x000000ff10007986 */ /* 0x000fe2000c101124 */
[----:B------:R-:W-:Y:S05]  /*113e0*/  EXIT ;  /* 0x000000000000794d */ /* 0x000fea0003800000 */
.L_x_11799:
[----:B------:R-:W-:Y:S01]  /*113f0*/  STG.E.U8 desc[UR36][R16.64], RZ ;  /* 0x000000ff10007986 */ /* 0x000fe2000c101124 */
[----:B------:R-:W-:Y:S05]  /*11400*/  EXIT ;  /* 0x000000000000794d */ /* 0x000fea0003800000 */
.L_x_11798:
[----:B------:R-:W-:-:S13]  /*11410*/  ISETP.NE.AND P0, PT, R0, 0x1c, PT ;  /* 0x0000001c0000780c */ /* 0x000fda0003f05270 */
[----:B------:R-:W-:Y:S05]  /*11420*/  @!P0 BRA `(.L_x_11801) ;  /* 0x0000000000608947 */ /* 0x000fea0003800000 */
[----:B------:R-:W-:-:S13]  /*11430*/  ISETP.NE.AND P0, PT, R0, 0x1d, PT ;  /* 0x0000001d0000780c */ /* 0x000fda0003f05270 */
[----:B------:R-:W-:Y:S05]  /*11440*/  @!P0 BRA `(.L_x_11802) ;  /* 0x0000000000508947 */ /* 0x000fea0003800000 */
[----:B------:R-:W-:-:S13]  /*11450*/  ISETP.NE.AND P0, PT, R0, 0x2c, PT ;  /* 0x0000002c0000780c */ /* 0x000fda0003f05270 */
[----:B------:R0:W-:Y:S01]  /*11460*/  @!P0 STG.E.U8 desc[UR36][R16.64], RZ ;  /* 0x000000ff10008986 */ /* 0x0001e2000c101124 */
[----:B------:R-:W-:Y:S05]  /*11470*/  @!P0 EXIT ;  /* 0x000000000000894d */ /* 0x000fea0003800000 */
.L_x_11786:
        /* <DEDUP_REMOVED lines=16> */
.L_x_11803:
[----:B------:R-:W-:Y:S05]  /*11580*/  EXIT ;  /* 0x000000000000794d */ /* 0x000fea0003800000 */
.L_x_11802:
[----:B------:R-:W-:Y:S01]  /*11590*/  STG.E.64 desc[UR36][R16.64], RZ ;  /* 0x000000ff10007986 */ /* 0x000fe2000c101b24 */
[----:B------:R-:W-:Y:S05]  /*115a0*/  EXIT ;  /* 0x000000000000794d */ /* 0x000fea0003800000 */
.L_x_11801:
[----:B------:R-:W-:Y:S01]  /*115b0*/  STG.E desc[UR36][R16.64], RZ ;  /* 0x000000ff10007986 */ /* 0x000fe2000c101924 */
[----:B------:R-:W-:Y:S05]  /*115c0*/  EXIT ;  /* 0x000000000000794d */ /* 0x000fea0003800000 */
.L_x_11804:
        /* <DEDUP_REMOVED lines=11> */
.L_x_18606:


//--------------------- .text._ZN2at6native27unrolled_elementwise_kernelIZZNS0_73_GLOBAL__N__c8866d80_35_SparseBinaryOpIntersectionKernel_cu_f5210f67_363642_sparse_binary_op_intersection_kernel_implINS2_18CUDAKernelLauncherENS2_36CUDAValueSelectionIntersectionKernelINS2_9RhsProjOpEEElLl8EEEvRNS_6TensorERKS8_SB_RKSt6vectorIlSaIlEERKSt8optionalIS8_ESK_bbENKUlvE3_clEvEUllE_St5arrayIPcLm2EELi4E23TrivialOffsetCalculatorILi1EjESR_NS0_6memory12LoadWithCastILi1EEENSS_13StoreWithCastILi1EEEEEviT_T0_T2_T3_T4_T5_ --------------------------
	.section	.text._ZN2at6native27unrolled_elementwise_kernelIZZNS0_73_GLOBAL__N__c8866d80_35_SparseBinaryOpIntersectionKernel_cu_f5210f67_363642_sparse_binary_op_intersection_kernel_implINS2_18CUDAKernelLauncherENS2_36CUDAValueSelectionIntersectionKernelINS2_9RhsProjOpEEElLl8EEEvRNS_6TensorERKS8_SB_RKSt6vectorIlSaIlEERKSt8optionalIS8_ESK_bbENKUlvE3_clEvEUllE_St5arrayIPcLm2EELi4E23TrivialOffsetCalculatorILi1EjESR_NS0_6memory12LoadWithCastILi1EEENSS_13StoreWithCastILi1EEEEEviT_T0_T2_T3_T4_T5_,"ax",@progbits
	.align	128
        .global         _ZN2at6native27unrolled_elementwise_kernelIZZNS0_73_GLOBAL__N__c8866d80_35_SparseBinaryOpIntersectionKernel_cu_f5210f67_363642_sparse_binary_op_intersection_kernel_implINS2_18CUDAKernelLauncherENS2_36CUDAValueSelectionIntersectionKernelINS2_9RhsProjOpEEElLl8EEEvRNS_6TensorERKS8_SB_RKSt6vectorIlSaIlEERKSt8optionalIS8_ESK_bbENKUlvE3_clEvEUllE_St5arrayIPcLm2EELi4E23TrivialOffsetCalculatorILi1EjESR_NS0_6memory12LoadWithCastILi1EEENSS_13StoreWithCastILi1EEEEEviT_T0_T2_T3_T4_T5_
        .type           _ZN2at6native27unrolled_elementwise_kernelIZZNS0_73_GLOBAL__N__c8866d80_35_SparseBinaryOpIntersectionKernel_cu_f5210f67_363642_sparse_binary_op_intersection_kernel_implINS2_18CUDAKernelLauncherENS2_36CUDAValueSelectionIntersectionKernelINS2_9RhsProjOpEEElLl8EEEvRNS_6TensorERKS8_SB_RKSt6vectorIlSaIlEERKSt8optionalIS8_ESK_bbENKUlvE3_clEvEUllE_St5arrayIPcLm2EELi4E23TrivialOffsetCalculatorILi1EjESR_NS0_6memory12LoadWithCastILi1EEENSS_13StoreWithCastILi1EEEEEviT_T0_T2_T3_T4_T5_,@function
        .size           _ZN2at6native27unrolled_elementwise_kernelIZZNS0_73_GLOBAL__N__c8866d80_35_SparseBinaryOpIntersectionKernel_cu_f5210f67_363642_sparse_binary_op_intersection_kernel_implINS2_18CUDAKernelLauncherENS2_36CUDAValueSelectionIntersectionKernelINS2_9RhsProjOpEEElLl8EEEvRNS_6TensorERKS8_SB_RKSt6vectorIlSaIlEERKSt8optionalIS8_ESK_bbENKUlvE3_clEvEUllE_St5arrayIPcLm2EELi4E23TrivialOffsetCalculatorILi1EjESR_NS0_6memory12LoadWithCastILi1EEENSS_13StoreWithCastILi1EEEEEviT_T0_T2_T3_T4_T5_,(.L_x_18607 - _ZN2at6native27unrolled_elementwise_kernelIZZNS0_73_GLOBAL__N__c8866d80_35_SparseBinaryOpIntersectionKernel_cu_f5210f67_363642_sparse_binary_op_intersection_kernel_implINS2_18CUDAKernelLauncherENS2_36CUDAValueSelectionIntersectionKernelINS2_9RhsProjOpEEElLl8EEEvRNS_6TensorERKS8_SB_RKSt6vectorIlSaIlEERKSt8optionalIS8_ESK_bbENKUlvE3_clEvEUllE_St5arrayIPcLm2EELi4E23TrivialOffsetCalculatorILi1EjESR_NS0_6memory12LoadWithCastILi1EEENSS_13StoreWithCastILi1EEEEEviT_T0_T2_T3_T4_T5_)
        .other          _ZN2at6native27unrolled_elementwise_kernelIZZNS0_73_GLOBAL__N__c8866d80_35_SparseBinaryOpIntersectionKernel_cu_f5210f67_363642_sparse_binary_op_intersection_kernel_implINS2_18CUDAKernelLauncherENS2_36CUDAValueSelectionIntersectionKernelINS2_9RhsProjOpEEElLl8EEEvRNS_6TensorERKS8_SB_RKSt6vectorIlSaIlEERKSt8optionalIS8_ESK_bbENKUlvE3_clEvEUllE_St5arrayIPcLm2EELi4E23TrivialOffsetCalculatorILi1EjESR_NS0_6memory12LoadWithCastILi1EEENSS_13StoreWithCastILi1EEEEEviT_T0_T2_T3_T4_T5_,@"STO_CUDA_ENTRY STV_DEFAULT"
_ZN2at6native27unrolled_elementwise_kernelIZZNS0_73_GLOBAL__N__c8866d80_35_SparseBinaryOpIntersectionKernel_cu_f5210f67_363642_sparse_binary_op_intersection_kernel_implINS2_18CUDAKernelLauncherENS2_36CUDAValueSelectionIntersectionKernelINS2_9RhsProjOpEEElLl8EEEvRNS_6TensorERKS8_SB_RKSt6vectorIlSaIlEERKSt8optionalIS8_ESK_bbENKUlvE3_clEvEUllE_St5arrayIPcLm2EELi4E23TrivialOffsetCalculatorILi1EjESR_NS0_6memory12LoadWithCastILi1EEENSS_13StoreWithCastILi1EEEEEviT_T0_T2_T3_T4_T5_:
.text._ZN2at6native27unrolled_elementwise_kernelIZZNS0_73_GLOBAL__N__c8866d80_35_SparseBinaryOpIntersectionKernel_cu_f5210f67_363642_sparse_binary_op_intersection_kernel_implINS2_18CUDAKernelLauncherENS2_36CUDAValueSelectionIntersectionKernelINS2_9RhsProjOpEEElLl8EEEvRNS_6TensorERKS8_SB_RKSt6vectorIlSaIlEERKSt8optionalIS8_ESK_bbENKUlvE3_clEvEUllE_St5arrayIPcLm2EELi4E23TrivialOffsetCalculatorILi1EjESR_NS0_6memory12LoadWithCastILi1EEENSS_13StoreWithCastILi1EEEEEviT_T0_T2_T3_T4_T5_:
        /* <DEDUP_REMOVED lines=69> */
.L_x_11810:
[----:B------:R1:W5:Y:S01]  /*0450*/  LDG.E.U8 R24, desc[UR36][R4.64] ;  /* 0x0000002404187981 */ /* 0x000362000c1e1100 */
[----:B------:R-:W-:Y:S01]  /*0460*/  IMAD.MOV.U32 R25, RZ, RZ, RZ ;  /* 0x000000ffff197224 */ /* 0x000fe200078e00ff */
[----:B------:R-:W-:Y:S06]  /*0470*/  BRA `(.L_x_11812) ;  /* 0x0000000c004c7947 */ /* 0x000fec0003800000 */
.L_x_11809:
        /* <DEDUP_REMOVED lines=8> */
.L_x_11814:
[----:B------:R-:W2:Y:S02]  /*0500*/  LDG.E R24, desc[UR36][R4.64] ;  /* 0x0000002404187981 */ /* 0x000ea4000c1e1900 */
[----:B--2---:R-:W-:Y:S01]  /*0510*/  SHF.R.S32.HI R25, RZ, 0x1f, R24 ;  /* 0x0000001fff197819 */ /* 0x004fe20000011418 */
[----:B------:R-:W-:Y:S06]  /*0520*/  BRA `(.L_x_11812) ;  /* 0x0000000c00207947 */ /* 0x000fec0003800000 */
.L_x_11813:
[----:B------:R-:W2:Y:S02]  /*0530*/  LDG.E.S16 R24, desc[UR36][R4.64] ;  /* 0x0000002404187981 */ /* 0x000ea4000c1e1700 */
[----:B--2---:R-:W-:Y:S01]  /*0540*/  SHF.R.S32.HI R25, RZ, 0x1f, R24 ;  /* 0x0000001fff197819 */ /* 0x004fe20000011418 */
[----:B------:R-:W-:Y:S06]  /*0550*/  BRA `(.L_x_11812) ;  /* 0x0000000c00147947 */ /* 0x000fec0003800000 */
.L_x_11808:
        /* <DEDUP_REMOVED lines=9> */
.L_x_11816:
[----:B------:R-:W2:Y:S02]  /*05f0*/  LDG.E.U16 R4, desc[UR36][R4.64] ;  /* 0x0000002404047981 */ /* 0x000ea4000c1e1500 */
[----:B--2---:R-:W-:-:S06]  /*0600*/  HADD2.F32 R24, -RZ, R4.H0_H0 ;  /* 0x20000004ff187230 */ /* 0x004fcc0000004100 */
[----:B------:R-:W0:Y:S01]  /*0610*/  F2I.S64.TRUNC R24, R24 ;  /* 0x0000001800187311 */ /* 0x000e22000020d900 */
[----:B------:R-:W-:Y:S05]  /*0620*/  BRA `(.L_x_11812) ;  /* 0x0000000800e07947 */ /* 0x000fea0003800000 */
.L_x_11815:
        /* <DEDUP_REMOVED lines=9> */
.L_x_11818:
[----:B------:R-:W2:Y:S02]  /*06c0*/  LDG.E.U16 R4, desc[UR36][R4.64] ;  /* 0x0000002404047981 */ /* 0x000ea4000c1e1500 */
[----:B--2---:R-:W-:-:S06]  /*06d0*/  HADD2.F32 R24, -RZ, R4.H0_H0 ;  /* 0x20000004ff187230 */ /* 0x004fcc0000004100 */
[----:B------:R-:W4:Y:S01]  /*06e0*/  F2I.S64.TRUNC R24, R24 ;  /* 0x0000001800187311 */ /* 0x000f22000020d900 */
[----:B------:R-:W-:Y:S05]  /*06f0*/  BRA `(.L_x_11812) ;  /* 0x0000000800ac7947 */ /* 0x000fea0003800000 */
.L_x_11817:
[----:B------:R-:W2:Y:S02]  /*0700*/  LDG.E.64 R4, desc[UR36][R4.64] ;  /* 0x0000002404047981 */ /* 0x000ea4000c1e1b00 */
[----:B--2---:R2:W3:Y:S01]  /*0710*/  F2I.S64.F64.TRUNC R24, R4 ;  /* 0x0000000400187311 */ /* 0x0044e2000030d900 */
[----:B------:R-:W-:Y:S05]  /*0720*/  BRA `(.L_x_11812) ;  /* 0x0000000800a07947 */ /* 0x000fea0003800000 */
.L_x_11807:
        /* <DEDUP_REMOVED lines=13> */
.L_x_11821:
[----:B------:R-:W2:Y:S02]  /*0800*/  LDG.E.64 R4, desc[UR36][R4.64] ;  /* 0x0000002404047981 */ /* 0x000ea4000c1e1b00 */
[----:B--2---:R0:W1:Y:S01]  /*0810*/  F2I.S64.F64.TRUNC R24, R4 ;  /* 0x0000000400187311 */ /* 0x004062000030d900 */
[----:B------:R-:W-:Y:S05]  /*0820*/  BRA `(.L_x_11812) ;  /* 0x0000000800607947 */ /* 0x000fea0003800000 */
.L_x_11820:
        /* <DEDUP_REMOVED lines=27> */
.L_x_11823:
        /* <DEDUP_REMOVED lines=15> */
.L_x_11822:
[----:B------:R-:W2:Y:S02]  /*0ad0*/  LDG.E.U16 R24, desc[UR36][R4.64] ;  /* 0x0000002404187981 */ /* 0x000ea4000c1e1500 */
[----:B--2---:R-:W-:-:S06]  /*0ae0*/  IMAD.U32 R24, R24, 0x10000, RZ ;  /* 0x0001000018187824 */ /* 0x004fcc00078e00ff */
[----:B------:R-:W0:Y:S01]  /*0af0*/  F2I.S64.TRUNC R24, R24 ;  /* 0x0000001800187311 */ /* 0x000e22000020d900 */
[----:B------:R-:W-:Y:S05]  /*0b00*/  BRA `(.L_x_11812) ;  /* 0x0000000400a87947 */ /* 0x000fea0003800000 */
.L_x_11819:
        /* <DEDUP_REMOVED lines=11> */
.L_x_11826:
        /* <DEDUP_REMOVED lines=21> */
.L_x_11830:
[----:B------:R-:W-:Y:S05]  /*0d10*/  BSYNC B1 ;  /* 0x0000000000017941 */ /* 0x000fea0003800000 */
.L_x_11829:
[----:B------:R-:W-:Y:S01]  /*0d20*/  IMAD.SHL.U32 R3, R3, 0x100000, RZ ;  /* 0x0010000003037824 */ /* 0x000fe200078e00ff */
[----:B------:R-:W-:-:S04]  /*0d30*/  LEA R5, R0, 0x3b800000, 0x17 ;  /* 0x3b80000000057811 */ /* 0x000fc800078eb8ff */
[----:B------:R-:W-:-:S07]  /*0d40*/  LOP3.LUT R24, R5, R3, R24, 0xfe, !PT ;  /* 0x0000000305187212 */ /* 0x000fce00078efe18 */
.L_x_11828:
[----:B------:R-:W-:Y:S05]  /*0d50*/  BSYNC B0 ;  /* 0x0000000000007941 */ /* 0x000fea0003800000 */
.L_x_11827:
[----:B------:R-:W0:Y:S01]  /*0d60*/  F2I.S64.TRUNC R24, R24 ;  /* 0x0000001800187311 */ /* 0x000e22000020d900 */
[----:B------:R-:W-:Y:S05]  /*0d70*/  BRA `(.L_x_11812) ;  /* 0x00000004000c7947 */ /* 0x000fea0003800000 */
.L_x_11825:
        /* <DEDUP_REMOVED lines=21> */
.L_x_11834:
[----:B------:R-:W-:Y:S05]  /*0ed0*/  BSYNC B1 ;  /* 0x0000000000017941 */ /* 0x000fea0003800000 */
.L_x_11833:
[----:B------:R-:W-:Y:S01]  /*0ee0*/  IMAD.SHL.U32 R3, R3, 0x200000, RZ ;  /* 0x0020000003037824 */ /* 0x000fe200078e00ff */
[----:B------:R-:W-:-:S04]  /*0ef0*/  LEA R5, R0, 0x37800000, 0x17 ;  /* 0x3780000000057811 */ /* 0x000fc800078eb8ff */
[----:B------:R-:W-:-:S07]  /*0f00*/  LOP3.LUT R24, R5, R3, R24, 0xfe, !PT ;  /* 0x0000000305187212 */ /* 0x000fce00078efe18 */
.L_x_11832:
[----:B------:R-:W-:Y:S05]  /*0f10*/  BSYNC B0 ;  /* 0x0000000000007941 */ /* 0x000fea0003800000 */
.L_x_11831:
[----:B------:R-:W0:Y:S01]  /*0f20*/  F2I.S64.TRUNC R24, R24 ;  /* 0x0000001800187311 */ /* 0x000e22000020d900 */
[----:B------:R-:W-:Y:S05]  /*0f30*/  BRA `(.L_x_11812) ;  /* 0x00000000009c7947 */ /* 0x000fea0003800000 */
.L_x_11824:
        /* <DEDUP_REMOVED lines=14> */
.L_x_11838:
[----:B------:R-:W-:Y:S05]  /*1020*/  BSYNC B0 ;  /* 0x0000000000007941 */ /* 0x000fea0003800000 */
.L_x_11837:
[----:B------:R-:W0:Y:S01]  /*1030*/  F2I.S64.TRUNC R24, R24 ;  /* 0x0000001800187311 */ /* 0x000e22000020d900 */
[----:B------:R-:W-:Y:S05]  /*1040*/  BRA `(.L_x_11812) ;  /* 0x0000000000587947 */ /* 0x000fea0003800000 */
.L_x_11811:
        /* <DEDUP_REMOVED lines=16> */
.L_x_11839:
[----:B------:R-:W-:Y:S01]  /*1150*/  CS2R R24, SRZ ;  /* 0x0000000000187805 */ /* 0x000fe2000001ff00 */
[----:B------:R-:W-:Y:S06]  /*1160*/  BRA `(.L_x_11812) ;  /* 0x0000000000107947 */ /* 0x000fec0003800000 */
.L_x_11836:
[----:B------:R0:W5:Y:S01]  /*1170*/  LDG.E.64 R24, desc[UR36][R4.64] ;  /* 0x0000002404187981 */ /* 0x000162000c1e1b00 */
[----:B------:R-:W-:Y:S05]  /*1180*/  BRA `(.L_x_11812) ;  /* 0x0000000000087947 */ /* 0x000fea0003800000 */
.L_x_11835:
[----:B------:R0:W5:Y:S01]  /*1190*/  LDG.E R24, desc[UR36][R4.64] ;  /* 0x0000002404187981 */ /* 0x000162000c1e1900 */
[----:B------:R-:W-:-:S07]  /*11a0*/  IMAD.MOV.U32 R25, RZ, RZ, RZ ;  /* 0x000000ffff197224 */ /* 0x000fce00078e00ff */
.L_x_11812:
[----:B------:R-:W2:Y:S02]  /*11b0*/  S2R R26, SR_TID.X ;  /* 0x00000000001a7919 */ /* 0x000ea40000002100 */
[----:B--2---:R-:W-:-:S07]  /*11c0*/  VIADD R26, R26, 0x80 ;  /* 0x000000801a1a7836 */ /* 0x004fce0000000000 */
.L_x_11806:
[----:B------:R-:W-:Y:S05]  /*11d0*/  BSYNC B6 ;  /* 0x0000000000067941 */ /* 0x000fea0003800000 */
.L_x_11805:
        /* <DEDUP_REMOVED lines=25> */
.L_x_11845:
[----:B------:R0:W5:Y:S01]  /*1370*/  LDG.E.U8 R22, desc[UR36][R4.64] ;  /* 0x0000002404167981 */ /* 0x000162000c1e1100 */
[----:B------:R-:W-:Y:S01]  /*1380*/  IMAD.MOV.U32 R23, RZ, RZ, RZ ;  /* 0x000000ffff177224 */ /* 0x000fe200078e00ff */
[----:B------:R-:W-:Y:S06]  /*1390*/  BRA `(.L_x_11847) ;  /* 0x0000000c00487947 */ /* 0x000fec0003800000 */
.L_x_11844:
        /* <DEDUP_REMOVED lines=8> */
.L_x_11849:
[----:B------:R-:W2:Y:S02]  /*1420*/  LDG.E R22, desc[UR36][R4.64] ;  /* 0x0000002404167981 */ /* 0x000ea4000c1e1900 */
[----:B--2---:R-:W-:Y:S01]  /*1430*/  SHF.R.S32.HI R23, RZ, 0x1f, R22 ;  /* 0x0000001fff177819 */ /* 0x004fe20000011416 */
[----:B------:R-:W-:Y:S06]  /*1440*/  BRA `(.L_x_11847) ;  /* 0x0000000c001c7947 */ /* 0x000fec0003800000 */
.L_x_11848:
[----:B------:R-:W2:Y:S02]  /*1450*/  LDG.E.S16 R22, desc[UR36][R4.64] ;  /* 0x0000002404167981 */ /* 0x000ea4000c1e1700 */
[----:B--2---:R-:W-:Y:S01]  /*1460*/  SHF.R.S32.HI R23, RZ, 0x1f, R22 ;  /* 0x0000001fff177819 */ /* 0x004fe20000011416 */
[----:B------:R-:W-:Y:S06]  /*1470*/  BRA `(.L_x_11847) ;  /* 0x0000000c00107947 */ /* 0x000fec0003800000 */
.L_x_11843:
        /* <DEDUP_REMOVED lines=9> */
.L_x_11851:
[----:B------:R-:W2:Y:S02]  /*1510*/  LDG.E.U16 R4, desc[UR36][R4.64] ;  /* 0x0000002404047981 */ /* 0x000ea4000c1e1500 */
[----:B--2---:R-:W-:-:S06]  /*1520*/  HADD2.F32 R22, -RZ, R4.H0_H0 ;  /* 0x20000004ff167230 */ /* 0x004fcc0000004100 */
[----:B------:R-:W0:Y:S01]  /*1530*/  F2I.S64.TRUNC R22, R22 ;  /* 0x0000001600167311 */ /* 0x000e22000020d900 */
[----:B------:R-:W-:Y:S05]  /*1540*/  BRA `(.L_x_11847) ;  /* 0x0000000800dc7947 */ /* 0x000fea0003800000 */
.L_x_11850:
        /* <DEDUP_REMOVED lines=9> */
.L_x_11853:
[----:B------:R-:W2:Y:S02]  /*15e0*/  LDG.E.U16 R4, desc[UR36][R4.64] ;  /* 0x0000002404047981 */ /* 0x000ea4000c1e1500 */
[----:B--2---:R-:W-:-:S06]  /*15f0*/  HADD2.F32 R22, -RZ, R4.H0_H0 ;  /* 0x20000004ff167230 */ /* 0x004fcc0000004100 */
[----:B------:R-:W0:Y:S01]  /*1600*/  F2I.S64.TRUNC R22, R22 ;  /* 0x0000001600167311 */ /* 0x000e22000020d900 */
[----:B------:R-:W-:Y:S05]  /*1610*/  BRA `(.L_x_11847) ;  /* 0x0000000800a87947 */ /* 0x000fea0003800000 */
.L_x_11852:
[----:B------:R-:W2:Y:S02]  /*1620*/  LDG.E.64 R4, desc[UR36][R4.64] ;  /* 0x0000002404047981 */ /* 0x000ea4000c1e1b00 */
[----:B--2---:R0:W1:Y:S01]  /*1630*/  F2I.S64.F64.TRUNC R22, R4 ;  /* 0x0000000400167311 */ /* 0x004062000030d900 */
[----:B------:R-:W-:Y:S05]  /*1640*/  BRA `(.L_x_11847) ;  /* 0x00000008009c7947 */ /* 0x000fea0003800000 */
.L_x_11842:
        /* <DEDUP_REMOVED lines=13> */
.L_x_11856:
[----:B------:R-:W2:Y:S02]  /*1720*/  LDG.E.64 R4, desc[UR36][R4.64] ;  /* 0x0000002404047981 */ /* 0x000ea4000c1e1b00 */
[----:B--2---:R0:W1:Y:S01]  /*1730*/  F2I.S64.F64.TRUNC R22, R4 ;  /* 0x0000000400167311 */ /* 0x004062000030d900 */
[----:B------:R-:W-:Y:S05]  /*1740*/  BRA `(.L_x_11847) ;  /* 0x00000008005c7947 */ /* 0x000fea0003800000 */
.L_x_11855:
        /* <DEDUP_REMOVED lines=27> */
.L_x_11858:
        /* <DEDUP_REMOVED lines=14> */
.L_x_11857:
[----:B------:R-:W2:Y:S02]  /*19e0*/  LDG.E.U16 R22, desc[UR36][R4.64] ;  /* 0x0000002404167981 */ /* 0x000ea4000c1e1500 */
[----:B--2---:R-:W-:-:S06]  /*19f0*/  IMAD.U32 R22, R22, 0x10000, RZ ;  /* 0x0001000016167824 */ /* 0x004fcc00078e00ff */
[----:B------:R-:W0:Y:S01]  /*1a00*/  F2I.S64.TRUNC R22, R22 ;  /* 0x0000001600167311 */ /* 0x000e22000020d900 */
[----:B------:R-:W-:Y:S05]  /*1a10*/  BRA `(.L_x_11847) ;  /* 0x0000000400a87947 */ /* 0x000fea0003800000 */
.L_x_11854:
        /* <DEDUP_REMOVED lines=11> */
.L_x_11861:
        /* <DEDUP_REMOVED lines=21> */
.L_x_11865:
[----:B------:R-:W-:Y:S05]  /*1c20*/  BSYNC B1 ;  /* 0x0000000000017941 */ /* 0x000fea0003800000 */
.L_x_11864:
[----:B------:R-:W-:Y:S01]  /*1c30*/  IMAD.SHL.U32 R3, R3, 0x100000, RZ ;  /* 0x0010000003037824 */ /* 0x000fe200078e00ff */
[----:B------:R-:W-:-:S04]  /*1c40*/  LEA R5, R0, 0x3b800000, 0x17 ;  /* 0x3b80000000057811 */ /* 0x000fc800078eb8ff */
[----:B------:R-:W-:-:S07]  /*1c50*/  LOP3.LUT R22, R5, R3, R22, 0xfe, !PT ;  /* 0x0000000305167212 */ /* 0x000fce00078efe16 */
.L_x_11863:
[----:B------:R-:W-:Y:S05]  /*1c60*/  BSYNC B0 ;  /* 0x0000000000007941 */ /* 0x000fea0003800000 */
.L_x_11862:
[----:B------:R-:W0:Y:S01]  /*1c70*/  F2I.S64.TRUNC R22, R22 ;  /* 0x0000001600167311 */ /* 0x000e22000020d900 */
[----:B------:R-:W-:Y:S05]  /*1c80*/  BRA `(.L_x_11847) ;  /* 0x00000004000c7947 */ /* 0x000fea0003800000 */
.L_x_11860:
        /* <DEDUP_REMOVED lines=21> */
.L_x_11869:
[----:B------:R-:W-:Y:S05]  /*1de0*/  BSYNC B1 ;  /* 0x0000000000017941 */ /* 0x000fea0003800000 */
.L_x_11868:
[----:B------:R-:W-:Y:S01]  /*1df0*/  IMAD.SHL.U32 R3, R3, 0x200000, RZ ;  /* 0x0020000003037824 */ /* 0x000fe200078e00ff */
[----:B------:R-:W-:-:S04]  /*1e00*/  LEA R5, R0, 0x37800000, 0x17 ;  /* 0x3780000000057811 */ /* 0x000fc800078eb8ff */
[----:B------:R-:W-:-:S07]  /*1e10*/  LOP3.LUT R22, R5, R3, R22, 0xfe, !PT ;  /* 0x0000000305167212 */ /* 0x000fce00078efe16 */
.L_x_11867:
[----:B------:R-:W-:Y:S05]  /*1e20*/  BSYNC B0 ;  /* 0x0000000000007941 */ /* 0x000fea0003800000 */
.L_x_11866:
[----:B------:R-:W0:Y:S01]  /*1e30*/  F2I.S64.TRUNC R22, R22 ;  /* 0x0000001600167311 */ /* 0x000e22000020d900 */
[----:B------:R-:W-:Y:S05]  /*1e40*/  BRA `(.L_x_11847) ;  /* 0x00000000009c7947 */ /* 0x000fea0003800000 */
.L_x_11859:
        /* <DEDUP_REMOVED lines=14> */
.L_x_11873:
[----:B------:R-:W-:Y:S05]  /*1f30*/  BSYNC B0 ;  /* 0x0000000000007941 */ /* 0x000fea0003800000 */
.L_x_11872:
[----:B------:R-:W0:Y:S01]  /*1f40*/  F2I.S64.TRUNC R22, R22 ;  /* 0x0000001600167311 */ /* 0x000e22000020d900 */
[----:B------:R-:W-:Y:S05]  /*1f50*/  BRA `(.L_x_11847) ;  /* 0x0000000000587947 */ /* 0x000fea0003800000 */
.L_x_11846:
        /* <DEDUP_REMOVED lines=16> */
.L_x_11874:
[----:B------:R-:W-:Y:S01]  /*2060*/  CS2R R22, SRZ ;  /* 0x0000000000167805 */ /* 0x000fe2000001ff00 */
[----:B------:R-:W-:Y:S06]  /*2070*/  BRA `(.L_x_11847) ;  /* 0x0000000000107947 */ /* 0x000fec0003800000 */
.L_x_11871:
[----:B------:R0:W5:Y:S01]  /*2080*/  LDG.E.64 R22, desc[UR36][R4.64] ;  /* 0x0000002404167981 */ /* 0x000162000c1e1b00 */
[----:B------:R-:W-:Y:S05]  /*2090*/  BRA `(.L_x_11847) ;  /* 0x0000000000087947 */ /* 0x000fea0003800000 */
.L_x_11870:
[----:B------:R0:W5:Y:S01]  /*20a0*/  LDG.E R22, desc[UR36][R4.64] ;  /* 0x0000002404167981 */ /* 0x000162000c1e1900 */
[----:B------:R-:W-:-:S07]  /*20b0*/  IMAD.MOV.U32 R23, RZ, RZ, RZ ;  /* 0x000000ffff177224 */ /* 0x000fce00078e00ff */
.L_x_11847:
[----:B------:R-:W-:-:S07]  /*20c0*/  VIADD R26, R26, 0x80 ;  /* 0x000000801a1a7836 */ /* 0x000fce0000000000 */
.L_x_11841:
[----:B------:R-:W-:Y:S05]  /*20d0*/  BSYNC B6 ;  /* 0x0000000000067941 */ /* 0x000fea0003800000 */
.L_x_11840:
        /* <DEDUP_REMOVED lines=25> */
.L_x_11880:
[----:B------:R0:W5:Y:S01]  /*2270*/  LDG.E.U8 R18, desc[UR36][R4.64] ;  /* 0x0000002404127981 */ /* 0x000162000c1e1100 */
[----:B------:R-:W-:Y:S01]  /*2280*/  IMAD.MOV.U32 R19, RZ, RZ, RZ ;  /* 0x000000ffff137224 */ /* 0x000fe200078e00ff */
[----:B------:R-:W-:Y:S06]  /*2290*/  BRA `(.L_x_11882) ;  /* 0x0000000c00487947 */ /* 0x000fec0003800000 */
.L_x_11879:
        /* <DEDUP_REMOVED lines=8> */
.L_x_11884:
[----:B------:R-:W2:Y:S02]  /*2320*/  LDG.E R18, desc[UR36][R4.64] ;  /* 0x0000002404127981 */ /* 0x000ea4000c1e1900 */
[----:B--2---:R-:W-:Y:S01]  /*2330*/  SHF.R.S32.HI R19, RZ, 0x1f, R18 ;  /* 0x0000001fff137819 */ /* 0x004fe20000011412 */
[----:B------:R-:W-:Y:S06]  /*2340*/  BRA `(.L_x_11882) ;  /* 0x0000000c001c7947 */ /* 0x000fec0003800000 */
.L_x_11883:
[----:B------:R-:W2:Y:S02]  /*2350*/  LDG.E.S16 R18, desc[UR36][R4.64] ;  /* 0x0000002404127981 */ /* 0x000ea4000c1e1700 */
[----:B--2---:R-:W-:Y:S01]  /*2360*/  SHF.R.S32.HI R19, RZ, 0x1f, R18 ;  /* 0x0000001fff137819 */ /* 0x004fe20000011412 */
[----:B------:R-:W-:Y:S06]  /*2370*/  BRA `(.L_x_11882) ;  /* 0x0000000c00107947 */ /* 0x000fec0003800000 */
.L_x_11878:
        /* <DEDUP_REMOVED lines=9> */
.L_x_11886:
[----:B------:R-:W2:Y:S02]  /*2410*/  LDG.E.U16 R4, desc[UR36][R4.64] ;  /* 0x0000002404047981 */ /* 0x000ea4000c1e1500 */
[----:B--2---:R-:W-:-:S06]  /*2420*/  HADD2.F32 R18, -RZ, R4.H0_H0 ;  /* 0x20000004ff127230 */ /* 0x004fcc0000004100 */
[----:B------:R-:W0:Y:S01]  /*2430*/  F2I.S64.TRUNC R18, R18 ;  /* 0x0000001200127311 */ /* 0x000e22000020d900 */
[----:B------:R-:W-:Y:S05]  /*2440*/  BRA `(.L_x_11882) ;  /* 0x0000000800dc7947 */ /* 0x000fea0003800000 */
.L_x_11885:
        /* <DEDUP_REMOVED lines=9> */
.L_x_11888:
[----:B------:R-:W2:Y:S02]  /*24e0*/  LDG.E.U16 R4, desc[UR36][R4.64] ;  /* 0x0000002404047981 */ /* 0x000ea4000c1e1500 */
[----:B--2---:R-:W-:-:S06]  /*24f0*/  HADD2.F32 R18, -RZ, R4.H0_H0 ;  /* 0x20000004ff127230 */ /* 0x004fcc0000004100 */
[----:B------:R-:W0:Y:S01]  /*2500*/  F2I.S64.TRUNC R18, R18 ;  /* 0x0000001200127311 */ /* 0x000e22000020d900 */
[----:B------:R-:W-:Y:S05]  /*2510*/  BRA `(.L_x_11882) ;  /* 0x0000000800a87947 */ /* 0x000fea0003800000 */
.L_x_11887:
[----:B------:R-:W2:Y:S02]  /*2520*/  LDG.E.64 R4, desc[UR36][R4.64] ;  /* 0x0000002404047981 */ /* 0x000ea4000c1e1b00 */
[----:B--2---:R0:W1:Y:S01]  /*2530*/  F2I.S64.F64.TRUNC R18, R4 ;  /* 0x0000000400127311 */ /* 0x004062000030d900 */
[----:B------:R-:W-:Y:S05]  /*2540*/  BRA `(.L_x_11882) ;  /* 0x00000008009c7947 */ /* 0x000fea0003800000 */
.L_x_11877:
        /* <DEDUP_REMOVED lines=13> */
.L_x_11891:
[----:B------:R-:W2:Y:S02]  /*2620*/  LDG.E.64 R4, desc[UR36][R4.64] ;  /* 0x0000002404047981 */ /* 0x000ea4000c1e1b00 */
[----:B--2---:R0:W1:Y:S01]  /*2630*/  F2I.S64.F64.TRUNC R18, R4 ;  /* 0x0000000400127311 */ /* 0x004062000030d900 */
[----:B------:R-:W-:Y:S05]  /*2640*/  BRA `(.L_x_11882) ;  /* 0x00000008005c7947 */ /* 0x000fea0003800000 */
.L_x_11890:
        /* <DEDUP_REMOVED lines=27> */
.L_x_11893:
        /* <DEDUP_REMOVED lines=14> */
.L_x_11892:
[----:B------:R-:W2:Y:S02]  /*28e0*/  LDG.E.U16 R18, desc[UR36][R4.64] ;  /* 0x0000002404127981 */ /* 0x000ea4000c1e1500 */
[----:B--2---:R-:W-:-:S06]  /*28f0*/  IMAD.U32 R18, R18, 0x10000, RZ ;  /* 0x0001000012127824 */ /* 0x004fcc00078e00ff */
[----:B------:R-:W0:Y:S01]  /*2900*/  F2I.S64.TRUNC R18, R18 ;  /* 0x0000001200127311 */ /* 0x000e22000020d900 */
[----:B------:R-:W-:Y:S05]  /*2910*/  BRA `(.L_x_11882) ;  /* 0x0000000400a87947 */ /* 0x000fea0003800000 */
.L_x_11889:
        /* <DEDUP_REMOVED lines=11> */
.L_x_11896:
        /* <DEDUP_REMOVED lines=21> */
.L_x_11900:
[----:B------:R-:W-:Y:S05]  /*2b20*/  BSYNC B1 ;  /* 0x0000000000017941 */ /* 0x000fea0003800000 */
.L_x_11899:
[----:B------:R-:W-:Y:S01]  /*2b30*/  IMAD.SHL.U32 R3, R3, 0x100000, RZ ;  /* 0x0010000003037824 */ /* 0x000fe200078e00ff */
[----:B------:R-:W-:-:S04]  /*2b40*/  LEA R5, R0, 0x3b800000, 0x17 ;  /* 0x3b80000000057811 */ /* 0x000fc800078eb8ff */
[----:B------:R-:W-:-:S07]  /*2b50*/  LOP3.LUT R18, R5, R3, R18, 0xfe, !PT ;  /* 0x0000000305127212 */ /* 0x000fce00078efe12 */
.L_x_11898:
[----:B------:R-:W-:Y:S05]  /*2b60*/  BSYNC B0 ;  /* 0x0000000000007941 */ /* 0x000fea0003800000 */
.L_x_11897:
[----:B------:R-:W1:Y:S01]  /*2b70*/  F2I.S64.TRUNC R18, R18 ;  /* 0x0000001200127311 */ /* 0x000e62000020d900 */
[----:B------:R-:W-:Y:S05]  /*2b80*/  BRA `(.L_x_11882) ;  /* 0x00000004000c7947 */ /* 0x000fea0003800000 */
.L_x_11895:
        /* <DEDUP_REMOVED lines=21> */
.L_x_11904:
[----:B------:R-:W-:Y:S05]  /*2ce0*/  BSYNC B1 ;  /* 0x0000000000017941 */ /* 0x000fea0003800000 */
.L_x_11903:
[----:B------:R-:W-:Y:S01]  /*2cf0*/  IMAD.SHL.U32 R3, R3, 0x200000, RZ ;  /* 0x0020000003037824 */ /* 0x000fe200078e00ff */
[----:B------:R-:W-:-:S04]  /*2d00*/  LEA R5, R0, 0x37800000, 0x17 ;  /* 0x3780000000057811 */ /* 0x000fc800078eb8ff */
[----:B------:R-:W-:-:S07]  /*2d10*/  LOP3.LUT R18, R5, R3, R18, 0xfe, !PT ;  /* 0x0000000305127212 */ /* 0x000fce00078efe12 */
.L_x_11902:
[----:B------:R-:W-:Y:S05]  /*2d20*/  BSYNC B0 ;  /* 0x0000000000007941 */ /* 0x000fea0003800000 */
.L_x_11901:
[----:B------:R-:W2:Y:S01]  /*2d30*/  F2I.S64.TRUNC R18, R18 ;  /* 0x0000001200127311 */ /* 0x000ea2000020d900 */
[----:B------:R-:W-:Y:S05]  /*2d40*/  BRA `(.L_x_11882) ;  /* 0x00000000009c7947 */ /* 0x000fea0003800000 */
.L_x_11894:
        /* <DEDUP_REMOVED lines=14> */
.L_x_11908:
[----:B------:R-:W-:Y:S05]  /*2e30*/  BSYNC B0 ;  /* 0x0000000000007941 */ /* 0x000fea0003800000 */
.L_x_11907:
[----:B------:R-:W0:Y:S01]  /*2e40*/  F2I.S64.TRUNC R18, R18 ;  /* 0x0000001200127311 */ /* 0x000e22000020d900 */
[----:B------:R-:W-:Y:S05]  /*2e50*/  BRA `(.L_x_11882) ;  /* 0x0000000000587947 */ /* 0x000fea0003800000 */
.L_x_11881:
        /* <DEDUP_REMOVED lines=16> */
.L_x_11909:
[----:B------:R-:W-:Y:S01]  /*2f60*/  CS2R R18, SRZ ;  /* 0x0000000000127805 */ /* 0x000fe2000001ff00 */
[----:B------:R-:W-:Y:S06]  /*2f70*/  BRA `(.L_x_11882) ;  /* 0x0000000000107947 */ /* 0x000fec0003800000 */
.L_x_11906:
[----:B------:R0:W5:Y:S01]  /*2f80*/  LDG.E.64 R18, desc[UR36][R4.64] ;  /* 0x0000002404127981 */ /* 0x000162000c1e1b00 */
[----:B------:R-:W-:Y:S05]  /*2f90*/  BRA `(.L_x_11882) ;  /* 0x0000000000087947 */ /* 0x000fea0003800000 */
.L_x_11905:
[----:B------:R3:W5:Y:S01]  /*2fa0*/  LDG.E R18, desc[UR36][R4.64] ;  /* 0x0000002404127981 */ /* 0x000762000c1e1900 */
[----:B------:R-:W-:-:S07]  /*2fb0*/  IMAD.MOV.U32 R19, RZ, RZ, RZ ;  /* 0x000000ffff137224 */ /* 0x000fce00078e00ff */
.L_x_11882:
[----:B------:R-:W-:-:S07]  /*2fc0*/  VIADD R26, R26, 0x80 ;  /* 0x000000801a1a7836 */ /* 0x000fce0000000000 */
.L_x_11876:
[----:B------:R-:W-:Y:S05]  /*2fd0*/  BSYNC B6 ;  /* 0x0000000000067941 */ /* 0x000fea0003800000 */
.L_x_11875:
        /* <DEDUP_REMOVED lines=25> */
.L_x_11915:
[----:B------:R0:W5:Y:S01]  /*3170*/  LDG.E.U8 R16, desc[UR36][R4.64] ;  /* 0x0000002404107981 */ /* 0x000162000c1e1100 */
[----:B------:R-:W-:Y:S01]  /*3180*/  IMAD.MOV.U32 R17, RZ, RZ, RZ ;  /* 0x000000ffff117224 */ /* 0x000fe200078e00ff */
[----:B------:R-:W-:Y:S06]  /*3190*/  BRA `(.L_x_11911) ;  /* 0x0000000c00487947 */ /* 0x000fec0003800000 */
.L_x_11914:
        /* <DEDUP_REMOVED lines=8> */
.L_x_11918:
[----:B------:R-:W2:Y:S02]  /*3220*/  LDG.E R16, desc[UR36][R4.64] ;  /* 0x0000002404107981 */ /* 0x000ea4000c1e1900 */
[----:B--2---:R-:W-:Y:S01]  /*3230*/  SHF.R.S32.HI R17, RZ, 0x1f, R16 ;  /* 0x0000001fff117819 */ /* 0x004fe20000011410 */
[----:B------:R-:W-:Y:S06]  /*3240*/  BRA `(.L_x_11911) ;  /* 0x0000000c001c7947 */ /* 0x000fec0003800000 */
.L_x_11917:
[----:B------:R-:W2:Y:S02]  /*3250*/  LDG.E.S16 R16, desc[UR36][R4.64] ;  /* 0x0000002404107981 */ /* 0x000ea4000c1e1700 */
[----:B--2---:R-:W-:Y:S01]  /*3260*/  SHF.R.S32.HI R17, RZ, 0x1f, R16 ;  /* 0x0000001fff117819 */ /* 0x004fe20000011410 */
[----:B------:R-:W-:Y:S06]  /*3270*/  BRA `(.L_x_11911) ;  /* 0x0000000c00107947 */ /* 0x000fec0003800000 */
.L_x_11913:
        /* <DEDUP_REMOVED lines=9> */
.L_x_11920:
[----:B------:R-:W2:Y:S02]  /*3310*/  LDG.E.U16 R4, desc[UR36][R4.64] ;  /* 0x0000002404047981 */ /* 0x000ea4000c1e1500 */
[----:B--2---:R-:W-:-:S06]  /*3320*/  HADD2.F32 R16, -RZ, R4.H0_H0 ;  /* 0x20000004ff107230 */ /* 0x004fcc0000004100 */
[----:B------:R-:W0:Y:S01]  /*3330*/  F2I.S64.TRUNC R16, R16 ;  /* 0x0000001000107311 */ /* 0x000e22000020d900 */
[----:B------:R-:W-:Y:S05]  /*3340*/  BRA `(.L_x_11911) ;  /* 0x0000000800dc7947 */ /* 0x000fea0003800000 */
.L_x_11919:
        /* <DEDUP_REMOVED lines=9> */
.L_x_11922:
[----:B------:R-:W2:Y:S02]  /*33e0*/  LDG.E.U16 R4, desc[UR36][R4.64] ;  /* 0x0000002404047981 */ /* 0x000ea4000c1e1500 */
[----:B--2---:R-:W-:-:S06]  /*33f0*/  HADD2.F32 R16, -RZ, R4.H0_H0 ;  /* 0x20000004ff107230 */ /* 0x004fcc0000004100 */
[----:B------:R-:W0:Y:S01]  /*3400*/  F2I.S64.TRUNC R16, R16 ;  /* 0x0000001000107311 */ /* 0x000e22000020d900 */
[----:B------:R-:W-:Y:S05]  /*3410*/  BRA `(.L_x_11911) ;  /* 0x0000000800a87947 */ /* 0x000fea0003800000 */
.L_x_11921:
[----:B------:R-:W2:Y:S02]  /*3420*/  LDG.E.64 R4, desc[UR36][R4.64] ;  /* 0x0000002404047981 */ /* 0x000ea4000c1e1b00 */
[----:B--2---:R0:W1:Y:S01]  /*3430*/  F2I.S64.F64.TRUNC R16, R4 ;  /* 0x0000000400107311 */ /* 0x004062000030d900 */
[----:B------:R-:W-:Y:S05]  /*3440*/  BRA `(.L_x_11911) ;  /* 0x00000008009c7947 */ /* 0x000fea0003800000 */
.L_x_11912:
        /* <DEDUP_REMOVED lines=13> */
.L_x_11925:
[----:B------:R-:W2:Y:S02]  /*3520*/  LDG.E.64 R4, desc[UR36][R4.64] ;  /* 0x0000002404047981 */ /* 0x000ea4000c1e1b00 */
[----:B--2---:R0:W1:Y:S01]  /*3530*/  F2I.S64.F64.TRUNC R16, R4 ;  /* 0x0000000400107311 */ /* 0x004062000030d900 */
[----:B------:R-:W-:Y:S05]  /*3540*/  BRA `(.L_x_11911) ;  /* 0x00000008005c7947 */ /* 0x000fea0003800000 */
.L_x_11924:
        /* <DEDUP_REMOVED lines=27> */
.L_x_11927:
        /* <DEDUP_REMOVED lines=14> */
.L_x_11926:
[----:B------:R-:W2:Y:S02]  /*37e0*/  LDG.E.U16 R16, desc[UR36][R4.64] ;  /* 0x0000002404107981 */ /* 0x000ea4000c1e1500 */
[----:B--2---:R-:W-:-:S06]  /*37f0*/  IMAD.U32 R16, R16, 0x10000, RZ ;  /* 0x0001000010107824 */ /* 0x004fcc00078e00ff */
[----:B------:R-:W0:Y:S01]  /*3800*/  F2I.S64.TRUNC R16, R16 ;  /* 0x0000001000107311 */ /* 0x000e22000020d900 */
[----:B------:R-:W-:Y:S05]  /*3810*/  BRA `(.L_x_11911) ;  /* 0x0000000400a87947 */ /* 0x000fea0003800000 */
.L_x_11923:
        /* <DEDUP_REMOVED lines=11> */
.L_x_11930:
        /* <DEDUP_REMOVED lines=21> */
.L_x_11934:
[----:B------:R-:W-:Y:S05]  /*3a20*/  BSYNC B1 ;  /* 0x0000000000017941 */ /* 0x000fea0003800000 */
.L_x_11933:
[----:B------:R-:W-:Y:S01]  /*3a30*/  IMAD.SHL.U32 R2, R2, 0x100000, RZ ;  /* 0x0010000002027824 */ /* 0x000fe200078e00ff */
[----:B------:R-:W-:-:S04]  /*3a40*/  LEA R3, R0, 0x3b800000, 0x17 ;  /* 0x3b80000000037811 */ /* 0x000fc800078eb8ff */
[----:B------:R-:W-:-:S07]  /*3a50*/  LOP3.LUT R16, R3, R2, R16, 0xfe, !PT ;  /* 0x0000000203107212 */ /* 0x000fce00078efe10 */
.L_x_11932:
[----:B------:R-:W-:Y:S05]  /*3a60*/  BSYNC B0 ;  /* 0x0000000000007941 */ /* 0x000fea0003800000 */
.L_x_11931:
[----:B------:R-:W0:Y:S01]  /*3a70*/  F2I.S64.TRUNC R16, R16 ;  /* 0x0000001000107311 */ /* 0x000e22000020d900 */
[----:B------:R-:W-:Y:S05]  /*3a80*/  BRA `(.L_x_11911) ;  /* 0x00000004000c7947 */ /* 0x000fea0003800000 */
.L_x_11929:
        /* <DEDUP_REMOVED lines=21> */
.L_x_11938:
[----:B------:R-:W-:Y:S05]  /*3be0*/  BSYNC B1 ;  /* 0x0000000000017941 */ /* 0x000fea0003800000 */
.L_x_11937:
[----:B------:R-:W-:Y:S01]  /*3bf0*/  IMAD.SHL.U32 R2, R2, 0x200000, RZ ;  /* 0x0020000002027824 */ /* 0x000fe200078e00ff */
[----:B------:R-:W-:-:S04]  /*3c00*/  LEA R3, R0, 0x37800000, 0x17 ;  /* 0x3780000000037811 */ /* 0x000fc800078eb8ff */
[----:B------:R-:W-:-:S07]  /*3c10*/  LOP3.LUT R16, R3, R2, R16, 0xfe, !PT ;  /* 0x0000000203107212 */ /* 0x000fce00078efe10 */
.L_x_11936:
[----:B------:R-:W-:Y:S05]  /*3c20*/  BSYNC B0 ;  /* 0x0000000000007941 */ /* 0x000fea0003800000 */
.L_x_11935:
[----:B------:R-:W0:Y:S01]  /*3c30*/  F2I.S64.TRUNC R16, R16 ;  /* 0x0000001000107311 */ /* 0x000e22000020d900 */
[----:B------:R-:W-:Y:S05]  /*3c40*/  BRA `(.L_x_11911) ;  /* 0x00000000009c7947 */ /* 0x000fea0003800000 */
.L_x_11928:
        /* <DEDUP_REMOVED lines=14> */
.L_x_11942:
[----:B------:R-:W-:Y:S05]  /*3d30*/  BSYNC B0 ;  /* 0x0000000000007941 */ /* 0x000fea0003800000 */
.L_x_11941:
[----:B------:R-:W0:Y:S01]  /*3d40*/  F2I.S64.TRUNC R16, R16 ;  /* 0x0000001000107311 */ /* 0x000e22000020d900 */
[----:B------:R-:W-:Y:S05]  /*3d50*/  BRA `(.L_x_11911) ;  /* 0x0000000000587947 */ /* 0x000fea0003800000 */
.L_x_11916:
        /* <DEDUP_REMOVED lines=17> */
.L_x_11943:
[----:B------:R-:W-:Y:S05]  /*3e70*/  BRA `(.L_x_11911) ;  /* 0x0000000000107947 */ /* 0x000fea0003800000 */
.L_x_11940:
[----:B------:R0:W5:Y:S01]  /*3e80*/  LDG.E.64 R16, desc[UR36][R4.64] ;  /* 0x0000002404107981 */ /* 0x000162000c1e1b00 */
[----:B------:R-:W-:Y:S05]  /*3e90*/  BRA `(.L_x_11911) ;  /* 0x0000000000087947 */ /* 0x000fea0003800000 */
.L_x_11939:
[----:B------:R0:W5:Y:S01]  /*3ea0*/  LDG.E R16, desc[UR36][R4.64] ;  /* 0x0000002404107981 */ /* 0x000162000c1e1900 */
[----:B------:R-:W-:-:S07]  /*3eb0*/  IMAD.MOV.U32 R17, RZ, RZ, RZ ;  /* 0x000000ffff117224 */ /* 0x000fce00078e00ff */
.L_x_11911:
[----:B------:R-:W-:Y:S05]  /*3ec0*/  BSYNC B6 ;  /* 0x0000000000067941 */ /* 0x000fea0003800000 */
.L_x_11910:
        /* <DEDUP_REMOVED lines=52> */
.L_x_11951:
        /* <DEDUP_REMOVED lines=137> */
.L_x_11950:
        /* <DEDUP_REMOVED lines=74> */
.L_x_11953:
[----:B------:R-:W-:Y:S05]  /*4f40*/  BSYNC B2 ;  /* 0x0000000000027941 */ /* 0x000fea0003800000 */
.L_x_11952:
[----:B------:R-:W-:-:S04]  /*4f50*/  ISETP.NE.U32.AND P1, PT, R2, RZ, PT ;  /* 0x000000ff0200720c */ /* 0x000fc80003f25070 */
[----:B------:R-:W-:-:S13]  /*4f60*/  ISETP.NE.OR.EX P0, PT, R34, RZ, P0, P1 ;  /* 0x000000ff2200720c */ /* 0x000fda0000705710 */
[----:B------:R-:W-:Y:S05]  /*4f70*/  @!P0 BRA `(.L_x_11954) ;  /* 0x0000000000a08947 */ /* 0x000fea0003800000 */
.L_x_11949:
        /* <DEDUP_REMOVED lines=40> */
.L_x_11954:
[----:B------:R-:W-:Y:S05]  /*5200*/  BSYNC B0 ;  /* 0x0000000000007941 */ /* 0x000fea0003800000 */
.L_x_11948:
        /* <DEDUP_REMOVED lines=45> */
.L_x_11946:
[----:B-1-345:R-:W-:-:S04]  /*54e0*/  LEA R12, P0, R24, UR4, 0x3 ;  /* 0x00000004180c7c11 */ /* 0x03afc8000f8018ff */
[----:B------:R-:W-:-:S06]  /*54f0*/  LEA.HI.X R13, R24, UR5, R25, 0x3, P0 ;  /* 0x00000005180d7c11 */ /* 0x000fcc00080f1c19 */
[----:B------:R-:W5:Y:S03]  /*5500*/  LDG.E.64 R12, desc[UR36][R12.64] ;  /* 0x000000240c0c7981 */ /* 0x000f66000c1e1b00 */
.L_x_11947:
        /* <DEDUP_REMOVED lines=21> */
.L_x_11956:
        /* <DEDUP_REMOVED lines=23> */
.L_x_11955:
        /* <DEDUP_REMOVED lines=11> */
.L_x_11958:
        /* <DEDUP_REMOVED lines=23> */
.L_x_11957:
        /* <DEDUP_REMOVED lines=19> */
.L_x_11945:
[----:B------:R-:W-:Y:S05]  /*5b20*/  BSYNC B1 ;  /* 0x0000000000017941 */ /* 0x000fea0003800000 */
.L_x_11944:
        /* <DEDUP_REMOVED lines=53> */
.L_x_11966:
        /* <DEDUP_REMOVED lines=137> */
.L_x_11965:
        /* <DEDUP_REMOVED lines=74> */
.L_x_11968:
[----:B------:R-:W-:Y:S05]  /*6bb0*/  BSYNC B2 ;  /* 0x0000000000027941 */ /* 0x000fea0003800000 */
.L_x_11967:
[----:B------:R-:W-:-:S04]  /*6bc0*/  ISETP.NE.U32.AND P1, PT, R4, RZ, PT ;  /* 0x000000ff0400720c */ /* 0x000fc80003f25070 */
[----:B------:R-:W-:-:S13]  /*6bd0*/  ISETP.NE.OR.EX P0, PT, R6, RZ, P0, P1 ;  /* 0x000000ff0600720c */ /* 0x000fda0000705710 */
[----:B------:R-:W-:Y:S05]  /*6be0*/  @!P0 BRA `(.L_x_11969) ;  /* 0x0000000000a08947 */ /* 0x000fea0003800000 */
.L_x_11964:
        /* <DEDUP_REMOVED lines=40> */
.L_x_11969:
[----:B------:R-:W-:Y:S05]  /*6e70*/  BSYNC B0 ;  /* 0x0000000000007941 */ /* 0x000fea0003800000 */
.L_x_11963:
        /* <DEDUP_REMOVED lines=45> */
.L_x_11961:
[----:B-1---5:R-:W-:-:S04]  /*7150*/  LEA R20, P0, R22, UR4, 0x3 ;  /* 0x0000000416147c11 */ /* 0x022fc8000f8018ff */
[----:B------:R-:W-:-:S06]  /*7160*/  LEA.HI.X R21, R22, UR5, R23, 0x3, P0 ;  /* 0x0000000516157c11 */ /* 0x000fcc00080f1c17 */
[----:B------:R-:W5:Y:S03]  /*7170*/  LD.E.64 R20, desc[UR36][R20.64] ;  /* 0x0000002414147980 */ /* 0x000f66000c101b00 */
.L_x_11962:
        /* <DEDUP_REMOVED lines=16> */
.L_x_11971:
        /* <DEDUP_REMOVED lines=19> */
.L_x_11970:
[----:B------:R-:W-:Y:S02]  /*73b0*/  ULDC.64 UR4, c[0x0][0x280] ;  /* 0x0000a00000047ab9 */ /* 0x000fe40000000a00 */
[----:B0-----:R-:W-:Y:S01]  /*73c0*/  IMAD.U32 R11, RZ, RZ, UR4 ;  /* 0x00000004ff0b7e24 */ /* 0x001fe2000f8e00ff */
[----:B------:R-:W-:Y:S01]  /*73d0*/  MOV R13, UR5 ;  /* 0x00000005000d7c02 */ /* 0x000fe20008000f00 */
[----:B------:R-:W-:Y:S06]  /*73e0*/  @!P0 BRA `(.L_x_11972) ;  /* 0x0000000000588947 */ /* 0x000fec0003800000 */
[----:B------:R-:W-:Y:S01]  /*73f0*/  BSSY B0, `(.L_x_11972) ;  /* 0x0000015000007945 */ /* 0x000fe20003800000 */
[----:B------:R-:W-:Y:S02]  /*7400*/  IMAD.U32 R11, RZ, RZ, UR4 ;  /* 0x00000004ff0b7e24 */ /* 0x000fe4000f8e00ff */
[----:B------:R-:W-:-:S07]  /*7410*/  IMAD.U32 R13, RZ, RZ, UR5 ;  /* 0x00000005ff0d7e24 */ /* 0x000fce000f8e00ff */
.L_x_11973:
        /* <DEDUP_REMOVED lines=19> */
.L_x_11972:
        /* <DEDUP_REMOVED lines=19> */
.L_x_11960:
[----:B------:R-:W-:Y:S05]  /*7680*/  BSYNC B1 ;  /* 0x0000000000017941 */ /* 0x000fea0003800000 */
.L_x_11959:
        /* <DEDUP_REMOVED lines=52> */
.L_x_11981:
        /* <DEDUP_REMOVED lines=138> */
.L_x_11980:
        /* <DEDUP_REMOVED lines=74> */
.L_x_11983:
[----:B------:R-:W-:Y:S05]  /*8710*/  BSYNC B2 ;  /* 0x0000000000027941 */ /* 0x000fea0003800000 */
.L_x_11982:
[----:B------:R-:W-:-:S04]  /*8720*/  ISETP.NE.U32.AND P1, PT, R6, RZ, PT ;  /* 0x000000ff0600720c */ /* 0x000fc80003f25070 */
[----:B------:R-:W-:-:S13]  /*8730*/  ISETP.NE.OR.EX P0, PT, R32, RZ, P0, P1 ;  /* 0x000000ff2000720c */ /* 0x000fda0000705710 */
[----:B------:R-:W-:Y:S05]  /*8740*/  @!P0 BRA `(.L_x_11984) ;  /* 0x0000000000a08947 */ /* 0x000fea0003800000 */
.L_x_11979:
        /* <DEDUP_REMOVED lines=40> */
.L_x_11984:
[----:B------:R-:W-:Y:S05]  /*89d0*/  BSYNC B0 ;  /* 0x0000000000007941 */ /* 0x000fea0003800000 */
.L_x_11978:
        /* <DEDUP_REMOVED lines=45> */
.L_x_11976:
[----:B-1---5:R-:W-:-:S04]  /*8cb0*/  LEA R30, P0, R18, UR4, 0x3 ;  /* 0x00000004121e7c11 */ /* 0x022fc8000f8018ff */
[----:B------:R-:W-:-:S06]  /*8cc0*/  LEA.HI.X R31, R18, UR5, R19, 0x3, P0 ;  /* 0x00000005121f7c11 */ /* 0x000fcc00080f1c13 */
[----:B------:R-:W5:Y:S03]  /*8cd0*/  LD.E.64 R30, desc[UR36][R30.64] ;  /* 0x000000241e1e7980 */ /* 0x000f66000c101b00 */
.L_x_11977:
        /* <DEDUP_REMOVED lines=16> */
.L_x_11986:
        /* <DEDUP_REMOVED lines=19> */
.L_x_11985:
[----:B------:R-:W-:Y:S02]  /*8f10*/  ULDC.64 UR4, c[0x0][0x280] ;  /* 0x0000a00000047ab9 */ /* 0x000fe40000000a00 */
[----:B0-----:R-:W-:Y:S01]  /*8f20*/  MOV R11, UR4 ;  /* 0x00000004000b7c02 */ /* 0x001fe20008000f00 */
[----:B------:R-:W-:Y:S01]  /*8f30*/  IMAD.U32 R13, RZ, RZ, UR5 ;  /* 0x00000005ff0d7e24 */ /* 0x000fe2000f8e00ff */
[----:B------:R-:W-:Y:S06]  /*8f40*/  @!P0 BRA `(.L_x_11987) ;  /* 0x0000000000588947 */ /* 0x000fec0003800000 */
[----:B------:R-:W-:Y:S01]  /*8f50*/  BSSY B0, `(.L_x_11987) ;  /* 0x0000015000007945 */ /* 0x000fe20003800000 */
[----:B------:R-:W-:Y:S02]  /*8f60*/  IMAD.U32 R11, RZ, RZ, UR4 ;  /* 0x00000004ff0b7e24 */ /* 0x000fe4000f8e00ff */
[----:B------:R-:W-:-:S07]  /*8f70*/  IMAD.U32 R13, RZ, RZ, UR5 ;  /* 0x00000005ff0d7e24 */ /* 0x000fce000f8e00ff */
.L_x_11988:
        /* <DEDUP_REMOVED lines=19> */
.L_x_11987:
        /* <DEDUP_REMOVED lines=19> */
.L_x_11975:
[----:B------:R-:W-:Y:S05]  /*91e0*/  BSYNC B1 ;  /* 0x0000000000017941 */ /* 0x000fea0003800000 */
.L_x_11974:
        /* <DEDUP_REMOVED lines=51> */
.L_x_11996:
        /* <DEDUP_REMOVED lines=137> */
.L_x_11995:
        /* <DEDUP_REMOVED lines=74> */
.L_x_11998:
[----:B------:R-:W-:Y:S05]  /*a250*/  BSYNC B2 ;  /* 0x0000000000027941 */ /* 0x000fea0003800000 */
.L_x_11997:
[----:B------:R-:W-:-:S04]  /*a260*/  ISETP.NE.U32.AND P1, PT, R32, RZ, PT ;  /* 0x000000ff2000720c */ /* 0x000fc80003f25070 */
[----:B------:R-:W-:-:S13]  /*a270*/  ISETP.NE.OR.EX P0, PT, R33, RZ, P0, P1 ;  /* 0x000000ff2100720c */ /* 0x000fda0000705710 */
[----:B------:R-:W-:Y:S05]  /*a280*/  @!P0 BRA `(.L_x_11999) ;  /* 0x0000000000a08947 */ /* 0x000fea0003800000 */
.L_x_11994:
        /* <DEDUP_REMOVED lines=40> */
.L_x_11999:
[----:B------:R-:W-:Y:S05]  /*a510*/  BSYNC B0 ;  /* 0x0000000000007941 */ /* 0x000fea0003800000 */
.L_x_11993:
        /* <DEDUP_REMOVED lines=47> */
.L_x_11991:
[----:B-1---5:R-:W-:-:S04]  /*a810*/  LEA R30, P0, R16, UR4, 0x3 ;  /* 0x00000004101e7c11 */ /* 0x022fc8000f8018ff */
[----:B------:R-:W-:-:S06]  /*a820*/  LEA.HI.X R31, R16, UR5, R17, 0x3, P0 ;  /* 0x00000005101f7c11 */ /* 0x000fcc00080f1c11 */
[----:B------:R-:W5:Y:S03]  /*a830*/  LD.E.64 R30, desc[UR36][R30.64] ;  /* 0x000000241e1e7980 */ /* 0x000f66000c101b00 */
.L_x_11992:
        /* <DEDUP_REMOVED lines=16> */
.L_x_12001:
        /* <DEDUP_REMOVED lines=19> */
.L_x_12000:
[----:B------:R-:W-:Y:S02]  /*aa70*/  ULDC.64 UR4, c[0x0][0x280] ;  /* 0x0000a00000047ab9 */ /* 0x000fe40000000a00 */
[----:B------:R-:W-:Y:S02]  /*aa80*/  IMAD.U32 R11, RZ, RZ, UR4 ;  /* 0x00000004ff0b7e24 */ /* 0x000fe4000f8e00ff */
[----:B------:R-:W-:Y:S01]  /*aa90*/  IMAD.U32 R12, RZ, RZ, UR5 ;  /* 0x00000005ff0c7e24 */ /* 0x000fe2000f8e00ff */
[----:B------:R-:W-:Y:S06]  /*aaa0*/  @!P0 BRA `(.L_x_12002) ;  /* 0x0000000000588947 */ /* 0x000fec0003800000 */
[----:B------:R-:W-:Y:S01]  /*aab0*/  BSSY B0, `(.L_x_12002) ;  /* 0x0000015000007945 */ /* 0x000fe20003800000 */
[----:B------:R-:W-:Y:S02]  /*aac0*/  IMAD.U32 R11, RZ, RZ, UR4 ;  /* 0x00000004ff0b7e24 */ /* 0x000fe4000f8e00ff */
[----:B------:R-:W-:-:S07]  /*aad0*/  IMAD.U32 R12, RZ, RZ, UR5 ;  /* 0x00000005ff0c7e24 */ /* 0x000fce000f8e00ff */
.L_x_12003:
        /* <DEDUP_REMOVED lines=19> */
.L_x_12002:
        /* <DEDUP_REMOVED lines=19> */
.L_x_11990:
[----:B------:R-:W-:Y:S05]  /*ad40*/  BSYNC B1 ;  /* 0x0000000000017941 */ /* 0x000fea0003800000 */
.L_x_11989:
        /* <DEDUP_REMOVED lines=29> */
.L_x_12009:
[----:B------:R0:W-:Y:S01]  /*af20*/  STG.E.U8 desc[UR36][R4.64], RZ ;  /* 0x000000ff04007986 */ /* 0x0001e2000c101124 */
[----:B------:R-:W-:Y:S01]  /*af30*/  IMAD.MOV.U32 R17, RZ, RZ, R2 ;  /* 0x000000ffff117224 */ /* 0x000fe200078e0002 */
[----:B------:R-:W-:Y:S06]  /*af40*/  BRA `(.L_x_12005) ;  /* 0x0000000400dc7947 */ /* 0x000fec0003800000 */
.L_x_12008:
        /* <DEDUP_REMOVED lines=9> */
.L_x_12012:
[----:B------:R0:W-:Y:S01]  /*afe0*/  STG.E desc[UR36][R4.64], RZ ;  /* 0x000000ff04007986 */ /* 0x0001e2000c101924 */
[----:B------:R-:W-:Y:S01]  /*aff0*/  IMAD.MOV.U32 R17, RZ, RZ, R2 ;  /* 0x000000ffff117224 */ /* 0x000fe200078e0002 */
[----:B------:R-:W-:Y:S06]  /*b000*/  BRA `(.L_x_12005) ;  /* 0x0000000400ac7947 */ /* 0x000fec0003800000 */
.L_x_12011:
[----:B------:R0:W-:Y:S01]  /*b010*/  STG.E.U16 desc[UR36][R4.64], RZ ;  /* 0x000000ff04007986 */ /* 0x0001e2000c101524 */
[----:B------:R-:W-:Y:S01]  /*b020*/  MOV R17, R2 ;  /* 0x0000000200117202 */ /* 0x000fe20000000f00 */
[----:B------:R-:W-:Y:S06]  /*b030*/  BRA `(.L_x_12005) ;  /* 0x0000000400a07947 */ /* 0x000fec0003800000 */
.L_x_12007:
        /* <DEDUP_REMOVED lines=9> */
.L_x_12014:
[----:B------:R0:W-:Y:S01]  /*b0d0*/  STG.E.U16 desc[UR36][R4.64], RZ ;  /* 0x000000ff04007986 */ /* 0x0001e2000c101524 */
[----:B------:R-:W-:Y:S01]  /*b0e0*/  IMAD.MOV.U32 R17, RZ, RZ, R2 ;  /* 0x000000ffff117224 */ /* 0x000fe200078e0002 */
[----:B------:R-:W-:Y:S06]  /*b0f0*/  BRA `(.L_x_12005) ;  /* 0x0000000400707947 */ /* 0x000fec0003800000 */
.L_x_12013:
        /* <DEDUP_REMOVED lines=9> */
.L_x_12016:
[----:B------:R0:W-:Y:S01]  /*b190*/  STG.E desc[UR36][R4.64], RZ ;  /* 0x000000ff04007986 */ /* 0x0001e2000c101924 */
[----:B------:R-:W-:Y:S01]  /*b1a0*/  IMAD.MOV.U32 R17, RZ, RZ, R2 ;  /* 0x000000ffff117224 */ /* 0x000fe200078e0002 */
[----:B------:R-:W-:Y:S06]  /*b1b0*/  BRA `(.L_x_12005) ;  /* 0x0000000400407947 */ /* 0x000fec0003800000 */
.L_x_12015:
[----:B------:R0:W-:Y:S01]  /*b1c0*/  STG.E.64 desc[UR36][R4.64], RZ ;  /* 0x000000ff04007986 */ /* 0x0001e2000c101b24 */
[----:B------:R-:W-:Y:S01]  /*b1d0*/  IMAD.MOV.U32 R17, RZ, RZ, R2 ;  /* 0x000000ffff117224 */ /* 0x000fe200078e0002 */
[----:B------:R-:W-:Y:S06]  /*b1e0*/  BRA `(.L_x_12005) ;  /* 0x0000000400347947 */ /* 0x000fec0003800000 */
.L_x_12006:
        /* <DEDUP_REMOVED lines=11> */
.L_x_12019:
[----:B------:R0:W-:Y:S01]  /*b2a0*/  STG.E.128 desc[UR36][R4.64], RZ ;  /* 0x000000ff04007986 */ /* 0x0001e2000c101d24 */
[----:B------:R-:W-:Y:S01]  /*b2b0*/  IMAD.MOV.U32 R17, RZ, RZ, R2 ;  /* 0x000000ffff117224 */ /* 0x000fe200078e0002 */
[----:B------:R-:W-:Y:S06]  /*b2c0*/  BRA `(.L_x_12005) ;  /* 0x0000000000fc7947 */ /* 0x000fec0003800000 */
.L_x_12018:
        /* <DEDUP_REMOVED lines=9> */
.L_x_12021:
[----:B------:R0:W-:Y:S01]  /*b360*/  STG.E.U8 desc[UR36][R4.64], RZ ;  /* 0x000000ff04007986 */ /* 0x0001e2000c101124 */
[----:B------:R-:W-:Y:S01]  /*b370*/  IMAD.MOV.U32 R17, RZ, RZ, R2 ;  /* 0x000000ffff117224 */ /* 0x000fe200078e0002 */
[----:B------:R-:W-:Y:S06]  /*b380*/  BRA `(.L_x_12005) ;  /* 0x0000000000cc7947 */ /* 0x000fec0003800000 */
.L_x_12020:
[----:B------:R2:W-:Y:S01]  /*b390*/  STG.E.U16 desc[UR36][R4.64], RZ ;  /* 0x000000ff04007986 */ /* 0x0005e2000c101524 */
[----:B------:R-:W-:Y:S01]  /*b3a0*/  IMAD.MOV.U32 R17, RZ, RZ, R2 ;  /* 0x000000ffff117224 */ /* 0x000fe200078e0002 */
[----:B------:R-:W-:Y:S06]  /*b3b0*/  BRA `(.L_x_12005) ;  /* 0x0000000000c07947 */ /* 0x000fec0003800000 */
.L_x_12017:
        /* <DEDUP_REMOVED lines=11> */
.L_x_12024:
[----:B------:R0:W-:Y:S01]  /*b470*/  STG.E.U8 desc[UR36][R4.64], RZ ;  /* 0x000000ff04007986 */ /* 0x0001e2000c101124 */
[----:B------:R-:W-:Y:S01]  /*b480*/  IMAD.MOV.U32 R17, RZ, RZ, R2 ;  /* 0x000000ffff117224 */ /* 0x000fe200078e0002 */
[----:B------:R-:W-:Y:S06]  /*b490*/  BRA `(.L_x_12005) ;  /* 0x0000000000887947 */ /* 0x000fec0003800000 */
.L_x_12023:
[----:B------:R0:W-:Y:S01]  /*b4a0*/  STG.E.U8 desc[UR36][R4.64], RZ ;  /* 0x000000ff04007986 */ /* 0x0001e2000c101124 */
[----:B------:R-:W-:Y:S01]  /*b4b0*/  MOV R17, R2 ;  /* 0x0000000200117202 */ /* 0x000fe20000000f00 */
[----:B------:R-:W-:Y:S06]  /*b4c0*/  BRA `(.L_x_12005) ;  /* 0x00000000007c7947 */ /* 0x000fec0003800000 */
.L_x_12022:
        /* <DEDUP_REMOVED lines=8> */
.L_x_12010:
        /* <DEDUP_REMOVED lines=16> */
.L_x_12027:
[----:B------:R-:W-:Y:S01]  /*b650*/  IMAD.MOV.U32 R17, RZ, RZ, R2 ;  /* 0x000000ffff117224 */ /* 0x000fe200078e0002 */
[----:B------:R-:W-:Y:S06]  /*b660*/  BRA `(.L_x_12005) ;  /* 0x0000000000147947 */ /* 0x000fec0003800000 */
.L_x_12026:
[----:B------:R0:W-:Y:S01]  /*b670*/  STG.E.64 desc[UR36][R4.64], RZ ;  /* 0x000000ff04007986 */ /* 0x0001e2000c101b24 */
[----:B------:R-:W-:Y:S01]  /*b680*/  IMAD.MOV.U32 R17, RZ, RZ, R2 ;  /* 0x000000ffff117224 */ /* 0x000fe200078e0002 */
[----:B------:R-:W-:Y:S06]  /*b690*/  BRA `(.L_x_12005) ;  /* 0x0000000000087947 */ /* 0x000fec0003800000 */
.L_x_12025:
[----:B------:R0:W-:Y:S01]  /*b6a0*/  STG.E desc[UR36][R4.64], RZ ;  /* 0x000000ff04007986 */ /* 0x0001e2000c101924 */
[----:B------:R-:W-:-:S07]  /*b6b0*/  MOV R17, R2 ;  /* 0x0000000200117202 */ /* 0x000fce0000000f00 */
.L_x_12005:
[----:B------:R-:W-:Y:S05]  /*b6c0*/  BSYNC B6 ;  /* 0x0000000000067941 */ /* 0x000fea0003800000 */
.L_x_12004:
        /* <DEDUP_REMOVED lines=24> */
.L_x_12033:
[----:B------:R0:W-:Y:S01]  /*b850*/  STG.E.U8 desc[UR36][R2.64], RZ ;  /* 0x000000ff02007986 */ /* 0x0001e2000c101124 */
[----:B------:R-:W-:Y:S05]  /*b860*/  BRA `(.L_x_12035) ;  /* 0x00000004008c7947 */ /* 0x000fea0003800000 */
.L_x_12032:
        /* <DEDUP_REMOVED lines=8> */
.L_x_12037:
[----:B------:R0:W-:Y:S01]  /*b8f0*/  STG.E desc[UR36][R2.64], RZ ;  /* 0x000000ff02007986 */ /* 0x0001e2000c101924 */
[----:B------:R-:W-:Y:S05]  /*b900*/  BRA `(.L_x_12035) ;  /* 0x0000000400647947 */ /* 0x000fea0003800000 */
.L_x_12036:
[----:B------:R0:W-:Y:S01]  /*b910*/  STG.E.U16 desc[UR36][R2.64], RZ ;  /* 0x000000ff02007986 */ /* 0x0001e2000c101524 */
[----:B------:R-:W-:Y:S05]  /*b920*/  BRA `(.L_x_12035) ;  /* 0x00000004005c7947 */ /* 0x000fea0003800000 */
.L_x_12031:
        /* <DEDUP_REMOVED lines=8> */
.L_x_12039:
[----:B------:R0:W-:Y:S01]  /*b9b0*/  STG.E.U16 desc[UR36][R2.64], RZ ;  /* 0x000000ff02007986 */ /* 0x0001e2000c101524 */
[----:B------:R-:W-:Y:S05]  /*b9c0*/  BRA `(.L_x_12035) ;  /* 0x0000000400347947 */ /* 0x000fea0003800000 */
.L_x_12038:
        /* <DEDUP_REMOVED lines=8> */
.L_x_12041:
[----:B------:R0:W-:Y:S01]  /*ba50*/  STG.E desc[UR36][R2.64], RZ ;  /* 0x000000ff02007986 */ /* 0x0001e2000c101924 */
[----:B------:R-:W-:Y:S05]  /*ba60*/  BRA `(.L_x_12035) ;  /* 0x00000004000c7947 */ /* 0x000fea0003800000 */
.L_x_12040:
[----:B------:R0:W-:Y:S01]  /*ba70*/  STG.E.64 desc[UR36][R2.64], RZ ;  /* 0x000000ff02007986 */ /* 0x0001e2000c101b24 */
[----:B------:R-:W-:Y:S05]  /*ba80*/  BRA `(.L_x_12035) ;  /* 0x0000000400047947 */ /* 0x000fea0003800000 */
.L_x_12030:
        /* <DEDUP_REMOVED lines=10> */
.L_x_12044:
[----:B------:R0:W-:Y:S01]  /*bb30*/  STG.E.128 desc[UR36][R2.64], RZ ;  /* 0x000000ff02007986 */ /* 0x0001e2000c101d24 */
[----:B------:R-:W-:Y:S05]  /*bb40*/  BRA `(.L_x_12035) ;  /* 0x0000000000d47947 */ /* 0x000fea0003800000 */
.L_x_12043:
        /* <DEDUP_REMOVED lines=8> */
.L_x_12046:
[----:B------:R0:W-:Y:S01]  /*bbd0*/  STG.E.U8 desc[UR36][R2.64], RZ ;  /* 0x000000ff02007986 */ /* 0x0001e2000c101124 */
[----:B------:R-:W-:Y:S05]  /*bbe0*/  BRA `(.L_x_12035) ;  /* 0x0000000000ac7947 */ /* 0x000fea0003800000 */
.L_x_12045:
[----:B------:R0:W-:Y:S01]  /*bbf0*/  STG.E.U16 desc[UR36][R2.64], RZ ;  /* 0x000000ff02007986 */ /* 0x0001e2000c101524 */
[----:B------:R-:W-:Y:S05]  /*bc00*/  BRA `(.L_x_12035) ;  /* 0x0000000000a47947 */ /* 0x000fea0003800000 */
.L_x_12042:
        /* <DEDUP_REMOVED lines=10> */
.L_x_12049:
[----:B------:R0:W-:Y:S01]  /*bcb0*/  STG.E.U8 desc[UR36][R2.64], RZ ;  /* 0x000000ff02007986 */ /* 0x0001e2000c101124 */
[----:B------:R-:W-:Y:S05]  /*bcc0*/  BRA `(.L_x_12035) ;  /* 0x0000000000747947 */ /* 0x000fea0003800000 */
.L_x_12048:
[----:B------:R3:W-:Y:S01]  /*bcd0*/  STG.E.U8 desc[UR36][R2.64], RZ ;  /* 0x000000ff02007986 */ /* 0x0007e2000c101124 */
[----:B------:R-:W-:Y:S05]  /*bce0*/  BRA `(.L_x_12035) ;  /* 0x00000000006c7947 */ /* 0x000fea0003800000 */
.L_x_12047:
[----:B------:R-:W-:-:S13]  /*bcf0*/  ISETP.NE.AND P0, PT, R0, 0x1c, PT ;  /* 0x0000001c0000780c */ /* 0x000fda0003f05270 */
[----:B------:R-:W-:Y:S05]  /*bd00*/  @!P0 BRA `(.L_x_12050) ;  /* 0x0000000000608947 */ /* 0x000fea0003800000 */
[----:B------:R-:W-:-:S13]  /*bd10*/  ISETP.NE.AND P0, PT, R0, 0x1d, PT ;  /* 0x0000001d0000780c */ /* 0x000fda0003f05270 */
[----:B------:R-:W-:Y:S05]  /*bd20*/  @!P0 BRA `(.L_x_12051) ;  /* 0x0000000000508947 */ /* 0x000fea0003800000 */
[----:B------:R-:W-:-:S13]  /*bd30*/  ISETP.NE.AND P0, PT, R0, 0x2c, PT ;  /* 0x0000002c0000780c */ /* 0x000fda0003f05270 */
[----:B------:R1:W-:Y:S01]  /*bd40*/  @!P0 STG.E.U8 desc[UR36][R2.64], RZ ;  /* 0x000000ff02008986 */ /* 0x0003e2000c101124 */
[----:B------:R-:W-:Y:S05]  /*bd50*/  @!P0 BRA `(.L_x_12035) ;  /* 0x0000000000508947 */ /* 0x000fea0003800000 */
.L_x_12034:
        /* <DEDUP_REMOVED lines=16> */
.L_x_12052:
[----:B------:R-:W-:Y:S05]  /*be60*/  BRA `(.L_x_12035) ;  /* 0x00000000000c7947 */ /* 0x000fea0003800000 */
.L_x_12051:
[----:B------:R2:W-:Y:S01]  /*be70*/  STG.E.64 desc[UR36][R2.64], RZ ;  /* 0x000000ff02007986 */ /* 0x0005e2000c101b24 */
[----:B------:R-:W-:Y:S05]  /*be80*/  BRA `(.L_x_12035) ;  /* 0x0000000000047947 */ /* 0x000fea0003800000 */
.L_x_12050:
[----:B------:R0:W-:Y:S02]  /*be90*/  STG.E desc[UR36][R2.64], RZ ;  /* 0x000000ff02007986 */ /* 0x0001e4000c101924 */
.L_x_12035:
        /* <DEDUP_REMOVED lines=24> */
.L_x_12056:
[----:B------:R0:W-:Y:S01]  /*c020*/  STG.E.U8 desc[UR36][R2.64], RZ ;  /* 0x000000ff02007986 */ /* 0x0001e2000c101124 */
[----:B------:R-:W-:Y:S05]  /*c030*/  BRA `(.L_x_12058) ;  /* 0x00000004008c7947 */ /* 0x000fea0003800000 */
.L_x_12055:
        /* <DEDUP_REMOVED lines=8> */
.L_x_12060:
[----:B------:R0:W-:Y:S01]  /*c0c0*/  STG.E desc[UR36][R2.64], RZ ;  /* 0x000000ff02007986 */ /* 0x0001e2000c101924 */
[----:B------:R-:W-:Y:S05]  /*c0d0*/  BRA `(.L_x_12058) ;  /* 0x0000000400647947 */ /* 0x000fea0003800000 */
.L_x_12059:
[----:B------:R0:W-:Y:S01]  /*c0e0*/  STG.E.U16 desc[UR36][R2.64], RZ ;  /* 0x000000ff02007986 */ /* 0x0001e2000c101524 */
[----:B------:R-:W-:Y:S05]  /*c0f0*/  BRA `(.L_x_12058) ;  /* 0x00000004005c7947 */ /* 0x000fea0003800000 */
.L_x_12054:
        /* <DEDUP_REMOVED lines=8> */
.L_x_12062:
[----:B------:R0:W-:Y:S01]  /*c180*/  STG.E.U16 desc[UR36][R2.64], RZ ;  /* 0x000000ff02007986 */ /* 0x0001e2000c101524 */
[----:B------:R-:W-:Y:S05]  /*c190*/  BRA `(.L_x_12058) ;  /* 0x0000000400347947 */ /* 0x000fea0003800000 */
.L_x_12061:
        /* <DEDUP_REMOVED lines=8> */
.L_x_12064:
[----:B------:R0:W-:Y:S01]  /*c220*/  STG.E desc[UR36][R2.64], RZ ;  /* 0x000000ff02007986 */ /* 0x0001e2000c101924 */
[----:B------:R-:W-:Y:S05]  /*c230*/  BRA `(.L_x_12058) ;  /* 0x00000004000c7947 */ /* 0x000fea0003800000 */
.L_x_12063:
[----:B------:R0:W-:Y:S01]  /*c240*/  STG.E.64 desc[UR36][R2.64], RZ ;  /* 0x000000ff02007986 */ /* 0x0001e2000c101b24 */
[----:B------:R-:W-:Y:S05]  /*c250*/  BRA `(.L_x_12058) ;  /* 0x0000000400047947 */ /* 0x000fea0003800000 */
.L_x_12053:
        /* <DEDUP_REMOVED lines=10> */
.L_x_12067:
[----:B------:R0:W-:Y:S01]  /*c300*/  STG.E.128 desc[UR36][R2.64], RZ ;  /* 0x000000ff02007986 */ /* 0x0001e2000c101d24 */
[----:B------:R-:W-:Y:S05]  /*c310*/  BRA `(.L_x_12058) ;  /* 0x0000000000d47947 */ /* 0x000fea0003800000 */
.L_x_12066:
        /* <DEDUP_REMOVED lines=8> */
.L_x_12069:
[----:B------:R0:W-:Y:S01]  /*c3a0*/  STG.E.U8 desc[UR36][R2.64], RZ ;  /* 0x000000ff02007986 */ /* 0x0001e2000c101124 */
[----:B------:R-:W-:Y:S05]  /*c3b0*/  BRA `(.L_x_12058) ;  /* 0x0000000000ac7947 */ /* 0x000fea0003800000 */
.L_x_12068:
[----:B------:R0:W-:Y:S01]  /*c3c0*/  STG.E.U16 desc[UR36][R2.64], RZ ;  /* 0x000000ff02007986 */ /* 0x0001e2000c101524 */
[----:B------:R-:W-:Y:S05]  /*c3d0*/  BRA `(.L_x_12058) ;  /* 0x0000000000a47947 */ /* 0x000fea0003800000 */
.L_x_12065:
        /* <DEDUP_REMOVED lines=10> */
.L_x_12072:
[----:B------:R4:W-:Y:S01]  /*c480*/  STG.E.U8 desc[UR36][R2.64], RZ ;  /* 0x000000ff02007986 */ /* 0x0009e2000c101124 */
[----:B------:R-:W-:Y:S05]  /*c490*/  BRA `(.L_x_12058) ;  /* 0x0000000000747947 */ /* 0x000fea0003800000 */
.L_x_12071:
[----:B------:R0:W-:Y:S01]  /*c4a0*/  STG.E.U8 desc[UR36][R2.64], RZ ;  /* 0x000000ff02007986 */ /* 0x0001e2000c101124 */
[----:B------:R-:W-:Y:S05]  /*c4b0*/  BRA `(.L_x_12058) ;  /* 0x00000000006c7947 */ /* 0x000fea0003800000 */
.L_x_12070:
[----:B------:R-:W-:-:S13]  /*c4c0*/  ISETP.NE.AND P0, PT, R0, 0x1c, PT ;  /* 0x0000001c0000780c */ /* 0x000fda0003f05270 */
[----:B------:R-:W-:Y:S05]  /*c4d0*/  @!P0 BRA `(.L_x_12073) ;  /* 0x0000000000608947 */ /* 0x000fea0003800000 */
[----:B------:R-:W-:-:S13]  /*c4e0*/  ISETP.NE.AND P0, PT, R0, 0x1d, PT ;  /* 0x0000001d0000780c */ /* 0x000fda0003f05270 */
[----:B------:R-:W-:Y:S05]  /*c4f0*/  @!P0 BRA `(.L_x_12074) ;  /* 0x0000000000508947 */ /* 0x000fea0003800000 */
[----:B------:R-:W-:-:S13]  /*c500*/  ISETP.NE.AND P0, PT, R0, 0x2c, PT ;  /* 0x0000002c0000780c */ /* 0x000fda0003f05270 */
[----:B------:R1:W-:Y:S01]  /*c510*/  @!P0 STG.E.U8 desc[UR36][R2.64], RZ ;  /* 0x000000ff02008986 */ /* 0x0003e2000c101124 */
[----:B------:R-:W-:Y:S05]  /*c520*/  @!P0 BRA `(.L_x_12058) ;  /* 0x0000000000508947 */ /* 0x000fea0003800000 */
.L_x_12057:
        /* <DEDUP_REMOVED lines=16> */
.L_x_12075:
[----:B------:R-:W-:Y:S05]  /*c630*/  BRA `(.L_x_12058) ;  /* 0x00000000000c7947 */ /* 0x000fea0003800000 */
.L_x_12074:
[----:B------:R2:W-:Y:S01]  /*c640*/  STG.E.64 desc[UR36][R2.64], RZ ;  /* 0x000000ff02007986 */ /* 0x0005e2000c101b24 */
[----:B------:R-:W-:Y:S05]  /*c650*/  BRA `(.L_x_12058) ;  /* 0x0000000000047947 */ /* 0x000fea0003800000 */
.L_x_12073:
[----:B------:R0:W-:Y:S02]  /*c660*/  STG.E desc[UR36][R2.64], RZ ;  /* 0x000000ff02007986 */ /* 0x0001e4000c101924 */
.L_x_12058:
[----:B------:R-:W-:-:S07]  /*c670*/  IADD3 R17, R17, 0x80, RZ ;  /* 0x0000008011117810 */ /* 0x000fce0007ffe0ff */
.L_x_12029:
[----:B------:R-:W-:Y:S05]  /*c680*/  BSYNC B6 ;  /* 0x0000000000067941 */ /* 0x000fea0003800000 */
.L_x_12028:
        /* <DEDUP_REMOVED lines=22> */
.L_x_12079:
[----:B------:R-:W-:Y:S01]  /*c7f0*/  STG.E.U8 desc[UR36][R2.64], RZ ;  /* 0x000000ff02007986 */ /* 0x000fe2000c101124 */
[----:B------:R-:W-:Y:S05]  /*c800*/  EXIT ;  /* 0x000000000000794d */ /* 0x000fea0003800000 */
.L_x_12078:
        /* <DEDUP_REMOVED lines=8> */
.L_x_12082:
[----:B------:R-:W-:Y:S01]  /*c890*/  STG.E desc[UR36][R2.64], RZ ;  /* 0x000000ff02007986 */ /* 0x000fe2000c101924 */
[----:B------:R-:W-:Y:S05]  /*c8a0*/  EXIT ;  /* 0x000000000000794d */ /* 0x000fea0003800000 */
.L_x_12081:
[----:B------:R-:W-:Y:S01]  /*c8b0*/  STG.E.U16 desc[UR36][R2.64], RZ ;  /* 0x000000ff02007986 */ /* 0x000fe2000c101524 */
[----:B------:R-:W-:Y:S05]  /*c8c0*/  EXIT ;  /* 0x000000000000794d */ /* 0x000fea0003800000 */
.L_x_12077:
        /* <DEDUP_REMOVED lines=8> */
.L_x_12084:
[----:B------:R-:W-:Y:S01]  /*c950*/  STG.E.U16 desc[UR36][R2.64], RZ ;  /* 0x000000ff02007986 */ /* 0x000fe2000c101524 */
[----:B------:R-:W-:Y:S05]  /*c960*/  EXIT ;  /* 0x000000000000794d */ /* 0x000fea0003800000 */
.L_x_12083:
        /* <DEDUP_REMOVED lines=8> */
.L_x_12086:
[----:B------:R-:W-:Y:S01]  /*c9f0*/  STG.E desc[UR36][R2.64], RZ ;  /* 0x000000ff02007986 */ /* 0x000fe2000c101924 */
[----:B------:R-:W-:Y:S05]  /*ca00*/  EXIT ;  /* 0x000000000000794d */ /* 0x000fea0003800000 */
.L_x_12085:
[----:B------:R-:W-:Y:S01]  /*ca10*/  STG.E.64 desc[UR36][R2.64], RZ ;  /* 0x000000ff02007986 */ /* 0x000fe2000c101b24 */
[----:B------:R-:W-:Y:S05]  /*ca20*/  EXIT ;  /* 0x000000000000794d */ /* 0x000fea0003800000 */
.L_x_12076:
        /* <DEDUP_REMOVED lines=10> */
.L_x_12089:
[----:B------:R-:W-:Y:S01]  /*cad0*/  STG.E.128 desc[UR36][R2.64], RZ ;  /* 0x000000ff02007986 */ /* 0x000fe2000c101d24 */
[----:B------:R-:W-:Y:S05]  /*cae0*/  EXIT ;  /* 0x000000000000794d */ /* 0x000fea0003800000 */
.L_x_12088:
        /* <DEDUP_REMOVED lines=8> */
.L_x_12091:
[----:B------:R-:W-:Y:S01]  /*cb70*/  STG.E.U8 desc[UR36][R2.64], RZ ;  /* 0x000000ff02007986 */ /* 0x000fe2000c101124 */
[----:B------:R-:W-:Y:S05]  /*cb80*/  EXIT ;  /* 0x000000000000794d */ /* 0x000fea0003800000 */
.L_x_12090:
[----:B------:R-:W-:Y:S01]  /*cb90*/  STG.E.U16 desc[UR36][R2.64], RZ ;  /* 0x000000ff02007986 */ /* 0x000fe2000c101524 */
[----:B------:R-:W-:Y:S05]  /*cba0*/  EXIT ;  /* 0x000000000000794d */ /* 0x000fea0003800000 */
.L_x_12087:
        /* <DEDUP_REMOVED lines=10> */
.L_x_12094:
[----:B------:R-:W-:Y:S01]  /*cc50*/  STG.E.U8 desc[UR36][R2.64], RZ ;  /* 0x000000ff02007986 */ /* 0x000fe2000c101124 */
[----:B------:R-:W-:Y:S05]  /*cc60*/  EXIT ;  /* 0x000000000000794d */ /* 0x000fea0003800000 */
.L_x_12093:
[----:B------:R-:W-:Y:S01]  /*cc70*/  STG.E.U8 desc[UR36][R2.64], RZ ;  /* 0x000000ff02007986 */ /* 0x000fe2000c101124 */
[----:B------:R-:W-:Y:S05]  /*cc80*/  EXIT ;  /* 0x000000000000794d */ /* 0x000fea0003800000 */
.L_x_12092:
[----:B------:R-:W-:-:S13]  /*cc90*/  ISETP.NE.AND P0, PT, R0, 0x1c, PT ;  /* 0x0000001c0000780c */ /* 0x000fda0003f05270 */
[----:B------:R-:W-:Y:S05]  /*cca0*/  @!P0 BRA `(.L_x_12095) ;  /* 0x0000000000608947 */ /* 0x000fea0003800000 */
[----:B------:R-:W-:-:S13]  /*ccb0*/  ISETP.NE.AND P0, PT, R0, 0x1d, PT ;  /* 0x0000001d0000780c */ /* 0x000fda0003f05270 */
[----:B------:R-:W-:Y:S05]  /*ccc0*/  @!P0 BRA `(.L_x_12096) ;  /* 0x0000000000508947 */ /* 0x000fea0003800000 */
[----:B------:R-:W-:-:S13]  /*ccd0*/  ISETP.NE.AND P0, PT, R0, 0x2c, PT ;  /* 0x0000002c0000780c */ /* 0x000fda0003f05270 */
[----:B------:R0:W-:Y:S01]  /*cce0*/  @!P0 STG.E.U8 desc[UR36][R2.64], RZ ;  /* 0x000000ff02008986 */ /* 0x0001e2000c101124 */
[----:B------:R-:W-:Y:S05]  /*ccf0*/  @!P0 EXIT ;  /* 0x000000000000894d */ /* 0x000fea0003800000 */
.L_x_12080:
        /* <DEDUP_REMOVED lines=16> */
.L_x_12097:
[----:B------:R-:W-:Y:S05]  /*ce00*/  EXIT ;  /* 0x000000000000794d */ /* 0x000fea0003800000 */
.L_x_12096:
[----:B------:R-:W-:Y:S01]  /*ce10*/  STG.E.64 desc[UR36][R2.64], RZ ;  /* 0x000000ff02007986 */ /* 0x000fe2000c101b24 */
[----:B------:R-:W-:Y:S05]  /*ce20*/  EXIT ;  /* 0x000000000000794d */ /* 0x000fea0003800000 */
.L_x_12095:
[----:B------:R-:W-:Y:S01]  /*ce30*/  STG.E desc[UR36][R2.64], RZ ;  /* 0x000000ff02007986 */ /* 0x000fe2000c101924 */
[----:B------:R-:W-:Y:S05]  /*ce40*/  EXIT ;  /* 0x000000000000794d */ /* 0x000fea0003800000 */
.L_x_12098:
        /* <DEDUP_REMOVED lines=11> */
.L_x_18607:


//--------------------- .text._ZN2at6native18elementwise_kernelILi128ELi2EZNS0_22gpu_kernel_impl_nocastIZZNS0_73_GLOBAL__N__c8866d80_35_SparseBinaryOpIntersectionKernel_cu_f5210f67_363642_sparse_binary_op_intersection_kernel_implINS3_18CUDAKernelLauncherENS3_36CUDAValueSelectionIntersectionKernelINS3_9RhsProjOpEEElLl8EEEvRNS_6TensorERKS9_SC_RKSt6vectorIlSaIlEERKSt8optionalIS9_ESL_bbENKUlvE3_clEvEUllE_EEvRNS_18TensorIteratorBaseERKT_EUliE_EEviT1_ --------------------------
	.section	.text._ZN2at6native18elementwise_kernelILi128ELi2EZNS0_22gpu_kernel_impl_nocastIZZNS0_73_GLOBAL__N__c8866d80_35_SparseBinaryOpIntersectionKernel_cu_f5210f67_363642_sparse_binary_op_intersection_kernel_implINS3_18CUDAKernelLauncherENS3_36CUDAValueSelectionIntersectionKernelINS3_9RhsProjOpEEElLl8EEEvRNS_6TensorERKS9_SC_RKSt6vectorIlSaIlEERKSt8optionalIS9_ESL_bbENKUlvE3_clEvEUllE_EEvRNS_18TensorIteratorBaseERKT_EUliE_EEviT1_,"ax",@progbits
	.align	128
        .global         _ZN2at6native18elementwise_kernelILi128ELi2EZNS0_22gpu_kernel_impl_nocastIZZNS0_73_GLOBAL__N__c8866d80_35_SparseBinaryOpIntersectionKernel_cu_f5210f67_363642_sparse_binary_op_intersection_kernel_implINS3_18CUDAKernelLauncherENS3_36CUDAValueSelectionIntersectionKernelINS3_9RhsProjOpEEElLl8EEEvRNS_6TensorERKS9_SC_RKSt6vectorIlSaIlEERKSt8optionalIS9_ESL_bbENKUlvE3_clEvEUllE_EEvRNS_18TensorIteratorBaseERKT_EUliE_EEviT1_
        .type           _ZN2at6native18elementwise_kernelILi128ELi2EZNS0_22gpu_kernel_impl_nocastIZZNS0_73_GLOBAL__N__c8866d80_35_SparseBinaryOpIntersectionKernel_cu_f5210f67_363642_sparse_binary_op_intersection_kernel_implINS3_18CUDAKernelLauncherENS3_36CUDAValueSelectionIntersectionKernelINS3_9RhsProjOpEEElLl8EEEvRNS_6TensorERKS9_SC_RKSt6vectorIlSaIlEERKSt8optionalIS9_ESL_bbENKUlvE3_clEvEUllE_EEvRNS_18TensorIteratorBaseERKT_EUliE_EEviT1_,@function
        .size           _ZN2at6native18elementwise_kernelILi128ELi2EZNS0_22gpu_kernel_impl_nocastIZZNS0_73_GLOBAL__N__c8866d80_35_SparseBinaryOpIntersectionKernel_cu_f5210f67_363642_sparse_binary_op_intersection_kernel_implINS3_18CUDAKernelLauncherENS3_36CUDAValueSelectionIntersectionKernelINS3_9RhsProjOpEEElLl8EEEvRNS_6TensorERKS9_SC_RKSt6vectorIlSaIlEERKSt8optionalIS9_ESL_bbENKUlvE3_clEvEUllE_EEvRNS_18TensorIteratorBaseERKT_EUliE_EEviT1_,(.L_x_18608 - _ZN2at6native18elementwise_kernelILi128ELi2EZNS0_22gpu_kernel_impl_nocastIZZNS0_73_GLOBAL__N__c8866d80_35_SparseBinaryOpIntersectionKernel_cu_f5210f67_363642_sparse_binary_op_intersection_kernel_implINS3_18CUDAKernelLauncherENS3_36CUDAValueSelectionIntersectionKernelINS3_9RhsProjOpEEElLl8EEEvRNS_6TensorERKS9_SC_RKSt6vectorIlSaIlEERKSt8optionalIS9_ESL_bbENKUlvE3_clEvEUllE_EEvRNS_18TensorIteratorBaseERKT_EUliE_EEviT1_)
        .other          _ZN2at6native18elementwise_kernelILi128ELi2EZNS0_22gpu_kernel_impl_nocastIZZNS0_73_GLOBAL__N__c8866d80_35_SparseBinaryOpIntersectionKernel_cu_f5210f67_363642_sparse_binary_op_intersection_kernel_implINS3_18CUDAKernelLauncherENS3_36CUDAValueSelectionIntersectionKernelINS3_9RhsProjOpEEElLl8EEEvRNS_6TensorERKS9_SC_RKSt6vectorIlSaIlEERKSt8optionalIS9_ESL_bbENKUlvE3_clEvEUllE_EEvRNS_18TensorIteratorBaseERKT_EUliE_EEviT1_,@"STO_CUDA_ENTRY STV_DEFAULT"
_ZN2at6native18elementwise_kernelILi128ELi2EZNS0_22gpu_kernel_impl_nocastIZZNS0_73_GLOBAL__N__c8866d80_35_SparseBinaryOpIntersectionKernel_cu_f5210f67_363642_sparse_binary_op_intersection_kernel_implINS3_18CUDAKernelLauncherENS3_36CUDAValueSelectionIntersectionKernelINS3_9RhsProjOpEEElLl8EEEvRNS_6TensorERKS9_SC_RKSt6vectorIlSaIlEERKSt8optionalIS9_ESL_bbENKUlvE3_clEvEUllE_EEvRNS_18TensorIteratorBaseERKT_EUliE_EEviT1_:
.text._ZN2at6native18elementwise_kernelILi128ELi2EZNS0_22gpu_kernel_impl_nocastIZZNS0_73_GLOBAL__N__c8866d80_35_SparseBinaryOpIntersectionKernel_cu_f5210f67_363642_sparse_binary_op_intersection_kernel_implINS3_18CUDAKernelLauncherENS3_36CUDAValueSelectionIntersectionKernelINS3_9RhsProjOpEEElLl8EEEvRNS_6TensorERKS9_SC_RKSt6vectorIlSaIlEERKSt8optionalIS9_ESL_bbENKUlvE3_clEvEUllE_EEvRNS_18TensorIteratorBaseERKT_EUliE_EEviT1_:
        /* <DEDUP_REMOVED lines=312> */
.L_x_12101:
        /* <DEDUP_REMOVED lines=53> */
.L_x_12107:
        /* <DEDUP_REMOVED lines=138> */
.L_x_12106:
        /* <DEDUP_REMOVED lines=73> */
.L_x_12108:
[----:B------:R-:W-:-:S04]  /*2400*/  ISETP.NE.U32.AND P1, PT, R10, RZ, PT ;  /* 0x000000ff0a00720c */ /* 0x000fc80003f25070 */
[----:B------:R-:W-:-:S13]  /*2410*/  ISETP.NE.OR.EX P0, PT, R0, RZ, P0, P1 ;  /* 0x000000ff0000720c */ /* 0x000fda0000705710 */
[----:B------:R-:W-:Y:S05]  /*2420*/  @!P0 BRA `(.L_x_12104) ;  /* 0x0000000000a88947 */ /* 0x000fea0003800000 */
.L_x_12105:
        /* <DEDUP_REMOVED lines=42> */
.L_x_12104:
        /* <DEDUP_REMOVED lines=47> */
.L_x_12102:
[----:B-----5:R-:W-:-:S04]  /*29c0*/  LEA R8, P0, R2, UR4, 0x3 ;  /* 0x0000000402087c11 */ /* 0x020fc8000f8018ff */
[----:B------:R-:W-:-:S06]  /*29d0*/  LEA.HI.X R9, R2, UR5, R3, 0x3, P0 ;  /* 0x0000000502097c11 */ /* 0x000fcc00080f1c03 */
[----:B------:R-:W5:Y:S03]  /*29e0*/  LDG.E.64 R8, desc[UR8][R8.64] ;  /* 0x0000000808087981 */ /* 0x000f66000c1e1b00 */
.L_x_12103:
        /* <DEDUP_REMOVED lines=19> */
.L_x_12110:
        /* <DEDUP_REMOVED lines=23> */
.L_x_12109:
        /* <DEDUP_REMOVED lines=12> */
.L_x_12112:
        /* <DEDUP_REMOVED lines=23> */
.L_x_12111:
        /* <DEDUP_REMOVED lines=26> */
.L_x_12100:
[----:B------:R-:W-:Y:S05]  /*3060*/  BSYNC B0 ;  /* 0x0000000000007941 */ /* 0x000fea0003800000 */
.L_x_12099:
        /* <DEDUP_REMOVED lines=306> */
.L_x_12113:
        /* <DEDUP_REMOVED lines=56> */
.L_x_12119:
        /* <DEDUP_REMOVED lines=138> */
.L_x_12118:
        /* <DEDUP_REMOVED lines=73> */
.L_x_12120:
[----:B------:R-:W-:-:S04]  /*5440*/  ISETP.NE.U32.AND P1, PT, R12, RZ, PT ;  /* 0x000000ff0c00720c */ /* 0x000fc80003f25070 */
[----:B------:R-:W-:-:S13]  /*5450*/  ISETP.NE.OR.EX P0, PT, R0, RZ, P0, P1 ;  /* 0x000000ff0000720c */ /* 0x000fda0000705710 */
[----:B------:R-:W-:Y:S05]  /*5460*/  @!P0 BRA `(.L_x_12116) ;  /* 0x0000000000a88947 */ /* 0x000fea0003800000 */
.L_x_12117:
        /* <DEDUP_REMOVED lines=42> */
.L_x_12116:
        /* <DEDUP_REMOVED lines=47> */
.L_x_12114:
[----:B-----5:R-:W-:-:S04]  /*5a00*/  LEA R10, P0, R2, UR6, 0x3 ;  /* 0x00000006020a7c11 */ /* 0x020fc8000f8018ff */
[----:B------:R-:W-:-:S06]  /*5a10*/  LEA.HI.X R11, R2, UR7, R3, 0x3, P0 ;  /* 0x00000007020b7c11 */ /* 0x000fcc00080f1c03 */
[----:B------:R-:W5:Y:S03]  /*5a20*/  LDG.E.64 R10, desc[UR8][R10.64] ;  /* 0x000000080a0a7981 */ /* 0x000f66000c1e1b00 */
.L_x_12115:
        /* <DEDUP_REMOVED lines=24> */
.L_x_12122:
        /* <DEDUP_REMOVED lines=23> */
.L_x_12121:
[----:B------:R-:W-:Y:S05]  /*5d20*/  @!P0 BRA `(.L_x_12123) ;  /* 0x0000000000608947 */ /* 0x000fea0003800000 */
[----:B------:R-:W-:Y:S01]  /*5d30*/  BSSY B0, `(.L_x_12123) ;  /* 0x0000017000007945 */ /* 0x000fe20003800000 */
.L_x_12124:
        /* <DEDUP_REMOVED lines=23> */
.L_x_12123:
        /* <DEDUP_REMOVED lines=19> */
.L_x_12125:
        /* <DEDUP_REMOVED lines=10> */
.L_x_18608:


//--------------------- .text._ZN2at6native27unrolled_elementwise_kernelIZZNS0_73_GLOBAL__N__c8866d80_35_SparseBinaryOpIntersectionKernel_cu_f5210f67_363642_sparse_binary_op_intersection_kernel_implINS2_18CUDAKernelLauncherENS2_36CUDAValueSelectionIntersectionKernelINS2_9RhsProjOpEEElLl8EEEvRNS_6TensorERKS8_SB_RKSt6vectorIlSaIlEERKSt8optionalIS8_ESK_bbENKUlvE3_clEvEUllE_St5arrayIPcLm2EELi4E23TrivialOffsetCalculatorILi1EjESR_NS0_6memory15LoadWithoutCastENSS_16StoreWithoutCastEEEviT_T0_T2_T3_T4_T5_ --------------------------
	.section	.text._ZN2at6native27unrolled_elementwise_kernelIZZNS0_73_GLOBAL__N__c8866d80_35_SparseBinaryOpIntersectionKernel_cu_f5210f67_363642_sparse_binary_op_intersection_kernel_implINS2_18CUDAKernelLauncherENS2_36CUDAValueSelectionIntersectionKernelINS2_9RhsProjOpEEElLl8EEEvRNS_6TensorERKS8_SB_RKSt6vectorIlSaIlEERKSt8optionalIS8_ESK_bbENKUlvE3_clEvEUllE_St5arrayIPcLm2EELi4E23TrivialOffsetCalculatorILi1EjESR_NS0_6memory15LoadWithoutCastENSS_16StoreWithoutCastEEEviT_T0_T2_T3_T4_T5_,"ax",@progbits
	.align	128
        .global         _ZN2at6native27unrolled_elementwise_kernelIZZNS0_73_GLOBAL__N__c8866d80_35_SparseBinaryOpIntersectionKernel_cu_f5210f67_363642_sparse_binary_op_intersection_kernel_implINS2_18CUDAKernelLauncherENS2_36CUDAValueSelectionIntersectionKernelINS2_9RhsProjOpEEElLl8EEEvRNS_6TensorERKS8_SB_RKSt6vectorIlSaIlEERKSt8optionalIS8_ESK_bbENKUlvE3_clEvEUllE_St5arrayIPcLm2EELi4E23TrivialOffsetCalculatorILi1EjESR_NS0_6memory15LoadWithoutCastENSS_16StoreWithoutCastEEEviT_T0_T2_T3_T4_T5_
        .type           _ZN2at6native27unrolled_elementwise_kernelIZZNS0_73_GLOBAL__N__c8866d80_35_SparseBinaryOpIntersectionKernel_cu_f5210f67_363642_sparse_binary_op_intersection_kernel_implINS2_18CUDAKernelLauncherENS2_36CUDAValueSelectionIntersectionKernelINS2_9RhsProjOpEEElLl8EEEvRNS_6TensorERKS8_SB_RKSt6vectorIlSaIlEERKSt8optionalIS8_ESK_bbENKUlvE3_clEvEUllE_St5arrayIPcLm2EELi4E23TrivialOffsetCalculatorILi1EjESR_NS0_6memory15LoadWithoutCastENSS_16StoreWithoutCastEEEviT_T0_T2_T3_T4_T5_,@function
        .size           _ZN2at6native27unrolled_elementwise_kernelIZZNS0_73_GLOBAL__N__c8866d80_35_SparseBinaryOpIntersectionKernel_cu_f5210f67_363642_sparse_binary_op_intersection_kernel_implINS2_18CUDAKernelLauncherENS2_36CUDAValueSelectionIntersectionKernelINS2_9RhsProjOpEEElLl8EEEvRNS_6TensorERKS8_SB_RKSt6vectorIlSaIlEERKSt8optionalIS8_ESK_bbENKUlvE3_clEvEUllE_St5arrayIPcLm2EELi4E23TrivialOffsetCalculatorILi1EjESR_NS0_6memory15LoadWithoutCastENSS_16StoreWithoutCastEEEviT_T0_T2_T3_T4_T5_,(.L_x_18609 - _ZN2at6native27unrolled_elementwise_kernelIZZNS0_73_GLOBAL__N__c8866d80_35_SparseBinaryOpIntersectionKernel_cu_f5210f67_363642_sparse_binary_op_intersection_kernel_implINS2_18CUDAKernelLauncherENS2_36CUDAValueSelectionIntersectionKernelINS2_9RhsProjOpEEElLl8EEEvRNS_6TensorERKS8_SB_RKSt6vectorIlSaIlEERKSt8optionalIS8_ESK_bbENKUlvE3_clEvEUllE_St5arrayIPcLm2EELi4E23TrivialOffsetCalculatorILi1EjESR_NS0_6memory15LoadWithoutCastENSS_16StoreWithoutCastEEEviT_T0_T2_T3_T4_T5_)
        .other          _ZN2at6native27unrolled_elementwise_kernelIZZNS0_73_GLOBAL__N__c8866d80_35_SparseBinaryOpIntersectionKernel_cu_f5210f67_363642_sparse_binary_op_intersection_kernel_implINS2_18CUDAKernelLauncherENS2_36CUDAValueSelectionIntersectionKernelINS2_9RhsProjOpEEElLl8EEEvRNS_6TensorERKS8_SB_RKSt6vectorIlSaIlEERKSt8optionalIS8_ESK_bbENKUlvE3_clEvEUllE_St5arrayIPcLm2EELi4E23TrivialOffsetCalculatorILi1EjESR_NS0_6memory15LoadWithoutCastENSS_16StoreWithoutCastEEEviT_T0_T2_T3_T4_T5_,@"STO_CUDA_ENTRY STV_DEFAULT"
_ZN2at6native27unrolled_elementwise_kernelIZZNS0_73_GLOBAL__N__c8866d80_35_SparseBinaryOpIntersectionKernel_cu_f5210f67_363642_sparse_binary_op_intersection_kernel_implINS2_18CUDAKernelLauncherENS2_36CUDAValueSelectionIntersectionKernelINS2_9RhsProjOpEEElLl8EEEvRNS_6TensorERKS8_SB_RKSt6vectorIlSaIlEERKSt8optionalIS8_ESK_bbENKUlvE3_clEvEUllE_St5arrayIPcLm2EELi4E23TrivialOffsetCalculatorILi1EjESR_NS0_6memory15LoadWithoutCastENSS_16StoreWithoutCastEEEviT_T0_T2_T3_T4_T5_:
.text._ZN2at6native27unrolled_elementwise_kernelIZZNS0_73_GLOBAL__N__c8866d80_35_SparseBinaryOpIntersectionKernel_cu_f5210f67_363642_sparse_binary_op_intersection_kernel_implINS2_18CUDAKernelLauncherENS2_36CUDAValueSelectionIntersectionKernelINS2_9RhsProjOpEEElLl8EEEvRNS_6TensorERKS8_SB_RKSt6vectorIlSaIlEERKSt8optionalIS8_ESK_bbENKUlvE3_clEvEUllE_St5arrayIPcLm2EELi4E23TrivialOffsetCalculatorILi1EjESR_NS0_6memory15LoadWithoutCastENSS_16StoreWithoutCastEEEviT_T0_T2_T3_T4_T5_:
        /* <DEDUP_REMOVED lines=120> */
.L_x_12133:
        /* <DEDUP_REMOVED lines=137> */
.L_x_12132:
        /* <DEDUP_REMOVED lines=75> */
.L_x_12134:
[----:B------:R-:W-:-:S04]  /*14c0*/  ISETP.NE.U32.AND P1, PT, R9, RZ, PT ;  /* 0x000000ff0900720c */ /* 0x000fc80003f25070 */
[----:B------:R-:W-:-:S13]  /*14d0*/  ISETP.NE.OR.EX P0, PT, R8, RZ, P0, P1 ;  /* 0x000000ff0800720c */ /* 0x000fda0000705710 */
[----:B------:R-:W-:Y:S05]  /*14e0*/  @!P0 BRA `(.L_x_12130) ;  /* 0x0000000000a48947 */ /* 0x000fea0003800000 */
.L_x_12131:
        /* <DEDUP_REMOVED lines=41> */
.L_x_12130:
        /* <DEDUP_REMOVED lines=57> */
.L_x_12128:
[----:B----45:R-:W-:-:S04]  /*1b10*/  LEA R4, P0, R26, UR4, 0x3 ;  /* 0x000000041a047c11 */ /* 0x030fc8000f8018ff */
[----:B------:R-:W-:-:S06]  /*1b20*/  LEA.HI.X R5, R26, UR5, R27, 0x3, P0 ;  /* 0x000000051a057c11 */ /* 0x000fcc00080f1c1b */
[----:B------:R-:W5:Y:S03]  /*1b30*/  LDG.E.64 R4, desc[UR10][R4.64] ;  /* 0x0000000a04047981 */ /* 0x000f66000c1e1b00 */
.L_x_12129:
        /* <DEDUP_REMOVED lines=16> */
.L_x_12136:
        /* <DEDUP_REMOVED lines=23> */
.L_x_12135:
        /* <DEDUP_REMOVED lines=16> */
.L_x_12138:
        /* <DEDUP_REMOVED lines=23> */
.L_x_12137:
        /* <DEDUP_REMOVED lines=19> */
.L_x_12127:
[----:B------:R-:W-:Y:S05]  /*2150*/  BSYNC B0 ;  /* 0x0000000000007941 */ /* 0x000fea0003800000 */
.L_x_12126:
        /* <DEDUP_REMOVED lines=55> */
.L_x_12146:
        /* <DEDUP_REMOVED lines=139> */
.L_x_12145:
        /* <DEDUP_REMOVED lines=75> */
.L_x_12147:
[----:B------:R-:W-:-:S04]  /*3230*/  ISETP.NE.U32.AND P1, PT, RZ, UR7, PT ;  /* 0x00000007ff007c0c */ /* 0x000fc8000bf25070 */
[----:B------:R-:W-:-:S13]  /*3240*/  ISETP.NE.OR.EX P0, PT, RZ, UR8, P0, P1 ;  /* 0x00000008ff007c0c */ /* 0x000fda0008705710 */
[----:B------:R-:W-:Y:S05]  /*3250*/  @!P0 BRA `(.L_x_12143) ;  /* 0x0000000000a88947 */ /* 0x000fea0003800000 */
.L_x_12144:
        /* <DEDUP_REMOVED lines=42> */
.L_x_12143:
        /* <DEDUP_REMOVED lines=54> */
.L_x_12141:
[----:B0---45:R-:W-:-:S04]  /*3860*/  LEA R8, P0, R22, UR4, 0x3 ;  /* 0x0000000416087c11 */ /* 0x031fc8000f8018ff */
[----:B------:R-:W-:-:S06]  /*3870*/  LEA.HI.X R9, R22, UR5, R23, 0x3, P0 ;  /* 0x0000000516097c11 */ /* 0x000fcc00080f1c17 */
[----:B------:R-:W5:Y:S03]  /*3880*/  LD.E.64 R8, desc[UR10][R8.64] ;  /* 0x0000000a08087980 */ /* 0x000f66000c101b00 */
.L_x_12142:
        /* <DEDUP_REMOVED lines=16> */
.L_x_12149:
        /* <DEDUP_REMOVED lines=19> */
.L_x_12148:
[----:B------:R-:W-:Y:S02]  /*3ac0*/  ULDC.64 UR4, c[0x0][0x280] ;  /* 0x0000a00000047ab9 */ /* 0x000fe40000000a00 */
[----:B------:R-:W-:Y:S02]  /*3ad0*/  IMAD.U32 R15, RZ, RZ, UR4 ;  /* 0x00000004ff0f7e24 */ /* 0x000fe4000f8e00ff */
[----:B------:R-:W-:Y:S01]  /*3ae0*/  IMAD.U32 R17, RZ, RZ, UR5 ;  /* 0x00000005ff117e24 */ /* 0x000fe2000f8e00ff */
[----:B------:R-:W-:Y:S06]  /*3af0*/  @!P0 BRA `(.L_x_12150) ;  /* 0x0000000000588947 */ /* 0x000fec0003800000 */
[----:B------:R-:W-:Y:S01]  /*3b00*/  BSSY B1, `(.L_x_12150) ;  /* 0x0000015000017945 */ /* 0x000fe20003800000 */
[----:B------:R-:W-:Y:S01]  /*3b10*/  IMAD.U32 R15, RZ, RZ, UR4 ;  /* 0x00000004ff0f7e24 */ /* 0x000fe2000f8e00ff */
[----:B------:R-:W-:-:S07]  /*3b20*/  MOV R17, UR5 ;  /* 0x0000000500117c02 */ /* 0x000fce0008000f00 */
.L_x_12151:
        /* <DEDUP_REMOVED lines=19> */
.L_x_12150:
        /* <DEDUP_REMOVED lines=19> */
.L_x_12140:
[----:B------:R-:W-:Y:S05]  /*3d90*/  BSYNC B0 ;  /* 0x0000000000007941 */ /* 0x000fea0003800000 */
.L_x_12139:
        /* <DEDUP_REMOVED lines=55> */
.L_x_12159:
        /* <DEDUP_REMOVED lines=139> */
.L_x_12158:
        /* <DEDUP_REMOVED lines=77> */
.L_x_12160:
[----:B------:R-:W-:-:S04]  /*4e90*/  ISETP.NE.U32.AND P1, PT, RZ, UR7, PT ;  /* 0x00000007ff007c0c */ /* 0x000fc8000bf25070 */
[----:B------:R-:W-:-:S13]  /*4ea0*/  ISETP.NE.OR.EX P0, PT, RZ, UR8, P0, P1 ;  /* 0x00000008ff007c0c */ /* 0x000fda0008705710 */
[----:B------:R-:W-:Y:S05]  /*4eb0*/  @!P0 BRA `(.L_x_12156) ;  /* 0x0000000000a48947 */ /* 0x000fea0003800000 */
.L_x_12157:
        /* <DEDUP_REMOVED lines=41> */
.L_x_12156:
        /* <DEDUP_REMOVED lines=53> */
.L_x_12154:
[----:B01---5:R-:W-:-:S04]  /*54a0*/  LEA R2, P0, R24, UR4, 0x3 ;  /* 0x0000000418027c11 */ /* 0x023fc8000f8018ff */
[----:B------:R-:W-:-:S06]  /*54b0*/  LEA.HI.X R3, R24, UR5, R25, 0x3, P0 ;  /* 0x0000000518037c11 */ /* 0x000fcc00080f1c19 */
[----:B------:R-:W5:Y:S03]  /*54c0*/  LD.E.64 R2, desc[UR10][R2.64] ;  /* 0x0000000a02027980 */ /* 0x000f66000c101b00 */
.L_x_12155:
        /* <DEDUP_REMOVED lines=16> */
.L_x_12162:
        /* <DEDUP_REMOVED lines=19> */
.L_x_12161:
[----:B------:R-:W-:Y:S02]  /*5700*/  ULDC.64 UR4, c[0x0][0x280] ;  /* 0x0000a00000047ab9 */ /* 0x000fe40000000a00 */
[----:B------:R-:W-:Y:S02]  /*5710*/  IMAD.U32 R15, RZ, RZ, UR4 ;  /* 0x00000004ff0f7e24 */ /* 0x000fe4000f8e00ff */
[----:B------:R-:W-:Y:S01]  /*5720*/  IMAD.U32 R17, RZ, RZ, UR5 ;  /* 0x00000005ff117e24 */ /* 0x000fe2000f8e00ff */
[----:B------:R-:W-:Y:S06]  /*5730*/  @!P0 BRA `(.L_x_12163) ;  /* 0x0000000000588947 */ /* 0x000fec0003800000 */
[----:B------:R-:W-:Y:S01]  /*5740*/  BSSY B1, `(.L_x_12163) ;  /* 0x0000015000017945 */ /* 0x000fe20003800000 */
[----:B------:R-:W-:Y:S01]  /*5750*/  IMAD.U32 R15, RZ, RZ, UR4 ;  /* 0x00000004ff0f7e24 */ /* 0x000fe2000f8e00ff */
[----:B------:R-:W-:-:S07]  /*5760*/  MOV R17, UR5 ;  /* 0x0000000500117c02 */ /* 0x000fce0008000f00 */
.L_x_12164:
        /* <DEDUP_REMOVED lines=19> */
.L_x_12163:
        /* <DEDUP_REMOVED lines=19> */
.L_x_12153:
[----:B------:R-:W-:Y:S05]  /*59d0*/  BSYNC B0 ;  /* 0x0000000000007941 */ /* 0x000fea0003800000 */
.L_x_12152:
        /* <DEDUP_REMOVED lines=54> */
.L_x_12172:
        /* <DEDUP_REMOVED lines=150> */
.L_x_12171:
        /* <DEDUP_REMOVED lines=76> */
.L_x_12173:
[----:B------:R-:W-:-:S04]  /*6b60*/  ISETP.NE.U32.AND P1, PT, RZ, UR6, PT ;  /* 0x00000006ff007c0c */ /* 0x000fc8000bf25070 */
[----:B------:R-:W-:-:S13]  /*6b70*/  ISETP.NE.OR.EX P0, PT, RZ, UR7, P0, P1 ;  /* 0x00000007ff007c0c */ /* 0x000fda0008705710 */
[----:B------:R-:W-:Y:S05]  /*6b80*/  @!P0 BRA `(.L_x_12169) ;  /* 0x0000000000a88947 */ /* 0x000fea0003800000 */
.L_x_12170:
        /* <DEDUP_REMOVED lines=42> */
.L_x_12169:
        /* <DEDUP_REMOVED lines=54> */
.L_x_12167:
[----:B012--5:R-:W-:-:S04]  /*7190*/  LEA R6, P0, R28, UR4, 0x3 ;  /* 0x000000041c067c11 */ /* 0x027fc8000f8018ff */
[----:B------:R-:W-:-:S06]  /*71a0*/  LEA.HI.X R7, R28, UR5, R29, 0x3, P0 ;  /* 0x000000051c077c11 */ /* 0x000fcc00080f1c1d */
[----:B------:R-:W5:Y:S03]  /*71b0*/  LD.E.64 R6, desc[UR10][R6.64] ;  /* 0x0000000a06067980 */ /* 0x000f66000c101b00 */
.L_x_12168:
        /* <DEDUP_REMOVED lines=16> */
.L_x_12175:
        /* <DEDUP_REMOVED lines=19> */
.L_x_12174:
[----:B------:R-:W-:Y:S02]  /*73f0*/  ULDC.64 UR4, c[0x0][0x280] ;  /* 0x0000a00000047ab9 */ /* 0x000fe40000000a00 */
[----:B------:R-:W-:Y:S01]  /*7400*/  MOV R13, UR4 ;  /* 0x00000004000d7c02 */ /* 0x000fe20008000f00 */
[----:B------:R-:W-:Y:S01]  /*7410*/  IMAD.U32 R15, RZ, RZ, UR5 ;  /* 0x00000005ff0f7e24 */ /* 0x000fe2000f8e00ff */
[----:B------:R-:W-:Y:S06]  /*7420*/  @!P0 BRA `(.L_x_12176) ;  /* 0x0000000000588947 */ /* 0x000fec0003800000 */
[----:B------:R-:W-:Y:S01]  /*7430*/  BSSY B1, `(.L_x_12176) ;  /* 0x0000015000017945 */ /* 0x000fe20003800000 */
[----:B------:R-:W-:Y:S02]  /*7440*/  IMAD.U32 R13, RZ, RZ, UR4 ;  /* 0x00000004ff0d7e24 */ /* 0x000fe4000f8e00ff */
[----:B------:R-:W-:-:S07]  /*7450*/  IMAD.U32 R15, RZ, RZ, UR5 ;  /* 0x00000005ff0f7e24 */ /* 0x000fce000f8e00ff */
.L_x_12177:
        /* <DEDUP_REMOVED lines=19> */
.L_x_12176:
        /* <DEDUP_REMOVED lines=19> */
.L_x_12166:
[----:B------:R-:W-:Y:S05]  /*76c0*/  BSYNC B0 ;  /* 0x0000000000007941 */ /* 0x000fea0003800000 */
.L_x_12165:
        /* <DEDUP_REMOVED lines=25> */
.L_x_12179:
[----:B------:R-:W-:Y:S05]  /*7860*/  BSYNC B0 ;  /* 0x0000000000007941 */ /* 0x000fea0003800000 */
.L_x_12178:
[----:B------:R-:W-:-:S13]  /*7870*/  ISETP.GE.AND P0, PT, R0, R9, PT ;  /* 0x000000090000720c */ /* 0x000fda0003f06270 */
[----:B------:R-:W-:Y:S05]  /*7880*/  @P0 EXIT ;  /* 0x000000000000094d */ /* 0x000fea0003800000 */
[----:B01----:R-:W0:Y:S01]  /*7890*/  LDC.64 R2, c[0x0][0x2a8] ;  /* 0x0000aa00ff027b82 */ /* 0x003e220000000a00 */
[----:B------:R-:W-:-:S04]  /*78a0*/  IMAD R5, R7, 0x200, R0 ;  /* 0x0000020007057824 */ /* 0x000fc800078e0200 */
[----:B0-----:R-:W-:-:S05]  /*78b0*/  IMAD.WIDE.U32 R2, R5, 0x8, R2 ;  /* 0x0000000805027825 */ /* 0x001fca00078e0002 */
[----:B------:R-:W-:Y:S01]  /*78c0*/  STG.E.64 desc[UR10][R2.64], RZ ;  /* 0x000000ff02007986 */ /* 0x000fe2000c101b0a */
[----:B------:R-:W-:Y:S05]  /*78d0*/  EXIT ;  /* 0x000000000000794d */ /* 0x000fea0003800000 */
.L_x_12180:
        /* <DEDUP_REMOVED lines=10> */
.L_x_18609:


//--------------------- .text._ZN2at6native29vectorized_elementwise_kernelILi2EZZNS0_73_GLOBAL__N__c8866d80_35_SparseBinaryOpIntersectionKernel_cu_f5210f67_363642_sparse_binary_op_intersection_kernel_implINS2_18CUDAKernelLauncherENS2_36CUDAValueSelectionIntersectionKernelINS2_9RhsProjOpEEElLl8EEEvRNS_6TensorERKS8_SB_RKSt6vectorIlSaIlEERKSt8optionalIS8_ESK_bbENKUlvE3_clEvEUllE_St5arrayIPcLm2EEEEviT0_T1_ --------------------------
	.section	.text._ZN2at6native29vectorized_elementwise_kernelILi2EZZNS0_73_GLOBAL__N__c8866d80_35_SparseBinaryOpIntersectionKernel_cu_f5210f67_363642_sparse_binary_op_intersection_kernel_implINS2_18CUDAKernelLauncherENS2_36CUDAValueSelectionIntersectionKernelINS2_9RhsProjOpEEElLl8EEEvRNS_6TensorERKS8_SB_RKSt6vectorIlSaIlEERKSt8optionalIS8_ESK_bbENKUlvE3_clEvEUllE_St5arrayIPcLm2EEEEviT0_T1_,"ax",@progbits
	.align	128
        .global         _ZN2at6native29vectorized_elementwise_kernelILi2EZZNS0_73_GLOBAL__N__c8866d80_35_SparseBinaryOpIntersectionKernel_cu_f5210f67_363642_sparse_binary_op_intersection_kernel_implINS2_18CUDAKernelLauncherENS2_36CUDAValueSelectionIntersectionKernelINS2_9RhsProjOpEEElLl8EEEvRNS_6TensorERKS8_SB_RKSt6vectorIlSaIlEERKSt8optionalIS8_ESK_bbENKUlvE3_clEvEUllE_St5arrayIPcLm2EEEEviT0_T1_
        .type           _ZN2at6native29vectorized_elementwise_kernelILi2EZZNS0_73_GLOBAL__N__c8866d80_35_SparseBinaryOpIntersectionKernel_cu_f5210f67_363642_sparse_binary_op_intersection_kernel_implINS2_18CUDAKernelLauncherENS2_36CUDAValueSelectionIntersectionKernelINS2_9RhsProjOpEEElLl8EEEvRNS_6TensorERKS8_SB_RKSt6vectorIlSaIlEERKSt8optionalIS8_ESK_bbENKUlvE3_clEvEUllE_St5arrayIPcLm2EEEEviT0_T1_,@function
        .size           _ZN2at6native29vectorized_elementwise_kernelILi2EZZNS0_73_GLOBAL__N__c8866d80_35_SparseBinaryOpIntersectionKernel_cu_f5210f67_363642_sparse_binary_op_intersection_kernel_implINS2_18CUDAKernelLauncherENS2_36CUDAValueSelectionIntersectionKernelINS2_9RhsProjOpEEElLl8EEEvRNS_6TensorERKS8_SB_RKSt6vectorIlSaIlEERKSt8optionalIS8_ESK_bbENKUlvE3_clEvEUllE_St5arrayIPcLm2EEEEviT0_T1_,(.L_x_18610 - _ZN2at6native29vectorized_elementwise_kernelILi2EZZNS0_73_GLOBAL__N__c8866d80_35_SparseBinaryOpIntersectionKernel_cu_f5210f67_363642_sparse_binary_op_intersection_kernel_implINS2_18CUDAKernelLauncherENS2_36CUDAValueSelectionIntersectionKernelINS2_9RhsProjOpEEElLl8EEEvRNS_6TensorERKS8_SB_RKSt6vectorIlSaIlEERKSt8optionalIS8_ESK_bbENKUlvE3_clEvEUllE_St5arrayIPcLm2EEEEviT0_T1_)
        .other          _ZN2at6native29vectorized_elementwise_kernelILi2EZZNS0_73_GLOBAL__N__c8866d80_35_SparseBinaryOpIntersectionKernel_cu_f5210f67_363642_sparse_binary_op_intersection_kernel_implINS2_18CUDAKernelLauncherENS2_36CUDAValueSelectionIntersectionKernelINS2_9RhsProjOpEEElLl8EEEvRNS_6TensorERKS8_SB_RKSt6vectorIlSaIlEERKSt8optionalIS8_ESK_bbENKUlvE3_clEvEUllE_St5arrayIPcLm2EEEEviT0_T1_,@"STO_CUDA_ENTRY STV_DEFAULT"
_ZN2at6native29vectorized_elementwise_kernelILi2EZZNS0_73_GLOBAL__N__c8866d80_35_SparseBinaryOpIntersectionKernel_cu_f5210f67_363642_sparse_binary_op_intersection_kernel_implINS2_18CUDAKernelLauncherENS2_36CUDAValueSelectionIntersectionKernelINS2_9RhsProjOpEEElLl8EEEvRNS_6TensorERKS8_SB_RKSt6vectorIlSaIlEERKSt8optionalIS8_ESK_bbENKUlvE3_clEvEUllE_St5arrayIPcLm2EEEEviT0_T1_:
.text._ZN2at6native29vectorized_elementwise_kernelILi2EZZNS0_73_GLOBAL__N__c8866d80_35_SparseBinaryOpIntersectionKernel_cu_f5210f67_363642_sparse_binary_op_intersection_kernel_implINS2_18CUDAKernelLauncherENS2_36CUDAValueSelectionIntersectionKernelINS2_9RhsProjOpEEElLl8EEEvRNS_6TensorERKS8_SB_RKSt6vectorIlSaIlEERKSt8optionalIS8_ESK_bbENKUlvE3_clEvEUllE_St5arrayIPcLm2EEEEviT0_T1_:
        /* <DEDUP_REMOVED lines=109> */
.L_x_12187:
        /* <DEDUP_REMOVED lines=137> */
.L_x_12186:
        /* <DEDUP_REMOVED lines=74> */
.L_x_12188:
[----:B------:R-:W-:-:S04]  /*1400*/  ISETP.NE.U32.AND P1, PT, RZ, UR10, PT ;  /* 0x0000000aff007c0c */ /* 0x000fc8000bf25070 */
[----:B------:R-:W-:-:S13]  /*1410*/  ISETP.NE.OR.EX P0, PT, RZ, UR11, P0, P1 ;  /* 0x0000000bff007c0c */ /* 0x000fda0008705710 */
[----:B------:R-:W-:Y:S05]  /*1420*/  @!P0 BRA `(.L_x_12184) ;  /* 0x0000000000a08947 */ /* 0x000fea0003800000 */
.L_x_12185:
        /* <DEDUP_REMOVED lines=40> */
.L_x_12184:
        /* <DEDUP_REMOVED lines=50> */
.L_x_12182:
[----:B-----5:R-:W-:-:S04]  /*19d0*/  LEA R18, P0, R20, UR4, 0x3 ;  /* 0x0000000414127c11 */ /* 0x020fc8000f8018ff */
[----:B------:R-:W-:-:S06]  /*19e0*/  LEA.HI.X R19, R20, UR5, R21, 0x3, P0 ;  /* 0x0000000514137c11 */ /* 0x000fcc00080f1c15 */
[----:B------:R-:W5:Y:S03]  /*19f0*/  LDG.E.64 R18, desc[UR8][R18.64] ;  /* 0x0000000812127981 */ /* 0x000f66000c1e1b00 */
.L_x_12183:
        /* <DEDUP_REMOVED lines=18> */
.L_x_12190:
        /* <DEDUP_REMOVED lines=23> */
.L_x_12189:
        /* <DEDUP_REMOVED lines=9> */
.L_x_12192:
        /* <DEDUP_REMOVED lines=23> */
.L_x_12191:
        /* <DEDUP_REMOVED lines=64> */
.L_x_12198:
        /* <DEDUP_REMOVED lines=138> */
.L_x_12197:
        /* <DEDUP_REMOVED lines=75> */
.L_x_12199:
[----:B------:R-:W-:-:S04]  /*2fe0*/  ISETP.NE.U32.AND P3, PT, RZ, UR10, PT ;  /* 0x0000000aff007c0c */ /* 0x000fc8000bf65070 */
[----:B------:R-:W-:-:S13]  /*2ff0*/  ISETP.NE.OR.EX P0, PT, RZ, UR11, P0, P3 ;  /* 0x0000000bff007c0c */ /* 0x000fda0008705730 */
[----:B------:R-:W-:Y:S05]  /*3000*/  @!P0 BRA `(.L_x_12195) ;  /* 0x0000000000a48947 */ /* 0x000fea0003800000 */
.L_x_12196:
        /* <DEDUP_REMOVED lines=41> */
.L_x_12195:
        /* <DEDUP_REMOVED lines=50> */
.L_x_12193:
[----:B------:R-:W-:Y:S02]  /*35c0*/  ULDC.64 UR4, c[0x0][0x218] ;  /* 0x0000860000047ab9 */ /* 0x000fe40000000a00 */
[----:B0-----:R-:W-:-:S04]  /*35d0*/  LEA R24, P0, R22, UR4, 0x3 ;  /* 0x0000000416187c11 */ /* 0x001fc8000f8018ff */
[----:B------:R-:W-:-:S06]  /*35e0*/  LEA.HI.X R25, R22, UR5, R23, 0x3, P0 ;  /* 0x0000000516197c11 */ /* 0x000fcc00080f1c17 */
[----:B------:R-:W5:Y:S03]  /*35f0*/  LD.E.64 R24, desc[UR8][R24.64] ;  /* 0x0000000818187980 */ /* 0x000f66000c101b00 */
.L_x_12194:
        /* <DEDUP_REMOVED lines=9> */
.L_x_12201:
        /* <DEDUP_REMOVED lines=19> */
.L_x_12200:
        /* <DEDUP_REMOVED lines=9> */
.L_x_12203:
        /* <DEDUP_REMOVED lines=19> */
.L_x_12202:
        /* <DEDUP_REMOVED lines=64> */
.L_x_12209:
        /* <DEDUP_REMOVED lines=139> */
.L_x_12208:
        /* <DEDUP_REMOVED lines=74> */
.L_x_12210:
[----:B------:R-:W-:-:S04]  /*4ad0*/  ISETP.NE.U32.AND P3, PT, RZ, UR4, PT ;  /* 0x00000004ff007c0c */ /* 0x000fc8000bf65070 */
[----:B------:R-:W-:-:S13]  /*4ae0*/  ISETP.NE.OR.EX P0, PT, RZ, UR5, P0, P3 ;  /* 0x00000005ff007c0c */ /* 0x000fda0008705730 */
[----:B------:R-:W-:Y:S05]  /*4af0*/  @!P0 BRA `(.L_x_12206) ;  /* 0x0000000000a88947 */ /* 0x000fea0003800000 */
.L_x_12207:
        /* <DEDUP_REMOVED lines=42> */
.L_x_12206:
        /* <DEDUP_REMOVED lines=49> */
.L_x_12204:
[----:B------:R-:W-:Y:S02]  /*50b0*/  ULDC.64 UR4, c[0x0][0x218] ;  /* 0x0000860000047ab9 */ /* 0x000fe40000000a00 */
[----:B0-----:R-:W-:-:S04]  /*50c0*/  LEA R18, P0, R4, UR4, 0x3 ;  /* 0x0000000404127c11 */ /* 0x001fc8000f8018ff */
[----:B------:R-:W-:-:S06]  /*50d0*/  LEA.HI.X R19, R4, UR5, R5, 0x3, P0 ;  /* 0x0000000504137c11 */ /* 0x000fcc00080f1c05 */
[----:B------:R-:W5:Y:S03]  /*50e0*/  LD.E.64 R18, desc[UR8][R18.64] ;  /* 0x0000000812127980 */ /* 0x000f66000c101b00 */
.L_x_12205:
        /* <DEDUP_REMOVED lines=9> */
.L_x_12212:
        /* <DEDUP_REMOVED lines=19> */
.L_x_12211:
        /* <DEDUP_REMOVED lines=9> */
.L_x_12214:
        /* <DEDUP_REMOVED lines=19> */
.L_x_12213:
        /* <DEDUP_REMOVED lines=64> */
.L_x_12220:
        /* <DEDUP_REMOVED lines=137> */
.L_x_12219:
        /* <DEDUP_REMOVED lines=74> */
.L_x_12221:
[----:B------:R-:W-:-:S04]  /*65a0*/  ISETP.NE.U32.AND P3, PT, RZ, UR4, PT ;  /* 0x00000004ff007c0c */ /* 0x000fc8000bf65070 */
[----:B------:R-:W-:-:S13]  /*65b0*/  ISETP.NE.OR.EX P0, PT, RZ, UR5, P0, P3 ;  /* 0x00000005ff007c0c */ /* 0x000fda0008705730 */
[----:B------:R-:W-:Y:S05]  /*65c0*/  @!P0 BRA `(.L_x_12217) ;  /* 0x0000000000a08947 */ /* 0x000fea0003800000 */
.L_x_12218:
        /* <DEDUP_REMOVED lines=40> */
.L_x_12217:
        /* <DEDUP_REMOVED lines=49> */
.L_x_12215:
[----:B------:R-:W-:Y:S02]  /*6b60*/  ULDC.64 UR4, c[0x0][0x218] ;  /* 0x0000860000047ab9 */ /* 0x000fe40000000a00 */
[----:B0-----:R-:W-:-:S04]  /*6b70*/  LEA R18, P0, R6, UR4, 0x3 ;  /* 0x0000000406127c11 */ /* 0x001fc8000f8018ff */
[----:B------:R-:W-:-:S06]  /*6b80*/  LEA.HI.X R19, R6, UR5, R7, 0x3, P0 ;  /* 0x0000000506137c11 */ /* 0x000fcc00080f1c07 */
[----:B------:R-:W5:Y:S03]  /*6b90*/  LD.E.64 R18, desc[UR8][R18.64] ;  /* 0x0000000812127980 */ /* 0x000f66000c101b00 */
.L_x_12216:
        /* <DEDUP_REMOVED lines=9> */
.L_x_12223:
        /* <DEDUP_REMOVED lines=19> */
.L_x_12222:
        /* <DEDUP_REMOVED lines=9> */
.L_x_12225:
        /* <DEDUP_REMOVED lines=19> */
.L_x_12224:
        /* <DEDUP_REMOVED lines=61> */
.L_x_12231:
        /* <DEDUP_REMOVED lines=136> */
.L_x_12230:
        /* <DEDUP_REMOVED lines=73> */
.L_x_12232:
[----:B------:R-:W-:-:S04]  /*8000*/  ISETP.NE.U32.AND P3, PT, R33, RZ, PT ;  /* 0x000000ff2100720c */ /* 0x000fc80003f65070 */
[----:B------:R-:W-:-:S13]  /*8010*/  ISETP.NE.OR.EX P0, PT, R32, RZ, P0, P3 ;  /* 0x000000ff2000720c */ /* 0x000fda0000705730 */
[----:B------:R-:W-:Y:S05]  /*8020*/  @!P0 BRA `(.L_x_12228) ;  /* 0x0000000000a08947 */ /* 0x000fea0003800000 */
.L_x_12229:
        /* <DEDUP_REMOVED lines=40> */
.L_x_12228:
        /* <DEDUP_REMOVED lines=47> */
.L_x_12226:
[----:B------:R-:W-:Y:S02]  /*85a0*/  ULDC.64 UR4, c[0x0][0x218] ;  /* 0x0000860000047ab9 */ /* 0x000fe40000000a00 */
[----:B0-----:R-:W-:-:S04]  /*85b0*/  LEA R18, P0, R8, UR4, 0x3 ;  /* 0x0000000408127c11 */ /* 0x001fc8000f8018ff */
[----:B------:R-:W-:-:S06]  /*85c0*/  LEA.HI.X R19, R8, UR5, R9, 0x3, P0 ;  /* 0x0000000508137c11 */ /* 0x000fcc00080f1c09 */
[----:B------:R-:W5:Y:S03]  /*85d0*/  LD.E.64 R18, desc[UR8][R18.64] ;  /* 0x0000000812127980 */ /* 0x000f66000c101b00 */
.L_x_12227:
        /* <DEDUP_REMOVED lines=9> */
.L_x_12234:
        /* <DEDUP_REMOVED lines=19> */
.L_x_12233:
        /* <DEDUP_REMOVED lines=9> */
.L_x_12236:
        /* <DEDUP_REMOVED lines=19> */
.L_x_12235:
        /* <DEDUP_REMOVED lines=61> */
.L_x_12242:
        /* <DEDUP_REMOVED lines=136> */
.L_x_12241:
        /* <DEDUP_REMOVED lines=73> */
.L_x_12243:
[----:B------:R-:W-:-:S04]  /*9a40*/  ISETP.NE.U32.AND P3, PT, R33, RZ, PT ;  /* 0x000000ff2100720c */ /* 0x000fc80003f65070 */
[----:B------:R-:W-:-:S13]  /*9a50*/  ISETP.NE.OR.EX P0, PT, R32, RZ, P0, P3 ;  /* 0x000000ff2000720c */ /* 0x000fda0000705730 */
[----:B------:R-:W-:Y:S05]  /*9a60*/  @!P0 BRA `(.L_x_12239) ;  /* 0x0000000000a08947 */ /* 0x000fea0003800000 */
.L_x_12240:
        /* <DEDUP_REMOVED lines=40> */
.L_x_12239:
        /* <DEDUP_REMOVED lines=47> */
.L_x_12237:
[----:B------:R-:W-:Y:S02]  /*9fe0*/  ULDC.64 UR4, c[0x0][0x218] ;  /* 0x0000860000047ab9 */ /* 0x000fe40000000a00 */
[----:B------:R-:W-:-:S04]  /*9ff0*/  LEA R30, P0, R10, UR4, 0x3 ;  /* 0x000000040a1e7c11 */ /* 0x000fc8000f8018ff */
[----:B------:R-:W-:-:S06]  /*a000*/  LEA.HI.X R31, R10, UR5, R11, 0x3, P0 ;  /* 0x000000050a1f7c11 */ /* 0x000fcc00080f1c0b */
[----:B------:R-:W5:Y:S03]  /*a010*/  LD.E.64 R30, desc[UR8][R30.64] ;  /* 0x000000081e1e7980 */ /* 0x000f66000c101b00 */
.L_x_12238:
        /* <DEDUP_REMOVED lines=9> */
.L_x_12245:
        /* <DEDUP_REMOVED lines=19> */
.L_x_12244:
        /* <DEDUP_REMOVED lines=9> */
.L_x_12247:
        /* <DEDUP_REMOVED lines=19> */
.L_x_12246:
        /* <DEDUP_REMOVED lines=61> */
.L_x_12253:
        /* <DEDUP_REMOVED lines=137> */
.L_x_12252:
        /* <DEDUP_REMOVED lines=74> */
.L_x_12254:
[----:B------:R-:W-:-:S04]  /*b4a0*/  ISETP.NE.U32.AND P3, PT, R33, RZ, PT ;  /* 0x000000ff2100720c */ /* 0x000fc80003f65070 */
[----:B------:R-:W-:-:S13]  /*b4b0*/  ISETP.NE.OR.EX P0, PT, R32, RZ, P0, P3 ;  /* 0x000000ff2000720c */ /* 0x000fda0000705730 */
[----:B------:R-:W-:Y:S05]  /*b4c0*/  @!P0 BRA `(.L_x_12250) ;  /* 0x0000000000a08947 */ /* 0x000fea0003800000 */
.L_x_12251:
        /* <DEDUP_REMOVED lines=40> */
.L_x_12250:
        /* <DEDUP_REMOVED lines=47> */
.L_x_12248:
[----:B------:R-:W-:Y:S02]  /*ba40*/  ULDC.64 UR4, c[0x0][0x218] ;  /* 0x0000860000047ab9 */ /* 0x000fe40000000a00 */
[----:B0-----:R-:W-:-:S04]  /*ba50*/  LEA R10, P0, R12, UR4, 0x3 ;  /* 0x000000040c0a7c11 */ /* 0x001fc8000f8018ff */
[----:B------:R-:W-:-:S06]  /*ba60*/  LEA.HI.X R11, R12, UR5, R13, 0x3, P0 ;  /* 0x000000050c0b7c11 */ /* 0x000fcc00080f1c0d */
[----:B------:R-:W5:Y:S03]  /*ba70*/  LD.E.64 R10, desc[UR8][R10.64] ;  /* 0x000000080a0a7980 */ /* 0x000f66000c101b00 */
.L_x_12249:
        /* <DEDUP_REMOVED lines=9> */
.L_x_12256:
        /* <DEDUP_REMOVED lines=19> */
.L_x_12255:
        /* <DEDUP_REMOVED lines=9> */
.L_x_12258:
        /* <DEDUP_REMOVED lines=19> */
.L_x_12257:
        /* <DEDUP_REMOVED lines=61> */
.L_x_12264:
        /* <DEDUP_REMOVED lines=136> */
.L_x_12263:
        /* <DEDUP_REMOVED lines=73> */
.L_x_12265:
[----:B------:R-:W-:-:S04]  /*cee0*/  ISETP.NE.U32.AND P2, PT, R32, RZ, PT ;  /* 0x000000ff2000720c */ /* 0x000fc80003f45070 */
[----:B------:R-:W-:-:S13]  /*cef0*/  ISETP.NE.OR.EX P0, PT, R4, RZ, P0, P2 ;  /* 0x000000ff0400720c */ /* 0x000fda0000705720 */
[----:B------:R-:W-:Y:S05]  /*cf00*/  @!P0 BRA `(.L_x_12261) ;  /* 0x0000000000a08947 */ /* 0x000fea0003800000 */
.L_x_12262:
        /* <DEDUP_REMOVED lines=40> */
.L_x_12261:
        /* <DEDUP_REMOVED lines=47> */
.L_x_12259:
[----:B------:R-:W-:Y:S02]  /*d480*/  ULDC.64 UR4, c[0x0][0x218] ;  /* 0x0000860000047ab9 */ /* 0x000fe40000000a00 */
[----:B0-----:R-:W-:-:S04]  /*d490*/  LEA R10, P0, R14, UR4, 0x3 ;  /* 0x000000040e0a7c11 */ /* 0x001fc8000f8018ff */
[----:B------:R-:W-:-:S06]  /*d4a0*/  LEA.HI.X R11, R14, UR5, R15, 0x3, P0 ;  /* 0x000000050e0b7c11 */ /* 0x000fcc00080f1c0f */
[----:B------:R-:W5:Y:S03]  /*d4b0*/  LD.E.64 R10, desc[UR8][R10.64] ;  /* 0x000000080a0a7980 */ /* 0x000f66000c101b00 */
.L_x_12260:
        /* <DEDUP_REMOVED lines=10> */
.L_x_12267:
        /* <DEDUP_REMOVED lines=19> */
.L_x_12266:
[----:B------:R-:W-:Y:S02]  /*d690*/  ULDC.64 UR4, c[0x0][0x280] ;  /* 0x0000a00000047ab9 */ /* 0x000fe40000000a00 */
[----:B------:R-:W-:Y:S02]  /*d6a0*/  IMAD.U32 R13, RZ, RZ, UR4 ;  /* 0x00000004ff0d7e24 */ /* 0x000fe4000f8e00ff */
[----:B------:R-:W-:Y:S01]  /*d6b0*/  IMAD.U32 R17, RZ, RZ, UR5 ;  /* 0x00000005ff117e24 */ /* 0x000fe2000f8e00ff */
[----:B------:R-:W-:Y:S06]  /*d6c0*/  @!P1 BRA `(.L_x_12268) ;  /* 0x0000000000589947 */ /* 0x000fec0003800000 */
[----:B------:R-:W-:Y:S01]  /*d6d0*/  BSSY B0, `(.L_x_12268) ;  /* 0x0000015000007945 */ /* 0x000fe20003800000 */
[----:B------:R-:W-:Y:S01]  /*d6e0*/  IMAD.U32 R13, RZ, RZ, UR4 ;  /* 0x00000004ff0d7e24 */ /* 0x000fe2000f8e00ff */
[----:B------:R-:W-:-:S07]  /*d6f0*/  MOV R17, UR5 ;  /* 0x0000000500117c02 */ /* 0x000fce0008000f00 */
.L_x_12269:
        /* <DEDUP_REMOVED lines=19> */
.L_x_12268:
        /* <DEDUP_REMOVED lines=29> */
.L_x_12181:
        /* <DEDUP_REMOVED lines=151> */
.L_x_12277:
        /* <DEDUP_REMOVED lines=139> */
.L_x_12276:
        /* <DEDUP_REMOVED lines=76> */
.L_x_12278:
[----:B------:R-:W-:-:S04]  /*f0e0*/  ISETP.NE.U32.AND P2, PT, RZ, UR7, PT ;  /* 0x00000007ff007c0c */ /* 0x000fc8000bf45070 */
[----:B------:R-:W-:-:S13]  /*f0f0*/  ISETP.NE.OR.EX P0, PT, RZ, UR10, P0, P2 ;  /* 0x0000000aff007c0c */ /* 0x000fda0008705720 */
[----:B------:R-:W-:Y:S05]  /*f100*/  @!P0 BRA `(.L_x_12274) ;  /* 0x0000000000a88947 */ /* 0x000fea0003800000 */
.L_x_12275:
        /* <DEDUP_REMOVED lines=42> */
.L_x_12274:
        /* <DEDUP_REMOVED lines=48> */
.L_x_12272:
[----:B-----5:R-:W-:-:S04]  /*f6b0*/  LEA R10, P0, R12, UR10, 0x3 ;  /* 0x0000000a0c0a7c11 */ /* 0x020fc8000f8018ff */
[----:B------:R-:W-:-:S06]  /*f6c0*/  LEA.HI.X R11, R12, UR11, R13, 0x3, P0 ;  /* 0x0000000b0c0b7c11 */ /* 0x000fcc00080f1c0d */
[----:B------:R-:W5:Y:S03]  /*f6d0*/  LDG.E.64 R10, desc[UR8][R10.64] ;  /* 0x000000080a0a7981 */ /* 0x000f66000c1e1b00 */
.L_x_12273:
        /* <DEDUP_REMOVED lines=18> */
.L_x_12280:
        /* <DEDUP_REMOVED lines=23> */
.L_x_12279:
[----:B------:R-:W-:Y:S02]  /*f970*/  ULDC.64 UR4, c[0x0][0x280] ;  /* 0x0000a00000047ab9 */ /* 0x000fe40000000a00 */
[----:B------:R-:W-:Y:S01]  /*f980*/  IMAD.U32 R30, RZ, RZ, UR4 ;  /* 0x00000004ff1e7e24 */ /* 0x000fe2000f8e00ff */
[----:B------:R-:W-:Y:S01]  /*f990*/  MOV R29, UR5 ;  /* 0x00000005001d7c02 */ /* 0x000fe20008000f00 */
[----:B------:R-:W-:Y:S06]  /*f9a0*/  @!P0 BRA `(.L_x_12281) ;  /* 0x0000000000688947 */ /* 0x000fec0003800000 */
[----:B------:R-:W-:Y:S01]  /*f9b0*/  BSSY B1, `(.L_x_12281) ;  /* 0x0000019000017945 */ /* 0x000fe20003800000 */
[----:B------:R-:W-:Y:S02]  /*f9c0*/  IMAD.U32 R30, RZ, RZ, UR4 ;  /* 0x00000004ff1e7e24 */ /* 0x000fe4000f8e00ff */
[----:B------:R-:W-:-:S07]  /*f9d0*/  IMAD.U32 R29, RZ, RZ, UR5 ;  /* 0x00000005ff1d7e24 */ /* 0x000fce000f8e00ff */
.L_x_12282:
        /* <DEDUP_REMOVED lines=23> */
.L_x_12281:
        /* <DEDUP_REMOVED lines=19> */
.L_x_12271:
[----:B------:R-:W-:Y:S05]  /*fc80*/  BSYNC B0 ;  /* 0x0000000000007941 */ /* 0x000fea0003800000 */
.L_x_12270:
        /* <DEDUP_REMOVED lines=56> */
.L_x_12290:
        /* <DEDUP_REMOVED lines=137> */
.L_x_12289:
        /* <DEDUP_REMOVED lines=74> */
.L_x_12291:
[----:B------:R-:W-:-:S04]  /*10d40*/  ISETP.NE.U32.AND P2, PT, RZ, UR7, PT ;  /* 0x00000007ff007c0c */ /* 0x000fc8000bf45070 */
[----:B------:R-:W-:-:S13]  /*10d50*/  ISETP.NE.OR.EX P0, PT, RZ, UR10, P0, P2 ;  /* 0x0000000aff007c0c */ /* 0x000fda0008705720 */
[----:B------:R-:W-:Y:S05]  /*10d60*/  @!P0 BRA `(.L_x_12287) ;  /* 0x0000000000a08947 */ /* 0x000fea0003800000 */
.L_x_12288:
        /* <DEDUP_REMOVED lines=40> */
.L_x_12287:
        /* <DEDUP_REMOVED lines=53> */
.L_x_12285:
[----:B01---5:R-:W-:-:S04]  /*11340*/  LEA R10, P0, R34, UR4, 0x3 ;  /* 0x00000004220a7c11 */ /* 0x023fc8000f8018ff */
[----:B------:R-:W-:-:S06]  /*11350*/  LEA.HI.X R11, R34, UR5, R35, 0x3, P0 ;  /* 0x00000005220b7c11 */ /* 0x000fcc00080f1c23 */
[----:B------:R-:W5:Y:S03]  /*11360*/  LD.E.64 R10, desc[UR8][R10.64] ;  /* 0x000000080a0a7980 */ /* 0x000f66000c101b00 */
.L_x_12286:
        /* <DEDUP_REMOVED lines=16> */
.L_x_12293:
        /* <DEDUP_REMOVED lines=19> */
.L_x_12292:
[----:B------:R-:W-:Y:S02]  /*115a0*/  ULDC.64 UR4, c[0x0][0x280] ;  /* 0x0000a00000047ab9 */ /* 0x000fe40000000a00 */
[----:B------:R-:W-:Y:S01]  /*115b0*/  IMAD.U32 R27, RZ, RZ, UR4 ;  /* 0x00000004ff1b7e24 */ /* 0x000fe2000f8e00ff */
[----:B------:R-:W-:Y:S01]  /*115c0*/  MOV R28, UR5 ;  /* 0x00000005001c7c02 */ /* 0x000fe20008000f00 */
[----:B------:R-:W-:Y:S06]  /*115d0*/  @!P0 BRA `(.L_x_12294) ;  /* 0x0000000000588947 */ /* 0x000fec0003800000 */
[----:B------:R-:W-:Y:S01]  /*115e0*/  BSSY B1, `(.L_x_12294) ;  /* 0x0000015000017945 */ /* 0x000fe20003800000 */
[----:B------:R-:W-:Y:S02]  /*115f0*/  IMAD.U32 R27, RZ, RZ, UR4 ;  /* 0x00000004ff1b7e24 */ /* 0x000fe4000f8e00ff */
[----:B------:R-:W-:-:S07]  /*11600*/  IMAD.U32 R28, RZ, RZ, UR5 ;  /* 0x00000005ff1c7e24 */ /* 0x000fce000f8e00ff */
.L_x_12295:
        /* <DEDUP_REMOVED lines=19> */
.L_x_12294:
        /* <DEDUP_REMOVED lines=19> */
.L_x_12284:
[----:B------:R-:W-:Y:S05]  /*11870*/  BSYNC B0 ;  /* 0x0000000000007941 */ /* 0x000fea0003800000 */
.L_x_12283:
        /* <DEDUP_REMOVED lines=55> */
.L_x_12303:
        /* <DEDUP_REMOVED lines=137> */
.L_x_12302:
        /* <DEDUP_REMOVED lines=74> */
.L_x_12304:
[----:B------:R-:W-:-:S04]  /*12920*/  ISETP.NE.U32.AND P2, PT, RZ, UR10, PT ;  /* 0x0000000aff007c0c */ /* 0x000fc8000bf45070 */
[----:B------:R-:W-:-:S13]  /*12930*/  ISETP.NE.OR.EX P0, PT, RZ, UR11, P0, P2 ;  /* 0x0000000bff007c0c */ /* 0x000fda0008705720 */
[----:B------:R-:W-:Y:S05]  /*12940*/  @!P0 BRA `(.L_x_12300) ;  /* 0x0000000000a08947 */ /* 0x000fea0003800000 */
.L_x_12301:
        /* <DEDUP_REMOVED lines=40> */
.L_x_12300:
        /* <DEDUP_REMOVED lines=52> */
.L_x_12298:
[----:B-----5:R-:W-:-:S04]  /*12f10*/  LEA R12, P0, R24, UR4, 0x3 ;  /* 0x00000004180c7c11 */ /* 0x020fc8000f8018ff */
[----:B------:R-:W-:-:S06]  /*12f20*/  LEA.HI.X R13, R24, UR5, R25, 0x3, P0 ;  /* 0x00000005180d7c11 */ /* 0x000fcc00080f1c19 */
[----:B------:R-:W5:Y:S03]  /*12f30*/  LD.E.64 R12, desc[UR8][R12.64] ;  /* 0x000000080c0c7980 */ /* 0x000f66000c101b00 */
.L_x_12299:
        /* <DEDUP_REMOVED lines=16> */
.L_x_12306:
        /* <DEDUP_REMOVED lines=19> */
.L_x_12305:
[----:B------:R-:W-:Y:S02]  /*13170*/  ULDC.64 UR4, c[0x0][0x280] ;  /* 0x0000a00000047ab9 */ /* 0x000fe40000000a00 */
[----:B------:R-:W-:Y:S02]  /*13180*/  IMAD.U32 R27, RZ, RZ, UR4 ;  /* 0x00000004ff1b7e24 */ /* 0x000fe4000f8e00ff */
[----:B------:R-:W-:Y:S01]  /*13190*/  IMAD.U32 R28, RZ, RZ, UR5 ;  /* 0x00000005ff1c7e24 */ /* 0x000fe2000f8e00ff */
[----:B------:R-:W-:Y:S06]  /*131a0*/  @!P0 BRA `(.L_x_12307) ;  /* 0x0000000000588947 */ /* 0x000fec0003800000 */
[----:B------:R-:W-:Y:S01]  /*131b0*/  BSSY B1, `(.L_x_12307) ;  /* 0x0000015000017945 */ /* 0x000fe20003800000 */
[----:B------:R-:W-:Y:S01]  /*131c0*/  MOV R27, UR4 ;  /* 0x00000004001b7c02 */ /* 0x000fe20008000f00 */
[----:B------:R-:W-:-:S07]  /*131d0*/  IMAD.U32 R28, RZ, RZ, UR5 ;  /* 0x00000005ff1c7e24 */ /* 0x000fce000f8e00ff */
.L_x_12308:
        /* <DEDUP_REMOVED lines=19> */
.L_x_12307:
        /* <DEDUP_REMOVED lines=19> */
.L_x_12297:
[----:B------:R-:W-:Y:S05]  /*13440*/  BSYNC B0 ;  /* 0x0000000000007941 */ /* 0x000fea0003800000 */
.L_x_12296:
        /* <DEDUP_REMOVED lines=54> */
.L_x_12316:
        /* <DEDUP_REMOVED lines=138> */
.L_x_12315:
        /* <DEDUP_REMOVED lines=74> */
.L_x_12317:
[----:B------:R-:W-:-:S04]  /*144f0*/  ISETP.NE.U32.AND P2, PT, RZ, UR10, PT ;  /* 0x0000000aff007c0c */ /* 0x000fc8000bf45070 */
[----:B------:R-:W-:-:S13]  /*14500*/  ISETP.NE.OR.EX P0, PT, RZ, UR11, P0, P2 ;  /* 0x0000000bff007c0c */ /* 0x000fda0008705720 */
[----:B------:R-:W-:Y:S05]  /*14510*/  @!P0 BRA `(.L_x_12313) ;  /* 0x0000000000a08947 */ /* 0x000fea0003800000 */
.L_x_12314:
        /* <DEDUP_REMOVED lines=40> */
.L_x_12313:
        /* <DEDUP_REMOVED lines=53> */
.L_x_12311:
[----:B0123-5:R-:W-:-:S04]  /*14af0*/  LEA R4, P0, R22, UR4, 0x3 ;  /* 0x0000000416047c11 */ /* 0x02ffc8000f8018ff */
[----:B------:R-:W-:-:S06]  /*14b00*/  LEA.HI.X R5, R22, UR5, R23, 0x3, P0 ;  /* 0x0000000516057c11 */ /* 0x000fcc00080f1c17 */
[----:B------:R-:W5:Y:S03]  /*14b10*/  LD.E.64 R4, desc[UR8][R4.64] ;  /* 0x0000000804047980 */ /* 0x000f66000c101b00 */
.L_x_12312:
        /* <DEDUP_REMOVED lines=16> */
.L_x_12319:
        /* <DEDUP_REMOVED lines=19> */
.L_x_12318:
[----:B------:R-:W-:Y:S02]  /*14d50*/  ULDC.64 UR4, c[0x0][0x280] ;  /* 0x0000a00000047ab9 */ /* 0x000fe40000000a00 */
[----:B------:R-:W-:Y:S01]  /*14d60*/  IMAD.U32 R27, RZ, RZ, UR4 ;  /* 0x00000004ff1b7e24 */ /* 0x000fe2000f8e00ff */
[----:B------:R-:W-:Y:S01]  /*14d70*/  MOV R26, UR5 ;  /* 0x00000005001a7c02 */ /* 0x000fe20008000f00 */
[----:B------:R-:W-:Y:S06]  /*14d80*/  @!P0 BRA `(.L_x_12320) ;  /* 0x0000000000588947 */ /* 0x000fec0003800000 */
[----:B------:R-:W-:Y:S01]  /*14d90*/  BSSY B1, `(.L_x_12320) ;  /* 0x0000015000017945 */ /* 0x000fe20003800000 */
[----:B------:R-:W-:Y:S02]  /*14da0*/  IMAD.U32 R27, RZ, RZ, UR4 ;  /* 0x00000004ff1b7e24 */ /* 0x000fe4000f8e00ff */
[----:B------:R-:W-:-:S07]  /*14db0*/  IMAD.U32 R26, RZ, RZ, UR5 ;  /* 0x00000005ff1a7e24 */ /* 0x000fce000f8e00ff */
.L_x_12321:
        /* <DEDUP_REMOVED lines=19> */
.L_x_12320:
        /* <DEDUP_REMOVED lines=19> */
.L_x_12310:
[----:B------:R-:W-:Y:S05]  /*15020*/  BSYNC B0 ;  /* 0x0000000000007941 */ /* 0x000fea0003800000 */
.L_x_12309:
        /* <DEDUP_REMOVED lines=54> */
.L_x_12329:
        /* <DEDUP_REMOVED lines=139> */
.L_x_12328:
        /* <DEDUP_REMOVED lines=74> */
.L_x_12330:
[----:B------:R-:W-:-:S04]  /*160e0*/  ISETP.NE.U32.AND P2, PT, RZ, UR10, PT ;  /* 0x0000000aff007c0c */ /* 0x000fc8000bf45070 */
[----:B------:R-:W-:-:S13]  /*160f0*/  ISETP.NE.OR.EX P0, PT, RZ, UR11, P0, P2 ;  /* 0x0000000bff007c0c */ /* 0x000fda0008705720 */
[----:B------:R-:W-:Y:S05]  /*16100*/  @!P0 BRA `(.L_x_12326) ;  /* 0x0000000000a08947 */ /* 0x000fea0003800000 */
.L_x_12327:
        /* <DEDUP_REMOVED lines=40> */
.L_x_12326:
        /* <DEDUP_REMOVED lines=53> */
.L_x_12324:
[----:B-----5:R-:W-:-:S04]  /*166e0*/  LEA R34, P0, R20, UR4, 0x3 ;  /* 0x0000000414227c11 */ /* 0x020fc8000f8018ff */
[----:B------:R-:W-:-:S06]  /*166f0*/  LEA.HI.X R35, R20, UR5, R21, 0x3, P0 ;  /* 0x0000000514237c11 */ /* 0x000fcc00080f1c15 */
[----:B------:R-:W5:Y:S03]  /*16700*/  LD.E.64 R34, desc[UR8][R34.64] ;  /* 0x0000000822227980 */ /* 0x000f66000c101b00 */
.L_x_12325:
        /* <DEDUP_REMOVED lines=16> */
.L_x_12332:
        /* <DEDUP_REMOVED lines=19> */
.L_x_12331:
[----:B------:R-:W-:Y:S02]  /*16940*/  ULDC.64 UR4, c[0x0][0x280] ;  /* 0x0000a00000047ab9 */ /* 0x000fe40000000a00 */
[----:B------:R-:W-:Y:S02]  /*16950*/  IMAD.U32 R13, RZ, RZ, UR4 ;  /* 0x00000004ff0d7e24 */ /* 0x000fe4000f8e00ff */
[----:B------:R-:W-:Y:S01]  /*16960*/  IMAD.U32 R12, RZ, RZ, UR5 ;  /* 0x00000005ff0c7e24 */ /* 0x000fe2000f8e00ff */
[----:B------:R-:W-:Y:S06]  /*16970*/  @!P0 BRA `(.L_x_12333) ;  /* 0x0000000000588947 */ /* 0x000fec0003800000 */
[----:B------:R-:W-:Y:S01]  /*16980*/  BSSY B1, `(.L_x_12333) ;  /* 0x0000015000017945 */ /* 0x000fe20003800000 */
[----:B------:R-:W-:Y:S01]  /*16990*/  IMAD.U32 R13, RZ, RZ, UR4 ;  /* 0x00000004ff0d7e24 */ /* 0x000fe2000f8e00ff */
[----:B------:R-:W-:-:S07]  /*169a0*/  MOV R12, UR5 ;  /* 0x00000005000c7c02 */ /* 0x000fce0008000f00 */
.L_x_12334:
        /* <DEDUP_REMOVED lines=19> */
.L_x_12333:
        /* <DEDUP_REMOVED lines=19> */
.L_x_12323:
[----:B------:R-:W-:Y:S05]  /*16c10*/  BSYNC B0 ;  /* 0x0000000000007941 */ /* 0x000fea0003800000 */
.L_x_12322:
        /* <DEDUP_REMOVED lines=54> */
.L_x_12342:
        /* <DEDUP_REMOVED lines=141> */
.L_x_12341:
        /* <DEDUP_REMOVED lines=74> */
.L_x_12343:
[----:B------:R-:W-:-:S04]  /*17cf0*/  ISETP.NE.U32.AND P2, PT, RZ, UR10, PT ;  /* 0x0000000aff007c0c */ /* 0x000fc8000bf45070 */
[----:B------:R-:W-:-:S13]  /*17d00*/  ISETP.NE.OR.EX P0, PT, RZ, UR11, P0, P2 ;  /* 0x0000000bff007c0c */ /* 0x000fda0008705720 */
[----:B------:R-:W-:Y:S05]  /*17d10*/  @!P0 BRA `(.L_x_12339) ;  /* 0x0000000000a08947 */ /* 0x000fea0003800000 */
.L_x_12340:
        /* <DEDUP_REMOVED lines=40> */
.L_x_12339:
        /* <DEDUP_REMOVED lines=54> */
.L_x_12337:
[----:B-----5:R-:W-:-:S04]  /*18300*/  LEA R24, P0, R18, UR4, 0x3 ;  /* 0x0000000412187c11 */ /* 0x020fc8000f8018ff */
[----:B------:R-:W-:-:S06]  /*18310*/  LEA.HI.X R25, R18, UR5, R19, 0x3, P0 ;  /* 0x0000000512197c11 */ /* 0x000fcc00080f1c13 */
[----:B------:R-:W5:Y:S03]  /*18320*/  LD.E.64 R24, desc[UR8][R24.64] ;  /* 0x0000000818187980 */ /* 0x000f66000c101b00 */
.L_x_12338:
        /* <DEDUP_REMOVED lines=16> */
.L_x_12345:
        /* <DEDUP_REMOVED lines=19> */
.L_x_12344:
[----:B------:R-:W-:Y:S02]  /*18560*/  ULDC.64 UR4, c[0x0][0x280] ;  /* 0x0000a00000047ab9 */ /* 0x000fe40000000a00 */
[----:B------:R-:W-:Y:S01]  /*18570*/  IMAD.U32 R11, RZ, RZ, UR4 ;  /* 0x00000004ff0b7e24 */ /* 0x000fe2000f8e00ff */
[----:B------:R-:W-:Y:S01]  /*18580*/  MOV R12, UR5 ;  /* 0x00000005000c7c02 */ /* 0x000fe20008000f00 */
[----:B------:R-:W-:Y:S06]  /*18590*/  @!P0 BRA `(.L_x_12346) ;  /* 0x0000000000588947 */ /* 0x000fec0003800000 */
[----:B------:R-:W-:Y:S01]  /*185a0*/  BSSY B1, `(.L_x_12346) ;  /* 0x0000015000017945 */ /* 0x000fe20003800000 */
[----:B------:R-:W-:Y:S02]  /*185b0*/  IMAD.U32 R11, RZ, RZ, UR4 ;  /* 0x00000004ff0b7e24 */ /* 0x000fe4000f8e00ff */
[----:B------:R-:W-:-:S07]  /*185c0*/  IMAD.U32 R12, RZ, RZ, UR5 ;  /* 0x00000005ff0c7e24 */ /* 0x000fce000f8e00ff */
.L_x_12347:
        /* <DEDUP_REMOVED lines=19> */
.L_x_12346:
        /* <DEDUP_REMOVED lines=19> */
.L_x_12336:
[----:B------:R-:W-:Y:S05]  /*18830*/  BSYNC B0 ;  /* 0x0000000000007941 */ /* 0x000fea0003800000 */
.L_x_12335:
        /* <DEDUP_REMOVED lines=54> */
.L_x_12355:
        /* <DEDUP_REMOVED lines=138> */
.L_x_12354:
        /* <DEDUP_REMOVED lines=74> */
.L_x_12356:
[----:B------:R-:W-:-:S04]  /*198e0*/  ISETP.NE.U32.AND P2, PT, RZ, UR10, PT ;  /* 0x0000000aff007c0c */ /* 0x000fc8000bf45070 */
[----:B------:R-:W-:-:S13]  /*198f0*/  ISETP.NE.OR.EX P0, PT, RZ, UR11, P0, P2 ;  /* 0x0000000bff007c0c */ /* 0x000fda0008705720 */
[----:B------:R-:W-:Y:S05]  /*19900*/  @!P0 BRA `(.L_x_12352) ;  /* 0x0000000000a08947 */ /* 0x000fea0003800000 */
.L_x_12353:
        /* <DEDUP_REMOVED lines=40> */
.L_x_12352:
        /* <DEDUP_REMOVED lines=54> */
.L_x_12350:
[----:B-----5:R-:W-:-:S04]  /*19ef0*/  LEA R18, P0, R16, UR4, 0x3 ;  /* 0x0000000410127c11 */ /* 0x020fc8000f8018ff */
[----:B------:R-:W-:-:S06]  /*19f00*/  LEA.HI.X R19, R16, UR5, R17, 0x3, P0 ;  /* 0x0000000510137c11 */ /* 0x000fcc00080f1c11 */
[----:B------:R-:W5:Y:S03]  /*19f10*/  LD.E.64 R18, desc[UR8][R18.64] ;  /* 0x0000000812127980 */ /* 0x000f66000c101b00 */
.L_x_12351:
        /* <DEDUP_REMOVED lines=16> */
.L_x_12358:
        /* <DEDUP_REMOVED lines=19> */
.L_x_12357:
[----:B------:R-:W-:Y:S02]  /*1a150*/  ULDC.64 UR4, c[0x0][0x280] ;  /* 0x0000a00000047ab9 */ /* 0x000fe40000000a00 */
[----:B------:R-:W-:Y:S02]  /*1a160*/  IMAD.U32 R11, RZ, RZ, UR4 ;  /* 0x00000004ff0b7e24 */ /* 0x000fe4000f8e00ff */
[----:B------:R-:W-:Y:S01]  /*1a170*/  IMAD.U32 R12, RZ, RZ, UR5 ;  /* 0x00000005ff0c7e24 */ /* 0x000fe2000f8e00ff */
[----:B------:R-:W-:Y:S06]  /*1a180*/  @!P0 BRA `(.L_x_12359) ;  /* 0x0000000000588947 */ /* 0x000fec0003800000 */
[----:B------:R-:W-:Y:S01]  /*1a190*/  BSSY B1, `(.L_x_12359) ;  /* 0x0000015000017945 */ /* 0x000fe20003800000 */
[----:B------:R-:W-:Y:S01]  /*1a1a0*/  MOV R11, UR4 ;  /* 0x00000004000b7c02 */ /* 0x000fe20008000f00 */
[----:B------:R-:W-:-:S07]  /*1a1b0*/  IMAD.U32 R12, RZ, RZ, UR5 ;  /* 0x00000005ff0c7e24 */ /* 0x000fce000f8e00ff */
.L_x_12360:
        /* <DEDUP_REMOVED lines=19> */
.L_x_12359:
        /* <DEDUP_REMOVED lines=19> */
.L_x_12349:
[----:B------:R-:W-:Y:S05]  /*1a420*/  BSYNC B0 ;  /* 0x0000000000007941 */ /* 0x000fea0003800000 */
.L_x_12348:
        /* <DEDUP_REMOVED lines=54> */
.L_x_12368:
        /* <DEDUP_REMOVED lines=138> */
.L_x_12367:
        /* <DEDUP_REMOVED lines=75> */
.L_x_12369:
[----:B------:R-:W-:-:S04]  /*1b4e0*/  ISETP.NE.U32.AND P2, PT, RZ, UR10, PT ;  /* 0x0000000aff007c0c */ /* 0x000fc8000bf45070 */
[----:B------:R-:W-:-:S13]  /*1b4f0*/  ISETP.NE.OR.EX P0, PT, RZ, UR11, P0, P2 ;  /* 0x0000000bff007c0c */ /* 0x000fda0008705720 */
[----:B------:R-:W-:Y:S05]  /*1b500*/  @!P0 BRA `(.L_x_12365) ;  /* 0x0000000000a08947 */ /* 0x000fea0003800000 */
.L_x_12366:
        /* <DEDUP_REMOVED lines=40> */
.L_x_12365:
        /* <DEDUP_REMOVED lines=54> */
.L_x_12363:
[----:B-----5:R-:W-:-:S04]  /*1baf0*/  LEA R16, P0, R14, UR4, 0x3 ;  /* 0x000000040e107c11 */ /* 0x020fc8000f8018ff */
[----:B------:R-:W-:-:S06]  /*1bb00*/  LEA.HI.X R17, R14, UR5, R15, 0x3, P0 ;  /* 0x000000050e117c11 */ /* 0x000fcc00080f1c0f */
[----:B------:R-:W5:Y:S03]  /*1bb10*/  LD.E.64 R16, desc[UR8][R16.64] ;  /* 0x0000000810107980 */ /* 0x000f66000c101b00 */
.L_x_12364:
        /* <DEDUP_REMOVED lines=16> */
.L_x_12371:
        /* <DEDUP_REMOVED lines=19> */
.L_x_12370:
[----:B------:R-:W-:Y:S02]  /*1bd50*/  ULDC.64 UR4, c[0x0][0x280] ;  /* 0x0000a00000047ab9 */ /* 0x000fe40000000a00 */
[----:B------:R-:W-:Y:S02]  /*1bd60*/  IMAD.U32 R11, RZ, RZ, UR4 ;  /* 0x00000004ff0b7e24 */ /* 0x000fe4000f8e00ff */
[----:B------:R-:W-:Y:S01]  /*1bd70*/  IMAD.U32 R12, RZ, RZ, UR5 ;  /* 0x00000005ff0c7e24 */ /* 0x000fe2000f8e00ff */
[----:B------:R-:W-:Y:S06]  /*1bd80*/  @!P0 BRA `(.L_x_12372) ;  /* 0x0000000000588947 */ /* 0x000fec0003800000 */
[----:B------:R-:W-:Y:S01]  /*1bd90*/  BSSY B1, `(.L_x_12372) ;  /* 0x0000015000017945 */ /* 0x000fe20003800000 */
[----:B------:R-:W-:Y:S01]  /*1bda0*/  MOV R11, UR4 ;  /* 0x00000004000b7c02 */ /* 0x000fe20008000f00 */
[----:B------:R-:W-:-:S07]  /*1bdb0*/  IMAD.U32 R12, RZ, RZ, UR5 ;  /* 0x00000005ff0c7e24 */ /* 0x000fce000f8e00ff */
.L_x_12373:
        /* <DEDUP_REMOVED lines=19> */
.L_x_12372:
        /* <DEDUP_REMOVED lines=19> */
.L_x_12362:
[----:B------:R-:W-:Y:S05]  /*1c020*/  BSYNC B0 ;  /* 0x0000000000007941 */ /* 0x000fea0003800000 */
.L_x_12361:
        /* <DEDUP_REMOVED lines=21> */
.L_x_12376:
[----:B------:R-:W-:-:S13]  /*1c180*/  ISETP.GE.AND P0, PT, R2, UR7, PT ;  /* 0x0000000702007c0c */ /* 0x000fda000bf06270 */
[----:B------:R-:W-:Y:S05]  /*1c190*/  @P0 BRA `(.L_x_12378) ;  /* 0x0000000000300947 */ /* 0x000fea0003800000 */
[----:B01----:R-:W0:Y:S01]  /*1c1a0*/  LDC.64 R4, c[0x0][0x2a8] ;  /* 0x0000aa00ff047b82 */ /* 0x003e220000000a00 */
[C---:B------:R-:W-:Y:S02]  /*1c1b0*/  VIADD R3, R2.reuse, UR6 ;  /* 0x0000000602037c36 */ /* 0x040fe40008000000 */
[----:B------:R-:W-:Y:S02]  /*1c1c0*/  VIADD R2, R2, 0x80 ;  /* 0x0000008002027836 */ /* 0x000fe40000000000 */
[----:B0-----:R-:W-:-:S05]  /*1c1d0*/  IMAD.WIDE.U32 R4, R3, 0x8, R4 ;  /* 0x0000000803047825 */ /* 0x001fca00078e0004 */
[----:B------:R1:W-:Y:S02]  /*1c1e0*/  STG.E.64 desc[UR8][R4.64], RZ ;  /* 0x000000ff04007986 */ /* 0x0003e4000c101b08 */
.L_x_12377:
[----:B------:R-:W-:-:S13]  /*1c1f0*/  ISETP.GE.AND P0, PT, R2, UR7, PT ;  /* 0x0000000702007c0c */ /* 0x000fda000bf06270 */
[----:B------:R-:W-:Y:S05]  /*1c200*/  @P0 BRA `(.L_x_12379) ;  /* 0x0000000000340947 */ /* 0x000fea0003800000 */
[----:B01----:R-:W0:Y:S01]  /*1c210*/  LDC.64 R4, c[0x0][0x2a8] ;  /* 0x0000aa00ff047b82 */ /* 0x003e220000000a00 */
[C---:B------:R-:W-:Y:S01]  /*1c220*/  IADD3 R3, R2.reuse, UR6, RZ ;  /* 0x0000000602037c10 */ /* 0x040fe2000fffe0ff */
[----:B------:R-:W-:-:S04]  /*1c230*/  VIADD R2, R2, 0x80 ;  /* 0x0000008002027836 */ /* 0x000fc80000000000 */
[----:B0-----:R-:W-:-:S05]  /*1c240*/  IMAD.WIDE.U32 R4, R3, 0x8, R4 ;  /* 0x0000000803047825 */ /* 0x001fca00078e0004 */
[----:B------:R2:W-:Y:S02]  /*1c250*/  STG.E.64 desc[UR8][R4.64], RZ ;  /* 0x000000ff04007986 */ /* 0x0005e4000c101b08 */
.L_x_12378:
        /* <DEDUP_REMOVED lines=8> */
.L_x_12379:
[----:B------:R-:W-:Y:S05]  /*1c2e0*/  BSYNC B1 ;  /* 0x0000000000017941 */ /* 0x000fea0003800000 */
.L_x_12375:
[----:B------:R-:W-:-:S13]  /*1c2f0*/  ISETP.GE.AND P0, PT, R2, UR7, PT ;  /* 0x0000000702007c0c */ /* 0x000fda000bf06270 */
[----:B012---:R-:W0:Y:S01]  /*1c300*/  @!P0 LDC.64 R4, c[0x0][0x2a8] ;  /* 0x0000aa00ff048b82 */ /* 0x007e220000000a00 */
[C---:B------:R-:W-:Y:S01]  /*1c310*/  @!P0 IADD3 R3, R2.reuse, UR6, RZ ;  /* 0x0000000602038c10 */ /* 0x040fe2000fffe0ff */
[----:B------:R-:W-:-:S04]  /*1c320*/  @!P0 VIADD R2, R2, 0x80 ;  /* 0x0000008002028836 */ /* 0x000fc80000000000 */
[----:B0-----:R-:W-:-:S05]  /*1c330*/  @!P0 IMAD.WIDE.U32 R4, R3, 0x8, R4 ;  /* 0x0000000803048825 */ /* 0x001fca00078e0004 */
[----:B------:R3:W-:Y:S02]  /*1c340*/  @!P0 STG.E.64 desc[UR8][R4.64], RZ ;  /* 0x000000ff04008986 */ /* 0x0007e4000c101b08 */
.L_x_12380:
[----:B------:R-:W-:Y:S05]  /*1c350*/  BSYNC B0 ;  /* 0x0000000000007941 */ /* 0x000fea0003800000 */
.L_x_12374:
        /* <DEDUP_REMOVED lines=8> */
.L_x_12381:
        /* <DEDUP_REMOVED lines=10> */
.L_x_18610:


//--------------------- .text._ZN2at6native29vectorized_elementwise_kernelILi4EZZNS0_73_GLOBAL__N__c8866d80_35_SparseBinaryOpIntersectionKernel_cu_f5210f67_363642_sparse_binary_op_intersection_kernel_implINS2_18CUDAKernelLauncherENS2_36CUDAValueSelectionIntersectionKernelINS2_9RhsProjOpEEElLl8EEEvRNS_6TensorERKS8_SB_RKSt6vectorIlSaIlEERKSt8optionalIS8_ESK_bbENKUlvE3_clEvEUllE_St5arrayIPcLm2EEEEviT0_T1_ --------------------------
	.section	.text._ZN2at6native29vectorized_elementwise_kernelILi4EZZNS0_73_GLOBAL__N__c8866d80_35_SparseBinaryOpIntersectionKernel_cu_f5210f67_363642_sparse_binary_op_intersection_kernel_implINS2_18CUDAKernelLauncherENS2_36CUDAValueSelectionIntersectionKernelINS2_9RhsProjOpEEElLl8EEEvRNS_6TensorERKS8_SB_RKSt6vectorIlSaIlEERKSt8optionalIS8_ESK_bbENKUlvE3_clEvEUllE_St5arrayIPcLm2EEEEviT0_T1_,"ax",@progbits
	.align	128
        .global         _ZN2at6native29vectorized_elementwise_kernelILi4EZZNS0_73_GLOBAL__N__c8866d80_35_SparseBinaryOpIntersectionKernel_cu_f5210f67_363642_sparse_binary_op_intersection_kernel_implINS2_18CUDAKernelLauncherENS2_36CUDAValueSelectionIntersectionKernelINS2_9RhsProjOpEEElLl8EEEvRNS_6TensorERKS8_SB_RKSt6vectorIlSaIlEERKSt8optionalIS8_ESK_bbENKUlvE3_clEvEUllE_St5arrayIPcLm2EEEEviT0_T1_
        .type           _ZN2at6native29vectorized_elementwise_kernelILi4EZZNS0_73_GLOBAL__N__c8866d80_35_SparseBinaryOpIntersectionKernel_cu_f5210f67_363642_sparse_binary_op_intersection_kernel_implINS2_18CUDAKernelLauncherENS2_36CUDAValueSelectionIntersectionKernelINS2_9RhsProjOpEEElLl8EEEvRNS_6TensorERKS8_SB_RKSt6vectorIlSaIlEERKSt8optionalIS8_ESK_bbENKUlvE3_clEvEUllE_St5arrayIPcLm2EEEEviT0_T1_,@function
        .size           _ZN2at6native29vectorized_elementwise_kernelILi4EZZNS0_73_GLOBAL__N__c8866d80_35_SparseBinaryOpIntersectionKernel_cu_f5210f67_363642_sparse_binary_op_intersection_kernel_implINS2_18CUDAKernelLauncherENS2_36CUDAValueSelectionIntersectionKernelINS2_9RhsProjOpEEElLl8EEEvRNS_6TensorERKS8_SB_RKSt6vectorIlSaIlEERKSt8optionalIS8_ESK_bbENKUlvE3_clEvEUllE_St5arrayIPcLm2EEEEviT0_T1_,(.L_x_18611 - _ZN2at6native29vectorized_elementwise_kernelILi4EZZNS0_73_GLOBAL__N__c8866d80_35_SparseBinaryOpIntersectionKernel_cu_f5210f67_363642_sparse_binary_op_intersection_kernel_implINS2_18CUDAKernelLauncherENS2_36CUDAValueSelectionIntersectionKernelINS2_9RhsProjOpEEElLl8EEEvRNS_6TensorERKS8_SB_RKSt6vectorIlSaIlEERKSt8optionalIS8_ESK_bbENKUlvE3_clEvEUllE_St5arrayIPcLm2EEEEviT0_T1_)
        .other          _ZN2at6native29vectorized_elementwise_kernelILi4EZZNS0_73_GLOBAL__N__c8866d80_35_SparseBinaryOpIntersectionKernel_cu_f5210f67_363642_sparse_binary_op_intersection_kernel_implINS2_18CUDAKernelLauncherENS2_36CUDAValueSelectionIntersectionKernelINS2_9RhsProjOpEEElLl8EEEvRNS_6TensorERKS8_SB_RKSt6vectorIlSaIlEERKSt8optionalIS8_ESK_bbENKUlvE3_clEvEUllE_St5arrayIPcLm2EEEEviT0_T1_,@"STO_CUDA_ENTRY STV_DEFAULT"
_ZN2at6native29vectorized_elementwise_kernelILi4EZZNS0_73_GLOBAL__N__c8866d80_35_SparseBinaryOpIntersectionKernel_cu_f5210f67_363642_sparse_binary_op_intersection_kernel_implINS2_18CUDAKernelLauncherENS2_36CUDAValueSelectionIntersectionKernelINS2_9RhsProjOpEEElLl8EEEvRNS_6TensorERKS8_SB_RKSt6vectorIlSaIlEERKSt8optionalIS8_ESK_bbENKUlvE3_clEvEUllE_St5arrayIPcLm2EEEEviT0_T1_:
.text._ZN2at6native29vectorized_elementwise_kernelILi4EZZNS0_73_GLOBAL__N__c8866d80_35_SparseBinaryOpIntersectionKernel_cu_f5210f67_363642_sparse_binary_op_intersection_kernel_implINS2_18CUDAKernelLauncherENS2_36CUDAValueSelectionIntersectionKernelINS2_9RhsProjOpEEElLl8EEEvRNS_6TensorERKS8_SB_RKSt6vectorIlSaIlEERKSt8optionalIS8_ESK_bbENKUlvE3_clEvEUllE_St5arrayIPcLm2EEEEviT0_T1_:
        /* <DEDUP_REMOVED lines=109> */
.L_x_12388:
        /* <DEDUP_REMOVED lines=137> */
.L_x_12387:
        /* <DEDUP_REMOVED lines=74> */
.L_x_12389:
[----:B------:R-:W-:-:S04]  /*1400*/  ISETP.NE.U32.AND P1, PT, RZ, UR10, PT ;  /* 0x0000000aff007c0c */ /* 0x000fc8000bf25070 */
[----:B------:R-:W-:-:S13]  /*1410*/  ISETP.NE.OR.EX P0, PT, RZ, UR11, P0, P1 ;  /* 0x0000000bff007c0c */ /* 0x000fda0008705710 */
[----:B------:R-:W-:Y:S05]  /*1420*/  @!P0 BRA `(.L_x_12385) ;  /* 0x0000000000a08947 */ /* 0x000fea0003800000 */
.L_x_12386:
        /* <DEDUP_REMOVED lines=40> */
.L_x_12385:
        /* <DEDUP_REMOVED lines=50> */
.L_x_12383:
[----:B-----5:R-:W-:-:S04]  /*19d0*/  LEA R18, P0, R20, UR4, 0x3 ;  /* 0x0000000414127c11 */ /* 0x020fc8000f8018ff */
[----:B------:R-:W-:-:S06]  /*19e0*/  LEA.HI.X R19, R20, UR5, R21, 0x3, P0 ;  /* 0x0000000514137c11 */ /* 0x000fcc00080f1c15 */
[----:B------:R-:W5:Y:S03]  /*19f0*/  LDG.E.64 R18, desc[UR8][R18.64] ;  /* 0x0000000812127981 */ /* 0x000f66000c1e1b00 */
.L_x_12384:
        /* <DEDUP_REMOVED lines=18> */
.L_x_12391:
        /* <DEDUP_REMOVED lines=23> */
.L_x_12390:
        /* <DEDUP_REMOVED lines=9> */
.L_x_12393:
        /* <DEDUP_REMOVED lines=23> */
.L_x_12392:
        /* <DEDUP_REMOVED lines=64> */
.L_x_12399:
        /* <DEDUP_REMOVED lines=138> */
.L_x_12398:
        /* <DEDUP_REMOVED lines=75> */
.L_x_12400:
[----:B------:R-:W-:-:S04]  /*2fe0*/  ISETP.NE.U32.AND P3, PT, RZ, UR10, PT ;  /* 0x0000000aff007c0c */ /* 0x000fc8000bf65070 */
[----:B------:R-:W-:-:S13]  /*2ff0*/  ISETP.NE.OR.EX P0, PT, RZ, UR11, P0, P3 ;  /* 0x0000000bff007c0c */ /* 0x000fda0008705730 */
[----:B------:R-:W-:Y:S05]  /*3000*/  @!P0 BRA `(.L_x_12396) ;  /* 0x0000000000a48947 */ /* 0x000fea0003800000 */
.L_x_12397:
        /* <DEDUP_REMOVED lines=41> */
.L_x_12396:
        /* <DEDUP_REMOVED lines=50> */
.L_x_12394:
[----:B------:R-:W-:Y:S02]  /*35c0*/  ULDC.64 UR4, c[0x0][0x218] ;  /* 0x0000860000047ab9 */ /* 0x000fe40000000a00 */
[----:B0-----:R-:W-:-:S04]  /*35d0*/  LEA R24, P0, R22, UR4, 0x3 ;  /* 0x0000000416187c11 */ /* 0x001fc8000f8018ff */
[----:B------:R-:W-:-:S06]  /*35e0*/  LEA.HI.X R25, R22, UR5, R23, 0x3, P0 ;  /* 0x0000000516197c11 */ /* 0x000fcc00080f1c17 */
[----:B------:R-:W5:Y:S03]  /*35f0*/  LD.E.64 R24, desc[UR8][R24.64] ;  /* 0x0000000818187980 */ /* 0x000f66000c101b00 */
.L_x_12395:
        /* <DEDUP_REMOVED lines=9> */
.L_x_12402:
        /* <DEDUP_REMOVED lines=19> */
.L_x_12401:
        /* <DEDUP_REMOVED lines=9> */
.L_x_12404:
        /* <DEDUP_REMOVED lines=19> */
.L_x_12403:
        /* <DEDUP_REMOVED lines=64> */
.L_x_12410:
        /* <DEDUP_REMOVED lines=139> */
.L_x_12409:
        /* <DEDUP_REMOVED lines=74> */
.L_x_12411:
[----:B------:R-:W-:-:S04]  /*4ad0*/  ISETP.NE.U32.AND P3, PT, RZ, UR4, PT ;  /* 0x00000004ff007c0c */ /* 0x000fc8000bf65070 */
[----:B------:R-:W-:-:S13]  /*4ae0*/  ISETP.NE.OR.EX P0, PT, RZ, UR5, P0, P3 ;  /* 0x00000005ff007c0c */ /* 0x000fda0008705730 */
[----:B------:R-:W-:Y:S05]  /*4af0*/  @!P0 BRA `(.L_x_12407) ;  /* 0x0000000000a88947 */ /* 0x000fea0003800000 */
.L_x_12408:
        /* <DEDUP_REMOVED lines=42> */
.L_x_12407:
        /* <DEDUP_REMOVED lines=49> */
.L_x_12405:
[----:B------:R-:W-:Y:S02]  /*50b0*/  ULDC.64 UR4, c[0x0][0x218] ;  /* 0x0000860000047ab9 */ /* 0x000fe40000000a00 */
[----:B0-----:R-:W-:-:S04]  /*50c0*/  LEA R18, P0, R4, UR4, 0x3 ;  /* 0x0000000404127c11 */ /* 0x001fc8000f8018ff */
[----:B------:R-:W-:-:S06]  /*50d0*/  LEA.HI.X R19, R4, UR5, R5, 0x3, P0 ;  /* 0x0000000504137c11 */ /* 0x000fcc00080f1c05 */
[----:B------:R-:W5:Y:S03]  /*50e0*/  LD.E.64 R18, desc[UR8][R18.64] ;  /* 0x0000000812127980 */ /* 0x000f66000c101b00 */
.L_x_12406:
        /* <DEDUP_REMOVED lines=9> */
.L_x_12413:
        /* <DEDUP_REMOVED lines=19> */
.L_x_12412:
        /* <DEDUP_REMOVED lines=9> */
.L_x_12415:
        /* <DEDUP_REMOVED lines=19> */
.L_x_12414:
        /* <DEDUP_REMOVED lines=64> */
.L_x_12421:
        /* <DEDUP_REMOVED lines=137> */
.L_x_12420:
        /* <DEDUP_REMOVED lines=74> */
.L_x_12422:
[----:B------:R-:W-:-:S04]  /*65a0*/  ISETP.NE.U32.AND P3, PT, RZ, UR4, PT ;  /* 0x00000004ff007c0c */ /* 0x000fc8000bf65070 */
[----:B------:R-:W-:-:S13]  /*65b0*/  ISETP.NE.OR.EX P0, PT, RZ, UR5, P0, P3 ;  /* 0x00000005ff007c0c */ /* 0x000fda0008705730 */
[----:B------:R-:W-:Y:S05]  /*65c0*/  @!P0 BRA `(.L_x_12418) ;  /* 0x0000000000a08947 */ /* 0x000fea0003800000 */
.L_x_12419:
        /* <DEDUP_REMOVED lines=40> */
.L_x_12418:
        /* <DEDUP_REMOVED lines=49> */
.L_x_12416:
[----:B------:R-:W-:Y:S02]  /*6b60*/  ULDC.64 UR4, c[0x0][0x218] ;  /* 0x0000860000047ab9 */ /* 0x000fe40000000a00 */
[----:B0-----:R-:W-:-:S04]  /*6b70*/  LEA R18, P0, R6, UR4, 0x3 ;  /* 0x0000000406127c11 */ /* 0x001fc8000f8018ff */
[----:B------:R-:W-:-:S06]  /*6b80*/  LEA.HI.X R19, R6, UR5, R7, 0x3, P0 ;  /* 0x0000000506137c11 */ /* 0x000fcc00080f1c07 */
[----:B------:R-:W5:Y:S03]  /*6b90*/  LD.E.64 R18, desc[UR8][R18.64] ;  /* 0x0000000812127980 */ /* 0x000f66000c101b00 */
.L_x_12417:
        /* <DEDUP_REMOVED lines=9> */
.L_x_12424:
        /* <DEDUP_REMOVED lines=19> */
.L_x_12423:
        /* <DEDUP_REMOVED lines=9> */
.L_x_12426:
        /* <DEDUP_REMOVED lines=19> */
.L_x_12425:
        /* <DEDUP_REMOVED lines=61> */
.L_x_12432:
        /* <DEDUP_REMOVED lines=136> */
.L_x_12431:
        /* <DEDUP_REMOVED lines=73> */
.L_x_12433:
[----:B------:R-:W-:-:S04]  /*8000*/  ISETP.NE.U32.AND P3, PT, R33, RZ, PT ;  /* 0x000000ff2100720c */ /* 0x000fc80003f65070 */
[----:B------:R-:W-:-:S13]  /*8010*/  ISETP.NE.OR.EX P0, PT, R32, RZ, P0, P3 ;  /* 0x000000ff2000720c */ /* 0x000fda0000705730 */
[----:B------:R-:W-:Y:S05]  /*8020*/  @!P0 BRA `(.L_x_12429) ;  /* 0x0000000000a08947 */ /* 0x000fea0003800000 */
.L_x_12430:
        /* <DEDUP_REMOVED lines=40> */
.L_x_12429:
        /* <DEDUP_REMOVED lines=47> */
.L_x_12427:
[----:B------:R-:W-:Y:S02]  /*85a0*/  ULDC.64 UR4, c[0x0][0x218] ;  /* 0x0000860000047ab9 */ /* 0x000fe40000000a00 */
[----:B0-----:R-:W-:-:S04]  /*85b0*/  LEA R18, P0, R8, UR4, 0x3 ;  /* 0x0000000408127c11 */ /* 0x001fc8000f8018ff */
[----:B------:R-:W-:-:S06]  /*85c0*/  LEA.HI.X R19, R8, UR5, R9, 0x3, P0 ;  /* 0x0000000508137c11 */ /* 0x000fcc00080f1c09 */
[----:B------:R-:W5:Y:S03]  /*85d0*/  LD.E.64 R18, desc[UR8][R18.64] ;  /* 0x0000000812127980 */ /* 0x000f66000c101b00 */
.L_x_12428:
        /* <DEDUP_REMOVED lines=9> */
.L_x_12435:
        /* <DEDUP_REMOVED lines=19> */
.L_x_12434:
        /* <DEDUP_REMOVED lines=9> */
.L_x_12437:
        /* <DEDUP_REMOVED lines=19> */
.L_x_12436:
        /* <DEDUP_REMOVED lines=61> */
.L_x_12443:
        /* <DEDUP_REMOVED lines=136> */
.L_x_12442:
        /* <DEDUP_REMOVED lines=73> */
.L_x_12444:
[----:B------:R-:W-:-:S04]  /*9a40*/  ISETP.NE.U32.AND P3, PT, R33, RZ, PT ;  /* 0x000000ff2100720c */ /* 0x000fc80003f65070 */
[----:B------:R-:W-:-:S13]  /*9a50*/  ISETP.NE.OR.EX P0, PT, R32, RZ, P0, P3 ;  /* 0x000000ff2000720c */ /* 0x000fda0000705730 */
[----:B------:R-:W-:Y:S05]  /*9a60*/  @!P0 BRA `(.L_x_12440) ;  /* 0x0000000000a08947 */ /* 0x000fea0003800000 */
.L_x_12441:
        /* <DEDUP_REMOVED lines=40> */
.L_x_12440:
        /* <DEDUP_REMOVED lines=47> */
.L_x_12438:
[----:B------:R-:W-:Y:S02]  /*9fe0*/  ULDC.64 UR4, c[0x0][0x218] ;  /* 0x0000860000047ab9 */ /* 0x000fe40000000a00 */
[----:B------:R-:W-:-:S04]  /*9ff0*/  LEA R30, P0, R10, UR4, 0x3 ;  /* 0x000000040a1e7c11 */ /* 0x000fc8000f8018ff */
[----:B------:R-:W-:-:S06]  /*a000*/  LEA.HI.X R31, R10, UR5, R11, 0x3, P0 ;  /* 0x000000050a1f7c11 */ /* 0x000fcc00080f1c0b */
[----:B------:R-:W5:Y:S03]  /*a010*/  LD.E.64 R30, desc[UR8][R30.64] ;  /* 0x000000081e1e7980 */ /* 0x000f66000c101b00 */
.L_x_12439:
        /* <DEDUP_REMOVED lines=9> */
.L_x_12446:
        /* <DEDUP_REMOVED lines=19> */
.L_x_12445:
        /* <DEDUP_REMOVED lines=9> */
.L_x_12448:
        /* <DEDUP_REMOVED lines=19> */
.L_x_12447:
        /* <DEDUP_REMOVED lines=61> */
.L_x_12454:
        /* <DEDUP_REMOVED lines=137> */
.L_x_12453:
        /* <DEDUP_REMOVED lines=74> */
.L_x_12455:
[----:B------:R-:W-:-:S04]  /*b4a0*/  ISETP.NE.U32.AND P3, PT, R33, RZ, PT ;  /* 0x000000ff2100720c */ /* 0x000fc80003f65070 */
[----:B------:R-:W-:-:S13]  /*b4b0*/  ISETP.NE.OR.EX P0, PT, R32, RZ, P0, P3 ;  /* 0x000000ff2000720c */ /* 0x000fda0000705730 */
[----:B------:R-:W-:Y:S05]  /*b4c0*/  @!P0 BRA `(.L_x_12451) ;  /* 0x0000000000a08947 */ /* 0x000fea0003800000 */
.L_x_12452:
        /* <DEDUP_REMOVED lines=40> */
.L_x_12451:
        /* <DEDUP_REMOVED lines=47> */
.L_x_12449:
[----:B------:R-:W-:Y:S02]  /*ba40*/  ULDC.64 UR4, c[0x0][0x218] ;  /* 0x0000860000047ab9 */ /* 0x000fe40000000a00 */
[----:B0-----:R-:W-:-:S04]  /*ba50*/  LEA R10, P0, R12, UR4, 0x3 ;  /* 0x000000040c0a7c11 */ /* 0x001fc8000f8018ff */
[----:B------:R-:W-:-:S06]  /*ba60*/  LEA.HI.X R11, R12, UR5, R13, 0x3, P0 ;  /* 0x000000050c0b7c11 */ /* 0x000fcc00080f1c0d */
[----:B------:R-:W5:Y:S03]  /*ba70*/  LD.E.64 R10, desc[UR8][R10.64] ;  /* 0x000000080a0a7980 */ /* 0x000f66000c101b00 */
.L_x_12450:
        /* <DEDUP_REMOVED lines=9> */
.L_x_12457:
        /* <DEDUP_REMOVED lines=19> */
.L_x_12456:
        /* <DEDUP_REMOVED lines=9> */
.L_x_12459:
        /* <DEDUP_REMOVED lines=19> */
.L_x_12458:
        /* <DEDUP_REMOVED lines=61> */
.L_x_12465:
        /* <DEDUP_REMOVED lines=136> */
.L_x_12464:
        /* <DEDUP_REMOVED lines=73> */
.L_x_12466:
[----:B------:R-:W-:-:S04]  /*cee0*/  ISETP.NE.U32.AND P2, PT, R32, RZ, PT ;  /* 0x000000ff2000720c */ /* 0x000fc80003f45070 */
[----:B------:R-:W-:-:S13]  /*cef0*/  ISETP.NE.OR.EX P0, PT, R4, RZ, P0, P2 ;  /* 0x000000ff0400720c */ /* 0x000fda0000705720 */
[----:B------:R-:W-:Y:S05]  /*cf00*/  @!P0 BRA `(.L_x_12462) ;  /* 0x0000000000a08947 */ /* 0x000fea0003800000 */
.L_x_12463:
        /* <DEDUP_REMOVED lines=40> */
.L_x_12462:
        /* <DEDUP_REMOVED lines=47> */
.L_x_12460:
[----:B------:R-:W-:Y:S02]  /*d480*/  ULDC.64 UR4, c[0x0][0x218] ;  /* 0x0000860000047ab9 */ /* 0x000fe40000000a00 */
[----:B0-----:R-:W-:-:S04]  /*d490*/  LEA R10, P0, R14, UR4, 0x3 ;  /* 0x000000040e0a7c11 */ /* 0x001fc8000f8018ff */
[----:B------:R-:W-:-:S06]  /*d4a0*/  LEA.HI.X R11, R14, UR5, R15, 0x3, P0 ;  /* 0x000000050e0b7c11 */ /* 0x000fcc00080f1c0f */
[----:B------:R-:W5:Y:S03]  /*d4b0*/  LD.E.64 R10, desc[UR8][R10.64] ;  /* 0x000000080a0a7980 */ /* 0x000f66000c101b00 */
.L_x_12461:
        /* <DEDUP_REMOVED lines=10> */
.L_x_12468:
        /* <DEDUP_REMOVED lines=19> */
.L_x_12467:
[----:B------:R-:W-:Y:S02]  /*d690*/  ULDC.64 UR4, c[0x0][0x280] ;  /* 0x0000a00000047ab9 */ /* 0x000fe40000000a00 */
[----:B------:R-:W-:Y:S02]  /*d6a0*/  IMAD.U32 R13, RZ, RZ, UR4 ;  /* 0x00000004ff0d7e24 */ /* 0x000fe4000f8e00ff */
[----:B------:R-:W-:Y:S01]  /*d6b0*/  IMAD.U32 R17, RZ, RZ, UR5 ;  /* 0x00000005ff117e24 */ /* 0x000fe2000f8e00ff */
[----:B------:R-:W-:Y:S06]  /*d6c0*/  @!P1 BRA `(.L_x_12469) ;  /* 0x0000000000589947 */ /* 0x000fec0003800000 */
[----:B------:R-:W-:Y:S01]  /*d6d0*/  BSSY B0, `(.L_x_12469) ;  /* 0x0000015000007945 */ /* 0x000fe20003800000 */
[----:B------:R-:W-:Y:S01]  /*d6e0*/  IMAD.U32 R13, RZ, RZ, UR4 ;  /* 0x00000004ff0d7e24 */ /* 0x000fe2000f8e00ff */
[----:B------:R-:W-:-:S07]  /*d6f0*/  MOV R17, UR5 ;  /* 0x0000000500117c02 */ /* 0x000fce0008000f00 */
.L_x_12470:
        /* <DEDUP_REMOVED lines=19> */
.L_x_12469:
        /* <DEDUP_REMOVED lines=29> */
.L_x_12382:
        /* <DEDUP_REMOVED lines=151> */
.L_x_12478:
        /* <DEDUP_REMOVED lines=139> */
.L_x_12477:
        /* <DEDUP_REMOVED lines=76> */
.L_x_12479:
[----:B------:R-:W-:-:S04]  /*f0e0*/  ISETP.NE.U32.AND P2, PT, RZ, UR7, PT ;  /* 0x00000007ff007c0c */ /* 0x000fc8000bf45070 */
[----:B------:R-:W-:-:S13]  /*f0f0*/  ISETP.NE.OR.EX P0, PT, RZ, UR10, P0, P2 ;  /* 0x0000000aff007c0c */ /* 0x000fda0008705720 */
[----:B------:R-:W-:Y:S05]  /*f100*/  @!P0 BRA `(.L_x_12475) ;  /* 0x0000000000a88947 */ /* 0x000fea0003800000 */
.L_x_12476:
        /* <DEDUP_REMOVED lines=42> */
.L_x_12475:
        /* <DEDUP_REMOVED lines=48> */
.L_x_12473:
[----:B-----5:R-:W-:-:S04]  /*f6b0*/  LEA R10, P0, R12, UR10, 0x3 ;  /* 0x0000000a0c0a7c11 */ /* 0x020fc8000f8018ff */
[----:B------:R-:W-:-:S06]  /*f6c0*/  LEA.HI.X R11, R12, UR11, R13, 0x3, P0 ;  /* 0x0000000b0c0b7c11 */ /* 0x000fcc00080f1c0d */
[----:B------:R-:W5:Y:S03]  /*f6d0*/  LDG.E.64 R10, desc[UR8][R10.64] ;  /* 0x000000080a0a7981 */ /* 0x000f66000c1e1b00 */
.L_x_12474:
        /* <DEDUP_REMOVED lines=18> */
.L_x_12481:
        /* <DEDUP_REMOVED lines=23> */
.L_x_12480:
[----:B------:R-:W-:Y:S02]  /*f970*/  ULDC.64 UR4, c[0x0][0x280] ;  /* 0x0000a00000047ab9 */ /* 0x000fe40000000a00 */
[----:B------:R-:W-:Y:S01]  /*f980*/  IMAD.U32 R30, RZ, RZ, UR4 ;  /* 0x00000004ff1e7e24 */ /* 0x000fe2000f8e00ff */
[----:B------:R-:W-:Y:S01]  /*f990*/  MOV R29, UR5 ;  /* 0x00000005001d7c02 */ /* 0x000fe20008000f00 */
[----:B------:R-:W-:Y:S06]  /*f9a0*/  @!P0 BRA `(.L_x_12482) ;  /* 0x0000000000688947 */ /* 0x000fec0003800000 */
[----:B------:R-:W-:Y:S01]  /*f9b0*/  BSSY B1, `(.L_x_12482) ;  /* 0x0000019000017945 */ /* 0x000fe20003800000 */
[----:B------:R-:W-:Y:S02]  /*f9c0*/  IMAD.U32 R30, RZ, RZ, UR4 ;  /* 0x00000004ff1e7e24 */ /* 0x000fe4000f8e00ff */
[----:B------:R-:W-:-:S07]  /*f9d0*/  IMAD.U32 R29, RZ, RZ, UR5 ;  /* 0x00000005ff1d7e24 */ /* 0x000fce000f8e00ff */
.L_x_12483:
        /* <DEDUP_REMOVED lines=23> */
.L_x_12482:
        /* <DEDUP_REMOVED lines=19> */
.L_x_12472:
[----:B------:R-:W-:Y:S05]  /*fc80*/  BSYNC B0 ;  /* 0x0000000000007941 */ /* 0x000fea0003800000 */
.L_x_12471:
        /* <DEDUP_REMOVED lines=56> */
.L_x_12491:
        /* <DEDUP_REMOVED lines=137> */
.L_x_12490:
        /* <DEDUP_REMOVED lines=74> */
.L_x_12492:
[----:B------:R-:W-:-:S04]  /*10d40*/  ISETP.NE.U32.AND P2, PT, RZ, UR7, PT ;  /* 0x00000007ff007c0c */ /* 0x000fc8000bf45070 */
[----:B------:R-:W-:-:S13]  /*10d50*/  ISETP.NE.OR.EX P0, PT, RZ, UR10, P0, P2 ;  /* 0x0000000aff007c0c */ /* 0x000fda0008705720 */
[----:B------:R-:W-:Y:S05]  /*10d60*/  @!P0 BRA `(.L_x_12488) ;  /* 0x0000000000a08947 */ /* 0x000fea0003800000 */
.L_x_12489:
        /* <DEDUP_REMOVED lines=40> */
.L_x_12488:
        /* <DEDUP_REMOVED lines=53> */
.L_x_12486:
[----:B01---5:R-:W-:-:S04]  /*11340*/  LEA R10, P0, R34, UR4, 0x3 ;  /* 0x00000004220a7c11 */ /* 0x023fc8000f8018ff */
[----:B------:R-:W-:-:S06]  /*11350*/  LEA.HI.X R11, R34, UR5, R35, 0x3, P0 ;  /* 0x00000005220b7c11 */ /* 0x000fcc00080f1c23 */
[----:B------:R-:W5:Y:S03]  /*11360*/  LD.E.64 R10, desc[UR8][R10.64] ;  /* 0x000000080a0a7980 */ /* 0x000f66000c101b00 */
.L_x_12487:
        /* <DEDUP_REMOVED lines=16> */
.L_x_12494:
        /* <DEDUP_REMOVED lines=19> */
.L_x_12493:
[----:B------:R-:W-:Y:S02]  /*115a0*/  ULDC.64 UR4, c[0x0][0x280] ;  /* 0x0000a00000047ab9 */ /* 0x000fe40000000a00 */
[----:B------:R-:W-:Y:S01]  /*115b0*/  IMAD.U32 R27, RZ, RZ, UR4 ;  /* 0x00000004ff1b7e24 */ /* 0x000fe2000f8e00ff */
[----:B------:R-:W-:Y:S01]  /*115c0*/  MOV R28, UR5 ;  /* 0x00000005001c7c02 */ /* 0x000fe20008000f00 */
[----:B------:R-:W-:Y:S06]  /*115d0*/  @!P0 BRA `(.L_x_12495) ;  /* 0x0000000000588947 */ /* 0x000fec0003800000 */
[----:B------:R-:W-:Y:S01]  /*115e0*/  BSSY B1, `(.L_x_12495) ;  /* 0x0000015000017945 */ /* 0x000fe20003800000 */
[----:B------:R-:W-:Y:S02]  /*115f0*/  IMAD.U32 R27, RZ, RZ, UR4 ;  /* 0x00000004ff1b7e24 */ /* 0x000fe4000f8e00ff */
[----:B------:R-:W-:-:S07]  /*11600*/  IMAD.U32 R28, RZ, RZ, UR5 ;  /* 0x00000005ff1c7e24 */ /* 0x000fce000f8e00ff */
.L_x_12496:
        /* <DEDUP_REMOVED lines=19> */
.L_x_12495:
        /* <DEDUP_REMOVED lines=19> */
.L_x_12485:
[----:B------:R-:W-:Y:S05]  /*11870*/  BSYNC B0 ;  /* 0x0000000000007941 */ /* 0x000fea0003800000 */
.L_x_12484:
        /* <DEDUP_REMOVED lines=55> */
.L_x_12504:
        /* <DEDUP_REMOVED lines=137> */
.L_x_12503:
        /* <DEDUP_REMOVED lines=74> */
.L_x_12505:
[----:B------:R-:W-:-:S04]  /*12920*/  ISETP.NE.U32.AND P2, PT, RZ, UR10, PT ;  /* 0x0000000aff007c0c */ /* 0x000fc8000bf45070 */
[----:B------:R-:W-:-:S13]  /*12930*/  ISETP.NE.OR.EX P0, PT, RZ, UR11, P0, P2 ;  /* 0x0000000bff007c0c */ /* 0x000fda0008705720 */
[----:B------:R-:W-:Y:S05]  /*12940*/  @!P0 BRA `(.L_x_12501) ;  /* 0x0000000000a08947 */ /* 0x000fea0003800000 */
.L_x_12502:
        /* <DEDUP_REMOVED lines=40> */
.L_x_12501:
        /* <DEDUP_REMOVED lines=52> */
.L_x_12499:
[----:B-----5:R-:W-:-:S04]  /*12f10*/  LEA R12, P0, R24, UR4, 0x3 ;  /* 0x00000004180c7c11 */ /* 0x020fc8000f8018ff */
[----:B------:R-:W-:-:S06]  /*12f20*/  LEA.HI.X R13, R24, UR5, R25, 0x3, P0 ;  /* 0x00000005180d7c11 */ /* 0x000fcc00080f1c19 */
[----:B------:R-:W5:Y:S03]  /*12f30*/  LD.E.64 R12, desc[UR8][R12.64] ;  /* 0x000000080c0c7980 */ /* 0x000f66000c101b00 */
.L_x_12500:
        /* <DEDUP_REMOVED lines=16> */
.L_x_12507:
        /* <DEDUP_REMOVED lines=19> */
.L_x_12506:
[----:B------:R-:W-:Y:S02]  /*13170*/  ULDC.64 UR4, c[0x0][0x280] ;  /* 0x0000a00000047ab9 */ /* 0x000fe40000000a00 */
[----:B------:R-:W-:Y:S02]  /*13180*/  IMAD.U32 R27, RZ, RZ, UR4 ;  /* 0x00000004ff1b7e24 */ /* 0x000fe4000f8e00ff */
[----:B------:R-:W-:Y:S01]  /*13190*/  IMAD.U32 R28, RZ, RZ, UR5 ;  /* 0x00000005ff1c7e24 */ /* 0x000fe2000f8e00ff */
[----:B------:R-:W-:Y:S06]  /*131a0*/  @!P0 BRA `(.L_x_12508) ;  /* 0x0000000000588947 */ /* 0x000fec0003800000 */
[----:B------:R-:W-:Y:S01]  /*131b0*/  BSSY B1, `(.L_x_12508) ;  /* 0x0000015000017945 */ /* 0x000fe20003800000 */
[----:B------:R-:W-:Y:S01]  /*131c0*/  MOV R27, UR4 ;  /* 0x00000004001b7c02 */ /* 0x000fe20008000f00 */
[----:B------:R-:W-:-:S07]  /*131d0*/  IMAD.U32 R28, RZ, RZ, UR5 ;  /* 0x00000005ff1c7e24 */ /* 0x000fce000f8e00ff */
.L_x_12509:
        /* <DEDUP_REMOVED lines=19> */
.L_x_12508:
        /* <DEDUP_REMOVED lines=19> */
.L_x_12498:
[----:B------:R-:W-:Y:S05]  /*13440*/  BSYNC B0 ;  /* 0x0000000000007941 */ /* 0x000fea0003800000 */
.L_x_12497:
        /* <DEDUP_REMOVED lines=54> */
.L_x_12517:
        /* <DEDUP_REMOVED lines=138> */
.L_x_12516:
        /* <DEDUP_REMOVED lines=74> */
.L_x_12518:
[----:B------:R-:W-:-:S04]  /*144f0*/  ISETP.NE.U32.AND P2, PT, RZ, UR10, PT ;  /* 0x0000000aff007c0c */ /* 0x000fc8000bf45070 */
[----:B------:R-:W-:-:S13]  /*14500*/  ISETP.NE.OR.EX P0, PT, RZ, UR11, P0, P2 ;  /* 0x0000000bff007c0c */ /* 0x000fda0008705720 */
[----:B------:R-:W-:Y:S05]  /*14510*/  @!P0 BRA `(.L_x_12514) ;  /* 0x0000000000a08947 */ /* 0x000fea0003800000 */
.L_x_12515:
        /* <DEDUP_REMOVED lines=40> */
.L_x_12514:
        /* <DEDUP_REMOVED lines=53> */
.L_x_12512:
[----:B0123-5:R-:W-:-:S04]  /*14af0*/  LEA R4, P0, R22, UR4, 0x3 ;  /* 0x0000000416047c11 */ /* 0x02ffc8000f8018ff */
[----:B------:R-:W-:-:S06]  /*14b00*/  LEA.HI.X R5, R22, UR5, R23, 0x3, P0 ;  /* 0x0000000516057c11 */ /* 0x000fcc00080f1c17 */
[----:B------:R-:W5:Y:S03]  /*14b10*/  LD.E.64 R4, desc[UR8][R4.64] ;  /* 0x0000000804047980 */ /* 0x000f66000c101b00 */
.L_x_12513:
        /* <DEDUP_REMOVED lines=16> */
.L_x_12520:
        /* <DEDUP_REMOVED lines=19> */
.L_x_12519:
[----:B------:R-:W-:Y:S02]  /*14d50*/  ULDC.64 UR4, c[0x0][0x280] ;  /* 0x0000a00000047ab9 */ /* 0x000fe40000000a00 */
[----:B------:R-:W-:Y:S01]  /*14d60*/  IMAD.U32 R27, RZ, RZ, UR4 ;  /* 0x00000004ff1b7e24 */ /* 0x000fe2000f8e00ff */
[----:B------:R-:W-:Y:S01]  /*14d70*/  MOV R26, UR5 ;  /* 0x00000005001a7c02 */ /* 0x000fe20008000f00 */
[----:B------:R-:W-:Y:S06]  /*14d80*/  @!P0 BRA `(.L_x_12521) ;  /* 0x0000000000588947 */ /* 0x000fec0003800000 */
[----:B------:R-:W-:Y:S01]  /*14d90*/  BSSY B1, `(.L_x_12521) ;  /* 0x0000015000017945 */ /* 0x000fe20003800000 */
[----:B------:R-:W-:Y:S02]  /*14da0*/  IMAD.U32 R27, RZ, RZ, UR4 ;  /* 0x00000004ff1b7e24 */ /* 0x000fe4000f8e00ff */
[----:B------:R-:W-:-:S07]  /*14db0*/  IMAD.U32 R26, RZ, RZ, UR5 ;  /* 0x00000005ff1a7e24 */ /* 0x000fce000f8e00ff */
.L_x_12522:
        /* <DEDUP_REMOVED lines=19> */
.L_x_12521:
        /* <DEDUP_REMOVED lines=19> */
.L_x_12511:
[----:B------:R-:W-:Y:S05]  /*15020*/  BSYNC B0 ;  /* 0x0000000000007941 */ /* 0x000fea0003800000 */
.L_x_12510:
        /* <DEDUP_REMOVED lines=54> */
.L_x_12530:
        /* <DEDUP_REMOVED lines=139> */
.L_x_12529:
        /* <DEDUP_REMOVED lines=74> */
.L_x_12531:
[----:B------:R-:W-:-:S04]  /*160e0*/  ISETP.NE.U32.AND P2, PT, RZ, UR10, PT ;  /* 0x0000000aff007c0c */ /* 0x000fc8000bf45070 */
[----:B------:R-:W-:-:S13]  /*160f0*/  ISETP.NE.OR.EX P0, PT, RZ, UR11, P0, P2 ;  /* 0x0000000bff007c0c */ /* 0x000fda0008705720 */
[----:B------:R-:W-:Y:S05]  /*16100*/  @!P0 BRA `(.L_x_12527) ;  /* 0x0000000000a08947 */ /* 0x000fea0003800000 */
.L_x_12528:
        /* <DEDUP_REMOVED lines=40> */
.L_x_12527:
        /* <DEDUP_REMOVED lines=53> */
.L_x_12525:
[----:B-----5:R-:W-:-:S04]  /*166e0*/  LEA R34, P0, R20, UR4, 0x3 ;  /* 0x0000000414227c11 */ /* 0x020fc8000f8018ff */
[----:B------:R-:W-:-:S06]  /*166f0*/  LEA.HI.X R35, R20, UR5, R21, 0x3, P0 ;  /* 0x0000000514237c11 */ /* 0x000fcc00080f1c15 */
[----:B------:R-:W5:Y:S03]  /*16700*/  LD.E.64 R34, desc[UR8][R34.64] ;  /* 0x0000000822227980 */ /* 0x000f66000c101b00 */
.L_x_12526:
        /* <DEDUP_REMOVED lines=16> */
.L_x_12533:
        /* <DEDUP_REMOVED lines=19> */
.L_x_12532:
[----:B------:R-:W-:Y:S02]  /*16940*/  ULDC.64 UR4, c[0x0][0x280] ;  /* 0x0000a00000047ab9 */ /* 0x000fe40000000a00 */
[----:B------:R-:W-:Y:S02]  /*16950*/  IMAD.U32 R13, RZ, RZ, UR4 ;  /* 0x00000004ff0d7e24 */ /* 0x000fe4000f8e00ff */
[----:B------:R-:W-:Y:S01]  /*16960*/  IMAD.U32 R12, RZ, RZ, UR5 ;  /* 0x00000005ff0c7e24 */ /* 0x000fe2000f8e00ff */
[----:B------:R-:W-:Y:S06]  /*16970*/  @!P0 BRA `(.L_x_12534) ;  /* 0x0000000000588947 */ /* 0x000fec0003800000 */
[----:B------:R-:W-:Y:S01]  /*16980*/  BSSY B1, `(.L_x_12534) ;  /* 0x0000015000017945 */ /* 0x000fe20003800000 */
[----:B------:R-:W-:Y:S01]  /*16990*/  IMAD.U32 R13, RZ, RZ, UR4 ;  /* 0x00000004ff0d7e24 */ /* 0x000fe2000f8e00ff */
[----:B------:R-:W-:-:S07]  /*169a0*/  MOV R12, UR5 ;  /* 0x00000005000c7c02 */ /* 0x000fce0008000f00 */
.L_x_12535:
        /* <DEDUP_REMOVED lines=19> */
.L_x_12534:
        /* <DEDUP_REMOVED lines=19> */
.L_x_12524:
[----:B------:R-:W-:Y:S05]  /*16c10*/  BSYNC B0 ;  /* 0x0000000000007941 */ /* 0x000fea0003800000 */
.L_x_12523:
        /* <DEDUP_REMOVED lines=54> */
.L_x_12543:
        /* <DEDUP_REMOVED lines=141> */
.L_x_12542:
        /* <DEDUP_REMOVED lines=74> */
.L_x_12544:
[----:B------:R-:W-:-:S04]  /*17cf0*/  ISETP.NE.U32.AND P2, PT, RZ, UR10, PT ;  /* 0x0000000aff007c0c */ /* 0x000fc8000bf45070 */
[----:B------:R-:W-:-:S13]  /*17d00*/  ISETP.NE.OR.EX P0, PT, RZ, UR11, P0, P2 ;  /* 0x0000000bff007c0c */ /* 0x000fda0008705720 */
[----:B------:R-:W-:Y:S05]  /*17d10*/  @!P0 BRA `(.L_x_12540) ;  /* 0x0000000000a08947 */ /* 0x000fea0003800000 */
.L_x_12541:
        /* <DEDUP_REMOVED lines=40> */
.L_x_12540:
        /* <DEDUP_REMOVED lines=54> */
.L_x_12538:
[----:B-----5:R-:W-:-:S04]  /*18300*/  LEA R24, P0, R18, UR4, 0x3 ;  /* 0x0000000412187c11 */ /* 0x020fc8000f8018ff */
[----:B------:R-:W-:-:S06]  /*18310*/  LEA.HI.X R25, R18, UR5, R19, 0x3, P0 ;  /* 0x0000000512197c11 */ /* 0x000fcc00080f1c13 */
[----:B------:R-:W5:Y:S03]  /*18320*/  LD.E.64 R24, desc[UR8][R24.64] ;  /* 0x0000000818187980 */ /* 0x000f66000c101b00 */
.L_x_12539:
        /* <DEDUP_REMOVED lines=16> */
.L_x_12546:
        /* <DEDUP_REMOVED lines=19> */
.L_x_12545:
[----:B------:R-:W-:Y:S02]  /*18560*/  ULDC.64 UR4, c[0x0][0x280] ;  /* 0x0000a00000047ab9 */ /* 0x000fe40000000a00 */
[----:B------:R-:W-:Y:S01]  /*18570*/  IMAD.U32 R11, RZ, RZ, UR4 ;  /* 0x00000004ff0b7e24 */ /* 0x000fe2000f8e00ff */
[----:B------:R-:W-:Y:S01]  /*18580*/  MOV R12, UR5 ;  /* 0x00000005000c7c02 */ /* 0x000fe20008000f00 */
[----:B------:R-:W-:Y:S06]  /*18590*/  @!P0 BRA `(.L_x_12547) ;  /* 0x0000000000588947 */ /* 0x000fec0003800000 */
[----:B------:R-:W-:Y:S01]  /*185a0*/  BSSY B1, `(.L_x_12547) ;  /* 0x0000015000017945 */ /* 0x000fe20003800000 */
[----:B------:R-:W-:Y:S02]  /*185b0*/  IMAD.U32 R11, RZ, RZ, UR4 ;  /* 0x00000004ff0b7e24 */ /* 0x000fe4000f8e00ff */
[----:B------:R-:W-:-:S07]  /*185c0*/  IMAD.U32 R12, RZ, RZ, UR5 ;  /* 0x00000005ff0c7e24 */ /* 0x000fce000f8e00ff */
.L_x_12548:
        /* <DEDUP_REMOVED lines=19> */
.L_x_12547:
        /* <DEDUP_REMOVED lines=19> */
.L_x_12537:
[----:B------:R-:W-:Y:S05]  /*18830*/  BSYNC B0 ;  /* 0x0000000000007941 */ /* 0x000fea0003800000 */
.L_x_12536:
        /* <DEDUP_REMOVED lines=54> */
.L_x_12556:
        /* <DEDUP_REMOVED lines=138> */
.L_x_12555:
        /* <DEDUP_REMOVED lines=74> */
.L_x_12557:
[----:B------:R-:W-:-:S04]  /*198e0*/  ISETP.NE.U32.AND P2, PT, RZ, UR10, PT ;  /* 0x0000000aff007c0c */ /* 0x000fc8000bf45070 */
[----:B------:R-:W-:-:S13]  /*198f0*/  ISETP.NE.OR.EX P0, PT, RZ, UR11, P0, P2 ;  /* 0x0000000bff007c0c */ /* 0x000fda0008705720 */
[----:B------:R-:W-:Y:S05]  /*19900*/  @!P0 BRA `(.L_x_12553) ;  /* 0x0000000000a08947 */ /* 0x000fea0003800000 */
.L_x_12554:
        /* <DEDUP_REMOVED lines=40> */
.L_x_12553:
        /* <DEDUP_REMOVED lines=54> */
.L_x_12551:
[----:B-----5:R-:W-:-:S04]  /*19ef0*/  LEA R18, P0, R16, UR4, 0x3 ;  /* 0x0000000410127c11 */ /* 0x020fc8000f8018ff */
[----:B------:R-:W-:-:S06]  /*19f00*/  LEA.HI.X R19, R16, UR5, R17, 0x3, P0 ;  /* 0x0000000510137c11 */ /* 0x000fcc00080f1c11 */
[----:B------:R-:W5:Y:S03]  /*19f10*/  LD.E.64 R18, desc[UR8][R18.64] ;  /* 0x0000000812127980 */ /* 0x000f66000c101b00 */
.L_x_12552:
        /* <DEDUP_REMOVED lines=16> */
.L_x_12559:
        /* <DEDUP_REMOVED lines=19> */
.L_x_12558:
[----:B------:R-:W-:Y:S02]  /*1a150*/  ULDC.64 UR4, c[0x0][0x280] ;  /* 0x0000a00000047ab9 */ /* 0x000fe40000000a00 */
[----:B------:R-:W-:Y:S02]  /*1a160*/  IMAD.U32 R11, RZ, RZ, UR4 ;  /* 0x00000004ff0b7e24 */ /* 0x000fe4000f8e00ff */
[----:B------:R-:W-:Y:S01]  /*1a170*/  IMAD.U32 R12, RZ, RZ, UR5 ;  /* 0x00000005ff0c7e24 */ /* 0x000fe2000f8e00ff */
[----:B------:R-:W-:Y:S06]  /*1a180*/  @!P0 BRA `(.L_x_12560) ;  /* 0x0000000000588947 */ /* 0x000fec0003800000 */
[----:B------:R-:W-:Y:S01]  /*1a190*/  BSSY B1, `(.L_x_12560) ;  /* 0x0000015000017945 */ /* 0x000fe20003800000 */
[----:B------:R-:W-:Y:S01]  /*1a1a0*/  MOV R11, UR4 ;  /* 0x00000004000b7c02 */ /* 0x000fe20008000f00 */
[----:B------:R-:W-:-:S07]  /*1a1b0*/  IMAD.U32 R12, RZ, RZ, UR5 ;  /* 0x00000005ff0c7e24 */ /* 0x000fce000f8e00ff */
.L_x_12561:
        /* <DEDUP_REMOVED lines=19> */
.L_x_12560:
        /* <DEDUP_REMOVED lines=19> */
.L_x_12550:
[----:B------:R-:W-:Y:S05]  /*1a420*/  BSYNC B0 ;  /* 0x0000000000007941 */ /* 0x000fea0003800000 */
.L_x_12549:
        /* <DEDUP_REMOVED lines=54> */
.L_x_12569:
        /* <DEDUP_REMOVED lines=138> */
.L_x_12568:
        /* <DEDUP_REMOVED lines=75> */
.L_x_12570:
[----:B------:R-:W-:-:S04]  /*1b4e0*/  ISETP.NE.U32.AND P2, PT, RZ, UR10, PT ;  /* 0x0000000aff007c0c */ /* 0x000fc8000bf45070 */
[----:B------:R-:W-:-:S13]  /*1b4f0*/  ISETP.NE.OR.EX P0, PT, RZ, UR11, P0, P2 ;  /* 0x0000000bff007c0c */ /* 0x000fda0008705720 */
[----:B------:R-:W-:Y:S05]  /*1b500*/  @!P0 BRA `(.L_x_12566) ;  /* 0x0000000000a08947 */ /* 0x000fea0003800000 */
.L_x_12567:
        /* <DEDUP_REMOVED lines=40> */
.L_x_12566:
        /* <DEDUP_REMOVED lines=54> */
.L_x_12564:
[----:B-----5:R-:W-:-:S04]  /*1baf0*/  LEA R16, P0, R14, UR4, 0x3 ;  /* 0x000000040e107c11 */ /* 0x020fc8000f8018ff */
[----:B------:R-:W-:-:S06]  /*1bb00*/  LEA.HI.X R17, R14, UR5, R15, 0x3, P0 ;  /* 0x000000050e117c11 */ /* 0x000fcc00080f1c0f */
[----:B------:R-:W5:Y:S03]  /*1bb10*/  LD.E.64 R16, desc[UR8][R16.64] ;  /* 0x0000000810107980 */ /* 0x000f66000c101b00 */
.L_x_12565:
        /* <DEDUP_REMOVED lines=16> */
.L_x_12572:
        /* <DEDUP_REMOVED lines=19> */
.L_x_12571:
[----:B------:R-:W-:Y:S02]  /*1bd50*/  ULDC.64 UR4, c[0x0][0x280] ;  /* 0x0000a00000047ab9 */ /* 0x000fe40000000a00 */
[----:B------:R-:W-:Y:S02]  /*1bd60*/  IMAD.U32 R11, RZ, RZ, UR4 ;  /* 0x00000004ff0b7e24 */ /* 0x000fe4000f8e00ff */
[----:B------:R-:W-:Y:S01]  /*1bd70*/  IMAD.U32 R12, RZ, RZ, UR5 ;  /* 0x00000005ff0c7e24 */ /* 0x000fe2000f8e00ff */
[----:B------:R-:W-:Y:S06]  /*1bd80*/  @!P0 BRA `(.L_x_12573) ;  /* 0x0000000000588947 */ /* 0x000fec0003800000 */
[----:B------:R-:W-:Y:S01]  /*1bd90*/  BSSY B1, `(.L_x_12573) ;  /* 0x0000015000017945 */ /* 0x000fe20003800000 */
[----:B------:R-:W-:Y:S01]  /*1bda0*/  MOV R11, UR4 ;  /* 0x00000004000b7c02 */ /* 0x000fe20008000f00 */
[----:B------:R-:W-:-:S07]  /*1bdb0*/  IMAD.U32 R12, RZ, RZ, UR5 ;  /* 0x00000005ff0c7e24 */ /* 0x000fce000f8e00ff */
.L_x_12574:
        /* <DEDUP_REMOVED lines=19> */
.L_x_12573:
        /* <DEDUP_REMOVED lines=19> */
.L_x_12563:
[----:B------:R-:W-:Y:S05]  /*1c020*/  BSYNC B0 ;  /* 0x0000000000007941 */ /* 0x000fea0003800000 */
.L_x_12562:
        /* <DEDUP_REMOVED lines=21> */
.L_x_12577:
[----:B------:R-:W-:-:S13]  /*1c180*/  ISETP.GE.AND P0, PT, R2, UR7, PT ;  /* 0x0000000702007c0c */ /* 0x000fda000bf06270 */
[----:B------:R-:W-:Y:S05]  /*1c190*/  @P0 BRA `(.L_x_12579) ;  /* 0x0000000000300947 */ /* 0x000fea0003800000 */
[----:B01----:R-:W0:Y:S01]  /*1c1a0*/  LDC.64 R4, c[0x0][0x2a8] ;  /* 0x0000aa00ff047b82 */ /* 0x003e220000000a00 */
[C---:B------:R-:W-:Y:S02]  /*1c1b0*/  VIADD R3, R2.reuse, UR6 ;  /* 0x0000000602037c36 */ /* 0x040fe40008000000 */
[----:B------:R-:W-:Y:S02]  /*1c1c0*/  VIADD R2, R2, 0x80 ;  /* 0x0000008002027836 */ /* 0x000fe40000000000 */
[----:B0-----:R-:W-:-:S05]  /*1c1d0*/  IMAD.WIDE.U32 R4, R3, 0x8, R4 ;  /* 0x0000000803047825 */ /* 0x001fca00078e0004 */
[----:B------:R1:W-:Y:S02]  /*1c1e0*/  STG.E.64 desc[UR8][R4.64], RZ ;  /* 0x000000ff04007986 */ /* 0x0003e4000c101b08 */
.L_x_12578:
[----:B------:R-:W-:-:S13]  /*1c1f0*/  ISETP.GE.AND P0, PT, R2, UR7, PT ;  /* 0x0000000702007c0c */ /* 0x000fda000bf06270 */
[----:B------:R-:W-:Y:S05]  /*1c200*/  @P0 BRA `(.L_x_12580) ;  /* 0x0000000000340947 */ /* 0x000fea0003800000 */
[----:B01----:R-:W0:Y:S01]  /*1c210*/  LDC.64 R4, c[0x0][0x2a8] ;  /* 0x0000aa00ff047b82 */ /* 0x003e220000000a00 */
[C---:B------:R-:W-:Y:S01]  /*1c220*/  IADD3 R3, R2.reuse, UR6, RZ ;  /* 0x0000000602037c10 */ /* 0x040fe2000fffe0ff */
[----:B------:R-:W-:-:S04]  /*1c230*/  VIADD R2, R2, 0x80 ;  /* 0x0000008002027836 */ /* 0x000fc80000000000 */
[----:B0-----:R-:W-:-:S05]  /*1c240*/  IMAD.WIDE.U32 R4, R3, 0x8, R4 ;  /* 0x0000000803047825 */ /* 0x001fca00078e0004 */
[----:B------:R2:W-:Y:S02]  /*1c250*/  STG.E.64 desc[UR8][R4.64], RZ ;  /* 0x000000ff04007986 */ /* 0x0005e4000c101b08 */
.L_x_12579:
        /* <DEDUP_REMOVED lines=8> */
.L_x_12580:
[----:B------:R-:W-:Y:S05]  /*1c2e0*/  BSYNC B1 ;  /* 0x0000000000017941 */ /* 0x000fea0003800000 */
.L_x_12576:
[----:B------:R-:W-:-:S13]  /*1c2f0*/  ISETP.GE.AND P0, PT, R2, UR7, PT ;  /* 0x0000000702007c0c */ /* 0x000fda000bf06270 */
[----:B012---:R-:W0:Y:S01]  /*1c300*/  @!P0 LDC.64 R4, c[0x0][0x2a8] ;  /* 0x0000aa00ff048b82 */ /* 0x007e220000000a00 */
[C---:B------:R-:W-:Y:S01]  /*1c310*/  @!P0 IADD3 R3, R2.reuse, UR6, RZ ;  /* 0x0000000602038c10 */ /* 0x040fe2000fffe0ff */
[----:B------:R-:W-:-:S04]  /*1c320*/  @!P0 VIADD R2, R2, 0x80 ;  /* 0x0000008002028836 */ /* 0x000fc80000000000 */
[----:B0-----:R-:W-:-:S05]  /*1c330*/  @!P0 IMAD.WIDE.U32 R4, R3, 0x8, R4 ;  /* 0x0000000803048825 */ /* 0x001fca00078e0004 */
[----:B------:R3:W-:Y:S02]  /*1c340*/  @!P0 STG.E.64 desc[UR8][R4.64], RZ ;  /* 0x000000ff04008986 */ /* 0x0007e4000c101b08 */
.L_x_12581:
[----:B------:R-:W-:Y:S05]  /*1c350*/  BSYNC B0 ;  /* 0x0000000000007941 */ /* 0x000fea0003800000 */
.L_x_12575:
        /* <DEDUP_REMOVED lines=8> */
.L_x_12582:
        /* <DEDUP_REMOVED lines=10> */
.L_x_18611:


//--------------------- .text._ZN2at6native29vectorized_elementwise_kernelILi8EZZNS0_73_GLOBAL__N__c8866d80_35_SparseBinaryOpIntersectionKernel_cu_f5210f67_363642_sparse_binary_op_intersection_kernel_implINS2_18CUDAKernelLauncherENS2_36CUDAValueSelectionIntersectionKernelINS2_9RhsProjOpEEElLl8EEEvRNS_6TensorERKS8_SB_RKSt6vectorIlSaIlEERKSt8optionalIS8_ESK_bbENKUlvE3_clEvEUllE_St5arrayIPcLm2EEEEviT0_T1_ --------------------------
	.section	.text._ZN2at6native29vectorized_elementwise_kernelILi8EZZNS0_73_GLOBAL__N__c8866d80_35_SparseBinaryOpIntersectionKernel_cu_f5210f67_363642_sparse_binary_op_intersection_kernel_implINS2_18CUDAKernelLauncherENS2_36CUDAValueSelectionIntersectionKernelINS2_9RhsProjOpEEElLl8EEEvRNS_6TensorERKS8_SB_RKSt6vectorIlSaIlEERKSt8optionalIS8_ESK_bbENKUlvE3_clEvEUllE_St5arrayIPcLm2EEEEviT0_T1_,"ax",@progbits
	.align	128
        .global         _ZN2at6native29vectorized_elementwise_kernelILi8EZZNS0_73_GLOBAL__N__c8866d80_35_SparseBinaryOpIntersectionKernel_cu_f5210f67_363642_sparse_binary_op_intersection_kernel_implINS2_18CUDAKernelLauncherENS2_36CUDAValueSelectionIntersectionKernelINS2_9RhsProjOpEEElLl8EEEvRNS_6TensorERKS8_SB_RKSt6vectorIlSaIlEERKSt8optionalIS8_ESK_bbENKUlvE3_clEvEUllE_St5arrayIPcLm2EEEEviT0_T1_
        .type           _ZN2at6native29vectorized_elementwise_kernelILi8EZZNS0_73_GLOBAL__N__c8866d80_35_SparseBinaryOpIntersectionKernel_cu_f5210f67_363642_sparse_binary_op_intersection_kernel_implINS2_18CUDAKernelLauncherENS2_36CUDAValueSelectionIntersectionKernelINS2_9RhsProjOpEEElLl8EEEvRNS_6TensorERKS8_SB_RKSt6vectorIlSaIlEERKSt8optionalIS8_ESK_bbENKUlvE3_clEvEUllE_St5arrayIPcLm2EEEEviT0_T1_,@function
        .size           _ZN2at6native29vectorized_elementwise_kernelILi8EZZNS0_73_GLOBAL__N__c8866d80_35_SparseBinaryOpIntersectionKernel_cu_f5210f67_363642_sparse_binary_op_intersection_kernel_implINS2_18CUDAKernelLauncherENS2_36CUDAValueSelectionIntersectionKernelINS2_9RhsProjOpEEElLl8EEEvRNS_6TensorERKS8_SB_RKSt6vectorIlSaIlEERKSt8optionalIS8_ESK_bbENKUlvE3_clEvEUllE_St5arrayIPcLm2EEEEviT0_T1_,(.L_x_18612 - _ZN2at6native29vectorized_elementwise_kernelILi8EZZNS0_73_GLOBAL__N__c8866d80_35_SparseBinaryOpIntersectionKernel_cu_f5210f67_363642_sparse_binary_op_intersection_kernel_implINS2_18CUDAKernelLauncherENS2_36CUDAValueSelectionIntersectionKernelINS2_9RhsProjOpEEElLl8EEEvRNS_6TensorERKS8_SB_RKSt6vectorIlSaIlEERKSt8optionalIS8_ESK_bbENKUlvE3_clEvEUllE_St5arrayIPcLm2EEEEviT0_T1_)
        .other          _ZN2at6native29vectorized_elementwise_kernelILi8EZZNS0_73_GLOBAL__N__c8866d80_35_SparseBinaryOpIntersectionKernel_cu_f5210f67_363642_sparse_binary_op_intersection_kernel_implINS2_18CUDAKernelLauncherENS2_36CUDAValueSelectionIntersectionKernelINS2_9RhsProjOpEEElLl8EEEvRNS_6TensorERKS8_SB_RKSt6vectorIlSaIlEERKSt8optionalIS8_ESK_bbENKUlvE3_clEvEUllE_St5arrayIPcLm2EEEEviT0_T1_,@"STO_CUDA_ENTRY STV_DEFAULT"
_ZN2at6native29vectorized_elementwise_kernelILi8EZZNS0_73_GLOBAL__N__c8866d80_35_SparseBinaryOpIntersectionKernel_cu_f5210f67_363642_sparse_binary_op_intersection_kernel_implINS2_18CUDAKernelLauncherENS2_36CUDAValueSelectionIntersectionKernelINS2_9RhsProjOpEEElLl8EEEvRNS_6TensorERKS8_SB_RKSt6vectorIlSaIlEERKSt8optionalIS8_ESK_bbENKUlvE3_clEvEUllE_St5arrayIPcLm2EEEEviT0_T1_:
.text._ZN2at6native29vectorized_elementwise_kernelILi8EZZNS0_73_GLOBAL__N__c8866d80_35_SparseBinaryOpIntersectionKernel_cu_f5210f67_363642_sparse_binary_op_intersection_kernel_implINS2_18CUDAKernelLauncherENS2_36CUDAValueSelectionIntersectionKernelINS2_9RhsProjOpEEElLl8EEEvRNS_6TensorERKS8_SB_RKSt6vectorIlSaIlEERKSt8optionalIS8_ESK_bbENKUlvE3_clEvEUllE_St5arrayIPcLm2EEEEviT0_T1_:
        /* <DEDUP_REMOVED lines=109> */
.L_x_12589:
        /* <DEDUP_REMOVED lines=137> */
.L_x_12588:
        /* <DEDUP_REMOVED lines=74> */
.L_x_12590:
[----:B------:R-:W-:-:S04]  /*1400*/  ISETP.NE.U32.AND P1, PT, RZ, UR10, PT ;  /* 0x0000000aff007c0c */ /* 0x000fc8000bf25070 */
[----:B------:R-:W-:-:S13]  /*1410*/  ISETP.NE.OR.EX P0, PT, RZ, UR11, P0, P1 ;  /* 0x0000000bff007c0c */ /* 0x000fda0008705710 */
[----:B------:R-:W-:Y:S05]  /*1420*/  @!P0 BRA `(.L_x_12586) ;  /* 0x0000000000a08947 */ /* 0x000fea0003800000 */
.L_x_12587:
        /* <DEDUP_REMOVED lines=40> */
.L_x_12586:
        /* <DEDUP_REMOVED lines=50> */
.L_x_12584:
[----:B-----5:R-:W-:-:S04]  /*19d0*/  LEA R18, P0, R20, UR4, 0x3 ;  /* 0x0000000414127c11 */ /* 0x020fc8000f8018ff */
[----:B------:R-:W-:-:S06]  /*19e0*/  LEA.HI.X R19, R20, UR5, R21, 0x3, P0 ;  /* 0x0000000514137c11 */ /* 0x000fcc00080f1c15 */
[----:B------:R-:W5:Y:S03]  /*19f0*/  LDG.E.64 R18, desc[UR8][R18.64] ;  /* 0x0000000812127981 */ /* 0x000f66000c1e1b00 */
.L_x_12585:
        /* <DEDUP_REMOVED lines=18> */
.L_x_12592:
        /* <DEDUP_REMOVED lines=23> */
.L_x_12591:
        /* <DEDUP_REMOVED lines=9> */
.L_x_12594:
        /* <DEDUP_REMOVED lines=23> */
.L_x_12593:
        /* <DEDUP_REMOVED lines=64> */
.L_x_12600:
        /* <DEDUP_REMOVED lines=138> */
.L_x_12599:
        /* <DEDUP_REMOVED lines=75> */
.L_x_12601:
[----:B------:R-:W-:-:S04]  /*2fe0*/  ISETP.NE.U32.AND P3, PT, RZ, UR10, PT ;  /* 0x0000000aff007c0c */ /* 0x000fc8000bf65070 */
[----:B------:R-:W-:-:S13]  /*2ff0*/  ISETP.NE.OR.EX P0, PT, RZ, UR11, P0, P3 ;  /* 0x0000000bff007c0c */ /* 0x000fda0008705730 */
[----:B------:R-:W-:Y:S05]  /*3000*/  @!P0 BRA `(.L_x_12597) ;  /* 0x0000000000a48947 */ /* 0x000fea0003800000 */
.L_x_12598:
        /* <DEDUP_REMOVED lines=41> */
.L_x_12597:
        /* <DEDUP_REMOVED lines=50> */
.L_x_12595:
[----:B------:R-:W-:Y:S02]  /*35c0*/  ULDC.64 UR4, c[0x0][0x218] ;  /* 0x0000860000047ab9 */ /* 0x000fe40000000a00 */
[----:B0-----:R-:W-:-:S04]  /*35d0*/  LEA R24, P0, R22, UR4, 0x3 ;  /* 0x0000000416187c11 */ /* 0x001fc8000f8018ff */
[----:B------:R-:W-:-:S06]  /*35e0*/  LEA.HI.X R25, R22, UR5, R23, 0x3, P0 ;  /* 0x0000000516197c11 */ /* 0x000fcc00080f1c17 */
[----:B------:R-:W5:Y:S03]  /*35f0*/  LD.E.64 R24, desc[UR8][R24.64] ;  /* 0x0000000818187980 */ /* 0x000f66000c101b00 */
.L_x_12596:
        /* <DEDUP_REMOVED lines=9> */
.L_x_12603:
        /* <DEDUP_REMOVED lines=19> */
.L_x_12602:
        /* <DEDUP_REMOVED lines=9> */
.L_x_12605:
        /* <DEDUP_REMOVED lines=19> */
.L_x_12604:
        /* <DEDUP_REMOVED lines=64> */
.L_x_12611:
        /* <DEDUP_REMOVED lines=139> */
.L_x_12610:
        /* <DEDUP_REMOVED lines=74> */
.L_x_12612:
[----:B------:R-:W-:-:S04]  /*4ad0*/  ISETP.NE.U32.AND P3, PT, RZ, UR4, PT ;  /* 0x00000004ff007c0c */ /* 0x000fc8000bf65070 */
[----:B------:R-:W-:-:S13]  /*4ae0*/  ISETP.NE.OR.EX P0, PT, RZ, UR5, P0, P3 ;  /* 0x00000005ff007c0c */ /* 0x000fda0008705730 */
[----:B------:R-:W-:Y:S05]  /*4af0*/  @!P0 BRA `(.L_x_12608) ;  /* 0x0000000000a88947 */ /* 0x000fea0003800000 */
.L_x_12609:
        /* <DEDUP_REMOVED lines=42> */
.L_x_12608:
        /* <DEDUP_REMOVED lines=49> */
.L_x_12606:
[----:B------:R-:W-:Y:S02]  /*50b0*/  ULDC.64 UR4, c[0x0][0x218] ;  /* 0x0000860000047ab9 */ /* 0x000fe40000000a00 */
[----:B0-----:R-:W-:-:S04]  /*50c0*/  LEA R18, P0, R4, UR4, 0x3 ;  /* 0x0000000404127c11 */ /* 0x001fc8000f8018ff */
[----:B------:R-:W-:-:S06]  /*50d0*/  LEA.HI.X R19, R4, UR5, R5, 0x3, P0 ;  /* 0x0000000504137c11 */ /* 0x000fcc00080f1c05 */
[----:B------:R-:W5:Y:S03]  /*50e0*/  LD.E.64 R18, desc[UR8][R18.64] ;  /* 0x0000000812127980 */ /* 0x000f66000c101b00 */
.L_x_12607:
        /* <DEDUP_REMOVED lines=9> */
.L_x_12614:
        /* <DEDUP_REMOVED lines=19> */
.L_x_12613:
        /* <DEDUP_REMOVED lines=9> */
.L_x_12616:
        /* <DEDUP_REMOVED lines=19> */
.L_x_12615:
        /* <DEDUP_REMOVED lines=64> */
.L_x_12622:
        /* <DEDUP_REMOVED lines=137> */
.L_x_12621:
        /* <DEDUP_REMOVED lines=74> */
.L_x_12623:
[----:B------:R-:W-:-:S04]  /*65a0*/  ISETP.NE.U32.AND P3, PT, RZ, UR4, PT ;  /* 0x00000004ff007c0c */ /* 0x000fc8000bf65070 */
[----:B------:R-:W-:-:S13]  /*65b0*/  ISETP.NE.OR.EX P0, PT, RZ, UR5, P0, P3 ;  /* 0x00000005ff007c0c */ /* 0x000fda0008705730 */
[----:B------:R-:W-:Y:S05]  /*65c0*/  @!P0 BRA `(.L_x_12619) ;  /* 0x0000000000a08947 */ /* 0x000fea0003800000 */
.L_x_12620:
        /* <DEDUP_REMOVED lines=40> */
.L_x_12619:
        /* <DEDUP_REMOVED lines=49> */
.L_x_12617:
[----:B------:R-:W-:Y:S02]  /*6b60*/  ULDC.64 UR4, c[0x0][0x218] ;  /* 0x0000860000047ab9 */ /* 0x000fe40000000a00 */
[----:B0-----:R-:W-:-:S04]  /*6b70*/  LEA R18, P0, R6, UR4, 0x3 ;  /* 0x0000000406127c11 */ /* 0x001fc8000f8018ff */
[----:B------:R-:W-:-:S06]  /*6b80*/  LEA.HI.X R19, R6, UR5, R7, 0x3, P0 ;  /* 0x0000000506137c11 */ /* 0x000fcc00080f1c07 */
[----:B------:R-:W5:Y:S03]  /*6b90*/  LD.E.64 R18, desc[UR8][R18.64] ;  /* 0x0000000812127980 */ /* 0x000f66000c101b00 */
.L_x_12618:
        /* <DEDUP_REMOVED lines=9> */
.L_x_12625:
        /* <DEDUP_REMOVED lines=19> */
.L_x_12624:
        /* <DEDUP_REMOVED lines=9> */
.L_x_12627:
        /* <DEDUP_REMOVED lines=19> */
.L_x_12626:
        /* <DEDUP_REMOVED lines=61> */
.L_x_12633:
        /* <DEDUP_REMOVED lines=136> */
.L_x_12632:
        /* <DEDUP_REMOVED lines=73> */
.L_x_12634:
[----:B------:R-:W-:-:S04]  /*8000*/  ISETP.NE.U32.AND P3, PT, R33, RZ, PT ;  /* 0x000000ff2100720c */ /* 0x000fc80003f65070 */
[----:B------:R-:W-:-:S13]  /*8010*/  ISETP.NE.OR.EX P0, PT, R32, RZ, P0, P3 ;  /* 0x000000ff2000720c */ /* 0x000fda0000705730 */
[----:B------:R-:W-:Y:S05]  /*8020*/  @!P0 BRA `(.L_x_12630) ;  /* 0x0000000000a08947 */ /* 0x000fea0003800000 */
.L_x_12631:
        /* <DEDUP_REMOVED lines=40> */
.L_x_12630:
        /* <DEDUP_REMOVED lines=47> */
.L_x_12628:
[----:B------:R-:W-:Y:S02]  /*85a0*/  ULDC.64 UR4, c[0x0][0x218] ;  /* 0x0000860000047ab9 */ /* 0x000fe40000000a00 */
[----:B0-----:R-:W-:-:S04]  /*85b0*/  LEA R18, P0, R8, UR4, 0x3 ;  /* 0x0000000408127c11 */ /* 0x001fc8000f8018ff */
[----:B------:R-:W-:-:S06]  /*85c0*/  LEA.HI.X R19, R8, UR5, R9, 0x3, P0 ;  /* 0x0000000508137c11 */ /* 0x000fcc00080f1c09 */
[----:B------:R-:W5:Y:S03]  /*85d0*/  LD.E.64 R18, desc[UR8][R18.64] ;  /* 0x0000000812127980 */ /* 0x000f66000c101b00 */
.L_x_12629:
        /* <DEDUP_REMOVED lines=9> */
.L_x_12636:
        /* <DEDUP_REMOVED lines=19> */
.L_x_12635:
        /* <DEDUP_REMOVED lines=9> */
.L_x_12638:
        /* <DEDUP_REMOVED lines=19> */
.L_x_12637:
        /* <DEDUP_REMOVED lines=61> */
.L_x_12644:
        /* <DEDUP_REMOVED lines=136> */
.L_x_12643:
        /* <DEDUP_REMOVED lines=73> */
.L_x_12645:
[----:B------:R-:W-:-:S04]  /*9a40*/  ISETP.NE.U32.AND P3, PT, R33, RZ, PT ;  /* 0x000000ff2100720c */ /* 0x000fc80003f65070 */
[----:B------:R-:W-:-:S13]  /*9a50*/  ISETP.NE.OR.EX P0, PT, R32, RZ, P0, P3 ;  /* 0x000000ff2000720c */ /* 0x000fda0000705730 */
[----:B------:R-:W-:Y:S05]  /*9a60*/  @!P0 BRA `(.L_x_12641) ;  /* 0x0000000000a08947 */ /* 0x000fea0003800000 */
.L_x_12642:
        /* <DEDUP_REMOVED lines=40> */
.L_x_12641:
        /* <DEDUP_REMOVED lines=47> */
.L_x_12639:
[----:B------:R-:W-:Y:S02]  /*9fe0*/  ULDC.64 UR4, c[0x0][0x218] ;  /* 0x0000860000047ab9 */ /* 0x000fe40000000a00 */
[----:B------:R-:W-:-:S04]  /*9ff0*/  LEA R30, P0, R10, UR4, 0x3 ;  /* 0x000000040a1e7c11 */ /* 0x000fc8000f8018ff */
[----:B------:R-:W-:-:S06]  /*a000*/  LEA.HI.X R31, R10, UR5, R11, 0x3, P0 ;  /* 0x000000050a1f7c11 */ /* 0x000fcc00080f1c0b */
[----:B------:R-:W5:Y:S03]  /*a010*/  LD.E.64 R30, desc[UR8][R30.64] ;  /* 0x000000081e1e7980 */ /* 0x000f66000c101b00 */
.L_x_12640:
        /* <DEDUP_REMOVED lines=9> */
.L_x_12647:
        /* <DEDUP_REMOVED lines=19> */
.L_x_12646:
        /* <DEDUP_REMOVED lines=9> */
.L_x_12649:
        /* <DEDUP_REMOVED lines=19> */
.L_x_12648:
        /* <DEDUP_REMOVED lines=61> */
.L_x_12655:
        /* <DEDUP_REMOVED lines=137> */
.L_x_12654:
        /* <DEDUP_REMOVED lines=74> */
.L_x_12656:
[----:B------:R-:W-:-:S04]  /*b4a0*/  ISETP.NE.U32.AND P3, PT, R33, RZ, PT ;  /* 0x000000ff2100720c */ /* 0x000fc80003f65070 */
[----:B------:R-:W-:-:S13]  /*b4b0*/  ISETP.NE.OR.EX P0, PT, R32, RZ, P0, P3 ;  /* 0x000000ff2000720c */ /* 0x000fda0000705730 */
[----:B------:R-:W-:Y:S05]  /*b4c0*/  @!P0 BRA `(.L_x_12652) ;  /* 0x0000000000a08947 */ /* 0x000fea0003800000 */
.L_x_12653:
        /* <DEDUP_REMOVED lines=40> */
.L_x_12652:
        /* <DEDUP_REMOVED lines=47> */
.L_x_12650:
[----:B------:R-:W-:Y:S02]  /*ba40*/  ULDC.64 UR4, c[0x0][0x218] ;  /* 0x0000860000047ab9 */ /* 0x000fe40000000a00 */
[----:B0-----:R-:W-:-:S04]  /*ba50*/  LEA R10, P0, R12, UR4, 0x3 ;  /* 0x000000040c0a7c11 */ /* 0x001fc8000f8018ff */
[----:B------:R-:W-:-:S06]  /*ba60*/  LEA.HI.X R11, R12, UR5, R13, 0x3, P0 ;  /* 0x000000050c0b7c11 */ /* 0x000fcc00080f1c0d */
[----:B------:R-:W5:Y:S03]  /*ba70*/  LD.E.64 R10, desc[UR8][R10.64] ;  /* 0x000000080a0a7980 */ /* 0x000f66000c101b00 */
.L_x_12651:
        /* <DEDUP_REMOVED lines=9> */
.L_x_12658:
        /* <DEDUP_REMOVED lines=19> */
.L_x_12657:
        /* <DEDUP_REMOVED lines=9> */
.L_x_12660:
        /* <DEDUP_REMOVED lines=19> */
.L_x_12659:
        /* <DEDUP_REMOVED lines=61> */
.L_x_12666:
        /* <DEDUP_REMOVED lines=136> */
.L_x_12665:
        /* <DEDUP_REMOVED lines=73> */
.L_x_12667:
[----:B------:R-:W-:-:S04]  /*cee0*/  ISETP.NE.U32.AND P2, PT, R32, RZ, PT ;  /* 0x000000ff2000720c */ /* 0x000fc80003f45070 */
[----:B------:R-:W-:-:S13]  /*cef0*/  ISETP.NE.OR.EX P0, PT, R4, RZ, P0, P2 ;  /* 0x000000ff0400720c */ /* 0x000fda0000705720 */
[----:B------:R-:W-:Y:S05]  /*cf00*/  @!P0 BRA `(.L_x_12663) ;  /* 0x0000000000a08947 */ /* 0x000fea0003800000 */
.L_x_12664:
        /* <DEDUP_REMOVED lines=40> */
.L_x_12663:
        /* <DEDUP_REMOVED lines=47> */
.L_x_12661:
[----:B------:R-:W-:Y:S02]  /*d480*/  ULDC.64 UR4, c[0x0][0x218] ;  /* 0x0000860000047ab9 */ /* 0x000fe40000000a00 */
[----:B0-----:R-:W-:-:S04]  /*d490*/  LEA R10, P0, R14, UR4, 0x3 ;  /* 0x000000040e0a7c11 */ /* 0x001fc8000f8018ff */
[----:B------:R-:W-:-:S06]  /*d4a0*/  LEA.HI.X R11, R14, UR5, R15, 0x3, P0 ;  /* 0x000000050e0b7c11 */ /* 0x000fcc00080f1c0f */
[----:B------:R-:W5:Y:S03]  /*d4b0*/  LD.E.64 R10, desc[UR8][R10.64] ;  /* 0x000000080a0a7980 */ /* 0x000f66000c101b00 */
.L_x_12662:
        /* <DEDUP_REMOVED lines=10> */
.L_x_12669:
        /* <DEDUP_REMOVED lines=19> */
.L_x_12668:
[----:B------:R-:W-:Y:S02]  /*d690*/  ULDC.64 UR4, c[0x0][0x280] ;  /* 0x0000a00000047ab9 */ /* 0x000fe40000000a00 */
[----:B------:R-:W-:Y:S02]  /*d6a0*/  IMAD.U32 R13, RZ, RZ, UR4 ;  /* 0x00000004ff0d7e24 */ /* 0x000fe4000f8e00ff */
[----:B------:R-:W-:Y:S01]  /*d6b0*/  IMAD.U32 R17, RZ, RZ, UR5 ;  /* 0x00000005ff117e24 */ /* 0x000fe2000f8e00ff */
[----:B------:R-:W-:Y:S06]  /*d6c0*/  @!P1 BRA `(.L_x_12670) ;  /* 0x0000000000589947 */ /* 0x000fec0003800000 */
[----:B------:R-:W-:Y:S01]  /*d6d0*/  BSSY B0, `(.L_x_12670) ;  /* 0x0000015000007945 */ /* 0x000fe20003800000 */
[----:B------:R-:W-:Y:S01]  /*d6e0*/  IMAD.U32 R13, RZ, RZ, UR4 ;  /* 0x00000004ff0d7e24 */ /* 0x000fe2000f8e00ff */
[----:B------:R-:W-:-:S07]  /*d6f0*/  MOV R17, UR5 ;  /* 0x0000000500117c02 */ /* 0x000fce0008000f00 */
.L_x_12671:
        /* <DEDUP_REMOVED lines=19> */
.L_x_12670:
        /* <DEDUP_REMOVED lines=29> */
.L_x_12583:
        /* <DEDUP_REMOVED lines=151> */
.L_x_12679:
        /* <DEDUP_REMOVED lines=139> */
.L_x_12678:
        /* <DEDUP_REMOVED lines=76> */
.L_x_12680:
[----:B------:R-:W-:-:S04]  /*f0e0*/  ISETP.NE.U32.AND P2, PT, RZ, UR7, PT ;  /* 0x00000007ff007c0c */ /* 0x000fc8000bf45070 */
[----:B------:R-:W-:-:S13]  /*f0f0*/  ISETP.NE.OR.EX P0, PT, RZ, UR10, P0, P2 ;  /* 0x0000000aff007c0c */ /* 0x000fda0008705720 */
[----:B------:R-:W-:Y:S05]  /*f100*/  @!P0 BRA `(.L_x_12676) ;  /* 0x0000000000a88947 */ /* 0x000fea0003800000 */
.L_x_12677:
        /* <DEDUP_REMOVED lines=42> */
.L_x_12676:
        /* <DEDUP_REMOVED lines=48> */
.L_x_12674:
[----:B-----5:R-:W-:-:S04]  /*f6b0*/  LEA R10, P0, R12, UR10, 0x3 ;  /* 0x0000000a0c0a7c11 */ /* 0x020fc8000f8018ff */
[----:B------:R-:W-:-:S06]  /*f6c0*/  LEA.HI.X R11, R12, UR11, R13, 0x3, P0 ;  /* 0x0000000b0c0b7c11 */ /* 0x000fcc00080f1c0d */
[----:B------:R-:W5:Y:S03]  /*f6d0*/  LDG.E.64 R10, desc[UR8][R10.64] ;  /* 0x000000080a0a7981 */ /* 0x000f66000c1e1b00 */
.L_x_12675:
        /* <DEDUP_REMOVED lines=18> */
.L_x_12682:
        /* <DEDUP_REMOVED lines=23> */
.L_x_12681:
[----:B------:R-:W-:Y:S02]  /*f970*/  ULDC.64 UR4, c[0x0][0x280] ;  /* 0x0000a00000047ab9 */ /* 0x000fe40000000a00 */
[----:B------:R-:W-:Y:S01]  /*f980*/  IMAD.U32 R30, RZ, RZ, UR4 ;  /* 0x00000004ff1e7e24 */ /* 0x000fe2000f8e00ff */
[----:B------:R-:W-:Y:S01]  /*f990*/  MOV R29, UR5 ;  /* 0x00000005001d7c02 */ /* 0x000fe20008000f00 */
[----:B------:R-:W-:Y:S06]  /*f9a0*/  @!P0 BRA `(.L_x_12683) ;  /* 0x0000000000688947 */ /* 0x000fec0003800000 */
[----:B------:R-:W-:Y:S01]  /*f9b0*/  BSSY B1, `(.L_x_12683) ;  /* 0x0000019000017945 */ /* 0x000fe20003800000 */
[----:B------:R-:W-:Y:S02]  /*f9c0*/  IMAD.U32 R30, RZ, RZ, UR4 ;  /* 0x00000004ff1e7e24 */ /* 0x000fe4000f8e00ff */
[----:B------:R-:W-:-:S07]  /*f9d0*/  IMAD.U32 R29, RZ, RZ, UR5 ;  /* 0x00000005ff1d7e24 */ /* 0x000fce000f8e00ff */
.L_x_12684:
        /* <DEDUP_REMOVED lines=23> */
.L_x_12683:
        /* <DEDUP_REMOVED lines=19> */
.L_x_12673:
[----:B------:R-:W-:Y:S05]  /*fc80*/  BSYNC B0 ;  /* 0x0000000000007941 */ /* 0x000fea0003800000 */
.L_x_12672:
        /* <DEDUP_REMOVED lines=56> */
.L_x_12692:
        /* <DEDUP_REMOVED lines=137> */
.L_x_12691:
        /* <DEDUP_REMOVED lines=74> */
.L_x_12693:
[----:B------:R-:W-:-:S04]  /*10d40*/  ISETP.NE.U32.AND P2, PT, RZ, UR7, PT ;  /* 0x00000007ff007c0c */ /* 0x000fc8000bf45070 */
[----:B------:R-:W-:-:S13]  /*10d50*/  ISETP.NE.OR.EX P0, PT, RZ, UR10, P0, P2 ;  /* 0x0000000aff007c0c */ /* 0x000fda0008705720 */
[----:B------:R-:W-:Y:S05]  /*10d60*/  @!P0 BRA `(.L_x_12689) ;  /* 0x0000000000a08947 */ /* 0x000fea0003800000 */
.L_x_12690:
        /* <DEDUP_REMOVED lines=40> */
.L_x_12689:
        /* <DEDUP_REMOVED lines=53> */
.L_x_12687:
[----:B01---5:R-:W-:-:S04]  /*11340*/  LEA R10, P0, R34, UR4, 0x3 ;  /* 0x00000004220a7c11 */ /* 0x023fc8000f8018ff */
[----:B------:R-:W-:-:S06]  /*11350*/  LEA.HI.X R11, R34, UR5, R35, 0x3, P0 ;  /* 0x00000005220b7c11 */ /* 0x000fcc00080f1c23 */
[----:B------:R-:W5:Y:S03]  /*11360*/  LD.E.64 R10, desc[UR8][R10.64] ;  /* 0x000000080a0a7980 */ /* 0x000f66000c101b00 */
.L_x_12688:
        /* <DEDUP_REMOVED lines=16> */
.L_x_12695:
        /* <DEDUP_REMOVED lines=19> */
.L_x_12694:
[----:B------:R-:W-:Y:S02]  /*115a0*/  ULDC.64 UR4, c[0x0][0x280] ;  /* 0x0000a00000047ab9 */ /* 0x000fe40000000a00 */
[----:B------:R-:W-:Y:S01]  /*115b0*/  IMAD.U32 R27, RZ, RZ, UR4 ;  /* 0x00000004ff1b7e24 */ /* 0x000fe2000f8e00ff */
[----:B------:R-:W-:Y:S01]  /*115c0*/  MOV R28, UR5 ;  /* 0x00000005001c7c02 */ /* 0x000fe20008000f00 */
[----:B------:R-:W-:Y:S06]  /*115d0*/  @!P0 BRA `(.L_x_12696) ;  /* 0x0000000000588947 */ /* 0x000fec0003800000 */
[----:B------:R-:W-:Y:S01]  /*115e0*/  BSSY B1, `(.L_x_12696) ;  /* 0x0000015000017945 */ /* 0x000fe20003800000 */
[----:B------:R-:W-:Y:S02]  /*115f0*/  IMAD.U32 R27, RZ, RZ, UR4 ;  /* 0x00000004ff1b7e24 */ /* 0x000fe4000f8e00ff */
[----:B------:R-:W-:-:S07]  /*11600*/  IMAD.U32 R28, RZ, RZ, UR5 ;  /* 0x00000005ff1c7e24 */ /* 0x000fce000f8e00ff */
.L_x_12697:
        /* <DEDUP_REMOVED lines=19> */
.L_x_12696:
        /* <DEDUP_REMOVED lines=19> */
.L_x_12686:
[----:B------:R-:W-:Y:S05]  /*11870*/  BSYNC B0 ;  /* 0x0000000000007941 */ /* 0x000fea0003800000 */
.L_x_12685:
        /* <DEDUP_REMOVED lines=55> */
.L_x_12705:
        /* <DEDUP_REMOVED lines=137> */
.L_x_12704:
        /* <DEDUP_REMOVED lines=74> */
.L_x_12706:
[----:B------:R-:W-:-:S04]  /*12920*/  ISETP.NE.U32.AND P2, PT, RZ, UR10, PT ;  /* 0x0000000aff007c0c */ /* 0x000fc8000bf45070 */
[----:B------:R-:W-:-:S13]  /*12930*/  ISETP.NE.OR.EX P0, PT, RZ, UR11, P0, P2 ;  /* 0x0000000bff007c0c */ /* 0x000fda0008705720 */
[----:B------:R-:W-:Y:S05]  /*12940*/  @!P0 BRA `(.L_x_12702) ;  /* 0x0000000000a08947 */ /* 0x000fea0003800000 */
.L_x_12703:
        /* <DEDUP_REMOVED lines=40> */
.L_x_12702:
        /* <DEDUP_REMOVED lines=52> */
.L_x_12700:
[----:B-----5:R-:W-:-:S04]  /*12f10*/  LEA R12, P0, R24, UR4, 0x3 ;  /* 0x00000004180c7c11 */ /* 0x020fc8000f8018ff */
[----:B------:R-:W-:-:S06]  /*12f20*/  LEA.HI.X R13, R24, UR5, R25, 0x3, P0 ;  /* 0x00000005180d7c11 */ /* 0x000fcc00080f1c19 */
[----:B------:R-:W5:Y:S03]  /*12f30*/  LD.E.64 R12, desc[UR8][R12.64] ;  /* 0x000000080c0c7980 */ /* 0x000f66000c101b00 */
.L_x_12701:
        /* <DEDUP_REMOVED lines=16> */
.L_x_12708:
        /* <DEDUP_REMOVED lines=19> */
.L_x_12707:
[----:B------:R-:W-:Y:S02]  /*13170*/  ULDC.64 UR4, c[0x0][0x280] ;  /* 0x0000a00000047ab9 */ /* 0x000fe40000000a00 */
[----:B------:R-:W-:Y:S02]  /*13180*/  IMAD.U32 R27, RZ, RZ, UR4 ;  /* 0x00000004ff1b7e24 */ /* 0x000fe4000f8e00ff */
[----:B------:R-:W-:Y:S01]  /*13190*/  IMAD.U32 R28, RZ, RZ, UR5 ;  /* 0x00000005ff1c7e24 */ /* 0x000fe2000f8e00ff */
[----:B------:R-:W-:Y:S06]  /*131a0*/  @!P0 BRA `(.L_x_12709) ;  /* 0x0000000000588947 */ /* 0x000fec0003800000 */
[----:B------:R-:W-:Y:S01]  /*131b0*/  BSSY B1, `(.L_x_12709) ;  /* 0x0000015000017945 */ /* 0x000fe20003800000 */
[----:B------:R-:W-:Y:S01]  /*131c0*/  MOV R27, UR4 ;  /* 0x00000004001b7c02 */ /* 0x000fe20008000f00 */
[----:B------:R-:W-:-:S07]  /*131d0*/  IMAD.U32 R28, RZ, RZ, UR5 ;  /* 0x00000005ff1c7e24 */ /* 0x000fce000f8e00ff */
.L_x_12710:
        /* <DEDUP_REMOVED lines=19> */
.L_x_12709:
        /* <DEDUP_REMOVED lines=19> */
.L_x_12699:
[----:B------:R-:W-:Y:S05]  /*13440*/  BSYNC B0 ;  /* 0x0000000000007941 */ /* 0x000fea0003800000 */
.L_x_12698:
        /* <DEDUP_REMOVED lines=54> */
.L_x_12718:
        /* <DEDUP_REMOVED lines=138> */
.L_x_12717:
        /* <DEDUP_REMOVED lines=74> */
.L_x_12719:
[----:B------:R-:W-:-:S04]  /*144f0*/  ISETP.NE.U32.AND P2, PT, RZ, UR10, PT ;  /* 0x0000000aff007c0c */ /* 0x000fc8000bf45070 */
[----:B------:R-:W-:-:S13]  /*14500*/  ISETP.NE.OR.EX P0, PT, RZ, UR11, P0, P2 ;  /* 0x0000000bff007c0c */ /* 0x000fda0008705720 */
[----:B------:R-:W-:Y:S05]  /*14510*/  @!P0 BRA `(.L_x_12715) ;  /* 0x0000000000a08947 */ /* 0x000fea0003800000 */
.L_x_12716:
        /* <DEDUP_REMOVED lines=40> */
.L_x_12715:
        /* <DEDUP_REMOVED lines=53> */
.L_x_12713:
[----:B0123-5:R-:W-:-:S04]  /*14af0*/  LEA R4, P0, R22, UR4, 0x3 ;  /* 0x0000000416047c11 */ /* 0x02ffc8000f8018ff */
[----:B------:R-:W-:-:S06]  /*14b00*/  LEA.HI.X R5, R22, UR5, R23, 0x3, P0 ;  /* 0x0000000516057c11 */ /* 0x000fcc00080f1c17 */
[----:B------:R-:W5:Y:S03]  /*14b10*/  LD.E.64 R4, desc[UR8][R4.64] ;  /* 0x0000000804047980 */ /* 0x000f66000c101b00 */
.L_x_12714:
        /* <DEDUP_REMOVED lines=16> */
.L_x_12721:
        /* <DEDUP_REMOVED lines=19> */
.L_x_12720:
[----:B------:R-:W-:Y:S02]  /*14d50*/  ULDC.64 UR4, c[0x0][0x280] ;  /* 0x0000a00000047ab9 */ /* 0x000fe40000000a00 */
[----:B------:R-:W-:Y:S01]  /*14d60*/  IMAD.U32 R27, RZ, RZ, UR4 ;  /* 0x00000004ff1b7e24 */ /* 0x000fe2000f8e00ff */
[----:B------:R-:W-:Y:S01]  /*14d70*/  MOV R26, UR5 ;  /* 0x00000005001a7c02 */ /* 0x000fe20008000f00 */
[----:B------:R-:W-:Y:S06]  /*14d80*/  @!P0 BRA `(.L_x_12722) ;  /* 0x0000000000588947 */ /* 0x000fec0003800000 */
[----:B------:R-:W-:Y:S01]  /*14d90*/  BSSY B1, `(.L_x_12722) ;  /* 0x0000015000017945 */ /* 0x000fe20003800000 */
[----:B------:R-:W-:Y:S02]  /*14da0*/  IMAD.U32 R27, RZ, RZ, UR4 ;  /* 0x00000004ff1b7e24 */ /* 0x000fe4000f8e00ff */
[----:B------:R-:W-:-:S07]  /*14db0*/  IMAD.U32 R26, RZ, RZ, UR5 ;  /* 0x00000005ff1a7e24 */ /* 0x000fce000f8e00ff */
.L_x_12723:
        /* <DEDUP_REMOVED lines=19> */
.L_x_12722:
        /* <DEDUP_REMOVED lines=19> */
.L_x_12712:
[----:B------:R-:W-:Y:S05]  /*15020*/  BSYNC B0 ;  /* 0x0000000000007941 */ /* 0x000fea0003800000 */
.L_x_12711:
        /* <DEDUP_REMOVED lines=54> */
.L_x_12731:
        /* <DEDUP_REMOVED lines=139> */
.L_x_12730:
        /* <DEDUP_REMOVED lines=74> */
.L_x_12732:
[----:B------:R-:W-:-:S04]  /*160e0*/  ISETP.NE.U32.AND P2, PT, RZ, UR10, PT ;  /* 0x0000000aff007c0c */ /* 0x000fc8000bf45070 */
[----:B------:R-:W-:-:S13]  /*160f0*/  ISETP.NE.OR.EX P0, PT, RZ, UR11, P0, P2 ;  /* 0x0000000bff007c0c */ /* 0x000fda0008705720 */
[----:B------:R-:W-:Y:S05]  /*16100*/  @!P0 BRA `(.L_x_12728) ;  /* 0x0000000000a08947 */ /* 0x000fea0003800000 */
.L_x_12729:
        /* <DEDUP_REMOVED lines=40> */
.L_x_12728:
        /* <DEDUP_REMOVED lines=53> */
.L_x_12726:
[----:B-----5:R-:W-:-:S04]  /*166e0*/  LEA R34, P0, R20, UR4, 0x3 ;  /* 0x0000000414227c11 */ /* 0x020fc8000f8018ff */
[----:B------:R-:W-:-:S06]  /*166f0*/  LEA.HI.X R35, R20, UR5, R21, 0x3, P0 ;  /* 0x0000000514237c11 */ /* 0x000fcc00080f1c15 */
[----:B------:R-:W5:Y:S03]  /*16700*/  LD.E.64 R34, desc[UR8][R34.64] ;  /* 0x0000000822227980 */ /* 0x000f66000c101b00 */
.L_x_12727:
        /* <DEDUP_REMOVED lines=16> */
.L_x_12734:
        /* <DEDUP_REMOVED lines=19> */
.L_x_12733:
[----:B------:R-:W-:Y:S02]  /*16940*/  ULDC.64 UR4, c[0x0][0x280] ;  /* 0x0000a00000047ab9 */ /* 0x000fe40000000a00 */
[----:B------:R-:W-:Y:S02]  /*16950*/  IMAD.U32 R13, RZ, RZ, UR4 ;  /* 0x00000004ff0d7e24 */ /* 0x000fe4000f8e00ff */
[----:B------:R-:W-:Y:S01]  /*16960*/  IMAD.U32 R12, RZ, RZ, UR5 ;  /* 0x00000005ff0c7e24 */ /* 0x000fe2000f8e00ff */
[----:B------:R-:W-:Y:S06]  /*16970*/  @!P0 BRA `(.L_x_12735) ;  /* 0x0000000000588947 */ /* 0x000fec0003800000 */
[----:B------:R-:W-:Y:S01]  /*16980*/  BSSY B1, `(.L_x_12735) ;  /* 0x0000015000017945 */ /* 0x000fe20003800000 */
[----:B------:R-:W-:Y:S01]  /*16990*/  IMAD.U32 R13, RZ, RZ, UR4 ;  /* 0x00000004ff0d7e24 */ /* 0x000fe2000f8e00ff */
[----:B------:R-:W-:-:S07]  /*169a0*/  MOV R12, UR5 ;  /* 0x00000005000c7c02 */ /* 0x000fce0008000f00 */
.L_x_12736:
        /* <DEDUP_REMOVED lines=19> */
.L_x_12735:
        /* <DEDUP_REMOVED lines=19> */
.L_x_12725:
[----:B------:R-:W-:Y:S05]  /*16c10*/  BSYNC B0 ;  /* 0x0000000000007941 */ /* 0x000fea0003800000 */
.L_x_12724:
        /* <DEDUP_REMOVED lines=54> */
.L_x_12744:
        /* <DEDUP_REMOVED lines=141> */
.L_x_12743:
        /* <DEDUP_REMOVED lines=74> */
.L_x_12745:
[----:B------:R-:W-:-:S04]  /*17cf0*/  ISETP.NE.U32.AND P2, PT, RZ, UR10, PT ;  /* 0x0000000aff007c0c */ /* 0x000fc8000bf45070 */
[----:B------:R-:W-:-:S13]  /*17d00*/  ISETP.NE.OR.EX P0, PT, RZ, UR11, P0, P2 ;  /* 0x0000000bff007c0c */ /* 0x000fda0008705720 */
[----:B------:R-:W-:Y:S05]  /*17d10*/  @!P0 BRA `(.L_x_12741) ;  /* 0x0000000000a08947 */ /* 0x000fea0003800000 */
.L_x_12742:
        /* <DEDUP_REMOVED lines=40> */
.L_x_12741:
        /* <DEDUP_REMOVED lines=54> */
.L_x_12739:
[----:B-----5:R-:W-:-:S04]  /*18300*/  LEA R24, P0, R18, UR4, 0x3 ;  /* 0x0000000412187c11 */ /* 0x020fc8000f8018ff */
[----:B------:R-:W-:-:S06]  /*18310*/  LEA.HI.X R25, R18, UR5, R19, 0x3, P0 ;  /* 0x0000000512197c11 */ /* 0x000fcc00080f1c13 */
[----:B------:R-:W5:Y:S03]  /*18320*/  LD.E.64 R24, desc[UR8][R24.64] ;  /* 0x0000000818187980 */ /* 0x000f66000c101b00 */
.L_x_12740:
        /* <DEDUP_REMOVED lines=16> */
.L_x_12747:
        /* <DEDUP_REMOVED lines=19> */
.L_x_12746:
[----:B------:R-:W-:Y:S02]  /*18560*/  ULDC.64 UR4, c[0x0][0x280] ;  /* 0x0000a00000047ab9 */ /* 0x000fe40000000a00 */
[----:B------:R-:W-:Y:S01]  /*18570*/  IMAD.U32 R11, RZ, RZ, UR4 ;  /* 0x00000004ff0b7e24 */ /* 0x000fe2000f8e00ff */
[----:B------:R-:W-:Y:S01]  /*18580*/  MOV R12, UR5 ;  /* 0x00000005000c7c02 */ /* 0x000fe20008000f00 */
[----:B------:R-:W-:Y:S06]  /*18590*/  @!P0 BRA `(.L_x_12748) ;  /* 0x0000000000588947 */ /* 0x000fec0003800000 */
[----:B------:R-:W-:Y:S01]  /*185a0*/  BSSY B1, `(.L_x_12748) ;  /* 0x0000015000017945 */ /* 0x000fe20003800000 */
[----:B------:R-:W-:Y:S02]  /*185b0*/  IMAD.U32 R11, RZ, RZ, UR4 ;  /* 0x00000004ff0b7e24 */ /* 0x000fe4000f8e00ff */
[----:B------:R-:W-:-:S07]  /*185c0*/  IMAD.U32 R12, RZ, RZ, UR5 ;  /* 0x00000005ff0c7e24 */ /* 0x000fce000f8e00ff */
.L_x_12749:
        /* <DEDUP_REMOVED lines=19> */
.L_x_12748:
        /* <DEDUP_REMOVED lines=19> */
.L_x_12738:
[----:B------:R-:W-:Y:S05]  /*18830*/  BSYNC B0 ;  /* 0x0000000000007941 */ /* 0x000fea0003800000 */
.L_x_12737:
        /* <DEDUP_REMOVED lines=54> */
.L_x_12757:
        /* <DEDUP_REMOVED lines=138> */
.L_x_12756:
        /* <DEDUP_REMOVED lines=74> */
.L_x_12758:
[----:B------:R-:W-:-:S04]  /*198e0*/  ISETP.NE.U32.AND P2, PT, RZ, UR10, PT ;  /* 0x0000000aff007c0c */ /* 0x000fc8000bf45070 */
[----:B------:R-:W-:-:S13]  /*198f0*/  ISETP.NE.OR.EX P0, PT, RZ, UR11, P0, P2 ;  /* 0x0000000bff007c0c */ /* 0x000fda0008705720 */
[----:B------:R-:W-:Y:S05]  /*19900*/  @!P0 BRA `(.L_x_12754) ;  /* 0x0000000000a08947 */ /* 0x000fea0003800000 */
.L_x_12755:
        /* <DEDUP_REMOVED lines=40> */
.L_x_12754:
        /* <DEDUP_REMOVED lines=54> */
.L_x_12752:
[----:B-----5:R-:W-:-:S04]  /*19ef0*/  LEA R18, P0, R16, UR4, 0x3 ;  /* 0x0000000410127c11 */ /* 0x020fc8000f8018ff */
[----:B------:R-:W-:-:S06]  /*19f00*/  LEA.HI.X R19, R16, UR5, R17, 0x3, P0 ;  /* 0x0000000510137c11 */ /* 0x000fcc00080f1c11 */
[----:B------:R-:W5:Y:S03]  /*19f10*/  LD.E.64 R18, desc[UR8][R18.64] ;  /* 0x0000000812127980 */ /* 0x000f66000c101b00 */
.L_x_12753:
        /* <DEDUP_REMOVED lines=16> */
.L_x_12760:
        /* <DEDUP_REMOVED lines=19> */
.L_x_12759:
[----:B------:R-:W-:Y:S02]  /*1a150*/  ULDC.64 UR4, c[0x0][0x280] ;  /* 0x0000a00000047ab9 */ /* 0x000fe40000000a00 */
[----:B------:R-:W-:Y:S02]  /*1a160*/  IMAD.U32 R11, RZ, RZ, UR4 ;  /* 0x00000004ff0b7e24 */ /* 0x000fe4000f8e00ff */
[----:B------:R-:W-:Y:S01]  /*1a170*/  IMAD.U32 R12, RZ, RZ, UR5 ;  /* 0x00000005ff0c7e24 */ /* 0x000fe2000f8e00ff */
[----:B------:R-:W-:Y:S06]  /*1a180*/  @!P0 BRA `(.L_x_12761) ;  /* 0x0000000000588947 */ /* 0x000fec0003800000 */
[----:B------:R-:W-:Y:S01]  /*1a190*/  BSSY B1, `(.L_x_12761) ;  /* 0x0000015000017945 */ /* 0x000fe20003800000 */
[----:B------:R-:W-:Y:S01]  /*1a1a0*/  MOV R11, UR4 ;  /* 0x00000004000b7c02 */ /* 0x000fe20008000f00 */
[----:B------:R-:W-:-:S07]  /*1a1b0*/  IMAD.U32 R12, RZ, RZ, UR5 ;  /* 0x00000005ff0c7e24 */ /* 0x000fce000f8e00ff */
.L_x_12762:
        /* <DEDUP_REMOVED lines=19> */
.L_x_12761:
        /* <DEDUP_REMOVED lines=19> */
.L_x_12751:
[----:B------:R-:W-:Y:S05]  /*1a420*/  BSYNC B0 ;  /* 0x0000000000007941 */ /* 0x000fea0003800000 */
.L_x_12750:
        /* <DEDUP_REMOVED lines=54> */
.L_x_12770:
        /* <DEDUP_REMOVED lines=138> */
.L_x_12769:
        /* <DEDUP_REMOVED lines=75> */
.L_x_12771:
[----:B------:R-:W-:-:S04]  /*1b4e0*/  ISETP.NE.U32.AND P2, PT, RZ, UR10, PT ;  /* 0x0000000aff007c0c */ /* 0x000fc8000bf45070 */
[----:B------:R-:W-:-:S13]  /*1b4f0*/  ISETP.NE.OR.EX P0, PT, RZ, UR11, P0, P2 ;  /* 0x0000000bff007c0c */ /* 0x000fda0008705720 */
[----:B------:R-:W-:Y:S05]  /*1b500*/  @!P0 BRA `(.L_x_12767) ;  /* 0x0000000000a08947 */ /* 0x000fea0003800000 */
.L_x_12768:
        /* <DEDUP_REMOVED lines=40> */
.L_x_12767:
        /* <DEDUP_REMOVED lines=54> */
.L_x_12765:
[----:B-----5:R-:W-:-:S04]  /*1baf0*/  LEA R16, P0, R14, UR4, 0x3 ;  /* 0x000000040e107c11 */ /* 0x020fc8000f8018ff */
[----:B------:R-:W-:-:S06]  /*1bb00*/  LEA.HI.X R17, R14, UR5, R15, 0x3, P0 ;  /* 0x000000050e117c11 */ /* 0x000fcc00080f1c0f */
[----:B------:R-:W5:Y:S03]  /*1bb10*/  LD.E.64 R16, desc[UR8][R16.64] ;  /* 0x0000000810107980 */ /* 0x000f66000c101b00 */
.L_x_12766:
        /* <DEDUP_REMOVED lines=16> */
.L_x_12773:
        /* <DEDUP_REMOVED lines=19> */
.L_x_12772:
[----:B------:R-:W-:Y:S02]  /*1bd50*/  ULDC.64 UR4, c[0x0][0x280] ;  /* 0x0000a00000047ab9 */ /* 0x000fe40000000a00 */
[----:B------:R-:W-:Y:S02]  /*1bd60*/  IMAD.U32 R11, RZ, RZ, UR4 ;  /* 0x00000004ff0b7e24 */ /* 0x000fe4000f8e00ff */
[----:B------:R-:W-:Y:S01]  /*1bd70*/  IMAD.U32 R12, RZ, RZ, UR5 ;  /* 0x00000005ff0c7e24 */ /* 0x000fe2000f8e00ff */
[----:B------:R-:W-:Y:S06]  /*1bd80*/  @!P0 BRA `(.L_x_12774) ;  /* 0x0000000000588947 */ /* 0x000fec0003800000 */
[----:B------:R-:W-:Y:S01]  /*1bd90*/  BSSY B1, `(.L_x_12774) ;  /* 0x0000015000017945 */ /* 0x000fe20003800000 */
[----:B------:R-:W-:Y:S01]  /*1bda0*/  MOV R11, UR4 ;  /* 0x00000004000b7c02 */ /* 0x000fe20008000f00 */
[----:B------:R-:W-:-:S07]  /*1bdb0*/  IMAD.U32 R12, RZ, RZ, UR5 ;  /* 0x00000005ff0c7e24 */ /* 0x000fce000f8e00ff */
.L_x_12775:
        /* <DEDUP_REMOVED lines=19> */
.L_x_12774:
        /* <DEDUP_REMOVED lines=19> */
.L_x_12764:
[----:B------:R-:W-:Y:S05]  /*1c020*/  BSYNC B0 ;  /* 0x0000000000007941 */ /* 0x000fea0003800000 */
.L_x_12763:
        /* <DEDUP_REMOVED lines=21> */
.L_x_12778:
[----:B------:R-:W-:-:S13]  /*1c180*/  ISETP.GE.AND P0, PT, R2, UR7, PT ;  /* 0x0000000702007c0c */ /* 0x000fda000bf06270 */
[----:B------:R-:W-:Y:S05]  /*1c190*/  @P0 BRA `(.L_x_12780) ;  /* 0x0000000000300947 */ /* 0x000fea0003800000 */
[----:B01----:R-:W0:Y:S01]  /*1c1a0*/  LDC.64 R4, c[0x0][0x2a8] ;  /* 0x0000aa00ff047b82 */ /* 0x003e220000000a00 */
[C---:B------:R-:W-:Y:S02]  /*1c1b0*/  VIADD R3, R2.reuse, UR6 ;  /* 0x0000000602037c36 */ /* 0x040fe40008000000 */
[----:B------:R-:W-:Y:S02]  /*1c1c0*/  VIADD R2, R2, 0x80 ;  /* 0x0000008002027836 */ /* 0x000fe40000000000 */
[----:B0-----:R-:W-:-:S05]  /*1c1d0*/  IMAD.WIDE.U32 R4, R3, 0x8, R4 ;  /* 0x0000000803047825 */ /* 0x001fca00078e0004 */
[----:B------:R1:W-:Y:S02]  /*1c1e0*/  STG.E.64 desc[UR8][R4.64], RZ ;  /* 0x000000ff04007986 */ /* 0x0003e4000c101b08 */
.L_x_12779:
[----:B------:R-:W-:-:S13]  /*1c1f0*/  ISETP.GE.AND P0, PT, R2, UR7, PT ;  /* 0x0000000702007c0c */ /* 0x000fda000bf06270 */
[----:B------:R-:W-:Y:S05]  /*1c200*/  @P0 BRA `(.L_x_12781) ;  /* 0x0000000000340947 */ /* 0x000fea0003800000 */
[----:B01----:R-:W0:Y:S01]  /*1c210*/  LDC.64 R4, c[0x0][0x2a8] ;  /* 0x0000aa00ff047b82 */ /* 0x003e220000000a00 */
[C---:B------:R-:W-:Y:S01]  /*1c220*/  IADD3 R3, R2.reuse, UR6, RZ ;  /* 0x0000000602037c10 */ /* 0x040fe2000fffe0ff */
[----:B------:R-:W-:-:S04]  /*1c230*/  VIADD R2, R2, 0x80 ;  /* 0x0000008002027836 */ /* 0x000fc80000000000 */
[----:B0-----:R-:W-:-:S05]  /*1c240*/  IMAD.WIDE.U32 R4, R3, 0x8, R4 ;  /* 0x0000000803047825 */ /* 0x001fca00078e0004 */
[----:B------:R2:W-:Y:S02]  /*1c250*/  STG.E.64 desc[UR8][R4.64], RZ ;  /* 0x000000ff04007986 */ /* 0x0005e4000c101b08 */
.L_x_12780:
        /* <DEDUP_REMOVED lines=8> */
.L_x_12781:
[----:B------:R-:W-:Y:S05]  /*1c2e0*/  BSYNC B1 ;  /* 0x0000000000017941 */ /* 0x000fea0003800000 */
.L_x_12777:
[----:B------:R-:W-:-:S13]  /*1c2f0*/  ISETP.GE.AND P0, PT, R2, UR7, PT ;  /* 0x0000000702007c0c */ /* 0x000fda000bf06270 */
[----:B012---:R-:W0:Y:S01]  /*1c300*/  @!P0 LDC.64 R4, c[0x0][0x2a8] ;  /* 0x0000aa00ff048b82 */ /* 0x007e220000000a00 */
[C---:B------:R-:W-:Y:S01]  /*1c310*/  @!P0 IADD3 R3, R2.reuse, UR6, RZ ;  /* 0x0000000602038c10 */ /* 0x040fe2000fffe0ff */
[----:B------:R-:W-:-:S04]  /*1c320*/  @!P0 VIADD R2, R2, 0x80 ;  /* 0x0000008002028836 */ /* 0x000fc80000000000 */
[----:B0-----:R-:W-:-:S05]  /*1c330*/  @!P0 IMAD.WIDE.U32 R4, R3, 0x8, R4 ;  /* 0x0000000803048825 */ /* 0x001fca00078e0004 */
[----:B------:R3:W-:Y:S02]  /*1c340*/  @!P0 STG.E.64 desc[UR8][R4.64], RZ ;  /* 0x000000ff04008986 */ /* 0x0007e4000c101b08 */
.L_x_12782:
[----:B------:R-:W-:Y:S05]  /*1c350*/  BSYNC B0 ;  /* 0x0000000000007941 */ /* 0x000fea0003800000 */
.L_x_12776:
        /* <DEDUP_REMOVED lines=8> */
.L_x_12783:
        /* <DEDUP_REMOVED lines=10> */
.L_x_18612:


//--------------------- .text._ZN2at6native18elementwise_kernelILi128ELi4EZNS0_15gpu_kernel_implIZZNS0_73_GLOBAL__N__c8866d80_35_SparseBinaryOpIntersectionKernel_cu_f5210f67_363642_sparse_binary_op_intersection_kernel_implINS3_18CUDAKernelLauncherENS3_36CUDAValueSelectionIntersectionKernelINS3_9RhsProjOpEEElLl8EEEvRNS_6TensorERKS9_SC_RKSt6vectorIlSaIlEERKSt8optionalIS9_ESL_bbENKUlvE1_clEvEUllE_EEvRNS_18TensorIteratorBaseERKT_EUliE_EEviT1_ --------------------------
	.section	.text._ZN2at6native18elementwise_kernelILi128ELi4EZNS0_15gpu_kernel_implIZZNS0_73_GLOBAL__N__c8866d80_35_SparseBinaryOpIntersectionKernel_cu_f5210f67_363642_sparse_binary_op_intersection_kernel_implINS3_18CUDAKernelLauncherENS3_36CUDAValueSelectionIntersectionKernelINS3_9RhsProjOpEEElLl8EEEvRNS_6TensorERKS9_SC_RKSt6vectorIlSaIlEERKSt8optionalIS9_ESL_bbENKUlvE1_clEvEUllE_EEvRNS_18TensorIteratorBaseERKT_EUliE_EEviT1_,"ax",@progbits
	.align	128
        .global         _ZN2at6native18elementwise_kernelILi128ELi4EZNS0_15gpu_kernel_implIZZNS0_73_GLOBAL__N__c8866d80_35_SparseBinaryOpIntersectionKernel_cu_f5210f67_363642_sparse_binary_op_intersection_kernel_implINS3_18CUDAKernelLauncherENS3_36CUDAValueSelectionIntersectionKernelINS3_9RhsProjOpEEElLl8EEEvRNS_6TensorERKS9_SC_RKSt6vectorIlSaIlEERKSt8optionalIS9_ESL_bbENKUlvE1_clEvEUllE_EEvRNS_18TensorIteratorBaseERKT_EUliE_EEviT1_
        .type           _ZN2at6native18elementwise_kernelILi128ELi4EZNS0_15gpu_kernel_implIZZNS0_73_GLOBAL__N__c8866d80_35_SparseBinaryOpIntersectionKernel_cu_f5210f67_363642_sparse_binary_op_intersection_kernel_implINS3_18CUDAKernelLauncherENS3_36CUDAValueSelectionIntersectionKernelINS3_9RhsProjOpEEElLl8EEEvRNS_6TensorERKS9_SC_RKSt6vectorIlSaIlEERKSt8optionalIS9_ESL_bbENKUlvE1_clEvEUllE_EEvRNS_18TensorIteratorBaseERKT_EUliE_EEviT1_,@function
        .size           _ZN2at6native18elementwise_kernelILi128ELi4EZNS0_15gpu_kernel_implIZZNS0_73_GLOBAL__N__c8866d80_35_SparseBinaryOpIntersectionKernel_cu_f5210f67_363642_sparse_binary_op_intersection_kernel_implINS3_18CUDAKernelLauncherENS3_36CUDAValueSelectionIntersectionKernelINS3_9RhsProjOpEEElLl8EEEvRNS_6TensorERKS9_SC_RKSt6vectorIlSaIlEERKSt8optionalIS9_ESL_bbENKUlvE1_clEvEUllE_EEvRNS_18TensorIteratorBaseERKT_EUliE_EEviT1_,(.L_x_18613 - _ZN2at6native18elementwise_kernelILi128ELi4EZNS0_15gpu_kernel_implIZZNS0_73_GLOBAL__N__c8866d80_35_SparseBinaryOpIntersectionKernel_cu_f5210f67_363642_sparse_binary_op_intersection_kernel_implINS3_18CUDAKernelLauncherENS3_36CUDAValueSelectionIntersectionKernelINS3_9RhsProjOpEEElLl8EEEvRNS_6TensorERKS9_SC_RKSt6vectorIlSaIlEERKSt8optionalIS9_ESL_bbENKUlvE1_clEvEUllE_EEvRNS_18TensorIteratorBaseERKT_EUliE_EEviT1_)
        .other          _ZN2at6native18elementwise_kernelILi128ELi4EZNS0_15gpu_kernel_implIZZNS0_73_GLOBAL__N__c8866d80_35_SparseBinaryOpIntersectionKernel_cu_f5210f67_363642_sparse_binary_op_intersection_kernel_implINS3_18CUDAKernelLauncherENS3_36CUDAValueSelectionIntersectionKernelINS3_9RhsProjOpEEElLl8EEEvRNS_6TensorERKS9_SC_RKSt6vectorIlSaIlEERKSt8optionalIS9_ESL_bbENKUlvE1_clEvEUllE_EEvRNS_18TensorIteratorBaseERKT_EUliE_EEviT1_,@"STO_CUDA_ENTRY STV_DEFAULT"
_ZN2at6native18elementwise_kernelILi128ELi4EZNS0_15gpu_kernel_implIZZNS0_73_GLOBAL__N__c8866d80_35_SparseBinaryOpIntersectionKernel_cu_f5210f67_363642_sparse_binary_op_intersection_kernel_implINS3_18CUDAKernelLauncherENS3_36CUDAValueSelectionIntersectionKernelINS3_9RhsProjOpEEElLl8EEEvRNS_6TensorERKS9_SC_RKSt6vectorIlSaIlEERKSt8optionalIS9_ESL_bbENKUlvE1_clEvEUllE_EEvRNS_18TensorIteratorBaseERKT_EUliE_EEviT1_:
.text._ZN2at6native18elementwise_kernelILi128ELi4EZNS0_15gpu_kernel_implIZZNS0_73_GLOBAL__N__c8866d80_35_SparseBinaryOpIntersectionKernel_cu_f5210f67_363642_sparse_binary_op_intersection_kernel_implINS3_18CUDAKernelLauncherENS3_36CUDAValueSelectionIntersectionKernelINS3_9RhsProjOpEEElLl8EEEvRNS_6TensorERKS9_SC_RKSt6vectorIlSaIlEERKSt8optionalIS9_ESL_bbENKUlvE1_clEvEUllE_EEvRNS_18TensorIteratorBaseERKT_EUliE_EEviT1_:
        /* <DEDUP_REMOVED lines=312> */
.L_x_12786:
        /* <DEDUP_REMOVED lines=21> */
.L_x_12790:
[----:B------:R0:W5:Y:S01]  /*14d0*/  LDG.E.U8 R2, desc[UR36][R4.64] ;  /* 0x0000002404027981 */ /* 0x000162000c1e1100 */
[----:B------:R-:W-:Y:S01]  /*14e0*/  IMAD.MOV.U32 R3, RZ, RZ, RZ ;  /* 0x000000ffff037224 */ /* 0x000fe200078e00ff */
[----:B------:R-:W-:Y:S06]  /*14f0*/  BRA `(.L_x_12792) ;  /* 0x0000000c00487947 */ /* 0x000fec0003800000 */
.L_x_12789:
        /* <DEDUP_REMOVED lines=8> */
.L_x_12794:
[----:B------:R-:W2:Y:S02]  /*1580*/  LDG.E R2, desc[UR36][R4.64] ;  /* 0x0000002404027981 */ /* 0x000ea4000c1e1900 */
[----:B--2---:R-:W-:Y:S01]  /*1590*/  SHF.R.S32.HI R3, RZ, 0x1f, R2 ;  /* 0x0000001fff037819 */ /* 0x004fe20000011402 */
[----:B------:R-:W-:Y:S06]  /*15a0*/  BRA `(.L_x_12792) ;  /* 0x0000000c001c7947 */ /* 0x000fec0003800000 */
.L_x_12793:
[----:B------:R-:W2:Y:S02]  /*15b0*/  LDG.E.S16 R2, desc[UR36][R4.64] ;  /* 0x0000002404027981 */ /* 0x000ea4000c1e1700 */
[----:B--2---:R-:W-:Y:S01]  /*15c0*/  SHF.R.S32.HI R3, RZ, 0x1f, R2 ;  /* 0x0000001fff037819 */ /* 0x004fe20000011402 */
[----:B------:R-:W-:Y:S06]  /*15d0*/  BRA `(.L_x_12792) ;  /* 0x0000000c00107947 */ /* 0x000fec0003800000 */
.L_x_12788:
        /* <DEDUP_REMOVED lines=9> */
.L_x_12796:
[----:B------:R-:W2:Y:S02]  /*1670*/  LDG.E.U16 R4, desc[UR36][R4.64] ;  /* 0x0000002404047981 */ /* 0x000ea4000c1e1500 */
[----:B--2---:R-:W-:-:S06]  /*1680*/  HADD2.F32 R2, -RZ, R4.H0_H0 ;  /* 0x20000004ff027230 */ /* 0x004fcc0000004100 */
[----:B------:R-:W0:Y:S01]  /*1690*/  F2I.S64.TRUNC R2, R2 ;  /* 0x0000000200027311 */ /* 0x000e22000020d900 */
[----:B------:R-:W-:Y:S05]  /*16a0*/  BRA `(.L_x_12792) ;  /* 0x0000000800dc7947 */ /* 0x000fea0003800000 */
.L_x_12795:
        /* <DEDUP_REMOVED lines=9> */
.L_x_12798:
[----:B------:R-:W2:Y:S02]  /*1740*/  LDG.E.U16 R4, desc[UR36][R4.64] ;  /* 0x0000002404047981 */ /* 0x000ea4000c1e1500 */
[----:B--2---:R-:W-:-:S06]  /*1750*/  HADD2.F32 R2, -RZ, R4.H0_H0 ;  /* 0x20000004ff027230 */ /* 0x004fcc0000004100 */
[----:B------:R-:W0:Y:S01]  /*1760*/  F2I.S64.TRUNC R2, R2 ;  /* 0x0000000200027311 */ /* 0x000e22000020d900 */
[----:B------:R-:W-:Y:S05]  /*1770*/  BRA `(.L_x_12792) ;  /* 0x0000000800a87947 */ /* 0x000fea0003800000 */
.L_x_12797:
[----:B------:R-:W2:Y:S02]  /*1780*/  LDG.E.64 R2, desc[UR36][R4.64] ;  /* 0x0000002404027981 */ /* 0x000ea4000c1e1b00 */
[----:B--2---:R-:W0:Y:S01]  /*1790*/  F2I.S64.F64.TRUNC R2, R2 ;  /* 0x0000000200027311 */ /* 0x004e22000030d900 */
[----:B------:R-:W-:Y:S05]  /*17a0*/  BRA `(.L_x_12792) ;  /* 0x00000008009c7947 */ /* 0x000fea0003800000 */
.L_x_12787:
        /* <DEDUP_REMOVED lines=13> */
.L_x_12801:
[----:B------:R-:W2:Y:S02]  /*1880*/  LDG.E.64 R2, desc[UR36][R4.64] ;  /* 0x0000002404027981 */ /* 0x000ea4000c1e1b00 */
[----:B--2---:R-:W0:Y:S01]  /*1890*/  F2I.S64.F64.TRUNC R2, R2 ;  /* 0x0000000200027311 */ /* 0x004e22000030d900 */
[----:B------:R-:W-:Y:S05]  /*18a0*/  BRA `(.L_x_12792) ;  /* 0x00000008005c7947 */ /* 0x000fea0003800000 */
.L_x_12800:
        /* <DEDUP_REMOVED lines=27> */
.L_x_12803:
        /* <DEDUP_REMOVED lines=14> */
.L_x_12802:
[----:B------:R-:W2:Y:S02]  /*1b40*/  LDG.E.U16 R2, desc[UR36][R4.64] ;  /* 0x0000002404027981 */ /* 0x000ea4000c1e1500 */
[----:B--2---:R-:W-:-:S06]  /*1b50*/  IMAD.U32 R2, R2, 0x10000, RZ ;  /* 0x0001000002027824 */ /* 0x004fcc00078e00ff */
[----:B------:R-:W0:Y:S01]  /*1b60*/  F2I.S64.TRUNC R2, R2 ;  /* 0x0000000200027311 */ /* 0x000e22000020d900 */
[----:B------:R-:W-:Y:S05]  /*1b70*/  BRA `(.L_x_12792) ;  /* 0x0000000400a87947 */ /* 0x000fea0003800000 */
.L_x_12799:
        /* <DEDUP_REMOVED lines=11> */
.L_x_12806:
        /* <DEDUP_REMOVED lines=21> */
.L_x_12810:
[----:B------:R-:W-:Y:S05]  /*1d80*/  BSYNC B1 ;  /* 0x0000000000017941 */ /* 0x000fea0003800000 */
.L_x_12809:
[----:B------:R-:W-:Y:S01]  /*1d90*/  IMAD.SHL.U32 R2, R2, 0x100000, RZ ;  /* 0x0010000002027824 */ /* 0x000fe200078e00ff */
[----:B------:R-:W-:-:S04]  /*1da0*/  LEA R3, R0, 0x3b800000, 0x17 ;  /* 0x3b80000000037811 */ /* 0x000fc800078eb8ff */
[----:B------:R-:W-:-:S07]  /*1db0*/  LOP3.LUT R2, R3, R2, R4, 0xfe, !PT ;  /* 0x0000000203027212 */ /* 0x000fce00078efe04 */
.L_x_12808:
[----:B------:R-:W-:Y:S05]  /*1dc0*/  BSYNC B0 ;  /* 0x0000000000007941 */ /* 0x000fea0003800000 */
.L_x_12807:
[----:B------:R-:W1:Y:S01]  /*1dd0*/  F2I.S64.TRUNC R2, R2 ;  /* 0x0000000200027311 */ /* 0x000e62000020d900 */
[----:B------:R-:W-:Y:S05]  /*1de0*/  BRA `(.L_x_12792) ;  /* 0x00000004000c7947 */ /* 0x000fea0003800000 */
.L_x_12805:
        /* <DEDUP_REMOVED lines=21> */
.L_x_12814:
[----:B------:R-:W-:Y:S05]  /*1f40*/  BSYNC B1 ;  /* 0x0000000000017941 */ /* 0x000fea0003800000 */
.L_x_12813:
[----:B------:R-:W-:Y:S01]  /*1f50*/  IMAD.SHL.U32 R2, R2, 0x200000, RZ ;  /* 0x0020000002027824 */ /* 0x000fe200078e00ff */
[----:B------:R-:W-:-:S04]  /*1f60*/  LEA R3, R0, 0x37800000, 0x17 ;  /* 0x3780000000037811 */ /* 0x000fc800078eb8ff */
[----:B------:R-:W-:-:S07]  /*1f70*/  LOP3.LUT R2, R3, R2, R4, 0xfe, !PT ;  /* 0x0000000203027212 */ /* 0x000fce00078efe04 */
.L_x_12812:
[----:B------:R-:W-:Y:S05]  /*1f80*/  BSYNC B0 ;  /* 0x0000000000007941 */ /* 0x000fea0003800000 */
.L_x_12811:
[----:B------:R-:W2:Y:S01]  /*1f90*/  F2I.S64.TRUNC R2, R2 ;  /* 0x0000000200027311 */ /* 0x000ea2000020d900 */
[----:B------:R-:W-:Y:S05]  /*1fa0*/  BRA `(.L_x_12792) ;  /* 0x00000000009c7947 */ /* 0x000fea0003800000 */
.L_x_12804:
        /* <DEDUP_REMOVED lines=14> */
.L_x_12818:
[----:B------:R-:W-:Y:S05]  /*2090*/  BSYNC B0 ;  /* 0x0000000000007941 */ /* 0x000fea0003800000 */
.L_x_12817:
[----:B------:R-:W4:Y:S01]  /*20a0*/  F2I.S64.TRUNC R2, R2 ;  /* 0x0000000200027311 */ /* 0x000f22000020d900 */
[----:B------:R-:W-:Y:S05]  /*20b0*/  BRA `(.L_x_12792) ;  /* 0x0000000000587947 */ /* 0x000fea0003800000 */
.L_x_12791:
        /* <DEDUP_REMOVED lines=16> */
.L_x_12819:
[----:B------:R-:W-:Y:S01]  /*21c0*/  CS2R R2, SRZ ;  /* 0x0000000000027805 */ /* 0x000fe2000001ff00 */
[----:B------:R-:W-:Y:S06]  /*21d0*/  BRA `(.L_x_12792) ;  /* 0x0000000000107947 */ /* 0x000fec0003800000 */
.L_x_12816:
[----:B------:R0:W5:Y:S01]  /*21e0*/  LDG.E.64 R2, desc[UR36][R4.64] ;  /* 0x0000002404027981 */ /* 0x000162000c1e1b00 */
[----:B------:R-:W-:Y:S05]  /*21f0*/  BRA `(.L_x_12792) ;  /* 0x0000000000087947 */ /* 0x000fea0003800000 */
.L_x_12815:
[----:B------:R3:W5:Y:S01]  /*2200*/  LDG.E R2, desc[UR36][R4.64] ;  /* 0x0000002404027981 */ /* 0x000762000c1e1900 */
[----:B------:R-:W-:-:S07]  /*2210*/  IMAD.MOV.U32 R3, RZ, RZ, RZ ;  /* 0x000000ffff037224 */ /* 0x000fce00078e00ff */
.L_x_12792:
        /* <DEDUP_REMOVED lines=41> */
.L_x_12822:
        /* <DEDUP_REMOVED lines=43> */
.L_x_12821:
        /* <DEDUP_REMOVED lines=39> */
.L_x_12820:
        /* <DEDUP_REMOVED lines=14> */
.L_x_12826:
[----:B------:R0:W-:Y:S01]  /*2ab0*/  STG.E.U8 desc[UR36][R18.64], R34 ;  /* 0x0000002212007986 */ /* 0x0001e2000c101124 */
[----:B------:R-:W-:Y:S05]  /*2ac0*/  BRA `(.L_x_12828) ;  /* 0x0000000c004c7947 */ /* 0x000fea0003800000 */
.L_x_12825:
        /* <DEDUP_REMOVED lines=8> */
.L_x_12830:
[----:B------:R0:W-:Y:S01]  /*2b50*/  STG.E desc[UR36][R18.64], R34 ;  /* 0x0000002212007986 */ /* 0x0001e2000c101924 */
[----:B------:R-:W-:Y:S05]  /*2b60*/  BRA `(.L_x_12828) ;  /* 0x0000000c00247947 */ /* 0x000fea0003800000 */
.L_x_12829:
[----:B------:R0:W-:Y:S01]  /*2b70*/  STG.E.U16 desc[UR36][R18.64], R34 ;  /* 0x0000002212007986 */ /* 0x0001e2000c101524 */
[----:B------:R-:W-:Y:S05]  /*2b80*/  BRA `(.L_x_12828) ;  /* 0x0000000c001c7947 */ /* 0x000fea0003800000 */
.L_x_12824:
        /* <DEDUP_REMOVED lines=9> */
.L_x_12832:
[----:B------:R-:W0:Y:S02]  /*2c20*/  I2F.S64 R0, R34 ;  /* 0x0000002200007312 */ /* 0x000e240000301400 */
[----:B0-----:R-:W-:-:S05]  /*2c30*/  F2FP.F16.F32.PACK_AB R0, RZ, R0 ;  /* 0x00000000ff00723e */ /* 0x001fca00000000ff */
[----:B------:R0:W-:Y:S01]  /*2c40*/  STG.E.U16 desc[UR36][R18.64], R0 ;  /* 0x0000000012007986 */ /* 0x0001e2000c101524 */
[----:B------:R-:W-:Y:S05]  /*2c50*/  BRA `(.L_x_12828) ;  /* 0x0000000800e87947 */ /* 0x000fea0003800000 */
.L_x_12831:
        /* <DEDUP_REMOVED lines=10> */
.L_x_12834:
[----:B------:R-:W0:Y:S02]  /*2d00*/  I2F.S64 R34, R34 ;  /* 0x0000002200227312 */ /* 0x000e240000301400 */
[----:B0-----:R-:W-:-:S04]  /*2d10*/  F2FP.F16.F32.PACK_AB R3, RZ, R34 ;  /* 0x00000022ff03723e */ /* 0x001fc800000000ff */
[----:B------:R-:W-:-:S05]  /*2d20*/  PRMT R3, R3, 0x5410, RZ ;  /* 0x0000541003037816 */ /* 0x000fca00000000ff */
[----:B------:R0:W-:Y:S01]  /*2d30*/  STG.E desc[UR36][R18.64], R3 ;  /* 0x0000000312007986 */ /* 0x0001e2000c101924 */
[----:B------:R-:W-:Y:S05]  /*2d40*/  BRA `(.L_x_12828) ;  /* 0x0000000800ac7947 */ /* 0x000fea0003800000 */
.L_x_12833:
[----:B------:R-:W0:Y:S02]  /*2d50*/  I2F.F64.S64 R2, R34 ;  /* 0x0000002200027312 */ /* 0x000e240000301c00 */
[----:B0-----:R0:W-:Y:S01]  /*2d60*/  STG.E.64 desc[UR36][R18.64], R2 ;  /* 0x0000000212007986 */ /* 0x0011e2000c101b24 */
[----:B------:R-:W-:Y:S05]  /*2d70*/  BRA `(.L_x_12828) ;  /* 0x0000000800a07947 */ /* 0x000fea0003800000 */
.L_x_12823:
        /* <DEDUP_REMOVED lines=13> */
.L_x_12837:
[----:B------:R-:W0:Y:S01]  /*2e50*/  I2F.F64.S64 R4, R34 ;  /* 0x0000002200047312 */ /* 0x000e220000301c00 */
[----:B------:R-:W-:-:S05]  /*2e60*/  CS2R R6, SRZ ;  /* 0x0000000000067805 */ /* 0x000fca000001ff00 */
[----:B0-----:R3:W-:Y:S01]  /*2e70*/  STG.E.128 desc[UR36][R18.64], R4 ;  /* 0x0000000412007986 */ /* 0x0017e2000c101d24 */
[----:B------:R-:W-:Y:S05]  /*2e80*/  BRA `(.L_x_12828) ;  /* 0x00000008005c7947 */ /* 0x000fea0003800000 */
.L_x_12836:
        /* <DEDUP_REMOVED lines=21> */
.L_x_12841:
[----:B------:R-:W-:Y:S05]  /*2fe0*/  BSYNC B0 ;  /* 0x0000000000007941 */ /* 0x000fea0003800000 */
.L_x_12840:
[----:B------:R-:W-:-:S05]  /*2ff0*/  LOP3.LUT R3, R0, R3, RZ, 0xfc, !PT ;  /* 0x0000000300037212 */ /* 0x000fca00078efcff */
[----:B------:R0:W-:Y:S01]  /*3000*/  STG.E.U8 desc[UR36][R18.64], R3 ;  /* 0x0000000312007986 */ /* 0x0001e2000c101124 */
[----:B------:R-:W-:Y:S05]  /*3010*/  BRA `(.L_x_12828) ;  /* 0x0000000400f87947 */ /* 0x000fea0003800000 */
.L_x_12839:
        /* <DEDUP_REMOVED lines=13> */
.L_x_12843:
[----:B------:R-:W-:Y:S01]  /*30f0*/  IMAD.MOV.U32 R0, RZ, RZ, 0x7f ;  /* 0x0000007fff007424 */ /* 0x000fe200078e00ff */
[----:B------:R-:W-:-:S04]  /*3100*/  ISETP.GT.U32.AND P0, PT, R2, 0x7f800000, PT ;  /* 0x7f8000000200780c */ /* 0x000fc80003f04070 */
[----:B------:R-:W-:-:S09]  /*3110*/  SEL R0, R0, 0x7c, P0 ;  /* 0x0000007c00007807 */ /* 0x000fd20000000000 */
.L_x_12844:
[----:B------:R-:W-:Y:S05]  /*3120*/  BSYNC B0 ;  /* 0x0000000000007941 */ /* 0x000fea0003800000 */
.L_x_12842:
[----:B------:R-:W-:-:S04]  /*3130*/  LOP3.LUT R2, R35, 0x80000000, RZ, 0xc0, !PT ;  /* 0x8000000023027812 */ /* 0x000fc800078ec0ff */
[----:B------:R-:W-:-:S04]  /*3140*/  SHF.R.U32.HI R3, RZ, 0x18, R2 ;  /* 0x00000018ff037819 */ /* 0x000fc80000011602 */
[----:B------:R-:W-:-:S05]  /*3150*/  LOP3.LUT R3, R0, R3, RZ, 0xfc, !PT ;  /* 0x0000000300037212 */ /* 0x000fca00078efcff */
[----:B------:R1:W-:Y:S01]  /*3160*/  STG.E.U8 desc[UR36][R18.64], R3 ;  /* 0x0000000312007986 */ /* 0x0003e2000c101124 */
[----:B------:R-:W-:Y:S05]  /*3170*/  BRA `(.L_x_12828) ;  /* 0x0000000400a07947 */ /* 0x000fea0003800000 */
.L_x_12838:
[----:B------:R-:W0:Y:S02]  /*3180*/  I2F.S64 R0, R34 ;  /* 0x0000002200007312 */ /* 0x000e240000301400 */
[----:B0-----:R-:W-:-:S05]  /*3190*/  F2FP.BF16.F32.PACK_AB R0, RZ, R0 ;  /* 0x00000000ff00723e */ /* 0x001fca00000010ff */
[----:B------:R2:W-:Y:S01]  /*31a0*/  STG.E.U16 desc[UR36][R18.64], R0 ;  /* 0x0000000012007986 */ /* 0x0005e2000c101524 */
[----:B------:R-:W-:Y:S05]  /*31b0*/  BRA `(.L_x_12828) ;  /* 0x0000000400907947 */ /* 0x000fea0003800000 */
.L_x_12835:
        /* <DEDUP_REMOVED lines=10> */
.L_x_12847:
        /* <DEDUP_REMOVED lines=17> */
.L_x_12850:
[----:B------:R-:W-:-:S04]  /*3370*/  LOP3.LUT R2, R35, 0x80000000, RZ, 0xc0, !PT ;  /* 0x8000000023027812 */ /* 0x000fc800078ec0ff */
[----:B------:R-:W-:-:S04]  /*3380*/  SHF.R.U32.HI R3, RZ, 0x18, R2 ;  /* 0x00000018ff037819 */ /* 0x000fc80000011602 */
[----:B------:R-:W-:-:S04]  /*3390*/  LOP3.LUT R0, R0, R3, RZ, 0xfc, !PT ;  /* 0x0000000300007212 */ /* 0x000fc800078efcff */
[----:B------:R-:W-:-:S07]  /*33a0*/  PRMT R9, R0, 0x7610, R9 ;  /* 0x0000761000097816 */ /* 0x000fce0000000009 */
.L_x_12849:
[----:B------:R-:W-:Y:S05]  /*33b0*/  BSYNC B0 ;  /* 0x0000000000007941 */ /* 0x000fea0003800000 */
.L_x_12848:
[----:B------:R0:W-:Y:S01]  /*33c0*/  STG.E.U8 desc[UR36][R18.64], R9 ;  /* 0x0000000912007986 */ /* 0x0001e2000c101124 */
[----:B------:R-:W-:Y:S05]  /*33d0*/  BRA `(.L_x_12828) ;  /* 0x0000000400087947 */ /* 0x000fea0003800000 */
.L_x_12846:
        /* <DEDUP_REMOVED lines=17> */
.L_x_12853:
[----:B------:R-:W-:-:S04]  /*34f0*/  LOP3.LUT R2, R35, 0x80000000, RZ, 0xc0, !PT ;  /* 0x8000000023027812 */ /* 0x000fc800078ec0ff */
[----:B------:R-:W-:-:S04]  /*3500*/  SHF.R.U32.HI R3, RZ, 0x18, R2 ;  /* 0x00000018ff037819 */ /* 0x000fc80000011602 */
[----:B------:R-:W-:-:S04]  /*3510*/  LOP3.LUT R0, R0, R3, RZ, 0xfc, !PT ;  /* 0x0000000300007212 */ /* 0x000fc800078efcff */
[----:B------:R-:W-:-:S07]  /*3520*/  PRMT R9, R0, 0x7610, R9 ;  /* 0x0000761000097816 */ /* 0x000fce0000000009 */
.L_x_12852:
[----:B------:R-:W-:Y:S05]  /*3530*/  BSYNC B0 ;  /* 0x0000000000007941 */ /* 0x000fea0003800000 */
.L_x_12851:
[----:B------:R0:W-:Y:S01]  /*3540*/  STG.E.U8 desc[UR36][R18.64], R9 ;  /* 0x0000000912007986 */ /* 0x0001e2000c101124 */
[----:B------:R-:W-:Y:S05]  /*3550*/  BRA `(.L_x_12828) ;  /* 0x0000000000a87947 */ /* 0x000fea0003800000 */
.L_x_12845:
        /* <DEDUP_REMOVED lines=22> */
.L_x_12827:
        /* <DEDUP_REMOVED lines=16> */
.L_x_12856:
[----:B------:R-:W-:Y:S05]  /*37c0*/  BRA `(.L_x_12828) ;  /* 0x00000000000c7947 */ /* 0x000fea0003800000 */
.L_x_12855:
[----:B------:R0:W-:Y:S01]  /*37d0*/  STG.E.64 desc[UR36][R18.64], R34 ;  /* 0x0000002212007986 */ /* 0x0001e2000c101b24 */
[----:B------:R-:W-:Y:S05]  /*37e0*/  BRA `(.L_x_12828) ;  /* 0x0000000000047947 */ /* 0x000fea0003800000 */
.L_x_12854:
[----:B------:R0:W-:Y:S02]  /*37f0*/  STG.E desc[UR36][R18.64], R34 ;  /* 0x0000002212007986 */ /* 0x0001e4000c101924 */
.L_x_12828:
[----:B------:R-:W-:-:S07]  /*3800*/  VIADD R17, R17, 0x80 ;  /* 0x0000008011117836 */ /* 0x000fce0000000000 */
.L_x_12785:
[----:B------:R-:W-:Y:S05]  /*3810*/  BSYNC B6 ;  /* 0x0000000000067941 */ /* 0x000fea0003800000 */
.L_x_12784:
        /* <DEDUP_REMOVED lines=307> */
.L_x_12859:
        /* <DEDUP_REMOVED lines=21> */
.L_x_12863:
[----:B------:R0:W5:Y:S01]  /*4ca0*/  LDG.E.U8 R2, desc[UR36][R4.64] ;  /* 0x0000002404027981 */ /* 0x000162000c1e1100 */
[----:B------:R-:W-:Y:S01]  /*4cb0*/  IMAD.MOV.U32 R3, RZ, RZ, RZ ;  /* 0x000000ffff037224 */ /* 0x000fe200078e00ff */
[----:B------:R-:W-:Y:S06]  /*4cc0*/  BRA `(.L_x_12865) ;  /* 0x0000000c00487947 */ /* 0x000fec0003800000 */
.L_x_12862:
        /* <DEDUP_REMOVED lines=8> */
.L_x_12867:
[----:B------:R-:W2:Y:S02]  /*4d50*/  LDG.E R2, desc[UR36][R4.64] ;  /* 0x0000002404027981 */ /* 0x000ea4000c1e1900 */
[----:B--2---:R-:W-:Y:S01]  /*4d60*/  SHF.R.S32.HI R3, RZ, 0x1f, R2 ;  /* 0x0000001fff037819 */ /* 0x004fe20000011402 */
[----:B------:R-:W-:Y:S06]  /*4d70*/  BRA `(.L_x_12865) ;  /* 0x0000000c001c7947 */ /* 0x000fec0003800000 */
.L_x_12866:
[----:B------:R-:W2:Y:S02]  /*4d80*/  LDG.E.S16 R2, desc[UR36][R4.64] ;  /* 0x0000002404027981 */ /* 0x000ea4000c1e1700 */
[----:B--2---:R-:W-:Y:S01]  /*4d90*/  SHF.R.S32.HI R3, RZ, 0x1f, R2 ;  /* 0x0000001fff037819 */ /* 0x004fe20000011402 */
[----:B------:R-:W-:Y:S06]  /*4da0*/  BRA `(.L_x_12865) ;  /* 0x0000000c00107947 */ /* 0x000fec0003800000 */
.L_x_12861:
        /* <DEDUP_REMOVED lines=9> */
.L_x_12869:
[----:B------:R-:W2:Y:S02]  /*4e40*/  LDG.E.U16 R4, desc[UR36][R4.64] ;  /* 0x0000002404047981 */ /* 0x000ea4000c1e1500 */
[----:B--2---:R-:W-:-:S06]  /*4e50*/  HADD2.F32 R2, -RZ, R4.H0_H0 ;  /* 0x20000004ff027230 */ /* 0x004fcc0000004100 */
[----:B------:R-:W0:Y:S01]  /*4e60*/  F2I.S64.TRUNC R2, R2 ;  /* 0x0000000200027311 */ /* 0x000e22000020d900 */
[----:B------:R-:W-:Y:S05]  /*4e70*/  BRA `(.L_x_12865) ;  /* 0x0000000800dc7947 */ /* 0x000fea0003800000 */
.L_x_12868:
        /* <DEDUP_REMOVED lines=9> */
.L_x_12871:
[----:B------:R-:W2:Y:S02]  /*4f10*/  LDG.E.U16 R4, desc[UR36][R4.64] ;  /* 0x0000002404047981 */ /* 0x000ea4000c1e1500 */
[----:B--2---:R-:W-:-:S06]  /*4f20*/  HADD2.F32 R2, -RZ, R4.H0_H0 ;  /* 0x20000004ff027230 */ /* 0x004fcc0000004100 */
[----:B------:R-:W2:Y:S01]  /*4f30*/  F2I.S64.TRUNC R2, R2 ;  /* 0x0000000200027311 */ /* 0x000ea2000020d900 */
[----:B------:R-:W-:Y:S05]  /*4f40*/  BRA `(.L_x_12865) ;  /* 0x0000000800a87947 */ /* 0x000fea0003800000 */
.L_x_12870:
[----:B------:R-:W2:Y:S02]  /*4f50*/  LDG.E.64 R2, desc[UR36][R4.64] ;  /* 0x0000002404027981 */ /* 0x000ea4000c1e1b00 */
[----:B--2---:R-:W4:Y:S01]  /*4f60*/  F2I.S64.F64.TRUNC R2, R2 ;  /* 0x0000000200027311 */ /* 0x004f22000030d900 */
[----:B------:R-:W-:Y:S05]  /*4f70*/  BRA `(.L_x_12865) ;  /* 0x00000008009c7947 */ /* 0x000fea0003800000 */
.L_x_12860:
        /* <DEDUP_REMOVED lines=13> */
.L_x_12874:
[----:B------:R-:W2:Y:S02]  /*5050*/  LDG.E.64 R2, desc[UR36][R4.64] ;  /* 0x0000002404027981 */ /* 0x000ea4000c1e1b00 */
[----:B--2---:R-:W0:Y:S01]  /*5060*/  F2I.S64.F64.TRUNC R2, R2 ;  /* 0x0000000200027311 */ /* 0x004e22000030d900 */
[----:B------:R-:W-:Y:S05]  /*5070*/  BRA `(.L_x_12865) ;  /* 0x00000008005c7947 */ /* 0x000fea0003800000 */
.L_x_12873:
        /* <DEDUP_REMOVED lines=27> */
.L_x_12876:
        /* <DEDUP_REMOVED lines=14> */
.L_x_12875:
[----:B------:R-:W2:Y:S02]  /*5310*/  LDG.E.U16 R2, desc[UR36][R4.64] ;  /* 0x0000002404027981 */ /* 0x000ea4000c1e1500 */
[----:B--2---:R-:W-:-:S06]  /*5320*/  IMAD.U32 R2, R2, 0x10000, RZ ;  /* 0x0001000002027824 */ /* 0x004fcc00078e00ff */
[----:B------:R-:W0:Y:S01]  /*5330*/  F2I.S64.TRUNC R2, R2 ;  /* 0x0000000200027311 */ /* 0x000e22000020d900 */
[----:B------:R-:W-:Y:S05]  /*5340*/  BRA `(.L_x_12865) ;  /* 0x0000000400a87947 */ /* 0x000fea0003800000 */
.L_x_12872:
        /* <DEDUP_REMOVED lines=11> */
.L_x_12879:
        /* <DEDUP_REMOVED lines=21> */
.L_x_12883:
[----:B------:R-:W-:Y:S05]  /*5550*/  BSYNC B1 ;  /* 0x0000000000017941 */ /* 0x000fea0003800000 */
.L_x_12882:
[----:B------:R-:W-:Y:S01]  /*5560*/  IMAD.SHL.U32 R2, R2, 0x100000, RZ ;  /* 0x0010000002027824 */ /* 0x000fe200078e00ff */
[----:B------:R-:W-:-:S04]  /*5570*/  LEA R3, R0, 0x3b800000, 0x17 ;  /* 0x3b80000000037811 */ /* 0x000fc800078eb8ff */
[----:B------:R-:W-:-:S07]  /*5580*/  LOP3.LUT R2, R3, R2, R4, 0xfe, !PT ;  /* 0x0000000203027212 */ /* 0x000fce00078efe04 */
.L_x_12881:
[----:B------:R-:W-:Y:S05]  /*5590*/  BSYNC B0 ;  /* 0x0000000000007941 */ /* 0x000fea0003800000 */
.L_x_12880:
[----:B------:R-:W0:Y:S01]  /*55a0*/  F2I.S64.TRUNC R2, R2 ;  /* 0x0000000200027311 */ /* 0x000e22000020d900 */
[----:B------:R-:W-:Y:S05]  /*55b0*/  BRA `(.L_x_12865) ;  /* 0x00000004000c7947 */ /* 0x000fea0003800000 */
.L_x_12878:
        /* <DEDUP_REMOVED lines=21> */
.L_x_12887:
[----:B------:R-:W-:Y:S05]  /*5710*/  BSYNC B1 ;  /* 0x0000000000017941 */ /* 0x000fea0003800000 */
.L_x_12886:
[----:B------:R-:W-:Y:S01]  /*5720*/  IMAD.SHL.U32 R2, R2, 0x200000, RZ ;  /* 0x0020000002027824 */ /* 0x000fe200078e00ff */
[----:B------:R-:W-:-:S04]  /*5730*/  LEA R3, R0, 0x37800000, 0x17 ;  /* 0x3780000000037811 */ /* 0x000fc800078eb8ff */
[----:B------:R-:W-:-:S07]  /*5740*/  LOP3.LUT R2, R3, R2, R4, 0xfe, !PT ;  /* 0x0000000203027212 */ /* 0x000fce00078efe04 */
.L_x_12885:
[----:B------:R-:W-:Y:S05]  /*5750*/  BSYNC B0 ;  /* 0x0000000000007941 */ /* 0x000fea0003800000 */
.L_x_12884:
[----:B------:R-:W0:Y:S01]  /*5760*/  F2I.S64.TRUNC R2, R2 ;  /* 0x0000000200027311 */ /* 0x000e22000020d900 */
[----:B------:R-:W-:Y:S05]  /*5770*/  BRA `(.L_x_12865) ;  /* 0x00000000009c7947 */ /* 0x000fea0003800000 */
.L_x_12877:
        /* <DEDUP_REMOVED lines=14> */
.L_x_12891:
[----:B------:R-:W-:Y:S05]  /*5860*/  BSYNC B0 ;  /* 0x0000000000007941 */ /* 0x000fea0003800000 */
.L_x_12890:
[----:B------:R-:W0:Y:S01]  /*5870*/  F2I.S64.TRUNC R2, R2 ;  /* 0x0000000200027311 */ /* 0x000e22000020d900 */
[----:B------:R-:W-:Y:S05]  /*5880*/  BRA `(.L_x_12865) ;  /* 0x0000000000587947 */ /* 0x000fea0003800000 */
.L_x_12864:
        /* <DEDUP_REMOVED lines=16> */
.L_x_12892:
[----:B------:R-:W-:Y:S01]  /*5990*/  CS2R R2, SRZ ;  /* 0x0000000000027805 */ /* 0x000fe2000001ff00 */
[----:B------:R-:W-:Y:S06]  /*59a0*/  BRA `(.L_x_12865) ;  /* 0x0000000000107947 */ /* 0x000fec0003800000 */
.L_x_12889:
[----:B------:R0:W5:Y:S01]  /*59b0*/  LDG.E.64 R2, desc[UR36][R4.64] ;  /* 0x0000002404027981 */ /* 0x000162000c1e1b00 */
[----:B------:R-:W-:Y:S05]  /*59c0*/  BRA `(.L_x_12865) ;  /* 0x0000000000087947 */ /* 0x000fea0003800000 */
.L_x_12888:
[----:B------:R0:W5:Y:S01]  /*59d0*/  LDG.E R2, desc[UR36][R4.64] ;  /* 0x0000002404027981 */ /* 0x000162000c1e1900 */
[----:B------:R-:W-:-:S07]  /*59e0*/  IMAD.MOV.U32 R3, RZ, RZ, RZ ;  /* 0x000000ffff037224 */ /* 0x000fce00078e00ff */
.L_x_12865:
        /* <DEDUP_REMOVED lines=41> */
.L_x_12895:
        /* <DEDUP_REMOVED lines=43> */
.L_x_12894:
        /* <DEDUP_REMOVED lines=39> */
.L_x_12893:
        /* <DEDUP_REMOVED lines=14> */
.L_x_12899:
[----:B------:R1:W-:Y:S01]  /*6280*/  STG.E.U8 desc[UR36][R18.64], R34 ;  /* 0x0000002212007986 */ /* 0x0003e2000c101124 */
[----:B------:R-:W-:Y:S05]  /*6290*/  BRA `(.L_x_12901) ;  /* 0x0000000c004c7947 */ /* 0x000fea0003800000 */
.L_x_12898:
        /* <DEDUP_REMOVED lines=8> */
.L_x_12903:
[----:B------:R1:W-:Y:S01]  /*6320*/  STG.E desc[UR36][R18.64], R34 ;  /* 0x0000002212007986 */ /* 0x0003e2000c101924 */
[----:B------:R-:W-:Y:S05]  /*6330*/  BRA `(.L_x_12901) ;  /* 0x0000000c00247947 */ /* 0x000fea0003800000 */
.L_x_12902:
[----:B------:R1:W-:Y:S01]  /*6340*/  STG.E.U16 desc[UR36][R18.64], R34 ;  /* 0x0000002212007986 */ /* 0x0003e2000c101524 */
[----:B------:R-:W-:Y:S05]  /*6350*/  BRA `(.L_x_12901) ;  /* 0x0000000c001c7947 */ /* 0x000fea0003800000 */
.L_x_12897:
        /* <DEDUP_REMOVED lines=9> */
.L_x_12905:
[----:B------:R-:W1:Y:S02]  /*63f0*/  I2F.S64 R0, R34 ;  /* 0x0000002200007312 */ /* 0x000e640000301400 */
[----:B-1----:R-:W-:-:S05]  /*6400*/  F2FP.F16.F32.PACK_AB R0, RZ, R0 ;  /* 0x00000000ff00723e */ /* 0x002fca00000000ff */
[----:B------:R1:W-:Y:S01]  /*6410*/  STG.E.U16 desc[UR36][R18.64], R0 ;  /* 0x0000000012007986 */ /* 0x0003e2000c101524 */
[----:B------:R-:W-:Y:S05]  /*6420*/  BRA `(.L_x_12901) ;  /* 0x0000000800e87947 */ /* 0x000fea0003800000 */
.L_x_12904:
        /* <DEDUP_REMOVED lines=10> */
.L_x_12907:
[----:B------:R-:W1:Y:S02]  /*64d0*/  I2F.S64 R34, R34 ;  /* 0x0000002200227312 */ /* 0x000e640000301400 */
[----:B-1----:R-:W-:-:S04]  /*64e0*/  F2FP.F16.F32.PACK_AB R3, RZ, R34 ;  /* 0x00000022ff03723e */ /* 0x002fc800000000ff */
[----:B------:R-:W-:-:S05]  /*64f0*/  PRMT R3, R3, 0x5410, RZ ;  /* 0x0000541003037816 */ /* 0x000fca00000000ff */
[----:B------:R1:W-:Y:S01]  /*6500*/  STG.E desc[UR36][R18.64], R3 ;  /* 0x0000000312007986 */ /* 0x0003e2000c101924 */
[----:B------:R-:W-:Y:S05]  /*6510*/  BRA `(.L_x_12901) ;  /* 0x0000000800ac7947 */ /* 0x000fea0003800000 */
.L_x_12906:
[----:B------:R-:W1:Y:S02]  /*6520*/  I2F.F64.S64 R2, R34 ;  /* 0x0000002200027312 */ /* 0x000e640000301c00 */
[----:B-1----:R1:W-:Y:S01]  /*6530*/  STG.E.64 desc[UR36][R18.64], R2 ;  /* 0x0000000212007986 */ /* 0x0023e2000c101b24 */
[----:B------:R-:W-:Y:S05]  /*6540*/  BRA `(.L_x_12901) ;  /* 0x0000000800a07947 */ /* 0x000fea0003800000 */
.L_x_12896:
        /* <DEDUP_REMOVED lines=13> */
.L_x_12910:
[----:B0-----:R-:W0:Y:S01]  /*6620*/  I2F.F64.S64 R4, R34 ;  /* 0x0000002200047312 */ /* 0x001e220000301c00 */
[----:B------:R-:W-:-:S05]  /*6630*/  CS2R R6, SRZ ;  /* 0x0000000000067805 */ /* 0x000fca000001ff00 */
[----:B0-----:R0:W-:Y:S01]  /*6640*/  STG.E.128 desc[UR36][R18.64], R4 ;  /* 0x0000000412007986 */ /* 0x0011e2000c101d24 */
[----:B------:R-:W-:Y:S05]  /*6650*/  BRA `(.L_x_12901) ;  /* 0x00000008005c7947 */ /* 0x000fea0003800000 */
.L_x_12909:
        /* <DEDUP_REMOVED lines=21> */
.L_x_12914:
[----:B------:R-:W-:Y:S05]  /*67b0*/  BSYNC B0 ;  /* 0x0000000000007941 */ /* 0x000fea0003800000 */
.L_x_12913:
[----:B------:R-:W-:-:S05]  /*67c0*/  LOP3.LUT R3, R0, R3, RZ, 0xfc, !PT ;  /* 0x0000000300037212 */ /* 0x000fca00078efcff */
[----:B------:R1:W-:Y:S01]  /*67d0*/  STG.E.U8 desc[UR36][R18.64], R3 ;  /* 0x0000000312007986 */ /* 0x0003e2000c101124 */
[----:B------:R-:W-:Y:S05]  /*67e0*/  BRA `(.L_x_12901) ;  /* 0x0000000400f87947 */ /* 0x000fea0003800000 */
.L_x_12912:
        /* <DEDUP_REMOVED lines=13> */
.L_x_12916:
[----:B------:R-:W-:Y:S01]  /*68c0*/  IMAD.MOV.U32 R0, RZ, RZ, 0x7f ;  /* 0x0000007fff007424 */ /* 0x000fe200078e00ff */
[----:B------:R-:W-:-:S04]  /*68d0*/  ISETP.GT.U32.AND P0, PT, R2, 0x7f800000, PT ;  /* 0x7f8000000200780c */ /* 0x000fc80003f04070 */
[----:B------:R-:W-:-:S09]  /*68e0*/  SEL R0, R0, 0x7c, P0 ;  /* 0x0000007c00007807 */ /* 0x000fd20000000000 */
.L_x_12917:
[----:B------:R-:W-:Y:S05]  /*68f0*/  BSYNC B0 ;  /* 0x0000000000007941 */ /* 0x000fea0003800000 */
.L_x_12915:
[----:B------:R-:W-:-:S04]  /*6900*/  LOP3.LUT R2, R35, 0x80000000, RZ, 0xc0, !PT ;  /* 0x8000000023027812 */ /* 0x000fc800078ec0ff */
[----:B------:R-:W-:-:S04]  /*6910*/  SHF.R.U32.HI R3, RZ, 0x18, R2 ;  /* 0x00000018ff037819 */ /* 0x000fc80000011602 */
[----:B------:R-:W-:-:S05]  /*6920*/  LOP3.LUT R3, R0, R3, RZ, 0xfc, !PT ;  /* 0x0000000300037212 */ /* 0x000fca00078efcff */
[----:B------:R1:W-:Y:S01]  /*6930*/  STG.E.U8 desc[UR36][R18.64], R3 ;  /* 0x0000000312007986 */ /* 0x0003e2000c101124 */
[----:B------:R-:W-:Y:S05]  /*6940*/  BRA `(.L_x_12901) ;  /* 0x0000000400a07947 */ /* 0x000fea0003800000 */
.L_x_12911:
[----:B------:R-:W1:Y:S02]  /*6950*/  I2F.S64 R0, R34 ;  /* 0x0000002200007312 */ /* 0x000e640000301400 */
[----:B-1----:R-:W-:-:S05]  /*6960*/  F2FP.BF16.F32.PACK_AB R0, RZ, R0 ;  /* 0x00000000ff00723e */ /* 0x002fca00000010ff */
[----:B------:R1:W-:Y:S01]  /*6970*/  STG.E.U16 desc[UR36][R18.64], R0 ;  /* 0x0000000012007986 */ /* 0x0003e2000c101524 */
[----:B------:R-:W-:Y:S05]  /*6980*/  BRA `(.L_x_12901) ;  /* 0x0000000400907947 */ /* 0x000fea0003800000 */
.L_x_12908:
        /* <DEDUP_REMOVED lines=10> */
.L_x_12920:
        /* <DEDUP_REMOVED lines=17> */
.L_x_12923:
[----:B------:R-:W-:-:S04]  /*6b40*/  LOP3.LUT R2, R35, 0x80000000, RZ, 0xc0, !PT ;  /* 0x8000000023027812 */ /* 0x000fc800078ec0ff */
[----:B------:R-:W-:-:S04]  /*6b50*/  SHF.R.U32.HI R3, RZ, 0x18, R2 ;  /* 0x00000018ff037819 */ /* 0x000fc80000011602 */
[----:B------:R-:W-:-:S04]  /*6b60*/  LOP3.LUT R0, R0, R3, RZ, 0xfc, !PT ;  /* 0x0000000300007212 */ /* 0x000fc800078efcff */
[----:B------:R-:W-:-:S07]  /*6b70*/  PRMT R9, R0, 0x7610, R9 ;  /* 0x0000761000097816 */ /* 0x000fce0000000009 */
.L_x_12922:
[----:B------:R-:W-:Y:S05]  /*6b80*/  BSYNC B0 ;  /* 0x0000000000007941 */ /* 0x000fea0003800000 */
.L_x_12921:
[----:B------:R4:W-:Y:S01]  /*6b90*/  STG.E.U8 desc[UR36][R18.64], R9 ;  /* 0x0000000912007986 */ /* 0x0009e2000c101124 */
[----:B------:R-:W-:Y:S05]  /*6ba0*/  BRA `(.L_x_12901) ;  /* 0x0000000400087947 */ /* 0x000fea0003800000 */
.L_x_12919:
        /* <DEDUP_REMOVED lines=17> */
.L_x_12926:
[----:B------:R-:W-:-:S04]  /*6cc0*/  LOP3.LUT R2, R35, 0x80000000, RZ, 0xc0, !PT ;  /* 0x8000000023027812 */ /* 0x000fc800078ec0ff */
[----:B------:R-:W-:-:S04]  /*6cd0*/  SHF.R.U32.HI R3, RZ, 0x18, R2 ;  /* 0x00000018ff037819 */ /* 0x000fc80000011602 */
[----:B------:R-:W-:-:S04]  /*6ce0*/  LOP3.LUT R0, R0, R3, RZ, 0xfc, !PT ;  /* 0x0000000300007212 */ /* 0x000fc800078efcff */
[----:B------:R-:W-:-:S07]  /*6cf0*/  PRMT R9, R0, 0x7610, R9 ;  /* 0x0000761000097816 */ /* 0x000fce0000000009 */
.L_x_12925:
[----:B------:R-:W-:Y:S05]  /*6d00*/  BSYNC B0 ;  /* 0x0000000000007941 */ /* 0x000fea0003800000 */
.L_x_12924:
[----:B------:R1:W-:Y:S01]  /*6d10*/  STG.E.U8 desc[UR36][R18.64], R9 ;  /* 0x0000000912007986 */ /* 0x0003e2000c101124 */
[----:B------:R-:W-:Y:S05]  /*6d20*/  BRA `(.L_x_12901) ;  /* 0x0000000000a87947 */ /* 0x000fea0003800000 */
.L_x_12918:
        /* <DEDUP_REMOVED lines=22> */
.L_x_12900:
        /* <DEDUP_REMOVED lines=16> */
.L_x_12929:
[----:B------:R-:W-:Y:S05]  /*6f90*/  BRA `(.L_x_12901) ;  /* 0x00000000000c7947 */ /* 0x000fea0003800000 */
.L_x_12928:
[----:B------:R3:W-:Y:S01]  /*6fa0*/  STG.E.64 desc[UR36][R18.64], R34 ;  /* 0x0000002212007986 */ /* 0x0007e2000c101b24 */
[----:B------:R-:W-:Y:S05]  /*6fb0*/  BRA `(.L_x_12901) ;  /* 0x0000000000047947 */ /* 0x000fea0003800000 */
.L_x_12927:
[----:B------:R1:W-:Y:S02]  /*6fc0*/  STG.E desc[UR36][R18.64], R34 ;  /* 0x0000002212007986 */ /* 0x0003e4000c101924 */
.L_x_12901:
[----:B------:R-:W-:-:S07]  /*6fd0*/  VIADD R17, R17, 0x80 ;  /* 0x0000008011117836 */ /* 0x000fce0000000000 */
.L_x_12858:
[----:B------:R-:W-:Y:S05]  /*6fe0*/  BSYNC B6 ;  /* 0x0000000000067941 */ /* 0x000fea0003800000 */
.L_x_12857:
        /* <DEDUP_REMOVED lines=307> */
.L_x_12932:
        /* <DEDUP_REMOVED lines=21> */
.L_x_12936:
[----:B------:R0:W5:Y:S01]  /*8470*/  LDG.E.U8 R2, desc[UR36][R4.64] ;  /* 0x0000002404027981 */ /* 0x000162000c1e1100 */
[----:B------:R-:W-:Y:S01]  /*8480*/  IMAD.MOV.U32 R3, RZ, RZ, RZ ;  /* 0x000000ffff037224 */ /* 0x000fe200078e00ff */
[----:B------:R-:W-:Y:S06]  /*8490*/  BRA `(.L_x_12938) ;  /* 0x0000000c00487947 */ /* 0x000fec0003800000 */
.L_x_12935:
        /* <DEDUP_REMOVED lines=8> */
.L_x_12940:
[----:B------:R-:W2:Y:S02]  /*8520*/  LDG.E R2, desc[UR36][R4.64] ;  /* 0x0000002404027981 */ /* 0x000ea4000c1e1900 */
[----:B--2---:R-:W-:Y:S01]  /*8530*/  SHF.R.S32.HI R3, RZ, 0x1f, R2 ;  /* 0x0000001fff037819 */ /* 0x004fe20000011402 */
[----:B------:R-:W-:Y:S06]  /*8540*/  BRA `(.L_x_12938) ;  /* 0x0000000c001c7947 */ /* 0x000fec0003800000 */
.L_x_12939:
[----:B------:R-:W2:Y:S02]  /*8550*/  LDG.E.S16 R2, desc[UR36][R4.64] ;  /* 0x0000002404027981 */ /* 0x000ea4000c1e1700 */
[----:B--2---:R-:W-:Y:S01]  /*8560*/  SHF.R.S32.HI R3, RZ, 0x1f, R2 ;  /* 0x0000001fff037819 */ /* 0x004fe20000011402 */
[----:B------:R-:W-:Y:S06]  /*8570*/  BRA `(.L_x_12938) ;  /* 0x0000000c00107947 */ /* 0x000fec0003800000 */
.L_x_12934:
        /* <DEDUP_REMOVED lines=9> */
.L_x_12942:
[----:B------:R-:W2:Y:S02]  /*8610*/  LDG.E.U16 R4, desc[UR36][R4.64] ;  /* 0x0000002404047981 */ /* 0x000ea4000c1e1500 */
[----:B--2---:R-:W-:-:S06]  /*8620*/  HADD2.F32 R2, -RZ, R4.H0_H0 ;  /* 0x20000004ff027230 */ /* 0x004fcc0000004100 */
[----:B------:R-:W0:Y:S01]  /*8630*/  F2I.S64.TRUNC R2, R2 ;  /* 0x0000000200027311 */ /* 0x000e22000020d900 */
[----:B------:R-:W-:Y:S05]  /*8640*/  BRA `(.L_x_12938) ;  /* 0x0000000800dc7947 */ /* 0x000fea0003800000 */
.L_x_12941:
        /* <DEDUP_REMOVED lines=9> */
.L_x_12944:
[----:B------:R-:W2:Y:S02]  /*86e0*/  LDG.E.U16 R4, desc[UR36][R4.64] ;  /* 0x0000002404047981 */ /* 0x000ea4000c1e1500 */
[----:B--2---:R-:W-:-:S06]  /*86f0*/  HADD2.F32 R2, -RZ, R4.H0_H0 ;  /* 0x20000004ff027230 */ /* 0x004fcc0000004100 */
[----:B------:R-:W0:Y:S01]  /*8700*/  F2I.S64.TRUNC R2, R2 ;  /* 0x0000000200027311 */ /* 0x000e22000020d900 */
[----:B------:R-:W-:Y:S05]  /*8710*/  BRA `(.L_x_12938) ;  /* 0x0000000800a87947 */ /* 0x000fea0003800000 */
.L_x_12943:
[----:B------:R-:W2:Y:S02]  /*8720*/  LDG.E.64 R2, desc[UR36][R4.64] ;  /* 0x0000002404027981 */ /* 0x000ea4000c1e1b00 */
[----:B--2---:R-:W0:Y:S01]  /*8730*/  F2I.S64.F64.TRUNC R2, R2 ;  /* 0x0000000200027311 */ /* 0x004e22000030d900 */
[----:B------:R-:W-:Y:S05]  /*8740*/  BRA `(.L_x_12938) ;  /* 0x00000008009c7947 */ /* 0x000fea0003800000 */
.L_x_12933:
        /* <DEDUP_REMOVED lines=13> */
.L_x_12947:
[----:B------:R-:W2:Y:S02]  /*8820*/  LDG.E.64 R2, desc[UR36][R4.64] ;  /* 0x0000002404027981 */ /* 0x000ea4000c1e1b00 */
[----:B--2---:R-:W0:Y:S01]  /*8830*/  F2I.S64.F64.TRUNC R2, R2 ;  /* 0x0000000200027311 */ /* 0x004e22000030d900 */
[----:B------:R-:W-:Y:S05]  /*8840*/  BRA `(.L_x_12938) ;  /* 0x00000008005c7947 */ /* 0x000fea0003800000 */
.L_x_12946:
        /* <DEDUP_REMOVED lines=27> */
.L_x_12949:
        /* <DEDUP_REMOVED lines=14> */
.L_x_12948:
[----:B------:R-:W2:Y:S02]  /*8ae0*/  LDG.E.U16 R2, desc[UR36][R4.64] ;  /* 0x0000002404027981 */ /* 0x000ea4000c1e1500 */
[----:B--2---:R-:W-:-:S06]  /*8af0*/  IMAD.U32 R2, R2, 0x10000, RZ ;  /* 0x0001000002027824 */ /* 0x004fcc00078e00ff */
[----:B------:R-:W1:Y:S01]  /*8b00*/  F2I.S64.TRUNC R2, R2 ;  /* 0x0000000200027311 */ /* 0x000e62000020d900 */
[----:B------:R-:W-:Y:S05]  /*8b10*/  BRA `(.L_x_12938) ;  /* 0x0000000400a87947 */ /* 0x000fea0003800000 */
.L_x_12945:
        /* <DEDUP_REMOVED lines=11> */
.L_x_12952:
        /* <DEDUP_REMOVED lines=21> */
.L_x_12956:
[----:B------:R-:W-:Y:S05]  /*8d20*/  BSYNC B1 ;  /* 0x0000000000017941 */ /* 0x000fea0003800000 */
.L_x_12955:
[----:B------:R-:W-:Y:S01]  /*8d30*/  IMAD.SHL.U32 R2, R2, 0x100000, RZ ;  /* 0x0010000002027824 */ /* 0x000fe200078e00ff */
[----:B------:R-:W-:-:S04]  /*8d40*/  LEA R3, R0, 0x3b800000, 0x17 ;  /* 0x3b80000000037811 */ /* 0x000fc800078eb8ff */
[----:B------:R-:W-:-:S07]  /*8d50*/  LOP3.LUT R2, R3, R2, R4, 0xfe, !PT ;  /* 0x0000000203027212 */ /* 0x000fce00078efe04 */
.L_x_12954:
[----:B------:R-:W-:Y:S05]  /*8d60*/  BSYNC B0 ;  /* 0x0000000000007941 */ /* 0x000fea0003800000 */
.L_x_12953:
[----:B------:R-:W4:Y:S01]  /*8d70*/  F2I.S64.TRUNC R2, R2 ;  /* 0x0000000200027311 */ /* 0x000f22000020d900 */
[----:B------:R-:W-:Y:S05]  /*8d80*/  BRA `(.L_x_12938) ;  /* 0x00000004000c7947 */ /* 0x000fea0003800000 */
.L_x_12951:
        /* <DEDUP_REMOVED lines=21> */
.L_x_12960:
[----:B------:R-:W-:Y:S05]  /*8ee0*/  BSYNC B1 ;  /* 0x0000000000017941 */ /* 0x000fea0003800000 */
.L_x_12959:
[----:B------:R-:W-:Y:S01]  /*8ef0*/  IMAD.SHL.U32 R2, R2, 0x200000, RZ ;  /* 0x0020000002027824 */ /* 0x000fe200078e00ff */
[----:B------:R-:W-:-:S04]  /*8f00*/  LEA R3, R0, 0x37800000, 0x17 ;  /* 0x3780000000037811 */ /* 0x000fc800078eb8ff */
[----:B------:R-:W-:-:S07]  /*8f10*/  LOP3.LUT R2, R3, R2, R4, 0xfe, !PT ;  /* 0x0000000203027212 */ /* 0x000fce00078efe04 */
.L_x_12958:
[----:B------:R-:W-:Y:S05]  /*8f20*/  BSYNC B0 ;  /* 0x0000000000007941 */ /* 0x000fea0003800000 */
.L_x_12957:
[----:B------:R-:W0:Y:S01]  /*8f30*/  F2I.S64.TRUNC R2, R2 ;  /* 0x0000000200027311 */ /* 0x000e22000020d900 */
[----:B------:R-:W-:Y:S05]  /*8f40*/  BRA `(.L_x_12938) ;  /* 0x00000000009c7947 */ /* 0x000fea0003800000 */
.L_x_12950:
        /* <DEDUP_REMOVED lines=14> */
.L_x_12964:
[----:B------:R-:W-:Y:S05]  /*9030*/  BSYNC B0 ;  /* 0x0000000000007941 */ /* 0x000fea0003800000 */
.L_x_12963:
[----:B------:R-:W0:Y:S01]  /*9040*/  F2I.S64.TRUNC R2, R2 ;  /* 0x0000000200027311 */ /* 0x000e22000020d900 */
[----:B------:R-:W-:Y:S05]  /*9050*/  BRA `(.L_x_12938) ;  /* 0x0000000000587947 */ /* 0x000fea0003800000 */
.L_x_12937:
        /* <DEDUP_REMOVED lines=16> */
.L_x_12965:
[----:B------:R-:W-:Y:S01]  /*9160*/  CS2R R2, SRZ ;  /* 0x0000000000027805 */ /* 0x000fe2000001ff00 */
[----:B------:R-:W-:Y:S06]  /*9170*/  BRA `(.L_x_12938) ;  /* 0x0000000000107947 */ /* 0x000fec0003800000 */
.L_x_12962:
[----:B------:R0:W5:Y:S01]  /*9180*/  LDG.E.64 R2, desc[UR36][R4.64] ;  /* 0x0000002404027981 */ /* 0x000162000c1e1b00 */
[----:B------:R-:W-:Y:S05]  /*9190*/  BRA `(.L_x_12938) ;  /* 0x0000000000087947 */ /* 0x000fea0003800000 */
.L_x_12961:
[----:B------:R0:W5:Y:S01]  /*91a0*/  LDG.E R2, desc[UR36][R4.64] ;  /* 0x0000002404027981 */ /* 0x000162000c1e1900 */
[----:B------:R-:W-:-:S07]  /*91b0*/  IMAD.MOV.U32 R3, RZ, RZ, RZ ;  /* 0x000000ffff037224 */ /* 0x000fce00078e00ff */
.L_x_12938:
        /* <DEDUP_REMOVED lines=41> */
.L_x_12968:
        /* <DEDUP_REMOVED lines=43> */
.L_x_12967:
        /* <DEDUP_REMOVED lines=39> */
.L_x_12966:
        /* <DEDUP_REMOVED lines=14> */
.L_x_12972:
[----:B------:R1:W-:Y:S01]  /*9a50*/  STG.E.U8 desc[UR36][R18.64], R34 ;  /* 0x0000002212007986 */ /* 0x0003e2000c101124 */
[----:B------:R-:W-:Y:S05]  /*9a60*/  BRA `(.L_x_12974) ;  /* 0x0000000c004c7947 */ /* 0x000fea0003800000 */
.L_x_12971:
        /* <DEDUP_REMOVED lines=8> */
.L_x_12976:
[----:B------:R4:W-:Y:S01]  /*9af0*/  STG.E desc[UR36][R18.64], R34 ;  /* 0x0000002212007986 */ /* 0x0009e2000c101924 */
[----:B------:R-:W-:Y:S05]  /*9b00*/  BRA `(.L_x_12974) ;  /* 0x0000000c00247947 */ /* 0x000fea0003800000 */
.L_x_12975:
[----:B------:R3:W-:Y:S01]  /*9b10*/  STG.E.U16 desc[UR36][R18.64], R34 ;  /* 0x0000002212007986 */ /* 0x0007e2000c101524 */
[----:B------:R-:W-:Y:S05]  /*9b20*/  BRA `(.L_x_12974) ;  /* 0x0000000c001c7947 */ /* 0x000fea0003800000 */
.L_x_12970:
        /* <DEDUP_REMOVED lines=9> */
.L_x_12978:
[----:B------:R-:W1:Y:S02]  /*9bc0*/  I2F.S64 R0, R34 ;  /* 0x0000002200007312 */ /* 0x000e640000301400 */
[----:B-1----:R-:W-:-:S05]  /*9bd0*/  F2FP.F16.F32.PACK_AB R0, RZ, R0 ;  /* 0x00000000ff00723e */ /* 0x002fca00000000ff */
[----:B------:R1:W-:Y:S01]  /*9be0*/  STG.E.U16 desc[UR36][R18.64], R0 ;  /* 0x0000000012007986 */ /* 0x0003e2000c101524 */
[----:B------:R-:W-:Y:S05]  /*9bf0*/  BRA `(.L_x_12974) ;  /* 0x0000000800e87947 */ /* 0x000fea0003800000 */
.L_x_12977:
        /* <DEDUP_REMOVED lines=10> */
.L_x_12980:
[----:B------:R-:W1:Y:S02]  /*9ca0*/  I2F.S64 R34, R34 ;  /* 0x0000002200227312 */ /* 0x000e640000301400 */
[----:B-1----:R-:W-:-:S04]  /*9cb0*/  F2FP.F16.F32.PACK_AB R3, RZ, R34 ;  /* 0x00000022ff03723e */ /* 0x002fc800000000ff */
[----:B------:R-:W-:-:S05]  /*9cc0*/  PRMT R3, R3, 0x5410, RZ ;  /* 0x0000541003037816 */ /* 0x000fca00000000ff */
[----:B------:R1:W-:Y:S01]  /*9cd0*/  STG.E desc[UR36][R18.64], R3 ;  /* 0x0000000312007986 */ /* 0x0003e2000c101924 */
[----:B------:R-:W-:Y:S05]  /*9ce0*/  BRA `(.L_x_12974) ;  /* 0x0000000800ac7947 */ /* 0x000fea0003800000 */
.L_x_12979:
[----:B------:R-:W1:Y:S02]  /*9cf0*/  I2F.F64.S64 R2, R34 ;  /* 0x0000002200027312 */ /* 0x000e640000301c00 */
[----:B-1----:R1:W-:Y:S01]  /*9d00*/  STG.E.64 desc[UR36][R18.64], R2 ;  /* 0x0000000212007986 */ /* 0x0023e2000c101b24 */
[----:B------:R-:W-:Y:S05]  /*9d10*/  BRA `(.L_x_12974) ;  /* 0x0000000800a07947 */ /* 0x000fea0003800000 */
.L_x_12969:
        /* <DEDUP_REMOVED lines=13> */
.L_x_12983:
[----:B0-----:R-:W0:Y:S01]  /*9df0*/  I2F.F64.S64 R4, R34 ;  /* 0x0000002200047312 */ /* 0x001e220000301c00 */
[----:B------:R-:W-:-:S05]  /*9e00*/  CS2R R6, SRZ ;  /* 0x0000000000067805 */ /* 0x000fca000001ff00 */
[----:B0-----:R0:W-:Y:S01]  /*9e10*/  STG.E.128 desc[UR36][R18.64], R4 ;  /* 0x0000000412007986 */ /* 0x0011e2000c101d24 */
[----:B------:R-:W-:Y:S05]  /*9e20*/  BRA `(.L_x_12974) ;  /* 0x00000008005c7947 */ /* 0x000fea0003800000 */
.L_x_12982:
        /* <DEDUP_REMOVED lines=21> */
.L_x_12987:
[----:B------:R-:W-:Y:S05]  /*9f80*/  BSYNC B0 ;  /* 0x0000000000007941 */ /* 0x000fea0003800000 */
.L_x_12986:
[----:B------:R-:W-:-:S05]  /*9f90*/  LOP3.LUT R3, R0, R3, RZ, 0xfc, !PT ;  /* 0x0000000300037212 */ /* 0x000fca00078efcff */
[----:B------:R1:W-:Y:S01]  /*9fa0*/  STG.E.U8 desc[UR36][R18.64], R3 ;  /* 0x0000000312007986 */ /* 0x0003e2000c101124 */
[----:B------:R-:W-:Y:S05]  /*9fb0*/  BRA `(.L_x_12974) ;  /* 0x0000000400f87947 */ /* 0x000fea0003800000 */
.L_x_12985:
        /* <DEDUP_REMOVED lines=13> */
.L_x_12989:
[----:B------:R-:W-:Y:S01]  /*a090*/  HFMA2.MMA R0, -RZ, RZ, 0, 7.569789886474609375e-06 ;  /* 0x0000007fff007435 */ /* 0x000fe200000001ff */
[----:B------:R-:W-:-:S09]  /*a0a0*/  ISETP.GT.U32.AND P0, PT, R2, 0x7f800000, PT ;  /* 0x7f8000000200780c */ /* 0x000fd20003f04070 */
[----:B------:R-:W-:-:S07]  /*a0b0*/  SEL R0, R0, 0x7c, P0 ;  /* 0x0000007c00007807 */ /* 0x000fce0000000000 */
.L_x_12990:
[----:B------:R-:W-:Y:S05]  /*a0c0*/  BSYNC B0 ;  /* 0x0000000000007941 */ /* 0x000fea0003800000 */
.L_x_12988:
[----:B------:R-:W-:-:S04]  /*a0d0*/  LOP3.LUT R2, R35, 0x80000000, RZ, 0xc0, !PT ;  /* 0x8000000023027812 */ /* 0x000fc800078ec0ff */
[----:B------:R-:W-:-:S04]  /*a0e0*/  SHF.R.U32.HI R3, RZ, 0x18, R2 ;  /* 0x00000018ff037819 */ /* 0x000fc80000011602 */
[----:B------:R-:W-:-:S05]  /*a0f0*/  LOP3.LUT R3, R0, R3, RZ, 0xfc, !PT ;  /* 0x0000000300037212 */ /* 0x000fca00078efcff */
[----:B------:R1:W-:Y:S01]  /*a100*/  STG.E.U8 desc[UR36][R18.64], R3 ;  /* 0x0000000312007986 */ /* 0x0003e2000c101124 */
[----:B------:R-:W-:Y:S05]  /*a110*/  BRA `(.L_x_12974) ;  /* 0x0000000400a07947 */ /* 0x000fea0003800000 */
.L_x_12984:
[----:B------:R-:W1:Y:S02]  /*a120*/  I2F.S64 R0, R34 ;  /* 0x0000002200007312 */ /* 0x000e640000301400 */
[----:B-1----:R-:W-:-:S05]  /*a130*/  F2FP.BF16.F32.PACK_AB R0, RZ, R0 ;  /* 0x00000000ff00723e */ /* 0x002fca00000010ff */
[----:B------:R1:W-:Y:S01]  /*a140*/  STG.E.U16 desc[UR36][R18.64], R0 ;  /* 0x0000000012007986 */ /* 0x0003e2000c101524 */
[----:B------:R-:W-:Y:S05]  /*a150*/  BRA `(.L_x_12974) ;  /* 0x0000000400907947 */ /* 0x000fea0003800000 */
.L_x_12981:
        /* <DEDUP_REMOVED lines=10> */
.L_x_12993:
        /* <DEDUP_REMOVED lines=17> */
.L_x_12996:
[----:B------:R-:W-:-:S04]  /*a310*/  LOP3.LUT R2, R35, 0x80000000, RZ, 0xc0, !PT ;  /* 0x8000000023027812 */ /* 0x000fc800078ec0ff */
[----:B------:R-:W-:-:S04]  /*a320*/  SHF.R.U32.HI R3, RZ, 0x18, R2 ;  /* 0x00000018ff037819 */ /* 0x000fc80000011602 */
[----:B------:R-:W-:-:S04]  /*a330*/  LOP3.LUT R0, R0, R3, RZ, 0xfc, !PT ;  /* 0x0000000300007212 */ /* 0x000fc800078efcff */
[----:B------:R-:W-:-:S07]  /*a340*/  PRMT R9, R0, 0x7610, R9 ;  /* 0x0000761000097816 */ /* 0x000fce0000000009 */
.L_x_12995:
[----:B------:R-:W-:Y:S05]  /*a350*/  BSYNC B0 ;  /* 0x0000000000007941 */ /* 0x000fea0003800000 */
.L_x_12994:
[----:B------:R1:W-:Y:S01]  /*a360*/  STG.E.U8 desc[UR36][R18.64], R9 ;  /* 0x0000000912007986 */ /* 0x0003e2000c101124 */
[----:B------:R-:W-:Y:S05]  /*a370*/  BRA `(.L_x_12974) ;  /* 0x0000000400087947 */ /* 0x000fea0003800000 */
.L_x_12992:
        /* <DEDUP_REMOVED lines=17> */
.L_x_12999:
[----:B------:R-:W-:-:S04]  /*a490*/  LOP3.LUT R2, R35, 0x80000000, RZ, 0xc0, !PT ;  /* 0x8000000023027812 */ /* 0x000fc800078ec0ff */
[----:B------:R-:W-:-:S04]  /*a4a0*/  SHF.R.U32.HI R3, RZ, 0x18, R2 ;  /* 0x00000018ff037819 */ /* 0x000fc80000011602 */
[----:B------:R-:W-:-:S04]  /*a4b0*/  LOP3.LUT R0, R0, R3, RZ, 0xfc, !PT ;  /* 0x0000000300007212 */ /* 0x000fc800078efcff */
[----:B------:R-:W-:-:S07]  /*a4c0*/  PRMT R9, R0, 0x7610, R9 ;  /* 0x0000761000097816 */ /* 0x000fce0000000009 */
.L_x_12998:
[----:B------:R-:W-:Y:S05]  /*a4d0*/  BSYNC B0 ;  /* 0x0000000000007941 */ /* 0x000fea0003800000 */
.L_x_12997:
[----:B------:R1:W-:Y:S01]  /*a4e0*/  STG.E.U8 desc[UR36][R18.64], R9 ;  /* 0x0000000912007986 */ /* 0x0003e2000c101124 */
[----:B------:R-:W-:Y:S05]  /*a4f0*/  BRA `(.L_x_12974) ;  /* 0x0000000000a87947 */ /* 0x000fea0003800000 */
.L_x_12991:
        /* <DEDUP_REMOVED lines=22> */
.L_x_12973:
        /* <DEDUP_REMOVED lines=16> */
.L_x_13002:
[----:B------:R-:W-:Y:S05]  /*a760*/  BRA `(.L_x_12974) ;  /* 0x00000000000c7947 */ /* 0x000fea0003800000 */
.L_x_13001:
[----:B------:R1:W-:Y:S01]  /*a770*/  STG.E.64 desc[UR36][R18.64], R34 ;  /* 0x0000002212007986 */ /* 0x0003e2000c101b24 */
[----:B------:R-:W-:Y:S05]  /*a780*/  BRA `(.L_x_12974) ;  /* 0x0000000000047947 */ /* 0x000fea0003800000 */
.L_x_13000:
[----:B------:R1:W-:Y:S02]  /*a790*/  STG.E desc[UR36][R18.64], R34 ;  /* 0x0000002212007986 */ /* 0x0003e4000c101924 */
.L_x_12974:
[----:B------:R-:W-:-:S07]  /*a7a0*/  VIADD R17, R17, 0x80 ;  /* 0x0000008011117836 */ /* 0x000fce0000000000 */
.L_x_12931:
[----:B------:R-:W-:Y:S05]  /*a7b0*/  BSYNC B6 ;  /* 0x0000000000067941 */ /* 0x000fea0003800000 */
.L_x_12930:
        /* <DEDUP_REMOVED lines=306> */
.L_x_13003:
        /* <DEDUP_REMOVED lines=21> */
.L_x_13007:
[----:B------:R0:W5:Y:S01]  /*bc30*/  LDG.E.U8 R2, desc[UR36][R4.64] ;  /* 0x0000002404027981 */ /* 0x000162000c1e1100 */
[----:B------:R-:W-:Y:S01]  /*bc40*/  IMAD.MOV.U32 R3, RZ, RZ, RZ ;  /* 0x000000ffff037224 */ /* 0x000fe200078e00ff */
[----:B------:R-:W-:Y:S06]  /*bc50*/  BRA `(.L_x_13009) ;  /* 0x0000000c00487947 */ /* 0x000fec0003800000 */
.L_x_13006:
        /* <DEDUP_REMOVED lines=8> */
.L_x_13011:
[----:B------:R-:W2:Y:S02]  /*bce0*/  LDG.E R2, desc[UR36][R4.64] ;  /* 0x0000002404027981 */ /* 0x000ea4000c1e1900 */
[----:B--2---:R-:W-:Y:S01]  /*bcf0*/  SHF.R.S32.HI R3, RZ, 0x1f, R2 ;  /* 0x0000001fff037819 */ /* 0x004fe20000011402 */
[----:B------:R-:W-:Y:S06]  /*bd00*/  BRA `(.L_x_13009) ;  /* 0x0000000c001c7947 */ /* 0x000fec0003800000 */
.L_x_13010:
[----:B------:R-:W2:Y:S02]  /*bd10*/  LDG.E.S16 R2, desc[UR36][R4.64] ;  /* 0x0000002404027981 */ /* 0x000ea4000c1e1700 */
[----:B--2---:R-:W-:Y:S01]  /*bd20*/  SHF.R.S32.HI R3, RZ, 0x1f, R2 ;  /* 0x0000001fff037819 */ /* 0x004fe20000011402 */
[----:B------:R-:W-:Y:S06]  /*bd30*/  BRA `(.L_x_13009) ;  /* 0x0000000c00107947 */ /* 0x000fec0003800000 */
.L_x_13005:
        /* <DEDUP_REMOVED lines=9> */
.L_x_13013:
[----:B------:R-:W2:Y:S02]  /*bdd0*/  LDG.E.U16 R4, desc[UR36][R4.64] ;  /* 0x0000002404047981 */ /* 0x000ea4000c1e1500 */
[----:B--2---:R-:W-:-:S06]  /*bde0*/  HADD2.F32 R2, -RZ, R4.H0_H0 ;  /* 0x20000004ff027230 */ /* 0x004fcc0000004100 */
[----:B------:R-:W1:Y:S01]  /*bdf0*/  F2I.S64.TRUNC R2, R2 ;  /* 0x0000000200027311 */ /* 0x000e62000020d900 */
[----:B------:R-:W-:Y:S05]  /*be00*/  BRA `(.L_x_13009) ;  /* 0x0000000800dc7947 */ /* 0x000fea0003800000 */
.L_x_13012:
        /* <DEDUP_REMOVED lines=9> */
.L_x_13015:
[----:B------:R-:W2:Y:S02]  /*bea0*/  LDG.E.U16 R4, desc[UR36][R4.64] ;  /* 0x0000002404047981 */ /* 0x000ea4000c1e1500 */
[----:B--2---:R-:W-:-:S06]  /*beb0*/  HADD2.F32 R2, -RZ, R4.H0_H0 ;  /* 0x20000004ff027230 */ /* 0x004fcc0000004100 */
[----:B------:R-:W4:Y:S01]  /*bec0*/  F2I.S64.TRUNC R2, R2 ;  /* 0x0000000200027311 */ /* 0x000f22000020d900 */
[----:B------:R-:W-:Y:S05]  /*bed0*/  BRA `(.L_x_13009) ;  /* 0x0000000800a87947 */ /* 0x000fea0003800000 */
.L_x_13014:
[----:B------:R-:W2:Y:S02]  /*bee0*/  LDG.E.64 R2, desc[UR36][R4.64] ;  /* 0x0000002404027981 */ /* 0x000ea4000c1e1b00 */
[----:B--2---:R-:W2:Y:S01]  /*bef0*/  F2I.S64.F64.TRUNC R2, R2 ;  /* 0x0000000200027311 */ /* 0x004ea2000030d900 */
[----:B------:R-:W-:Y:S05]  /*bf00*/  BRA `(.L_x_13009) ;  /* 0x00000008009c7947 */ /* 0x000fea0003800000 */
.L_x_13004:
        /* <DEDUP_REMOVED lines=13> */
.L_x_13018:
[----:B------:R-:W2:Y:S02]  /*bfe0*/  LDG.E.64 R2, desc[UR36][R4.64] ;  /* 0x0000002404027981 */ /* 0x000ea4000c1e1b00 */
[----:B--2---:R-:W0:Y:S01]  /*bff0*/  F2I.S64.F64.TRUNC R2, R2 ;  /* 0x0000000200027311 */ /* 0x004e22000030d900 */
[----:B------:R-:W-:Y:S05]  /*c000*/  BRA `(.L_x_13009) ;  /* 0x00000008005c7947 */ /* 0x000fea0003800000 */
.L_x_13017:
        /* <DEDUP_REMOVED lines=27> */
.L_x_13020:
        /* <DEDUP_REMOVED lines=14> */
.L_x_13019:
[----:B------:R-:W2:Y:S02]  /*c2a0*/  LDG.E.U16 R2, desc[UR36][R4.64] ;  /* 0x0000002404027981 */ /* 0x000ea4000c1e1500 */
[----:B--2---:R-:W-:-:S06]  /*c2b0*/  IMAD.U32 R2, R2, 0x10000, RZ ;  /* 0x0001000002027824 */ /* 0x004fcc00078e00ff */
[----:B------:R-:W0:Y:S01]  /*c2c0*/  F2I.S64.TRUNC R2, R2 ;  /* 0x0000000200027311 */ /* 0x000e22000020d900 */
[----:B------:R-:W-:Y:S05]  /*c2d0*/  BRA `(.L_x_13009) ;  /* 0x0000000400a87947 */ /* 0x000fea0003800000 */
.L_x_13016:
        /* <DEDUP_REMOVED lines=11> */
.L_x_13023:
        /* <DEDUP_REMOVED lines=21> */
.L_x_13027:
[----:B------:R-:W-:Y:S05]  /*c4e0*/  BSYNC B1 ;  /* 0x0000000000017941 */ /* 0x000fea0003800000 */
.L_x_13026:
[----:B------:R-:W-:Y:S01]  /*c4f0*/  IMAD.SHL.U32 R2, R2, 0x100000, RZ ;  /* 0x0010000002027824 */ /* 0x000fe200078e00ff */
[----:B------:R-:W-:-:S04]  /*c500*/  LEA R3, R0, 0x3b800000, 0x17 ;  /* 0x3b80000000037811 */ /* 0x000fc800078eb8ff */
[----:B------:R-:W-:-:S07]  /*c510*/  LOP3.LUT R2, R3, R2, R4, 0xfe, !PT ;  /* 0x0000000203027212 */ /* 0x000fce00078efe04 */
.L_x_13025:
[----:B------:R-:W-:Y:S05]  /*c520*/  BSYNC B0 ;  /* 0x0000000000007941 */ /* 0x000fea0003800000 */
.L_x_13024:
[----:B------:R-:W0:Y:S01]  /*c530*/  F2I.S64.TRUNC R2, R2 ;  /* 0x0000000200027311 */ /* 0x000e22000020d900 */
[----:B------:R-:W-:Y:S05]  /*c540*/  BRA `(.L_x_13009) ;  /* 0x00000004000c7947 */ /* 0x000fea0003800000 */
.L_x_13022:
        /* <DEDUP_REMOVED lines=21> */
.L_x_13031:
[----:B------:R-:W-:Y:S05]  /*c6a0*/  BSYNC B1 ;  /* 0x0000000000017941 */ /* 0x000fea0003800000 */
.L_x_13030:
[----:B------:R-:W-:Y:S01]  /*c6b0*/  IMAD.SHL.U32 R2, R2, 0x200000, RZ ;  /* 0x0020000002027824 */ /* 0x000fe200078e00ff */
[----:B------:R-:W-:-:S04]  /*c6c0*/  LEA R3, R0, 0x37800000, 0x17 ;  /* 0x3780000000037811 */ /* 0x000fc800078eb8ff */
[----:B------:R-:W-:-:S07]  /*c6d0*/  LOP3.LUT R2, R3, R2, R4, 0xfe, !PT ;  /* 0x0000000203027212 */ /* 0x000fce00078efe04 */
.L_x_13029:
[----:B------:R-:W-:Y:S05]  /*c6e0*/  BSYNC B0 ;  /* 0x0000000000007941 */ /* 0x000fea0003800000 */
.L_x_13028:
[----:B------:R-:W0:Y:S01]  /*c6f0*/  F2I.S64.TRUNC R2, R2 ;  /* 0x0000000200027311 */ /* 0x000e22000020d900 */
[----:B------:R-:W-:Y:S05]  /*c700*/  BRA `(.L_x_13009) ;  /* 0x00000000009c7947 */ /* 0x000fea0003800000 */
.L_x_13021:
        /* <DEDUP_REMOVED lines=14> */
.L_x_13035:
[----:B------:R-:W-:Y:S05]  /*c7f0*/  BSYNC B0 ;  /* 0x0000000000007941 */ /* 0x000fea0003800000 */
.L_x_13034:
[----:B------:R-:W0:Y:S01]  /*c800*/  F2I.S64.TRUNC R2, R2 ;  /* 0x0000000200027311 */ /* 0x000e22000020d900 */
[----:B------:R-:W-:Y:S05]  /*c810*/  BRA `(.L_x_13009) ;  /* 0x0000000000587947 */ /* 0x000fea0003800000 */
.L_x_13008:
        /* <DEDUP_REMOVED lines=16> */
.L_x_13036:
[----:B------:R-:W-:Y:S01]  /*c920*/  CS2R R2, SRZ ;  /* 0x0000000000027805 */ /* 0x000fe2000001ff00 */
[----:B------:R-:W-:Y:S06]  /*c930*/  BRA `(.L_x_13009) ;  /* 0x0000000000107947 */ /* 0x000fec0003800000 */
.L_x_13033:
[----:B------:R0:W5:Y:S01]  /*c940*/  LDG.E.64 R2, desc[UR36][R4.64] ;  /* 0x0000002404027981 */ /* 0x000162000c1e1b00 */
[----:B------:R-:W-:Y:S05]  /*c950*/  BRA `(.L_x_13009) ;  /* 0x0000000000087947 */ /* 0x000fea0003800000 */
.L_x_13032:
[----:B------:R0:W5:Y:S01]  /*c960*/  LDG.E R2, desc[UR36][R4.64] ;  /* 0x0000002404027981 */ /* 0x000162000c1e1900 */
[----:B------:R-:W-:-:S07]  /*c970*/  IMAD.MOV.U32 R3, RZ, RZ, RZ ;  /* 0x000000ffff037224 */ /* 0x000fce00078e00ff */
.L_x_13009:
        /* <DEDUP_REMOVED lines=41> */
.L_x_13039:
        /* <DEDUP_REMOVED lines=43> */
.L_x_13038:
        /* <DEDUP_REMOVED lines=39> */
.L_x_13037:
        /* <DEDUP_REMOVED lines=14> */
.L_x_13043:
[----:B------:R-:W-:Y:S01]  /*d210*/  STG.E.U8 desc[UR36][R16.64], R32 ;  /* 0x0000002010007986 */ /* 0x000fe2000c101124 */
[----:B------:R-:W-:Y:S05]  /*d220*/  EXIT ;  /* 0x000000000000794d */ /* 0x000fea0003800000 */
.L_x_13042:
        /* <DEDUP_REMOVED lines=8> */
.L_x_13046:
[----:B------:R-:W-:Y:S01]  /*d2b0*/  STG.E desc[UR36][R16.64], R32 ;  /* 0x0000002010007986 */ /* 0x000fe2000c101924 */
[----:B------:R-:W-:Y:S05]  /*d2c0*/  EXIT ;  /* 0x000000000000794d */ /* 0x000fea0003800000 */
.L_x_13045:
[----:B------:R-:W-:Y:S01]  /*d2d0*/  STG.E.U16 desc[UR36][R16.64], R32 ;  /* 0x0000002010007986 */ /* 0x000fe2000c101524 */
[----:B------:R-:W-:Y:S05]  /*d2e0*/  EXIT ;  /* 0x000000000000794d */ /* 0x000fea0003800000 */
.L_x_13041:
        /* <DEDUP_REMOVED lines=9> */
.L_x_13048:
[----:B------:R-:W1:Y:S02]  /*d380*/  I2F.S64 R0, R32 ;  /* 0x0000002000007312 */ /* 0x000e640000301400 */
[----:B-1----:R-:W-:-:S05]  /*d390*/  F2FP.F16.F32.PACK_AB R0, RZ, R0 ;  /* 0x00000000ff00723e */ /* 0x002fca00000000ff */
[----:B------:R-:W-:Y:S01]  /*d3a0*/  STG.E.U16 desc[UR36][R16.64], R0 ;  /* 0x0000000010007986 */ /* 0x000fe2000c101524 */
[----:B------:R-:W-:Y:S05]  /*d3b0*/  EXIT ;  /* 0x000000000000794d */ /* 0x000fea0003800000 */
.L_x_13047:
        /* <DEDUP_REMOVED lines=10> */
.L_x_13050:
[----:B------:R-:W1:Y:S02]  /*d460*/  I2F.S64 R32, R32 ;  /* 0x0000002000207312 */ /* 0x000e640000301400 */
[----:B-1----:R-:W-:-:S04]  /*d470*/  F2FP.F16.F32.PACK_AB R3, RZ, R32 ;  /* 0x00000020ff03723e */ /* 0x002fc800000000ff */
[----:B------:R-:W-:-:S05]  /*d480*/  PRMT R3, R3, 0x5410, RZ ;  /* 0x0000541003037816 */ /* 0x000fca00000000ff */
[----:B------:R-:W-:Y:S01]  /*d490*/  STG.E desc[UR36][R16.64], R3 ;  /* 0x0000000310007986 */ /* 0x000fe2000c101924 */
[----:B------:R-:W-:Y:S05]  /*d4a0*/  EXIT ;  /* 0x000000000000794d */ /* 0x000fea0003800000 */
.L_x_13049:
[----:B------:R-:W1:Y:S02]  /*d4b0*/  I2F.F64.S64 R2, R32 ;  /* 0x0000002000027312 */ /* 0x000e640000301c00 */
[----:B-1----:R-:W-:Y:S01]  /*d4c0*/  STG.E.64 desc[UR36][R16.64], R2 ;  /* 0x0000000210007986 */ /* 0x002fe2000c101b24 */
[----:B------:R-:W-:Y:S05]  /*d4d0*/  EXIT ;  /* 0x000000000000794d */ /* 0x000fea0003800000 */
.L_x_13040:
        /* <DEDUP_REMOVED lines=13> */
.L_x_13053:
[----:B------:R-:W1:Y:S01]  /*d5b0*/  I2F.F64.S64 R32, R32 ;  /* 0x0000002000207312 */ /* 0x000e620000301c00 */
[----:B------:R-:W-:-:S05]  /*d5c0*/  CS2R R34, SRZ ;  /* 0x0000000000227805 */ /* 0x000fca000001ff00 */
[----:B-1----:R-:W-:Y:S01]  /*d5d0*/  STG.E.128 desc[UR36][R16.64], R32 ;  /* 0x0000002010007986 */ /* 0x002fe2000c101d24 */
[----:B------:R-:W-:Y:S05]  /*d5e0*/  EXIT ;  /* 0x000000000000794d */ /* 0x000fea0003800000 */
.L_x_13052:
        /* <DEDUP_REMOVED lines=21> */
.L_x_13057:
[----:B------:R-:W-:Y:S05]  /*d740*/  BSYNC B0 ;  /* 0x0000000000007941 */ /* 0x000fea0003800000 */
.L_x_13056:
[----:B------:R-:W-:-:S05]  /*d750*/  LOP3.LUT R3, R0, R3, RZ, 0xfc, !PT ;  /* 0x0000000300037212 */ /* 0x000fca00078efcff */
[----:B------:R-:W-:Y:S01]  /*d760*/  STG.E.U8 desc[UR36][R16.64], R3 ;  /* 0x0000000310007986 */ /* 0x000fe2000c101124 */
[----:B------:R-:W-:Y:S05]  /*d770*/  EXIT ;  /* 0x000000000000794d */ /* 0x000fea0003800000 */
.L_x_13055:
        /* <DEDUP_REMOVED lines=13> */
.L_x_13059:
[----:B------:R-:W-:Y:S01]  /*d850*/  IMAD.MOV.U32 R0, RZ, RZ, 0x7f ;  /* 0x0000007fff007424 */ /* 0x000fe200078e00ff */
[----:B------:R-:W-:-:S04]  /*d860*/  ISETP.GT.U32.AND P0, PT, R2, 0x7f800000, PT ;  /* 0x7f8000000200780c */ /* 0x000fc80003f04070 */
[----:B------:R-:W-:-:S09]  /*d870*/  SEL R0, R0, 0x7c, P0 ;  /* 0x0000007c00007807 */ /* 0x000fd20000000000 */
.L_x_13060:
[----:B------:R-:W-:Y:S05]  /*d880*/  BSYNC B0 ;  /* 0x0000000000007941 */ /* 0x000fea0003800000 */
.L_x_13058:
[----:B------:R-:W-:-:S04]  /*d890*/  LOP3.LUT R2, R33, 0x80000000, RZ, 0xc0, !PT ;  /* 0x8000000021027812 */ /* 0x000fc800078ec0ff */
[----:B------:R-:W-:-:S04]  /*d8a0*/  SHF.R.U32.HI R3, RZ, 0x18, R2 ;  /* 0x00000018ff037819 */ /* 0x000fc80000011602 */
[----:B------:R-:W-:-:S05]  /*d8b0*/  LOP3.LUT R3, R0, R3, RZ, 0xfc, !PT ;  /* 0x0000000300037212 */ /* 0x000fca00078efcff */
[----:B------:R-:W-:Y:S01]  /*d8c0*/  STG.E.U8 desc[UR36][R16.64], R3 ;  /* 0x0000000310007986 */ /* 0x000fe2000c101124 */
[----:B------:R-:W-:Y:S05]  /*d8d0*/  EXIT ;  /* 0x000000000000794d */ /* 0x000fea0003800000 */
.L_x_13054:
[----:B------:R-:W1:Y:S02]  /*d8e0*/  I2F.S64 R0, R32 ;  /* 0x0000002000007312 */ /* 0x000e640000301400 */
[----:B-1----:R-:W-:-:S05]  /*d8f0*/  F2FP.BF16.F32.PACK_AB R0, RZ, R0 ;  /* 0x00000000ff00723e */ /* 0x002fca00000010ff */
[----:B------:R-:W-:Y:S01]  /*d900*/  STG.E.U16 desc[UR36][R16.64], R0 ;  /* 0x0000000010007986 */ /* 0x000fe2000c101524 */
[----:B------:R-:W-:Y:S05]  /*d910*/  EXIT ;  /* 0x000000000000794d */ /* 0x000fea0003800000 */
.L_x_13051:
        /* <DEDUP_REMOVED lines=10> */
.L_x_13063:
        /* <DEDUP_REMOVED lines=17> */
.L_x_13066:
[----:B------:R-:W-:-:S04]  /*dad0*/  LOP3.LUT R2, R33, 0x80000000, RZ, 0xc0, !PT ;  /* 0x8000000021027812 */ /* 0x000fc800078ec0ff */
[----:B------:R-:W-:-:S04]  /*dae0*/  SHF.R.U32.HI R3, RZ, 0x18, R2 ;  /* 0x00000018ff037819 */ /* 0x000fc80000011602 */
[----:B------:R-:W-:-:S04]  /*daf0*/  LOP3.LUT R0, R0, R3, RZ, 0xfc, !PT ;  /* 0x0000000300007212 */ /* 0x000fc800078efcff */
[----:B------:R-:W-:-:S07]  /*db00*/  PRMT R8, R0, 0x7610, R8 ;  /* 0x0000761000087816 */ /* 0x000fce0000000008 */
.L_x_13065:
[----:B------:R-:W-:Y:S05]  /*db10*/  BSYNC B0 ;  /* 0x0000000000007941 */ /* 0x000fea0003800000 */
.L_x_13064:
[----:B------:R-:W-:Y:S01]  /*db20*/  STG.E.U8 desc[UR36][R16.64], R8 ;  /* 0x0000000810007986 */ /* 0x000fe2000c101124 */
[----:B------:R-:W-:Y:S05]  /*db30*/  EXIT ;  /* 0x000000000000794d */ /* 0x000fea0003800000 */
.L_x_13062:
        /* <DEDUP_REMOVED lines=17> */
.L_x_13069:
[----:B------:R-:W-:-:S04]  /*dc50*/  LOP3.LUT R2, R33, 0x80000000, RZ, 0xc0, !PT ;  /* 0x8000000021027812 */ /* 0x000fc800078ec0ff */
[----:B------:R-:W-:-:S04]  /*dc60*/  SHF.R.U32.HI R3, RZ, 0x18, R2 ;  /* 0x00000018ff037819 */ /* 0x000fc80000011602 */
[----:B------:R-:W-:-:S04]  /*dc70*/  LOP3.LUT R0, R0, R3, RZ, 0xfc, !PT ;  /* 0x0000000300007212 */ /* 0x000fc800078efcff */
[----:B------:R-:W-:-:S07]  /*dc80*/  PRMT R8, R0, 0x7610, R8 ;  /* 0x0000761000087816 */ /* 0x000fce0000000008 */
.L_x_13068:
[----:B------:R-:W-:Y:S05]  /*dc90*/  BSYNC B0 ;  /* 0x0000000000007941 */ /* 0x000fea0003800000 */
.L_x_13067:
[----:B------:R-:W-:Y:S01]  /*dca0*/  STG.E.U8 desc[UR36][R16.64], R8 ;  /* 0x0000000810007986 */ /* 0x000fe2000c101124 */
[----:B------:R-:W-:Y:S05]  /*dcb0*/  EXIT ;  /* 0x000000000000794d */ /* 0x000fea0003800000 */
.L_x_13061:
        /* <DEDUP_REMOVED lines=22> */
.L_x_13044:
        /* <DEDUP_REMOVED lines=16> */
.L_x_13072:
[----:B------:R-:W-:Y:S05]  /*df20*/  EXIT ;  /* 0x000000000000794d */ /* 0x000fea0003800000 */
.L_x_13071:
[----:B------:R-:W-:Y:S01]  /*df30*/  STG.E.64 desc[UR36][R16.64], R32 ;  /* 0x0000002010007986 */ /* 0x000fe2000c101b24 */
[----:B------:R-:W-:Y:S05]  /*df40*/  EXIT ;  /* 0x000000000000794d */ /* 0x000fea0003800000 */
.L_x_13070:
[----:B------:R-:W-:Y:S01]  /*df50*/  STG.E desc[UR36][R16.64], R32 ;  /* 0x0000002010007986 */ /* 0x000fe2000c101924 */
[----:B------:R-:W-:Y:S05]  /*df60*/  EXIT ;  /* 0x000000000000794d */ /* 0x000fea0003800000 */
.L_x_13073:
        /* <DEDUP_REMOVED lines=9> */
.L_x_18613:


//--------------------- .text._ZN2at6native27unrolled_elementwise_kernelIZZNS0_73_GLOBAL__N__c8866d80_35_SparseBinaryOpIntersectionKernel_cu_f5210f67_363642_sparse_binary_op_intersection_kernel_implINS2_18CUDAKernelLauncherENS2_36CUDAValueSelectionIntersectionKernelINS2_9RhsProjOpEEElLl8EEEvRNS_6TensorERKS8_SB_RKSt6vectorIlSaIlEERKSt8optionalIS8_ESK_bbENKUlvE1_clEvEUllE_St5arrayIPcLm2EELi4E23TrivialOffsetCalculatorILi1EjESR_NS0_6memory12LoadWithCastILi1EEENSS_13StoreWithCastILi1EEEEEviT_T0_T2_T3_T4_T5_ --------------------------
	.section	.text._ZN2at6native27unrolled_elementwise_kernelIZZNS0_73_GLOBAL__N__c8866d80_35_SparseBinaryOpIntersectionKernel_cu_f5210f67_363642_sparse_binary_op_intersection_kernel_implINS2_18CUDAKernelLauncherENS2_36CUDAValueSelectionIntersectionKernelINS2_9RhsProjOpEEElLl8EEEvRNS_6TensorERKS8_SB_RKSt6vectorIlSaIlEERKSt8optionalIS8_ESK_bbENKUlvE1_clEvEUllE_St5arrayIPcLm2EELi4E23TrivialOffsetCalculatorILi1EjESR_NS0_6memory12LoadWithCastILi1EEENSS_13StoreWithCastILi1EEEEEviT_T0_T2_T3_T4_T5_,"ax",@progbits
	.align	128
        .global         _ZN2at6native27unrolled_elementwise_kernelIZZNS0_73_GLOBAL__N__c8866d80_35_SparseBinaryOpIntersectionKernel_cu_f5210f67_363642_sparse_binary_op_intersection_kernel_implINS2_18CUDAKernelLauncherENS2_36CUDAValueSelectionIntersectionKernelINS2_9RhsProjOpEEElLl8EEEvRNS_6TensorERKS8_SB_RKSt6vectorIlSaIlEERKSt8optionalIS8_ESK_bbENKUlvE1_clEvEUllE_St5arrayIPcLm2EELi4E23TrivialOffsetCalculatorILi1EjESR_NS0_6memory12LoadWithCastILi1EEENSS_13StoreWithCastILi1EEEEEviT_T0_T2_T3_T4_T5_
        .type           _ZN2at6native27unrolled_elementwise_kernelIZZNS0_73_GLOBAL__N__c8866d80_35_SparseBinaryOpIntersectionKernel_cu_f5210f67_363642_sparse_binary_op_intersection_kernel_implINS2_18CUDAKernelLauncherENS2_36CUDAValueSelectionIntersectionKernelINS2_9RhsProjOpEEElLl8EEEvRNS_6TensorERKS8_SB_RKSt6vectorIlSaIlEERKSt8optionalIS8_ESK_bbENKUlvE1_clEvEUllE_St5arrayIPcLm2EELi4E23TrivialOffsetCalculatorILi1EjESR_NS0_6memory12LoadWithCastILi1EEENSS_13StoreWithCastILi1EEEEEviT_T0_T2_T3_T4_T5_,@function
        .size           _ZN2at6native27unrolled_elementwise_kernelIZZNS0_73_GLOBAL__N__c8866d80_35_SparseBinaryOpIntersectionKernel_cu_f5210f67_363642_sparse_binary_op_intersection_kernel_implINS2_18CUDAKernelLauncherENS2_36CUDAValueSelectionIntersectionKernelINS2_9RhsProjOpEEElLl8EEEvRNS_6TensorERKS8_SB_RKSt6vectorIlSaIlEERKSt8optionalIS8_ESK_bbENKUlvE1_clEvEUllE_St5arrayIPcLm2EELi4E23TrivialOffsetCalculatorILi1EjESR_NS0_6memory12LoadWithCastILi1EEENSS_13StoreWithCastILi1EEEEEviT_T0_T2_T3_T4_T5_,(.L_x_18614 - _ZN2at6native27unrolled_elementwise_kernelIZZNS0_73_GLOBAL__N__c8866d80_35_SparseBinaryOpIntersectionKernel_cu_f5210f67_363642_sparse_binary_op_intersection_kernel_implINS2_18CUDAKernelLauncherENS2_36CUDAValueSelectionIntersectionKernelINS2_9RhsProjOpEEElLl8EEEvRNS_6TensorERKS8_SB_RKSt6vectorIlSaIlEERKSt8optionalIS8_ESK_bbENKUlvE1_clEvEUllE_St5arrayIPcLm2EELi4E23TrivialOffsetCalculatorILi1EjESR_NS0_6memory12LoadWithCastILi1EEENSS_13StoreWithCastILi1EEEEEviT_T0_T2_T3_T4_T5_)
        .other          _ZN2at6native27unrolled_elementwise_kernelIZZNS0_73_GLOBAL__N__c8866d80_35_SparseBinaryOpIntersectionKernel_cu_f5210f67_363642_sparse_binary_op_intersection_kernel_implINS2_18CUDAKernelLauncherENS2_36CUDAValueSelectionIntersectionKernelINS2_9RhsProjOpEEElLl8EEEvRNS_6TensorERKS8_SB_RKSt6vectorIlSaIlEERKSt8optionalIS8_ESK_bbENKUlvE1_clEvEUllE_St5arrayIPcLm2EELi4E23TrivialOffsetCalculatorILi1EjESR_NS0_6memory12LoadWithCastILi1EEENSS_13StoreWithCastILi1EEEEEviT_T0_T2_T3_T4_T5_,@"STO_CUDA_ENTRY STV_DEFAULT"
_ZN2at6native27unrolled_elementwise_kernelIZZNS0_73_GLOBAL__N__c8866d80_35_SparseBinaryOpIntersectionKernel_cu_f5210f67_363642_sparse_binary_op_intersection_kernel_implINS2_18CUDAKernelLauncherENS2_36CUDAValueSelectionIntersectionKernelINS2_9RhsProjOpEEElLl8EEEvRNS_6TensorERKS8_SB_RKSt6vectorIlSaIlEERKSt8optionalIS8_ESK_bbENKUlvE1_clEvEUllE_St5arrayIPcLm2EELi4E23TrivialOffsetCalculatorILi1EjESR_NS0_6memory12LoadWithCastILi1EEENSS_13StoreWithCastILi1EEEEEviT_T0_T2_T3_T4_T5_:
.text._ZN2at6native27unrolled_elementwise_kernelIZZNS0_73_GLOBAL__N__c8866d80_35_SparseBinaryOpIntersectionKernel_cu_f5210f67_363642_sparse_binary_op_intersection_kernel_implINS2_18CUDAKernelLauncherENS2_36CUDAValueSelectionIntersectionKernelINS2_9RhsProjOpEEElLl8EEEvRNS_6TensorERKS8_SB_RKSt6vectorIlSaIlEERKSt8optionalIS8_ESK_bbENKUlvE1_clEvEUllE_St5arrayIPcLm2EELi4E23TrivialOffsetCalculatorILi1EjESR_NS0_6memory12LoadWithCastILi1EEENSS_13StoreWithCastILi1EEEEEviT_T0_T2_T3_T4_T5_:
        /* <DEDUP_REMOVED lines=59> */
.L_x_13079:
[----:B------:R1:W5:Y:S01]  /*03b0*/  LDG.E.U8 R26, desc[UR36][R4.64] ;  /* 0x00000024041a7981 */ /* 0x000362000c1e1100 */
[----:B------:R-:W-:Y:S01]  /*03c0*/  IMAD.MOV.U32 R27, RZ, RZ, RZ ;  /* 0x000000ffff1b7224 */ /* 0x000fe200078e00ff */
[----:B------:R-:W-:Y:S06]  /*03d0*/  BRA `(.L_x_13081) ;  /* 0x0000000c004c7947 */ /* 0x000fec0003800000 */
.L_x_13078:
        /* <DEDUP_REMOVED lines=8> */
.L_x_13083:
[----:B------:R-:W2:Y:S02]  /*0460*/  LDG.E R26, desc[UR36][R4.64] ;  /* 0x00000024041a7981 */ /* 0x000ea4000c1e1900 */
[----:B--2---:R-:W-:Y:S01]  /*0470*/  SHF.R.S32.HI R27, RZ, 0x1f, R26 ;  /* 0x0000001fff1b7819 */ /* 0x004fe2000001141a */
[----:B------:R-:W-:Y:S06]  /*0480*/  BRA `(.L_x_13081) ;  /* 0x0000000c00207947 */ /* 0x000fec0003800000 */
.L_x_13082:
[----:B------:R-:W2:Y:S02]  /*0490*/  LDG.E.S16 R26, desc[UR36][R4.64] ;  /* 0x00000024041a7981 */ /* 0x000ea4000c1e1700 */
[----:B--2---:R-:W-:Y:S01]  /*04a0*/  SHF.R.S32.HI R27, RZ, 0x1f, R26 ;  /* 0x0000001fff1b7819 */ /* 0x004fe2000001141a */
[----:B------:R-:W-:Y:S06]  /*04b0*/  BRA `(.L_x_13081) ;  /* 0x0000000c00147947 */ /* 0x000fec0003800000 */
.L_x_13077:
        /* <DEDUP_REMOVED lines=9> */
.L_x_13085:
[----:B------:R-:W2:Y:S02]  /*0550*/  LDG.E.U16 R4, desc[UR36][R4.64] ;  /* 0x0000002404047981 */ /* 0x000ea4000c1e1500 */
[----:B--2---:R-:W-:-:S06]  /*0560*/  HADD2.F32 R26, -RZ, R4.H0_H0 ;  /* 0x20000004ff1a7230 */ /* 0x004fcc0000004100 */
[----:B------:R-:W0:Y:S01]  /*0570*/  F2I.S64.TRUNC R26, R26 ;  /* 0x0000001a001a7311 */ /* 0x000e22000020d900 */
[----:B------:R-:W-:Y:S05]  /*0580*/  BRA `(.L_x_13081) ;  /* 0x0000000800e07947 */ /* 0x000fea0003800000 */
.L_x_13084:
        /* <DEDUP_REMOVED lines=9> */
.L_x_13087:
[----:B------:R-:W2:Y:S02]  /*0620*/  LDG.E.U16 R4, desc[UR36][R4.64] ;  /* 0x0000002404047981 */ /* 0x000ea4000c1e1500 */
[----:B--2---:R-:W-:-:S06]  /*0630*/  HADD2.F32 R26, -RZ, R4.H0_H0 ;  /* 0x20000004ff1a7230 */ /* 0x004fcc0000004100 */
[----:B------:R-:W4:Y:S01]  /*0640*/  F2I.S64.TRUNC R26, R26 ;  /* 0x0000001a001a7311 */ /* 0x000f22000020d900 */
[----:B------:R-:W-:Y:S05]  /*0650*/  BRA `(.L_x_13081) ;  /* 0x0000000800ac7947 */ /* 0x000fea0003800000 */
.L_x_13086:
[----:B------:R-:W2:Y:S02]  /*0660*/  LDG.E.64 R4, desc[UR36][R4.64] ;  /* 0x0000002404047981 */ /* 0x000ea4000c1e1b00 */
[----:B--2---:R2:W3:Y:S01]  /*0670*/  F2I.S64.F64.TRUNC R26, R4 ;  /* 0x00000004001a7311 */ /* 0x0044e2000030d900 */
[----:B------:R-:W-:Y:S05]  /*0680*/  BRA `(.L_x_13081) ;  /* 0x0000000800a07947 */ /* 0x000fea0003800000 */
.L_x_13076:
        /* <DEDUP_REMOVED lines=13> */
.L_x_13090:
[----:B------:R-:W2:Y:S02]  /*0760*/  LDG.E.64 R4, desc[UR36][R4.64] ;  /* 0x0000002404047981 */ /* 0x000ea4000c1e1b00 */
[----:B--2---:R0:W1:Y:S01]  /*0770*/  F2I.S64.F64.TRUNC R26, R4 ;  /* 0x00000004001a7311 */ /* 0x004062000030d900 */
[----:B------:R-:W-:Y:S05]  /*0780*/  BRA `(.L_x_13081) ;  /* 0x0000000800607947 */ /* 0x000fea0003800000 */
.L_x_13089:
        /* <DEDUP_REMOVED lines=27> */
.L_x_13092:
        /* <DEDUP_REMOVED lines=15> */
.L_x_13091:
[----:B------:R-:W2:Y:S02]  /*0a30*/  LDG.E.U16 R26, desc[UR36][R4.64] ;  /* 0x00000024041a7981 */ /* 0x000ea4000c1e1500 */
[----:B--2---:R-:W-:-:S06]  /*0a40*/  IMAD.U32 R26, R26, 0x10000, RZ ;  /* 0x000100001a1a7824 */ /* 0x004fcc00078e00ff */
[----:B------:R-:W0:Y:S01]  /*0a50*/  F2I.S64.TRUNC R26, R26 ;  /* 0x0000001a001a7311 */ /* 0x000e22000020d900 */
[----:B------:R-:W-:Y:S05]  /*0a60*/  BRA `(.L_x_13081) ;  /* 0x0000000400a87947 */ /* 0x000fea0003800000 */
.L_x_13088:
        /* <DEDUP_REMOVED lines=11> */
.L_x_13095:
        /* <DEDUP_REMOVED lines=21> */
.L_x_13099:
[----:B------:R-:W-:Y:S05]  /*0c70*/  BSYNC B1 ;  /* 0x0000000000017941 */ /* 0x000fea0003800000 */
.L_x_13098:
[----:B------:R-:W-:Y:S01]  /*0c80*/  IMAD.SHL.U32 R3, R3, 0x100000, RZ ;  /* 0x0010000003037824 */ /* 0x000fe200078e00ff */
[----:B------:R-:W-:-:S04]  /*0c90*/  LEA R5, R0, 0x3b800000, 0x17 ;  /* 0x3b80000000057811 */ /* 0x000fc800078eb8ff */
[----:B------:R-:W-:-:S07]  /*0ca0*/  LOP3.LUT R26, R5, R3, R26, 0xfe, !PT ;  /* 0x00000003051a7212 */ /* 0x000fce00078efe1a */
.L_x_13097:
[----:B------:R-:W-:Y:S05]  /*0cb0*/  BSYNC B0 ;  /* 0x0000000000007941 */ /* 0x000fea0003800000 */
.L_x_13096:
[----:B------:R-:W0:Y:S01]  /*0cc0*/  F2I.S64.TRUNC R26, R26 ;  /* 0x0000001a001a7311 */ /* 0x000e22000020d900 */
[----:B------:R-:W-:Y:S05]  /*0cd0*/  BRA `(.L_x_13081) ;  /* 0x00000004000c7947 */ /* 0x000fea0003800000 */
.L_x_13094:
        /* <DEDUP_REMOVED lines=21> */
.L_x_13103:
[----:B------:R-:W-:Y:S05]  /*0e30*/  BSYNC B1 ;  /* 0x0000000000017941 */ /* 0x000fea0003800000 */
.L_x_13102:
[----:B------:R-:W-:Y:S01]  /*0e40*/  IMAD.SHL.U32 R3, R3, 0x200000, RZ ;  /* 0x0020000003037824 */ /* 0x000fe200078e00ff */
[----:B------:R-:W-:-:S04]  /*0e50*/  LEA R5, R0, 0x37800000, 0x17 ;  /* 0x3780000000057811 */ /* 0x000fc800078eb8ff */
[----:B------:R-:W-:-:S07]  /*0e60*/  LOP3.LUT R26, R5, R3, R26, 0xfe, !PT ;  /* 0x00000003051a7212 */ /* 0x000fce00078efe1a */
.L_x_13101:
[----:B------:R-:W-:Y:S05]  /*0e70*/  BSYNC B0 ;  /* 0x0000000000007941 */ /* 0x000fea0003800000 */
.L_x_13100:
[----:B------:R-:W0:Y:S01]  /*0e80*/  F2I.S64.TRUNC R26, R26 ;  /* 0x0000001a001a7311 */ /* 0x000e22000020d900 */
[----:B------:R-:W-:Y:S05]  /*0e90*/  BRA `(.L_x_13081) ;  /* 0x00000000009c7947 */ /* 0x000fea0003800000 */
.L_x_13093:
        /* <DEDUP_REMOVED lines=14> */
.L_x_13107:
[----:B------:R-:W-:Y:S05]  /*0f80*/  BSYNC B0 ;  /* 0x0000000000007941 */ /* 0x000fea0003800000 */
.L_x_13106:
[----:B------:R-:W0:Y:S01]  /*0f90*/  F2I.S64.TRUNC R26, R26 ;  /* 0x0000001a001a7311 */ /* 0x000e22000020d900 */
[----:B------:R-:W-:Y:S05]  /*0fa0*/  BRA `(.L_x_13081) ;  /* 0x0000000000587947 */ /* 0x000fea0003800000 */
.L_x_13080:
        /* <DEDUP_REMOVED lines=16> */
.L_x_13108:
[----:B------:R-:W-:Y:S01]  /*10b0*/  CS2R R26, SRZ ;  /* 0x00000000001a7805 */ /* 0x000fe2000001ff00 */
[----:B------:R-:W-:Y:S06]  /*10c0*/  BRA `(.L_x_13081) ;  /* 0x0000000000107947 */ /* 0x000fec0003800000 */
.L_x_13105:
[----:B------:R0:W5:Y:S01]  /*10d0*/  LDG.E.64 R26, desc[UR36][R4.64] ;  /* 0x00000024041a7981 */ /* 0x000162000c1e1b00 */
[----:B------:R-:W-:Y:S05]  /*10e0*/  BRA `(.L_x_13081) ;  /* 0x0000000000087947 */ /* 0x000fea0003800000 */
.L_x_13104:
[----:B------:R0:W5:Y:S01]  /*10f0*/  LDG.E R26, desc[UR36][R4.64] ;  /* 0x00000024041a7981 */ /* 0x000162000c1e1900 */
[----:B------:R-:W-:-:S07]  /*1100*/  IMAD.MOV.U32 R27, RZ, RZ, RZ ;  /* 0x000000ffff1b7224 */ /* 0x000fce00078e00ff */
.L_x_13081:
[----:B------:R-:W2:Y:S02]  /*1110*/  S2R R28, SR_TID.X ;  /* 0x00000000001c7919 */ /* 0x000ea40000002100 */
[----:B--2---:R-:W-:-:S07]  /*1120*/  VIADD R28, R28, 0x80 ;  /* 0x000000801c1c7836 */ /* 0x004fce0000000000 */
.L_x_13075:
[----:B------:R-:W-:Y:S05]  /*1130*/  BSYNC B6 ;  /* 0x0000000000067941 */ /* 0x000fea0003800000 */
.L_x_13074:
        /* <DEDUP_REMOVED lines=24> */
.L_x_13114:
[----:B------:R0:W5:Y:S01]  /*12c0*/  LDG.E.U8 R16, desc[UR36][R4.64] ;  /* 0x0000002404107981 */ /* 0x000162000c1e1100 */
[----:B------:R-:W-:Y:S01]  /*12d0*/  IMAD.MOV.U32 R17, RZ, RZ, RZ ;  /* 0x000000ffff117224 */ /* 0x000fe200078e00ff */
[----:B------:R-:W-:Y:S06]  /*12e0*/  BRA `(.L_x_13116) ;  /* 0x0000000c00487947 */ /* 0x000fec0003800000 */
.L_x_13113:
        /* <DEDUP_REMOVED lines=8> */
.L_x_13118:
[----:B------:R-:W2:Y:S02]  /*1370*/  LDG.E R16, desc[UR36][R4.64] ;  /* 0x0000002404107981 */ /* 0x000ea4000c1e1900 */
[----:B--2---:R-:W-:Y:S01]  /*1380*/  SHF.R.S32.HI R17, RZ, 0x1f, R16 ;  /* 0x0000001fff117819 */ /* 0x004fe20000011410 */
[----:B------:R-:W-:Y:S06]  /*1390*/  BRA `(.L_x_13116) ;  /* 0x0000000c001c7947 */ /* 0x000fec0003800000 */
.L_x_13117:
[----:B------:R-:W2:Y:S02]  /*13a0*/  LDG.E.S16 R16, desc[UR36][R4.64] ;  /* 0x0000002404107981 */ /* 0x000ea4000c1e1700 */
[----:B--2---:R-:W-:Y:S01]  /*13b0*/  SHF.R.S32.HI R17, RZ, 0x1f, R16 ;  /* 0x0000001fff117819 */ /* 0x004fe20000011410 */
[----:B------:R-:W-:Y:S06]  /*13c0*/  BRA `(.L_x_13116) ;  /* 0x0000000c00107947 */ /* 0x000fec0003800000 */
.L_x_13112:
        /* <DEDUP_REMOVED lines=9> */
.L_x_13120:
[----:B------:R-:W2:Y:S02]  /*1460*/  LDG.E.U16 R4, desc[UR36][R4.64] ;  /* 0x0000002404047981 */ /* 0x000ea4000c1e1500 */
[----:B--2---:R-:W-:-:S06]  /*1470*/  HADD2.F32 R16, -RZ, R4.H0_H0 ;  /* 0x20000004ff107230 */ /* 0x004fcc0000004100 */
[----:B------:R-:W0:Y:S01]  /*1480*/  F2I.S64.TRUNC R16, R16 ;  /* 0x0000001000107311 */ /* 0x000e22000020d900 */
[----:B------:R-:W-:Y:S05]  /*1490*/  BRA `(.L_x_13116) ;  /* 0x0000000800dc7947 */ /* 0x000fea0003800000 */
.L_x_13119:
        /* <DEDUP_REMOVED lines=9> */
.L_x_13122:
[----:B------:R-:W2:Y:S02]  /*1530*/  LDG.E.U16 R4, desc[UR36][R4.64] ;  /* 0x0000002404047981 */ /* 0x000ea4000c1e1500 */
[----:B--2---:R-:W-:-:S06]  /*1540*/  HADD2.F32 R16, -RZ, R4.H0_H0 ;  /* 0x20000004ff107230 */ /* 0x004fcc0000004100 */
[----:B------:R-:W0:Y:S01]  /*1550*/  F2I.S64.TRUNC R16, R16 ;  /* 0x0000001000107311 */ /* 0x000e22000020d900 */
[----:B------:R-:W-:Y:S05]  /*1560*/  BRA `(.L_x_13116) ;  /* 0x0000000800a87947 */ /* 0x000fea0003800000 */
.L_x_13121:
[----:B------:R-:W2:Y:S02]  /*1570*/  LDG.E.64 R4, desc[UR36][R4.64] ;  /* 0x0000002404047981 */ /* 0x000ea4000c1e1b00 */
[----:B--2---:R0:W1:Y:S01]  /*1580*/  F2I.S64.F64.TRUNC R16, R4 ;  /* 0x0000000400107311 */ /* 0x004062000030d900 */
[----:B------:R-:W-:Y:S05]  /*1590*/  BRA `(.L_x_13116) ;  /* 0x00000008009c7947 */ /* 0x000fea0003800000 */
.L_x_13111:
        /* <DEDUP_REMOVED lines=13> */
.L_x_13125:
[----:B------:R-:W2:Y:S02]  /*1670*/  LDG.E.64 R4, desc[UR36][R4.64] ;  /* 0x0000002404047981 */ /* 0x000ea4000c1e1b00 */
[----:B--2---:R0:W1:Y:S01]  /*1680*/  F2I.S64.F64.TRUNC R16, R4 ;  /* 0x0000000400107311 */ /* 0x004062000030d900 */
[----:B------:R-:W-:Y:S05]  /*1690*/  BRA `(.L_x_13116) ;  /* 0x00000008005c7947 */ /* 0x000fea0003800000 */
.L_x_13124:
        /* <DEDUP_REMOVED lines=27> */
.L_x_13127:
        /* <DEDUP_REMOVED lines=14> */
.L_x_13126:
[----:B------:R-:W2:Y:S02]  /*1930*/  LDG.E.U16 R16, desc[UR36][R4.64] ;  /* 0x0000002404107981 */ /* 0x000ea4000c1e1500 */
[----:B--2---:R-:W-:-:S06]  /*1940*/  IMAD.U32 R16, R16, 0x10000, RZ ;  /* 0x0001000010107824 */ /* 0x004fcc00078e00ff */
[----:B------:R-:W0:Y:S01]  /*1950*/  F2I.S64.TRUNC R16, R16 ;  /* 0x0000001000107311 */ /* 0x000e22000020d900 */
[----:B------:R-:W-:Y:S05]  /*1960*/  BRA `(.L_x_13116) ;  /* 0x0000000400a87947 */ /* 0x000fea0003800000 */
.L_x_13123:
        /* <DEDUP_REMOVED lines=11> */
.L_x_13130:
        /* <DEDUP_REMOVED lines=21> */
.L_x_13134:
[----:B------:R-:W-:Y:S05]  /*1b70*/  BSYNC B1 ;  /* 0x0000000000017941 */ /* 0x000fea0003800000 */
.L_x_13133:
[----:B------:R-:W-:Y:S01]  /*1b80*/  IMAD.SHL.U32 R3, R3, 0x100000, RZ ;  /* 0x0010000003037824 */ /* 0x000fe200078e00ff */
[----:B------:R-:W-:-:S04]  /*1b90*/  LEA R5, R0, 0x3b800000, 0x17 ;  /* 0x3b80000000057811 */ /* 0x000fc800078eb8ff */
[----:B------:R-:W-:-:S07]  /*1ba0*/  LOP3.LUT R16, R5, R3, R16, 0xfe, !PT ;  /* 0x0000000305107212 */ /* 0x000fce00078efe10 */
.L_x_13132:
[----:B------:R-:W-:Y:S05]  /*1bb0*/  BSYNC B0 ;  /* 0x0000000000007941 */ /* 0x000fea0003800000 */
.L_x_13131:
[----:B------:R-:W0:Y:S01]  /*1bc0*/  F2I.S64.TRUNC R16, R16 ;  /* 0x0000001000107311 */ /* 0x000e22000020d900 */
[----:B------:R-:W-:Y:S05]  /*1bd0*/  BRA `(.L_x_13116) ;  /* 0x00000004000c7947 */ /* 0x000fea0003800000 */
.L_x_13129:
        /* <DEDUP_REMOVED lines=21> */
.L_x_13138:
[----:B------:R-:W-:Y:S05]  /*1d30*/  BSYNC B1 ;  /* 0x0000000000017941 */ /* 0x000fea0003800000 */
.L_x_13137:
[----:B------:R-:W-:Y:S01]  /*1d40*/  IMAD.SHL.U32 R3, R3, 0x200000, RZ ;  /* 0x0020000003037824 */ /* 0x000fe200078e00ff */
[----:B------:R-:W-:-:S04]  /*1d50*/  LEA R5, R0, 0x37800000, 0x17 ;  /* 0x3780000000057811 */ /* 0x000fc800078eb8ff */
[----:B------:R-:W-:-:S07]  /*1d60*/  LOP3.LUT R16, R5, R3, R16, 0xfe, !PT ;  /* 0x0000000305107212 */ /* 0x000fce00078efe10 */
.L_x_13136:
[----:B------:R-:W-:Y:S05]  /*1d70*/  BSYNC B0 ;  /* 0x0000000000007941 */ /* 0x000fea0003800000 */
.L_x_13135:
[----:B------:R-:W0:Y:S01]  /*1d80*/  F2I.S64.TRUNC R16, R16 ;  /* 0x0000001000107311 */ /* 0x000e22000020d900 */
[----:B------:R-:W-:Y:S05]  /*1d90*/  BRA `(.L_x_13116) ;  /* 0x00000000009c7947 */ /* 0x000fea0003800000 */
.L_x_13128:
        /* <DEDUP_REMOVED lines=14> */
.L_x_13142:
[----:B------:R-:W-:Y:S05]  /*1e80*/  BSYNC B0 ;  /* 0x0000000000007941 */ /* 0x000fea0003800000 */
.L_x_13141:
[----:B------:R-:W0:Y:S01]  /*1e90*/  F2I.S64.TRUNC R16, R16 ;  /* 0x0000001000107311 */ /* 0x000e22000020d900 */
[----:B------:R-:W-:Y:S05]  /*1ea0*/  BRA `(.L_x_13116) ;  /* 0x0000000000587947 */ /* 0x000fea0003800000 */
.L_x_13115:
        /* <DEDUP_REMOVED lines=16> */
.L_x_13143:
[----:B------:R-:W-:Y:S01]  /*1fb0*/  CS2R R16, SRZ ;  /* 0x0000000000107805 */ /* 0x000fe2000001ff00 */
[----:B------:R-:W-:Y:S06]  /*1fc0*/  BRA `(.L_x_13116) ;  /* 0x0000000000107947 */ /* 0x000fec0003800000 */
.L_x_13140:
[----:B------:R0:W5:Y:S01]  /*1fd0*/  LDG.E.64 R16, desc[UR36][R4.64] ;  /* 0x0000002404107981 */ /* 0x000162000c1e1b00 */
[----:B------:R-:W-:Y:S05]  /*1fe0*/  BRA `(.L_x_13116) ;  /* 0x0000000000087947 */ /* 0x000fea0003800000 */
.L_x_13139:
[----:B------:R0:W5:Y:S01]  /*1ff0*/  LDG.E R16, desc[UR36][R4.64] ;  /* 0x0000002404107981 */ /* 0x000162000c1e1900 */
[----:B------:R-:W-:-:S07]  /*2000*/  IMAD.MOV.U32 R17, RZ, RZ, RZ ;  /* 0x000000ffff117224 */ /* 0x000fce00078e00ff */
.L_x_13116:
[----:B------:R-:W-:-:S07]  /*2010*/  VIADD R28, R28, 0x80 ;  /* 0x000000801c1c7836 */ /* 0x000fce0000000000 */
.L_x_13110:
[----:B------:R-:W-:Y:S05]  /*2020*/  BSYNC B6 ;  /* 0x0000000000067941 */ /* 0x000fea0003800000 */
.L_x_13109:
        /* <DEDUP_REMOVED lines=26> */
.L_x_13149:
[----:B------:R0:W5:Y:S01]  /*21d0*/  LDG.E.U8 R18, desc[UR36][R4.64] ;  /* 0x0000002404127981 */ /* 0x000162000c1e1100 */
[----:B------:R-:W-:Y:S01]  /*21e0*/  IMAD.MOV.U32 R19, RZ, RZ, RZ ;  /* 0x000000ffff137224 */ /* 0x000fe200078e00ff */
[----:B------:R-:W-:Y:S06]  /*21f0*/  BRA `(.L_x_13151) ;  /* 0x0000000c00487947 */ /* 0x000fec0003800000 */
.L_x_13148:
        /* <DEDUP_REMOVED lines=8> */
.L_x_13153:
[----:B------:R-:W2:Y:S02]  /*2280*/  LDG.E R18, desc[UR36][R4.64] ;  /* 0x0000002404127981 */ /* 0x000ea4000c1e1900 */
[----:B--2---:R-:W-:Y:S01]  /*2290*/  SHF.R.S32.HI R19, RZ, 0x1f, R18 ;  /* 0x0000001fff137819 */ /* 0x004fe20000011412 */
[----:B------:R-:W-:Y:S06]  /*22a0*/  BRA `(.L_x_13151) ;  /* 0x0000000c001c7947 */ /* 0x000fec0003800000 */
.L_x_13152:
[----:B------:R-:W2:Y:S02]  /*22b0*/  LDG.E.S16 R18, desc[UR36][R4.64] ;  /* 0x0000002404127981 */ /* 0x000ea4000c1e1700 */
[----:B--2---:R-:W-:Y:S01]  /*22c0*/  SHF.R.S32.HI R19, RZ, 0x1f, R18 ;  /* 0x0000001fff137819 */ /* 0x004fe20000011412 */
[----:B------:R-:W-:Y:S06]  /*22d0*/  BRA `(.L_x_13151) ;  /* 0x0000000c00107947 */ /* 0x000fec0003800000 */
.L_x_13147:
        /* <DEDUP_REMOVED lines=9> */
.L_x_13155:
[----:B------:R-:W2:Y:S02]  /*2370*/  LDG.E.U16 R4, desc[UR36][R4.64] ;  /* 0x0000002404047981 */ /* 0x000ea4000c1e1500 */
[----:B--2---:R-:W-:-:S06]  /*2380*/  HADD2.F32 R18, -RZ, R4.H0_H0 ;  /* 0x20000004ff127230 */ /* 0x004fcc0000004100 */
[----:B------:R-:W0:Y:S01]  /*2390*/  F2I.S64.TRUNC R18, R18 ;  /* 0x0000001200127311 */ /* 0x000e22000020d900 */
[----:B------:R-:W-:Y:S05]  /*23a0*/  BRA `(.L_x_13151) ;  /* 0x0000000800dc7947 */ /* 0x000fea0003800000 */
.L_x_13154:
        /* <DEDUP_REMOVED lines=9> */
.L_x_13157:
[----:B------:R-:W2:Y:S02]  /*2440*/  LDG.E.U16 R4, desc[UR36][R4.64] ;  /* 0x0000002404047981 */ /* 0x000ea4000c1e1500 */
[----:B--2---:R-:W-:-:S06]  /*2450*/  HADD2.F32 R18, -RZ, R4.H0_H0 ;  /* 0x20000004ff127230 */ /* 0x004fcc0000004100 */
[----:B------:R-:W0:Y:S01]  /*2460*/  F2I.S64.TRUNC R18, R18 ;  /* 0x0000001200127311 */ /* 0x000e22000020d900 */
[----:B------:R-:W-:Y:S05]  /*2470*/  BRA `(.L_x_13151) ;  /* 0x0000000800a87947 */ /* 0x000fea0003800000 */
.L_x_13156:
[----:B------:R-:W2:Y:S02]  /*2480*/  LDG.E.64 R4, desc[UR36][R4.64] ;  /* 0x0000002404047981 */ /* 0x000ea4000c1e1b00 */
[----:B--2---:R0:W1:Y:S01]  /*2490*/  F2I.S64.F64.TRUNC R18, R4 ;  /* 0x0000000400127311 */ /* 0x004062000030d900 */
[----:B------:R-:W-:Y:S05]  /*24a0*/  BRA `(.L_x_13151) ;  /* 0x00000008009c7947 */ /* 0x000fea0003800000 */
.L_x_13146:
        /* <DEDUP_REMOVED lines=13> */
.L_x_13160:
[----:B------:R-:W2:Y:S02]  /*2580*/  LDG.E.64 R4, desc[UR36][R4.64] ;  /* 0x0000002404047981 */ /* 0x000ea4000c1e1b00 */
[----:B--2---:R0:W1:Y:S01]  /*2590*/  F2I.S64.F64.TRUNC R18, R4 ;  /* 0x0000000400127311 */ /* 0x004062000030d900 */
[----:B------:R-:W-:Y:S05]  /*25a0*/  BRA `(.L_x_13151) ;  /* 0x00000008005c7947 */ /* 0x000fea0003800000 */
.L_x_13159:
        /* <DEDUP_REMOVED lines=27> */
.L_x_13162:
        /* <DEDUP_REMOVED lines=14> */
.L_x_13161:
[----:B------:R-:W2:Y:S02]  /*2840*/  LDG.E.U16 R18, desc[UR36][R4.64] ;  /* 0x0000002404127981 */ /* 0x000ea4000c1e1500 */
[----:B--2---:R-:W-:-:S06]  /*2850*/  IMAD.U32 R18, R18, 0x10000, RZ ;  /* 0x0001000012127824 */ /* 0x004fcc00078e00ff */
[----:B------:R-:W0:Y:S01]  /*2860*/  F2I.S64.TRUNC R18, R18 ;  /* 0x0000001200127311 */ /* 0x000e22000020d900 */
[----:B------:R-:W-:Y:S05]  /*2870*/  BRA `(.L_x_13151) ;  /* 0x0000000400a87947 */ /* 0x000fea0003800000 */
.L_x_13158:
        /* <DEDUP_REMOVED lines=11> */
.L_x_13165:
        /* <DEDUP_REMOVED lines=21> */
.L_x_13169:
[----:B------:R-:W-:Y:S05]  /*2a80*/  BSYNC B1 ;  /* 0x0000000000017941 */ /* 0x000fea0003800000 */
.L_x_13168:
[----:B------:R-:W-:Y:S01]  /*2a90*/  IMAD.SHL.U32 R2, R2, 0x100000, RZ ;  /* 0x0010000002027824 */ /* 0x000fe200078e00ff */
[----:B------:R-:W-:-:S04]  /*2aa0*/  LEA R3, R0, 0x3b800000, 0x17 ;  /* 0x3b80000000037811 */ /* 0x000fc800078eb8ff */
[----:B------:R-:W-:-:S07]  /*2ab0*/  LOP3.LUT R18, R3, R2, R18, 0xfe, !PT ;  /* 0x0000000203127212 */ /* 0x000fce00078efe12 */
.L_x_13167:
[----:B------:R-:W-:Y:S05]  /*2ac0*/  BSYNC B0 ;  /* 0x0000000000007941 */ /* 0x000fea0003800000 */
.L_x_13166:
[----:B------:R-:W1:Y:S01]  /*2ad0*/  F2I.S64.TRUNC R18, R18 ;  /* 0x0000001200127311 */ /* 0x000e62000020d900 */
[----:B------:R-:W-:Y:S05]  /*2ae0*/  BRA `(.L_x_13151) ;  /* 0x00000004000c7947 */ /* 0x000fea0003800000 */
.L_x_13164:
        /* <DEDUP_REMOVED lines=21> */
.L_x_13173:
[----:B------:R-:W-:Y:S05]  /*2c40*/  BSYNC B1 ;  /* 0x0000000000017941 */ /* 0x000fea0003800000 */
.L_x_13172:
[----:B------:R-:W-:Y:S02]  /*2c50*/  LEA R3, R0, 0x37800000, 0x17 ;  /* 0x3780000000037811 */ /* 0x000fe400078eb8ff */
[----:B------:R-:W-:-:S04]  /*2c60*/  SHF.L.U32 R2, R2, 0x15, RZ ;  /* 0x0000001502027819 */ /* 0x000fc800000006ff */
[----:B------:R-:W-:-:S07]  /*2c70*/  LOP3.LUT R18, R3, R2, R18, 0xfe, !PT ;  /* 0x0000000203127212 */ /* 0x000fce00078efe12 */
.L_x_13171:
[----:B------:R-:W-:Y:S05]  /*2c80*/  BSYNC B0 ;  /* 0x0000000000007941 */ /* 0x000fea0003800000 */
.L_x_13170:
[----:B------:R-:W2:Y:S01]  /*2c90*/  F2I.S64.TRUNC R18, R18 ;  /* 0x0000001200127311 */ /* 0x000ea2000020d900 */
[----:B------:R-:W-:Y:S05]  /*2ca0*/  BRA `(.L_x_13151) ;  /* 0x00000000009c7947 */ /* 0x000fea0003800000 */
.L_x_13163:
        /* <DEDUP_REMOVED lines=14> */
.L_x_13177:
[----:B------:R-:W-:Y:S05]  /*2d90*/  BSYNC B0 ;  /* 0x0000000000007941 */ /* 0x000fea0003800000 */
.L_x_13176:
[----:B------:R-:W0:Y:S01]  /*2da0*/  F2I.S64.TRUNC R18, R18 ;  /* 0x0000001200127311 */ /* 0x000e22000020d900 */
[----:B------:R-:W-:Y:S05]  /*2db0*/  BRA `(.L_x_13151) ;  /* 0x0000000000587947 */ /* 0x000fea0003800000 */
.L_x_13150:
        /* <DEDUP_REMOVED lines=16> */
.L_x_13178:
[----:B------:R-:W-:Y:S01]  /*2ec0*/  CS2R R18, SRZ ;  /* 0x0000000000127805 */ /* 0x000fe2000001ff00 */
[----:B------:R-:W-:Y:S06]  /*2ed0*/  BRA `(.L_x_13151) ;  /* 0x0000000000107947 */ /* 0x000fec0003800000 */
.L_x_13175:
[----:B------:R0:W5:Y:S01]  /*2ee0*/  LDG.E.64 R18, desc[UR36][R4.64] ;  /* 0x0000002404127981 */ /* 0x000162000c1e1b00 */
[----:B------:R-:W-:Y:S05]  /*2ef0*/  BRA `(.L_x_13151) ;  /* 0x0000000000087947 */ /* 0x000fea0003800000 */
.L_x_13174:
[----:B------:R0:W5:Y:S01]  /*2f00*/  LDG.E R18, desc[UR36][R4.64] ;  /* 0x0000002404127981 */ /* 0x000162000c1e1900 */
[----:B------:R-:W-:-:S07]  /*2f10*/  IMAD.MOV.U32 R19, RZ, RZ, RZ ;  /* 0x000000ffff137224 */ /* 0x000fce00078e00ff */
.L_x_13151:
[----:B------:R-:W-:-:S07]  /*2f20*/  VIADD R28, R28, 0x80 ;  /* 0x000000801c1c7836 */ /* 0x000fce0000000000 */
.L_x_13145:
[----:B------:R-:W-:Y:S05]  /*2f30*/  BSYNC B6 ;  /* 0x0000000000067941 */ /* 0x000fea0003800000 */
.L_x_13144:
        /* <DEDUP_REMOVED lines=24> */
.L_x_13184:
[----:B------:R0:W5:Y:S01]  /*30c0*/  LDG.E.U8 R22, desc[UR36][R2.64] ;  /* 0x0000002402167981 */ /* 0x000162000c1e1100 */
[----:B------:R-:W-:Y:S01]  /*30d0*/  HFMA2.MMA R23, -RZ, RZ, 0, 0 ;  /* 0x00000000ff177435 */ /* 0x000fe200000001ff */
[----:B------:R-:W-:Y:S10]  /*30e0*/  BRA `(.L_x_13180) ;  /* 0x0000000c00447947 */ /* 0x000ff40003800000 */
.L_x_13183:
        /* <DEDUP_REMOVED lines=8> */
.L_x_13187:
[----:B------:R-:W2:Y:S02]  /*3170*/  LDG.E R22, desc[UR36][R2.64] ;  /* 0x0000002402167981 */ /* 0x000ea4000c1e1900 */
[----:B--2---:R-:W-:Y:S01]  /*3180*/  SHF.R.S32.HI R23, RZ, 0x1f, R22 ;  /* 0x0000001fff177819 */ /* 0x004fe20000011416 */
[----:B------:R-:W-:Y:S06]  /*3190*/  BRA `(.L_x_13180) ;  /* 0x0000000c00187947 */ /* 0x000fec0003800000 */
.L_x_13186:
[----:B------:R-:W2:Y:S02]  /*31a0*/  LDG.E.S16 R22, desc[UR36][R2.64] ;  /* 0x0000002402167981 */ /* 0x000ea4000c1e1700 */
[----:B--2---:R-:W-:Y:S01]  /*31b0*/  SHF.R.S32.HI R23, RZ, 0x1f, R22 ;  /* 0x0000001fff177819 */ /* 0x004fe20000011416 */
[----:B------:R-:W-:Y:S06]  /*31c0*/  BRA `(.L_x_13180) ;  /* 0x0000000c000c7947 */ /* 0x000fec0003800000 */
.L_x_13182:
        /* <DEDUP_REMOVED lines=9> */
.L_x_13189:
[----:B------:R-:W2:Y:S02]  /*3260*/  LDG.E.U16 R2, desc[UR36][R2.64] ;  /* 0x0000002402027981 */ /* 0x000ea4000c1e1500 */
[----:B--2---:R-:W-:-:S06]  /*3270*/  HADD2.F32 R22, -RZ, R2.H0_H0 ;  /* 0x20000002ff167230 */ /* 0x004fcc0000004100 */
[----:B------:R-:W0:Y:S01]  /*3280*/  F2I.S64.TRUNC R22, R22 ;  /* 0x0000001600167311 */ /* 0x000e22000020d900 */
[----:B------:R-:W-:Y:S05]  /*3290*/  BRA `(.L_x_13180) ;  /* 0x0000000800d87947 */ /* 0x000fea0003800000 */
.L_x_13188:
        /* <DEDUP_REMOVED lines=9> */
.L_x_13191:
[----:B------:R-:W2:Y:S02]  /*3330*/  LDG.E.U16 R2, desc[UR36][R2.64] ;  /* 0x0000002402027981 */ /* 0x000ea4000c1e1500 */
[----:B--2---:R-:W-:-:S06]  /*3340*/  HADD2.F32 R22, -RZ, R2.H0_H0 ;  /* 0x20000002ff167230 */ /* 0x004fcc0000004100 */
[----:B------:R-:W0:Y:S01]  /*3350*/  F2I.S64.TRUNC R22, R22 ;  /* 0x0000001600167311 */ /* 0x000e22000020d900 */
[----:B------:R-:W-:Y:S05]  /*3360*/  BRA `(.L_x_13180) ;  /* 0x0000000800a47947 */ /* 0x000fea0003800000 */
.L_x_13190:
[----:B------:R-:W2:Y:S02]  /*3370*/  LDG.E.64 R2, desc[UR36][R2.64] ;  /* 0x0000002402027981 */ /* 0x000ea4000c1e1b00 */
[----:B--2---:R0:W1:Y:S01]  /*3380*/  F2I.S64.F64.TRUNC R22, R2 ;  /* 0x0000000200167311 */ /* 0x004062000030d900 */
[----:B------:R-:W-:Y:S05]  /*3390*/  BRA `(.L_x_13180) ;  /* 0x0000000800987947 */ /* 0x000fea0003800000 */
.L_x_13181:
        /* <DEDUP_REMOVED lines=13> */
.L_x_13194:
[----:B------:R-:W2:Y:S02]  /*3470*/  LDG.E.64 R2, desc[UR36][R2.64] ;  /* 0x0000002402027981 */ /* 0x000ea4000c1e1b00 */
[----:B--2---:R0:W1:Y:S01]  /*3480*/  F2I.S64.F64.TRUNC R22, R2 ;  /* 0x0000000200167311 */ /* 0x004062000030d900 */
[----:B------:R-:W-:Y:S05]  /*3490*/  BRA `(.L_x_13180) ;  /* 0x0000000800587947 */ /* 0x000fea0003800000 */
.L_x_13193:
        /* <DEDUP_REMOVED lines=27> */
.L_x_13196:
        /* <DEDUP_REMOVED lines=14> */
.L_x_13195:
[----:B------:R-:W2:Y:S02]  /*3730*/  LDG.E.U16 R22, desc[UR36][R2.64] ;  /* 0x0000002402167981 */ /* 0x000ea4000c1e1500 */
[----:B--2---:R-:W-:-:S06]  /*3740*/  IMAD.U32 R22, R22, 0x10000, RZ ;  /* 0x0001000016167824 */ /* 0x004fcc00078e00ff */
[----:B------:R-:W0:Y:S01]  /*3750*/  F2I.S64.TRUNC R22, R22 ;  /* 0x0000001600167311 */ /* 0x000e22000020d900 */
[----:B------:R-:W-:Y:S05]  /*3760*/  BRA `(.L_x_13180) ;  /* 0x0000000400a47947 */ /* 0x000fea0003800000 */
.L_x_13192:
        /* <DEDUP_REMOVED lines=11> */
.L_x_13199:
        /* <DEDUP_REMOVED lines=21> */
.L_x_13203:
[----:B------:R-:W-:Y:S05]  /*3970*/  BSYNC B1 ;  /* 0x0000000000017941 */ /* 0x000fea0003800000 */
.L_x_13202:
[----:B------:R-:W-:Y:S02]  /*3980*/  LEA R3, R0, 0x3b800000, 0x17 ;  /* 0x3b80000000037811 */ /* 0x000fe400078eb8ff */
[----:B------:R-:W-:-:S04]  /*3990*/  SHF.L.U32 R2, R2, 0x14, RZ ;  /* 0x0000001402027819 */ /* 0x000fc800000006ff */
[----:B------:R-:W-:-:S07]  /*39a0*/  LOP3.LUT R22, R3, R2, R22, 0xfe, !PT ;  /* 0x0000000203167212 */ /* 0x000fce00078efe16 */
.L_x_13201:
[----:B------:R-:W-:Y:S05]  /*39b0*/  BSYNC B0 ;  /* 0x0000000000007941 */ /* 0x000fea0003800000 */
.L_x_13200:
[----:B------:R-:W0:Y:S01]  /*39c0*/  F2I.S64.TRUNC R22, R22 ;  /* 0x0000001600167311 */ /* 0x000e22000020d900 */
[----:B------:R-:W-:Y:S05]  /*39d0*/  BRA `(.L_x_13180) ;  /* 0x0000000400087947 */ /* 0x000fea0003800000 */
.L_x_13198:
        /* <DEDUP_REMOVED lines=21> */
.L_x_13207:
[----:B------:R-:W-:Y:S05]  /*3b30*/  BSYNC B1 ;  /* 0x0000000000017941 */ /* 0x000fea0003800000 */
.L_x_13206:
[----:B------:R-:W-:Y:S01]  /*3b40*/  IMAD.SHL.U32 R2, R2, 0x200000, RZ ;  /* 0x0020000002027824 */ /* 0x000fe200078e00ff */
[----:B------:R-:W-:-:S04]  /*3b50*/  LEA R3, R0, 0x37800000, 0x17 ;  /* 0x3780000000037811 */ /* 0x000fc800078eb8ff */
[----:B------:R-:W-:-:S07]  /*3b60*/  LOP3.LUT R22, R3, R2, R22, 0xfe, !PT ;  /* 0x0000000203167212 */ /* 0x000fce00078efe16 */
.L_x_13205:
[----:B------:R-:W-:Y:S05]  /*3b70*/  BSYNC B0 ;  /* 0x0000000000007941 */ /* 0x000fea0003800000 */
.L_x_13204:
[----:B------:R-:W0:Y:S01]  /*3b80*/  F2I.S64.TRUNC R22, R22 ;  /* 0x0000001600167311 */ /* 0x000e22000020d900 */
[----:B------:R-:W-:Y:S05]  /*3b90*/  BRA `(.L_x_13180) ;  /* 0x0000000000987947 */ /* 0x000fea0003800000 */
.L_x_13197:
        /* <DEDUP_REMOVED lines=14> */
.L_x_13211:
[----:B------:R-:W-:Y:S05]  /*3c80*/  BSYNC B0 ;  /* 0x0000000000007941 */ /* 0x000fea0003800000 */
.L_x_13210:
[----:B------:R-:W0:Y:S01]  /*3c90*/  F2I.S64.TRUNC R22, R22 ;  /* 0x0000001600167311 */ /* 0x000e22000020d900 */
[----:B------:R-:W-:Y:S05]  /*3ca0*/  BRA `(.L_x_13180) ;  /* 0x0000000000547947 */ /* 0x000fea0003800000 */
.L_x_13185:
        /* <DEDUP_REMOVED lines=16> */
.L_x_13212:
[----:B------:R-:W-:Y:S05]  /*3db0*/  BRA `(.L_x_13180) ;  /* 0x0000000000107947 */ /* 0x000fea0003800000 */
.L_x_13209:
[----:B------:R0:W5:Y:S01]  /*3dc0*/  LDG.E.64 R22, desc[UR36][R2.64] ;  /* 0x0000002402167981 */ /* 0x000162000c1e1b00 */
[----:B------:R-:W-:Y:S05]  /*3dd0*/  BRA `(.L_x_13180) ;  /* 0x0000000000087947 */ /* 0x000fea0003800000 */
.L_x_13208:
[----:B------:R0:W5:Y:S01]  /*3de0*/  LDG.E R22, desc[UR36][R2.64] ;  /* 0x0000002402167981 */ /* 0x000162000c1e1900 */
[----:B------:R-:W-:-:S07]  /*3df0*/  IMAD.MOV.U32 R23, RZ, RZ, RZ ;  /* 0x000000ffff177224 */ /* 0x000fce00078e00ff */
.L_x_13180:
[----:B------:R-:W-:Y:S05]  /*3e00*/  BSYNC B6 ;  /* 0x0000000000067941 */ /* 0x000fea0003800000 */
.L_x_13179:
        /* <DEDUP_REMOVED lines=54> */
.L_x_13218:
        /* <DEDUP_REMOVED lines=139> */
.L_x_13217:
        /* <DEDUP_REMOVED lines=76> */
.L_x_13220:
[----:B------:R-:W-:Y:S05]  /*4ee0*/  BSYNC B2 ;  /* 0x0000000000027941 */ /* 0x000fea0003800000 */
.L_x_13219:
[----:B------:R-:W-:-:S04]  /*4ef0*/  ISETP.NE.U32.AND P3, PT, R33, RZ, PT ;  /* 0x000000ff2100720c */ /* 0x000fc80003f65070 */
[----:B------:R-:W-:-:S13]  /*4f00*/  ISETP.NE.OR.EX P0, PT, R34, RZ, P0, P3 ;  /* 0x000000ff2200720c */ /* 0x000fda0000705730 */
[----:B------:R-:W-:Y:S05]  /*4f10*/  @!P0 BRA `(.L_x_13221) ;  /* 0x0000000000a88947 */ /* 0x000fea0003800000 */
.L_x_13216:
        /* <DEDUP_REMOVED lines=42> */
.L_x_13221:
[----:B------:R-:W-:Y:S05]  /*51c0*/  BSYNC B0 ;  /* 0x0000000000007941 */ /* 0x000fea0003800000 */
.L_x_13215:
        /* <DEDUP_REMOVED lines=52> */
.L_x_13214:
[----:B------:R-:W-:Y:S05]  /*5510*/  BSYNC B1 ;  /* 0x0000000000017941 */ /* 0x000fea0003800000 */
.L_x_13213:
        /* <DEDUP_REMOVED lines=46> */
.L_x_13227:
        /* <DEDUP_REMOVED lines=142> */
.L_x_13226:
        /* <DEDUP_REMOVED lines=79> */
.L_x_13229:
[----:B------:R-:W-:Y:S05]  /*65d0*/  BSYNC B2 ;  /* 0x0000000000027941 */ /* 0x000fea0003800000 */
.L_x_13228:
[----:B------:R-:W-:-:S04]  /*65e0*/  ISETP.NE.U32.AND P3, PT, R33, RZ, PT ;  /* 0x000000ff2100720c */ /* 0x000fc80003f65070 */
[----:B------:R-:W-:-:S13]  /*65f0*/  ISETP.NE.OR.EX P0, PT, R9, RZ, P0, P3 ;  /* 0x000000ff0900720c */ /* 0x000fda0000705730 */
[----:B------:R-:W-:Y:S05]  /*6600*/  @!P0 BRA `(.L_x_13230) ;  /* 0x0000000000b48947 */ /* 0x000fea0003800000 */
.L_x_13225:
        /* <DEDUP_REMOVED lines=45> */
.L_x_13230:
[----:B------:R-:W-:Y:S05]  /*68e0*/  BSYNC B0 ;  /* 0x0000000000007941 */ /* 0x000fea0003800000 */
.L_x_13224:
        /* <DEDUP_REMOVED lines=49> */
.L_x_13223:
[----:B------:R-:W-:Y:S05]  /*6c00*/  BSYNC B1 ;  /* 0x0000000000017941 */ /* 0x000fea0003800000 */
.L_x_13222:
        /* <DEDUP_REMOVED lines=50> */
.L_x_13236:
        /* <DEDUP_REMOVED lines=144> */
.L_x_13235:
        /* <DEDUP_REMOVED lines=79> */
.L_x_13238:
[----:B------:R-:W-:Y:S05]  /*7d20*/  BSYNC B2 ;  /* 0x0000000000027941 */ /* 0x000fea0003800000 */
.L_x_13237:
[----:B------:R-:W-:-:S04]  /*7d30*/  ISETP.NE.U32.AND P3, PT, R30, RZ, PT ;  /* 0x000000ff1e00720c */ /* 0x000fc80003f65070 */
[----:B------:R-:W-:-:S13]  /*7d40*/  ISETP.NE.OR.EX P0, PT, R5, RZ, P0, P3 ;  /* 0x000000ff0500720c */ /* 0x000fda0000705730 */
[----:B------:R-:W-:Y:S05]  /*7d50*/  @!P0 BRA `(.L_x_13239) ;  /* 0x0000000000b48947 */ /* 0x000fea0003800000 */
.L_x_13234:
        /* <DEDUP_REMOVED lines=45> */
.L_x_13239:
[----:B------:R-:W-:Y:S05]  /*8030*/  BSYNC B0 ;  /* 0x0000000000007941 */ /* 0x000fea0003800000 */
.L_x_13233:
        /* <DEDUP_REMOVED lines=49> */
.L_x_13232:
[----:B------:R-:W-:Y:S05]  /*8350*/  BSYNC B1 ;  /* 0x0000000000017941 */ /* 0x000fea0003800000 */
.L_x_13231:
        /* <DEDUP_REMOVED lines=46> */
.L_x_13245:
        /* <DEDUP_REMOVED lines=142> */
.L_x_13244:
        /* <DEDUP_REMOVED lines=79> */
.L_x_13247:
[----:B------:R-:W-:Y:S05]  /*9410*/  BSYNC B2 ;  /* 0x0000000000027941 */ /* 0x000fea0003800000 */
.L_x_13246:
[----:B------:R-:W-:-:S04]  /*9420*/  ISETP.NE.U32.AND P1, PT, R32, RZ, PT ;  /* 0x000000ff2000720c */ /* 0x000fc80003f25070 */
[----:B------:R-:W-:-:S13]  /*9430*/  ISETP.NE.OR.EX P0, PT, R34, RZ, P0, P1 ;  /* 0x000000ff2200720c */ /* 0x000fda0000705710 */
[----:B------:R-:W-:Y:S05]  /*9440*/  @!P0 BRA `(.L_x_13248) ;  /* 0x0000000000b48947 */ /* 0x000fea0003800000 */
.L_x_13243:
        /* <DEDUP_REMOVED lines=45> */
.L_x_13248:
[----:B------:R-:W-:Y:S05]  /*9720*/  BSYNC B0 ;  /* 0x0000000000007941 */ /* 0x000fea0003800000 */
.L_x_13242:
        /* <DEDUP_REMOVED lines=54> */
.L_x_13241:
[----:B------:R-:W-:Y:S05]  /*9a90*/  BSYNC B1 ;  /* 0x0000000000017941 */ /* 0x000fea0003800000 */
.L_x_13240:
        /* <DEDUP_REMOVED lines=27> */
.L_x_13254:
[----:B------:R1:W-:Y:S01]  /*9c50*/  STG.E.U8 desc[UR36][R4.64], R6 ;  /* 0x0000000604007986 */ /* 0x0003e2000c101124 */
[----:B------:R-:W-:Y:S01]  /*9c60*/  IMAD.MOV.U32 R24, RZ, RZ, R2 ;  /* 0x000000ffff187224 */ /* 0x000fe200078e0002 */
[----:B------:R-:W-:Y:S06]  /*9c70*/  BRA `(.L_x_13250) ;  /* 0x0000000c00947947 */ /* 0x000fec0003800000 */
.L_x_13253:
        /* <DEDUP_REMOVED lines=9> */
.L_x_13257:
[----:B------:R1:W-:Y:S01]  /*9d10*/  STG.E desc[UR36][R4.64], R6 ;  /* 0x0000000604007986 */ /* 0x0003e2000c101924 */
[----:B------:R-:W-:Y:S01]  /*9d20*/  IMAD.MOV.U32 R24, RZ, RZ, R2 ;  /* 0x000000ffff187224 */ /* 0x000fe200078e0002 */
[----:B------:R-:W-:Y:S06]  /*9d30*/  BRA `(.L_x_13250) ;  /* 0x0000000c00647947 */ /* 0x000fec0003800000 */
.L_x_13256:
[----:B------:R3:W-:Y:S01]  /*9d40*/  STG.E.U16 desc[UR36][R4.64], R6 ;  /* 0x0000000604007986 */ /* 0x0007e2000c101524 */
[----:B------:R-:W-:Y:S01]  /*9d50*/  IMAD.MOV.U32 R24, RZ, RZ, R2 ;  /* 0x000000ffff187224 */ /* 0x000fe200078e0002 */
[----:B------:R-:W-:Y:S06]  /*9d60*/  BRA `(.L_x_13250) ;  /* 0x0000000c00587947 */ /* 0x000fec0003800000 */
.L_x_13252:
        /* <DEDUP_REMOVED lines=10> */
.L_x_13259:
[----:B------:R-:W1:Y:S01]  /*9e10*/  I2F.S64 R0, R6 ;  /* 0x0000000600007312 */ /* 0x000e620000301400 */
[----:B------:R-:W-:Y:S01]  /*9e20*/  IMAD.MOV.U32 R24, RZ, RZ, R2 ;  /* 0x000000ffff187224 */ /* 0x000fe200078e0002 */
[----:B-1----:R-:W-:-:S05]  /*9e30*/  F2FP.F16.F32.PACK_AB R0, RZ, R0 ;  /* 0x00000000ff00723e */ /* 0x002fca00000000ff */
[----:B------:R1:W-:Y:S01]  /*9e40*/  STG.E.U16 desc[UR36][R4.64], R0 ;  /* 0x0000000004007986 */ /* 0x0003e2000c101524 */
[----:B------:R-:W-:Y:S05]  /*9e50*/  BRA `(.L_x_13250) ;  /* 0x0000000c001c7947 */ /* 0x000fea0003800000 */
.L_x_13258:
        /* <DEDUP_REMOVED lines=11> */
.L_x_13261:
[----:B------:R-:W1:Y:S01]  /*9f10*/  I2F.S64 R6, R6 ;  /* 0x0000000600067312 */ /* 0x000e620000301400 */
[----:B------:R-:W-:Y:S01]  /*9f20*/  IMAD.MOV.U32 R24, RZ, RZ, R2 ;  /* 0x000000ffff187224 */ /* 0x000fe200078e0002 */
[----:B-1----:R-:W-:-:S04]  /*9f30*/  F2FP.F16.F32.PACK_AB R3, RZ, R6 ;  /* 0x00000006ff03723e */ /* 0x002fc800000000ff */
[----:B------:R-:W-:-:S05]  /*9f40*/  PRMT R3, R3, 0x5410, RZ ;  /* 0x0000541003037816 */ /* 0x000fca00000000ff */
[----:B------:R1:W-:Y:S01]  /*9f50*/  STG.E desc[UR36][R4.64], R3 ;  /* 0x0000000304007986 */ /* 0x0003e2000c101924 */
[----:B------:R-:W-:Y:S05]  /*9f60*/  BRA `(.L_x_13250) ;  /* 0x0000000800d87947 */ /* 0x000fea0003800000 */
.L_x_13260:
[----:B------:R-:W1:Y:S01]  /*9f70*/  I2F.F64.S64 R6, R6 ;  /* 0x0000000600067312 */ /* 0x000e620000301c00 */
[----:B------:R-:W-:Y:S01]  /*9f80*/  IMAD.MOV.U32 R24, RZ, RZ, R2 ;  /* 0x000000ffff187224 */ /* 0x000fe200078e0002 */
[----:B-1----:R1:W-:Y:S01]  /*9f90*/  STG.E.64 desc[UR36][R4.64], R6 ;  /* 0x0000000604007986 */ /* 0x0023e2000c101b24 */
[----:B------:R-:W-:Y:S05]  /*9fa0*/  BRA `(.L_x_13250) ;  /* 0x0000000800c87947 */ /* 0x000fea0003800000 */
.L_x_13251:
        /* <DEDUP_REMOVED lines=14> */
.L_x_13264:
[----:B------:R-:W1:Y:S01]  /*a090*/  I2F.F64.S64 R8, R6 ;  /* 0x0000000600087312 */ /* 0x000e620000301c00 */
[----:B------:R-:W-:Y:S01]  /*a0a0*/  CS2R R10, SRZ ;  /* 0x00000000000a7805 */ /* 0x000fe2000001ff00 */
[----:B------:R-:W-:-:S04]  /*a0b0*/  IMAD.MOV.U32 R24, RZ, RZ, R2 ;  /* 0x000000ffff187224 */ /* 0x000fc800078e0002 */
[----:B-1----:R1:W-:Y:S01]  /*a0c0*/  STG.E.128 desc[UR36][R4.64], R8 ;  /* 0x0000000804007986 */ /* 0x0023e2000c101d24 */
[----:B------:R-:W-:Y:S05]  /*a0d0*/  BRA `(.L_x_13250) ;  /* 0x00000008007c7947 */ /* 0x000fea0003800000 */
.L_x_13263:
        /* <DEDUP_REMOVED lines=21> */
.L_x_13268:
[----:B------:R-:W-:Y:S05]  /*a230*/  BSYNC B0 ;  /* 0x0000000000007941 */ /* 0x000fea0003800000 */
.L_x_13267:
[----:B------:R-:W-:Y:S01]  /*a240*/  LOP3.LUT R9, R0, R9, RZ, 0xfc, !PT ;  /* 0x0000000900097212 */ /* 0x000fe200078efcff */
[----:B------:R-:W-:-:S04]  /*a250*/  IMAD.MOV.U32 R24, RZ, RZ, R2 ;  /* 0x000000ffff187224 */ /* 0x000fc800078e0002 */
[----:B------:R1:W-:Y:S01]  /*a260*/  STG.E.U8 desc[UR36][R4.64], R9 ;  /* 0x0000000904007986 */ /* 0x0003e2000c101124 */
[----:B------:R-:W-:Y:S05]  /*a270*/  BRA `(.L_x_13250) ;  /* 0x0000000800147947 */ /* 0x000fea0003800000 */
.L_x_13266:
        /* <DEDUP_REMOVED lines=13> */
.L_x_13270:
[----:B------:R-:W-:Y:S01]  /*a350*/  IMAD.MOV.U32 R0, RZ, RZ, 0x7f ;  /* 0x0000007fff007424 */ /* 0x000fe200078e00ff */
[----:B------:R-:W-:-:S04]  /*a360*/  ISETP.GT.U32.AND P0, PT, R3, 0x7f800000, PT ;  /* 0x7f8000000300780c */ /* 0x000fc80003f04070 */
[----:B------:R-:W-:-:S09]  /*a370*/  SEL R0, R0, 0x7c, P0 ;  /* 0x0000007c00007807 */ /* 0x000fd20000000000 */
.L_x_13271:
[----:B------:R-:W-:Y:S05]  /*a380*/  BSYNC B0 ;  /* 0x0000000000007941 */ /* 0x000fea0003800000 */
.L_x_13269:
[----:B------:R-:W-:Y:S01]  /*a390*/  LOP3.LUT R3, R7, 0x80000000, RZ, 0xc0, !PT ;  /* 0x8000000007037812 */ /* 0x000fe200078ec0ff */
[----:B------:R-:W-:-:S03]  /*a3a0*/  IMAD.MOV.U32 R24, RZ, RZ, R2 ;  /* 0x000000ffff187224 */ /* 0x000fc600078e0002 */
[----:B------:R-:W-:-:S04]  /*a3b0*/  SHF.R.U32.HI R3, RZ, 0x18, R3 ;  /* 0x00000018ff037819 */ /* 0x000fc80000011603 */
[----:B------:R-:W-:-:S05]  /*a3c0*/  LOP3.LUT R3, R0, R3, RZ, 0xfc, !PT ;  /* 0x0000000300037212 */ /* 0x000fca00078efcff */
[----:B------:R1:W-:Y:S01]  /*a3d0*/  STG.E.U8 desc[UR36][R4.64], R3 ;  /* 0x0000000304007986 */ /* 0x0003e2000c101124 */
[----:B------:R-:W-:Y:S05]  /*a3e0*/  BRA `(.L_x_13250) ;  /* 0x0000000400b87947 */ /* 0x000fea0003800000 */
.L_x_13265:
[----:B------:R-:W1:Y:S01]  /*a3f0*/  I2F.S64 R0, R6 ;  /* 0x0000000600007312 */ /* 0x000e620000301400 */
[----:B------:R-:W-:Y:S01]  /*a400*/  IMAD.MOV.U32 R24, RZ, RZ, R2 ;  /* 0x000000ffff187224 */ /* 0x000fe200078e0002 */
[----:B-1----:R-:W-:-:S05]  /*a410*/  F2FP.BF16.F32.PACK_AB R0, RZ, R0 ;  /* 0x00000000ff00723e */ /* 0x002fca00000010ff */
[----:B------:R1:W-:Y:S01]  /*a420*/  STG.E.U16 desc[UR36][R4.64], R0 ;  /* 0x0000000004007986 */ /* 0x0003e2000c101524 */
[----:B------:R-:W-:Y:S05]  /*a430*/  BRA `(.L_x_13250) ;  /* 0x0000000400a47947 */ /* 0x000fea0003800000 */
.L_x_13262:
        /* <DEDUP_REMOVED lines=11> */
.L_x_13274:
        /* <DEDUP_REMOVED lines=17> */
.L_x_13277:
[----:B------:R-:W-:-:S04]  /*a600*/  LOP3.LUT R0, R7, 0x80000000, RZ, 0xc0, !PT ;  /* 0x8000000007007812 */ /* 0x000fc800078ec0ff */
[----:B------:R-:W-:-:S04]  /*a610*/  SHF.R.U32.HI R0, RZ, 0x18, R0 ;  /* 0x00000018ff007819 */ /* 0x000fc80000011600 */
[----:B------:R-:W-:-:S07]  /*a620*/  LOP3.LUT R0, R3, R0, RZ, 0xfc, !PT ;  /* 0x0000000003007212 */ /* 0x000fce00078efcff */
.L_x_13276:
[----:B------:R-:W-:Y:S05]  /*a630*/  BSYNC B0 ;  /* 0x0000000000007941 */ /* 0x000fea0003800000 */
.L_x_13275:
[----:B------:R1:W-:Y:S01]  /*a640*/  STG.E.U8 desc[UR36][R4.64], R0 ;  /* 0x0000000004007986 */ /* 0x0003e2000c101124 */
[----:B------:R-:W-:Y:S01]  /*a650*/  IMAD.MOV.U32 R24, RZ, RZ, R2 ;  /* 0x000000ffff187224 */ /* 0x000fe200078e0002 */
[----:B------:R-:W-:Y:S06]  /*a660*/  BRA `(.L_x_13250) ;  /* 0x0000000400187947 */ /* 0x000fec0003800000 */
.L_x_13273:
        /* <DEDUP_REMOVED lines=17> */
.L_x_13280:
[----:B------:R-:W-:-:S04]  /*a780*/  LOP3.LUT R0, R7, 0x80000000, RZ, 0xc0, !PT ;  /* 0x8000000007007812 */ /* 0x000fc800078ec0ff */
[----:B------:R-:W-:-:S04]  /*a790*/  SHF.R.U32.HI R0, RZ, 0x18, R0 ;  /* 0x00000018ff007819 */ /* 0x000fc80000011600 */
[----:B------:R-:W-:-:S07]  /*a7a0*/  LOP3.LUT R0, R3, R0, RZ, 0xfc, !PT ;  /* 0x0000000003007212 */ /* 0x000fce00078efcff */
.L_x_13279:
[----:B------:R-:W-:Y:S05]  /*a7b0*/  BSYNC B0 ;  /* 0x0000000000007941 */ /* 0x000fea0003800000 */
.L_x_13278:
[----:B------:R1:W-:Y:S01]  /*a7c0*/  STG.E.U8 desc[UR36][R4.64], R0 ;  /* 0x0000000004007986 */ /* 0x0003e2000c101124 */
[----:B------:R-:W-:Y:S01]  /*a7d0*/  IMAD.MOV.U32 R24, RZ, RZ, R2 ;  /* 0x000000ffff187224 */ /* 0x000fe200078e0002 */
[----:B------:R-:W-:Y:S06]  /*a7e0*/  BRA `(.L_x_13250) ;  /* 0x0000000000b87947 */ /* 0x000fec0003800000 */
.L_x_13272:
        /* <DEDUP_REMOVED lines=23> */
.L_x_13255:
        /* <DEDUP_REMOVED lines=16> */
.L_x_13283:
[----:B------:R-:W-:Y:S01]  /*aa60*/  IMAD.MOV.U32 R24, RZ, RZ, R2 ;  /* 0x000000ffff187224 */ /* 0x000fe200078e0002 */
[----:B------:R-:W-:Y:S06]  /*aa70*/  BRA `(.L_x_13250) ;  /* 0x0000000000147947 */ /* 0x000fec0003800000 */
.L_x_13282:
[----:B------:R1:W-:Y:S01]  /*aa80*/  STG.E.64 desc[UR36][R4.64], R6 ;  /* 0x0000000604007986 */ /* 0x0003e2000c101b24 */
[----:B------:R-:W-:Y:S01]  /*aa90*/  IMAD.MOV.U32 R24, RZ, RZ, R2 ;  /* 0x000000ffff187224 */ /* 0x000fe200078e0002 */
[----:B------:R-:W-:Y:S06]  /*aaa0*/  BRA `(.L_x_13250) ;  /* 0x0000000000087947 */ /* 0x000fec0003800000 */
.L_x_13281:
[----:B------:R1:W-:Y:S01]  /*aab0*/  STG.E desc[UR36][R4.64], R6 ;  /* 0x0000000604007986 */ /* 0x0003e2000c101924 */
[----:B------:R-:W-:-:S07]  /*aac0*/  IMAD.MOV.U32 R24, RZ, RZ, R2 ;  /* 0x000000ffff187224 */ /* 0x000fce00078e0002 */
.L_x_13250:
[----:B------:R-:W-:Y:S05]  /*aad0*/  BSYNC B6 ;  /* 0x0000000000067941 */ /* 0x000fea0003800000 */
.L_x_13249:
        /* <DEDUP_REMOVED lines=23> */
.L_x_13289:
[----:B------:R4:W-:Y:S01]  /*ac50*/  STG.E.U8 desc[UR36][R2.64], R16 ;  /* 0x0000001002007986 */ /* 0x0009e2000c101124 */
[----:B------:R-:W-:Y:S05]  /*ac60*/  BRA `(.L_x_13291) ;  /* 0x0000000c004c7947 */ /* 0x000fea0003800000 */
.L_x_13288:
        /* <DEDUP_REMOVED lines=8> */
.L_x_13293:
[----:B------:R3:W-:Y:S01]  /*acf0*/  STG.E desc[UR36][R2.64], R16 ;  /* 0x0000001002007986 */ /* 0x0007e2000c101924 */
[----:B------:R-:W-:Y:S05]  /*ad00*/  BRA `(.L_x_13291) ;  /* 0x0000000c00247947 */ /* 0x000fea0003800000 */
.L_x_13292:
[----:B------:R1:W-:Y:S01]  /*ad10*/  STG.E.U16 desc[UR36][R2.64], R16 ;  /* 0x0000001002007986 */ /* 0x0003e2000c101524 */
[----:B------:R-:W-:Y:S05]  /*ad20*/  BRA `(.L_x_13291) ;  /* 0x0000000c001c7947 */ /* 0x000fea0003800000 */
.L_x_13287:
        /* <DEDUP_REMOVED lines=9> */
.L_x_13295:
[----:B------:R-:W1:Y:S02]  /*adc0*/  I2F.S64 R0, R16 ;  /* 0x0000001000007312 */ /* 0x000e640000301400 */
[----:B-1----:R-:W-:-:S05]  /*add0*/  F2FP.F16.F32.PACK_AB R0, RZ, R0 ;  /* 0x00000000ff00723e */ /* 0x002fca00000000ff */
[----:B------:R1:W-:Y:S01]  /*ade0*/  STG.E.U16 desc[UR36][R2.64], R0 ;  /* 0x0000000002007986 */ /* 0x0003e2000c101524 */
[----:B------:R-:W-:Y:S05]  /*adf0*/  BRA `(.L_x_13291) ;  /* 0x0000000800e87947 */ /* 0x000fea0003800000 */
.L_x_13294:
        /* <DEDUP_REMOVED lines=10> */
.L_x_13297:
[----:B------:R-:W1:Y:S02]  /*aea0*/  I2F.S64 R16, R16 ;  /* 0x0000001000107312 */ /* 0x000e640000301400 */
[----:B-1----:R-:W-:-:S04]  /*aeb0*/  F2FP.F16.F32.PACK_AB R5, RZ, R16 ;  /* 0x00000010ff05723e */ /* 0x002fc800000000ff */
[----:B------:R-:W-:-:S05]  /*aec0*/  PRMT R5, R5, 0x5410, RZ ;  /* 0x0000541005057816 */ /* 0x000fca00000000ff */
[----:B------:R1:W-:Y:S01]  /*aed0*/  STG.E desc[UR36][R2.64], R5 ;  /* 0x0000000502007986 */ /* 0x0003e2000c101924 */
[----:B------:R-:W-:Y:S05]  /*aee0*/  BRA `(.L_x_13291) ;  /* 0x0000000800ac7947 */ /* 0x000fea0003800000 */
.L_x_13296:
[----:B------:R-:W1:Y:S02]  /*aef0*/  I2F.F64.S64 R16, R16 ;  /* 0x0000001000107312 */ /* 0x000e640000301c00 */
[----:B-1----:R1:W-:Y:S01]  /*af00*/  STG.E.64 desc[UR36][R2.64], R16 ;  /* 0x0000001002007986 */ /* 0x0023e2000c101b24 */
[----:B------:R-:W-:Y:S05]  /*af10*/  BRA `(.L_x_13291) ;  /* 0x0000000800a07947 */ /* 0x000fea0003800000 */
.L_x_13286:
        /* <DEDUP_REMOVED lines=13> */
.L_x_13300:
[----:B------:R-:W1:Y:S01]  /*aff0*/  I2F.F64.S64 R4, R16 ;  /* 0x0000001000047312 */ /* 0x000e620000301c00 */
[----:B------:R-:W-:-:S05]  /*b000*/  CS2R R6, SRZ ;  /* 0x0000000000067805 */ /* 0x000fca000001ff00 */
[----:B-1----:R1:W-:Y:S01]  /*b010*/  STG.E.128 desc[UR36][R2.64], R4 ;  /* 0x0000000402007986 */ /* 0x0023e2000c101d24 */
[----:B------:R-:W-:Y:S05]  /*b020*/  BRA `(.L_x_13291) ;  /* 0x00000008005c7947 */ /* 0x000fea0003800000 */
.L_x_13299:
        /* <DEDUP_REMOVED lines=21> */
.L_x_13304:
[----:B------:R-:W-:Y:S05]  /*b180*/  BSYNC B0 ;  /* 0x0000000000007941 */ /* 0x000fea0003800000 */
.L_x_13303:
[----:B------:R-:W-:-:S05]  /*b190*/  LOP3.LUT R5, R0, R5, RZ, 0xfc, !PT ;  /* 0x0000000500057212 */ /* 0x000fca00078efcff */
[----:B------:R1:W-:Y:S01]  /*b1a0*/  STG.E.U8 desc[UR36][R2.64], R5 ;  /* 0x0000000502007986 */ /* 0x0003e2000c101124 */
[----:B------:R-:W-:Y:S05]  /*b1b0*/  BRA `(.L_x_13291) ;  /* 0x0000000400f87947 */ /* 0x000fea0003800000 */
.L_x_13302:
        /* <DEDUP_REMOVED lines=13> */
.L_x_13306:
[----:B------:R-:W-:Y:S01]  /*b290*/  IMAD.MOV.U32 R0, RZ, RZ, 0x7f ;  /* 0x0000007fff007424 */ /* 0x000fe200078e00ff */
[----:B------:R-:W-:-:S04]  /*b2a0*/  ISETP.GT.U32.AND P0, PT, R4, 0x7f800000, PT ;  /* 0x7f8000000400780c */ /* 0x000fc80003f04070 */
[----:B------:R-:W-:-:S09]  /*b2b0*/  SEL R0, R0, 0x7c, P0 ;  /* 0x0000007c00007807 */ /* 0x000fd20000000000 */
.L_x_13307:
[----:B------:R-:W-:Y:S05]  /*b2c0*/  BSYNC B0 ;  /* 0x0000000000007941 */ /* 0x000fea0003800000 */
.L_x_13305:
[----:B------:R-:W-:-:S04]  /*b2d0*/  LOP3.LUT R4, R17, 0x80000000, RZ, 0xc0, !PT ;  /* 0x8000000011047812 */ /* 0x000fc800078ec0ff */
[----:B------:R-:W-:-:S04]  /*b2e0*/  SHF.R.U32.HI R5, RZ, 0x18, R4 ;  /* 0x00000018ff057819 */ /* 0x000fc80000011604 */
[----:B------:R-:W-:-:S05]  /*b2f0*/  LOP3.LUT R5, R0, R5, RZ, 0xfc, !PT ;  /* 0x0000000500057212 */ /* 0x000fca00078efcff */
[----:B------:R1:W-:Y:S01]  /*b300*/  STG.E.U8 desc[UR36][R2.64], R5 ;  /* 0x0000000502007986 */ /* 0x0003e2000c101124 */
[----:B------:R-:W-:Y:S05]  /*b310*/  BRA `(.L_x_13291) ;  /* 0x0000000400a07947 */ /* 0x000fea0003800000 */
.L_x_13301:
[----:B------:R-:W1:Y:S02]  /*b320*/  I2F.S64 R0, R16 ;  /* 0x0000001000007312 */ /* 0x000e640000301400 */
[----:B-1----:R-:W-:-:S05]  /*b330*/  F2FP.BF16.F32.PACK_AB R0, RZ, R0 ;  /* 0x00000000ff00723e */ /* 0x002fca00000010ff */
[----:B------:R1:W-:Y:S01]  /*b340*/  STG.E.U16 desc[UR36][R2.64], R0 ;  /* 0x0000000002007986 */ /* 0x0003e2000c101524 */
[----:B------:R-:W-:Y:S05]  /*b350*/  BRA `(.L_x_13291) ;  /* 0x0000000400907947 */ /* 0x000fea0003800000 */
.L_x_13298:
        /* <DEDUP_REMOVED lines=10> */
.L_x_13310:
        /* <DEDUP_REMOVED lines=17> */
.L_x_13313:
[----:B------:R-:W-:-:S04]  /*b510*/  LOP3.LUT R0, R17, 0x80000000, RZ, 0xc0, !PT ;  /* 0x8000000011007812 */ /* 0x000fc800078ec0ff */
[----:B------:R-:W-:-:S04]  /*b520*/  SHF.R.U32.HI R5, RZ, 0x18, R0 ;  /* 0x00000018ff057819 */ /* 0x000fc80000011600 */
[----:B------:R-:W-:-:S04]  /*b530*/  LOP3.LUT R4, R4, R5, RZ, 0xfc, !PT ;  /* 0x0000000504047212 */ /* 0x000fc800078efcff */
[----:B------:R-:W-:-:S07]  /*b540*/  PRMT R0, R4, 0x7610, R0 ;  /* 0x0000761004007816 */ /* 0x000fce0000000000 */
.L_x_13312:
[----:B------:R-:W-:Y:S05]  /*b550*/  BSYNC B0 ;  /* 0x0000000000007941 */ /* 0x000fea0003800000 */
.L_x_13311:
[----:B------:R1:W-:Y:S01]  /*b560*/  STG.E.U8 desc[UR36][R2.64], R0 ;  /* 0x0000000002007986 */ /* 0x0003e2000c101124 */
[----:B------:R-:W-:Y:S05]  /*b570*/  BRA `(.L_x_13291) ;  /* 0x0000000400087947 */ /* 0x000fea0003800000 */
.L_x_13309:
        /* <DEDUP_REMOVED lines=17> */
.L_x_13316:
[----:B------:R-:W-:-:S04]  /*b690*/  LOP3.LUT R0, R17, 0x80000000, RZ, 0xc0, !PT ;  /* 0x8000000011007812 */ /* 0x000fc800078ec0ff */
[----:B------:R-:W-:-:S04]  /*b6a0*/  SHF.R.U32.HI R5, RZ, 0x18, R0 ;  /* 0x00000018ff057819 */ /* 0x000fc80000011600 */
[----:B------:R-:W-:-:S04]  /*b6b0*/  LOP3.LUT R4, R4, R5, RZ, 0xfc, !PT ;  /* 0x0000000504047212 */ /* 0x000fc800078efcff */
[----:B------:R-:W-:-:S07]  /*b6c0*/  PRMT R0, R4, 0x7610, R0 ;  /* 0x0000761004007816 */ /* 0x000fce0000000000 */
.L_x_13315:
[----:B------:R-:W-:Y:S05]  /*b6d0*/  BSYNC B0 ;  /* 0x0000000000007941 */ /* 0x000fea0003800000 */
.L_x_13314:
[----:B------:R1:W-:Y:S01]  /*b6e0*/  STG.E.U8 desc[UR36][R2.64], R0 ;  /* 0x0000000002007986 */ /* 0x0003e2000c101124 */
[----:B------:R-:W-:Y:S05]  /*b6f0*/  BRA `(.L_x_13291) ;  /* 0x0000000000a87947 */ /* 0x000fea0003800000 */
.L_x_13308:
        /* <DEDUP_REMOVED lines=22> */
.L_x_13290:
        /* <DEDUP_REMOVED lines=16> */
.L_x_13319:
[----:B------:R-:W-:Y:S05]  /*b960*/  BRA `(.L_x_13291) ;  /* 0x00000000000c7947 */ /* 0x000fea0003800000 */
.L_x_13318:
[----:B------:R1:W-:Y:S01]  /*b970*/  STG.E.64 desc[UR36][R2.64], R16 ;  /* 0x0000001002007986 */ /* 0x0003e2000c101b24 */
[----:B------:R-:W-:Y:S05]  /*b980*/  BRA `(.L_x_13291) ;  /* 0x0000000000047947 */ /* 0x000fea0003800000 */
.L_x_13317:
[----:B------:R1:W-:Y:S02]  /*b990*/  STG.E desc[UR36][R2.64], R16 ;  /* 0x0000001002007986 */ /* 0x0003e4000c101924 */
.L_x_13291:
        /* <DEDUP_REMOVED lines=23> */
.L_x_13323:
[----:B------:R1:W-:Y:S01]  /*bb10*/  STG.E.U8 desc[UR36][R2.64], R18 ;  /* 0x0000001202007986 */ /* 0x0003e2000c101124 */
[----:B------:R-:W-:Y:S05]  /*bb20*/  BRA `(.L_x_13325) ;  /* 0x0000000c004c7947 */ /* 0x000fea0003800000 */
.L_x_13322:
        /* <DEDUP_REMOVED lines=8> */
.L_x_13327:
[----:B------:R1:W-:Y:S01]  /*bbb0*/  STG.E desc[UR36][R2.64], R18 ;  /* 0x0000001202007986 */ /* 0x0003e2000c101924 */
[----:B------:R-:W-:Y:S05]  /*bbc0*/  BRA `(.L_x_13325) ;  /* 0x0000000c00247947 */ /* 0x000fea0003800000 */
.L_x_13326:
[----:B------:R1:W-:Y:S01]  /*bbd0*/  STG.E.U16 desc[UR36][R2.64], R18 ;  /* 0x0000001202007986 */ /* 0x0003e2000c101524 */
[----:B------:R-:W-:Y:S05]  /*bbe0*/  BRA `(.L_x_13325) ;  /* 0x0000000c001c7947 */ /* 0x000fea0003800000 */
.L_x_13321:
        /* <DEDUP_REMOVED lines=9> */
.L_x_13329:
[----:B------:R-:W1:Y:S02]  /*bc80*/  I2F.S64 R0, R18 ;  /* 0x0000001200007312 */ /* 0x000e640000301400 */
[----:B-1----:R-:W-:-:S05]  /*bc90*/  F2FP.F16.F32.PACK_AB R0, RZ, R0 ;  /* 0x00000000ff00723e */ /* 0x002fca00000000ff */
[----:B------:R1:W-:Y:S01]  /*bca0*/  STG.E.U16 desc[UR36][R2.64], R0 ;  /* 0x0000000002007986 */ /* 0x0003e2000c101524 */
[----:B------:R-:W-:Y:S05]  /*bcb0*/  BRA `(.L_x_13325) ;  /* 0x0000000800e87947 */ /* 0x000fea0003800000 */
.L_x_13328:
        /* <DEDUP_REMOVED lines=10> */
.L_x_13331:
[----:B------:R-:W1:Y:S02]  /*bd60*/  I2F.S64 R18, R18 ;  /* 0x0000001200127312 */ /* 0x000e640000301400 */
[----:B-1----:R-:W-:-:S04]  /*bd70*/  F2FP.F16.F32.PACK_AB R5, RZ, R18 ;  /* 0x00000012ff05723e */ /* 0x002fc800000000ff */
[----:B------:R-:W-:-:S05]  /*bd80*/  PRMT R5, R5, 0x5410, RZ ;  /* 0x0000541005057816 */ /* 0x000fca00000000ff */
[----:B------:R1:W-:Y:S01]  /*bd90*/  STG.E desc[UR36][R2.64], R5 ;  /* 0x0000000502007986 */ /* 0x0003e2000c101924 */
[----:B------:R-:W-:Y:S05]  /*bda0*/  BRA `(.L_x_13325) ;  /* 0x0000000800ac7947 */ /* 0x000fea0003800000 */
.L_x_13330:
[----:B------:R-:W1:Y:S02]  /*bdb0*/  I2F.F64.S64 R18, R18 ;  /* 0x0000001200127312 */ /* 0x000e640000301c00 */
[----:B-1----:R1:W-:Y:S01]  /*bdc0*/  STG.E.64 desc[UR36][R2.64], R18 ;  /* 0x0000001202007986 */ /* 0x0023e2000c101b24 */
[----:B------:R-:W-:Y:S05]  /*bdd0*/  BRA `(.L_x_13325) ;  /* 0x0000000800a07947 */ /* 0x000fea0003800000 */
.L_x_13320:
        /* <DEDUP_REMOVED lines=13> */
.L_x_13334:
[----:B------:R-:W1:Y:S01]  /*beb0*/  I2F.F64.S64 R4, R18 ;  /* 0x0000001200047312 */ /* 0x000e620000301c00 */
[----:B------:R-:W-:-:S05]  /*bec0*/  CS2R R6, SRZ ;  /* 0x0000000000067805 */ /* 0x000fca000001ff00 */
[----:B-1----:R1:W-:Y:S01]  /*bed0*/  STG.E.128 desc[UR36][R2.64], R4 ;  /* 0x0000000402007986 */ /* 0x0023e2000c101d24 */
[----:B------:R-:W-:Y:S05]  /*bee0*/  BRA `(.L_x_13325) ;  /* 0x00000008005c7947 */ /* 0x000fea0003800000 */
.L_x_13333:
        /* <DEDUP_REMOVED lines=21> */
.L_x_13338:
[----:B------:R-:W-:Y:S05]  /*c040*/  BSYNC B0 ;  /* 0x0000000000007941 */ /* 0x000fea0003800000 */
.L_x_13337:
[----:B------:R-:W-:-:S05]  /*c050*/  LOP3.LUT R5, R0, R5, RZ, 0xfc, !PT ;  /* 0x0000000500057212 */ /* 0x000fca00078efcff */
[----:B------:R1:W-:Y:S01]  /*c060*/  STG.E.U8 desc[UR36][R2.64], R5 ;  /* 0x0000000502007986 */ /* 0x0003e2000c101124 */
[----:B------:R-:W-:Y:S05]  /*c070*/  BRA `(.L_x_13325) ;  /* 0x0000000400f87947 */ /* 0x000fea0003800000 */
.L_x_13336:
        /* <DEDUP_REMOVED lines=13> */
.L_x_13340:
[----:B------:R-:W-:Y:S01]  /*c150*/  IMAD.MOV.U32 R0, RZ, RZ, 0x7f ;  /* 0x0000007fff007424 */ /* 0x000fe200078e00ff */
[----:B------:R-:W-:-:S04]  /*c160*/  ISETP.GT.U32.AND P0, PT, R4, 0x7f800000, PT ;  /* 0x7f8000000400780c */ /* 0x000fc80003f04070 */
[----:B------:R-:W-:-:S09]  /*c170*/  SEL R0, R0, 0x7c, P0 ;  /* 0x0000007c00007807 */ /* 0x000fd20000000000 */
.L_x_13341:
[----:B------:R-:W-:Y:S05]  /*c180*/  BSYNC B0 ;  /* 0x0000000000007941 */ /* 0x000fea0003800000 */
.L_x_13339:
[----:B------:R-:W-:-:S04]  /*c190*/  LOP3.LUT R4, R19, 0x80000000, RZ, 0xc0, !PT ;  /* 0x8000000013047812 */ /* 0x000fc800078ec0ff */
[----:B------:R-:W-:-:S04]  /*c1a0*/  SHF.R.U32.HI R5, RZ, 0x18, R4 ;  /* 0x00000018ff057819 */ /* 0x000fc80000011604 */
[----:B------:R-:W-:-:S05]  /*c1b0*/  LOP3.LUT R5, R0, R5, RZ, 0xfc, !PT ;  /* 0x0000000500057212 */ /* 0x000fca00078efcff */
[----:B------:R1:W-:Y:S01]  /*c1c0*/  STG.E.U8 desc[UR36][R2.64], R5 ;  /* 0x0000000502007986 */ /* 0x0003e2000c101124 */
[----:B------:R-:W-:Y:S05]  /*c1d0*/  BRA `(.L_x_13325) ;  /* 0x0000000400a07947 */ /* 0x000fea0003800000 */
.L_x_13335:
[----:B------:R-:W1:Y:S02]  /*c1e0*/  I2F.S64 R0, R18 ;  /* 0x0000001200007312 */ /* 0x000e640000301400 */
[----:B-1----:R-:W-:-:S05]  /*c1f0*/  F2FP.BF16.F32.PACK_AB R0, RZ, R0 ;  /* 0x00000000ff00723e */ /* 0x002fca00000010ff */
[----:B------:R1:W-:Y:S01]  /*c200*/  STG.E.U16 desc[UR36][R2.64], R0 ;  /* 0x0000000002007986 */ /* 0x0003e2000c101524 */
[----:B------:R-:W-:Y:S05]  /*c210*/  BRA `(.L_x_13325) ;  /* 0x0000000400907947 */ /* 0x000fea0003800000 */
.L_x_13332:
        /* <DEDUP_REMOVED lines=10> */
.L_x_13344:
        /* <DEDUP_REMOVED lines=17> */
.L_x_13347:
[----:B------:R-:W-:-:S04]  /*c3d0*/  LOP3.LUT R0, R19, 0x80000000, RZ, 0xc0, !PT ;  /* 0x8000000013007812 */ /* 0x000fc800078ec0ff */
[----:B------:R-:W-:-:S04]  /*c3e0*/  SHF.R.U32.HI R5, RZ, 0x18, R0 ;  /* 0x00000018ff057819 */ /* 0x000fc80000011600 */
[----:B------:R-:W-:-:S04]  /*c3f0*/  LOP3.LUT R4, R4, R5, RZ, 0xfc, !PT ;  /* 0x0000000504047212 */ /* 0x000fc800078efcff */
[----:B------:R-:W-:-:S07]  /*c400*/  PRMT R0, R4, 0x7610, R0 ;  /* 0x0000761004007816 */ /* 0x000fce0000000000 */
.L_x_13346:
[----:B------:R-:W-:Y:S05]  /*c410*/  BSYNC B0 ;  /* 0x0000000000007941 */ /* 0x000fea0003800000 */
.L_x_13345:
[----:B------:R1:W-:Y:S01]  /*c420*/  STG.E.U8 desc[UR36][R2.64], R0 ;  /* 0x0000000002007986 */ /* 0x0003e2000c101124 */
[----:B------:R-:W-:Y:S05]  /*c430*/  BRA `(.L_x_13325) ;  /* 0x0000000400087947 */ /* 0x000fea0003800000 */
.L_x_13343:
        /* <DEDUP_REMOVED lines=17> */
.L_x_13350:
[----:B------:R-:W-:-:S04]  /*c550*/  LOP3.LUT R0, R19, 0x80000000, RZ, 0xc0, !PT ;  /* 0x8000000013007812 */ /* 0x000fc800078ec0ff */
[----:B------:R-:W-:-:S04]  /*c560*/  SHF.R.U32.HI R5, RZ, 0x18, R0 ;  /* 0x00000018ff057819 */ /* 0x000fc80000011600 */
[----:B------:R-:W-:-:S04]  /*c570*/  LOP3.LUT R4, R4, R5, RZ, 0xfc, !PT ;  /* 0x0000000504047212 */ /* 0x000fc800078efcff */
[----:B------:R-:W-:-:S07]  /*c580*/  PRMT R0, R4, 0x7610, R0 ;  /* 0x0000761004007816 */ /* 0x000fce0000000000 */
.L_x_13349:
[----:B------:R-:W-:Y:S05]  /*c590*/  BSYNC B0 ;  /* 0x0000000000007941 */ /* 0x000fea0003800000 */
.L_x_13348:
[----:B------:R4:W-:Y:S01]  /*c5a0*/  STG.E.U8 desc[UR36][R2.64], R0 ;  /* 0x0000000002007986 */ /* 0x0009e2000c101124 */
[----:B------:R-:W-:Y:S05]  /*c5b0*/  BRA `(.L_x_13325) ;  /* 0x0000000000a87947 */ /* 0x000fea0003800000 */
.L_x_13342:
        /* <DEDUP_REMOVED lines=22> */
.L_x_13324:
        /* <DEDUP_REMOVED lines=16> */
.L_x_13353:
[----:B------:R-:W-:Y:S05]  /*c820*/  BRA `(.L_x_13325) ;  /* 0x00000000000c7947 */ /* 0x000fea0003800000 */
.L_x_13352:
[----:B------:R3:W-:Y:S01]  /*c830*/  STG.E.64 desc[UR36][R2.64], R18 ;  /* 0x0000001202007986 */ /* 0x0007e2000c101b24 */
[----:B------:R-:W-:Y:S05]  /*c840*/  BRA `(.L_x_13325) ;  /* 0x0000000000047947 */ /* 0x000fea0003800000 */
.L_x_13351:
[----:B------:R1:W-:Y:S02]  /*c850*/  STG.E desc[UR36][R2.64], R18 ;  /* 0x0000001202007986 */ /* 0x0003e4000c101924 */
.L_x_13325:
[----:B------:R-:W-:-:S07]  /*c860*/  VIADD R24, R24, 0x80 ;  /* 0x0000008018187836 */ /* 0x000fce0000000000 */
.L_x_13285:
[----:B------:R-:W-:Y:S05]  /*c870*/  BSYNC B6 ;  /* 0x0000000000067941 */ /* 0x000fea0003800000 */
.L_x_13284:
        /* <DEDUP_REMOVED lines=21> */
.L_x_13357:
[----:B------:R-:W-:Y:S01]  /*c9d0*/  STG.E.U8 desc[UR36][R2.64], R22 ;  /* 0x0000001602007986 */ /* 0x000fe2000c101124 */
[----:B------:R-:W-:Y:S05]  /*c9e0*/  EXIT ;  /* 0x000000000000794d */ /* 0x000fea0003800000 */
.L_x_13356:
        /* <DEDUP_REMOVED lines=8> */
.L_x_13360:
[----:B------:R-:W-:Y:S01]  /*ca70*/  STG.E desc[UR36][R2.64], R22 ;  /* 0x0000001602007986 */ /* 0x000fe2000c101924 */
[----:B------:R-:W-:Y:S05]  /*ca80*/  EXIT ;  /* 0x000000000000794d */ /* 0x000fea0003800000 */
.L_x_13359:
[----:B------:R-:W-:Y:S01]  /*ca90*/  STG.E.U16 desc[UR36][R2.64], R22 ;  /* 0x0000001602007986 */ /* 0x000fe2000c101524 */
[----:B------:R-:W-:Y:S05]  /*caa0*/  EXIT ;  /* 0x000000000000794d */ /* 0x000fea0003800000 */
.L_x_13355:
        /* <DEDUP_REMOVED lines=9> */
.L_x_13362:
[----:B------:R-:W1:Y:S02]  /*cb40*/  I2F.S64 R0, R22 ;  /* 0x0000001600007312 */ /* 0x000e640000301400 */
[----:B-1----:R-:W-:-:S05]  /*cb50*/  F2FP.F16.F32.PACK_AB R0, RZ, R0 ;  /* 0x00000000ff00723e */ /* 0x002fca00000000ff */
[----:B------:R-:W-:Y:S01]  /*cb60*/  STG.E.U16 desc[UR36][R2.64], R0 ;  /* 0x0000000002007986 */ /* 0x000fe2000c101524 */
[----:B------:R-:W-:Y:S05]  /*cb70*/  EXIT ;  /* 0x000000000000794d */ /* 0x000fea0003800000 */
.L_x_13361:
        /* <DEDUP_REMOVED lines=10> */
.L_x_13364:
[----:B------:R-:W1:Y:S02]  /*cc20*/  I2F.S64 R22, R22 ;  /* 0x0000001600167312 */ /* 0x000e640000301400 */
[----:B-1----:R-:W-:-:S04]  /*cc30*/  F2FP.F16.F32.PACK_AB R5, RZ, R22 ;  /* 0x00000016ff05723e */ /* 0x002fc800000000ff */
[----:B------:R-:W-:-:S05]  /*cc40*/  PRMT R5, R5, 0x5410, RZ ;  /* 0x0000541005057816 */ /* 0x000fca00000000ff */
[----:B------:R-:W-:Y:S01]  /*cc50*/  STG.E desc[UR36][R2.64], R5 ;  /* 0x0000000502007986 */ /* 0x000fe2000c101924 */
[----:B------:R-:W-:Y:S05]  /*cc60*/  EXIT ;  /* 0x000000000000794d */ /* 0x000fea0003800000 */
.L_x_13363:
[----:B------:R-:W1:Y:S02]  /*cc70*/  I2F.F64.S64 R22, R22 ;  /* 0x0000001600167312 */ /* 0x000e640000301c00 */
[----:B-1----:R-:W-:Y:S01]  /*cc80*/  STG.E.64 desc[UR36][R2.64], R22 ;  /* 0x0000001602007986 */ /* 0x002fe2000c101b24 */
[----:B------:R-:W-:Y:S05]  /*cc90*/  EXIT ;  /* 0x000000000000794d */ /* 0x000fea0003800000 */
.L_x_13354:
        /* <DEDUP_REMOVED lines=13> */
.L_x_13367:
[----:B------:R-:W1:Y:S01]  /*cd70*/  I2F.F64.S64 R4, R22 ;  /* 0x0000001600047312 */ /* 0x000e620000301c00 */
[----:B------:R-:W-:-:S05]  /*cd80*/  CS2R R6, SRZ ;  /* 0x0000000000067805 */ /* 0x000fca000001ff00 */
[----:B-1----:R-:W-:Y:S01]  /*cd90*/  STG.E.128 desc[UR36][R2.64], R4 ;  /* 0x0000000402007986 */ /* 0x002fe2000c101d24 */
[----:B------:R-:W-:Y:S05]  /*cda0*/  EXIT ;  /* 0x000000000000794d */ /* 0x000fea0003800000 */
.L_x_13366:
        /* <DEDUP_REMOVED lines=21> */
.L_x_13371:
[----:B------:R-:W-:Y:S05]  /*cf00*/  BSYNC B0 ;  /* 0x0000000000007941 */ /* 0x000fea0003800000 */
.L_x_13370:
[----:B------:R-:W-:-:S05]  /*cf10*/  LOP3.LUT R5, R0, R5, RZ, 0xfc, !PT ;  /* 0x0000000500057212 */ /* 0x000fca00078efcff */
[----:B------:R-:W-:Y:S01]  /*cf20*/  STG.E.U8 desc[UR36][R2.64], R5 ;  /* 0x0000000502007986 */ /* 0x000fe2000c101124 */
[----:B------:R-:W-:Y:S05]  /*cf30*/  EXIT ;  /* 0x000000000000794d */ /* 0x000fea0003800000 */
.L_x_13369:
        /* <DEDUP_REMOVED lines=13> */
.L_x_13373:
[----:B------:R-:W-:Y:S01]  /*d010*/  HFMA2.MMA R0, -RZ, RZ, 0, 7.569789886474609375e-06 ;  /* 0x0000007fff007435 */ /* 0x000fe200000001ff */
[----:B------:R-:W-:-:S09]  /*d020*/  ISETP.GT.U32.AND P0, PT, R4, 0x7f800000, PT ;  /* 0x7f8000000400780c */ /* 0x000fd20003f04070 */
[----:B------:R-:W-:-:S07]  /*d030*/  SEL R0, R0, 0x7c, P0 ;  /* 0x0000007c00007807 */ /* 0x000fce0000000000 */
.L_x_13374:
[----:B------:R-:W-:Y:S05]  /*d040*/  BSYNC B0 ;  /* 0x0000000000007941 */ /* 0x000fea0003800000 */
.L_x_13372:
[----:B------:R-:W-:-:S04]  /*d050*/  LOP3.LUT R4, R23, 0x80000000, RZ, 0xc0, !PT ;  /* 0x8000000017047812 */ /* 0x000fc800078ec0ff */
[----:B------:R-:W-:-:S04]  /*d060*/  SHF.R.U32.HI R5, RZ, 0x18, R4 ;  /* 0x00000018ff057819 */ /* 0x000fc80000011604 */
[----:B------:R-:W-:-:S05]  /*d070*/  LOP3.LUT R5, R0, R5, RZ, 0xfc, !PT ;  /* 0x0000000500057212 */ /* 0x000fca00078efcff */
[----:B------:R-:W-:Y:S01]  /*d080*/  STG.E.U8 desc[UR36][R2.64], R5 ;  /* 0x0000000502007986 */ /* 0x000fe2000c101124 */
[----:B------:R-:W-:Y:S05]  /*d090*/  EXIT ;  /* 0x000000000000794d */ /* 0x000fea0003800000 */
.L_x_13368:
[----:B------:R-:W1:Y:S02]  /*d0a0*/  I2F.S64 R0, R22 ;  /* 0x0000001600007312 */ /* 0x000e640000301400 */
[----:B-1----:R-:W-:-:S05]  /*d0b0*/  F2FP.BF16.F32.PACK_AB R0, RZ, R0 ;  /* 0x00000000ff00723e */ /* 0x002fca00000010ff */
[----:B------:R-:W-:Y:S01]  /*d0c0*/  STG.E.U16 desc[UR36][R2.64], R0 ;  /* 0x0000000002007986 */ /* 0x000fe2000c101524 */
[----:B------:R-:W-:Y:S05]  /*d0d0*/  EXIT ;  /* 0x000000000000794d */ /* 0x000fea0003800000 */
.L_x_13365:
        /* <DEDUP_REMOVED lines=10> */
.L_x_13377:
        /* <DEDUP_REMOVED lines=17> */
.L_x_13380:
[----:B------:R-:W-:-:S04]  /*d290*/  LOP3.LUT R0, R23, 0x80000000, RZ, 0xc0, !PT ;  /* 0x8000000017007812 */ /* 0x000fc800078ec0ff */
[----:B------:R-:W-:-:S04]  /*d2a0*/  SHF.R.U32.HI R5, RZ, 0x18, R0 ;  /* 0x00000018ff057819 */ /* 0x000fc80000011600 */
[----:B------:R-:W-:-:S04]  /*d2b0*/  LOP3.LUT R4, R4, R5, RZ, 0xfc, !PT ;  /* 0x0000000504047212 */ /* 0x000fc800078efcff */
[----:B------:R-:W-:-:S07]  /*d2c0*/  PRMT R0, R4, 0x7610, R0 ;  /* 0x0000761004007816 */ /* 0x000fce0000000000 */
.L_x_13379:
[----:B------:R-:W-:Y:S05]  /*d2d0*/  BSYNC B0 ;  /* 0x0000000000007941 */ /* 0x000fea0003800000 */
.L_x_13378:
[----:B------:R-:W-:Y:S01]  /*d2e0*/  STG.E.U8 desc[UR36][R2.64], R0 ;  /* 0x0000000002007986 */ /* 0x000fe2000c101124 */
[----:B------:R-:W-:Y:S05]  /*d2f0*/  EXIT ;  /* 0x000000000000794d */ /* 0x000fea0003800000 */
.L_x_13376:
        /* <DEDUP_REMOVED lines=17> */
.L_x_13383:
[----:B------:R-:W-:-:S04]  /*d410*/  LOP3.LUT R0, R23, 0x80000000, RZ, 0xc0, !PT ;  /* 0x8000000017007812 */ /* 0x000fc800078ec0ff */
[----:B------:R-:W-:-:S04]  /*d420*/  SHF.R.U32.HI R5, RZ, 0x18, R0 ;  /* 0x00000018ff057819 */ /* 0x000fc80000011600 */
[----:B------:R-:W-:-:S04]  /*d430*/  LOP3.LUT R4, R4, R5, RZ, 0xfc, !PT ;  /* 0x0000000504047212 */ /* 0x000fc800078efcff */
[----:B------:R-:W-:-:S07]  /*d440*/  PRMT R0, R4, 0x7610, R0 ;  /* 0x0000761004007816 */ /* 0x000fce0000000000 */
.L_x_13382:
[----:B------:R-:W-:Y:S05]  /*d450*/  BSYNC B0 ;  /* 0x0000000000007941 */ /* 0x000fea0003800000 */
.L_x_13381:
[----:B------:R-:W-:Y:S01]  /*d460*/  STG.E.U8 desc[UR36][R2.64], R0 ;  /* 0x0000000002007986 */ /* 0x000fe2000c101124 */
[----:B------:R-:W-:Y:S05]  /*d470*/  EXIT ;  /* 0x000000000000794d */ /* 0x000fea0003800000 */
.L_x_13375:
        /* <DEDUP_REMOVED lines=22> */
.L_x_13358:
        /* <DEDUP_REMOVED lines=16> */
.L_x_13386:
[----:B------:R-:W-:Y:S05]  /*d6e0*/  EXIT ;  /* 0x000000000000794d */ /* 0x000fea0003800000 */
.L_x_13385:
[----:B------:R-:W-:Y:S01]  /*d6f0*/  STG.E.64 desc[UR36][R2.64], R22 ;  /* 0x0000001602007986 */ /* 0x000fe2000c101b24 */
[----:B------:R-:W-:Y:S05]  /*d700*/  EXIT ;  /* 0x000000000000794d */ /* 0x000fea0003800000 */
.L_x_13384:
[----:B------:R-:W-:Y:S01]  /*d710*/  STG.E desc[UR36][R2.64], R22 ;  /* 0x0000001602007986 */ /* 0x000fe2000c101924 */
[----:B------:R-:W-:Y:S05]  /*d720*/  EXIT ;  /* 0x000000000000794d */ /* 0x000fea0003800000 */
.L_x_13387:
        /* <DEDUP_REMOVED lines=13> */
.L_x_18614:


//--------------------- .text._ZN2at6native18elementwise_kernelILi128ELi2EZNS0_22gpu_kernel_impl_nocastIZZNS0_73_GLOBAL__N__c8866d80_35_SparseBinaryOpIntersectionKernel_cu_f5210f67_363642_sparse_binary_op_intersection_kernel_implINS3_18CUDAKernelLauncherENS3_36CUDAValueSelectionIntersectionKernelINS3_9RhsProjOpEEElLl8EEEvRNS_6TensorERKS9_SC_RKSt6vectorIlSaIlEERKSt8optionalIS9_ESL_bbENKUlvE1_clEvEUllE_EEvRNS_18TensorIteratorBaseERKT_EUliE_EEviT1_ --------------------------
	.section	.text._ZN2at6native18elementwise_kernelILi128ELi2EZNS0_22gpu_kernel_impl_nocastIZZNS0_73_GLOBAL__N__c8866d80_35_SparseBinaryOpIntersectionKernel_cu_f5210f67_363642_sparse_binary_op_intersection_kernel_implINS3_18CUDAKernelLauncherENS3_36CUDAValueSelectionIntersectionKernelINS3_9RhsProjOpEEElLl8EEEvRNS_6TensorERKS9_SC_RKSt6vectorIlSaIlEERKSt8optionalIS9_ESL_bbENKUlvE1_clEvEUllE_EEvRNS_18TensorIteratorBaseERKT_EUliE_EEviT1_,"ax",@progbits
	.align	128
        .global         _ZN2at6native18elementwise_kernelILi128ELi2EZNS0_22gpu_kernel_impl_nocastIZZNS0_73_GLOBAL__N__c8866d80_35_SparseBinaryOpIntersectionKernel_cu_f5210f67_363642_sparse_binary_op_intersection_kernel_implINS3_18CUDAKernelLauncherENS3_36CUDAValueSelectionIntersectionKernelINS3_9RhsProjOpEEElLl8EEEvRNS_6TensorERKS9_SC_RKSt6vectorIlSaIlEERKSt8optionalIS9_ESL_bbENKUlvE1_clEvEUllE_EEvRNS_18TensorIteratorBaseERKT_EUliE_EEviT1_
        .type           _ZN2at6native18elementwise_kernelILi128ELi2EZNS0_22gpu_kernel_impl_nocastIZZNS0_73_GLOBAL__N__c8866d80_35_SparseBinaryOpIntersectionKernel_cu_f5210f67_363642_sparse_binary_op_intersection_kernel_implINS3_18CUDAKernelLauncherENS3_36CUDAValueSelectionIntersectionKernelINS3_9RhsProjOpEEElLl8EEEvRNS_6TensorERKS9_SC_RKSt6vectorIlSaIlEERKSt8optionalIS9_ESL_bbENKUlvE1_clEvEUllE_EEvRNS_18TensorIteratorBaseERKT_EUliE_EEviT1_,@function
        .size           _ZN2at6native18elementwise_kernelILi128ELi2EZNS0_22gpu_kernel_impl_nocastIZZNS0_73_GLOBAL__N__c8866d80_35_SparseBinaryOpIntersectionKernel_cu_f5210f67_363642_sparse_binary_op_intersection_kernel_implINS3_18CUDAKernelLauncherENS3_36CUDAValueSelectionIntersectionKernelINS3_9RhsProjOpEEElLl8EEEvRNS_6TensorERKS9_SC_RKSt6vectorIlSaIlEERKSt8optionalIS9_ESL_bbENKUlvE1_clEvEUllE_EEvRNS_18TensorIteratorBaseERKT_EUliE_EEviT1_,(.L_x_18615 - _ZN2at6native18elementwise_kernelILi128ELi2EZNS0_22gpu_kernel_impl_nocastIZZNS0_73_GLOBAL__N__c8866d80_35_SparseBinaryOpIntersectionKernel_cu_f5210f67_363642_sparse_binary_op_intersection_kernel_implINS3_18CUDAKernelLauncherENS3_36CUDAValueSelectionIntersectionKernelINS3_9RhsProjOpEEElLl8EEEvRNS_6TensorERKS9_SC_RKSt6vectorIlSaIlEERKSt8optionalIS9_ESL_bbENKUlvE1_clEvEUllE_EEvRNS_18TensorIteratorBaseERKT_EUliE_EEviT1_)
        .other          _ZN2at6native18elementwise_kernelILi128ELi2EZNS0_22gpu_kernel_impl_nocastIZZNS0_73_GLOBAL__N__c8866d80_35_SparseBinaryOpIntersectionKernel_cu_f5210f67_363642_sparse_binary_op_intersection_kernel_implINS3_18CUDAKernelLauncherENS3_36CUDAValueSelectionIntersectionKernelINS3_9RhsProjOpEEElLl8EEEvRNS_6TensorERKS9_SC_RKSt6vectorIlSaIlEERKSt8optionalIS9_ESL_bbENKUlvE1_clEvEUllE_EEvRNS_18TensorIteratorBaseERKT_EUliE_EEviT1_,@"STO_CUDA_ENTRY STV_DEFAULT"
_ZN2at6native18elementwise_kernelILi128ELi2EZNS0_22gpu_kernel_impl_nocastIZZNS0_73_GLOBAL__N__c8866d80_35_SparseBinaryOpIntersectionKernel_cu_f5210f67_363642_sparse_binary_op_intersection_kernel_implINS3_18CUDAKernelLauncherENS3_36CUDAValueSelectionIntersectionKernelINS3_9RhsProjOpEEElLl8EEEvRNS_6TensorERKS9_SC_RKSt6vectorIlSaIlEERKSt8optionalIS9_ESL_bbENKUlvE1_clEvEUllE_EEvRNS_18TensorIteratorBaseERKT_EUliE_EEviT1_:
.text._ZN2at6native18elementwise_kernelILi128ELi2EZNS0_22gpu_kernel_impl_nocastIZZNS0_73_GLOBAL__N__c8866d80_35_SparseBinaryOpIntersectionKernel_cu_f5210f67_363642_sparse_binary_op_intersection_kernel_implINS3_18CUDAKernelLauncherENS3_36CUDAValueSelectionIntersectionKernelINS3_9RhsProjOpEEElLl8EEEvRNS_6TensorERKS9_SC_RKSt6vectorIlSaIlEERKSt8optionalIS9_ESL_bbENKUlvE1_clEvEUllE_EEvRNS_18TensorIteratorBaseERKT_EUliE_EEviT1_:
        /* <DEDUP_REMOVED lines=315> */
.L_x_13390:
        /* <DEDUP_REMOVED lines=34> */
.L_x_13393:
        /* <DEDUP_REMOVED lines=42> */
.L_x_13392:
        /* <DEDUP_REMOVED lines=40> */
.L_x_13391:
[----:B------:R-:W-:Y:S01]  /*1af0*/  ULDC.64 UR4, c[0x0][0x410] ;  /* 0x0001040000047ab9 */ /* 0x000fe20000000a00 */
[----:B------:R-:W-:Y:S02]  /*1b00*/  IADD3 R3, R3, 0x80, RZ ;  /* 0x0000008003037810 */ /* 0x000fe40007ffe0ff */
[----:B------:R-:W-:-:S05]  /*1b10*/  IADD3 R4, P0, R4, UR4, RZ ;  /* 0x0000000404047c10 */ /* 0x000fca000ff1e0ff */
[----:B------:R-:W-:-:S05]  /*1b20*/  IMAD.X R5, RZ, RZ, UR5, P0 ;  /* 0x00000005ff057e24 */ /* 0x000fca00080e06ff */
[----:B------:R0:W-:Y:S03]  /*1b30*/  STG.E.64 desc[UR8][R4.64], R28 ;  /* 0x0000001c04007986 */ /* 0x0001e6000c101b08 */
.L_x_13389:
[----:B------:R-:W-:Y:S05]  /*1b40*/  BSYNC B0 ;  /* 0x0000000000007941 */ /* 0x000fea0003800000 */
.L_x_13388:
        /* <DEDUP_REMOVED lines=305> */
.L_x_13394:
        /* <DEDUP_REMOVED lines=40> */
.L_x_13397:
        /* <DEDUP_REMOVED lines=42> */
.L_x_13396:
        /* <DEDUP_REMOVED lines=39> */
.L_x_13395:
[----:B------:R-:W-:Y:S01]  /*35f0*/  STG.E.64 desc[UR8][R4.64], R26 ;  /* 0x0000001a04007986 */ /* 0x000fe2000c101b08 */
[----:B------:R-:W-:Y:S05]  /*3600*/  EXIT ;  /* 0x000000000000794d */ /* 0x000fea0003800000 */
.L_x_13398:
        /* <DEDUP_REMOVED lines=15> */
.L_x_18615:


//--------------------- .text._ZN2at6native27unrolled_elementwise_kernelIZZNS0_73_GLOBAL__N__c8866d80_35_SparseBinaryOpIntersectionKernel_cu_f5210f67_363642_sparse_binary_op_intersection_kernel_implINS2_18CUDAKernelLauncherENS2_36CUDAValueSelectionIntersectionKernelINS2_9RhsProjOpEEElLl8EEEvRNS_6TensorERKS8_SB_RKSt6vectorIlSaIlEERKSt8optionalIS8_ESK_bbENKUlvE1_clEvEUllE_St5arrayIPcLm2EELi4E23TrivialOffsetCalculatorILi1EjESR_NS0_6memory15LoadWithoutCastENSS_16StoreWithoutCastEEEviT_T0_T2_T3_T4_T5_ --------------------------
	.section	.text._ZN2at6native27unrolled_elementwise_kernelIZZNS0_73_GLOBAL__N__c8866d80_35_SparseBinaryOpIntersectionKernel_cu_f5210f67_363642_sparse_binary_op_intersection_kernel_implINS2_18CUDAKernelLauncherENS2_36CUDAValueSelectionIntersectionKernelINS2_9RhsProjOpEEElLl8EEEvRNS_6TensorERKS8_SB_RKSt6vectorIlSaIlEERKSt8optionalIS8_ESK_bbENKUlvE1_clEvEUllE_St5arrayIPcLm2EELi4E23TrivialOffsetCalculatorILi1EjESR_NS0_6memory15LoadWithoutCastENSS_16StoreWithoutCastEEEviT_T0_T2_T3_T4_T5_,"ax",@progbits
	.align	128
        .global         _ZN2at6native27unrolled_elementwise_kernelIZZNS0_73_GLOBAL__N__c8866d80_35_SparseBinaryOpIntersectionKernel_cu_f5210f67_363642_sparse_binary_op_intersection_kernel_implINS2_18CUDAKernelLauncherENS2_36CUDAValueSelectionIntersectionKernelINS2_9RhsProjOpEEElLl8EEEvRNS_6TensorERKS8_SB_RKSt6vectorIlSaIlEERKSt8optionalIS8_ESK_bbENKUlvE1_clEvEUllE_St5arrayIPcLm2EELi4E23TrivialOffsetCalculatorILi1EjESR_NS0_6memory15LoadWithoutCastENSS_16StoreWithoutCastEEEviT_T0_T2_T3_T4_T5_
        .type           _ZN2at6native27unrolled_elementwise_kernelIZZNS0_73_GLOBAL__N__c8866d80_35_SparseBinaryOpIntersectionKernel_cu_f5210f67_363642_sparse_binary_op_intersection_kernel_implINS2_18CUDAKernelLauncherENS2_36CUDAValueSelectionIntersectionKernelINS2_9RhsProjOpEEElLl8EEEvRNS_6TensorERKS8_SB_RKSt6vectorIlSaIlEERKSt8optionalIS8_ESK_bbENKUlvE1_clEvEUllE_St5arrayIPcLm2EELi4E23TrivialOffsetCalculatorILi1EjESR_NS0_6memory15LoadWithoutCastENSS_16StoreWithoutCastEEEviT_T0_T2_T3_T4_T5_,@function
        .size           _ZN2at6native27unrolled_elementwise_kernelIZZNS0_73_GLOBAL__N__c8866d80_35_SparseBinaryOpIntersectionKernel_cu_f5210f67_363642_sparse_binary_op_intersection_kernel_implINS2_18CUDAKernelLauncherENS2_36CUDAValueSelectionIntersectionKernelINS2_9RhsProjOpEEElLl8EEEvRNS_6TensorERKS8_SB_RKSt6vectorIlSaIlEERKSt8optionalIS8_ESK_bbENKUlvE1_clEvEUllE_St5arrayIPcLm2EELi4E23TrivialOffsetCalculatorILi1EjESR_NS0_6memory15LoadWithoutCastENSS_16StoreWithoutCastEEEviT_T0_T2_T3_T4_T5_,(.L_x_18616 - _ZN2at6native27unrolled_elementwise_kernelIZZNS0_73_GLOBAL__N__c8866d80_35_SparseBinaryOpIntersectionKernel_cu_f5210f67_363642_sparse_binary_op_intersection_kernel_implINS2_18CUDAKernelLauncherENS2_36CUDAValueSelectionIntersectionKernelINS2_9RhsProjOpEEElLl8EEEvRNS_6TensorERKS8_SB_RKSt6vectorIlSaIlEERKSt8optionalIS8_ESK_bbENKUlvE1_clEvEUllE_St5arrayIPcLm2EELi4E23TrivialOffsetCalculatorILi1EjESR_NS0_6memory15LoadWithoutCastENSS_16StoreWithoutCastEEEviT_T0_T2_T3_T4_T5_)
        .other          _ZN2at6native27unrolled_elementwise_kernelIZZNS0_73_GLOBAL__N__c8866d80_35_SparseBinaryOpIntersectionKernel_cu_f5210f67_363642_sparse_binary_op_intersection_kernel_implINS2_18CUDAKernelLauncherENS2_36CUDAValueSelectionIntersectionKernelINS2_9RhsProjOpEEElLl8EEEvRNS_6TensorERKS8_SB_RKSt6vectorIlSaIlEERKSt8optionalIS8_ESK_bbENKUlvE1_clEvEUllE_St5arrayIPcLm2EELi4E23TrivialOffsetCalculatorILi1EjESR_NS0_6memory15LoadWithoutCastENSS_16StoreWithoutCastEEEviT_T0_T2_T3_T4_T5_,@"STO_CUDA_ENTRY STV_DEFAULT"
_ZN2at6native27unrolled_elementwise_kernelIZZNS0_73_GLOBAL__N__c8866d80_35_SparseBinaryOpIntersectionKernel_cu_f5210f67_363642_sparse_binary_op_intersection_kernel_implINS2_18CUDAKernelLauncherENS2_36CUDAValueSelectionIntersectionKernelINS2_9RhsProjOpEEElLl8EEEvRNS_6TensorERKS8_SB_RKSt6vectorIlSaIlEERKSt8optionalIS8_ESK_bbENKUlvE1_clEvEUllE_St5arrayIPcLm2EELi4E23TrivialOffsetCalculatorILi1EjESR_NS0_6memory15LoadWithoutCastENSS_16StoreWithoutCastEEEviT_T0_T2_T3_T4_T5_:
.text._ZN2at6native27unrolled_elementwise_kernelIZZNS0_73_GLOBAL__N__c8866d80_35_SparseBinaryOpIntersectionKernel_cu_f5210f67_363642_sparse_binary_op_intersection_kernel_implINS2_18CUDAKernelLauncherENS2_36CUDAValueSelectionIntersectionKernelINS2_9RhsProjOpEEElLl8EEEvRNS_6TensorERKS8_SB_RKSt6vectorIlSaIlEERKSt8optionalIS8_ESK_bbENKUlvE1_clEvEUllE_St5arrayIPcLm2EELi4E23TrivialOffsetCalculatorILi1EjESR_NS0_6memory15LoadWithoutCastENSS_16StoreWithoutCastEEEviT_T0_T2_T3_T4_T5_:
        /* <DEDUP_REMOVED lines=110> */
.L_x_13404:
        /* <DEDUP_REMOVED lines=144> */
.L_x_13403:
        /* <DEDUP_REMOVED lines=81> */
.L_x_13405:
[----:B------:R-:W-:-:S04]  /*14f0*/  ISETP.NE.U32.AND P2, PT, R24, RZ, PT ;  /* 0x000000ff1800720c */ /* 0x000fc80003f45070 */
[----:B------:R-:W-:-:S13]  /*1500*/  ISETP.NE.OR.EX P0, PT, R25, RZ, P0, P2 ;  /* 0x000000ff1900720c */ /* 0x000fda0000705720 */
[----:B------:R-:W-:Y:S05]  /*1510*/  @!P0 BRA `(.L_x_13401) ;  /* 0x0000000000b88947 */ /* 0x000fea0003800000 */
.L_x_13402:
        /* <DEDUP_REMOVED lines=46> */
.L_x_13401:
        /* <DEDUP_REMOVED lines=55> */
.L_x_13400:
[----:B------:R-:W-:Y:S05]  /*1b70*/  BSYNC B0 ;  /* 0x0000000000007941 */ /* 0x000fea0003800000 */
.L_x_13399:
        /* <DEDUP_REMOVED lines=46> */
.L_x_13411:
        /* <DEDUP_REMOVED lines=142> */
.L_x_13410:
        /* <DEDUP_REMOVED lines=79> */
.L_x_13412:
[----:B------:R-:W-:-:S04]  /*2c30*/  ISETP.NE.U32.AND P2, PT, R27, RZ, PT ;  /* 0x000000ff1b00720c */ /* 0x000fc80003f45070 */
[----:B------:R-:W-:-:S13]  /*2c40*/  ISETP.NE.OR.EX P0, PT, R26, RZ, P0, P2 ;  /* 0x000000ff1a00720c */ /* 0x000fda0000705720 */
[----:B------:R-:W-:Y:S05]  /*2c50*/  @!P0 BRA `(.L_x_13408) ;  /* 0x0000000000b88947 */ /* 0x000fea0003800000 */
.L_x_13409:
        /* <DEDUP_REMOVED lines=46> */
.L_x_13408:
        /* <DEDUP_REMOVED lines=55> */
.L_x_13407:
[----:B------:R-:W-:Y:S05]  /*32b0*/  BSYNC B0 ;  /* 0x0000000000007941 */ /* 0x000fea0003800000 */
.L_x_13406:
        /* <DEDUP_REMOVED lines=46> */
.L_x_13418:
        /* <DEDUP_REMOVED lines=142> */
.L_x_13417:
        /* <DEDUP_REMOVED lines=79> */
.L_x_13419:
[----:B------:R-:W-:-:S04]  /*4370*/  ISETP.NE.U32.AND P2, PT, R24, RZ, PT ;  /* 0x000000ff1800720c */ /* 0x000fc80003f45070 */
[----:B------:R-:W-:-:S13]  /*4380*/  ISETP.NE.OR.EX P0, PT, R3, RZ, P0, P2 ;  /* 0x000000ff0300720c */ /* 0x000fda0000705720 */
[----:B------:R-:W-:Y:S05]  /*4390*/  @!P0 BRA `(.L_x_13415) ;  /* 0x0000000000b88947 */ /* 0x000fea0003800000 */
.L_x_13416:
        /* <DEDUP_REMOVED lines=46> */
.L_x_13415:
        /* <DEDUP_REMOVED lines=55> */
.L_x_13414:
[----:B------:R-:W-:Y:S05]  /*49f0*/  BSYNC B0 ;  /* 0x0000000000007941 */ /* 0x000fea0003800000 */
.L_x_13413:
        /* <DEDUP_REMOVED lines=42> */
.L_x_13425:
        /* <DEDUP_REMOVED lines=143> */
.L_x_13424:
        /* <DEDUP_REMOVED lines=80> */
.L_x_13426:
[----:B------:R-:W-:-:S04]  /*5a90*/  ISETP.NE.U32.AND P1, PT, R4, RZ, PT ;  /* 0x000000ff0400720c */ /* 0x000fc80003f25070 */
[----:B------:R-:W-:-:S13]  /*5aa0*/  ISETP.NE.OR.EX P0, PT, R3, RZ, P0, P1 ;  /* 0x000000ff0300720c */ /* 0x000fda0000705710 */
[----:B------:R-:W-:Y:S05]  /*5ab0*/  @!P0 BRA `(.L_x_13422) ;  /* 0x0000000000bc8947 */ /* 0x000fea0003800000 */
.L_x_13423:
        /* <DEDUP_REMOVED lines=47> */
.L_x_13422:
        /* <DEDUP_REMOVED lines=54> */
.L_x_13421:
[----:B------:R-:W-:Y:S05]  /*6110*/  BSYNC B0 ;  /* 0x0000000000007941 */ /* 0x000fea0003800000 */
.L_x_13420:
        /* <DEDUP_REMOVED lines=23> */
.L_x_13429:
[----:B------:R-:W-:Y:S05]  /*6290*/  BSYNC B1 ;  /* 0x0000000000017941 */ /* 0x000fea0003800000 */
.L_x_13428:
[----:B------:R-:W-:Y:S02]  /*62a0*/  ISETP.GE.AND P0, PT, R2, UR8, PT ;  /* 0x0000000802007c0c */ /* 0x000fe4000bf06270 */
[----:B------:R-:W-:-:S11]  /*62b0*/  MOV R3, UR9 ;  /* 0x0000000900037c02 */ /* 0x000fd60008000f00 */
[----:B-1----:R-:W1:Y:S01]  /*62c0*/  @!P0 LDC.64 R4, c[0x0][0x280] ;  /* 0x0000a000ff048b82 */ /* 0x002e620000000a00 */
[----:B------:R-:W-:Y:S01]  /*62d0*/  @!P0 IMAD R3, R3, 0x200, R2 ;  /* 0x0000020003038824 */ /* 0x000fe200078e0202 */
[----:B------:R-:W-:-:S03]  /*62e0*/  @!P0 IADD3 R2, R2, 0x80, RZ ;  /* 0x0000008002028810 */ /* 0x000fc60007ffe0ff */
[----:B-1----:R-:W-:-:S05]  /*62f0*/  @!P0 IMAD.WIDE.U32 R4, R3, 0x8, R4 ;  /* 0x0000000803048825 */ /* 0x002fca00078e0004 */
[----:B------:R2:W-:Y:S02]  /*6300*/  @!P0 STG.E.64 desc[UR10][R4.64], R10 ;  /* 0x0000000a04008986 */ /* 0x0005e4000c101b0a */
.L_x_13430:
[----:B------:R-:W-:Y:S05]  /*6310*/  BSYNC B0 ;  /* 0x0000000000007941 */ /* 0x000fea0003800000 */
.L_x_13427:
        /* <DEDUP_REMOVED lines=9> */
.L_x_13431:
        /* <DEDUP_REMOVED lines=13> */
.L_x_18616:


//--------------------- .text._ZN2at6native29vectorized_elementwise_kernelILi2EZZNS0_73_GLOBAL__N__c8866d80_35_SparseBinaryOpIntersectionKernel_cu_f5210f67_363642_sparse_binary_op_intersection_kernel_implINS2_18CUDAKernelLauncherENS2_36CUDAValueSelectionIntersectionKernelINS2_9RhsProjOpEEElLl8EEEvRNS_6TensorERKS8_SB_RKSt6vectorIlSaIlEERKSt8optionalIS8_ESK_bbENKUlvE1_clEvEUllE_St5arrayIPcLm2EEEEviT0_T1_ --------------------------
	.section	.text._ZN2at6native29vectorized_elementwise_kernelILi2EZZNS0_73_GLOBAL__N__c8866d80_35_SparseBinaryOpIntersectionKernel_cu_f5210f67_363642_sparse_binary_op_intersection_kernel_implINS2_18CUDAKernelLauncherENS2_36CUDAValueSelectionIntersectionKernelINS2_9RhsProjOpEEElLl8EEEvRNS_6TensorERKS8_SB_RKSt6vectorIlSaIlEERKSt8optionalIS8_ESK_bbENKUlvE1_clEvEUllE_St5arrayIPcLm2EEEEviT0_T1_,"ax",@progbits
	.align	128
        .global         _ZN2at6native29vectorized_elementwise_kernelILi2EZZNS0_73_GLOBAL__N__c8866d80_35_SparseBinaryOpIntersectionKernel_cu_f5210f67_363642_sparse_binary_op_intersection_kernel_implINS2_18CUDAKernelLauncherENS2_36CUDAValueSelectionIntersectionKernelINS2_9RhsProjOpEEElLl8EEEvRNS_6TensorERKS8_SB_RKSt6vectorIlSaIlEERKSt8optionalIS8_ESK_bbENKUlvE1_clEvEUllE_St5arrayIPcLm2EEEEviT0_T1_
        .type           _ZN2at6native29vectorized_elementwise_kernelILi2EZZNS0_73_GLOBAL__N__c8866d80_35_SparseBinaryOpIntersectionKernel_cu_f5210f67_363642_sparse_binary_op_intersection_kernel_implINS2_18CUDAKernelLauncherENS2_36CUDAValueSelectionIntersectionKernelINS2_9RhsProjOpEEElLl8EEEvRNS_6TensorERKS8_SB_RKSt6vectorIlSaIlEERKSt8optionalIS8_ESK_bbENKUlvE1_clEvEUllE_St5arrayIPcLm2EEEEviT0_T1_,@function
        .size           _ZN2at6native29vectorized_elementwise_kernelILi2EZZNS0_73_GLOBAL__N__c8866d80_35_SparseBinaryOpIntersectionKernel_cu_f5210f67_363642_sparse_binary_op_intersection_kernel_implINS2_18CUDAKernelLauncherENS2_36CUDAValueSelectionIntersectionKernelINS2_9RhsProjOpEEElLl8EEEvRNS_6TensorERKS8_SB_RKSt6vectorIlSaIlEERKSt8optionalIS8_ESK_bbENKUlvE1_clEvEUllE_St5arrayIPcLm2EEEEviT0_T1_,(.L_x_18617 - _ZN2at6native29vectorized_elementwise_kernelILi2EZZNS0_73_GLOBAL__N__c8866d80_35_SparseBinaryOpIntersectionKernel_cu_f5210f67_363642_sparse_binary_op_intersection_kernel_implINS2_18CUDAKernelLauncherENS2_36CUDAValueSelectionIntersectionKernelINS2_9RhsProjOpEEElLl8EEEvRNS_6TensorERKS8_SB_RKSt6vectorIlSaIlEERKSt8optionalIS8_ESK_bbENKUlvE1_clEvEUllE_St5arrayIPcLm2EEEEviT0_T1_)
        .other          _ZN2at6native29vectorized_elementwise_kernelILi2EZZNS0_73_GLOBAL__N__c8866d80_35_SparseBinaryOpIntersectionKernel_cu_f5210f67_363642_sparse_binary_op_intersection_kernel_implINS2_18CUDAKernelLauncherENS2_36CUDAValueSelectionIntersectionKernelINS2_9RhsProjOpEEElLl8EEEvRNS_6TensorERKS8_SB_RKSt6vectorIlSaIlEERKSt8optionalIS8_ESK_bbENKUlvE1_clEvEUllE_St5arrayIPcLm2EEEEviT0_T1_,@"STO_CUDA_ENTRY STV_DEFAULT"
_ZN2at6native29vectorized_elementwise_kernelILi2EZZNS0_73_GLOBAL__N__c8866d80_35_SparseBinaryOpIntersectionKernel_cu_f5210f67_363642_sparse_binary_op_intersection_kernel_implINS2_18CUDAKernelLauncherENS2_36CUDAValueSelectionIntersectionKernelINS2_9RhsProjOpEEElLl8EEEvRNS_6TensorERKS8_SB_RKSt6vectorIlSaIlEERKSt8optionalIS8_ESK_bbENKUlvE1_clEvEUllE_St5arrayIPcLm2EEEEviT0_T1_:
.text._ZN2at6native29vectorized_elementwise_kernelILi2EZZNS0_73_GLOBAL__N__c8866d80_35_SparseBinaryOpIntersectionKernel_cu_f5210f67_363642_sparse_binary_op_intersection_kernel_implINS2_18CUDAKernelLauncherENS2_36CUDAValueSelectionIntersectionKernelINS2_9RhsProjOpEEElLl8EEEvRNS_6TensorERKS8_SB_RKSt6vectorIlSaIlEERKSt8optionalIS8_ESK_bbENKUlvE1_clEvEUllE_St5arrayIPcLm2EEEEviT0_T1_:
        /* <DEDUP_REMOVED lines=95> */
.L_x_13437:
        /* <DEDUP_REMOVED lines=141> */
.L_x_13436:
        /* <DEDUP_REMOVED lines=77> */
.L_x_13438:
[----:B------:R-:W-:-:S04]  /*1390*/  ISETP.NE.U32.AND P3, PT, RZ, UR9, PT ;  /* 0x00000009ff007c0c */ /* 0x000fc8000bf65070 */
[----:B------:R-:W-:-:S13]  /*13a0*/  ISETP.NE.OR.EX P0, PT, RZ, UR12, P0, P3 ;  /* 0x0000000cff007c0c */ /* 0x000fda0008705730 */
[----:B------:R-:W-:Y:S05]  /*13b0*/  @!P0 BRA `(.L_x_13434) ;  /* 0x0000000000b08947 */ /* 0x000fea0003800000 */
.L_x_13435:
        /* <DEDUP_REMOVED lines=44> */
.L_x_13434:
        /* <DEDUP_REMOVED lines=56> */
.L_x_13433:
        /* <DEDUP_REMOVED lines=44> */
.L_x_13443:
        /* <DEDUP_REMOVED lines=141> */
.L_x_13442:
        /* <DEDUP_REMOVED lines=76> */
.L_x_13444:
[----:B------:R-:W-:-:S04]  /*2a50*/  ISETP.NE.U32.AND P2, PT, RZ, UR9, PT ;  /* 0x00000009ff007c0c */ /* 0x000fc8000bf45070 */
[----:B------:R-:W-:-:S13]  /*2a60*/  ISETP.NE.OR.EX P0, PT, RZ, UR12, P0, P2 ;  /* 0x0000000cff007c0c */ /* 0x000fda0008705720 */
[----:B------:R-:W-:Y:S05]  /*2a70*/  @!P0 BRA `(.L_x_13440) ;  /* 0x0000000000a88947 */ /* 0x000fea0003800000 */
.L_x_13441:
        /* <DEDUP_REMOVED lines=42> */
.L_x_13440:
        /* <DEDUP_REMOVED lines=51> */
.L_x_13439:
        /* <DEDUP_REMOVED lines=46> */
.L_x_13449:
        /* <DEDUP_REMOVED lines=138> */
.L_x_13448:
        /* <DEDUP_REMOVED lines=75> */
.L_x_13450:
[----:B------:R-:W-:-:S04]  /*4080*/  ISETP.NE.U32.AND P2, PT, RZ, UR9, PT ;  /* 0x00000009ff007c0c */ /* 0x000fc8000bf45070 */
[----:B------:R-:W-:-:S13]  /*4090*/  ISETP.NE.OR.EX P0, PT, RZ, UR12, P0, P2 ;  /* 0x0000000cff007c0c */ /* 0x000fda0008705720 */
[----:B------:R-:W-:Y:S05]  /*40a0*/  @!P0 BRA `(.L_x_13446) ;  /* 0x0000000000a88947 */ /* 0x000fea0003800000 */
.L_x_13447:
        /* <DEDUP_REMOVED lines=42> */
.L_x_13446:
        /* <DEDUP_REMOVED lines=52> */
.L_x_13445:
        /* <DEDUP_REMOVED lines=36> */
.L_x_13455:
        /* <DEDUP_REMOVED lines=142> */
.L_x_13454:
        /* <DEDUP_REMOVED lines=77> */
.L_x_13456:
[----:B------:R-:W-:-:S04]  /*5680*/  ISETP.NE.U32.AND P2, PT, RZ, UR9, PT ;  /* 0x00000009ff007c0c */ /* 0x000fc8000bf45070 */
[----:B------:R-:W-:-:S13]  /*5690*/  ISETP.NE.OR.EX P0, PT, RZ, UR10, P0, P2 ;  /* 0x0000000aff007c0c */ /* 0x000fda0008705720 */
[----:B------:R-:W-:Y:S05]  /*56a0*/  @!P0 BRA `(.L_x_13452) ;  /* 0x0000000000ac8947 */ /* 0x000fea0003800000 */
.L_x_13453:
        /* <DEDUP_REMOVED lines=43> */
.L_x_13452:
        /* <DEDUP_REMOVED lines=51> */
.L_x_13451:
        /* <DEDUP_REMOVED lines=37> */
.L_x_13461:
        /* <DEDUP_REMOVED lines=141> */
.L_x_13460:
        /* <DEDUP_REMOVED lines=78> */
.L_x_13462:
[----:B------:R-:W-:-:S04]  /*6c90*/  ISETP.NE.U32.AND P2, PT, RZ, UR9, PT ;  /* 0x00000009ff007c0c */ /* 0x000fc8000bf45070 */
[----:B------:R-:W-:-:S13]  /*6ca0*/  ISETP.NE.OR.EX P0, PT, RZ, UR12, P0, P2 ;  /* 0x0000000cff007c0c */ /* 0x000fda0008705720 */
[----:B------:R-:W-:Y:S05]  /*6cb0*/  @!P0 BRA `(.L_x_13458) ;  /* 0x0000000000b48947 */ /* 0x000fea0003800000 */
.L_x_13459:
        /* <DEDUP_REMOVED lines=45> */
.L_x_13458:
        /* <DEDUP_REMOVED lines=51> */
.L_x_13457:
        /* <DEDUP_REMOVED lines=38> */
.L_x_13467:
        /* <DEDUP_REMOVED lines=139> */
.L_x_13466:
        /* <DEDUP_REMOVED lines=75> */
.L_x_13468:
[----:B------:R-:W-:-:S04]  /*8280*/  ISETP.NE.U32.AND P2, PT, RZ, UR9, PT ;  /* 0x00000009ff007c0c */ /* 0x000fc8000bf45070 */
[----:B------:R-:W-:-:S13]  /*8290*/  ISETP.NE.OR.EX P0, PT, RZ, UR10, P0, P2 ;  /* 0x0000000aff007c0c */ /* 0x000fda0008705720 */
[----:B------:R-:W-:Y:S05]  /*82a0*/  @!P0 BRA `(.L_x_13464) ;  /* 0x0000000000a88947 */ /* 0x000fea0003800000 */
.L_x_13465:
        /* <DEDUP_REMOVED lines=42> */
.L_x_13464:
        /* <DEDUP_REMOVED lines=51> */
.L_x_13463:
        /* <DEDUP_REMOVED lines=40> */
.L_x_13473:
        /* <DEDUP_REMOVED lines=138> */
.L_x_13472:
        /* <DEDUP_REMOVED lines=75> */
.L_x_13474:
[----:B------:R-:W-:-:S04]  /*9850*/  ISETP.NE.U32.AND P2, PT, RZ, UR9, PT ;  /* 0x00000009ff007c0c */ /* 0x000fc8000bf45070 */
[----:B------:R-:W-:-:S13]  /*9860*/  ISETP.NE.OR.EX P0, PT, RZ, UR10, P0, P2 ;  /* 0x0000000aff007c0c */ /* 0x000fda0008705720 */
[----:B------:R-:W-:Y:S05]  /*9870*/  @!P0 BRA `(.L_x_13470) ;  /* 0x0000000000a88947 */ /* 0x000fea0003800000 */
.L_x_13471:
        /* <DEDUP_REMOVED lines=42> */
.L_x_13470:
        /* <DEDUP_REMOVED lines=52> */
.L_x_13469:
        /* <DEDUP_REMOVED lines=38> */
.L_x_13479:
        /* <DEDUP_REMOVED lines=139> */
.L_x_13478:
        /* <DEDUP_REMOVED lines=75> */
.L_x_13480:
[----:B------:R-:W-:-:S04]  /*ae20*/  ISETP.NE.U32.AND P1, PT, RZ, UR9, PT ;  /* 0x00000009ff007c0c */ /* 0x000fc8000bf25070 */
[----:B------:R-:W-:-:S13]  /*ae30*/  ISETP.NE.OR.EX P0, PT, RZ, UR10, P0, P1 ;  /* 0x0000000aff007c0c */ /* 0x000fda0008705710 */
[----:B------:R-:W-:Y:S05]  /*ae40*/  @!P0 BRA `(.L_x_13476) ;  /* 0x0000000000a88947 */ /* 0x000fea0003800000 */
.L_x_13477:
        /* <DEDUP_REMOVED lines=42> */
.L_x_13476:
        /* <DEDUP_REMOVED lines=49> */
.L_x_13475:
        /* <DEDUP_REMOVED lines=11> */
.L_x_13432:
        /* <DEDUP_REMOVED lines=132> */
.L_x_13486:
        /* <DEDUP_REMOVED lines=138> */
.L_x_13485:
        /* <DEDUP_REMOVED lines=75> */
.L_x_13487:
[----:B------:R-:W-:-:S04]  /*ca40*/  ISETP.NE.U32.AND P3, PT, RZ, UR9, PT ;  /* 0x00000009ff007c0c */ /* 0x000fc8000bf65070 */
[----:B------:R-:W-:-:S13]  /*ca50*/  ISETP.NE.OR.EX P0, PT, RZ, UR14, P0, P3 ;  /* 0x0000000eff007c0c */ /* 0x000fda0008705730 */
[----:B------:R-:W-:Y:S05]  /*ca60*/  @!P0 BRA `(.L_x_13483) ;  /* 0x0000000000a48947 */ /* 0x000fea0003800000 */
.L_x_13484:
        /* <DEDUP_REMOVED lines=41> */
.L_x_13483:
        /* <DEDUP_REMOVED lines=50> */
.L_x_13482:
[----:B------:R-:W-:Y:S05]  /*d020*/  BSYNC B0 ;  /* 0x0000000000007941 */ /* 0x000fea0003800000 */
.L_x_13481:
        /* <DEDUP_REMOVED lines=50> */
.L_x_13493:
        /* <DEDUP_REMOVED lines=138> */
.L_x_13492:
        /* <DEDUP_REMOVED lines=75> */
.L_x_13494:
[----:B------:R-:W-:-:S04]  /*e0a0*/  ISETP.NE.U32.AND P3, PT, RZ, UR12, PT ;  /* 0x0000000cff007c0c */ /* 0x000fc8000bf65070 */
[----:B------:R-:W-:-:S13]  /*e0b0*/  ISETP.NE.OR.EX P0, PT, RZ, UR14, P0, P3 ;  /* 0x0000000eff007c0c */ /* 0x000fda0008705730 */
[----:B------:R-:W-:Y:S05]  /*e0c0*/  @!P0 BRA `(.L_x_13490) ;  /* 0x0000000000a48947 */ /* 0x000fea0003800000 */
.L_x_13491:
        /* <DEDUP_REMOVED lines=41> */
.L_x_13490:
        /* <DEDUP_REMOVED lines=49> */
.L_x_13489:
[----:B------:R-:W-:Y:S05]  /*e670*/  BSYNC B0 ;  /* 0x0000000000007941 */ /* 0x000fea0003800000 */
.L_x_13488:
        /* <DEDUP_REMOVED lines=48> */
.L_x_13500:
        /* <DEDUP_REMOVED lines=139> */
.L_x_13499:
        /* <DEDUP_REMOVED lines=76> */
.L_x_13501:
[----:B------:R-:W-:-:S04]  /*f6f0*/  ISETP.NE.U32.AND P3, PT, RZ, UR12, PT ;  /* 0x0000000cff007c0c */ /* 0x000fc8000bf65070 */
[----:B------:R-:W-:-:S13]  /*f700*/  ISETP.NE.OR.EX P0, PT, RZ, UR14, P0, P3 ;  /* 0x0000000eff007c0c */ /* 0x000fda0008705730 */
[----:B------:R-:W-:Y:S05]  /*f710*/  @!P0 BRA `(.L_x_13497) ;  /* 0x0000000000a88947 */ /* 0x000fea0003800000 */
.L_x_13498:
        /* <DEDUP_REMOVED lines=42> */
.L_x_13497:
        /* <DEDUP_REMOVED lines=49> */
.L_x_13496:
[----:B------:R-:W-:Y:S05]  /*fcd0*/  BSYNC B0 ;  /* 0x0000000000007941 */ /* 0x000fea0003800000 */
.L_x_13495:
        /* <DEDUP_REMOVED lines=48> */
.L_x_13507:
        /* <DEDUP_REMOVED lines=138> */
.L_x_13506:
        /* <DEDUP_REMOVED lines=75> */
.L_x_13508:
[----:B------:R-:W-:-:S04]  /*10d30*/  ISETP.NE.U32.AND P3, PT, RZ, UR10, PT ;  /* 0x0000000aff007c0c */ /* 0x000fc8000bf65070 */
[----:B------:R-:W-:-:S13]  /*10d40*/  ISETP.NE.OR.EX P0, PT, RZ, UR11, P0, P3 ;  /* 0x0000000bff007c0c */ /* 0x000fda0008705730 */
[----:B------:R-:W-:Y:S05]  /*10d50*/  @!P0 BRA `(.L_x_13504) ;  /* 0x0000000000a48947 */ /* 0x000fea0003800000 */
.L_x_13505:
        /* <DEDUP_REMOVED lines=41> */
.L_x_13504:
        /* <DEDUP_REMOVED lines=52> */
.L_x_13503:
[----:B------:R-:W-:Y:S05]  /*11330*/  BSYNC B0 ;  /* 0x0000000000007941 */ /* 0x000fea0003800000 */
.L_x_13502:
        /* <DEDUP_REMOVED lines=50> */
.L_x_13514:
        /* <DEDUP_REMOVED lines=141> */
.L_x_13513:
        /* <DEDUP_REMOVED lines=77> */
.L_x_13515:
[----:B------:R-:W-:-:S04]  /*12400*/  ISETP.NE.U32.AND P3, PT, RZ, UR12, PT ;  /* 0x0000000cff007c0c */ /* 0x000fc8000bf65070 */
[----:B------:R-:W-:-:S13]  /*12410*/  ISETP.NE.OR.EX P0, PT, RZ, UR14, P0, P3 ;  /* 0x0000000eff007c0c */ /* 0x000fda0008705730 */
[----:B------:R-:W-:Y:S05]  /*12420*/  @!P0 BRA `(.L_x_13511) ;  /* 0x0000000000b08947 */ /* 0x000fea0003800000 */
.L_x_13512:
        /* <DEDUP_REMOVED lines=44> */
.L_x_13511:
        /* <DEDUP_REMOVED lines=55> */
.L_x_13510:
[----:B------:R-:W-:Y:S05]  /*12a60*/  BSYNC B0 ;  /* 0x0000000000007941 */ /* 0x000fea0003800000 */
.L_x_13509:
        /* <DEDUP_REMOVED lines=47> */
.L_x_13521:
        /* <DEDUP_REMOVED lines=139> */
.L_x_13520:
        /* <DEDUP_REMOVED lines=76> */
.L_x_13522:
[----:B------:R-:W-:-:S04]  /*13ad0*/  ISETP.NE.U32.AND P3, PT, RZ, UR10, PT ;  /* 0x0000000aff007c0c */ /* 0x000fc8000bf65070 */
[----:B------:R-:W-:-:S13]  /*13ae0*/  ISETP.NE.OR.EX P0, PT, RZ, UR11, P0, P3 ;  /* 0x0000000bff007c0c */ /* 0x000fda0008705730 */
[----:B------:R-:W-:Y:S05]  /*13af0*/  @!P0 BRA `(.L_x_13518) ;  /* 0x0000000000a88947 */ /* 0x000fea0003800000 */
.L_x_13519:
        /* <DEDUP_REMOVED lines=42> */
.L_x_13518:
        /* <DEDUP_REMOVED lines=52> */
.L_x_13517:
[----:B------:R-:W-:Y:S05]  /*140e0*/  BSYNC B0 ;  /* 0x0000000000007941 */ /* 0x000fea0003800000 */
.L_x_13516:
        /* <DEDUP_REMOVED lines=46> */
.L_x_13528:
        /* <DEDUP_REMOVED lines=140> */
.L_x_13527:
        /* <DEDUP_REMOVED lines=76> */
.L_x_13529:
[----:B------:R-:W-:-:S04]  /*15150*/  ISETP.NE.U32.AND P3, PT, RZ, UR10, PT ;  /* 0x0000000aff007c0c */ /* 0x000fc8000bf65070 */
[----:B------:R-:W-:-:S13]  /*15160*/  ISETP.NE.OR.EX P0, PT, RZ, UR11, P0, P3 ;  /* 0x0000000bff007c0c */ /* 0x000fda0008705730 */
[----:B------:R-:W-:Y:S05]  /*15170*/  @!P0 BRA `(.L_x_13525) ;  /* 0x0000000000a88947 */ /* 0x000fea0003800000 */
.L_x_13526:
        /* <DEDUP_REMOVED lines=42> */
.L_x_13525:
        /* <DEDUP_REMOVED lines=51> */
.L_x_13524:
[----:B------:R-:W-:Y:S05]  /*15750*/  BSYNC B0 ;  /* 0x0000000000007941 */ /* 0x000fea0003800000 */
.L_x_13523:
        /* <DEDUP_REMOVED lines=46> */
.L_x_13535:
        /* <DEDUP_REMOVED lines=140> */
.L_x_13534:
        /* <DEDUP_REMOVED lines=77> */
.L_x_13536:
[----:B------:R-:W-:-:S04]  /*167d0*/  ISETP.NE.U32.AND P1, PT, RZ, UR10, PT ;  /* 0x0000000aff007c0c */ /* 0x000fc8000bf25070 */
[----:B------:R-:W-:-:S13]  /*167e0*/  ISETP.NE.OR.EX P0, PT, RZ, UR11, P0, P1 ;  /* 0x0000000bff007c0c */ /* 0x000fda0008705710 */
[----:B------:R-:W-:Y:S05]  /*167f0*/  @!P0 BRA `(.L_x_13532) ;  /* 0x0000000000ac8947 */ /* 0x000fea0003800000 */
.L_x_13533:
        /* <DEDUP_REMOVED lines=43> */
.L_x_13532:
        /* <DEDUP_REMOVED lines=60> */
.L_x_13531:
[----:B------:R-:W-:Y:S05]  /*16e70*/  BSYNC B0 ;  /* 0x0000000000007941 */ /* 0x000fea0003800000 */
.L_x_13530:
        /* <DEDUP_REMOVED lines=24> */
.L_x_13539:
[----:B------:R-:W-:-:S13]  /*17000*/  ISETP.GE.AND P0, PT, R8, UR9, PT ;  /* 0x0000000908007c0c */ /* 0x000fda000bf06270 */
[----:B------:R-:W-:Y:S05]  /*17010*/  @P0 BRA `(.L_x_13541) ;  /* 0x0000000000300947 */ /* 0x000fea0003800000 */
[----:B0-----:R-:W0:Y:S01]  /*17020*/  LDC.64 R10, c[0x0][0x280] ;  /* 0x0000a000ff0a7b82 */ /* 0x001e220000000a00 */
[C---:B------:R-:W-:Y:S01]  /*17030*/  VIADD R9, R8.reuse, UR8 ;  /* 0x0000000808097c36 */ /* 0x040fe20008000000 */
[----:B------:R-:W-:-:S03]  /*17040*/  IADD3 R8, R8, 0x80, RZ ;  /* 0x0000008008087810 */ /* 0x000fc60007ffe0ff */
[----:B0-----:R-:W-:-:S05]  /*17050*/  IMAD.WIDE.U32 R10, R9, 0x8, R10 ;  /* 0x00000008090a7825 */ /* 0x001fca00078e000a */
[----:B------:R1:W-:Y:S02]  /*17060*/  STG.E.64 desc[UR6][R10.64], R12 ;  /* 0x0000000c0a007986 */ /* 0x0003e4000c101b06 */
.L_x_13540:
[----:B------:R-:W-:-:S13]  /*17070*/  ISETP.GE.AND P0, PT, R8, UR9, PT ;  /* 0x0000000908007c0c */ /* 0x000fda000bf06270 */
[----:B------:R-:W-:Y:S05]  /*17080*/  @P0 BRA `(.L_x_13542) ;  /* 0x0000000000340947 */ /* 0x000fea0003800000 */
[----:B01----:R-:W0:Y:S01]  /*17090*/  LDC.64 R10, c[0x0][0x280] ;  /* 0x0000a000ff0a7b82 */ /* 0x003e220000000a00 */
[C---:B------:R-:W-:Y:S01]  /*170a0*/  IADD3 R9, R8.reuse, UR8, RZ ;  /* 0x0000000808097c10 */ /* 0x040fe2000fffe0ff */
[----:B------:R-:W-:-:S04]  /*170b0*/  VIADD R8, R8, 0x80 ;  /* 0x0000008008087836 */ /* 0x000fc80000000000 */
[----:B0-----:R-:W-:-:S05]  /*170c0*/  IMAD.WIDE.U32 R10, R9, 0x8, R10 ;  /* 0x00000008090a7825 */ /* 0x001fca00078e000a */
[----:B------:R1:W-:Y:S02]  /*170d0*/  STG.E.64 desc[UR6][R10.64], R30 ;  /* 0x0000001e0a007986 */ /* 0x0003e4000c101b06 */
.L_x_13541:
        /* <DEDUP_REMOVED lines=8> */
.L_x_13542:
[----:B------:R-:W-:Y:S05]  /*17160*/  BSYNC B1 ;  /* 0x0000000000017941 */ /* 0x000fea0003800000 */
.L_x_13538:
[----:B------:R-:W-:-:S13]  /*17170*/  ISETP.GE.AND P0, PT, R8, UR9, PT ;  /* 0x0000000908007c0c */ /* 0x000fda000bf06270 */
[----:B--2---:R-:W2:Y:S01]  /*17180*/  @!P0 LDC.64 R2, c[0x0][0x280] ;  /* 0x0000a000ff028b82 */ /* 0x004ea20000000a00 */
[C---:B------:R-:W-:Y:S01]  /*17190*/  @!P0 VIADD R9, R8.reuse, UR8 ;  /* 0x0000000808098c36 */ /* 0x040fe20008000000 */
[----:B------:R-:W-:-:S03]  /*171a0*/  @!P0 IADD3 R8, R8, 0x80, RZ ;  /* 0x0000008008088810 */ /* 0x000fc60007ffe0ff */
[----:B--2---:R-:W-:-:S05]  /*171b0*/  @!P0 IMAD.WIDE.U32 R2, R9, 0x8, R2 ;  /* 0x0000000809028825 */ /* 0x004fca00078e0002 */
[----:B------:R2:W-:Y:S02]  /*171c0*/  @!P0 STG.E.64 desc[UR6][R2.64], R6 ;  /* 0x0000000602008986 */ /* 0x0005e4000c101b06 */
.L_x_13543:
[----:B------:R-:W-:Y:S05]  /*171d0*/  BSYNC B0 ;  /* 0x0000000000007941 */ /* 0x000fea0003800000 */
.L_x_13537:
        /* <DEDUP_REMOVED lines=8> */
.L_x_13544:
        /* <DEDUP_REMOVED lines=10> */
.L_x_18617:


//--------------------- .text._ZN2at6native29vectorized_elementwise_kernelILi4EZZNS0_73_GLOBAL__N__c8866d80_35_SparseBinaryOpIntersectionKernel_cu_f5210f67_363642_sparse_binary_op_intersection_kernel_implINS2_18CUDAKernelLauncherENS2_36CUDAValueSelectionIntersectionKernelINS2_9RhsProjOpEEElLl8EEEvRNS_6TensorERKS8_SB_RKSt6vectorIlSaIlEERKSt8optionalIS8_ESK_bbENKUlvE1_clEvEUllE_St5arrayIPcLm2EEEEviT0_T1_ --------------------------
	.section	.text._ZN2at6native29vectorized_elementwise_kernelILi4EZZNS0_73_GLOBAL__N__c8866d80_35_SparseBinaryOpIntersectionKernel_cu_f5210f67_363642_sparse_binary_op_intersection_kernel_implINS2_18CUDAKernelLauncherENS2_36CUDAValueSelectionIntersectionKernelINS2_9RhsProjOpEEElLl8EEEvRNS_6TensorERKS8_SB_RKSt6vectorIlSaIlEERKSt8optionalIS8_ESK_bbENKUlvE1_clEvEUllE_St5arrayIPcLm2EEEEviT0_T1_,"ax",@progbits
	.align	128
        .global         _ZN2at6native29vectorized_elementwise_kernelILi4EZZNS0_73_GLOBAL__N__c8866d80_35_SparseBinaryOpIntersectionKernel_cu_f5210f67_363642_sparse_binary_op_intersection_kernel_implINS2_18CUDAKernelLauncherENS2_36CUDAValueSelectionIntersectionKernelINS2_9RhsProjOpEEElLl8EEEvRNS_6TensorERKS8_SB_RKSt6vectorIlSaIlEERKSt8optionalIS8_ESK_bbENKUlvE1_clEvEUllE_St5arrayIPcLm2EEEEviT0_T1_
        .type           _ZN2at6native29vectorized_elementwise_kernelILi4EZZNS0_73_GLOBAL__N__c8866d80_35_SparseBinaryOpIntersectionKernel_cu_f5210f67_363642_sparse_binary_op_intersection_kernel_implINS2_18CUDAKernelLauncherENS2_36CUDAValueSelectionIntersectionKernelINS2_9RhsProjOpEEElLl8EEEvRNS_6TensorERKS8_SB_RKSt6vectorIlSaIlEERKSt8optionalIS8_ESK_bbENKUlvE1_clEvEUllE_St5arrayIPcLm2EEEEviT0_T1_,@function
        .size           _ZN2at6native29vectorized_elementwise_kernelILi4EZZNS0_73_GLOBAL__N__c8866d80_35_SparseBinaryOpIntersectionKernel_cu_f5210f67_363642_sparse_binary_op_intersection_kernel_implINS2_18CUDAKernelLauncherENS2_36CUDAValueSelectionIntersectionKernelINS2_9RhsProjOpEEElLl8EEEvRNS_6TensorERKS8_SB_RKSt6vectorIlSaIlEERKSt8optionalIS8_ESK_bbENKUlvE1_clEvEUllE_St5arrayIPcLm2EEEEviT0_T1_,(.L_x_18618 - _ZN2at6native29vectorized_elementwise_kernelILi4EZZNS0_73_GLOBAL__N__c8866d80_35_SparseBinaryOpIntersectionKernel_cu_f5210f67_363642_sparse_binary_op_intersection_kernel_implINS2_18CUDAKernelLauncherENS2_36CUDAValueSelectionIntersectionKernelINS2_9RhsProjOpEEElLl8EEEvRNS_6TensorERKS8_SB_RKSt6vectorIlSaIlEERKSt8optionalIS8_ESK_bbENKUlvE1_clEvEUllE_St5arrayIPcLm2EEEEviT0_T1_)
        .other          _ZN2at6native29vectorized_elementwise_kernelILi4EZZNS0_73_GLOBAL__N__c8866d80_35_SparseBinaryOpIntersectionKernel_cu_f5210f67_363642_sparse_binary_op_intersection_kernel_implINS2_18CUDAKernelLauncherENS2_36CUDAValueSelectionIntersectionKernelINS2_9RhsProjOpEEElLl8EEEvRNS_6TensorERKS8_SB_RKSt6vectorIlSaIlEERKSt8optionalIS8_ESK_bbENKUlvE1_clEvEUllE_St5arrayIPcLm2EEEEviT0_T1_,@"STO_CUDA_ENTRY STV_DEFAULT"
_ZN2at6native29vectorized_elementwise_kernelILi4EZZNS0_73_GLOBAL__N__c8866d80_35_SparseBinaryOpIntersectionKernel_cu_f5210f67_363642_sparse_binary_op_intersection_kernel_implINS2_18CUDAKernelLauncherENS2_36CUDAValueSelectionIntersectionKernelINS2_9RhsProjOpEEElLl8EEEvRNS_6TensorERKS8_SB_RKSt6vectorIlSaIlEERKSt8optionalIS8_ESK_bbENKUlvE1_clEvEUllE_St5arrayIPcLm2EEEEviT0_T1_:
.text._ZN2at6native29vectorized_elementwise_kernelILi4EZZNS0_73_GLOBAL__N__c8866d80_35_SparseBinaryOpIntersectionKernel_cu_f5210f67_363642_sparse_binary_op_intersection_kernel_implINS2_18CUDAKernelLauncherENS2_36CUDAValueSelectionIntersectionKernelINS2_9RhsProjOpEEElLl8EEEvRNS_6TensorERKS8_SB_RKSt6vectorIlSaIlEERKSt8optionalIS8_ESK_bbENKUlvE1_clEvEUllE_St5arrayIPcLm2EEEEviT0_T1_:
        /* <DEDUP_REMOVED lines=95> */
.L_x_13550:
        /* <DEDUP_REMOVED lines=141> */
.L_x_13549:
        /* <DEDUP_REMOVED lines=77> */
.L_x_13551:
[----:B------:R-:W-:-:S04]  /*1390*/  ISETP.NE.U32.AND P3, PT, RZ, UR9, PT ;  /* 0x00000009ff007c0c */ /* 0x000fc8000bf65070 */
[----:B------:R-:W-:-:S13]  /*13a0*/  ISETP.NE.OR.EX P0, PT, RZ, UR12, P0, P3 ;  /* 0x0000000cff007c0c */ /* 0x000fda0008705730 */
[----:B------:R-:W-:Y:S05]  /*13b0*/  @!P0 BRA `(.L_x_13547) ;  /* 0x0000000000b08947 */ /* 0x000fea0003800000 */
.L_x_13548:
        /* <DEDUP_REMOVED lines=44> */
.L_x_13547:
        /* <DEDUP_REMOVED lines=56> */
.L_x_13546:
        /* <DEDUP_REMOVED lines=44> */
.L_x_13556:
        /* <DEDUP_REMOVED lines=141> */
.L_x_13555:
        /* <DEDUP_REMOVED lines=76> */
.L_x_13557:
[----:B------:R-:W-:-:S04]  /*2a50*/  ISETP.NE.U32.AND P2, PT, RZ, UR9, PT ;  /* 0x00000009ff007c0c */ /* 0x000fc8000bf45070 */
[----:B------:R-:W-:-:S13]  /*2a60*/  ISETP.NE.OR.EX P0, PT, RZ, UR12, P0, P2 ;  /* 0x0000000cff007c0c */ /* 0x000fda0008705720 */
[----:B------:R-:W-:Y:S05]  /*2a70*/  @!P0 BRA `(.L_x_13553) ;  /* 0x0000000000a88947 */ /* 0x000fea0003800000 */
.L_x_13554:
        /* <DEDUP_REMOVED lines=42> */
.L_x_13553:
        /* <DEDUP_REMOVED lines=51> */
.L_x_13552:
        /* <DEDUP_REMOVED lines=46> */
.L_x_13562:
        /* <DEDUP_REMOVED lines=138> */
.L_x_13561:
        /* <DEDUP_REMOVED lines=75> */
.L_x_13563:
[----:B------:R-:W-:-:S04]  /*4080*/  ISETP.NE.U32.AND P2, PT, RZ, UR9, PT ;  /* 0x00000009ff007c0c */ /* 0x000fc8000bf45070 */
[----:B------:R-:W-:-:S13]  /*4090*/  ISETP.NE.OR.EX P0, PT, RZ, UR12, P0, P2 ;  /* 0x0000000cff007c0c */ /* 0x000fda0008705720 */
[----:B------:R-:W-:Y:S05]  /*40a0*/  @!P0 BRA `(.L_x_13559) ;  /* 0x0000000000a88947 */ /* 0x000fea0003800000 */
.L_x_13560:
        /* <DEDUP_REMOVED lines=42> */
.L_x_13559:
        /* <DEDUP_REMOVED lines=52> */
.L_x_13558:
        /* <DEDUP_REMOVED lines=36> */
.L_x_13568:
        /* <DEDUP_REMOVED lines=142> */
.L_x_13567:
        /* <DEDUP_REMOVED lines=77> */
.L_x_13569:
[----:B------:R-:W-:-:S04]  /*5680*/  ISETP.NE.U32.AND P2, PT, RZ, UR9, PT ;  /* 0x00000009ff007c0c */ /* 0x000fc8000bf45070 */
[----:B------:R-:W-:-:S13]  /*5690*/  ISETP.NE.OR.EX P0, PT, RZ, UR10, P0, P2 ;  /* 0x0000000aff007c0c */ /* 0x000fda0008705720 */
[----:B------:R-:W-:Y:S05]  /*56a0*/  @!P0 BRA `(.L_x_13565) ;  /* 0x0000000000ac8947 */ /* 0x000fea0003800000 */
.L_x_13566:
        /* <DEDUP_REMOVED lines=43> */
.L_x_13565:
        /* <DEDUP_REMOVED lines=51> */
.L_x_13564:
        /* <DEDUP_REMOVED lines=37> */
.L_x_13574:
        /* <DEDUP_REMOVED lines=141> */
.L_x_13573:
        /* <DEDUP_REMOVED lines=78> */
.L_x_13575:
[----:B------:R-:W-:-:S04]  /*6c90*/  ISETP.NE.U32.AND P2, PT, RZ, UR9, PT ;  /* 0x00000009ff007c0c */ /* 0x000fc8000bf45070 */
[----:B------:R-:W-:-:S13]  /*6ca0*/  ISETP.NE.OR.EX P0, PT, RZ, UR12, P0, P2 ;  /* 0x0000000cff007c0c */ /* 0x000fda0008705720 */
[----:B------:R-:W-:Y:S05]  /*6cb0*/  @!P0 BRA `(.L_x_13571) ;  /* 0x0000000000b48947 */ /* 0x000fea0003800000 */
.L_x_13572:
        /* <DEDUP_REMOVED lines=45> */
.L_x_13571:
        /* <DEDUP_REMOVED lines=51> */
.L_x_13570:
        /* <DEDUP_REMOVED lines=38> */
.L_x_13580:
        /* <DEDUP_REMOVED lines=139> */
.L_x_13579:
        /* <DEDUP_REMOVED lines=75> */
.L_x_13581:
[----:B------:R-:W-:-:S04]  /*8280*/  ISETP.NE.U32.AND P2, PT, RZ, UR9, PT ;  /* 0x00000009ff007c0c */ /* 0x000fc8000bf45070 */
[----:B------:R-:W-:-:S13]  /*8290*/  ISETP.NE.OR.EX P0, PT, RZ, UR10, P0, P2 ;  /* 0x0000000aff007c0c */ /* 0x000fda0008705720 */
[----:B------:R-:W-:Y:S05]  /*82a0*/  @!P0 BRA `(.L_x_13577) ;  /* 0x0000000000a88947 */ /* 0x000fea0003800000 */
.L_x_13578:
        /* <DEDUP_REMOVED lines=42> */
.L_x_13577:
        /* <DEDUP_REMOVED lines=51> */
.L_x_13576:
        /* <DEDUP_REMOVED lines=40> */
.L_x_13586:
        /* <DEDUP_REMOVED lines=138> */
.L_x_13585:
        /* <DEDUP_REMOVED lines=75> */
.L_x_13587:
[----:B------:R-:W-:-:S04]  /*9850*/  ISETP.NE.U32.AND P2, PT, RZ, UR9, PT ;  /* 0x00000009ff007c0c */ /* 0x000fc8000bf45070 */
[----:B------:R-:W-:-:S13]  /*9860*/  ISETP.NE.OR.EX P0, PT, RZ, UR10, P0, P2 ;  /* 0x0000000aff007c0c */ /* 0x000fda0008705720 */
[----:B------:R-:W-:Y:S05]  /*9870*/  @!P0 BRA `(.L_x_13583) ;  /* 0x0000000000a88947 */ /* 0x000fea0003800000 */
.L_x_13584:
        /* <DEDUP_REMOVED lines=42> */
.L_x_13583:
        /* <DEDUP_REMOVED lines=52> */
.L_x_13582:
        /* <DEDUP_REMOVED lines=38> */
.L_x_13592:
        /* <DEDUP_REMOVED lines=139> */
.L_x_13591:
        /* <DEDUP_REMOVED lines=75> */
.L_x_13593:
[----:B------:R-:W-:-:S04]  /*ae20*/  ISETP.NE.U32.AND P1, PT, RZ, UR9, PT ;  /* 0x00000009ff007c0c */ /* 0x000fc8000bf25070 */
[----:B------:R-:W-:-:S13]  /*ae30*/  ISETP.NE.OR.EX P0, PT, RZ, UR10, P0, P1 ;  /* 0x0000000aff007c0c */ /* 0x000fda0008705710 */
[----:B------:R-:W-:Y:S05]  /*ae40*/  @!P0 BRA `(.L_x_13589) ;  /* 0x0000000000a88947 */ /* 0x000fea0003800000 */
.L_x_13590:
        /* <DEDUP_REMOVED lines=42> */
.L_x_13589:
        /* <DEDUP_REMOVED lines=49> */
.L_x_13588:
        /* <DEDUP_REMOVED lines=11> */
.L_x_13545:
        /* <DEDUP_REMOVED lines=132> */
.L_x_13599:
        /* <DEDUP_REMOVED lines=138> */
.L_x_13598:
        /* <DEDUP_REMOVED lines=75> */
.L_x_13600:
[----:B------:R-:W-:-:S04]  /*ca40*/  ISETP.NE.U32.AND P3, PT, RZ, UR9, PT ;  /* 0x00000009ff007c0c */ /* 0x000fc8000bf65070 */
[----:B------:R-:W-:-:S13]  /*ca50*/  ISETP.NE.OR.EX P0, PT, RZ, UR14, P0, P3 ;  /* 0x0000000eff007c0c */ /* 0x000fda0008705730 */
[----:B------:R-:W-:Y:S05]  /*ca60*/  @!P0 BRA `(.L_x_13596) ;  /* 0x0000000000a48947 */ /* 0x000fea0003800000 */
.L_x_13597:
        /* <DEDUP_REMOVED lines=41> */
.L_x_13596:
        /* <DEDUP_REMOVED lines=50> */
.L_x_13595:
[----:B------:R-:W-:Y:S05]  /*d020*/  BSYNC B0 ;  /* 0x0000000000007941 */ /* 0x000fea0003800000 */
.L_x_13594:
        /* <DEDUP_REMOVED lines=50> */
.L_x_13606:
        /* <DEDUP_REMOVED lines=138> */
.L_x_13605:
        /* <DEDUP_REMOVED lines=75> */
.L_x_13607:
[----:B------:R-:W-:-:S04]  /*e0a0*/  ISETP.NE.U32.AND P3, PT, RZ, UR12, PT ;  /* 0x0000000cff007c0c */ /* 0x000fc8000bf65070 */
[----:B------:R-:W-:-:S13]  /*e0b0*/  ISETP.NE.OR.EX P0, PT, RZ, UR14, P0, P3 ;  /* 0x0000000eff007c0c */ /* 0x000fda0008705730 */
[----:B------:R-:W-:Y:S05]  /*e0c0*/  @!P0 BRA `(.L_x_13603) ;  /* 0x0000000000a48947 */ /* 0x000fea0003800000 */
.L_x_13604:
        /* <DEDUP_REMOVED lines=41> */
.L_x_13603:
        /* <DEDUP_REMOVED lines=49> */
.L_x_13602:
[----:B------:R-:W-:Y:S05]  /*e670*/  BSYNC B0 ;  /* 0x0000000000007941 */ /* 0x000fea0003800000 */
.L_x_13601:
        /* <DEDUP_REMOVED lines=48> */
.L_x_13613:
        /* <DEDUP_REMOVED lines=139> */
.L_x_13612:
        /* <DEDUP_REMOVED lines=76> */
.L_x_13614:
[----:B------:R-:W-:-:S04]  /*f6f0*/  ISETP.NE.U32.AND P3, PT, RZ, UR12, PT ;  /* 0x0000000cff007c0c */ /* 0x000fc8000bf65070 */
[----:B------:R-:W-:-:S13]  /*f700*/  ISETP.NE.OR.EX P0, PT, RZ, UR14, P0, P3 ;  /* 0x0000000eff007c0c */ /* 0x000fda0008705730 */
[----:B------:R-:W-:Y:S05]  /*f710*/  @!P0 BRA `(.L_x_13610) ;  /* 0x0000000000a88947 */ /* 0x000fea0003800000 */
.L_x_13611:
        /* <DEDUP_REMOVED lines=42> */
.L_x_13610:
        /* <DEDUP_REMOVED lines=49> */
.L_x_13609:
[----:B------:R-:W-:Y:S05]  /*fcd0*/  BSYNC B0 ;  /* 0x0000000000007941 */ /* 0x000fea0003800000 */
.L_x_13608:
        /* <DEDUP_REMOVED lines=48> */
.L_x_13620:
        /* <DEDUP_REMOVED lines=138> */
.L_x_13619:
        /* <DEDUP_REMOVED lines=75> */
.L_x_13621:
[----:B------:R-:W-:-:S04]  /*10d30*/  ISETP.NE.U32.AND P3, PT, RZ, UR10, PT ;  /* 0x0000000aff007c0c */ /* 0x000fc8000bf65070 */
[----:B------:R-:W-:-:S13]  /*10d40*/  ISETP.NE.OR.EX P0, PT, RZ, UR11, P0, P3 ;  /* 0x0000000bff007c0c */ /* 0x000fda0008705730 */
[----:B------:R-:W-:Y:S05]  /*10d50*/  @!P0 BRA `(.L_x_13617) ;  /* 0x0000000000a48947 */ /* 0x000fea0003800000 */
.L_x_13618:
        /* <DEDUP_REMOVED lines=41> */
.L_x_13617:
        /* <DEDUP_REMOVED lines=52> */
.L_x_13616:
[----:B------:R-:W-:Y:S05]  /*11330*/  BSYNC B0 ;  /* 0x0000000000007941 */ /* 0x000fea0003800000 */
.L_x_13615:
        /* <DEDUP_REMOVED lines=50> */
.L_x_13627:
        /* <DEDUP_REMOVED lines=141> */
.L_x_13626:
        /* <DEDUP_REMOVED lines=77> */
.L_x_13628:
[----:B------:R-:W-:-:S04]  /*12400*/  ISETP.NE.U32.AND P3, PT, RZ, UR12, PT ;  /* 0x0000000cff007c0c */ /* 0x000fc8000bf65070 */
[----:B------:R-:W-:-:S13]  /*12410*/  ISETP.NE.OR.EX P0, PT, RZ, UR14, P0, P3 ;  /* 0x0000000eff007c0c */ /* 0x000fda0008705730 */
[----:B------:R-:W-:Y:S05]  /*12420*/  @!P0 BRA `(.L_x_13624) ;  /* 0x0000000000b08947 */ /* 0x000fea0003800000 */
.L_x_13625:
        /* <DEDUP_REMOVED lines=44> */
.L_x_13624:
        /* <DEDUP_REMOVED lines=55> */
.L_x_13623:
[----:B------:R-:W-:Y:S05]  /*12a60*/  BSYNC B0 ;  /* 0x0000000000007941 */ /* 0x000fea0003800000 */
.L_x_13622:
        /* <DEDUP_REMOVED lines=47> */
.L_x_13634:
        /* <DEDUP_REMOVED lines=139> */
.L_x_13633:
        /* <DEDUP_REMOVED lines=76> */
.L_x_13635:
[----:B------:R-:W-:-:S04]  /*13ad0*/  ISETP.NE.U32.AND P3, PT, RZ, UR10, PT ;  /* 0x0000000aff007c0c */ /* 0x000fc8000bf65070 */
[----:B------:R-:W-:-:S13]  /*13ae0*/  ISETP.NE.OR.EX P0, PT, RZ, UR11, P0, P3 ;  /* 0x0000000bff007c0c */ /* 0x000fda0008705730 */
[----:B------:R-:W-:Y:S05]  /*13af0*/  @!P0 BRA `(.L_x_13631) ;  /* 0x0000000000a88947 */ /* 0x000fea0003800000 */
.L_x_13632:
        /* <DEDUP_REMOVED lines=42> */
.L_x_13631:
        /* <DEDUP_REMOVED lines=52> */
.L_x_13630:
[----:B------:R-:W-:Y:S05]  /*140e0*/  BSYNC B0 ;  /* 0x0000000000007941 */ /* 0x000fea0003800000 */
.L_x_13629:
        /* <DEDUP_REMOVED lines=46> */
.L_x_13641:
        /* <DEDUP_REMOVED lines=140> */
.L_x_13640:
        /* <DEDUP_REMOVED lines=76> */
.L_x_13642:
[----:B------:R-:W-:-:S04]  /*15150*/  ISETP.NE.U32.AND P3, PT, RZ, UR10, PT ;  /* 0x0000000aff007c0c */ /* 0x000fc8000bf65070 */
[----:B------:R-:W-:-:S13]  /*15160*/  ISETP.NE.OR.EX P0, PT, RZ, UR11, P0, P3 ;  /* 0x0000000bff007c0c */ /* 0x000fda0008705730 */
[----:B------:R-:W-:Y:S05]  /*15170*/  @!P0 BRA `(.L_x_13638) ;  /* 0x0000000000a88947 */ /* 0x000fea0003800000 */
.L_x_13639:
        /* <DEDUP_REMOVED lines=42> */
.L_x_13638:
        /* <DEDUP_REMOVED lines=51> */
.L_x_13637:
[----:B------:R-:W-:Y:S05]  /*15750*/  BSYNC B0 ;  /* 0x0000000000007941 */ /* 0x000fea0003800000 */
.L_x_13636:
        /* <DEDUP_REMOVED lines=46> */
.L_x_13648:
        /* <DEDUP_REMOVED lines=140> */
.L_x_13647:
        /* <DEDUP_REMOVED lines=77> */
.L_x_13649:
[----:B------:R-:W-:-:S04]  /*167d0*/  ISETP.NE.U32.AND P1, PT, RZ, UR10, PT ;  /* 0x0000000aff007c0c */ /* 0x000fc8000bf25070 */
[----:B------:R-:W-:-:S13]  /*167e0*/  ISETP.NE.OR.EX P0, PT, RZ, UR11, P0, P1 ;  /* 0x0000000bff007c0c */ /* 0x000fda0008705710 */
[----:B------:R-:W-:Y:S05]  /*167f0*/  @!P0 BRA `(.L_x_13645) ;  /* 0x0000000000ac8947 */ /* 0x000fea0003800000 */
.L_x_13646:
        /* <DEDUP_REMOVED lines=43> */
.L_x_13645:
        /* <DEDUP_REMOVED lines=60> */
.L_x_13644:
[----:B------:R-:W-:Y:S05]  /*16e70*/  BSYNC B0 ;  /* 0x0000000000007941 */ /* 0x000fea0003800000 */
.L_x_13643:
        /* <DEDUP_REMOVED lines=24> */
.L_x_13652:
[----:B------:R-:W-:-:S13]  /*17000*/  ISETP.GE.AND P0, PT, R8, UR9, PT ;  /* 0x0000000908007c0c */ /* 0x000fda000bf06270 */
[----:B------:R-:W-:Y:S05]  /*17010*/  @P0 BRA `(.L_x_13654) ;  /* 0x0000000000300947 */ /* 0x000fea0003800000 */
[----:B0-----:R-:W0:Y:S01]  /*17020*/  LDC.64 R10, c[0x0][0x280] ;  /* 0x0000a000ff0a7b82 */ /* 0x001e220000000a00 */
[C---:B------:R-:W-:Y:S01]  /*17030*/  VIADD R9, R8.reuse, UR8 ;  /* 0x0000000808097c36 */ /* 0x040fe20008000000 */
[----:B------:R-:W-:-:S03]  /*17040*/  IADD3 R8, R8, 0x80, RZ ;  /* 0x0000008008087810 */ /* 0x000fc60007ffe0ff */
[----:B0-----:R-:W-:-:S05]  /*17050*/  IMAD.WIDE.U32 R10, R9, 0x8, R10 ;  /* 0x00000008090a7825 */ /* 0x001fca00078e000a */
[----:B------:R1:W-:Y:S02]  /*17060*/  STG.E.64 desc[UR6][R10.64], R12 ;  /* 0x0000000c0a007986 */ /* 0x0003e4000c101b06 */
.L_x_13653:
[----:B------:R-:W-:-:S13]  /*17070*/  ISETP.GE.AND P0, PT, R8, UR9, PT ;  /* 0x0000000908007c0c */ /* 0x000fda000bf06270 */
[----:B------:R-:W-:Y:S05]  /*17080*/  @P0 BRA `(.L_x_13655) ;  /* 0x0000000000340947 */ /* 0x000fea0003800000 */
[----:B01----:R-:W0:Y:S01]  /*17090*/  LDC.64 R10, c[0x0][0x280] ;  /* 0x0000a000ff0a7b82 */ /* 0x003e220000000a00 */
[C---:B------:R-:W-:Y:S01]  /*170a0*/  IADD3 R9, R8.reuse, UR8, RZ ;  /* 0x0000000808097c10 */ /* 0x040fe2000fffe0ff */
[----:B------:R-:W-:-:S04]  /*170b0*/  VIADD R8, R8, 0x80 ;  /* 0x0000008008087836 */ /* 0x000fc80000000000 */
[----:B0-----:R-:W-:-:S05]  /*170c0*/  IMAD.WIDE.U32 R10, R9, 0x8, R10 ;  /* 0x00000008090a7825 */ /* 0x001fca00078e000a */
[----:B------:R1:W-:Y:S02]  /*170d0*/  STG.E.64 desc[UR6][R10.64], R30 ;  /* 0x0000001e0a007986 */ /* 0x0003e4000c101b06 */
.L_x_13654:
        /* <DEDUP_REMOVED lines=8> */
.L_x_13655:
[----:B------:R-:W-:Y:S05]  /*17160*/  BSYNC B1 ;  /* 0x0000000000017941 */ /* 0x000fea0003800000 */
.L_x_13651:
[----:B------:R-:W-:-:S13]  /*17170*/  ISETP.GE.AND P0, PT, R8, UR9, PT ;  /* 0x0000000908007c0c */ /* 0x000fda000bf06270 */
[----:B--2---:R-:W2:Y:S01]  /*17180*/  @!P0 LDC.64 R2, c[0x0][0x280] ;  /* 0x0000a000ff028b82 */ /* 0x004ea20000000a00 */
[C---:B------:R-:W-:Y:S01]  /*17190*/  @!P0 VIADD R9, R8.reuse, UR8 ;  /* 0x0000000808098c36 */ /* 0x040fe20008000000 */
[----:B------:R-:W-:-:S03]  /*171a0*/  @!P0 IADD3 R8, R8, 0x80, RZ ;  /* 0x0000008008088810 */ /* 0x000fc60007ffe0ff */
[----:B--2---:R-:W-:-:S05]  /*171b0*/  @!P0 IMAD.WIDE.U32 R2, R9, 0x8, R2 ;  /* 0x0000000809028825 */ /* 0x004fca00078e0002 */
[----:B------:R2:W-:Y:S02]  /*171c0*/  @!P0 STG.E.64 desc[UR6][R2.64], R6 ;  /* 0x0000000602008986 */ /* 0x0005e4000c101b06 */
.L_x_13656:
[----:B------:R-:W-:Y:S05]  /*171d0*/  BSYNC B0 ;  /* 0x0000000000007941 */ /* 0x000fea0003800000 */
.L_x_13650:
        /* <DEDUP_REMOVED lines=8> */
.L_x_13657:
        /* <DEDUP_REMOVED lines=10> */
.L_x_18618:


//--------------------- .text._ZN2at6native29vectorized_elementwise_kernelILi8EZZNS0_73_GLOBAL__N__c8866d80_35_SparseBinaryOpIntersectionKernel_cu_f5210f67_363642_sparse_binary_op_intersection_kernel_implINS2_18CUDAKernelLauncherENS2_36CUDAValueSelectionIntersectionKernelINS2_9RhsProjOpEEElLl8EEEvRNS_6TensorERKS8_SB_RKSt6vectorIlSaIlEERKSt8optionalIS8_ESK_bbENKUlvE1_clEvEUllE_St5arrayIPcLm2EEEEviT0_T1_ --------------------------
	.section	.text._ZN2at6native29vectorized_elementwise_kernelILi8EZZNS0_73_GLOBAL__N__c8866d80_35_SparseBinaryOpIntersectionKernel_cu_f5210f67_363642_sparse_binary_op_intersection_kernel_implINS2_18CUDAKernelLauncherENS2_36CUDAValueSelectionIntersectionKernelINS2_9RhsProjOpEEElLl8EEEvRNS_6TensorERKS8_SB_RKSt6vectorIlSaIlEERKSt8optionalIS8_ESK_bbENKUlvE1_clEvEUllE_St5arrayIPcLm2EEEEviT0_T1_,"ax",@progbits
	.align	128
        .global         _ZN2at6native29vectorized_elementwise_kernelILi8EZZNS0_73_GLOBAL__N__c8866d80_35_SparseBinaryOpIntersectionKernel_cu_f5210f67_363642_sparse_binary_op_intersection_kernel_implINS2_18CUDAKernelLauncherENS2_36CUDAValueSelectionIntersectionKernelINS2_9RhsProjOpEEElLl8EEEvRNS_6TensorERKS8_SB_RKSt6vectorIlSaIlEERKSt8optionalIS8_ESK_bbENKUlvE1_clEvEUllE_St5arrayIPcLm2EEEEviT0_T1_
        .type           _ZN2at6native29vectorized_elementwise_kernelILi8EZZNS0_73_GLOBAL__N__c8866d80_35_SparseBinaryOpIntersectionKernel_cu_f5210f67_363642_sparse_binary_op_intersection_kernel_implINS2_18CUDAKernelLauncherENS2_36CUDAValueSelectionIntersectionKernelINS2_9RhsProjOpEEElLl8EEEvRNS_6TensorERKS8_SB_RKSt6vectorIlSaIlEERKSt8optionalIS8_ESK_bbENKUlvE1_clEvEUllE_St5arrayIPcLm2EEEEviT0_T1_,@function
        .size           _ZN2at6native29vectorized_elementwise_kernelILi8EZZNS0_73_GLOBAL__N__c8866d80_35_SparseBinaryOpIntersectionKernel_cu_f5210f67_363642_sparse_binary_op_intersection_kernel_implINS2_18CUDAKernelLauncherENS2_36CUDAValueSelectionIntersectionKernelINS2_9RhsProjOpEEElLl8EEEvRNS_6TensorERKS8_SB_RKSt6vectorIlSaIlEERKSt8optionalIS8_ESK_bbENKUlvE1_clEvEUllE_St5arrayIPcLm2EEEEviT0_T1_,(.L_x_18619 - _ZN2at6native29vectorized_elementwise_kernelILi8EZZNS0_73_GLOBAL__N__c8866d80_35_SparseBinaryOpIntersectionKernel_cu_f5210f67_363642_sparse_binary_op_intersection_kernel_implINS2_18CUDAKernelLauncherENS2_36CUDAValueSelectionIntersectionKernelINS2_9RhsProjOpEEElLl8EEEvRNS_6TensorERKS8_SB_RKSt6vectorIlSaIlEERKSt8optionalIS8_ESK_bbENKUlvE1_clEvEUllE_St5arrayIPcLm2EEEEviT0_T1_)
        .other          _ZN2at6native29vectorized_elementwise_kernelILi8EZZNS0_73_GLOBAL__N__c8866d80_35_SparseBinaryOpIntersectionKernel_cu_f5210f67_363642_sparse_binary_op_intersection_kernel_implINS2_18CUDAKernelLauncherENS2_36CUDAValueSelectionIntersectionKernelINS2_9RhsProjOpEEElLl8EEEvRNS_6TensorERKS8_SB_RKSt6vectorIlSaIlEERKSt8optionalIS8_ESK_bbENKUlvE1_clEvEUllE_St5arrayIPcLm2EEEEviT0_T1_,@"STO_CUDA_ENTRY STV_DEFAULT"
_ZN2at6native29vectorized_elementwise_kernelILi8EZZNS0_73_GLOBAL__N__c8866d80_35_SparseBinaryOpIntersectionKernel_cu_f5210f67_363642_sparse_binary_op_intersection_kernel_implINS2_18CUDAKernelLauncherENS2_36CUDAValueSelectionIntersectionKernelINS2_9RhsProjOpEEElLl8EEEvRNS_6TensorERKS8_SB_RKSt6vectorIlSaIlEERKSt8optionalIS8_ESK_bbENKUlvE1_clEvEUllE_St5arrayIPcLm2EEEEviT0_T1_:
.text._ZN2at6native29vectorized_elementwise_kernelILi8EZZNS0_73_GLOBAL__N__c8866d80_35_SparseBinaryOpIntersectionKernel_cu_f5210f67_363642_sparse_binary_op_intersection_kernel_implINS2_18CUDAKernelLauncherENS2_36CUDAValueSelectionIntersectionKernelINS2_9RhsProjOpEEElLl8EEEvRNS_6TensorERKS8_SB_RKSt6vectorIlSaIlEERKSt8optionalIS8_ESK_bbENKUlvE1_clEvEUllE_St5arrayIPcLm2EEEEviT0_T1_:
        /* <DEDUP_REMOVED lines=95> */
.L_x_13663:
        /* <DEDUP_REMOVED lines=141> */
.L_x_13662:
        /* <DEDUP_REMOVED lines=77> */
.L_x_13664:
[----:B------:R-:W-:-:S04]  /*1390*/  ISETP.NE.U32.AND P3, PT, RZ, UR9, PT ;  /* 0x00000009ff007c0c */ /* 0x000fc8000bf65070 */
[----:B------:R-:W-:-:S13]  /*13a0*/  ISETP.NE.OR.EX P0, PT, RZ, UR12, P0, P3 ;  /* 0x0000000cff007c0c */ /* 0x000fda0008705730 */
[----:B------:R-:W-:Y:S05]  /*13b0*/  @!P0 BRA `(.L_x_13660) ;  /* 0x0000000000b08947 */ /* 0x000fea0003800000 */
.L_x_13661:
        /* <DEDUP_REMOVED lines=44> */
.L_x_13660:
        /* <DEDUP_REMOVED lines=56> */
.L_x_13659:
        /* <DEDUP_REMOVED lines=44> */
.L_x_13669:
        /* <DEDUP_REMOVED lines=141> */
.L_x_13668:
        /* <DEDUP_REMOVED lines=76> */
.L_x_13670:
[----:B------:R-:W-:-:S04]  /*2a50*/  ISETP.NE.U32.AND P2, PT, RZ, UR9, PT ;  /* 0x00000009ff007c0c */ /* 0x000fc8000bf45070 */
[----:B------:R-:W-:-:S13]  /*2a60*/  ISETP.NE.OR.EX P0, PT, RZ, UR12, P0, P2 ;  /* 0x0000000cff007c0c */ /* 0x000fda0008705720 */
[----:B------:R-:W-:Y:S05]  /*2a70*/  @!P0 BRA `(.L_x_13666) ;  /* 0x0000000000a88947 */ /* 0x000fea0003800000 */
.L_x_13667:
        /* <DEDUP_REMOVED lines=42> */
.L_x_13666:
        /* <DEDUP_REMOVED lines=51> */
.L_x_13665:
        /* <DEDUP_REMOVED lines=46> */
.L_x_13675:
        /* <DEDUP_REMOVED lines=138> */
.L_x_13674:
        /* <DEDUP_REMOVED lines=75> */
.L_x_13676:
[----:B------:R-:W-:-:S04]  /*4080*/  ISETP.NE.U32.AND P2, PT, RZ, UR9, PT ;  /* 0x00000009ff007c0c */ /* 0x000fc8000bf45070 */
[----:B------:R-:W-:-:S13]  /*4090*/  ISETP.NE.OR.EX P0, PT, RZ, UR12, P0, P2 ;  /* 0x0000000cff007c0c */ /* 0x000fda0008705720 */
[----:B------:R-:W-:Y:S05]  /*40a0*/  @!P0 BRA `(.L_x_13672) ;  /* 0x0000000000a88947 */ /* 0x000fea0003800000 */
.L_x_13673:
        /* <DEDUP_REMOVED lines=42> */
.L_x_13672:
        /* <DEDUP_REMOVED lines=52> */
.L_x_13671:
        /* <DEDUP_REMOVED lines=36> */
.L_x_13681:
        /* <DEDUP_REMOVED lines=142> */
.L_x_13680:
        /* <DEDUP_REMOVED lines=77> */
.L_x_13682:
[----:B------:R-:W-:-:S04]  /*5680*/  ISETP.NE.U32.AND P2, PT, RZ, UR9, PT ;  /* 0x00000009ff007c0c */ /* 0x000fc8000bf45070 */
[----:B------:R-:W-:-:S13]  /*5690*/  ISETP.NE.OR.EX P0, PT, RZ, UR10, P0, P2 ;  /* 0x0000000aff007c0c */ /* 0x000fda0008705720 */
[----:B------:R-:W-:Y:S05]  /*56a0*/  @!P0 BRA `(.L_x_13678) ;  /* 0x0000000000ac8947 */ /* 0x000fea0003800000 */
.L_x_13679:
        /* <DEDUP_REMOVED lines=43> */
.L_x_13678:
        /* <DEDUP_REMOVED lines=51> */
.L_x_13677:
        /* <DEDUP_REMOVED lines=37> */
.L_x_13687:
        /* <DEDUP_REMOVED lines=141> */
.L_x_13686:
        /* <DEDUP_REMOVED lines=78> */
.L_x_13688:
[----:B------:R-:W-:-:S04]  /*6c90*/  ISETP.NE.U32.AND P2, PT, RZ, UR9, PT ;  /* 0x00000009ff007c0c */ /* 0x000fc8000bf45070 */
[----:B------:R-:W-:-:S13]  /*6ca0*/  ISETP.NE.OR.EX P0, PT, RZ, UR12, P0, P2 ;  /* 0x0000000cff007c0c */ /* 0x000fda0008705720 */
[----:B------:R-:W-:Y:S05]  /*6cb0*/  @!P0 BRA `(.L_x_13684) ;  /* 0x0000000000b48947 */ /* 0x000fea0003800000 */
.L_x_13685:
        /* <DEDUP_REMOVED lines=45> */
.L_x_13684:
        /* <DEDUP_REMOVED lines=51> */
.L_x_13683:
        /* <DEDUP_REMOVED lines=38> */
.L_x_13693:
        /* <DEDUP_REMOVED lines=139> */
.L_x_13692:
        /* <DEDUP_REMOVED lines=75> */
.L_x_13694:
[----:B------:R-:W-:-:S04]  /*8280*/  ISETP.NE.U32.AND P2, PT, RZ, UR9, PT ;  /* 0x00000009ff007c0c */ /* 0x000fc8000bf45070 */
[----:B------:R-:W-:-:S13]  /*8290*/  ISETP.NE.OR.EX P0, PT, RZ, UR10, P0, P2 ;  /* 0x0000000aff007c0c */ /* 0x000fda0008705720 */
[----:B------:R-:W-:Y:S05]  /*82a0*/  @!P0 BRA `(.L_x_13690) ;  /* 0x0000000000a88947 */ /* 0x000fea0003800000 */
.L_x_13691:
        /* <DEDUP_REMOVED lines=42> */
.L_x_13690:
        /* <DEDUP_REMOVED lines=51> */
.L_x_13689:
        /* <DEDUP_REMOVED lines=40> */
.L_x_13699:
        /* <DEDUP_REMOVED lines=138> */
.L_x_13698:
        /* <DEDUP_REMOVED lines=75> */
.L_x_13700:
[----:B------:R-:W-:-:S04]  /*9850*/  ISETP.NE.U32.AND P2, PT, RZ, UR9, PT ;  /* 0x00000009ff007c0c */ /* 0x000fc8000bf45070 */
[----:B------:R-:W-:-:S13]  /*9860*/  ISETP.NE.OR.EX P0, PT, RZ, UR10, P0, P2 ;  /* 0x0000000aff007c0c */ /* 0x000fda0008705720 */
[----:B------:R-:W-:Y:S05]  /*9870*/  @!P0 BRA `(.L_x_13696) ;  /* 0x0000000000a88947 */ /* 0x000fea0003800000 */
.L_x_13697:
        /* <DEDUP_REMOVED lines=42> */
.L_x_13696:
        /* <DEDUP_REMOVED lines=52> */
.L_x_13695:
        /* <DEDUP_REMOVED lines=38> */
.L_x_13705:
        /* <DEDUP_REMOVED lines=139> */
.L_x_13704:
        /* <DEDUP_REMOVED lines=75> */
.L_x_13706:
[----:B------:R-:W-:-:S04]  /*ae20*/  ISETP.NE.U32.AND P1, PT, RZ, UR9, PT ;  /* 0x00000009ff007c0c */ /* 0x000fc8000bf25070 */
[----:B------:R-:W-:-:S13]  /*ae30*/  ISETP.NE.OR.EX P0, PT, RZ, UR10, P0, P1 ;  /* 0x0000000aff007c0c */ /* 0x000fda0008705710 */
[----:B------:R-:W-:Y:S05]  /*ae40*/  @!P0 BRA `(.L_x_13702) ;  /* 0x0000000000a88947 */ /* 0x000fea0003800000 */
.L_x_13703:
        /* <DEDUP_REMOVED lines=42> */
.L_x_13702:
        /* <DEDUP_REMOVED lines=49> */
.L_x_13701:
        /* <DEDUP_REMOVED lines=11> */
.L_x_13658:
        /* <DEDUP_REMOVED lines=132> */
.L_x_13712:
        /* <DEDUP_REMOVED lines=138> */
.L_x_13711:
        /* <DEDUP_REMOVED lines=75> */
.L_x_13713:
[----:B------:R-:W-:-:S04]  /*ca40*/  ISETP.NE.U32.AND P3, PT, RZ, UR9, PT ;  /* 0x00000009ff007c0c */ /* 0x000fc8000bf65070 */
[----:B------:R-:W-:-:S13]  /*ca50*/  ISETP.NE.OR.EX P0, PT, RZ, UR14, P0, P3 ;  /* 0x0000000eff007c0c */ /* 0x000fda0008705730 */
[----:B------:R-:W-:Y:S05]  /*ca60*/  @!P0 BRA `(.L_x_13709) ;  /* 0x0000000000a48947 */ /* 0x000fea0003800000 */
.L_x_13710:
        /* <DEDUP_REMOVED lines=41> */
.L_x_13709:
        /* <DEDUP_REMOVED lines=50> */
.L_x_13708:
[----:B------:R-:W-:Y:S05]  /*d020*/  BSYNC B0 ;  /* 0x0000000000007941 */ /* 0x000fea0003800000 */
.L_x_13707:
        /* <DEDUP_REMOVED lines=50> */
.L_x_13719:
        /* <DEDUP_REMOVED lines=138> */
.L_x_13718:
        /* <DEDUP_REMOVED lines=75> */
.L_x_13720:
[----:B------:R-:W-:-:S04]  /*e0a0*/  ISETP.NE.U32.AND P3, PT, RZ, UR12, PT ;  /* 0x0000000cff007c0c */ /* 0x000fc8000bf65070 */
[----:B------:R-:W-:-:S13]  /*e0b0*/  ISETP.NE.OR.EX P0, PT, RZ, UR14, P0, P3 ;  /* 0x0000000eff007c0c */ /* 0x000fda0008705730 */
[----:B------:R-:W-:Y:S05]  /*e0c0*/  @!P0 BRA `(.L_x_13716) ;  /* 0x0000000000a48947 */ /* 0x000fea0003800000 */
.L_x_13717:
        /* <DEDUP_REMOVED lines=41> */
.L_x_13716:
        /* <DEDUP_REMOVED lines=49> */
.L_x_13715:
[----:B------:R-:W-:Y:S05]  /*e670*/  BSYNC B0 ;  /* 0x0000000000007941 */ /* 0x000fea0003800000 */
.L_x_13714:
        /* <DEDUP_REMOVED lines=48> */
.L_x_13726:
        /* <DEDUP_REMOVED lines=139> */
.L_x_13725:
        /* <DEDUP_REMOVED lines=76> */
.L_x_13727:
[----:B------:R-:W-:-:S04]  /*f6f0*/  ISETP.NE.U32.AND P3, PT, RZ, UR12, PT ;  /* 0x0000000cff007c0c */ /* 0x000fc8000bf65070 */
[----:B------:R-:W-:-:S13]  /*f700*/  ISETP.NE.OR.EX P0, PT, RZ, UR14, P0, P3 ;  /* 0x0000000eff007c0c */ /* 0x000fda0008705730 */
[----:B------:R-:W-:Y:S05]  /*f710*/  @!P0 BRA `(.L_x_13723) ;  /* 0x0000000000a88947 */ /* 0x000fea0003800000 */
.L_x_13724:
        /* <DEDUP_REMOVED lines=42> */
.L_x_13723:
        /* <DEDUP_REMOVED lines=49> */
.L_x_13722:
[----:B------:R-:W-:Y:S05]  /*fcd0*/  BSYNC B0 ;  /* 0x0000000000007941 */ /* 0x000fea0003800000 */
.L_x_13721:
        /* <DEDUP_REMOVED lines=48> */
.L_x_13733:
        /* <DEDUP_REMOVED lines=138> */
.L_x_13732:
        /* <DEDUP_REMOVED lines=75> */
.L_x_13734:
[----:B------:R-:W-:-:S04]  /*10d30*/  ISETP.NE.U32.AND P3, PT, RZ, UR10, PT ;  /* 0x0000000aff007c0c */ /* 0x000fc8000bf65070 */
[----:B------:R-:W-:-:S13]  /*10d40*/  ISETP.NE.OR.EX P0, PT, RZ, UR11, P0, P3 ;  /* 0x0000000bff007c0c */ /* 0x000fda0008705730 */
[----:B------:R-:W-:Y:S05]  /*10d50*/  @!P0 BRA `(.L_x_13730) ;  /* 0x0000000000a48947 */ /* 0x000fea0003800000 */
.L_x_13731:
        /* <DEDUP_REMOVED lines=41> */
.L_x_13730:
        /* <DEDUP_REMOVED lines=52> */
.L_x_13729:
[----:B------:R-:W-:Y:S05]  /*11330*/  BSYNC B0 ;  /* 0x0000000000007941 */ /* 0x000fea0003800000 */
.L_x_13728:
        /* <DEDUP_REMOVED lines=50> */
.L_x_13740:
        /* <DEDUP_REMOVED lines=141> */
.L_x_13739:
        /* <DEDUP_REMOVED lines=77> */
.L_x_13741:
[----:B------:R-:W-:-:S04]  /*12400*/  ISETP.NE.U32.AND P3, PT, RZ, UR12, PT ;  /* 0x0000000cff007c0c */ /* 0x000fc8000bf65070 */
[----:B------:R-:W-:-:S13]  /*12410*/  ISETP.NE.OR.EX P0, PT, RZ, UR14, P0, P3 ;  /* 0x0000000eff007c0c */ /* 0x000fda0008705730 */
[----:B------:R-:W-:Y:S05]  /*12420*/  @!P0 BRA `(.L_x_13737) ;  /* 0x0000000000b08947 */ /* 0x000fea0003800000 */
.L_x_13738:
        /* <DEDUP_REMOVED lines=44> */
.L_x_13737:
        /* <DEDUP_REMOVED lines=55> */
.L_x_13736:
[----:B------:R-:W-:Y:S05]  /*12a60*/  BSYNC B0 ;  /* 0x0000000000007941 */ /* 0x000fea0003800000 */
.L_x_13735:
        /* <DEDUP_REMOVED lines=47> */
.L_x_13747:
        /* <DEDUP_REMOVED lines=139> */
.L_x_13746:
        /* <DEDUP_REMOVED lines=76> */
.L_x_13748:
[----:B------:R-:W-:-:S04]  /*13ad0*/  ISETP.NE.U32.AND P3, PT, RZ, UR10, PT ;  /* 0x0000000aff007c0c */ /* 0x000fc8000bf65070 */
[----:B------:R-:W-:-:S13]  /*13ae0*/  ISETP.NE.OR.EX P0, PT, RZ, UR11, P0, P3 ;  /* 0x0000000bff007c0c */ /* 0x000fda0008705730 */
[----:B------:R-:W-:Y:S05]  /*13af0*/  @!P0 BRA `(.L_x_13744) ;  /* 0x0000000000a88947 */ /* 0x000fea0003800000 */
.L_x_13745:
        /* <DEDUP_REMOVED lines=42> */
.L_x_13744:
        /* <DEDUP_REMOVED lines=52> */
.L_x_13743:
[----:B------:R-:W-:Y:S05]  /*140e0*/  BSYNC B0 ;  /* 0x0000000000007941 */ /* 0x000fea0003800000 */
.L_x_13742:
        /* <DEDUP_REMOVED lines=46> */
.L_x_13754:
        /* <DEDUP_REMOVED lines=140> */
.L_x_13753:
        /* <DEDUP_REMOVED lines=76> */
.L_x_13755:
[----:B------:R-:W-:-:S04]  /*15150*/  ISETP.NE.U32.AND P3, PT, RZ, UR10, PT ;  /* 0x0000000aff007c0c */ /* 0x000fc8000bf65070 */
[----:B------:R-:W-:-:S13]  /*15160*/  ISETP.NE.OR.EX P0, PT, RZ, UR11, P0, P3 ;  /* 0x0000000bff007c0c */ /* 0x000fda0008705730 */
[----:B------:R-:W-:Y:S05]  /*15170*/  @!P0 BRA `(.L_x_13751) ;  /* 0x0000000000a88947 */ /* 0x000fea0003800000 */
.L_x_13752:
        /* <DEDUP_REMOVED lines=42> */
.L_x_13751:
        /* <DEDUP_REMOVED lines=51> */
.L_x_13750:
[----:B------:R-:W-:Y:S05]  /*15750*/  BSYNC B0 ;  /* 0x0000000000007941 */ /* 0x000fea0003800000 */
.L_x_13749:
        /* <DEDUP_REMOVED lines=46> */
.L_x_13761:
        /* <DEDUP_REMOVED lines=140> */
.L_x_13760:
        /* <DEDUP_REMOVED lines=77> */
.L_x_13762:
[----:B------:R-:W-:-:S04]  /*167d0*/  ISETP.NE.U32.AND P1, PT, RZ, UR10, PT ;  /* 0x0000000aff007c0c */ /* 0x000fc8000bf25070 */
[----:B------:R-:W-:-:S13]  /*167e0*/  ISETP.NE.OR.EX P0, PT, RZ, UR11, P0, P1 ;  /* 0x0000000bff007c0c */ /* 0x000fda0008705710 */
[----:B------:R-:W-:Y:S05]  /*167f0*/  @!P0 BRA `(.L_x_13758) ;  /* 0x0000000000ac8947 */ /* 0x000fea0003800000 */
.L_x_13759:
        /* <DEDUP_REMOVED lines=43> */
.L_x_13758:
        /* <DEDUP_REMOVED lines=60> */
.L_x_13757:
[----:B------:R-:W-:Y:S05]  /*16e70*/  BSYNC B0 ;  /* 0x0000000000007941 */ /* 0x000fea0003800000 */
.L_x_13756:
        /* <DEDUP_REMOVED lines=24> */
.L_x_13765:
[----:B------:R-:W-:-:S13]  /*17000*/  ISETP.GE.AND P0, PT, R8, UR9, PT ;  /* 0x0000000908007c0c */ /* 0x000fda000bf06270 */
[----:B------:R-:W-:Y:S05]  /*17010*/  @P0 BRA `(.L_x_13767) ;  /* 0x0000000000300947 */ /* 0x000fea0003800000 */
[----:B0-----:R-:W0:Y:S01]  /*17020*/  LDC.64 R10, c[0x0][0x280] ;  /* 0x0000a000ff0a7b82 */ /* 0x001e220000000a00 */
[C---:B------:R-:W-:Y:S01]  /*17030*/  VIADD R9, R8.reuse, UR8 ;  /* 0x0000000808097c36 */ /* 0x040fe20008000000 */
[----:B------:R-:W-:-:S03]  /*17040*/  IADD3 R8, R8, 0x80, RZ ;  /* 0x0000008008087810 */ /* 0x000fc60007ffe0ff */
[----:B0-----:R-:W-:-:S05]  /*17050*/  IMAD.WIDE.U32 R10, R9, 0x8, R10 ;  /* 0x00000008090a7825 */ /* 0x001fca00078e000a */
[----:B------:R1:W-:Y:S02]  /*17060*/  STG.E.64 desc[UR6][R10.64], R12 ;  /* 0x0000000c0a007986 */ /* 0x0003e4000c101b06 */
.L_x_13766:
[----:B------:R-:W-:-:S13]  /*17070*/  ISETP.GE.AND P0, PT, R8, UR9, PT ;  /* 0x0000000908007c0c */ /* 0x000fda000bf06270 */
[----:B------:R-:W-:Y:S05]  /*17080*/  @P0 BRA `(.L_x_13768) ;  /* 0x0000000000340947 */ /* 0x000fea0003800000 */
[----:B01----:R-:W0:Y:S01]  /*17090*/  LDC.64 R10, c[0x0][0x280] ;  /* 0x0000a000ff0a7b82 */ /* 0x003e220000000a00 */
[C---:B------:R-:W-:Y:S01]  /*170a0*/  IADD3 R9, R8.reuse, UR8, RZ ;  /* 0x0000000808097c10 */ /* 0x040fe2000fffe0ff */
[----:B------:R-:W-:-:S04]  /*170b0*/  VIADD R8, R8, 0x80 ;  /* 0x0000008008087836 */ /* 0x000fc80000000000 */
[----:B0-----:R-:W-:-:S05]  /*170c0*/  IMAD.WIDE.U32 R10, R9, 0x8, R10 ;  /* 0x00000008090a7825 */ /* 0x001fca00078e000a */
[----:B------:R1:W-:Y:S02]  /*170d0*/  STG.E.64 desc[UR6][R10.64], R30 ;  /* 0x0000001e0a007986 */ /* 0x0003e4000c101b06 */
.L_x_13767:
        /* <DEDUP_REMOVED lines=8> */
.L_x_13768:
[----:B------:R-:W-:Y:S05]  /*17160*/  BSYNC B1 ;  /* 0x0000000000017941 */ /* 0x000fea0003800000 */
.L_x_13764:
[----:B------:R-:W-:-:S13]  /*17170*/  ISETP.GE.AND P0, PT, R8, UR9, PT ;  /* 0x0000000908007c0c */ /* 0x000fda000bf06270 */
[----:B--2---:R-:W2:Y:S01]  /*17180*/  @!P0 LDC.64 R2, c[0x0][0x280] ;  /* 0x0000a000ff028b82 */ /* 0x004ea20000000a00 */
[C---:B------:R-:W-:Y:S01]  /*17190*/  @!P0 VIADD R9, R8.reuse, UR8 ;  /* 0x0000000808098c36 */ /* 0x040fe20008000000 */
[----:B------:R-:W-:-:S03]  /*171a0*/  @!P0 IADD3 R8, R8, 0x80, RZ ;  /* 0x0000008008088810 */ /* 0x000fc60007ffe0ff */
[----:B--2---:R-:W-:-:S05]  /*171b0*/  @!P0 IMAD.WIDE.U32 R2, R9, 0x8, R2 ;  /* 0x0000000809028825 */ /* 0x004fca00078e0002 */
[----:B------:R2:W-:Y:S02]  /*171c0*/  @!P0 STG.E.64 desc[UR6][R2.64], R6 ;  /* 0x0000000602008986 */ /* 0x0005e4000c101b06 */
.L_x_13769:
[----:B------:R-:W-:Y:S05]  /*171d0*/  BSYNC B0 ;  /* 0x0000000000007941 */ /* 0x000fea0003800000 */
.L_x_13763:
        /* <DEDUP_REMOVED lines=8> */
.L_x_13770:
        /* <DEDUP_REMOVED lines=10> */
.L_x_18619:


//--------------------- .text._ZN2at6native18elementwise_kernelILi128ELi4EZNS0_15gpu_kernel_implIZZNS0_73_GLOBAL__N__c8866d80_35_SparseBinaryOpIntersectionKernel_cu_f5210f67_363642_sparse_binary_op_intersection_kernel_implINS3_18CUDAKernelLauncherENS3_36CUDAValueSelectionIntersectionKernelINS3_5MulOpEEElLl0EEEvRNS_6TensorERKS9_SC_RKSt6vectorIlSaIlEERKSt8optionalIS9_ESL_bbENKUlvE3_clEvEUllE_EEvRNS_18TensorIteratorBaseERKT_EUliE_EEviT1_ --------------------------
	.section	.text._ZN2at6native18elementwise_kernelILi128ELi4EZNS0_15gpu_kernel_implIZZNS0_73_GLOBAL__N__c8866d80_35_SparseBinaryOpIntersectionKernel_cu_f5210f67_363642_sparse_binary_op_intersection_kernel_implINS3_18CUDAKernelLauncherENS3_36CUDAValueSelectionIntersectionKernelINS3_5MulOpEEElLl0EEEvRNS_6TensorERKS9_SC_RKSt6vectorIlSaIlEERKSt8optionalIS9_ESL_bbENKUlvE3_clEvEUllE_EEvRNS_18TensorIteratorBaseERKT_EUliE_EEviT1_,"ax",@progbits
	.align	128
        .global         _ZN2at6native18elementwise_kernelILi128ELi4EZNS0_15gpu_kernel_implIZZNS0_73_GLOBAL__N__c8866d80_35_SparseBinaryOpIntersectionKernel_cu_f5210f67_363642_sparse_binary_op_intersection_kernel_implINS3_18CUDAKernelLauncherENS3_36CUDAValueSelectionIntersectionKernelINS3_5MulOpEEElLl0EEEvRNS_6TensorERKS9_SC_RKSt6vectorIlSaIlEERKSt8optionalIS9_ESL_bbENKUlvE3_clEvEUllE_EEvRNS_18TensorIteratorBaseERKT_EUliE_EEviT1_
        .type           _ZN2at6native18elementwise_kernelILi128ELi4EZNS0_15gpu_kernel_implIZZNS0_73_GLOBAL__N__c8866d80_35_SparseBinaryOpIntersectionKernel_cu_f5210f67_363642_sparse_binary_op_intersection_kernel_implINS3_18CUDAKernelLauncherENS3_36CUDAValueSelectionIntersectionKernelINS3_5MulOpEEElLl0EEEvRNS_6TensorERKS9_SC_RKSt6vectorIlSaIlEERKSt8optionalIS9_ESL_bbENKUlvE3_clEvEUllE_EEvRNS_18TensorIteratorBaseERKT_EUliE_EEviT1_,@function
        .size           _ZN2at6native18elementwise_kernelILi128ELi4EZNS0_15gpu_kernel_implIZZNS0_73_GLOBAL__N__c8866d80_35_SparseBinaryOpIntersectionKernel_cu_f5210f67_363642_sparse_binary_op_intersection_kernel_implINS3_18CUDAKernelLauncherENS3_36CUDAValueSelectionIntersectionKernelINS3_5MulOpEEElLl0EEEvRNS_6TensorERKS9_SC_RKSt6vectorIlSaIlEERKSt8optionalIS9_ESL_bbENKUlvE3_clEvEUllE_EEvRNS_18TensorIteratorBaseERKT_EUliE_EEviT1_,(.L_x_18620 - _ZN2at6native18elementwise_kernelILi128ELi4EZNS0_15gpu_kernel_implIZZNS0_73_GLOBAL__N__c8866d80_35_SparseBinaryOpIntersectionKernel_cu_f5210f67_363642_sparse_binary_op_intersection_kernel_implINS3_18CUDAKernelLauncherENS3_36CUDAValueSelectionIntersectionKernelINS3_5MulOpEEElLl0EEEvRNS_6TensorERKS9_SC_RKSt6vectorIlSaIlEERKSt8optionalIS9_ESL_bbENKUlvE3_clEvEUllE_EEvRNS_18TensorIteratorBaseERKT_EUliE_EEviT1_)
        .other          _ZN2at6native18elementwise_kernelILi128ELi4EZNS0_15gpu_kernel_implIZZNS0_73_GLOBAL__N__c8866d80_35_SparseBinaryOpIntersectionKernel_cu_f5210f67_363642_sparse_binary_op_intersection_kernel_implINS3_18CUDAKernelLauncherENS3_36CUDAValueSelectionIntersectionKernelINS3_5MulOpEEElLl0EEEvRNS_6TensorERKS9_SC_RKSt6vectorIlSaIlEERKSt8optionalIS9_ESL_bbENKUlvE3_clEvEUllE_EEvRNS_18TensorIteratorBaseERKT_EUliE_EEviT1_,@"STO_CUDA_ENTRY STV_DEFAULT"
_ZN2at6native18elementwise_kernelILi128ELi4EZNS0_15gpu_kernel_implIZZNS0_73_GLOBAL__N__c8866d80_35_SparseBinaryOpIntersectionKernel_cu_f5210f67_363642_sparse_binary_op_intersection_kernel_implINS3_18CUDAKernelLauncherENS3_36CUDAValueSelectionIntersectionKernelINS3_5MulOpEEElLl0EEEvRNS_6TensorERKS9_SC_RKSt6vectorIlSaIlEERKSt8optionalIS9_ESL_bbENKUlvE3_clEvEUllE_EEvRNS_18TensorIteratorBaseERKT_EUliE_EEviT1_:
.text._ZN2at6native18elementwise_kernelILi128ELi4EZNS0_15gpu_kernel_implIZZNS0_73_GLOBAL__N__c8866d80_35_SparseBinaryOpIntersectionKernel_cu_f5210f67_363642_sparse_binary_op_intersection_kernel_implINS3_18CUDAKernelLauncherENS3_36CUDAValueSelectionIntersectionKernelINS3_5MulOpEEElLl0EEEvRNS_6TensorERKS9_SC_RKSt6vectorIlSaIlEERKSt8optionalIS9_ESL_bbENKUlvE3_clEvEUllE_EEvRNS_18TensorIteratorBaseERKT_EUliE_EEviT1_:
        /* <DEDUP_REMOVED lines=312> */
.L_x_13773:
        /* <DEDUP_REMOVED lines=21> */
.L_x_13777:
[----:B------:R0:W5:Y:S01]  /*14d0*/  LDG.E.U8 R2, desc[UR36][R4.64] ;  /* 0x0000002404027981 */ /* 0x000162000c1e1100 */
[----:B------:R-:W-:Y:S01]  /*14e0*/  MOV R3, RZ ;  /* 0x000000ff00037202 */ /* 0x000fe20000000f00 */
[----:B------:R-:W-:Y:S06]  /*14f0*/  BRA `(.L_x_13779) ;  /* 0x0000000c00487947 */ /* 0x000fec0003800000 */
.L_x_13776:
        /* <DEDUP_REMOVED lines=8> */
.L_x_13781:
[----:B------:R-:W2:Y:S02]  /*1580*/  LDG.E R2, desc[UR36][R4.64] ;  /* 0x0000002404027981 */ /* 0x000ea4000c1e1900 */
[----:B--2---:R-:W-:Y:S01]  /*1590*/  SHF.R.S32.HI R3, RZ, 0x1f, R2 ;  /* 0x0000001fff037819 */ /* 0x004fe20000011402 */
[----:B------:R-:W-:Y:S06]  /*15a0*/  BRA `(.L_x_13779) ;  /* 0x0000000c001c7947 */ /* 0x000fec0003800000 */
.L_x_13780:
[----:B------:R-:W2:Y:S02]  /*15b0*/  LDG.E.S16 R2, desc[UR36][R4.64] ;  /* 0x0000002404027981 */ /* 0x000ea4000c1e1700 */
[----:B--2---:R-:W-:Y:S01]  /*15c0*/  SHF.R.S32.HI R3, RZ, 0x1f, R2 ;  /* 0x0000001fff037819 */ /* 0x004fe20000011402 */
[----:B------:R-:W-:Y:S06]  /*15d0*/  BRA `(.L_x_13779) ;  /* 0x0000000c00107947 */ /* 0x000fec0003800000 */
.L_x_13775:
        /* <DEDUP_REMOVED lines=9> */
.L_x_13783:
[----:B------:R-:W2:Y:S02]  /*1670*/  LDG.E.U16 R4, desc[UR36][R4.64] ;  /* 0x0000002404047981 */ /* 0x000ea4000c1e1500 */
[----:B--2---:R-:W-:-:S06]  /*1680*/  HADD2.F32 R2, -RZ, R4.H0_H0 ;  /* 0x20000004ff027230 */ /* 0x004fcc0000004100 */
[----:B------:R-:W0:Y:S01]  /*1690*/  F2I.S64.TRUNC R2, R2 ;  /* 0x0000000200027311 */ /* 0x000e22000020d900 */
[----:B------:R-:W-:Y:S05]  /*16a0*/  BRA `(.L_x_13779) ;  /* 0x0000000800dc7947 */ /* 0x000fea0003800000 */
.L_x_13782:
        /* <DEDUP_REMOVED lines=9> */
.L_x_13785:
[----:B------:R-:W2:Y:S02]  /*1740*/  LDG.E.U16 R4, desc[UR36][R4.64] ;  /* 0x0000002404047981 */ /* 0x000ea4000c1e1500 */
[----:B--2---:R-:W-:-:S06]  /*1750*/  HADD2.F32 R2, -RZ, R4.H0_H0 ;  /* 0x20000004ff027230 */ /* 0x004fcc0000004100 */
[----:B------:R-:W0:Y:S01]  /*1760*/  F2I.S64.TRUNC R2, R2 ;  /* 0x0000000200027311 */ /* 0x000e22000020d900 */
[----:B------:R-:W-:Y:S05]  /*1770*/  BRA `(.L_x_13779) ;  /* 0x0000000800a87947 */ /* 0x000fea0003800000 */
.L_x_13784:
[----:B------:R-:W2:Y:S02]  /*1780*/  LDG.E.64 R2, desc[UR36][R4.64] ;  /* 0x0000002404027981 */ /* 0x000ea4000c1e1b00 */
[----:B--2---:R-:W0:Y:S01]  /*1790*/  F2I.S64.F64.TRUNC R2, R2 ;  /* 0x0000000200027311 */ /* 0x004e22000030d900 */
[----:B------:R-:W-:Y:S05]  /*17a0*/  BRA `(.L_x_13779) ;  /* 0x00000008009c7947 */ /* 0x000fea0003800000 */
.L_x_13774:
        /* <DEDUP_REMOVED lines=13> */
.L_x_13788:
[----:B------:R-:W2:Y:S02]  /*1880*/  LDG.E.64 R2, desc[UR36][R4.64] ;  /* 0x0000002404027981 */ /* 0x000ea4000c1e1b00 */
[----:B--2---:R-:W0:Y:S01]  /*1890*/  F2I.S64.F64.TRUNC R2, R2 ;  /* 0x0000000200027311 */ /* 0x004e22000030d900 */
[----:B------:R-:W-:Y:S05]  /*18a0*/  BRA `(.L_x_13779) ;  /* 0x00000008005c7947 */ /* 0x000fea0003800000 */
.L_x_13787:
        /* <DEDUP_REMOVED lines=27> */
.L_x_13790:
        /* <DEDUP_REMOVED lines=14> */
.L_x_13789:
[----:B------:R-:W2:Y:S02]  /*1b40*/  LDG.E.U16 R2, desc[UR36][R4.64] ;  /* 0x0000002404027981 */ /* 0x000ea4000c1e1500 */
[----:B--2---:R-:W-:-:S06]  /*1b50*/  IMAD.U32 R2, R2, 0x10000, RZ ;  /* 0x0001000002027824 */ /* 0x004fcc00078e00ff */
[----:B------:R-:W0:Y:S01]  /*1b60*/  F2I.S64.TRUNC R2, R2 ;  /* 0x0000000200027311 */ /* 0x000e22000020d900 */
[----:B------:R-:W-:Y:S05]  /*1b70*/  BRA `(.L_x_13779) ;  /* 0x0000000400a87947 */ /* 0x000fea0003800000 */
.L_x_13786:
        /* <DEDUP_REMOVED lines=11> */
.L_x_13793:
        /* <DEDUP_REMOVED lines=21> */
.L_x_13797:
[----:B------:R-:W-:Y:S05]  /*1d80*/  BSYNC B1 ;  /* 0x0000000000017941 */ /* 0x000fea0003800000 */
.L_x_13796:
[----:B------:R-:W-:Y:S01]  /*1d90*/  IMAD.SHL.U32 R2, R2, 0x100000, RZ ;  /* 0x0010000002027824 */ /* 0x000fe200078e00ff */
[----:B------:R-:W-:-:S04]  /*1da0*/  LEA R3, R0, 0x3b800000, 0x17 ;  /* 0x3b80000000037811 */ /* 0x000fc800078eb8ff */
[----:B------:R-:W-:-:S07]  /*1db0*/  LOP3.LUT R2, R3, R2, R4, 0xfe, !PT ;  /* 0x0000000203027212 */ /* 0x000fce00078efe04 */
.L_x_13795:
[----:B------:R-:W-:Y:S05]  /*1dc0*/  BSYNC B0 ;  /* 0x0000000000007941 */ /* 0x000fea0003800000 */
.L_x_13794:
[----:B------:R-:W1:Y:S01]  /*1dd0*/  F2I.S64.TRUNC R2, R2 ;  /* 0x0000000200027311 */ /* 0x000e62000020d900 */
[----:B------:R-:W-:Y:S05]  /*1de0*/  BRA `(.L_x_13779) ;  /* 0x00000004000c7947 */ /* 0x000fea0003800000 */
.L_x_13792:
        /* <DEDUP_REMOVED lines=21> */
.L_x_13801:
[----:B------:R-:W-:Y:S05]  /*1f40*/  BSYNC B1 ;  /* 0x0000000000017941 */ /* 0x000fea0003800000 */
.L_x_13800:
[----:B------:R-:W-:Y:S01]  /*1f50*/  IMAD.SHL.U32 R2, R2, 0x200000, RZ ;  /* 0x0020000002027824 */ /* 0x000fe200078e00ff */
[----:B------:R-:W-:-:S04]  /*1f60*/  LEA R3, R0, 0x37800000, 0x17 ;  /* 0x3780000000037811 */ /* 0x000fc800078eb8ff */
[----:B------:R-:W-:-:S07]  /*1f70*/  LOP3.LUT R2, R3, R2, R4, 0xfe, !PT ;  /* 0x0000000203027212 */ /* 0x000fce00078efe04 */
.L_x_13799:
[----:B------:R-:W-:Y:S05]  /*1f80*/  BSYNC B0 ;  /* 0x0000000000007941 */ /* 0x000fea0003800000 */
.L_x_13798:
[----:B------:R-:W2:Y:S01]  /*1f90*/  F2I.S64.TRUNC R2, R2 ;  /* 0x0000000200027311 */ /* 0x000ea2000020d900 */
[----:B------:R-:W-:Y:S05]  /*1fa0*/  BRA `(.L_x_13779) ;  /* 0x00000000009c7947 */ /* 0x000fea0003800000 */
.L_x_13791:
        /* <DEDUP_REMOVED lines=14> */
.L_x_13805:
[----:B------:R-:W-:Y:S05]  /*2090*/  BSYNC B0 ;  /* 0x0000000000007941 */ /* 0x000fea0003800000 */
.L_x_13804:
[----:B------:R-:W4:Y:S01]  /*20a0*/  F2I.S64.TRUNC R2, R2 ;  /* 0x0000000200027311 */ /* 0x000f22000020d900 */
[----:B------:R-:W-:Y:S05]  /*20b0*/  BRA `(.L_x_13779) ;  /* 0x0000000000587947 */ /* 0x000fea0003800000 */
.L_x_13778:
        /* <DEDUP_REMOVED lines=16> */
.L_x_13806:
[----:B------:R-:W-:Y:S01]  /*21c0*/  CS2R R2, SRZ ;  /* 0x0000000000027805 */ /* 0x000fe2000001ff00 */
[----:B------:R-:W-:Y:S06]  /*21d0*/  BRA `(.L_x_13779) ;  /* 0x0000000000107947 */ /* 0x000fec0003800000 */
.L_x_13803:
[----:B------:R0:W5:Y:S01]  /*21e0*/  LDG.E.64 R2, desc[UR36][R4.64] ;  /* 0x0000002404027981 */ /* 0x000162000c1e1b00 */
[----:B------:R-:W-:Y:S05]  /*21f0*/  BRA `(.L_x_13779) ;  /* 0x0000000000087947 */ /* 0x000fea0003800000 */
.L_x_13802:
[----:B------:R3:W5:Y:S01]  /*2200*/  LDG.E R2, desc[UR36][R4.64] ;  /* 0x0000002404027981 */ /* 0x000762000c1e1900 */
[----:B------:R-:W-:-:S07]  /*2210*/  IMAD.MOV.U32 R3, RZ, RZ, RZ ;  /* 0x000000ffff037224 */ /* 0x000fce00078e00ff */
.L_x_13779:
        /* <DEDUP_REMOVED lines=51> */
.L_x_13812:
        /* <DEDUP_REMOVED lines=140> */
.L_x_13811:
        /* <DEDUP_REMOVED lines=77> */
.L_x_13814:
[----:B------:R-:W-:Y:S05]  /*32e0*/  BSYNC B1 ;  /* 0x0000000000017941 */ /* 0x000fea0003800000 */
.L_x_13813:
[----:B------:R-:W-:-:S04]  /*32f0*/  ISETP.NE.U32.AND P1, PT, R14, RZ, PT ;  /* 0x000000ff0e00720c */ /* 0x000fc80003f25070 */
[----:B------:R-:W-:-:S13]  /*3300*/  ISETP.NE.OR.EX P0, PT, R0, RZ, P0, P1 ;  /* 0x000000ff0000720c */ /* 0x000fda0000705710 */
[----:B------:R-:W-:Y:S05]  /*3310*/  @!P0 BRA `(.L_x_13815) ;  /* 0x0000000000ac8947 */ /* 0x000fea0003800000 */
.L_x_13810:
        /* <DEDUP_REMOVED lines=43> */
.L_x_13815:
[----:B------:R-:W-:Y:S05]  /*35d0*/  BSYNC B0 ;  /* 0x0000000000007941 */ /* 0x000fea0003800000 */
.L_x_13809:
        /* <DEDUP_REMOVED lines=50> */
.L_x_13807:
[----:B012-45:R-:W-:-:S04]  /*3900*/  LEA R8, P0, R2, UR4, 0x3 ;  /* 0x0000000402087c11 */ /* 0x037fc8000f8018ff */
[----:B------:R-:W-:-:S06]  /*3910*/  LEA.HI.X R9, R2, UR5, R3, 0x3, P0 ;  /* 0x0000000502097c11 */ /* 0x000fcc00080f1c03 */
[----:B------:R-:W5:Y:S03]  /*3920*/  LDG.E.64 R8, desc[UR36][R8.64] ;  /* 0x0000002408087981 */ /* 0x000f66000c1e1b00 */
.L_x_13808:
        /* <DEDUP_REMOVED lines=20> */
.L_x_13817:
        /* <DEDUP_REMOVED lines=23> */
.L_x_13816:
        /* <DEDUP_REMOVED lines=11> */
.L_x_13819:
        /* <DEDUP_REMOVED lines=23> */
.L_x_13818:
        /* <DEDUP_REMOVED lines=32> */
.L_x_13823:
[----:B------:R0:W-:Y:S01]  /*4000*/  STG.E.U8 desc[UR36][R16.64], RZ ;  /* 0x000000ff10007986 */ /* 0x0001e2000c101124 */
[----:B------:R-:W-:Y:S05]  /*4010*/  BRA `(.L_x_13825) ;  /* 0x00000004008c7947 */ /* 0x000fea0003800000 */
.L_x_13822:
        /* <DEDUP_REMOVED lines=8> */
.L_x_13827:
[----:B------:R0:W-:Y:S01]  /*40a0*/  STG.E desc[UR36][R16.64], RZ ;  /* 0x000000ff10007986 */ /* 0x0001e2000c101924 */
[----:B------:R-:W-:Y:S05]  /*40b0*/  BRA `(.L_x_13825) ;  /* 0x0000000400647947 */ /* 0x000fea0003800000 */
.L_x_13826:
[----:B------:R0:W-:Y:S01]  /*40c0*/  STG.E.U16 desc[UR36][R16.64], RZ ;  /* 0x000000ff10007986 */ /* 0x0001e2000c101524 */
[----:B------:R-:W-:Y:S05]  /*40d0*/  BRA `(.L_x_13825) ;  /* 0x00000004005c7947 */ /* 0x000fea0003800000 */
.L_x_13821:
        /* <DEDUP_REMOVED lines=8> */
.L_x_13829:
[----:B------:R0:W-:Y:S01]  /*4160*/  STG.E.U16 desc[UR36][R16.64], RZ ;  /* 0x000000ff10007986 */ /* 0x0001e2000c101524 */
[----:B------:R-:W-:Y:S05]  /*4170*/  BRA `(.L_x_13825) ;  /* 0x0000000400347947 */ /* 0x000fea0003800000 */
.L_x_13828:
        /* <DEDUP_REMOVED lines=8> */
.L_x_13831:
[----:B------:R0:W-:Y:S01]  /*4200*/  STG.E desc[UR36][R16.64], RZ ;  /* 0x000000ff10007986 */ /* 0x0001e2000c101924 */
[----:B------:R-:W-:Y:S05]  /*4210*/  BRA `(.L_x_13825) ;  /* 0x00000004000c7947 */ /* 0x000fea0003800000 */
.L_x_13830:
[----:B------:R0:W-:Y:S01]  /*4220*/  STG.E.64 desc[UR36][R16.64], RZ ;  /* 0x000000ff10007986 */ /* 0x0001e2000c101b24 */
[----:B------:R-:W-:Y:S05]  /*4230*/  BRA `(.L_x_13825) ;  /* 0x0000000400047947 */ /* 0x000fea0003800000 */
.L_x_13820:
        /* <DEDUP_REMOVED lines=10> */
.L_x_13834:
[----:B------:R0:W-:Y:S01]  /*42e0*/  STG.E.128 desc[UR36][R16.64], RZ ;  /* 0x000000ff10007986 */ /* 0x0001e2000c101d24 */
[----:B------:R-:W-:Y:S05]  /*42f0*/  BRA `(.L_x_13825) ;  /* 0x0000000000d47947 */ /* 0x000fea0003800000 */
.L_x_13833:
        /* <DEDUP_REMOVED lines=8> */
.L_x_13836:
[----:B------:R0:W-:Y:S01]  /*4380*/  STG.E.U8 desc[UR36][R16.64], RZ ;  /* 0x000000ff10007986 */ /* 0x0001e2000c101124 */
[----:B------:R-:W-:Y:S05]  /*4390*/  BRA `(.L_x_13825) ;  /* 0x0000000000ac7947 */ /* 0x000fea0003800000 */
.L_x_13835:
[----:B------:R0:W-:Y:S01]  /*43a0*/  STG.E.U16 desc[UR36][R16.64], RZ ;  /* 0x000000ff10007986 */ /* 0x0001e2000c101524 */
[----:B------:R-:W-:Y:S05]  /*43b0*/  BRA `(.L_x_13825) ;  /* 0x0000000000a47947 */ /* 0x000fea0003800000 */
.L_x_13832:
        /* <DEDUP_REMOVED lines=10> */
.L_x_13839:
[----:B------:R1:W-:Y:S01]  /*4460*/  STG.E.U8 desc[UR36][R16.64], RZ ;  /* 0x000000ff10007986 */ /* 0x0003e2000c101124 */
[----:B------:R-:W-:Y:S05]  /*4470*/  BRA `(.L_x_13825) ;  /* 0x0000000000747947 */ /* 0x000fea0003800000 */
.L_x_13838:
[----:B------:R2:W-:Y:S01]  /*4480*/  STG.E.U8 desc[UR36][R16.64], RZ ;  /* 0x000000ff10007986 */ /* 0x0005e2000c101124 */
[----:B------:R-:W-:Y:S05]  /*4490*/  BRA `(.L_x_13825) ;  /* 0x00000000006c7947 */ /* 0x000fea0003800000 */
.L_x_13837:
[----:B------:R-:W-:-:S13]  /*44a0*/  ISETP.NE.AND P0, PT, R0, 0x1c, PT ;  /* 0x0000001c0000780c */ /* 0x000fda0003f05270 */
[----:B------:R-:W-:Y:S05]  /*44b0*/  @!P0 BRA `(.L_x_13840) ;  /* 0x0000000000608947 */ /* 0x000fea0003800000 */
[----:B------:R-:W-:-:S13]  /*44c0*/  ISETP.NE.AND P0, PT, R0, 0x1d, PT ;  /* 0x0000001d0000780c */ /* 0x000fda0003f05270 */
[----:B------:R-:W-:Y:S05]  /*44d0*/  @!P0 BRA `(.L_x_13841) ;  /* 0x0000000000508947 */ /* 0x000fea0003800000 */
[----:B------:R-:W-:-:S13]  /*44e0*/  ISETP.NE.AND P0, PT, R0, 0x2c, PT ;  /* 0x0000002c0000780c */ /* 0x000fda0003f05270 */
[----:B------:R3:W-:Y:S01]  /*44f0*/  @!P0 STG.E.U8 desc[UR36][R16.64], RZ ;  /* 0x000000ff10008986 */ /* 0x0007e2000c101124 */
[----:B------:R-:W-:Y:S05]  /*4500*/  @!P0 BRA `(.L_x_13825) ;  /* 0x0000000000508947 */ /* 0x000fea0003800000 */
.L_x_13824:
        /* <DEDUP_REMOVED lines=16> */
.L_x_13842:
[----:B------:R-:W-:Y:S05]  /*4610*/  BRA `(.L_x_13825) ;  /* 0x00000000000c7947 */ /* 0x000fea0003800000 */
.L_x_13841:
[----:B------:R4:W-:Y:S01]  /*4620*/  STG.E.64 desc[UR36][R16.64], RZ ;  /* 0x000000ff10007986 */ /* 0x0009e2000c101b24 */
[----:B------:R-:W-:Y:S05]  /*4630*/  BRA `(.L_x_13825) ;  /* 0x0000000000047947 */ /* 0x000fea0003800000 */
.L_x_13840:
[----:B------:R0:W-:Y:S02]  /*4640*/  STG.E desc[UR36][R16.64], RZ ;  /* 0x000000ff10007986 */ /* 0x0001e4000c101924 */
.L_x_13825:
[----:B------:R-:W5:Y:S01]  /*4650*/  S2R R0, SR_TID.X ;  /* 0x0000000000007919 */ /* 0x000f620000002100 */
[----:B------:R-:W5:Y:S02]  /*4660*/  S2R R3, SR_CTAID.X ;  /* 0x0000000000037919 */ /* 0x000f640000002500 */
[----:B-----5:R-:W-:-:S05]  /*4670*/  LEA R0, R3, R0, 0x9 ;  /* 0x0000000003007211 */ /* 0x020fca00078e48ff */
[----:B01234-:R-:W-:-:S07]  /*4680*/  VIADD R17, R0, 0x80 ;  /* 0x0000008000117836 */ /* 0x01ffce0000000000 */
.L_x_13772:
[----:B------:R-:W-:Y:S05]  /*4690*/  BSYNC B6 ;  /* 0x0000000000067941 */ /* 0x000fea0003800000 */
.L_x_13771:
        /* <DEDUP_REMOVED lines=307> */
.L_x_13845:
        /* <DEDUP_REMOVED lines=21> */
.L_x_13849:
[----:B------:R0:W5:Y:S01]  /*5b20*/  LDG.E.U8 R4, desc[UR36][R2.64] ;  /* 0x0000002402047981 */ /* 0x000162000c1e1100 */
[----:B------:R-:W-:Y:S01]  /*5b30*/  MOV R5, RZ ;  /* 0x000000ff00057202 */ /* 0x000fe20000000f00 */
[----:B------:R-:W-:Y:S06]  /*5b40*/  BRA `(.L_x_13851) ;  /* 0x0000000c00487947 */ /* 0x000fec0003800000 */
.L_x_13848:
        /* <DEDUP_REMOVED lines=8> */
.L_x_13853:
[----:B------:R-:W2:Y:S02]  /*5bd0*/  LDG.E R4, desc[UR36][R2.64] ;  /* 0x0000002402047981 */ /* 0x000ea4000c1e1900 */
[----:B--2---:R-:W-:Y:S01]  /*5be0*/  SHF.R.S32.HI R5, RZ, 0x1f, R4 ;  /* 0x0000001fff057819 */ /* 0x004fe20000011404 */
[----:B------:R-:W-:Y:S06]  /*5bf0*/  BRA `(.L_x_13851) ;  /* 0x0000000c001c7947 */ /* 0x000fec0003800000 */
.L_x_13852:
[----:B------:R-:W2:Y:S02]  /*5c00*/  LDG.E.S16 R4, desc[UR36][R2.64] ;  /* 0x0000002402047981 */ /* 0x000ea4000c1e1700 */
[----:B--2---:R-:W-:Y:S01]  /*5c10*/  SHF.R.S32.HI R5, RZ, 0x1f, R4 ;  /* 0x0000001fff057819 */ /* 0x004fe20000011404 */
[----:B------:R-:W-:Y:S06]  /*5c20*/  BRA `(.L_x_13851) ;  /* 0x0000000c00107947 */ /* 0x000fec0003800000 */
.L_x_13847:
        /* <DEDUP_REMOVED lines=9> */
.L_x_13855:
[----:B------:R-:W2:Y:S02]  /*5cc0*/  LDG.E.U16 R2, desc[UR36][R2.64] ;  /* 0x0000002402027981 */ /* 0x000ea4000c1e1500 */
[----:B--2---:R-:W-:-:S06]  /*5cd0*/  HADD2.F32 R4, -RZ, R2.H0_H0 ;  /* 0x20000002ff047230 */ /* 0x004fcc0000004100 */
[----:B------:R-:W0:Y:S01]  /*5ce0*/  F2I.S64.TRUNC R4, R4 ;  /* 0x0000000400047311 */ /* 0x000e22000020d900 */
[----:B------:R-:W-:Y:S05]  /*5cf0*/  BRA `(.L_x_13851) ;  /* 0x0000000800dc7947 */ /* 0x000fea0003800000 */
.L_x_13854:
        /* <DEDUP_REMOVED lines=9> */
.L_x_13857:
[----:B------:R-:W2:Y:S02]  /*5d90*/  LDG.E.U16 R2, desc[UR36][R2.64] ;  /* 0x0000002402027981 */ /* 0x000ea4000c1e1500 */
[----:B--2---:R-:W-:-:S06]  /*5da0*/  HADD2.F32 R4, -RZ, R2.H0_H0 ;  /* 0x20000002ff047230 */ /* 0x004fcc0000004100 */
[----:B------:R-:W3:Y:S01]  /*5db0*/  F2I.S64.TRUNC R4, R4 ;  /* 0x0000000400047311 */ /* 0x000ee2000020d900 */
[----:B------:R-:W-:Y:S05]  /*5dc0*/  BRA `(.L_x_13851) ;  /* 0x0000000800a87947 */ /* 0x000fea0003800000 */
.L_x_13856:
[----:B------:R-:W2:Y:S02]  /*5dd0*/  LDG.E.64 R2, desc[UR36][R2.64] ;  /* 0x0000002402027981 */ /* 0x000ea4000c1e1b00 */
[----:B--2---:R0:W1:Y:S01]  /*5de0*/  F2I.S64.F64.TRUNC R4, R2 ;  /* 0x0000000200047311 */ /* 0x004062000030d900 */
[----:B------:R-:W-:Y:S05]  /*5df0*/  BRA `(.L_x_13851) ;  /* 0x00000008009c7947 */ /* 0x000fea0003800000 */
.L_x_13846:
        /* <DEDUP_REMOVED lines=13> */
.L_x_13860:
[----:B------:R-:W2:Y:S02]  /*5ed0*/  LDG.E.64 R2, desc[UR36][R2.64] ;  /* 0x0000002402027981 */ /* 0x000ea4000c1e1b00 */
[----:B--2---:R0:W1:Y:S01]  /*5ee0*/  F2I.S64.F64.TRUNC R4, R2 ;  /* 0x0000000200047311 */ /* 0x004062000030d900 */
[----:B------:R-:W-:Y:S05]  /*5ef0*/  BRA `(.L_x_13851) ;  /* 0x00000008005c7947 */ /* 0x000fea0003800000 */
.L_x_13859:
        /* <DEDUP_REMOVED lines=27> */
.L_x_13862:
        /* <DEDUP_REMOVED lines=14> */
.L_x_13861:
[----:B------:R-:W2:Y:S02]  /*6190*/  LDG.E.U16 R4, desc[UR36][R2.64] ;  /* 0x0000002402047981 */ /* 0x000ea4000c1e1500 */
[----:B--2---:R-:W-:-:S06]  /*61a0*/  IMAD.U32 R4, R4, 0x10000, RZ ;  /* 0x0001000004047824 */ /* 0x004fcc00078e00ff */
[----:B------:R-:W0:Y:S01]  /*61b0*/  F2I.S64.TRUNC R4, R4 ;  /* 0x0000000400047311 */ /* 0x000e22000020d900 */
[----:B------:R-:W-:Y:S05]  /*61c0*/  BRA `(.L_x_13851) ;  /* 0x0000000400a87947 */ /* 0x000fea0003800000 */
.L_x_13858:
        /* <DEDUP_REMOVED lines=11> */
.L_x_13865:
        /* <DEDUP_REMOVED lines=21> */
.L_x_13869:
[----:B------:R-:W-:Y:S05]  /*63d0*/  BSYNC B1 ;  /* 0x0000000000017941 */ /* 0x000fea0003800000 */
.L_x_13868:
[----:B------:R-:W-:Y:S01]  /*63e0*/  IMAD.SHL.U32 R2, R2, 0x100000, RZ ;  /* 0x0010000002027824 */ /* 0x000fe200078e00ff */
[----:B------:R-:W-:-:S04]  /*63f0*/  LEA R3, R0, 0x3b800000, 0x17 ;  /* 0x3b80000000037811 */ /* 0x000fc800078eb8ff */
[----:B------:R-:W-:-:S07]  /*6400*/  LOP3.LUT R4, R3, R2, R4, 0xfe, !PT ;  /* 0x0000000203047212 */ /* 0x000fce00078efe04 */
.L_x_13867:
[----:B------:R-:W-:Y:S05]  /*6410*/  BSYNC B0 ;  /* 0x0000000000007941 */ /* 0x000fea0003800000 */
.L_x_13866:
[----:B------:R-:W0:Y:S01]  /*6420*/  F2I.S64.TRUNC R4, R4 ;  /* 0x0000000400047311 */ /* 0x000e22000020d900 */
[----:B------:R-:W-:Y:S05]  /*6430*/  BRA `(.L_x_13851) ;  /* 0x00000004000c7947 */ /* 0x000fea0003800000 */
.L_x_13864:
        /* <DEDUP_REMOVED lines=21> */
.L_x_13873:
[----:B------:R-:W-:Y:S05]  /*6590*/  BSYNC B1 ;  /* 0x0000000000017941 */ /* 0x000fea0003800000 */
.L_x_13872:
[----:B------:R-:W-:Y:S01]  /*65a0*/  IMAD.SHL.U32 R2, R2, 0x200000, RZ ;  /* 0x0020000002027824 */ /* 0x000fe200078e00ff */
[----:B------:R-:W-:-:S04]  /*65b0*/  LEA R3, R0, 0x37800000, 0x17 ;  /* 0x3780000000037811 */ /* 0x000fc800078eb8ff */
[----:B------:R-:W-:-:S07]  /*65c0*/  LOP3.LUT R4, R3, R2, R4, 0xfe, !PT ;  /* 0x0000000203047212 */ /* 0x000fce00078efe04 */
.L_x_13871:
[----:B------:R-:W-:Y:S05]  /*65d0*/  BSYNC B0 ;  /* 0x0000000000007941 */ /* 0x000fea0003800000 */
.L_x_13870:
[----:B------:R-:W0:Y:S01]  /*65e0*/  F2I.S64.TRUNC R4, R4 ;  /* 0x0000000400047311 */ /* 0x000e22000020d900 */
[----:B------:R-:W-:Y:S05]  /*65f0*/  BRA `(.L_x_13851) ;  /* 0x00000000009c7947 */ /* 0x000fea0003800000 */
.L_x_13863:
        /* <DEDUP_REMOVED lines=14> */
.L_x_13877:
[----:B------:R-:W-:Y:S05]  /*66e0*/  BSYNC B0 ;  /* 0x0000000000007941 */ /* 0x000fea0003800000 */
.L_x_13876:
[----:B------:R-:W0:Y:S01]  /*66f0*/  F2I.S64.TRUNC R4, R4 ;  /* 0x0000000400047311 */ /* 0x000e22000020d900 */
[----:B------:R-:W-:Y:S05]  /*6700*/  BRA `(.L_x_13851) ;  /* 0x0000000000587947 */ /* 0x000fea0003800000 */
.L_x_13850:
        /* <DEDUP_REMOVED lines=16> */
.L_x_13878:
[----:B------:R-:W-:Y:S01]  /*6810*/  CS2R R4, SRZ ;  /* 0x0000000000047805 */ /* 0x000fe2000001ff00 */
[----:B------:R-:W-:Y:S06]  /*6820*/  BRA `(.L_x_13851) ;  /* 0x0000000000107947 */ /* 0x000fec0003800000 */
.L_x_13875:
[----:B------:R0:W5:Y:S01]  /*6830*/  LDG.E.64 R4, desc[UR36][R2.64] ;  /* 0x0000002402047981 */ /* 0x000162000c1e1b00 */
[----:B------:R-:W-:Y:S05]  /*6840*/  BRA `(.L_x_13851) ;  /* 0x0000000000087947 */ /* 0x000fea0003800000 */
.L_x_13874:
[----:B------:R0:W5:Y:S01]  /*6850*/  LDG.E R4, desc[UR36][R2.64] ;  /* 0x0000002402047981 */ /* 0x000162000c1e1900 */
[----:B------:R-:W-:-:S07]  /*6860*/  IMAD.MOV.U32 R5, RZ, RZ, RZ ;  /* 0x000000ffff057224 */ /* 0x000fce00078e00ff */
.L_x_13851:
        /* <DEDUP_REMOVED lines=51> */
.L_x_13884:
        /* <DEDUP_REMOVED lines=141> */
.L_x_13883:
        /* <DEDUP_REMOVED lines=78> */
.L_x_13886:
[----:B------:R-:W-:Y:S05]  /*7950*/  BSYNC B1 ;  /* 0x0000000000017941 */ /* 0x000fea0003800000 */
.L_x_13885:
[----:B------:R-:W-:-:S04]  /*7960*/  ISETP.NE.U32.AND P1, PT, R78, RZ, PT ;  /* 0x000000ff4e00720c */ /* 0x000fc80003f25070 */
[----:B------:R-:W-:-:S13]  /*7970*/  ISETP.NE.OR.EX P0, PT, R0, RZ, P0, P1 ;  /* 0x000000ff0000720c */ /* 0x000fda0000705710 */
[----:B------:R-:W-:Y:S05]  /*7980*/  @!P0 BRA `(.L_x_13887) ;  /* 0x0000000000b08947 */ /* 0x000fea0003800000 */
.L_x_13882:
        /* <DEDUP_REMOVED lines=44> */
.L_x_13887:
[----:B------:R-:W-:Y:S05]  /*7c50*/  BSYNC B0 ;  /* 0x0000000000007941 */ /* 0x000fea0003800000 */
.L_x_13881:
        /* <DEDUP_REMOVED lines=49> */
.L_x_13879:
[----:B012345:R-:W-:-:S04]  /*7f70*/  LEA R2, P0, R4, UR4, 0x3 ;  /* 0x0000000404027c11 */ /* 0x03ffc8000f8018ff */
[----:B------:R-:W-:-:S06]  /*7f80*/  LEA.HI.X R3, R4, UR5, R5, 0x3, P0 ;  /* 0x0000000504037c11 */ /* 0x000fcc00080f1c05 */
[----:B------:R-:W5:Y:S03]  /*7f90*/  LDG.E.64 R2, desc[UR36][R2.64] ;  /* 0x0000002402027981 */ /* 0x000f66000c1e1b00 */
.L_x_13880:
        /* <DEDUP_REMOVED lines=23> */
.L_x_13889:
        /* <DEDUP_REMOVED lines=23> */
.L_x_13888:
[----:B------:R-:W-:Y:S05]  /*8280*/  @!P0 BRA `(.L_x_13890) ;  /* 0x0000000000608947 */ /* 0x000fea0003800000 */
[----:B------:R-:W-:Y:S01]  /*8290*/  BSSY B0, `(.L_x_13890) ;  /* 0x0000017000007945 */ /* 0x000fe20003800000 */
.L_x_13891:
        /* <DEDUP_REMOVED lines=23> */
.L_x_13890:
        /* <DEDUP_REMOVED lines=32> */
.L_x_13895:
[----:B------:R0:W-:Y:S01]  /*8610*/  STG.E.U8 desc[UR36][R18.64], RZ ;  /* 0x000000ff12007986 */ /* 0x0001e2000c101124 */
[----:B------:R-:W-:Y:S05]  /*8620*/  BRA `(.L_x_13897) ;  /* 0x00000004008c7947 */ /* 0x000fea0003800000 */
.L_x_13894:
        /* <DEDUP_REMOVED lines=8> */
.L_x_13899:
[----:B------:R3:W-:Y:S01]  /*86b0*/  STG.E desc[UR36][R18.64], RZ ;  /* 0x000000ff12007986 */ /* 0x0007e2000c101924 */
[----:B------:R-:W-:Y:S05]  /*86c0*/  BRA `(.L_x_13897) ;  /* 0x0000000400647947 */ /* 0x000fea0003800000 */
.L_x_13898:
[----:B------:R2:W-:Y:S01]  /*86d0*/  STG.E.U16 desc[UR36][R18.64], RZ ;  /* 0x000000ff12007986 */ /* 0x0005e2000c101524 */
[----:B------:R-:W-:Y:S05]  /*86e0*/  BRA `(.L_x_13897) ;  /* 0x00000004005c7947 */ /* 0x000fea0003800000 */
.L_x_13893:
        /* <DEDUP_REMOVED lines=8> */
.L_x_13901:
[----:B------:R0:W-:Y:S01]  /*8770*/  STG.E.U16 desc[UR36][R18.64], RZ ;  /* 0x000000ff12007986 */ /* 0x0001e2000c101524 */
[----:B------:R-:W-:Y:S05]  /*8780*/  BRA `(.L_x_13897) ;  /* 0x0000000400347947 */ /* 0x000fea0003800000 */
.L_x_13900:
        /* <DEDUP_REMOVED lines=8> */
.L_x_13903:
[----:B------:R0:W-:Y:S01]  /*8810*/  STG.E desc[UR36][R18.64], RZ ;  /* 0x000000ff12007986 */ /* 0x0001e2000c101924 */
[----:B------:R-:W-:Y:S05]  /*8820*/  BRA `(.L_x_13897) ;  /* 0x00000004000c7947 */ /* 0x000fea0003800000 */
.L_x_13902:
[----:B------:R0:W-:Y:S01]  /*8830*/  STG.E.64 desc[UR36][R18.64], RZ ;  /* 0x000000ff12007986 */ /* 0x0001e2000c101b24 */
[----:B------:R-:W-:Y:S05]  /*8840*/  BRA `(.L_x_13897) ;  /* 0x0000000400047947 */ /* 0x000fea0003800000 */
.L_x_13892:
        /* <DEDUP_REMOVED lines=10> */
.L_x_13906:
[----:B------:R0:W-:Y:S01]  /*88f0*/  STG.E.128 desc[UR36][R18.64], RZ ;  /* 0x000000ff12007986 */ /* 0x0001e2000c101d24 */
[----:B------:R-:W-:Y:S05]  /*8900*/  BRA `(.L_x_13897) ;  /* 0x0000000000d47947 */ /* 0x000fea0003800000 */
.L_x_13905:
        /* <DEDUP_REMOVED lines=8> */
.L_x_13908:
[----:B------:R0:W-:Y:S01]  /*8990*/  STG.E.U8 desc[UR36][R18.64], RZ ;  /* 0x000000ff12007986 */ /* 0x0001e2000c101124 */
[----:B------:R-:W-:Y:S05]  /*89a0*/  BRA `(.L_x_13897) ;  /* 0x0000000000ac7947 */ /* 0x000fea0003800000 */
.L_x_13907:
[----:B------:R0:W-:Y:S01]  /*89b0*/  STG.E.U16 desc[UR36][R18.64], RZ ;  /* 0x000000ff12007986 */ /* 0x0001e2000c101524 */
[----:B------:R-:W-:Y:S05]  /*89c0*/  BRA `(.L_x_13897) ;  /* 0x0000000000a47947 */ /* 0x000fea0003800000 */
.L_x_13904:
        /* <DEDUP_REMOVED lines=10> */
.L_x_13911:
[----:B------:R0:W-:Y:S01]  /*8a70*/  STG.E.U8 desc[UR36][R18.64], RZ ;  /* 0x000000ff12007986 */ /* 0x0001e2000c101124 */
[----:B------:R-:W-:Y:S05]  /*8a80*/  BRA `(.L_x_13897) ;  /* 0x0000000000747947 */ /* 0x000fea0003800000 */
.L_x_13910:
[----:B------:R0:W-:Y:S01]  /*8a90*/  STG.E.U8 desc[UR36][R18.64], RZ ;  /* 0x000000ff12007986 */ /* 0x0001e2000c101124 */
[----:B------:R-:W-:Y:S05]  /*8aa0*/  BRA `(.L_x_13897) ;  /* 0x00000000006c7947 */ /* 0x000fea0003800000 */
.L_x_13909:
[----:B------:R-:W-:-:S13]  /*8ab0*/  ISETP.NE.AND P0, PT, R0, 0x1c, PT ;  /* 0x0000001c0000780c */ /* 0x000fda0003f05270 */
[----:B------:R-:W-:Y:S05]  /*8ac0*/  @!P0 BRA `(.L_x_13912) ;  /* 0x0000000000608947 */ /* 0x000fea0003800000 */
[----:B------:R-:W-:-:S13]  /*8ad0*/  ISETP.NE.AND P0, PT, R0, 0x1d, PT ;  /* 0x0000001d0000780c */ /* 0x000fda0003f05270 */
[----:B------:R-:W-:Y:S05]  /*8ae0*/  @!P0 BRA `(.L_x_13913) ;  /* 0x0000000000508947 */ /* 0x000fea0003800000 */
[----:B------:R-:W-:-:S13]  /*8af0*/  ISETP.NE.AND P0, PT, R0, 0x2c, PT ;  /* 0x0000002c0000780c */ /* 0x000fda0003f05270 */
[----:B------:R0:W-:Y:S01]  /*8b00*/  @!P0 STG.E.U8 desc[UR36][R18.64], RZ ;  /* 0x000000ff12008986 */ /* 0x0001e2000c101124 */
[----:B------:R-:W-:Y:S05]  /*8b10*/  @!P0 BRA `(.L_x_13897) ;  /* 0x0000000000508947 */ /* 0x000fea0003800000 */
.L_x_13896:
        /* <DEDUP_REMOVED lines=16> */
.L_x_13914:
[----:B------:R-:W-:Y:S05]  /*8c20*/  BRA `(.L_x_13897) ;  /* 0x00000000000c7947 */ /* 0x000fea0003800000 */
.L_x_13913:
[----:B------:R0:W-:Y:S01]  /*8c30*/  STG.E.64 desc[UR36][R18.64], RZ ;  /* 0x000000ff12007986 */ /* 0x0001e2000c101b24 */
[----:B------:R-:W-:Y:S05]  /*8c40*/  BRA `(.L_x_13897) ;  /* 0x0000000000047947 */ /* 0x000fea0003800000 */
.L_x_13912:
[----:B------:R0:W-:Y:S02]  /*8c50*/  STG.E desc[UR36][R18.64], RZ ;  /* 0x000000ff12007986 */ /* 0x0001e4000c101924 */
.L_x_13897:
[----:B------:R-:W-:-:S07]  /*8c60*/  IADD3 R17, R17, 0x80, RZ ;  /* 0x0000008011117810 */ /* 0x000fce0007ffe0ff */
.L_x_13844:
[----:B------:R-:W-:Y:S05]  /*8c70*/  BSYNC B6 ;  /* 0x0000000000067941 */ /* 0x000fea0003800000 */
.L_x_13843:
        /* <DEDUP_REMOVED lines=307> */
.L_x_13917:
        /* <DEDUP_REMOVED lines=21> */
.L_x_13921:
[----:B------:R0:W5:Y:S01]  /*a100*/  LDG.E.U8 R4, desc[UR36][R2.64] ;  /* 0x0000002402047981 */ /* 0x000162000c1e1100 */
[----:B------:R-:W-:Y:S01]  /*a110*/  IMAD.MOV.U32 R5, RZ, RZ, RZ ;  /* 0x000000ffff057224 */ /* 0x000fe200078e00ff */
[----:B------:R-:W-:Y:S06]  /*a120*/  BRA `(.L_x_13923) ;  /* 0x0000000c00487947 */ /* 0x000fec0003800000 */
.L_x_13920:
        /* <DEDUP_REMOVED lines=8> */
.L_x_13925:
[----:B------:R-:W2:Y:S02]  /*a1b0*/  LDG.E R4, desc[UR36][R2.64] ;  /* 0x0000002402047981 */ /* 0x000ea4000c1e1900 */
[----:B--2---:R-:W-:Y:S01]  /*a1c0*/  SHF.R.S32.HI R5, RZ, 0x1f, R4 ;  /* 0x0000001fff057819 */ /* 0x004fe20000011404 */
[----:B------:R-:W-:Y:S06]  /*a1d0*/  BRA `(.L_x_13923) ;  /* 0x0000000c001c7947 */ /* 0x000fec0003800000 */
.L_x_13924:
[----:B------:R-:W2:Y:S02]  /*a1e0*/  LDG.E.S16 R4, desc[UR36][R2.64] ;  /* 0x0000002402047981 */ /* 0x000ea4000c1e1700 */
[----:B--2---:R-:W-:Y:S01]  /*a1f0*/  SHF.R.S32.HI R5, RZ, 0x1f, R4 ;  /* 0x0000001fff057819 */ /* 0x004fe20000011404 */
[----:B------:R-:W-:Y:S06]  /*a200*/  BRA `(.L_x_13923) ;  /* 0x0000000c00107947 */ /* 0x000fec0003800000 */
.L_x_13919:
        /* <DEDUP_REMOVED lines=9> */
.L_x_13927:
[----:B------:R-:W2:Y:S02]  /*a2a0*/  LDG.E.U16 R2, desc[UR36][R2.64] ;  /* 0x0000002402027981 */ /* 0x000ea4000c1e1500 */
[----:B--2---:R-:W-:-:S06]  /*a2b0*/  HADD2.F32 R4, -RZ, R2.H0_H0 ;  /* 0x20000002ff047230 */ /* 0x004fcc0000004100 */
[----:B------:R-:W0:Y:S01]  /*a2c0*/  F2I.S64.TRUNC R4, R4 ;  /* 0x0000000400047311 */ /* 0x000e22000020d900 */
[----:B------:R-:W-:Y:S05]  /*a2d0*/  BRA `(.L_x_13923) ;  /* 0x0000000800dc7947 */ /* 0x000fea0003800000 */
.L_x_13926:
        /* <DEDUP_REMOVED lines=9> */
.L_x_13929:
[----:B------:R-:W2:Y:S02]  /*a370*/  LDG.E.U16 R2, desc[UR36][R2.64] ;  /* 0x0000002402027981 */ /* 0x000ea4000c1e1500 */
[----:B--2---:R-:W-:-:S06]  /*a380*/  HADD2.F32 R4, -RZ, R2.H0_H0 ;  /* 0x20000002ff047230 */ /* 0x004fcc0000004100 */
[----:B------:R-:W0:Y:S01]  /*a390*/  F2I.S64.TRUNC R4, R4 ;  /* 0x0000000400047311 */ /* 0x000e22000020d900 */
[----:B------:R-:W-:Y:S05]  /*a3a0*/  BRA `(.L_x_13923) ;  /* 0x0000000800a87947 */ /* 0x000fea0003800000 */
.L_x_13928:
[----:B------:R-:W2:Y:S02]  /*a3b0*/  LDG.E.64 R2, desc[UR36][R2.64] ;  /* 0x0000002402027981 */ /* 0x000ea4000c1e1b00 */
[----:B--2---:R0:W1:Y:S01]  /*a3c0*/  F2I.S64.F64.TRUNC R4, R2 ;  /* 0x0000000200047311 */ /* 0x004062000030d900 */
[----:B------:R-:W-:Y:S05]  /*a3d0*/  BRA `(.L_x_13923) ;  /* 0x00000008009c7947 */ /* 0x000fea0003800000 */
.L_x_13918:
        /* <DEDUP_REMOVED lines=13> */
.L_x_13932:
[----:B------:R-:W2:Y:S02]  /*a4b0*/  LDG.E.64 R2, desc[UR36][R2.64] ;  /* 0x0000002402027981 */ /* 0x000ea4000c1e1b00 */
[----:B--2---:R0:W1:Y:S01]  /*a4c0*/  F2I.S64.F64.TRUNC R4, R2 ;  /* 0x0000000200047311 */ /* 0x004062000030d900 */
[----:B------:R-:W-:Y:S05]  /*a4d0*/  BRA `(.L_x_13923) ;  /* 0x00000008005c7947 */ /* 0x000fea0003800000 */
.L_x_13931:
        /* <DEDUP_REMOVED lines=27> */
.L_x_13934:
        /* <DEDUP_REMOVED lines=14> */
.L_x_13933:
[----:B------:R-:W2:Y:S02]  /*a770*/  LDG.E.U16 R4, desc[UR36][R2.64] ;  /* 0x0000002402047981 */ /* 0x000ea4000c1e1500 */
[----:B--2---:R-:W-:-:S06]  /*a780*/  IMAD.U32 R4, R4, 0x10000, RZ ;  /* 0x0001000004047824 */ /* 0x004fcc00078e00ff */
[----:B------:R-:W2:Y:S01]  /*a790*/  F2I.S64.TRUNC R4, R4 ;  /* 0x0000000400047311 */ /* 0x000ea2000020d900 */
[----:B------:R-:W-:Y:S05]  /*a7a0*/  BRA `(.L_x_13923) ;  /* 0x0000000400a87947 */ /* 0x000fea0003800000 */
.L_x_13930:
        /* <DEDUP_REMOVED lines=11> */
.L_x_13937:
        /* <DEDUP_REMOVED lines=21> */
.L_x_13941:
[----:B------:R-:W-:Y:S05]  /*a9b0*/  BSYNC B1 ;  /* 0x0000000000017941 */ /* 0x000fea0003800000 */
.L_x_13940:
[----:B------:R-:W-:Y:S02]  /*a9c0*/  LEA R3, R0, 0x3b800000, 0x17 ;  /* 0x3b80000000037811 */ /* 0x000fe400078eb8ff */
[----:B------:R-:W-:-:S04]  /*a9d0*/  SHF.L.U32 R2, R2, 0x14, RZ ;  /* 0x0000001402027819 */ /* 0x000fc800000006ff */
[----:B------:R-:W-:-:S07]  /*a9e0*/  LOP3.LUT R4, R3, R2, R4, 0xfe, !PT ;  /* 0x0000000203047212 */ /* 0x000fce00078efe04 */
.L_x_13939:
[----:B------:R-:W-:Y:S05]  /*a9f0*/  BSYNC B0 ;  /* 0x0000000000007941 */ /* 0x000fea0003800000 */
.L_x_13938:
[----:B------:R-:W0:Y:S01]  /*aa00*/  F2I.S64.TRUNC R4, R4 ;  /* 0x0000000400047311 */ /* 0x000e22000020d900 */
[----:B------:R-:W-:Y:S05]  /*aa10*/  BRA `(.L_x_13923) ;  /* 0x00000004000c7947 */ /* 0x000fea0003800000 */
.L_x_13936:
        /* <DEDUP_REMOVED lines=21> */
.L_x_13945:
[----:B------:R-:W-:Y:S05]  /*ab70*/  BSYNC B1 ;  /* 0x0000000000017941 */ /* 0x000fea0003800000 */
.L_x_13944:
[----:B------:R-:W-:Y:S01]  /*ab80*/  IMAD.SHL.U32 R2, R2, 0x200000, RZ ;  /* 0x0020000002027824 */ /* 0x000fe200078e00ff */
[----:B------:R-:W-:-:S04]  /*ab90*/  LEA R3, R0, 0x37800000, 0x17 ;  /* 0x3780000000037811 */ /* 0x000fc800078eb8ff */
[----:B------:R-:W-:-:S07]  /*aba0*/  LOP3.LUT R4, R3, R2, R4, 0xfe, !PT ;  /* 0x0000000203047212 */ /* 0x000fce00078efe04 */
.L_x_13943:
[----:B------:R-:W-:Y:S05]  /*abb0*/  BSYNC B0 ;  /* 0x0000000000007941 */ /* 0x000fea0003800000 */
.L_x_13942:
[----:B------:R-:W0:Y:S01]  /*abc0*/  F2I.S64.TRUNC R4, R4 ;  /* 0x0000000400047311 */ /* 0x000e22000020d900 */
[----:B------:R-:W-:Y:S05]  /*abd0*/  BRA `(.L_x_13923) ;  /* 0x00000000009c7947 */ /* 0x000fea0003800000 */
.L_x_13935:
        /* <DEDUP_REMOVED lines=14> */
.L_x_13949:
[----:B------:R-:W-:Y:S05]  /*acc0*/  BSYNC B0 ;  /* 0x0000000000007941 */ /* 0x000fea0003800000 */
.L_x_13948:
[----:B------:R-:W0:Y:S01]  /*acd0*/  F2I.S64.TRUNC R4, R4 ;  /* 0x0000000400047311 */ /* 0x000e22000020d900 */
[----:B------:R-:W-:Y:S05]  /*ace0*/  BRA `(.L_x_13923) ;  /* 0x0000000000587947 */ /* 0x000fea0003800000 */
.L_x_13922:
        /* <DEDUP_REMOVED lines=16> */
.L_x_13950:
[----:B------:R-:W-:Y:S01]  /*adf0*/  CS2R R4, SRZ ;  /* 0x0000000000047805 */ /* 0x000fe2000001ff00 */
[----:B------:R-:W-:Y:S06]  /*ae00*/  BRA `(.L_x_13923) ;  /* 0x0000000000107947 */ /* 0x000fec0003800000 */
.L_x_13947:
[----:B------:R0:W5:Y:S01]  /*ae10*/  LDG.E.64 R4, desc[UR36][R2.64] ;  /* 0x0000002402047981 */ /* 0x000162000c1e1b00 */
[----:B------:R-:W-:Y:S05]  /*ae20*/  BRA `(.L_x_13923) ;  /* 0x0000000000087947 */ /* 0x000fea0003800000 */
.L_x_13946:
[----:B------:R0:W5:Y:S01]  /*ae30*/  LDG.E R4, desc[UR36][R2.64] ;  /* 0x0000002402047981 */ /* 0x000162000c1e1900 */
[----:B------:R-:W-:-:S07]  /*ae40*/  IMAD.MOV.U32 R5, RZ, RZ, RZ ;  /* 0x000000ffff057224 */ /* 0x000fce00078e00ff */
.L_x_13923:
        /* <DEDUP_REMOVED lines=51> */
.L_x_13956:
        /* <DEDUP_REMOVED lines=141> */
.L_x_13955:
        /* <DEDUP_REMOVED lines=78> */
.L_x_13958:
[----:B------:R-:W-:Y:S05]  /*bf30*/  BSYNC B1 ;  /* 0x0000000000017941 */ /* 0x000fea0003800000 */
.L_x_13957:
[----:B------:R-:W-:-:S04]  /*bf40*/  ISETP.NE.U32.AND P1, PT, R78, RZ, PT ;  /* 0x000000ff4e00720c */ /* 0x000fc80003f25070 */
[----:B------:R-:W-:-:S13]  /*bf50*/  ISETP.NE.OR.EX P0, PT, R0, RZ, P0, P1 ;  /* 0x000000ff0000720c */ /* 0x000fda0000705710 */
[----:B------:R-:W-:Y:S05]  /*bf60*/  @!P0 BRA `(.L_x_13959) ;  /* 0x0000000000b08947 */ /* 0x000fea0003800000 */
.L_x_13954:
        /* <DEDUP_REMOVED lines=44> */
.L_x_13959:
[----:B------:R-:W-:Y:S05]  /*c230*/  BSYNC B0 ;  /* 0x0000000000007941 */ /* 0x000fea0003800000 */
.L_x_13953:
        /* <DEDUP_REMOVED lines=49> */
.L_x_13951:
[----:B012345:R-:W-:-:S04]  /*c550*/  LEA R2, P0, R4, UR4, 0x3 ;  /* 0x0000000404027c11 */ /* 0x03ffc8000f8018ff */
[----:B------:R-:W-:-:S06]  /*c560*/  LEA.HI.X R3, R4, UR5, R5, 0x3, P0 ;  /* 0x0000000504037c11 */ /* 0x000fcc00080f1c05 */
[----:B------:R-:W5:Y:S03]  /*c570*/  LDG.E.64 R2, desc[UR36][R2.64] ;  /* 0x0000002402027981 */ /* 0x000f66000c1e1b00 */
.L_x_13952:
        /* <DEDUP_REMOVED lines=23> */
.L_x_13961:
        /* <DEDUP_REMOVED lines=23> */
.L_x_13960:
[----:B------:R-:W-:Y:S05]  /*c860*/  @!P0 BRA `(.L_x_13962) ;  /* 0x0000000000608947 */ /* 0x000fea0003800000 */
[----:B------:R-:W-:Y:S01]  /*c870*/  BSSY B0, `(.L_x_13962) ;  /* 0x0000017000007945 */ /* 0x000fe20003800000 */
.L_x_13963:
        /* <DEDUP_REMOVED lines=23> */
.L_x_13962:
        /* <DEDUP_REMOVED lines=32> */
.L_x_13967:
[----:B------:R4:W-:Y:S01]  /*cbf0*/  STG.E.U8 desc[UR36][R18.64], RZ ;  /* 0x000000ff12007986 */ /* 0x0009e2000c101124 */
[----:B------:R-:W-:Y:S05]  /*cc00*/  BRA `(.L_x_13969) ;  /* 0x00000004008c7947 */ /* 0x000fea0003800000 */
.L_x_13966:
        /* <DEDUP_REMOVED lines=8> */
.L_x_13971:
[----:B------:R2:W-:Y:S01]  /*cc90*/  STG.E desc[UR36][R18.64], RZ ;  /* 0x000000ff12007986 */ /* 0x0005e2000c101924 */
[----:B------:R-:W-:Y:S05]  /*cca0*/  BRA `(.L_x_13969) ;  /* 0x0000000400647947 */ /* 0x000fea0003800000 */
.L_x_13970:
[----:B------:R0:W-:Y:S01]  /*ccb0*/  STG.E.U16 desc[UR36][R18.64], RZ ;  /* 0x000000ff12007986 */ /* 0x0001e2000c101524 */
[----:B------:R-:W-:Y:S05]  /*ccc0*/  BRA `(.L_x_13969) ;  /* 0x00000004005c7947 */ /* 0x000fea0003800000 */
.L_x_13965:
        /* <DEDUP_REMOVED lines=8> */
.L_x_13973:
[----:B------:R0:W-:Y:S01]  /*cd50*/  STG.E.U16 desc[UR36][R18.64], RZ ;  /* 0x000000ff12007986 */ /* 0x0001e2000c101524 */
[----:B------:R-:W-:Y:S05]  /*cd60*/  BRA `(.L_x_13969) ;  /* 0x0000000400347947 */ /* 0x000fea0003800000 */
.L_x_13972:
        /* <DEDUP_REMOVED lines=8> */
.L_x_13975:
[----:B------:R0:W-:Y:S01]  /*cdf0*/  STG.E desc[UR36][R18.64], RZ ;  /* 0x000000ff12007986 */ /* 0x0001e2000c101924 */
[----:B------:R-:W-:Y:S05]  /*ce00*/  BRA `(.L_x_13969) ;  /* 0x00000004000c7947 */ /* 0x000fea0003800000 */
.L_x_13974:
[----:B------:R0:W-:Y:S01]  /*ce10*/  STG.E.64 desc[UR36][R18.64], RZ ;  /* 0x000000ff12007986 */ /* 0x0001e2000c101b24 */
[----:B------:R-:W-:Y:S05]  /*ce20*/  BRA `(.L_x_13969) ;  /* 0x0000000400047947 */ /* 0x000fea0003800000 */
.L_x_13964:
        /* <DEDUP_REMOVED lines=10> */
.L_x_13978:
[----:B------:R0:W-:Y:S01]  /*ced0*/  STG.E.128 desc[UR36][R18.64], RZ ;  /* 0x000000ff12007986 */ /* 0x0001e2000c101d24 */
[----:B------:R-:W-:Y:S05]  /*cee0*/  BRA `(.L_x_13969) ;  /* 0x0000000000d47947 */ /* 0x000fea0003800000 */
.L_x_13977:
        /* <DEDUP_REMOVED lines=8> */
.L_x_13980:
[----:B------:R0:W-:Y:S01]  /*cf70*/  STG.E.U8 desc[UR36][R18.64], RZ ;  /* 0x000000ff12007986 */ /* 0x0001e2000c101124 */
[----:B------:R-:W-:Y:S05]  /*cf80*/  BRA `(.L_x_13969) ;  /* 0x0000000000ac7947 */ /* 0x000fea0003800000 */
.L_x_13979:
[----:B------:R0:W-:Y:S01]  /*cf90*/  STG.E.U16 desc[UR36][R18.64], RZ ;  /* 0x000000ff12007986 */ /* 0x0001e2000c101524 */
[----:B------:R-:W-:Y:S05]  /*cfa0*/  BRA `(.L_x_13969) ;  /* 0x0000000000a47947 */ /* 0x000fea0003800000 */
.L_x_13976:
        /* <DEDUP_REMOVED lines=10> */
.L_x_13983:
[----:B------:R0:W-:Y:S01]  /*d050*/  STG.E.U8 desc[UR36][R18.64], RZ ;  /* 0x000000ff12007986 */ /* 0x0001e2000c101124 */
[----:B------:R-:W-:Y:S05]  /*d060*/  BRA `(.L_x_13969) ;  /* 0x0000000000747947 */ /* 0x000fea0003800000 */
.L_x_13982:
[----:B------:R0:W-:Y:S01]  /*d070*/  STG.E.U8 desc[UR36][R18.64], RZ ;  /* 0x000000ff12007986 */ /* 0x0001e2000c101124 */
[----:B------:R-:W-:Y:S05]  /*d080*/  BRA `(.L_x_13969) ;  /* 0x00000000006c7947 */ /* 0x000fea0003800000 */
.L_x_13981:
[----:B------:R-:W-:-:S13]  /*d090*/  ISETP.NE.AND P0, PT, R0, 0x1c, PT ;  /* 0x0000001c0000780c */ /* 0x000fda0003f05270 */
[----:B------:R-:W-:Y:S05]  /*d0a0*/  @!P0 BRA `(.L_x_13984) ;  /* 0x0000000000608947 */ /* 0x000fea0003800000 */
[----:B------:R-:W-:-:S13]  /*d0b0*/  ISETP.NE.AND P0, PT, R0, 0x1d, PT ;  /* 0x0000001d0000780c */ /* 0x000fda0003f05270 */
[----:B------:R-:W-:Y:S05]  /*d0c0*/  @!P0 BRA `(.L_x_13985) ;  /* 0x0000000000508947 */ /* 0x000fea0003800000 */
[----:B------:R-:W-:-:S13]  /*d0d0*/  ISETP.NE.AND P0, PT, R0, 0x2c, PT ;  /* 0x0000002c0000780c */ /* 0x000fda0003f05270 */
[----:B------:R0:W-:Y:S01]  /*d0e0*/  @!P0 STG.E.U8 desc[UR36][R18.64], RZ ;  /* 0x000000ff12008986 */ /* 0x0001e2000c101124 */
[----:B------:R-:W-:Y:S05]  /*d0f0*/  @!P0 BRA `(.L_x_13969) ;  /* 0x0000000000508947 */ /* 0x000fea0003800000 */
.L_x_13968:
        /* <DEDUP_REMOVED lines=16> */
.L_x_13986:
[----:B------:R-:W-:Y:S05]  /*d200*/  BRA `(.L_x_13969) ;  /* 0x00000000000c7947 */ /* 0x000fea0003800000 */
.L_x_13985:
[----:B------:R0:W-:Y:S01]  /*d210*/  STG.E.64 desc[UR36][R18.64], RZ ;  /* 0x000000ff12007986 */ /* 0x0001e2000c101b24 */
[----:B------:R-:W-:Y:S05]  /*d220*/  BRA `(.L_x_13969) ;  /* 0x0000000000047947 */ /* 0x000fea0003800000 */
.L_x_13984:
[----:B------:R0:W-:Y:S02]  /*d230*/  STG.E desc[UR36][R18.64], RZ ;  /* 0x000000ff12007986 */ /* 0x0001e4000c101924 */
.L_x_13969:
[----:B------:R-:W-:-:S07]  /*d240*/  VIADD R17, R17, 0x80 ;  /* 0x0000008011117836 */ /* 0x000fce0000000000 */
.L_x_13916:
[----:B------:R-:W-:Y:S05]  /*d250*/  BSYNC B6 ;  /* 0x0000000000067941 */ /* 0x000fea0003800000 */
.L_x_13915:
        /* <DEDUP_REMOVED lines=306> */
.L_x_13987:
        /* <DEDUP_REMOVED lines=21> */
.L_x_13991:
[----:B------:R0:W5:Y:S01]  /*e6d0*/  LDG.E.U8 R2, desc[UR36][R4.64] ;  /* 0x0000002404027981 */ /* 0x000162000c1e1100 */
[----:B------:R-:W-:Y:S01]  /*e6e0*/  MOV R3, RZ ;  /* 0x000000ff00037202 */ /* 0x000fe20000000f00 */
[----:B------:R-:W-:Y:S06]  /*e6f0*/  BRA `(.L_x_13993) ;  /* 0x0000000c00487947 */ /* 0x000fec0003800000 */
.L_x_13990:
        /* <DEDUP_REMOVED lines=8> */
.L_x_13995:
[----:B------:R-:W5:Y:S02]  /*e780*/  LDG.E R2, desc[UR36][R4.64] ;  /* 0x0000002404027981 */ /* 0x000f64000c1e1900 */
[----:B-----5:R-:W-:Y:S01]  /*e790*/  SHF.R.S32.HI R3, RZ, 0x1f, R2 ;  /* 0x0000001fff037819 */ /* 0x020fe20000011402 */
[----:B------:R-:W-:Y:S06]  /*e7a0*/  BRA `(.L_x_13993) ;  /* 0x0000000c001c7947 */ /* 0x000fec0003800000 */
.L_x_13994:
[----:B------:R-:W5:Y:S02]  /*e7b0*/  LDG.E.S16 R2, desc[UR36][R4.64] ;  /* 0x0000002404027981 */ /* 0x000f64000c1e1700 */
[----:B-----5:R-:W-:Y:S01]  /*e7c0*/  SHF.R.S32.HI R3, RZ, 0x1f, R2 ;  /* 0x0000001fff037819 */ /* 0x020fe20000011402 */
[----:B------:R-:W-:Y:S06]  /*e7d0*/  BRA `(.L_x_13993) ;  /* 0x0000000c00107947 */ /* 0x000fec0003800000 */
.L_x_13989:
        /* <DEDUP_REMOVED lines=9> */
.L_x_13997:
[----:B------:R-:W5:Y:S02]  /*e870*/  LDG.E.U16 R4, desc[UR36][R4.64] ;  /* 0x0000002404047981 */ /* 0x000f64000c1e1500 */
[----:B-----5:R-:W-:-:S06]  /*e880*/  HADD2.F32 R2, -RZ, R4.H0_H0 ;  /* 0x20000004ff027230 */ /* 0x020fcc0000004100 */
[----:B------:R-:W0:Y:S01]  /*e890*/  F2I.S64.TRUNC R2, R2 ;  /* 0x0000000200027311 */ /* 0x000e22000020d900 */
[----:B------:R-:W-:Y:S05]  /*e8a0*/  BRA `(.L_x_13993) ;  /* 0x0000000800dc7947 */ /* 0x000fea0003800000 */
.L_x_13996:
        /* <DEDUP_REMOVED lines=9> */
.L_x_13999:
[----:B------:R-:W5:Y:S02]  /*e940*/  LDG.E.U16 R4, desc[UR36][R4.64] ;  /* 0x0000002404047981 */ /* 0x000f64000c1e1500 */
[----:B-----5:R-:W-:-:S06]  /*e950*/  HADD2.F32 R2, -RZ, R4.H0_H0 ;  /* 0x20000004ff027230 */ /* 0x020fcc0000004100 */
[----:B------:R-:W0:Y:S01]  /*e960*/  F2I.S64.TRUNC R2, R2 ;  /* 0x0000000200027311 */ /* 0x000e22000020d900 */
[----:B------:R-:W-:Y:S05]  /*e970*/  BRA `(.L_x_13993) ;  /* 0x0000000800a87947 */ /* 0x000fea0003800000 */
.L_x_13998:
[----:B------:R-:W5:Y:S02]  /*e980*/  LDG.E.64 R2, desc[UR36][R4.64] ;  /* 0x0000002404027981 */ /* 0x000f64000c1e1b00 */
[----:B-----5:R-:W0:Y:S01]  /*e990*/  F2I.S64.F64.TRUNC R2, R2 ;  /* 0x0000000200027311 */ /* 0x020e22000030d900 */
[----:B------:R-:W-:Y:S05]  /*e9a0*/  BRA `(.L_x_13993) ;  /* 0x00000008009c7947 */ /* 0x000fea0003800000 */
.L_x_13988:
        /* <DEDUP_REMOVED lines=13> */
.L_x_14002:
[----:B------:R-:W5:Y:S02]  /*ea80*/  LDG.E.64 R2, desc[UR36][R4.64] ;  /* 0x0000002404027981 */ /* 0x000f64000c1e1b00 */
[----:B-----5:R-:W0:Y:S01]  /*ea90*/  F2I.S64.F64.TRUNC R2, R2 ;  /* 0x0000000200027311 */ /* 0x020e22000030d900 */
[----:B------:R-:W-:Y:S05]  /*eaa0*/  BRA `(.L_x_13993) ;  /* 0x00000008005c7947 */ /* 0x000fea0003800000 */
.L_x_14001:
        /* <DEDUP_REMOVED lines=27> */
.L_x_14004:
        /* <DEDUP_REMOVED lines=14> */
.L_x_14003:
[----:B------:R-:W5:Y:S02]  /*ed40*/  LDG.E.U16 R2, desc[UR36][R4.64] ;  /* 0x0000002404027981 */ /* 0x000f64000c1e1500 */
[----:B-----5:R-:W-:-:S06]  /*ed50*/  IMAD.U32 R2, R2, 0x10000, RZ ;  /* 0x0001000002027824 */ /* 0x020fcc00078e00ff */
[----:B------:R-:W0:Y:S01]  /*ed60*/  F2I.S64.TRUNC R2, R2 ;  /* 0x0000000200027311 */ /* 0x000e22000020d900 */
[----:B------:R-:W-:Y:S05]  /*ed70*/  BRA `(.L_x_13993) ;  /* 0x0000000400a87947 */ /* 0x000fea0003800000 */
.L_x_14000:
        /* <DEDUP_REMOVED lines=11> */
.L_x_14007:
        /* <DEDUP_REMOVED lines=21> */
.L_x_14011:
[----:B------:R-:W-:Y:S05]  /*ef80*/  BSYNC B1 ;  /* 0x0000000000017941 */ /* 0x000fea0003800000 */
.L_x_14010:
[----:B------:R-:W-:Y:S01]  /*ef90*/  IMAD.SHL.U32 R2, R2, 0x100000, RZ ;  /* 0x0010000002027824 */ /* 0x000fe200078e00ff */
[----:B------:R-:W-:-:S04]  /*efa0*/  LEA R3, R0, 0x3b800000, 0x17 ;  /* 0x3b80000000037811 */ /* 0x000fc800078eb8ff */
[----:B------:R-:W-:-:S07]  /*efb0*/  LOP3.LUT R2, R3, R2, R4, 0xfe, !PT ;  /* 0x0000000203027212 */ /* 0x000fce00078efe04 */
.L_x_14009:
[----:B------:R-:W-:Y:S05]  /*efc0*/  BSYNC B0 ;  /* 0x0000000000007941 */ /* 0x000fea0003800000 */
.L_x_14008:
[----:B------:R-:W0:Y:S01]  /*efd0*/  F2I.S64.TRUNC R2, R2 ;  /* 0x0000000200027311 */ /* 0x000e22000020d900 */
[----:B------:R-:W-:Y:S05]  /*efe0*/  BRA `(.L_x_13993) ;  /* 0x00000004000c7947 */ /* 0x000fea0003800000 */
.L_x_14006:
        /* <DEDUP_REMOVED lines=21> */
.L_x_14015:
[----:B------:R-:W-:Y:S05]  /*f140*/  BSYNC B1 ;  /* 0x0000000000017941 */ /* 0x000fea0003800000 */
.L_x_14014:
[----:B------:R-:W-:Y:S01]  /*f150*/  IMAD.SHL.U32 R2, R2, 0x200000, RZ ;  /* 0x0020000002027824 */ /* 0x000fe200078e00ff */
[----:B------:R-:W-:-:S04]  /*f160*/  LEA R3, R0, 0x37800000, 0x17 ;  /* 0x3780000000037811 */ /* 0x000fc800078eb8ff */
[----:B------:R-:W-:-:S07]  /*f170*/  LOP3.LUT R2, R3, R2, R4, 0xfe, !PT ;  /* 0x0000000203027212 */ /* 0x000fce00078efe04 */
.L_x_14013:
[----:B------:R-:W-:Y:S05]  /*f180*/  BSYNC B0 ;  /* 0x0000000000007941 */ /* 0x000fea0003800000 */
.L_x_14012:
[----:B------:R-:W0:Y:S01]  /*f190*/  F2I.S64.TRUNC R2, R2 ;  /* 0x0000000200027311 */ /* 0x000e22000020d900 */
[----:B------:R-:W-:Y:S05]  /*f1a0*/  BRA `(.L_x_13993) ;  /* 0x00000000009c7947 */ /* 0x000fea0003800000 */
.L_x_14005:
        /* <DEDUP_REMOVED lines=14> */
.L_x_14019:
[----:B------:R-:W-:Y:S05]  /*f290*/  BSYNC B0 ;  /* 0x0000000000007941 */ /* 0x000fea0003800000 */
.L_x_14018:
[----:B------:R-:W0:Y:S01]  /*f2a0*/  F2I.S64.TRUNC R2, R2 ;  /* 0x0000000200027311 */ /* 0x000e22000020d900 */
[----:B------:R-:W-:Y:S05]  /*f2b0*/  BRA `(.L_x_13993) ;  /* 0x0000000000587947 */ /* 0x000fea0003800000 */
.L_x_13992:
        /* <DEDUP_REMOVED lines=16> */
.L_x_14020:
[----:B------:R-:W-:Y:S01]  /*f3c0*/  CS2R R2, SRZ ;  /* 0x0000000000027805 */ /* 0x000fe2000001ff00 */
[----:B------:R-:W-:Y:S06]  /*f3d0*/  BRA `(.L_x_13993) ;  /* 0x0000000000107947 */ /* 0x000fec0003800000 */
.L_x_14017:
[----:B------:R0:W5:Y:S01]  /*f3e0*/  LDG.E.64 R2, desc[UR36][R4.64] ;  /* 0x0000002404027981 */ /* 0x000162000c1e1b00 */
[----:B------:R-:W-:Y:S05]  /*f3f0*/  BRA `(.L_x_13993) ;  /* 0x0000000000087947 */ /* 0x000fea0003800000 */
.L_x_14016:
[----:B------:R0:W5:Y:S01]  /*f400*/  LDG.E R2, desc[UR36][R4.64] ;  /* 0x0000002404027981 */ /* 0x000162000c1e1900 */
[----:B------:R-:W-:-:S07]  /*f410*/  IMAD.MOV.U32 R3, RZ, RZ, RZ ;  /* 0x000000ffff037224 */ /* 0x000fce00078e00ff */
.L_x_13993:
        /* <DEDUP_REMOVED lines=51> */
.L_x_14026:
        /* <DEDUP_REMOVED lines=140> */
.L_x_14025:
        /* <DEDUP_REMOVED lines=77> */
.L_x_14028:
[----:B------:R-:W-:Y:S05]  /*104e0*/  BSYNC B1 ;  /* 0x0000000000017941 */ /* 0x000fea0003800000 */
.L_x_14027:
[----:B------:R-:W-:-:S04]  /*104f0*/  ISETP.NE.U32.AND P1, PT, R14, RZ, PT ;  /* 0x000000ff0e00720c */ /* 0x000fc80003f25070 */
[----:B------:R-:W-:-:S13]  /*10500*/  ISETP.NE.OR.EX P0, PT, R0, RZ, P0, P1 ;  /* 0x000000ff0000720c */ /* 0x000fda0000705710 */
[----:B------:R-:W-:Y:S05]  /*10510*/  @!P0 BRA `(.L_x_14029) ;  /* 0x0000000000ac8947 */ /* 0x000fea0003800000 */
.L_x_14024:
        /* <DEDUP_REMOVED lines=43> */
.L_x_14029:
[----:B------:R-:W-:Y:S05]  /*107d0*/  BSYNC B0 ;  /* 0x0000000000007941 */ /* 0x000fea0003800000 */
.L_x_14023:
        /* <DEDUP_REMOVED lines=49> */
.L_x_14021:
[----:B0----5:R-:W-:-:S04]  /*10af0*/  LEA R8, P0, R2, UR4, 0x3 ;  /* 0x0000000402087c11 */ /* 0x021fc8000f8018ff */
[----:B------:R-:W-:-:S06]  /*10b00*/  LEA.HI.X R9, R2, UR5, R3, 0x3, P0 ;  /* 0x0000000502097c11 */ /* 0x000fcc00080f1c03 */
[----:B------:R-:W5:Y:S03]  /*10b10*/  LDG.E.64 R8, desc[UR36][R8.64] ;  /* 0x0000002408087981 */ /* 0x000f66000c1e1b00 */
.L_x_14022:
        /* <DEDUP_REMOVED lines=23> */
.L_x_14031:
        /* <DEDUP_REMOVED lines=23> */
.L_x_14030:
[----:B------:R-:W-:Y:S05]  /*10e00*/  @!P0 BRA `(.L_x_14032) ;  /* 0x0000000000608947 */ /* 0x000fea0003800000 */
[----:B------:R-:W-:Y:S01]  /*10e10*/  BSSY B0, `(.L_x_14032) ;  /* 0x0000017000007945 */ /* 0x000fe20003800000 */
.L_x_14033:
        /* <DEDUP_REMOVED lines=23> */
.L_x_14032:
        /* <DEDUP_REMOVED lines=32> */
.L_x_14037:
[----:B------:R-:W-:Y:S01]  /*11190*/  STG.E.U8 desc[UR36][R16.64], RZ ;  /* 0x000000ff10007986 */ /* 0x000fe2000c101124 */
[----:B------:R-:W-:Y:S05]  /*111a0*/  EXIT ;  /* 0x000000000000794d */ /* 0x000fea0003800000 */
.L_x_14036:
        /* <DEDUP_REMOVED lines=8> */
.L_x_14040:
[----:B------:R-:W-:Y:S01]  /*11230*/  STG.E desc[UR36][R16.64], RZ ;  /* 0x000000ff10007986 */ /* 0x000fe2000c101924 */
[----:B------:R-:W-:Y:S05]  /*11240*/  EXIT ;  /* 0x000000000000794d */ /* 0x000fea0003800000 */
.L_x_14039:
[----:B------:R-:W-:Y:S01]  /*11250*/  STG.E.U16 desc[UR36][R16.64], RZ ;  /* 0x000000ff10007986 */ /* 0x000fe2000c101524 */
[----:B------:R-:W-:Y:S05]  /*11260*/  EXIT ;  /* 0x000000000000794d */ /* 0x000fea0003800000 */
.L_x_14035:
        /* <DEDUP_REMOVED lines=8> */
.L_x_14042:
[----:B------:R-:W-:Y:S01]  /*112f0*/  STG.E.U16 desc[UR36][R16.64], RZ ;  /* 0x000000ff10007986 */ /* 0x000fe2000c101524 */
[----:B------:R-:W-:Y:S05]  /*11300*/  EXIT ;  /* 0x000000000000794d */ /* 0x000fea0003800000 */
.L_x_14041:
        /* <DEDUP_REMOVED lines=8> */
.L_x_14044:
[----:B------:R-:W-:Y:S01]  /*11390*/  STG.E desc[UR36][R16.64], RZ ;  /* 0x000000ff10007986 */ /* 0x000fe2000c101924 */
[----:B------:R-:W-:Y:S05]  /*113a0*/  EXIT ;  /* 0x000000000000794d */ /* 0x000fea0003800000 */
.L_x_14043:
[----:B------:R-:W-:Y:S01]  /*113b0*/  STG.E.64 desc[UR36][R16.64], RZ ;  /* 0x000000ff10007986 */ /* 0x000fe2000c101b24 */
[----:B------:R-:W-:Y:S05]  /*113c0*/  EXIT ;  /* 0x000000000000794d */ /* 0x000fea0003800000 */
.L_x_14034:
        /* <DEDUP_REMOVED lines=10> */
.L_x_14047:
[----:B------:R-:W-:Y:S01]  /*11470*/  STG.E.128 desc[UR36][R16.64], RZ ;  /* 0x000000ff10007986 */ /* 0x000fe2000c101d24 */
[----:B------:R-:W-:Y:S05]  /*11480*/  EXIT ;  /* 0x000000000000794d */ /* 0x000fea0003800000 */
.L_x_14046:
        /* <DEDUP_REMOVED lines=8> */
.L_x_14049:
[----:B------:R-:W-:Y:S01]  /*11510*/  STG.E.U8 desc[UR36][R16.64], RZ ;  /* 0x000000ff10007986 */ /* 0x000fe2000c101124 */
[----:B------:R-:W-:Y:S05]  /*11520*/  EXIT ;  /* 0x000000000000794d */ /* 0x000fea0003800000 */
.L_x_14048:
[----:B------:R-:W-:Y:S01]  /*11530*/  STG.E.U16 desc[UR36][R16.64], RZ ;  /* 0x000000ff10007986 */ /* 0x000fe2000c101524 */
[----:B------:R-:W-:Y:S05]  /*11540*/  EXIT ;  /* 0x000000000000794d */ /* 0x000fea0003800000 */
.L_x_14045:
        /* <DEDUP_REMOVED lines=10> */
.L_x_14052:
[----:B------:R-:W-:Y:S01]  /*115f0*/  STG.E.U8 desc[UR36][R16.64], RZ ;  /* 0x000000ff10007986 */ /* 0x000fe2000c101124 */
[----:B------:R-:W-:Y:S05]  /*11600*/  EXIT ;  /* 0x000000000000794d */ /* 0x000fea0003800000 */
.L_x_14051:
[----:B------:R-:W-:Y:S01]  /*11610*/  STG.E.U8 desc[UR36][R16.64], RZ ;  /* 0x000000ff10007986 */ /* 0x000fe2000c101124 */
[----:B------:R-:W-:Y:S05]  /*11620*/  EXIT ;  /* 0x000000000000794d */ /* 0x000fea0003800000 */
.L_x_14050:
[----:B------:R-:W-:-:S13]  /*11630*/  ISETP.NE.AND P0, PT, R0, 0x1c, PT ;  /* 0x0000001c0000780c */ /* 0x000fda0003f05270 */
[----:B------:R-:W-:Y:S05]  /*11640*/  @!P0 BRA `(.L_x_14053) ;  /* 0x0000000000608947 */ /* 0x000fea0003800000 */
[----:B------:R-:W-:-:S13]  /*11650*/  ISETP.NE.AND P0, PT, R0, 0x1d, PT ;  /* 0x0000001d0000780c */ /* 0x000fda0003f05270 */
[----:B------:R-:W-:Y:S05]  /*11660*/  @!P0 BRA `(.L_x_14054) ;  /* 0x0000000000508947 */ /* 0x000fea0003800000 */
[----:B------:R-:W-:-:S13]  /*11670*/  ISETP.NE.AND P0, PT, R0, 0x2c, PT ;  /* 0x0000002c0000780c */ /* 0x000fda0003f05270 */
[----:B------:R0:W-:Y:S01]  /*11680*/  @!P0 STG.E.U8 desc[UR36][R16.64], RZ ;  /* 0x000000ff10008986 */ /* 0x0001e2000c101124 */
[----:B------:R-:W-:Y:S05]  /*11690*/  @!P0 EXIT ;  /* 0x000000000000894d */ /* 0x000fea0003800000 */
.L_x_14038:
        /* <DEDUP_REMOVED lines=16> */
.L_x_14055:
[----:B------:R-:W-:Y:S05]  /*117a0*/  EXIT ;  /* 0x000000000000794d */ /* 0x000fea0003800000 */
.L_x_14054:
[----:B------:R-:W-:Y:S01]  /*117b0*/  STG.E.64 desc[UR36][R16.64], RZ ;  /* 0x000000ff10007986 */ /* 0x000fe2000c101b24 */
[----:B------:R-:W-:Y:S05]  /*117c0*/  EXIT ;  /* 0x000000000000794d */ /* 0x000fea0003800000 */
.L_x_14053:
[----:B------:R-:W-:Y:S01]  /*117d0*/  STG.E desc[UR36][R16.64], RZ ;  /* 0x000000ff10007986 */ /* 0x000fe2000c101924 */
[----:B------:R-:W-:Y:S05]  /*117e0*/  EXIT ;  /* 0x000000000000794d */ /* 0x000fea0003800000 */
.L_x_14056:
        /* <DEDUP_REMOVED lines=9> */
.L_x_18620:


//--------------------- .text._ZN2at6native27unrolled_elementwise_kernelIZZNS0_73_GLOBAL__N__c8866d80_35_SparseBinaryOpIntersectionKernel_cu_f5210f67_363642_sparse_binary_op_intersection_kernel_implINS2_18CUDAKernelLauncherENS2_36CUDAValueSelectionIntersectionKernelINS2_5MulOpEEElLl0EEEvRNS_6TensorERKS8_SB_RKSt6vectorIlSaIlEERKSt8optionalIS8_ESK_bbENKUlvE3_clEvEUllE_St5arrayIPcLm2EELi4E23TrivialOffsetCalculatorILi1EjESR_NS0_6memory12LoadWithCastILi1EEENSS_13StoreWithCastILi1EEEEEviT_T0_T2_T3_T4_T5_ --------------------------
	.section	.text._ZN2at6native27unrolled_elementwise_kernelIZZNS0_73_GLOBAL__N__c8866d80_35_SparseBinaryOpIntersectionKernel_cu_f5210f67_363642_sparse_binary_op_intersection_kernel_implINS2_18CUDAKernelLauncherENS2_36CUDAValueSelectionIntersectionKernelINS2_5MulOpEEElLl0EEEvRNS_6TensorERKS8_SB_RKSt6vectorIlSaIlEERKSt8optionalIS8_ESK_bbENKUlvE3_clEvEUllE_St5arrayIPcLm2EELi4E23TrivialOffsetCalculatorILi1EjESR_NS0_6memory12LoadWithCastILi1EEENSS_13StoreWithCastILi1EEEEEviT_T0_T2_T3_T4_T5_,"ax",@progbits
	.align	128
        .global         _ZN2at6native27unrolled_elementwise_kernelIZZNS0_73_GLOBAL__N__c8866d80_35_SparseBinaryOpIntersectionKernel_cu_f5210f67_363642_sparse_binary_op_intersection_kernel_implINS2_18CUDAKernelLauncherENS2_36CUDAValueSelectionIntersectionKernelINS2_5MulOpEEElLl0EEEvRNS_6TensorERKS8_SB_RKSt6vectorIlSaIlEERKSt8optionalIS8_ESK_bbENKUlvE3_clEvEUllE_St5arrayIPcLm2EELi4E23TrivialOffsetCalculatorILi1EjESR_NS0_6memory12LoadWithCastILi1EEENSS_13StoreWithCastILi1EEEEEviT_T0_T2_T3_T4_T5_
        .type           _ZN2at6native27unrolled_elementwise_kernelIZZNS0_73_GLOBAL__N__c8866d80_35_SparseBinaryOpIntersectionKernel_cu_f5210f67_363642_sparse_binary_op_intersection_kernel_implINS2_18CUDAKernelLauncherENS2_36CUDAValueSelectionIntersectionKernelINS2_5MulOpEEElLl0EEEvRNS_6TensorERKS8_SB_RKSt6vectorIlSaIlEERKSt8optionalIS8_ESK_bbENKUlvE3_clEvEUllE_St5arrayIPcLm2EELi4E23TrivialOffsetCalculatorILi1EjESR_NS0_6memory12LoadWithCastILi1EEENSS_13StoreWithCastILi1EEEEEviT_T0_T2_T3_T4_T5_,@function
        .size           _ZN2at6native27unrolled_elementwise_kernelIZZNS0_73_GLOBAL__N__c8866d80_35_SparseBinaryOpIntersectionKernel_cu_f5210f67_363642_sparse_binary_op_intersection_kernel_implINS2_18CUDAKernelLauncherENS2_36CUDAValueSelectionIntersectionKernelINS2_5MulOpEEElLl0EEEvRNS_6TensorERKS8_SB_RKSt6vectorIlSaIlEERKSt8optionalIS8_ESK_bbENKUlvE3_clEvEUllE_St5arrayIPcLm2EELi4E23TrivialOffsetCalculatorILi1EjESR_NS0_6memory12LoadWithCastILi1EEENSS_13StoreWithCastILi1EEEEEviT_T0_T2_T3_T4_T5_,(.L_x_18621 - _ZN2at6native27unrolled_elementwise_kernelIZZNS0_73_GLOBAL__N__c8866d80_35_SparseBinaryOpIntersectionKernel_cu_f5210f67_363642_sparse_binary_op_intersection_kernel_implINS2_18CUDAKernelLauncherENS2_36CUDAValueSelectionIntersectionKernelINS2_5MulOpEEElLl0EEEvRNS_6TensorERKS8_SB_RKSt6vectorIlSaIlEERKSt8optionalIS8_ESK_bbENKUlvE3_clEvEUllE_St5arrayIPcLm2EELi4E23TrivialOffsetCalculatorILi1EjESR_NS0_6memory12LoadWithCastILi1EEENSS_13StoreWithCastILi1EEEEEviT_T0_T2_T3_T4_T5_)
        .other          _ZN2at6native27unrolled_elementwise_kernelIZZNS0_73_GLOBAL__N__c8866d80_35_SparseBinaryOpIntersectionKernel_cu_f5210f67_363642_sparse_binary_op_intersection_kernel_implINS2_18CUDAKernelLauncherENS2_36CUDAValueSelectionIntersectionKernelINS2_5MulOpEEElLl0EEEvRNS_6TensorERKS8_SB_RKSt6vectorIlSaIlEERKSt8optionalIS8_ESK_bbENKUlvE3_clEvEUllE_St5arrayIPcLm2EELi4E23TrivialOffsetCalculatorILi1EjESR_NS0_6memory12LoadWithCastILi1EEENSS_13StoreWithCastILi1EEEEEviT_T0_T2_T3_T4_T5_,@"STO_CUDA_ENTRY STV_DEFAULT"
_ZN2at6native27unrolled_elementwise_kernelIZZNS0_73_GLOBAL__N__c8866d80_35_SparseBinaryOpIntersectionKernel_cu_f5210f67_363642_sparse_binary_op_intersection_kernel_implINS2_18CUDAKernelLauncherENS2_36CUDAValueSelectionIntersectionKernelINS2_5MulOpEEElLl0EEEvRNS_6TensorERKS8_SB_RKSt6vectorIlSaIlEERKSt8optionalIS8_ESK_bbENKUlvE3_clEvEUllE_St5arrayIPcLm2EELi4E23TrivialOffsetCalculatorILi1EjESR_NS0_6memory12LoadWithCastILi1EEENSS_13StoreWithCastILi1EEEEEviT_T0_T2_T3_T4_T5_:
.text._ZN2at6native27unrolled_elementwise_kernelIZZNS0_73_GLOBAL__N__c8866d80_35_SparseBinaryOpIntersectionKernel_cu_f5210f67_363642_sparse_binary_op_intersection_kernel_implINS2_18CUDAKernelLauncherENS2_36CUDAValueSelectionIntersectionKernelINS2_5MulOpEEElLl0EEEvRNS_6TensorERKS8_SB_RKSt6vectorIlSaIlEERKSt8optionalIS8_ESK_bbENKUlvE3_clEvEUllE_St5arrayIPcLm2EELi4E23TrivialOffsetCalculatorILi1EjESR_NS0_6memory12LoadWithCastILi1EEENSS_13StoreWithCastILi1EEEEEviT_T0_T2_T3_T4_T5_:
        /* <DEDUP_REMOVED lines=32> */
.L_x_14062:
[----:B------:R1:W5:Y:S01]  /*0200*/  LDG.E.U8 R22, desc[UR36][R4.64] ;  /* 0x0000002404167981 */ /* 0x000362000c1e1100 */
[----:B------:R-:W-:Y:S01]  /*0210*/  IMAD.MOV.U32 R23, RZ, RZ, RZ ;  /* 0x000000ffff177224 */ /* 0x000fe200078e00ff */
[----:B------:R-:W-:Y:S06]  /*0220*/  BRA `(.L_x_14064) ;  /* 0x0000000c004c7947 */ /* 0x000fec0003800000 */
.L_x_14061:
        /* <DEDUP_REMOVED lines=8> */
.L_x_14066:
[----:B------:R-:W2:Y:S02]  /*02b0*/  LDG.E R22, desc[UR36][R4.64] ;  /* 0x0000002404167981 */ /* 0x000ea4000c1e1900 */
[----:B--2---:R-:W-:Y:S01]  /*02c0*/  SHF.R.S32.HI R23, RZ, 0x1f, R22 ;  /* 0x0000001fff177819 */ /* 0x004fe20000011416 */
[----:B------:R-:W-:Y:S06]  /*02d0*/  BRA `(.L_x_14064) ;  /* 0x0000000c00207947 */ /* 0x000fec0003800000 */
.L_x_14065:
[----:B------:R-:W2:Y:S02]  /*02e0*/  LDG.E.S16 R22, desc[UR36][R4.64] ;  /* 0x0000002404167981 */ /* 0x000ea4000c1e1700 */
[----:B--2---:R-:W-:Y:S01]  /*02f0*/  SHF.R.S32.HI R23, RZ, 0x1f, R22 ;  /* 0x0000001fff177819 */ /* 0x004fe20000011416 */
[----:B------:R-:W-:Y:S06]  /*0300*/  BRA `(.L_x_14064) ;  /* 0x0000000c00147947 */ /* 0x000fec0003800000 */
.L_x_14060:
        /* <DEDUP_REMOVED lines=9> */
.L_x_14068:
[----:B------:R-:W2:Y:S02]  /*03a0*/  LDG.E.U16 R4, desc[UR36][R4.64] ;  /* 0x0000002404047981 */ /* 0x000ea4000c1e1500 */
[----:B--2---:R-:W-:-:S06]  /*03b0*/  HADD2.F32 R22, -RZ, R4.H0_H0 ;  /* 0x20000004ff167230 */ /* 0x004fcc0000004100 */
[----:B------:R-:W0:Y:S01]  /*03c0*/  F2I.S64.TRUNC R22, R22 ;  /* 0x0000001600167311 */ /* 0x000e22000020d900 */
[----:B------:R-:W-:Y:S05]  /*03d0*/  BRA `(.L_x_14064) ;  /* 0x0000000800e07947 */ /* 0x000fea0003800000 */
.L_x_14067:
        /* <DEDUP_REMOVED lines=9> */
.L_x_14070:
[----:B------:R-:W2:Y:S02]  /*0470*/  LDG.E.U16 R4, desc[UR36][R4.64] ;  /* 0x0000002404047981 */ /* 0x000ea4000c1e1500 */
[----:B--2---:R-:W-:-:S06]  /*0480*/  HADD2.F32 R22, -RZ, R4.H0_H0 ;  /* 0x20000004ff167230 */ /* 0x004fcc0000004100 */
[----:B------:R-:W4:Y:S01]  /*0490*/  F2I.S64.TRUNC R22, R22 ;  /* 0x0000001600167311 */ /* 0x000f22000020d900 */
[----:B------:R-:W-:Y:S05]  /*04a0*/  BRA `(.L_x_14064) ;  /* 0x0000000800ac7947 */ /* 0x000fea0003800000 */
.L_x_14069:
[----:B------:R-:W2:Y:S02]  /*04b0*/  LDG.E.64 R4, desc[UR36][R4.64] ;  /* 0x0000002404047981 */ /* 0x000ea4000c1e1b00 */
[----:B--2---:R2:W3:Y:S01]  /*04c0*/  F2I.S64.F64.TRUNC R22, R4 ;  /* 0x0000000400167311 */ /* 0x0044e2000030d900 */
[----:B------:R-:W-:Y:S05]  /*04d0*/  BRA `(.L_x_14064) ;  /* 0x0000000800a07947 */ /* 0x000fea0003800000 */
.L_x_14059:
        /* <DEDUP_REMOVED lines=13> */
.L_x_14073:
[----:B------:R-:W2:Y:S02]  /*05b0*/  LDG.E.64 R4, desc[UR36][R4.64] ;  /* 0x0000002404047981 */ /* 0x000ea4000c1e1b00 */
[----:B--2---:R0:W1:Y:S01]  /*05c0*/  F2I.S64.F64.TRUNC R22, R4 ;  /* 0x0000000400167311 */ /* 0x004062000030d900 */
[----:B------:R-:W-:Y:S05]  /*05d0*/  BRA `(.L_x_14064) ;  /* 0x0000000800607947 */ /* 0x000fea0003800000 */
.L_x_14072:
        /* <DEDUP_REMOVED lines=27> */
.L_x_14075:
        /* <DEDUP_REMOVED lines=15> */
.L_x_14074:
[----:B------:R-:W2:Y:S02]  /*0880*/  LDG.E.U16 R22, desc[UR36][R4.64] ;  /* 0x0000002404167981 */ /* 0x000ea4000c1e1500 */
[----:B--2---:R-:W-:-:S06]  /*0890*/  IMAD.U32 R22, R22, 0x10000, RZ ;  /* 0x0001000016167824 */ /* 0x004fcc00078e00ff */
[----:B------:R-:W0:Y:S01]  /*08a0*/  F2I.S64.TRUNC R22, R22 ;  /* 0x0000001600167311 */ /* 0x000e22000020d900 */
[----:B------:R-:W-:Y:S05]  /*08b0*/  BRA `(.L_x_14064) ;  /* 0x0000000400a87947 */ /* 0x000fea0003800000 */
.L_x_14071:
        /* <DEDUP_REMOVED lines=11> */
.L_x_14078:
        /* <DEDUP_REMOVED lines=21> */
.L_x_14082:
[----:B------:R-:W-:Y:S05]  /*0ac0*/  BSYNC B1 ;  /* 0x0000000000017941 */ /* 0x000fea0003800000 */
.L_x_14081:
[----:B------:R-:W-:Y:S01]  /*0ad0*/  IMAD.SHL.U32 R3, R3, 0x100000, RZ ;  /* 0x0010000003037824 */ /* 0x000fe200078e00ff */
[----:B------:R-:W-:-:S04]  /*0ae0*/  LEA R5, R0, 0x3b800000, 0x17 ;  /* 0x3b80000000057811 */ /* 0x000fc800078eb8ff */
[----:B------:R-:W-:-:S07]  /*0af0*/  LOP3.LUT R22, R5, R3, R22, 0xfe, !PT ;  /* 0x0000000305167212 */ /* 0x000fce00078efe16 */
.L_x_14080:
[----:B------:R-:W-:Y:S05]  /*0b00*/  BSYNC B0 ;  /* 0x0000000000007941 */ /* 0x000fea0003800000 */
.L_x_14079:
[----:B------:R-:W0:Y:S01]  /*0b10*/  F2I.S64.TRUNC R22, R22 ;  /* 0x0000001600167311 */ /* 0x000e22000020d900 */
[----:B------:R-:W-:Y:S05]  /*0b20*/  BRA `(.L_x_14064) ;  /* 0x00000004000c7947 */ /* 0x000fea0003800000 */
.L_x_14077:
        /* <DEDUP_REMOVED lines=21> */
.L_x_14086:
[----:B------:R-:W-:Y:S05]  /*0c80*/  BSYNC B1 ;  /* 0x0000000000017941 */ /* 0x000fea0003800000 */
.L_x_14085:
[----:B------:R-:W-:Y:S01]  /*0c90*/  IMAD.SHL.U32 R3, R3, 0x200000, RZ ;  /* 0x0020000003037824 */ /* 0x000fe200078e00ff */
[----:B------:R-:W-:-:S04]  /*0ca0*/  LEA R5, R0, 0x37800000, 0x17 ;  /* 0x3780000000057811 */ /* 0x000fc800078eb8ff */
[----:B------:R-:W-:-:S07]  /*0cb0*/  LOP3.LUT R22, R5, R3, R22, 0xfe, !PT ;  /* 0x0000000305167212 */ /* 0x000fce00078efe16 */
.L_x_14084:
[----:B------:R-:W-:Y:S05]  /*0cc0*/  BSYNC B0 ;  /* 0x0000000000007941 */ /* 0x000fea0003800000 */
.L_x_14083:
[----:B------:R-:W0:Y:S01]  /*0cd0*/  F2I.S64.TRUNC R22, R22 ;  /* 0x0000001600167311 */ /* 0x000e22000020d900 */
[----:B------:R-:W-:Y:S05]  /*0ce0*/  BRA `(.L_x_14064) ;  /* 0x00000000009c7947 */ /* 0x000fea0003800000 */
.L_x_14076:
        /* <DEDUP_REMOVED lines=14> */
.L_x_14090:
[----:B------:R-:W-:Y:S05]  /*0dd0*/  BSYNC B0 ;  /* 0x0000000000007941 */ /* 0x000fea0003800000 */
.L_x_14089:
[----:B------:R-:W0:Y:S01]  /*0de0*/  F2I.S64.TRUNC R22, R22 ;  /* 0x0000001600167311 */ /* 0x000e22000020d900 */
[----:B------:R-:W-:Y:S05]  /*0df0*/  BRA `(.L_x_14064) ;  /* 0x0000000000587947 */ /* 0x000fea0003800000 */
.L_x_14063:
        /* <DEDUP_REMOVED lines=16> */
.L_x_14091:
[----:B------:R-:W-:Y:S01]  /*0f00*/  CS2R R22, SRZ ;  /* 0x0000000000167805 */ /* 0x000fe2000001ff00 */
[----:B------:R-:W-:Y:S06]  /*0f10*/  BRA `(.L_x_14064) ;  /* 0x0000000000107947 */ /* 0x000fec0003800000 */
.L_x_14088:
[----:B------:R0:W5:Y:S01]  /*0f20*/  LDG.E.64 R22, desc[UR36][R4.64] ;  /* 0x0000002404167981 */ /* 0x000162000c1e1b00 */
[----:B------:R-:W-:Y:S05]  /*0f30*/  BRA `(.L_x_14064) ;  /* 0x0000000000087947 */ /* 0x000fea0003800000 */
.L_x_14087:
[----:B------:R0:W5:Y:S01]  /*0f40*/  LDG.E R22, desc[UR36][R4.64] ;  /* 0x0000002404167981 */ /* 0x000162000c1e1900 */
[----:B------:R-:W-:-:S07]  /*0f50*/  IMAD.MOV.U32 R23, RZ, RZ, RZ ;  /* 0x000000ffff177224 */ /* 0x000fce00078e00ff */
.L_x_14064:
[----:B------:R-:W2:Y:S02]  /*0f60*/  S2R R27, SR_TID.X ;  /* 0x00000000001b7919 */ /* 0x000ea40000002100 */
[----:B--2---:R-:W-:-:S07]  /*0f70*/  VIADD R27, R27, 0x80 ;  /* 0x000000801b1b7836 */ /* 0x004fce0000000000 */
.L_x_14058:
[----:B------:R-:W-:Y:S05]  /*0f80*/  BSYNC B6 ;  /* 0x0000000000067941 */ /* 0x000fea0003800000 */
.L_x_14057:
        /* <DEDUP_REMOVED lines=24> */
.L_x_14097:
[----:B------:R0:W5:Y:S01]  /*1110*/  LDG.E.U8 R24, desc[UR36][R4.64] ;  /* 0x0000002404187981 */ /* 0x000162000c1e1100 */
[----:B------:R-:W-:Y:S01]  /*1120*/  IMAD.MOV.U32 R25, RZ, RZ, RZ ;  /* 0x000000ffff197224 */ /* 0x000fe200078e00ff */
[----:B------:R-:W-:Y:S06]  /*1130*/  BRA `(.L_x_14099) ;  /* 0x0000000c00487947 */ /* 0x000fec0003800000 */
.L_x_14096:
        /* <DEDUP_REMOVED lines=8> */
.L_x_14101:
[----:B------:R-:W2:Y:S02]  /*11c0*/  LDG.E R24, desc[UR36][R4.64] ;  /* 0x0000002404187981 */ /* 0x000ea4000c1e1900 */
[----:B--2---:R-:W-:Y:S01]  /*11d0*/  SHF.R.S32.HI R25, RZ, 0x1f, R24 ;  /* 0x0000001fff197819 */ /* 0x004fe20000011418 */
[----:B------:R-:W-:Y:S06]  /*11e0*/  BRA `(.L_x_14099) ;  /* 0x0000000c001c7947 */ /* 0x000fec0003800000 */
.L_x_14100:
[----:B------:R-:W2:Y:S02]  /*11f0*/  LDG.E.S16 R24, desc[UR36][R4.64] ;  /* 0x0000002404187981 */ /* 0x000ea4000c1e1700 */
[----:B--2---:R-:W-:Y:S01]  /*1200*/  SHF.R.S32.HI R25, RZ, 0x1f, R24 ;  /* 0x0000001fff197819 */ /* 0x004fe20000011418 */
[----:B------:R-:W-:Y:S06]  /*1210*/  BRA `(.L_x_14099) ;  /* 0x0000000c00107947 */ /* 0x000fec0003800000 */
.L_x_14095:
        /* <DEDUP_REMOVED lines=9> */
.L_x_14103:
[----:B------:R-:W2:Y:S02]  /*12b0*/  LDG.E.U16 R4, desc[UR36][R4.64] ;  /* 0x0000002404047981 */ /* 0x000ea4000c1e1500 */
[----:B--2---:R-:W-:-:S06]  /*12c0*/  HADD2.F32 R24, -RZ, R4.H0_H0 ;  /* 0x20000004ff187230 */ /* 0x004fcc0000004100 */
[----:B------:R-:W0:Y:S01]  /*12d0*/  F2I.S64.TRUNC R24, R24 ;  /* 0x0000001800187311 */ /* 0x000e22000020d900 */
[----:B------:R-:W-:Y:S05]  /*12e0*/  BRA `(.L_x_14099) ;  /* 0x0000000800dc7947 */ /* 0x000fea0003800000 */
.L_x_14102:
        /* <DEDUP_REMOVED lines=9> */
.L_x_14105:
[----:B------:R-:W2:Y:S02]  /*1380*/  LDG.E.U16 R4, desc[UR36][R4.64] ;  /* 0x0000002404047981 */ /* 0x000ea4000c1e1500 */
[----:B--2---:R-:W-:-:S06]  /*1390*/  HADD2.F32 R24, -RZ, R4.H0_H0 ;  /* 0x20000004ff187230 */ /* 0x004fcc0000004100 */
[----:B------:R-:W0:Y:S01]  /*13a0*/  F2I.S64.TRUNC R24, R24 ;  /* 0x0000001800187311 */ /* 0x000e22000020d900 */
[----:B------:R-:W-:Y:S05]  /*13b0*/  BRA `(.L_x_14099) ;  /* 0x0000000800a87947 */ /* 0x000fea0003800000 */
.L_x_14104:
[----:B------:R-:W2:Y:S02]  /*13c0*/  LDG.E.64 R4, desc[UR36][R4.64] ;  /* 0x0000002404047981 */ /* 0x000ea4000c1e1b00 */
[----:B--2---:R0:W1:Y:S01]  /*13d0*/  F2I.S64.F64.TRUNC R24, R4 ;  /* 0x0000000400187311 */ /* 0x004062000030d900 */
[----:B------:R-:W-:Y:S05]  /*13e0*/  BRA `(.L_x_14099) ;  /* 0x00000008009c7947 */ /* 0x000fea0003800000 */
.L_x_14094:
        /* <DEDUP_REMOVED lines=13> */
.L_x_14108:
[----:B------:R-:W2:Y:S02]  /*14c0*/  LDG.E.64 R4, desc[UR36][R4.64] ;  /* 0x0000002404047981 */ /* 0x000ea4000c1e1b00 */
[----:B--2---:R0:W1:Y:S01]  /*14d0*/  F2I.S64.F64.TRUNC R24, R4 ;  /* 0x0000000400187311 */ /* 0x004062000030d900 */
[----:B------:R-:W-:Y:S05]  /*14e0*/  BRA `(.L_x_14099) ;  /* 0x00000008005c7947 */ /* 0x000fea0003800000 */
.L_x_14107:
        /* <DEDUP_REMOVED lines=27> */
.L_x_14110:
        /* <DEDUP_REMOVED lines=14> */
.L_x_14109:
[----:B------:R-:W2:Y:S02]  /*1780*/  LDG.E.U16 R24, desc[UR36][R4.64] ;  /* 0x0000002404187981 */ /* 0x000ea4000c1e1500 */
[----:B--2---:R-:W-:-:S06]  /*1790*/  IMAD.U32 R24, R24, 0x10000, RZ ;  /* 0x0001000018187824 */ /* 0x004fcc00078e00ff */
[----:B------:R-:W0:Y:S01]  /*17a0*/  F2I.S64.TRUNC R24, R24 ;  /* 0x0000001800187311 */ /* 0x000e22000020d900 */
[----:B------:R-:W-:Y:S05]  /*17b0*/  BRA `(.L_x_14099) ;  /* 0x0000000400a87947 */ /* 0x000fea0003800000 */
.L_x_14106:
        /* <DEDUP_REMOVED lines=11> */
.L_x_14113:
        /* <DEDUP_REMOVED lines=21> */
.L_x_14117:
[----:B------:R-:W-:Y:S05]  /*19c0*/  BSYNC B1 ;  /* 0x0000000000017941 */ /* 0x000fea0003800000 */
.L_x_14116:
[----:B------:R-:W-:Y:S01]  /*19d0*/  IMAD.SHL.U32 R3, R3, 0x100000, RZ ;  /* 0x0010000003037824 */ /* 0x000fe200078e00ff */
[----:B------:R-:W-:-:S04]  /*19e0*/  LEA R5, R0, 0x3b800000, 0x17 ;  /* 0x3b80000000057811 */ /* 0x000fc800078eb8ff */
[----:B------:R-:W-:-:S07]  /*19f0*/  LOP3.LUT R24, R5, R3, R24, 0xfe, !PT ;  /* 0x0000000305187212 */ /* 0x000fce00078efe18 */
.L_x_14115:
[----:B------:R-:W-:Y:S05]  /*1a00*/  BSYNC B0 ;  /* 0x0000000000007941 */ /* 0x000fea0003800000 */
.L_x_14114:
[----:B------:R-:W0:Y:S01]  /*1a10*/  F2I.S64.TRUNC R24, R24 ;  /* 0x0000001800187311 */ /* 0x000e22000020d900 */
[----:B------:R-:W-:Y:S05]  /*1a20*/  BRA `(.L_x_14099) ;  /* 0x00000004000c7947 */ /* 0x000fea0003800000 */
.L_x_14112:
        /* <DEDUP_REMOVED lines=21> */
.L_x_14121:
[----:B------:R-:W-:Y:S05]  /*1b80*/  BSYNC B1 ;  /* 0x0000000000017941 */ /* 0x000fea0003800000 */
.L_x_14120:
[----:B------:R-:W-:Y:S01]  /*1b90*/  IMAD.SHL.U32 R3, R3, 0x200000, RZ ;  /* 0x0020000003037824 */ /* 0x000fe200078e00ff */
[----:B------:R-:W-:-:S04]  /*1ba0*/  LEA R5, R0, 0x37800000, 0x17 ;  /* 0x3780000000057811 */ /* 0x000fc800078eb8ff */
[----:B------:R-:W-:-:S07]  /*1bb0*/  LOP3.LUT R24, R5, R3, R24, 0xfe, !PT ;  /* 0x0000000305187212 */ /* 0x000fce00078efe18 */
.L_x_14119:
[----:B------:R-:W-:Y:S05]  /*1bc0*/  BSYNC B0 ;  /* 0x0000000000007941 */ /* 0x000fea0003800000 */
.L_x_14118:
[----:B------:R-:W0:Y:S01]  /*1bd0*/  F2I.S64.TRUNC R24, R24 ;  /* 0x0000001800187311 */ /* 0x000e22000020d900 */
[----:B------:R-:W-:Y:S05]  /*1be0*/  BRA `(.L_x_14099) ;  /* 0x00000000009c7947 */ /* 0x000fea0003800000 */
.L_x_14111:
        /* <DEDUP_REMOVED lines=14> */
.L_x_14125:
[----:B------:R-:W-:Y:S05]  /*1cd0*/  BSYNC B0 ;  /* 0x0000000000007941 */ /* 0x000fea0003800000 */
.L_x_14124:
[----:B------:R-:W0:Y:S01]  /*1ce0*/  F2I.S64.TRUNC R24, R24 ;  /* 0x0000001800187311 */ /* 0x000e22000020d900 */
[----:B------:R-:W-:Y:S05]  /*1cf0*/  BRA `(.L_x_14099) ;  /* 0x0000000000587947 */ /* 0x000fea0003800000 */
.L_x_14098:
        /* <DEDUP_REMOVED lines=16> */
.L_x_14126:
[----:B------:R-:W-:Y:S01]  /*1e00*/  CS2R R24, SRZ ;  /* 0x0000000000187805 */ /* 0x000fe2000001ff00 */
[----:B------:R-:W-:Y:S06]  /*1e10*/  BRA `(.L_x_14099) ;  /* 0x0000000000107947 */ /* 0x000fec0003800000 */
.L_x_14123:
[----:B------:R0:W5:Y:S01]  /*1e20*/  LDG.E.64 R24, desc[UR36][R4.64] ;  /* 0x0000002404187981 */ /* 0x000162000c1e1b00 */
[----:B------:R-:W-:Y:S05]  /*1e30*/  BRA `(.L_x_14099) ;  /* 0x0000000000087947 */ /* 0x000fea0003800000 */
.L_x_14122:
[----:B------:R0:W5:Y:S01]  /*1e40*/  LDG.E R24, desc[UR36][R4.64] ;  /* 0x0000002404187981 */ /* 0x000162000c1e1900 */
[----:B------:R-:W-:-:S07]  /*1e50*/  IMAD.MOV.U32 R25, RZ, RZ, RZ ;  /* 0x000000ffff197224 */ /* 0x000fce00078e00ff */
.L_x_14099:
[----:B------:R-:W-:-:S07]  /*1e60*/  VIADD R27, R27, 0x80 ;  /* 0x000000801b1b7836 */ /* 0x000fce0000000000 */
.L_x_14093:
[----:B------:R-:W-:Y:S05]  /*1e70*/  BSYNC B6 ;  /* 0x0000000000067941 */ /* 0x000fea0003800000 */
.L_x_14092:
        /* <DEDUP_REMOVED lines=26> */
.L_x_14132:
[----:B------:R0:W5:Y:S01]  /*2020*/  LDG.E.U8 R16, desc[UR36][R4.64] ;  /* 0x0000002404107981 */ /* 0x000162000c1e1100 */
[----:B------:R-:W-:Y:S01]  /*2030*/  IMAD.MOV.U32 R17, RZ, RZ, RZ ;  /* 0x000000ffff117224 */ /* 0x000fe200078e00ff */
[----:B------:R-:W-:Y:S06]  /*2040*/  BRA `(.L_x_14134) ;  /* 0x0000000c00487947 */ /* 0x000fec0003800000 */
.L_x_14131:
        /* <DEDUP_REMOVED lines=8> */
.L_x_14136:
[----:B------:R-:W2:Y:S02]  /*20d0*/  LDG.E R16, desc[UR36][R4.64] ;  /* 0x0000002404107981 */ /* 0x000ea4000c1e1900 */
[----:B--2---:R-:W-:Y:S01]  /*20e0*/  SHF.R.S32.HI R17, RZ, 0x1f, R16 ;  /* 0x0000001fff117819 */ /* 0x004fe20000011410 */
[----:B------:R-:W-:Y:S06]  /*20f0*/  BRA `(.L_x_14134) ;  /* 0x0000000c001c7947 */ /* 0x000fec0003800000 */
.L_x_14135:
[----:B------:R-:W2:Y:S02]  /*2100*/  LDG.E.S16 R16, desc[UR36][R4.64] ;  /* 0x0000002404107981 */ /* 0x000ea4000c1e1700 */
[----:B--2---:R-:W-:Y:S01]  /*2110*/  SHF.R.S32.HI R17, RZ, 0x1f, R16 ;  /* 0x0000001fff117819 */ /* 0x004fe20000011410 */
[----:B------:R-:W-:Y:S06]  /*2120*/  BRA `(.L_x_14134) ;  /* 0x0000000c00107947 */ /* 0x000fec0003800000 */
.L_x_14130:
        /* <DEDUP_REMOVED lines=9> */
.L_x_14138:
[----:B------:R-:W2:Y:S02]  /*21c0*/  LDG.E.U16 R4, desc[UR36][R4.64] ;  /* 0x0000002404047981 */ /* 0x000ea4000c1e1500 */
[----:B--2---:R-:W-:-:S06]  /*21d0*/  HADD2.F32 R16, -RZ, R4.H0_H0 ;  /* 0x20000004ff107230 */ /* 0x004fcc0000004100 */
[----:B------:R-:W0:Y:S01]  /*21e0*/  F2I.S64.TRUNC R16, R16 ;  /* 0x0000001000107311 */ /* 0x000e22000020d900 */
[----:B------:R-:W-:Y:S05]  /*21f0*/  BRA `(.L_x_14134) ;  /* 0x0000000800dc7947 */ /* 0x000fea0003800000 */
.L_x_14137:
        /* <DEDUP_REMOVED lines=9> */
.L_x_14140:
[----:B------:R-:W2:Y:S02]  /*2290*/  LDG.E.U16 R4, desc[UR36][R4.64] ;  /* 0x0000002404047981 */ /* 0x000ea4000c1e1500 */
[----:B--2---:R-:W-:-:S06]  /*22a0*/  HADD2.F32 R16, -RZ, R4.H0_H0 ;  /* 0x20000004ff107230 */ /* 0x004fcc0000004100 */
[----:B------:R-:W0:Y:S01]  /*22b0*/  F2I.S64.TRUNC R16, R16 ;  /* 0x0000001000107311 */ /* 0x000e22000020d900 */
[----:B------:R-:W-:Y:S05]  /*22c0*/  BRA `(.L_x_14134) ;  /* 0x0000000800a87947 */ /* 0x000fea0003800000 */
.L_x_14139:
[----:B------:R-:W2:Y:S02]  /*22d0*/  LDG.E.64 R4, desc[UR36][R4.64] ;  /* 0x0000002404047981 */ /* 0x000ea4000c1e1b00 */
[----:B--2---:R0:W1:Y:S01]  /*22e0*/  F2I.S64.F64.TRUNC R16, R4 ;  /* 0x0000000400107311 */ /* 0x004062000030d900 */
[----:B------:R-:W-:Y:S05]  /*22f0*/  BRA `(.L_x_14134) ;  /* 0x00000008009c7947 */ /* 0x000fea0003800000 */
.L_x_14129:
        /* <DEDUP_REMOVED lines=13> */
.L_x_14143:
[----:B------:R-:W2:Y:S02]  /*23d0*/  LDG.E.64 R4, desc[UR36][R4.64] ;  /* 0x0000002404047981 */ /* 0x000ea4000c1e1b00 */
[----:B--2---:R0:W1:Y:S01]  /*23e0*/  F2I.S64.F64.TRUNC R16, R4 ;  /* 0x0000000400107311 */ /* 0x004062000030d900 */
[----:B------:R-:W-:Y:S05]  /*23f0*/  BRA `(.L_x_14134) ;  /* 0x00000008005c7947 */ /* 0x000fea0003800000 */
.L_x_14142:
        /* <DEDUP_REMOVED lines=27> */
.L_x_14145:
        /* <DEDUP_REMOVED lines=14> */
.L_x_14144:
[----:B------:R-:W2:Y:S02]  /*2690*/  LDG.E.U16 R16, desc[UR36][R4.64] ;  /* 0x0000002404107981 */ /* 0x000ea4000c1e1500 */
[----:B--2---:R-:W-:-:S06]  /*26a0*/  IMAD.U32 R16, R16, 0x10000, RZ ;  /* 0x0001000010107824 */ /* 0x004fcc00078e00ff */
[----:B------:R-:W0:Y:S01]  /*26b0*/  F2I.S64.TRUNC R16, R16 ;  /* 0x0000001000107311 */ /* 0x000e22000020d900 */
[----:B------:R-:W-:Y:S05]  /*26c0*/  BRA `(.L_x_14134) ;  /* 0x0000000400a87947 */ /* 0x000fea0003800000 */
.L_x_14141:
        /* <DEDUP_REMOVED lines=11> */
.L_x_14148:
        /* <DEDUP_REMOVED lines=21> */
.L_x_14152:
[----:B------:R-:W-:Y:S05]  /*28d0*/  BSYNC B1 ;  /* 0x0000000000017941 */ /* 0x000fea0003800000 */
.L_x_14151:
[----:B------:R-:W-:Y:S01]  /*28e0*/  IMAD.SHL.U32 R3, R3, 0x100000, RZ ;  /* 0x0010000003037824 */ /* 0x000fe200078e00ff */
[----:B------:R-:W-:-:S04]  /*28f0*/  LEA R5, R0, 0x3b800000, 0x17 ;  /* 0x3b80000000057811 */ /* 0x000fc800078eb8ff */
[----:B------:R-:W-:-:S07]  /*2900*/  LOP3.LUT R16, R5, R3, R16, 0xfe, !PT ;  /* 0x0000000305107212 */ /* 0x000fce00078efe10 */
.L_x_14150:
[----:B------:R-:W-:Y:S05]  /*2910*/  BSYNC B0 ;  /* 0x0000000000007941 */ /* 0x000fea0003800000 */
.L_x_14149:
[----:B------:R-:W1:Y:S01]  /*2920*/  F2I.S64.TRUNC R16, R16 ;  /* 0x0000001000107311 */ /* 0x000e62000020d900 */
[----:B------:R-:W-:Y:S05]  /*2930*/  BRA `(.L_x_14134) ;  /* 0x00000004000c7947 */ /* 0x000fea0003800000 */
.L_x_14147:
        /* <DEDUP_REMOVED lines=21> */
.L_x_14156:
[----:B------:R-:W-:Y:S05]  /*2a90*/  BSYNC B1 ;  /* 0x0000000000017941 */ /* 0x000fea0003800000 */
.L_x_14155:
[----:B------:R-:W-:Y:S01]  /*2aa0*/  IMAD.SHL.U32 R3, R3, 0x200000, RZ ;  /* 0x0020000003037824 */ /* 0x000fe200078e00ff */
[----:B------:R-:W-:-:S04]  /*2ab0*/  LEA R5, R0, 0x37800000, 0x17 ;  /* 0x3780000000057811 */ /* 0x000fc800078eb8ff */
[----:B------:R-:W-:-:S07]  /*2ac0*/  LOP3.LUT R16, R5, R3, R16, 0xfe, !PT ;  /* 0x0000000305107212 */ /* 0x000fce00078efe10 */
.L_x_14154:
[----:B------:R-:W-:Y:S05]  /*2ad0*/  BSYNC B0 ;  /* 0x0000000000007941 */ /* 0x000fea0003800000 */
.L_x_14153:
[----:B------:R-:W2:Y:S01]  /*2ae0*/  F2I.S64.TRUNC R16, R16 ;  /* 0x0000001000107311 */ /* 0x000ea2000020d900 */
[----:B------:R-:W-:Y:S05]  /*2af0*/  BRA `(.L_x_14134) ;  /* 0x00000000009c7947 */ /* 0x000fea0003800000 */
.L_x_14146:
        /* <DEDUP_REMOVED lines=14> */
.L_x_14160:
[----:B------:R-:W-:Y:S05]  /*2be0*/  BSYNC B0 ;  /* 0x0000000000007941 */ /* 0x000fea0003800000 */
.L_x_14159:
[----:B------:R-:W0:Y:S01]  /*2bf0*/  F2I.S64.TRUNC R16, R16 ;  /* 0x0000001000107311 */ /* 0x000e22000020d900 */
[----:B------:R-:W-:Y:S05]  /*2c00*/  BRA `(.L_x_14134) ;  /* 0x0000000000587947 */ /* 0x000fea0003800000 */
.L_x_14133:
        /* <DEDUP_REMOVED lines=16> */
.L_x_14161:
[----:B------:R-:W-:Y:S01]  /*2d10*/  CS2R R16, SRZ ;  /* 0x0000000000107805 */ /* 0x000fe2000001ff00 */
[----:B------:R-:W-:Y:S06]  /*2d20*/  BRA `(.L_x_14134) ;  /* 0x0000000000107947 */ /* 0x000fec0003800000 */
.L_x_14158:
[----:B------:R0:W5:Y:S01]  /*2d30*/  LDG.E.64 R16, desc[UR36][R4.64] ;  /* 0x0000002404107981 */ /* 0x000162000c1e1b00 */
[----:B------:R-:W-:Y:S05]  /*2d40*/  BRA `(.L_x_14134) ;  /* 0x0000000000087947 */ /* 0x000fea0003800000 */
.L_x_14157:
[----:B------:R0:W5:Y:S01]  /*2d50*/  LDG.E R16, desc[UR36][R4.64] ;  /* 0x0000002404107981 */ /* 0x000162000c1e1900 */
[----:B------:R-:W-:-:S07]  /*2d60*/  IMAD.MOV.U32 R17, RZ, RZ, RZ ;  /* 0x000000ffff117224 */ /* 0x000fce00078e00ff */
.L_x_14134:
[----:B------:R-:W-:-:S07]  /*2d70*/  VIADD R27, R27, 0x80 ;  /* 0x000000801b1b7836 */ /* 0x000fce0000000000 */
.L_x_14128:
[----:B------:R-:W-:Y:S05]  /*2d80*/  BSYNC B6 ;  /* 0x0000000000067941 */ /* 0x000fea0003800000 */
.L_x_14127:
        /* <DEDUP_REMOVED lines=24> */
.L_x_14167:
[----:B------:R0:W5:Y:S01]  /*2f10*/  LDG.E.U8 R18, desc[UR36][R4.64] ;  /* 0x0000002404127981 */ /* 0x000162000c1e1100 */
[----:B------:R-:W-:Y:S01]  /*2f20*/  IMAD.MOV.U32 R19, RZ, RZ, RZ ;  /* 0x000000ffff137224 */ /* 0x000fe200078e00ff */
[----:B------:R-:W-:Y:S06]  /*2f30*/  BRA `(.L_x_14163) ;  /* 0x0000000c00447947 */ /* 0x000fec0003800000 */
.L_x_14166:
        /* <DEDUP_REMOVED lines=8> */
.L_x_14170:
[----:B------:R-:W2:Y:S02]  /*2fc0*/  LDG.E R18, desc[UR36][R4.64] ;  /* 0x0000002404127981 */ /* 0x000ea4000c1e1900 */
[----:B--2---:R-:W-:Y:S01]  /*2fd0*/  SHF.R.S32.HI R19, RZ, 0x1f, R18 ;  /* 0x0000001fff137819 */ /* 0x004fe20000011412 */
[----:B------:R-:W-:Y:S06]  /*2fe0*/  BRA `(.L_x_14163) ;  /* 0x0000000c00187947 */ /* 0x000fec0003800000 */
.L_x_14169:
[----:B------:R-:W2:Y:S02]  /*2ff0*/  LDG.E.S16 R18, desc[UR36][R4.64] ;  /* 0x0000002404127981 */ /* 0x000ea4000c1e1700 */
[----:B--2---:R-:W-:Y:S01]  /*3000*/  SHF.R.S32.HI R19, RZ, 0x1f, R18 ;  /* 0x0000001fff137819 */ /* 0x004fe20000011412 */
[----:B------:R-:W-:Y:S06]  /*3010*/  BRA `(.L_x_14163) ;  /* 0x0000000c000c7947 */ /* 0x000fec0003800000 */
.L_x_14165:
        /* <DEDUP_REMOVED lines=9> */
.L_x_14172:
[----:B------:R-:W2:Y:S02]  /*30b0*/  LDG.E.U16 R4, desc[UR36][R4.64] ;  /* 0x0000002404047981 */ /* 0x000ea4000c1e1500 */
[----:B--2---:R-:W-:-:S06]  /*30c0*/  HADD2.F32 R18, -RZ, R4.H0_H0 ;  /* 0x20000004ff127230 */ /* 0x004fcc0000004100 */
[----:B------:R-:W0:Y:S01]  /*30d0*/  F2I.S64.TRUNC R18, R18 ;  /* 0x0000001200127311 */ /* 0x000e22000020d900 */
[----:B------:R-:W-:Y:S05]  /*30e0*/  BRA `(.L_x_14163) ;  /* 0x0000000800d87947 */ /* 0x000fea0003800000 */
.L_x_14171:
        /* <DEDUP_REMOVED lines=9> */
.L_x_14174:
[----:B------:R-:W2:Y:S02]  /*3180*/  LDG.E.U16 R4, desc[UR36][R4.64] ;  /* 0x0000002404047981 */ /* 0x000ea4000c1e1500 */
[----:B--2---:R-:W-:-:S06]  /*3190*/  HADD2.F32 R18, -RZ, R4.H0_H0 ;  /* 0x20000004ff127230 */ /* 0x004fcc0000004100 */
[----:B------:R-:W0:Y:S01]  /*31a0*/  F2I.S64.TRUNC R18, R18 ;  /* 0x0000001200127311 */ /* 0x000e22000020d900 */
[----:B------:R-:W-:Y:S05]  /*31b0*/  BRA `(.L_x_14163) ;  /* 0x0000000800a47947 */ /* 0x000fea0003800000 */
.L_x_14173:
[----:B------:R-:W2:Y:S02]  /*31c0*/  LDG.E.64 R4, desc[UR36][R4.64] ;  /* 0x0000002404047981 */ /* 0x000ea4000c1e1b00 */
[----:B--2---:R0:W1:Y:S01]  /*31d0*/  F2I.S64.F64.TRUNC R18, R4 ;  /* 0x0000000400127311 */ /* 0x004062000030d900 */
[----:B------:R-:W-:Y:S05]  /*31e0*/  BRA `(.L_x_14163) ;  /* 0x0000000800987947 */ /* 0x000fea0003800000 */
.L_x_14164:
        /* <DEDUP_REMOVED lines=13> */
.L_x_14177:
[----:B------:R-:W2:Y:S02]  /*32c0*/  LDG.E.64 R4, desc[UR36][R4.64] ;  /* 0x0000002404047981 */ /* 0x000ea4000c1e1b00 */
[----:B--2---:R0:W1:Y:S01]  /*32d0*/  F2I.S64.F64.TRUNC R18, R4 ;  /* 0x0000000400127311 */ /* 0x004062000030d900 */
[----:B------:R-:W-:Y:S05]  /*32e0*/  BRA `(.L_x_14163) ;  /* 0x0000000800587947 */ /* 0x000fea0003800000 */
.L_x_14176:
        /* <DEDUP_REMOVED lines=27> */
.L_x_14179:
        /* <DEDUP_REMOVED lines=14> */
.L_x_14178:
[----:B------:R-:W2:Y:S02]  /*3580*/  LDG.E.U16 R18, desc[UR36][R4.64] ;  /* 0x0000002404127981 */ /* 0x000ea4000c1e1500 */
[----:B--2---:R-:W-:-:S06]  /*3590*/  IMAD.U32 R18, R18, 0x10000, RZ ;  /* 0x0001000012127824 */ /* 0x004fcc00078e00ff */
[----:B------:R-:W0:Y:S01]  /*35a0*/  F2I.S64.TRUNC R18, R18 ;  /* 0x0000001200127311 */ /* 0x000e22000020d900 */
[----:B------:R-:W-:Y:S05]  /*35b0*/  BRA `(.L_x_14163) ;  /* 0x0000000400a47947 */ /* 0x000fea0003800000 */
.L_x_14175:
        /* <DEDUP_REMOVED lines=11> */
.L_x_14182:
        /* <DEDUP_REMOVED lines=21> */
.L_x_14186:
[----:B------:R-:W-:Y:S05]  /*37c0*/  BSYNC B1 ;  /* 0x0000000000017941 */ /* 0x000fea0003800000 */
.L_x_14185:
[----:B------:R-:W-:Y:S01]  /*37d0*/  IMAD.SHL.U32 R3, R3, 0x100000, RZ ;  /* 0x0010000003037824 */ /* 0x000fe200078e00ff */
[----:B------:R-:W-:-:S04]  /*37e0*/  LEA R5, R0, 0x3b800000, 0x17 ;  /* 0x3b80000000057811 */ /* 0x000fc800078eb8ff */
[----:B------:R-:W-:-:S07]  /*37f0*/  LOP3.LUT R18, R5, R3, R18, 0xfe, !PT ;  /* 0x0000000305127212 */ /* 0x000fce00078efe12 */
.L_x_14184:
[----:B------:R-:W-:Y:S05]  /*3800*/  BSYNC B0 ;  /* 0x0000000000007941 */ /* 0x000fea0003800000 */
.L_x_14183:
[----:B------:R-:W0:Y:S01]  /*3810*/  F2I.S64.TRUNC R18, R18 ;  /* 0x0000001200127311 */ /* 0x000e22000020d900 */
[----:B------:R-:W-:Y:S05]  /*3820*/  BRA `(.L_x_14163) ;  /* 0x0000000400087947 */ /* 0x000fea0003800000 */
.L_x_14181:
        /* <DEDUP_REMOVED lines=21> */
.L_x_14190:
[----:B------:R-:W-:Y:S05]  /*3980*/  BSYNC B1 ;  /* 0x0000000000017941 */ /* 0x000fea0003800000 */
.L_x_14189:
[----:B------:R-:W-:Y:S01]  /*3990*/  IMAD.SHL.U32 R3, R3, 0x200000, RZ ;  /* 0x0020000003037824 */ /* 0x000fe200078e00ff */
[----:B------:R-:W-:-:S04]  /*39a0*/  LEA R5, R0, 0x37800000, 0x17 ;  /* 0x3780000000057811 */ /* 0x000fc800078eb8ff */
[----:B------:R-:W-:-:S07]  /*39b0*/  LOP3.LUT R18, R5, R3, R18, 0xfe, !PT ;  /* 0x0000000305127212 */ /* 0x000fce00078efe12 */
.L_x_14188:
[----:B------:R-:W-:Y:S05]  /*39c0*/  BSYNC B0 ;  /* 0x0000000000007941 */ /* 0x000fea0003800000 */
.L_x_14187:
[----:B------:R-:W0:Y:S01]  /*39d0*/  F2I.S64.TRUNC R18, R18 ;  /* 0x0000001200127311 */ /* 0x000e22000020d900 */
[----:B------:R-:W-:Y:S05]  /*39e0*/  BRA `(.L_x_14163) ;  /* 0x0000000000987947 */ /* 0x000fea0003800000 */
.L_x_14180:
        /* <DEDUP_REMOVED lines=14> */
.L_x_14194:
[----:B------:R-:W-:Y:S05]  /*3ad0*/  BSYNC B0 ;  /* 0x0000000000007941 */ /* 0x000fea0003800000 */
.L_x_14193:
[----:B------:R-:W0:Y:S01]  /*3ae0*/  F2I.S64.TRUNC R18, R18 ;  /* 0x0000001200127311 */ /* 0x000e22000020d900 */
[----:B------:R-:W-:Y:S05]  /*3af0*/  BRA `(.L_x_14163) ;  /* 0x0000000000547947 */ /* 0x000fea0003800000 */
.L_x_14168:
        /* <DEDUP_REMOVED lines=16> */
.L_x_14195:
[----:B------:R-:W-:Y:S05]  /*3c00*/  BRA `(.L_x_14163) ;  /* 0x0000000000107947 */ /* 0x000fea0003800000 */
.L_x_14192:
[----:B------:R0:W5:Y:S01]  /*3c10*/  LDG.E.64 R18, desc[UR36][R4.64] ;  /* 0x0000002404127981 */ /* 0x000162000c1e1b00 */
[----:B------:R-:W-:Y:S05]  /*3c20*/  BRA `(.L_x_14163) ;  /* 0x0000000000087947 */ /* 0x000fea0003800000 */
.L_x_14191:
[----:B------:R0:W5:Y:S01]  /*3c30*/  LDG.E R18, desc[UR36][R4.64] ;  /* 0x0000002404127981 */ /* 0x000162000c1e1900 */
[----:B------:R-:W-:-:S07]  /*3c40*/  IMAD.MOV.U32 R19, RZ, RZ, RZ ;  /* 0x000000ffff137224 */ /* 0x000fce00078e00ff */
.L_x_14163:
[----:B------:R-:W-:Y:S05]  /*3c50*/  BSYNC B6 ;  /* 0x0000000000067941 */ /* 0x000fea0003800000 */
.L_x_14162:
        /* <DEDUP_REMOVED lines=40> */
.L_x_14200:
[----:B------:R-:W-:Y:S05]  /*3ee0*/  BSYNC B1 ;  /* 0x0000000000017941 */ /* 0x000fea0003800000 */
.L_x_14199:
        /* <DEDUP_REMOVED lines=12> */
.L_x_14202:
[----:B------:R-:W-:Y:S05]  /*3fb0*/  BSYNC B1 ;  /* 0x0000000000017941 */ /* 0x000fea0003800000 */
.L_x_14201:
        /* <DEDUP_REMOVED lines=12> */
.L_x_14204:
[----:B------:R-:W-:Y:S05]  /*4080*/  BSYNC B1 ;  /* 0x0000000000017941 */ /* 0x000fea0003800000 */
.L_x_14203:
        /* <DEDUP_REMOVED lines=12> */
.L_x_14198:
        /* <DEDUP_REMOVED lines=16> */
.L_x_14209:
        /* <DEDUP_REMOVED lines=27> */
.L_x_14208:
        /* <DEDUP_REMOVED lines=8> */
.L_x_14211:
        /* <DEDUP_REMOVED lines=27> */
.L_x_14210:
        /* <DEDUP_REMOVED lines=17> */
.L_x_14207:
[----:B------:R-:W-:Y:S05]  /*4740*/  BSYNC B1 ;  /* 0x0000000000017941 */ /* 0x000fea0003800000 */
.L_x_14206:
        /* <DEDUP_REMOVED lines=21> */
.L_x_14215:
        /* <DEDUP_REMOVED lines=27> */
.L_x_14214:
[----:B------:R-:W-:Y:S01]  /*4a50*/  BSSY B2, `(.L_x_14216) ;  /* 0x000001f000027945 */ /* 0x000fe20003800000 */
[----:B------:R-:W-:Y:S02]  /*4a60*/  IMAD.MOV.U32 R22, RZ, RZ, R20 ;  /* 0x000000ffff167224 */ /* 0x000fe400078e0014 */
[----:B------:R-:W-:Y:S02]  /*4a70*/  IMAD.MOV.U32 R23, RZ, RZ, R21 ;  /* 0x000000ffff177224 */ /* 0x000fe400078e0015 */
[----:B------:R-:W-:Y:S02]  /*4a80*/  IMAD.MOV.U32 R25, RZ, RZ, R3 ;  /* 0x000000ffff197224 */ /* 0x000fe400078e0003 */
[----:B------:R-:W-:-:S07]  /*4a90*/  IMAD.MOV.U32 R26, RZ, RZ, R0 ;  /* 0x000000ffff1a7224 */ /* 0x000fce00078e0000 */
.L_x_14217:
        /* <DEDUP_REMOVED lines=27> */
.L_x_14216:
        /* <DEDUP_REMOVED lines=17> */
.L_x_14213:
[----:B------:R-:W-:Y:S05]  /*4d60*/  BSYNC B1 ;  /* 0x0000000000017941 */ /* 0x000fea0003800000 */
.L_x_14212:
        /* <DEDUP_REMOVED lines=19> */
.L_x_14221:
        /* <DEDUP_REMOVED lines=27> */
.L_x_14220:
[----:B------:R-:W-:Y:S01]  /*5050*/  BSSY B2, `(.L_x_14222) ;  /* 0x0000020000027945 */ /* 0x000fe20003800000 */
[--C-:B------:R-:W-:Y:S02]  /*5060*/  IMAD.MOV.U32 R21, RZ, RZ, R30.reuse ;  /* 0x000000ffff157224 */ /* 0x100fe400078e001e */
[----:B------:R-:W-:Y:S02]  /*5070*/  IMAD.MOV.U32 R20, RZ, RZ, R30 ;  /* 0x000000ffff147224 */ /* 0x000fe400078e001e */
[----:B------:R-:W-:Y:S02]  /*5080*/  IMAD.MOV.U32 R29, RZ, RZ, R17 ;  /* 0x000000ffff1d7224 */ /* 0x000fe400078e0011 */
[----:B------:R-:W-:Y:S02]  /*5090*/  IMAD.MOV.U32 R31, RZ, RZ, R3 ;  /* 0x000000ffff1f7224 */ /* 0x000fe400078e0003 */
[----:B------:R-:W-:-:S07]  /*50a0*/  IMAD.MOV.U32 R30, RZ, RZ, R0 ;  /* 0x000000ffff1e7224 */ /* 0x000fce00078e0000 */
.L_x_14223:
        /* <DEDUP_REMOVED lines=27> */
.L_x_14222:
        /* <DEDUP_REMOVED lines=17> */
.L_x_14219:
[----:B------:R-:W-:Y:S05]  /*5370*/  BSYNC B1 ;  /* 0x0000000000017941 */ /* 0x000fea0003800000 */
.L_x_14218:
        /* <DEDUP_REMOVED lines=18> */
.L_x_14225:
        /* <DEDUP_REMOVED lines=27> */
.L_x_14224:
[----:B------:R-:W-:Y:S01]  /*5650*/  BSSY B1, `(.L_x_14226) ;  /* 0x000001d000017945 */ /* 0x000fe20003800000 */
[----:B------:R-:W-:Y:S02]  /*5660*/  IMAD.MOV.U32 R21, RZ, RZ, R26 ;  /* 0x000000ffff157224 */ /* 0x000fe400078e001a */
[----:B------:R-:W-:-:S07]  /*5670*/  IMAD.MOV.U32 R24, RZ, RZ, R28 ;  /* 0x000000ffff187224 */ /* 0x000fce00078e001c */
.L_x_14227:
        /* <DEDUP_REMOVED lines=27> */
.L_x_14226:
        /* <DEDUP_REMOVED lines=18> */
.L_x_14197:
        /* <DEDUP_REMOVED lines=49> */
.L_x_14234:
        /* <DEDUP_REMOVED lines=141> */
.L_x_14233:
        /* <DEDUP_REMOVED lines=78> */
.L_x_14236:
[----:B------:R-:W-:Y:S05]  /*6a10*/  BSYNC B3 ;  /* 0x0000000000037941 */ /* 0x000fea0003800000 */
.L_x_14235:
[----:B------:R-:W-:-:S04]  /*6a20*/  ISETP.NE.U32.AND P2, PT, R26, RZ, PT ;  /* 0x000000ff1a00720c */ /* 0x000fc80003f45070 */
[----:B------:R-:W-:-:S13]  /*6a30*/  ISETP.NE.OR.EX P0, PT, R4, RZ, P0, P2 ;  /* 0x000000ff0400720c */ /* 0x000fda0000705720 */
[----:B------:R-:W-:Y:S05]  /*6a40*/  @!P0 BRA `(.L_x_14237) ;  /* 0x0000000000b48947 */ /* 0x000fea0003800000 */
.L_x_14232:
        /* <DEDUP_REMOVED lines=45> */
.L_x_14237:
[----:B------:R-:W-:Y:S05]  /*6d20*/  BSYNC B1 ;  /* 0x0000000000017941 */ /* 0x000fea0003800000 */
.L_x_14231:
        /* <DEDUP_REMOVED lines=54> */
.L_x_14230:
        /* <DEDUP_REMOVED lines=17> */
.L_x_14239:
        /* <DEDUP_REMOVED lines=27> */
.L_x_14238:
[----:B------:R-:W-:Y:S05]  /*7350*/  @!P0 BRA `(.L_x_14240) ;  /* 0x0000000000808947 */ /* 0x000fea0003800000 */
[----:B------:R-:W-:Y:S01]  /*7360*/  BSSY B1, `(.L_x_14240) ;  /* 0x000001f000017945 */ /* 0x000fe20003800000 */
[----:B------:R-:W-:Y:S02]  /*7370*/  IMAD.MOV.U32 R12, RZ, RZ, R10 ;  /* 0x000000ffff0c7224 */ /* 0x000fe400078e000a */
[----:B------:R-:W-:Y:S02]  /*7380*/  IMAD.MOV.U32 R13, RZ, RZ, R11 ;  /* 0x000000ffff0d7224 */ /* 0x000fe400078e000b */
[----:B------:R-:W-:Y:S02]  /*7390*/  IMAD.MOV.U32 R29, RZ, RZ, R3 ;  /* 0x000000ffff1d7224 */ /* 0x000fe400078e0003 */
[----:B------:R-:W-:-:S07]  /*73a0*/  IMAD.MOV.U32 R28, RZ, RZ, R0 ;  /* 0x000000ffff1c7224 */ /* 0x000fce00078e0000 */
.L_x_14241:
        /* <DEDUP_REMOVED lines=27> */
.L_x_14240:
        /* <DEDUP_REMOVED lines=19> */
.L_x_14229:
[----:B------:R-:W-:Y:S05]  /*7690*/  BSYNC B2 ;  /* 0x0000000000027941 */ /* 0x000fea0003800000 */
.L_x_14228:
        /* <DEDUP_REMOVED lines=50> */
.L_x_14248:
        /* <DEDUP_REMOVED lines=139> */
.L_x_14247:
        /* <DEDUP_REMOVED lines=76> */
.L_x_14250:
[----:B------:R-:W-:Y:S05]  /*8730*/  BSYNC B3 ;  /* 0x0000000000037941 */ /* 0x000fea0003800000 */
.L_x_14249:
[----:B------:R-:W-:-:S04]  /*8740*/  ISETP.NE.U32.AND P2, PT, R26, RZ, PT ;  /* 0x000000ff1a00720c */ /* 0x000fc80003f45070 */
[----:B------:R-:W-:-:S13]  /*8750*/  ISETP.NE.OR.EX P0, PT, R4, RZ, P0, P2 ;  /* 0x000000ff0400720c */ /* 0x000fda0000705720 */
[----:B------:R-:W-:Y:S05]  /*8760*/  @!P0 BRA `(.L_x_14251) ;  /* 0x0000000000a88947 */ /* 0x000fea0003800000 */
.L_x_14246:
        /* <DEDUP_REMOVED lines=42> */
.L_x_14251:
[----:B------:R-:W-:Y:S05]  /*8a10*/  BSYNC B1 ;  /* 0x0000000000017941 */ /* 0x000fea0003800000 */
.L_x_14245:
        /* <DEDUP_REMOVED lines=47> */
.L_x_14244:
        /* <DEDUP_REMOVED lines=17> */
.L_x_14253:
        /* <DEDUP_REMOVED lines=27> */
.L_x_14252:
[----:B------:R-:W-:Y:S05]  /*8fd0*/  @!P0 BRA `(.L_x_14254) ;  /* 0x0000000000808947 */ /* 0x000fea0003800000 */
[----:B------:R-:W-:Y:S01]  /*8fe0*/  BSSY B1, `(.L_x_14254) ;  /* 0x000001f000017945 */ /* 0x000fe20003800000 */
[----:B------:R-:W-:Y:S02]  /*8ff0*/  IMAD.MOV.U32 R26, RZ, RZ, R10 ;  /* 0x000000ffff1a7224 */ /* 0x000fe400078e000a */
[----:B------:R-:W-:Y:S02]  /*9000*/  IMAD.MOV.U32 R28, RZ, RZ, R11 ;  /* 0x000000ffff1c7224 */ /* 0x000fe400078e000b */
[----:B---345:R-:W-:Y:S02]  /*9010*/  IMAD.MOV.U32 R23, RZ, RZ, R3 ;  /* 0x000000ffff177224 */ /* 0x038fe400078e0003 */
[----:B------:R-:W-:-:S07]  /*9020*/  IMAD.MOV.U32 R22, RZ, RZ, R0 ;  /* 0x000000ffff167224 */ /* 0x000fce00078e0000 */
.L_x_14255:
        /* <DEDUP_REMOVED lines=27> */
.L_x_14254:
        /* <DEDUP_REMOVED lines=19> */
.L_x_14243:
[----:B------:R-:W-:Y:S05]  /*9310*/  BSYNC B2 ;  /* 0x0000000000027941 */ /* 0x000fea0003800000 */
.L_x_14242:
        /* <DEDUP_REMOVED lines=52> */
.L_x_14262:
        /* <DEDUP_REMOVED lines=141> */
.L_x_14261:
        /* <DEDUP_REMOVED lines=78> */
.L_x_14264:
[----:B------:R-:W-:Y:S05]  /*a410*/  BSYNC B3 ;  /* 0x0000000000037941 */ /* 0x000fea0003800000 */
.L_x_14263:
[----:B------:R-:W-:-:S04]  /*a420*/  ISETP.NE.U32.AND P2, PT, R32, RZ, PT ;  /* 0x000000ff2000720c */ /* 0x000fc80003f45070 */
[----:B------:R-:W-:-:S13]  /*a430*/  ISETP.NE.OR.EX P0, PT, R33, RZ, P0, P2 ;  /* 0x000000ff2100720c */ /* 0x000fda0000705720 */
[----:B------:R-:W-:Y:S05]  /*a440*/  @!P0 BRA `(.L_x_14265) ;  /* 0x0000000000b48947 */ /* 0x000fea0003800000 */
.L_x_14260:
        /* <DEDUP_REMOVED lines=45> */
.L_x_14265:
[----:B------:R-:W-:Y:S05]  /*a720*/  BSYNC B1 ;  /* 0x0000000000017941 */ /* 0x000fea0003800000 */
.L_x_14259:
        /* <DEDUP_REMOVED lines=49> */
.L_x_14258:
        /* <DEDUP_REMOVED lines=17> */
.L_x_14267:
        /* <DEDUP_REMOVED lines=27> */
.L_x_14266:
[----:B------:R-:W-:Y:S05]  /*ad00*/  @!P0 BRA `(.L_x_14268) ;  /* 0x0000000000808947 */ /* 0x000fea0003800000 */
[----:B------:R-:W-:Y:S01]  /*ad10*/  BSSY B1, `(.L_x_14268) ;  /* 0x000001f000017945 */ /* 0x000fe20003800000 */
[----:B-----5:R-:W-:Y:S02]  /*ad20*/  IMAD.MOV.U32 R25, RZ, RZ, R11 ;  /* 0x000000ffff197224 */ /* 0x020fe400078e000b */
[----:B------:R-:W-:Y:S02]  /*ad30*/  IMAD.MOV.U32 R26, RZ, RZ, R12 ;  /* 0x000000ffff1a7224 */ /* 0x000fe400078e000c */
[----:B------:R-:W-:Y:S02]  /*ad40*/  IMAD.MOV.U32 R24, RZ, RZ, R3 ;  /* 0x000000ffff187224 */ /* 0x000fe400078e0003 */
[----:B---34-:R-:W-:-:S07]  /*ad50*/  IMAD.MOV.U32 R23, RZ, RZ, R0 ;  /* 0x000000ffff177224 */ /* 0x018fce00078e0000 */
.L_x_14269:
        /* <DEDUP_REMOVED lines=27> */
.L_x_14268:
        /* <DEDUP_REMOVED lines=19> */
.L_x_14257:
[----:B------:R-:W-:Y:S05]  /*b040*/  BSYNC B2 ;  /* 0x0000000000027941 */ /* 0x000fea0003800000 */
.L_x_14256:
        /* <DEDUP_REMOVED lines=46> */
.L_x_14274:
        /* <DEDUP_REMOVED lines=141> */
.L_x_14273:
        /* <DEDUP_REMOVED lines=78> */
.L_x_14276:
[----:B------:R-:W-:Y:S05]  /*c0e0*/  BSYNC B2 ;  /* 0x0000000000027941 */ /* 0x000fea0003800000 */
.L_x_14275:
[----:B------:R-:W-:-:S04]  /*c0f0*/  ISETP.NE.U32.AND P2, PT, R26, RZ, PT ;  /* 0x000000ff1a00720c */ /* 0x000fc80003f45070 */
[----:B------:R-:W-:-:S13]  /*c100*/  ISETP.NE.OR.EX P0, PT, R4, RZ, P0, P2 ;  /* 0x000000ff0400720c */ /* 0x000fda0000705720 */
[----:B------:R-:W-:Y:S05]  /*c110*/  @!P0 BRA `(.L_x_14277) ;  /* 0x0000000000a88947 */ /* 0x000fea0003800000 */
.L_x_14272:
        /* <DEDUP_REMOVED lines=42> */
.L_x_14277:
[----:B------:R-:W-:Y:S05]  /*c3c0*/  BSYNC B1 ;  /* 0x0000000000017941 */ /* 0x000fea0003800000 */
.L_x_14271:
        /* <DEDUP_REMOVED lines=48> */
.L_x_14270:
        /* <DEDUP_REMOVED lines=17> */
.L_x_14279:
        /* <DEDUP_REMOVED lines=27> */
.L_x_14278:
[----:B------:R-:W-:Y:S05]  /*c990*/  @!P0 BRA `(.L_x_14280) ;  /* 0x0000000000788947 */ /* 0x000fea0003800000 */
[----:B------:R-:W-:Y:S01]  /*c9a0*/  BSSY B1, `(.L_x_14280) ;  /* 0x000001d000017945 */ /* 0x000fe20003800000 */
[----:B------:R-:W-:Y:S02]  /*c9b0*/  IMAD.MOV.U32 R14, RZ, RZ, R9 ;  /* 0x000000ffff0e7224 */ /* 0x000fe400078e0009 */
[----:B-----5:R-:W-:-:S07]  /*c9c0*/  IMAD.MOV.U32 R16, RZ, RZ, R7 ;  /* 0x000000ffff107224 */ /* 0x020fce00078e0007 */
.L_x_14281:
        /* <DEDUP_REMOVED lines=27> */
.L_x_14280:
        /* <DEDUP_REMOVED lines=19> */
.L_x_14205:
[----:B------:R-:W-:Y:S05]  /*ccb0*/  BSYNC B0 ;  /* 0x0000000000007941 */ /* 0x000fea0003800000 */
.L_x_14196:
        /* <DEDUP_REMOVED lines=23> */
.L_x_14287:
[----:B------:R0:W-:Y:S01]  /*ce30*/  STG.E.U8 desc[UR36][R4.64], RZ ;  /* 0x000000ff04007986 */ /* 0x0001e2000c101124 */
[----:B------:R-:W-:Y:S05]  /*ce40*/  BRA `(.L_x_14289) ;  /* 0x00000004008c7947 */ /* 0x000fea0003800000 */
.L_x_14286:
        /* <DEDUP_REMOVED lines=8> */
.L_x_14291:
[----:B------:R0:W-:Y:S01]  /*ced0*/  STG.E desc[UR36][R4.64], RZ ;  /* 0x000000ff04007986 */ /* 0x0001e2000c101924 */
[----:B------:R-:W-:Y:S05]  /*cee0*/  BRA `(.L_x_14289) ;  /* 0x0000000400647947 */ /* 0x000fea0003800000 */
.L_x_14290:
[----:B------:R0:W-:Y:S01]  /*cef0*/  STG.E.U16 desc[UR36][R4.64], RZ ;  /* 0x000000ff04007986 */ /* 0x0001e2000c101524 */
[----:B------:R-:W-:Y:S05]  /*cf00*/  BRA `(.L_x_14289) ;  /* 0x00000004005c7947 */ /* 0x000fea0003800000 */
.L_x_14285:
        /* <DEDUP_REMOVED lines=8> */
.L_x_14293:
[----:B------:R0:W-:Y:S01]  /*cf90*/  STG.E.U16 desc[UR36][R4.64], RZ ;  /* 0x000000ff04007986 */ /* 0x0001e2000c101524 */
[----:B------:R-:W-:Y:S05]  /*cfa0*/  BRA `(.L_x_14289) ;  /* 0x0000000400347947 */ /* 0x000fea0003800000 */
.L_x_14292:
        /* <DEDUP_REMOVED lines=8> */
.L_x_14295:
[----:B------:R0:W-:Y:S01]  /*d030*/  STG.E desc[UR36][R4.64], RZ ;  /* 0x000000ff04007986 */ /* 0x0001e2000c101924 */
[----:B------:R-:W-:Y:S05]  /*d040*/  BRA `(.L_x_14289) ;  /* 0x00000004000c7947 */ /* 0x000fea0003800000 */
.L_x_14294:
[----:B------:R0:W-:Y:S01]  /*d050*/  STG.E.64 desc[UR36][R4.64], RZ ;  /* 0x000000ff04007986 */ /* 0x0001e2000c101b24 */
[----:B------:R-:W-:Y:S05]  /*d060*/  BRA `(.L_x_14289) ;  /* 0x0000000400047947 */ /* 0x000fea0003800000 */
.L_x_14284:
        /* <DEDUP_REMOVED lines=10> */
.L_x_14298:
[----:B------:R0:W-:Y:S01]  /*d110*/  STG.E.128 desc[UR36][R4.64], RZ ;  /* 0x000000ff04007986 */ /* 0x0001e2000c101d24 */
[----:B------:R-:W-:Y:S05]  /*d120*/  BRA `(.L_x_14289) ;  /* 0x0000000000d47947 */ /* 0x000fea0003800000 */
.L_x_14297:
        /* <DEDUP_REMOVED lines=8> */
.L_x_14300:
[----:B------:R2:W-:Y:S01]  /*d1b0*/  STG.E.U8 desc[UR36][R4.64], RZ ;  /* 0x000000ff04007986 */ /* 0x0005e2000c101124 */
[----:B------:R-:W-:Y:S05]  /*d1c0*/  BRA `(.L_x_14289) ;  /* 0x0000000000ac7947 */ /* 0x000fea0003800000 */
.L_x_14299:
[----:B------:R0:W-:Y:S01]  /*d1d0*/  STG.E.U16 desc[UR36][R4.64], RZ ;  /* 0x000000ff04007986 */ /* 0x0001e2000c101524 */
[----:B------:R-:W-:Y:S05]  /*d1e0*/  BRA `(.L_x_14289) ;  /* 0x0000000000a47947 */ /* 0x000fea0003800000 */
.L_x_14296:
        /* <DEDUP_REMOVED lines=10> */
.L_x_14303:
[----:B------:R0:W-:Y:S01]  /*d290*/  STG.E.U8 desc[UR36][R4.64], RZ ;  /* 0x000000ff04007986 */ /* 0x0001e2000c101124 */
[----:B------:R-:W-:Y:S05]  /*d2a0*/  BRA `(.L_x_14289) ;  /* 0x0000000000747947 */ /* 0x000fea0003800000 */
.L_x_14302:
[----:B------:R0:W-:Y:S01]  /*d2b0*/  STG.E.U8 desc[UR36][R4.64], RZ ;  /* 0x000000ff04007986 */ /* 0x0001e2000c101124 */
[----:B------:R-:W-:Y:S05]  /*d2c0*/  BRA `(.L_x_14289) ;  /* 0x00000000006c7947 */ /* 0x000fea0003800000 */
.L_x_14301:
[----:B------:R-:W-:-:S13]  /*d2d0*/  ISETP.NE.AND P0, PT, R0, 0x1c, PT ;  /* 0x0000001c0000780c */ /* 0x000fda0003f05270 */
[----:B------:R-:W-:Y:S05]  /*d2e0*/  @!P0 BRA `(.L_x_14304) ;  /* 0x0000000000608947 */ /* 0x000fea0003800000 */
[----:B------:R-:W-:-:S13]  /*d2f0*/  ISETP.NE.AND P0, PT, R0, 0x1d, PT ;  /* 0x0000001d0000780c */ /* 0x000fda0003f05270 */
[----:B------:R-:W-:Y:S05]  /*d300*/  @!P0 BRA `(.L_x_14305) ;  /* 0x0000000000508947 */ /* 0x000fea0003800000 */
[----:B------:R-:W-:-:S13]  /*d310*/  ISETP.NE.AND P0, PT, R0, 0x2c, PT ;  /* 0x0000002c0000780c */ /* 0x000fda0003f05270 */
[----:B------:R0:W-:Y:S01]  /*d320*/  @!P0 STG.E.U8 desc[UR36][R4.64], RZ ;  /* 0x000000ff04008986 */ /* 0x0001e2000c101124 */
[----:B------:R-:W-:Y:S05]  /*d330*/  @!P0 BRA `(.L_x_14289) ;  /* 0x0000000000508947 */ /* 0x000fea0003800000 */
.L_x_14288:
        /* <DEDUP_REMOVED lines=16> */
.L_x_14306:
[----:B------:R-:W-:Y:S05]  /*d440*/  BRA `(.L_x_14289) ;  /* 0x00000000000c7947 */ /* 0x000fea0003800000 */
.L_x_14305:
[----:B------:R0:W-:Y:S01]  /*d450*/  STG.E.64 desc[UR36][R4.64], RZ ;  /* 0x000000ff04007986 */ /* 0x0001e2000c101b24 */
[----:B------:R-:W-:Y:S05]  /*d460*/  BRA `(.L_x_14289) ;  /* 0x0000000000047947 */ /* 0x000fea0003800000 */
.L_x_14304:
[----:B------:R0:W-:Y:S02]  /*d470*/  STG.E desc[UR36][R4.64], RZ ;  /* 0x000000ff04007986 */ /* 0x0001e4000c101924 */
.L_x_14289:
[----:B------:R-:W-:-:S07]  /*d480*/  VIADD R27, R27, 0x80 ;  /* 0x000000801b1b7836 */ /* 0x000fce0000000000 */
.L_x_14283:
[----:B------:R-:W-:Y:S05]  /*d490*/  BSYNC B6 ;  /* 0x0000000000067941 */ /* 0x000fea0003800000 */
.L_x_14282:
        /* <DEDUP_REMOVED lines=25> */
.L_x_14312:
[----:B------:R0:W-:Y:S01]  /*d630*/  STG.E.U8 desc[UR36][R4.64], RZ ;  /* 0x000000ff04007986 */ /* 0x0001e2000c101124 */
[----:B------:R-:W-:Y:S05]  /*d640*/  BRA `(.L_x_14314) ;  /* 0x00000004008c7947 */ /* 0x000fea0003800000 */
.L_x_14311:
        /* <DEDUP_REMOVED lines=8> */
.L_x_14316:
[----:B------:R0:W-:Y:S01]  /*d6d0*/  STG.E desc[UR36][R4.64], RZ ;  /* 0x000000ff04007986 */ /* 0x0001e2000c101924 */
[----:B------:R-:W-:Y:S05]  /*d6e0*/  BRA `(.L_x_14314) ;  /* 0x0000000400647947 */ /* 0x000fea0003800000 */
.L_x_14315:
[----:B------:R0:W-:Y:S01]  /*d6f0*/  STG.E.U16 desc[UR36][R4.64], RZ ;  /* 0x000000ff04007986 */ /* 0x0001e2000c101524 */
[----:B------:R-:W-:Y:S05]  /*d700*/  BRA `(.L_x_14314) ;  /* 0x00000004005c7947 */ /* 0x000fea0003800000 */
.L_x_14310:
        /* <DEDUP_REMOVED lines=8> */
.L_x_14318:
[----:B------:R1:W-:Y:S01]  /*d790*/  STG.E.U16 desc[UR36][R4.64], RZ ;  /* 0x000000ff04007986 */ /* 0x0003e2000c101524 */
[----:B------:R-:W-:Y:S05]  /*d7a0*/  BRA `(.L_x_14314) ;  /* 0x0000000400347947 */ /* 0x000fea0003800000 */
.L_x_14317:
        /* <DEDUP_REMOVED lines=8> */
.L_x_14320:
[----:B------:R0:W-:Y:S01]  /*d830*/  STG.E desc[UR36][R4.64], RZ ;  /* 0x000000ff04007986 */ /* 0x0001e2000c101924 */
[----:B------:R-:W-:Y:S05]  /*d840*/  BRA `(.L_x_14314) ;  /* 0x00000004000c7947 */ /* 0x000fea0003800000 */
.L_x_14319:
[----:B------:R2:W-:Y:S01]  /*d850*/  STG.E.64 desc[UR36][R4.64], RZ ;  /* 0x000000ff04007986 */ /* 0x0005e2000c101b24 */
[----:B------:R-:W-:Y:S05]  /*d860*/  BRA `(.L_x_14314) ;  /* 0x0000000400047947 */ /* 0x000fea0003800000 */
.L_x_14309:
        /* <DEDUP_REMOVED lines=10> */
.L_x_14323:
[----:B------:R0:W-:Y:S01]  /*d910*/  STG.E.128 desc[UR36][R4.64], RZ ;  /* 0x000000ff04007986 */ /* 0x0001e2000c101d24 */
[----:B------:R-:W-:Y:S05]  /*d920*/  BRA `(.L_x_14314) ;  /* 0x0000000000d47947 */ /* 0x000fea0003800000 */
.L_x_14322:
        /* <DEDUP_REMOVED lines=8> */
.L_x_14325:
[----:B------:R0:W-:Y:S01]  /*d9b0*/  STG.E.U8 desc[UR36][R4.64], RZ ;  /* 0x000000ff04007986 */ /* 0x0001e2000c101124 */
[----:B------:R-:W-:Y:S05]  /*d9c0*/  BRA `(.L_x_14314) ;  /* 0x0000000000ac7947 */ /* 0x000fea0003800000 */
.L_x_14324:
[----:B------:R0:W-:Y:S01]  /*d9d0*/  STG.E.U16 desc[UR36][R4.64], RZ ;  /* 0x000000ff04007986 */ /* 0x0001e2000c101524 */
[----:B------:R-:W-:Y:S05]  /*d9e0*/  BRA `(.L_x_14314) ;  /* 0x0000000000a47947 */ /* 0x000fea0003800000 */
.L_x_14321:
        /* <DEDUP_REMOVED lines=10> */
.L_x_14328:
[----:B------:R0:W-:Y:S01]  /*da90*/  STG.E.U8 desc[UR36][R4.64], RZ ;  /* 0x000000ff04007986 */ /* 0x0001e2000c101124 */
[----:B------:R-:W-:Y:S05]  /*daa0*/  BRA `(.L_x_14314) ;  /* 0x0000000000747947 */ /* 0x000fea0003800000 */
.L_x_14327:
[----:B------:R0:W-:Y:S01]  /*dab0*/  STG.E.U8 desc[UR36][R4.64], RZ ;  /* 0x000000ff04007986 */ /* 0x0001e2000c101124 */
[----:B------:R-:W-:Y:S05]  /*dac0*/  BRA `(.L_x_14314) ;  /* 0x00000000006c7947 */ /* 0x000fea0003800000 */
.L_x_14326:
[----:B------:R-:W-:-:S13]  /*dad0*/  ISETP.NE.AND P0, PT, R0, 0x1c, PT ;  /* 0x0000001c0000780c */ /* 0x000fda0003f05270 */
[----:B------:R-:W-:Y:S05]  /*dae0*/  @!P0 BRA `(.L_x_14329) ;  /* 0x0000000000608947 */ /* 0x000fea0003800000 */
[----:B------:R-:W-:-:S13]  /*daf0*/  ISETP.NE.AND P0, PT, R0, 0x1d, PT ;  /* 0x0000001d0000780c */ /* 0x000fda0003f05270 */
[----:B------:R-:W-:Y:S05]  /*db00*/  @!P0 BRA `(.L_x_14330) ;  /* 0x0000000000508947 */ /* 0x000fea0003800000 */
[----:B------:R-:W-:-:S13]  /*db10*/  ISETP.NE.AND P0, PT, R0, 0x2c, PT ;  /* 0x0000002c0000780c */ /* 0x000fda0003f05270 */
[----:B------:R0:W-:Y:S01]  /*db20*/  @!P0 STG.E.U8 desc[UR36][R4.64], RZ ;  /* 0x000000ff04008986 */ /* 0x0001e2000c101124 */
[----:B------:R-:W-:Y:S05]  /*db30*/  @!P0 BRA `(.L_x_14314) ;  /* 0x0000000000508947 */ /* 0x000fea0003800000 */
.L_x_14313:
        /* <DEDUP_REMOVED lines=16> */
.L_x_14331:
[----:B------:R-:W-:Y:S05]  /*dc40*/  BRA `(.L_x_14314) ;  /* 0x00000000000c7947 */ /* 0x000fea0003800000 */
.L_x_14330:
[----:B------:R0:W-:Y:S01]  /*dc50*/  STG.E.64 desc[UR36][R4.64], RZ ;  /* 0x000000ff04007986 */ /* 0x0001e2000c101b24 */
[----:B------:R-:W-:Y:S05]  /*dc60*/  BRA `(.L_x_14314) ;  /* 0x0000000000047947 */ /* 0x000fea0003800000 */
.L_x_14329:
[----:B------:R0:W-:Y:S02]  /*dc70*/  STG.E desc[UR36][R4.64], RZ ;  /* 0x000000ff04007986 */ /* 0x0001e4000c101924 */
.L_x_14314:
        /* <DEDUP_REMOVED lines=23> */
.L_x_14335:
[----:B------:R0:W-:Y:S01]  /*ddf0*/  STG.E.U8 desc[UR36][R4.64], RZ ;  /* 0x000000ff04007986 */ /* 0x0001e2000c101124 */
[----:B------:R-:W-:Y:S05]  /*de00*/  BRA `(.L_x_14337) ;  /* 0x00000004008c7947 */ /* 0x000fea0003800000 */
.L_x_14334:
        /* <DEDUP_REMOVED lines=8> */
.L_x_14339:
[----:B------:R2:W-:Y:S01]  /*de90*/  STG.E desc[UR36][R4.64], RZ ;  /* 0x000000ff04007986 */ /* 0x0005e2000c101924 */
[----:B------:R-:W-:Y:S05]  /*dea0*/  BRA `(.L_x_14337) ;  /* 0x0000000400647947 */ /* 0x000fea0003800000 */
.L_x_14338:
[----:B------:R0:W-:Y:S01]  /*deb0*/  STG.E.U16 desc[UR36][R4.64], RZ ;  /* 0x000000ff04007986 */ /* 0x0001e2000c101524 */
[----:B------:R-:W-:Y:S05]  /*dec0*/  BRA `(.L_x_14337) ;  /* 0x00000004005c7947 */ /* 0x000fea0003800000 */
.L_x_14333:
        /* <DEDUP_REMOVED lines=8> */
.L_x_14341:
[----:B------:R0:W-:Y:S01]  /*df50*/  STG.E.U16 desc[UR36][R4.64], RZ ;  /* 0x000000ff04007986 */ /* 0x0001e2000c101524 */
[----:B------:R-:W-:Y:S05]  /*df60*/  BRA `(.L_x_14337) ;  /* 0x0000000400347947 */ /* 0x000fea0003800000 */
.L_x_14340:
        /* <DEDUP_REMOVED lines=8> */
.L_x_14343:
[----:B------:R0:W-:Y:S01]  /*dff0*/  STG.E desc[UR36][R4.64], RZ ;  /* 0x000000ff04007986 */ /* 0x0001e2000c101924 */
[----:B------:R-:W-:Y:S05]  /*e000*/  BRA `(.L_x_14337) ;  /* 0x00000004000c7947 */ /* 0x000fea0003800000 */
.L_x_14342:
[----:B------:R0:W-:Y:S01]  /*e010*/  STG.E.64 desc[UR36][R4.64], RZ ;  /* 0x000000ff04007986 */ /* 0x0001e2000c101b24 */
[----:B------:R-:W-:Y:S05]  /*e020*/  BRA `(.L_x_14337) ;  /* 0x0000000400047947 */ /* 0x000fea0003800000 */
.L_x_14332:
        /* <DEDUP_REMOVED lines=10> */
.L_x_14346:
[----:B------:R0:W-:Y:S01]  /*e0d0*/  STG.E.128 desc[UR36][R4.64], RZ ;  /* 0x000000ff04007986 */ /* 0x0001e2000c101d24 */
[----:B------:R-:W-:Y:S05]  /*e0e0*/  BRA `(.L_x_14337) ;  /* 0x0000000000d47947 */ /* 0x000fea0003800000 */
.L_x_14345:
        /* <DEDUP_REMOVED lines=8> */
.L_x_14348:
[----:B------:R0:W-:Y:S01]  /*e170*/  STG.E.U8 desc[UR36][R4.64], RZ ;  /* 0x000000ff04007986 */ /* 0x0001e2000c101124 */
[----:B------:R-:W-:Y:S05]  /*e180*/  BRA `(.L_x_14337) ;  /* 0x0000000000ac7947 */ /* 0x000fea0003800000 */
.L_x_14347:
[----:B------:R0:W-:Y:S01]  /*e190*/  STG.E.U16 desc[UR36][R4.64], RZ ;  /* 0x000000ff04007986 */ /* 0x0001e2000c101524 */
[----:B------:R-:W-:Y:S05]  /*e1a0*/  BRA `(.L_x_14337) ;  /* 0x0000000000a47947 */ /* 0x000fea0003800000 */
.L_x_14344:
        /* <DEDUP_REMOVED lines=10> */
.L_x_14351:
[----:B------:R0:W-:Y:S01]  /*e250*/  STG.E.U8 desc[UR36][R4.64], RZ ;  /* 0x000000ff04007986 */ /* 0x0001e2000c101124 */
[----:B------:R-:W-:Y:S05]  /*e260*/  BRA `(.L_x_14337) ;  /* 0x0000000000747947 */ /* 0x000fea0003800000 */
.L_x_14350:
[----:B------:R0:W-:Y:S01]  /*e270*/  STG.E.U8 desc[UR36][R4.64], RZ ;  /* 0x000000ff04007986 */ /* 0x0001e2000c101124 */
[----:B------:R-:W-:Y:S05]  /*e280*/  BRA `(.L_x_14337) ;  /* 0x00000000006c7947 */ /* 0x000fea0003800000 */
.L_x_14349:
[----:B------:R-:W-:-:S13]  /*e290*/  ISETP.NE.AND P0, PT, R0, 0x1c, PT ;  /* 0x0000001c0000780c */ /* 0x000fda0003f05270 */
[----:B------:R-:W-:Y:S05]  /*e2a0*/  @!P0 BRA `(.L_x_14352) ;  /* 0x0000000000608947 */ /* 0x000fea0003800000 */
[----:B------:R-:W-:-:S13]  /*e2b0*/  ISETP.NE.AND P0, PT, R0, 0x1d, PT ;  /* 0x0000001d0000780c */ /* 0x000fda0003f05270 */
[----:B------:R-:W-:Y:S05]  /*e2c0*/  @!P0 BRA `(.L_x_14353) ;  /* 0x0000000000508947 */ /* 0x000fea0003800000 */
[----:B------:R-:W-:-:S13]  /*e2d0*/  ISETP.NE.AND P0, PT, R0, 0x2c, PT ;  /* 0x0000002c0000780c */ /* 0x000fda0003f05270 */
[----:B------:R0:W-:Y:S01]  /*e2e0*/  @!P0 STG.E.U8 desc[UR36][R4.64], RZ ;  /* 0x000000ff04008986 */ /* 0x0001e2000c101124 */
[----:B------:R-:W-:Y:S05]  /*e2f0*/  @!P0 BRA `(.L_x_14337) ;  /* 0x0000000000508947 */ /* 0x000fea0003800000 */
.L_x_14336:
        /* <DEDUP_REMOVED lines=16> */
.L_x_14354:
[----:B------:R-:W-:Y:S05]  /*e400*/  BRA `(.L_x_14337) ;  /* 0x00000000000c7947 */ /* 0x000fea0003800000 */
.L_x_14353:
[----:B------:R0:W-:Y:S01]  /*e410*/  STG.E.64 desc[UR36][R4.64], RZ ;  /* 0x000000ff04007986 */ /* 0x0001e2000c101b24 */
[----:B------:R-:W-:Y:S05]  /*e420*/  BRA `(.L_x_14337) ;  /* 0x0000000000047947 */ /* 0x000fea0003800000 */
.L_x_14352:
[----:B------:R0:W-:Y:S02]  /*e430*/  STG.E desc[UR36][R4.64], RZ ;  /* 0x000000ff04007986 */ /* 0x0001e4000c101924 */
.L_x_14337:
[----:B------:R-:W-:-:S07]  /*e440*/  VIADD R27, R27, 0x80 ;  /* 0x000000801b1b7836 */ /* 0x000fce0000000000 */
.L_x_14308:
[----:B------:R-:W-:Y:S05]  /*e450*/  BSYNC B6 ;  /* 0x0000000000067941 */ /* 0x000fea0003800000 */
.L_x_14307:
        /* <DEDUP_REMOVED lines=21> */
.L_x_14358:
[----:B------:R-:W-:Y:S01]  /*e5b0*/  STG.E.U8 desc[UR36][R2.64], RZ ;  /* 0x000000ff02007986 */ /* 0x000fe2000c101124 */
[----:B------:R-:W-:Y:S05]  /*e5c0*/  EXIT ;  /* 0x000000000000794d */ /* 0x000fea0003800000 */
.L_x_14357:
        /* <DEDUP_REMOVED lines=8> */
.L_x_14361:
[----:B------:R-:W-:Y:S01]  /*e650*/  STG.E desc[UR36][R2.64], RZ ;  /* 0x000000ff02007986 */ /* 0x000fe2000c101924 */
[----:B------:R-:W-:Y:S05]  /*e660*/  EXIT ;  /* 0x000000000000794d */ /* 0x000fea0003800000 */
.L_x_14360:
[----:B------:R-:W-:Y:S01]  /*e670*/  STG.E.U16 desc[UR36][R2.64], RZ ;  /* 0x000000ff02007986 */ /* 0x000fe2000c101524 */
[----:B------:R-:W-:Y:S05]  /*e680*/  EXIT ;  /* 0x000000000000794d */ /* 0x000fea0003800000 */
.L_x_14356:
        /* <DEDUP_REMOVED lines=8> */
.L_x_14363:
[----:B------:R-:W-:Y:S01]  /*e710*/  STG.E.U16 desc[UR36][R2.64], RZ ;  /* 0x000000ff02007986 */ /* 0x000fe2000c101524 */
[----:B------:R-:W-:Y:S05]  /*e720*/  EXIT ;  /* 0x000000000000794d */ /* 0x000fea0003800000 */
.L_x_14362:
        /* <DEDUP_REMOVED lines=8> */
.L_x_14365:
[----:B------:R-:W-:Y:S01]  /*e7b0*/  STG.E desc[UR36][R2.64], RZ ;  /* 0x000000ff02007986 */ /* 0x000fe2000c101924 */
[----:B------:R-:W-:Y:S05]  /*e7c0*/  EXIT ;  /* 0x000000000000794d */ /* 0x000fea0003800000 */
.L_x_14364:
[----:B------:R-:W-:Y:S01]  /*e7d0*/  STG.E.64 desc[UR36][R2.64], RZ ;  /* 0x000000ff02007986 */ /* 0x000fe2000c101b24 */
[----:B------:R-:W-:Y:S05]  /*e7e0*/  EXIT ;  /* 0x000000000000794d */ /* 0x000fea0003800000 */
.L_x_14355:
        /* <DEDUP_REMOVED lines=10> */
.L_x_14368:
[----:B------:R-:W-:Y:S01]  /*e890*/  STG.E.128 desc[UR36][R2.64], RZ ;  /* 0x000000ff02007986 */ /* 0x000fe2000c101d24 */
[----:B------:R-:W-:Y:S05]  /*e8a0*/  EXIT ;  /* 0x000000000000794d */ /* 0x000fea0003800000 */
.L_x_14367:
        /* <DEDUP_REMOVED lines=8> */
.L_x_14370:
[----:B------:R-:W-:Y:S01]  /*e930*/  STG.E.U8 desc[UR36][R2.64], RZ ;  /* 0x000000ff02007986 */ /* 0x000fe2000c101124 */
[----:B------:R-:W-:Y:S05]  /*e940*/  EXIT ;  /* 0x000000000000794d */ /* 0x000fea0003800000 */
.L_x_14369:
[----:B------:R-:W-:Y:S01]  /*e950*/  STG.E.U16 desc[UR36][R2.64], RZ ;  /* 0x000000ff02007986 */ /* 0x000fe2000c101524 */
[----:B------:R-:W-:Y:S05]  /*e960*/  EXIT ;  /* 0x000000000000794d */ /* 0x000fea0003800000 */
.L_x_14366:
        /* <DEDUP_REMOVED lines=10> */
.L_x_14373:
[----:B------:R-:W-:Y:S01]  /*ea10*/  STG.E.U8 desc[UR36][R2.64], RZ ;  /* 0x000000ff02007986 */ /* 0x000fe2000c101124 */
[----:B------:R-:W-:Y:S05]  /*ea20*/  EXIT ;  /* 0x000000000000794d */ /* 0x000fea0003800000 */
.L_x_14372:
[----:B------:R-:W-:Y:S01]  /*ea30*/  STG.E.U8 desc[UR36][R2.64], RZ ;  /* 0x000000ff02007986 */ /* 0x000fe2000c101124 */
[----:B------:R-:W-:Y:S05]  /*ea40*/  EXIT ;  /* 0x000000000000794d */ /* 0x000fea0003800000 */
.L_x_14371:
[----:B------:R-:W-:-:S13]  /*ea50*/  ISETP.NE.AND P0, PT, R0, 0x1c, PT ;  /* 0x0000001c0000780c */ /* 0x000fda0003f05270 */
[----:B------:R-:W-:Y:S05]  /*ea60*/  @!P0 BRA `(.L_x_14374) ;  /* 0x0000000000608947 */ /* 0x000fea0003800000 */
[----:B------:R-:W-:-:S13]  /*ea70*/  ISETP.NE.AND P0, PT, R0, 0x1d, PT ;  /* 0x0000001d0000780c */ /* 0x000fda0003f05270 */
[----:B------:R-:W-:Y:S05]  /*ea80*/  @!P0 BRA `(.L_x_14375) ;  /* 0x0000000000508947 */ /* 0x000fea0003800000 */
[----:B------:R-:W-:-:S13]  /*ea90*/  ISETP.NE.AND P0, PT, R0, 0x2c, PT ;  /* 0x0000002c0000780c */ /* 0x000fda0003f05270 */
[----:B------:R0:W-:Y:S01]  /*eaa0*/  @!P0 STG.E.U8 desc[UR36][R2.64], RZ ;  /* 0x000000ff02008986 */ /* 0x0001e2000c101124 */
[----:B------:R-:W-:Y:S05]  /*eab0*/  @!P0 EXIT ;  /* 0x000000000000894d */ /* 0x000fea0003800000 */
.L_x_14359:
        /* <DEDUP_REMOVED lines=16> */
.L_x_14376:
[----:B------:R-:W-:Y:S05]  /*ebc0*/  EXIT ;  /* 0x000000000000794d */ /* 0x000fea0003800000 */
.L_x_14375:
[----:B------:R-:W-:Y:S01]  /*ebd0*/  STG.E.64 desc[UR36][R2.64], RZ ;  /* 0x000000ff02007986 */ /* 0x000fe2000c101b24 */
[----:B------:R-:W-:Y:S05]  /*ebe0*/  EXIT ;  /* 0x000000000000794d */ /* 0x000fea0003800000 */
.L_x_14374:
[----:B------:R-:W-:Y:S01]  /*ebf0*/  STG.E desc[UR36][R2.64], RZ ;  /* 0x000000ff02007986 */ /* 0x000fe2000c101924 */
[----:B------:R-:W-:Y:S05]  /*ec00*/  EXIT ;  /* 0x000000000000794d */ /* 0x000fea0003800000 */
.L_x_14377:
        /* <DEDUP_REMOVED lines=15> */
.L_x_18621:


//--------------------- .text._ZN2at6native18elementwise_kernelILi128ELi2EZNS0_22gpu_kernel_impl_nocastIZZNS0_73_GLOBAL__N__c8866d80_35_SparseBinaryOpIntersectionKernel_cu_f5210f67_363642_sparse_binary_op_intersection_kernel_implINS3_18CUDAKernelLauncherENS3_36CUDAValueSelectionIntersectionKernelINS3_5MulOpEEElLl0EEEvRNS_6TensorERKS9_SC_RKSt6vectorIlSaIlEERKSt8optionalIS9_ESL_bbENKUlvE3_clEvEUllE_EEvRNS_18TensorIteratorBaseERKT_EUliE_EEviT1_ --------------------------
	.section	.text._ZN2at6native18elementwise_kernelILi128ELi2EZNS0_22gpu_kernel_impl_nocastIZZNS0_73_GLOBAL__N__c8866d80_35_SparseBinaryOpIntersectionKernel_cu_f5210f67_363642_sparse_binary_op_intersection_kernel_implINS3_18CUDAKernelLauncherENS3_36CUDAValueSelectionIntersectionKernelINS3_5MulOpEEElLl0EEEvRNS_6TensorERKS9_SC_RKSt6vectorIlSaIlEERKSt8optionalIS9_ESL_bbENKUlvE3_clEvEUllE_EEvRNS_18TensorIteratorBaseERKT_EUliE_EEviT1_,"ax",@progbits
	.align	128
        .global         _ZN2at6native18elementwise_kernelILi128ELi2EZNS0_22gpu_kernel_impl_nocastIZZNS0_73_GLOBAL__N__c8866d80_35_SparseBinaryOpIntersectionKernel_cu_f5210f67_363642_sparse_binary_op_intersection_kernel_implINS3_18CUDAKernelLauncherENS3_36CUDAValueSelectionIntersectionKernelINS3_5MulOpEEElLl0EEEvRNS_6TensorERKS9_SC_RKSt6vectorIlSaIlEERKSt8optionalIS9_ESL_bbENKUlvE3_clEvEUllE_EEvRNS_18TensorIteratorBaseERKT_EUliE_EEviT1_
        .type           _ZN2at6native18elementwise_kernelILi128ELi2EZNS0_22gpu_kernel_impl_nocastIZZNS0_73_GLOBAL__N__c8866d80_35_SparseBinaryOpIntersectionKernel_cu_f5210f67_363642_sparse_binary_op_intersection_kernel_implINS3_18CUDAKernelLauncherENS3_36CUDAValueSelectionIntersectionKernelINS3_5MulOpEEElLl0EEEvRNS_6TensorERKS9_SC_RKSt6vectorIlSaIlEERKSt8optionalIS9_ESL_bbENKUlvE3_clEvEUllE_EEvRNS_18TensorIteratorBaseERKT_EUliE_EEviT1_,@function
        .size           _ZN2at6native18elementwise_kernelILi128ELi2EZNS0_22gpu_kernel_impl_nocastIZZNS0_73_GLOBAL__N__c8866d80_35_SparseBinaryOpIntersectionKernel_cu_f5210f67_363642_sparse_binary_op_intersection_kernel_implINS3_18CUDAKernelLauncherENS3_36CUDAValueSelectionIntersectionKernelINS3_5MulOpEEElLl0EEEvRNS_6TensorERKS9_SC_RKSt6vectorIlSaIlEERKSt8optionalIS9_ESL_bbENKUlvE3_clEvEUllE_EEvRNS_18TensorIteratorBaseERKT_EUliE_EEviT1_,(.L_x_18622 - _ZN2at6native18elementwise_kernelILi128ELi2EZNS0_22gpu_kernel_impl_nocastIZZNS0_73_GLOBAL__N__c8866d80_35_SparseBinaryOpIntersectionKernel_cu_f5210f67_363642_sparse_binary_op_intersection_kernel_implINS3_18CUDAKernelLauncherENS3_36CUDAValueSelectionIntersectionKernelINS3_5MulOpEEElLl0EEEvRNS_6TensorERKS9_SC_RKSt6vectorIlSaIlEERKSt8optionalIS9_ESL_bbENKUlvE3_clEvEUllE_EEvRNS_18TensorIteratorBaseERKT_EUliE_EEviT1_)
        .other          _ZN2at6native18elementwise_kernelILi128ELi2EZNS0_22gpu_kernel_impl_nocastIZZNS0_73_GLOBAL__N__c8866d80_35_SparseBinaryOpIntersectionKernel_cu_f5210f67_363642_sparse_binary_op_intersection_kernel_implINS3_18CUDAKernelLauncherENS3_36CUDAValueSelectionIntersectionKernelINS3_5MulOpEEElLl0EEEvRNS_6TensorERKS9_SC_RKSt6vectorIlSaIlEERKSt8optionalIS9_ESL_bbENKUlvE3_clEvEUllE_EEvRNS_18TensorIteratorBaseERKT_EUliE_EEviT1_,@"STO_CUDA_ENTRY STV_DEFAULT"
_ZN2at6native18elementwise_kernelILi128ELi2EZNS0_22gpu_kernel_impl_nocastIZZNS0_73_GLOBAL__N__c8866d80_35_SparseBinaryOpIntersectionKernel_cu_f5210f67_363642_sparse_binary_op_intersection_kernel_implINS3_18CUDAKernelLauncherENS3_36CUDAValueSelectionIntersectionKernelINS3_5MulOpEEElLl0EEEvRNS_6TensorERKS9_SC_RKSt6vectorIlSaIlEERKSt8optionalIS9_ESL_bbENKUlvE3_clEvEUllE_EEvRNS_18TensorIteratorBaseERKT_EUliE_EEviT1_:
.text._ZN2at6native18elementwise_kernelILi128ELi2EZNS0_22gpu_kernel_impl_nocastIZZNS0_73_GLOBAL__N__c8866d80_35_SparseBinaryOpIntersectionKernel_cu_f5210f67_363642_sparse_binary_op_intersection_kernel_implINS3_18CUDAKernelLauncherENS3_36CUDAValueSelectionIntersectionKernelINS3_5MulOpEEElLl0EEEvRNS_6TensorERKS9_SC_RKSt6vectorIlSaIlEERKSt8optionalIS9_ESL_bbENKUlvE3_clEvEUllE_EEvRNS_18TensorIteratorBaseERKT_EUliE_EEviT1_:
        /* <DEDUP_REMOVED lines=312> */
.L_x_14380:
        /* <DEDUP_REMOVED lines=55> */
.L_x_14386:
        /* <DEDUP_REMOVED lines=141> */
.L_x_14385:
        /* <DEDUP_REMOVED lines=79> */
.L_x_14387:
[----:B------:R-:W-:-:S04]  /*24b0*/  ISETP.NE.U32.AND P1, PT, R82, RZ, PT ;  /* 0x000000ff5200720c */ /* 0x000fc80003f25070 */
[----:B------:R-:W-:-:S13]  /*24c0*/  ISETP.NE.OR.EX P0, PT, R0, RZ, P0, P1 ;  /* 0x000000ff0000720c */ /* 0x000fda0000705710 */
[----:B------:R-:W-:Y:S05]  /*24d0*/  @!P0 BRA `(.L_x_14383) ;  /* 0x0000000000b48947 */ /* 0x000fea0003800000 */
.L_x_14384:
        /* <DEDUP_REMOVED lines=45> */
.L_x_14383:
        /* <DEDUP_REMOVED lines=50> */
.L_x_14381:
[----:B-----5:R-:W-:-:S04]  /*2ad0*/  LEA R8, P0, R2, UR4, 0x3 ;  /* 0x0000000402087c11 */ /* 0x020fc8000f8018ff */
[----:B------:R-:W-:-:S06]  /*2ae0*/  LEA.HI.X R9, R2, UR5, R3, 0x3, P0 ;  /* 0x0000000502097c11 */ /* 0x000fcc00080f1c03 */
[----:B------:R-:W5:Y:S03]  /*2af0*/  LDG.E.64 R8, desc[UR8][R8.64] ;  /* 0x0000000808087981 */ /* 0x000f66000c1e1b00 */
.L_x_14382:
        /* <DEDUP_REMOVED lines=19> */
.L_x_14389:
        /* <DEDUP_REMOVED lines=23> */
.L_x_14388:
        /* <DEDUP_REMOVED lines=12> */
.L_x_14391:
        /* <DEDUP_REMOVED lines=23> */
.L_x_14390:
        /* <DEDUP_REMOVED lines=26> */
.L_x_14379:
[----:B------:R-:W-:Y:S05]  /*3170*/  BSYNC B0 ;  /* 0x0000000000007941 */ /* 0x000fea0003800000 */
.L_x_14378:
        /* <DEDUP_REMOVED lines=306> */
.L_x_14392:
        /* <DEDUP_REMOVED lines=58> */
.L_x_14398:
        /* <DEDUP_REMOVED lines=140> */
.L_x_14397:
        /* <DEDUP_REMOVED lines=78> */
.L_x_14399:
[----:B------:R-:W-:-:S04]  /*55e0*/  ISETP.NE.U32.AND P1, PT, R12, RZ, PT ;  /* 0x000000ff0c00720c */ /* 0x000fc80003f25070 */
[----:B------:R-:W-:-:S13]  /*55f0*/  ISETP.NE.OR.EX P0, PT, R0, RZ, P0, P1 ;  /* 0x000000ff0000720c */ /* 0x000fda0000705710 */
[----:B------:R-:W-:Y:S05]  /*5600*/  @!P0 BRA `(.L_x_14395) ;  /* 0x0000000000b08947 */ /* 0x000fea0003800000 */
.L_x_14396:
        /* <DEDUP_REMOVED lines=44> */
.L_x_14395:
        /* <DEDUP_REMOVED lines=51> */
.L_x_14393:
[----:B-----5:R-:W-:-:S04]  /*5c00*/  LEA R10, P0, R2, UR6, 0x3 ;  /* 0x00000006020a7c11 */ /* 0x020fc8000f8018ff */
[----:B------:R-:W-:-:S06]  /*5c10*/  LEA.HI.X R11, R2, UR7, R3, 0x3, P0 ;  /* 0x00000007020b7c11 */ /* 0x000fcc00080f1c03 */
[----:B------:R-:W5:Y:S03]  /*5c20*/  LDG.E.64 R10, desc[UR8][R10.64] ;  /* 0x000000080a0a7981 */ /* 0x000f66000c1e1b00 */
.L_x_14394:
        /* <DEDUP_REMOVED lines=24> */
.L_x_14401:
        /* <DEDUP_REMOVED lines=23> */
.L_x_14400:
[----:B------:R-:W-:Y:S05]  /*5f20*/  @!P0 BRA `(.L_x_14402) ;  /* 0x0000000000608947 */ /* 0x000fea0003800000 */
[----:B------:R-:W-:Y:S01]  /*5f30*/  BSSY B0, `(.L_x_14402) ;  /* 0x0000017000007945 */ /* 0x000fe20003800000 */
.L_x_14403:
        /* <DEDUP_REMOVED lines=23> */
.L_x_14402:
        /* <DEDUP_REMOVED lines=19> */
.L_x_14404:
        /* <DEDUP_REMOVED lines=10> */
.L_x_18622:


//--------------------- .text._ZN2at6native27unrolled_elementwise_kernelIZZNS0_73_GLOBAL__N__c8866d80_35_SparseBinaryOpIntersectionKernel_cu_f5210f67_363642_sparse_binary_op_intersection_kernel_implINS2_18CUDAKernelLauncherENS2_36CUDAValueSelectionIntersectionKernelINS2_5MulOpEEElLl0EEEvRNS_6TensorERKS8_SB_RKSt6vectorIlSaIlEERKSt8optionalIS8_ESK_bbENKUlvE3_clEvEUllE_St5arrayIPcLm2EELi4E23TrivialOffsetCalculatorILi1EjESR_NS0_6memory15LoadWithoutCastENSS_16StoreWithoutCastEEEviT_T0_T2_T3_T4_T5_ --------------------------
	.section	.text._ZN2at6native27unrolled_elementwise_kernelIZZNS0_73_GLOBAL__N__c8866d80_35_SparseBinaryOpIntersectionKernel_cu_f5210f67_363642_sparse_binary_op_intersection_kernel_implINS2_18CUDAKernelLauncherENS2_36CUDAValueSelectionIntersectionKernelINS2_5MulOpEEElLl0EEEvRNS_6TensorERKS8_SB_RKSt6vectorIlSaIlEERKSt8optionalIS8_ESK_bbENKUlvE3_clEvEUllE_St5arrayIPcLm2EELi4E23TrivialOffsetCalculatorILi1EjESR_NS0_6memory15LoadWithoutCastENSS_16StoreWithoutCastEEEviT_T0_T2_T3_T4_T5_,"ax",@progbits
	.align	128
        .global         _ZN2at6native27unrolled_elementwise_kernelIZZNS0_73_GLOBAL__N__c8866d80_35_SparseBinaryOpIntersectionKernel_cu_f5210f67_363642_sparse_binary_op_intersection_kernel_implINS2_18CUDAKernelLauncherENS2_36CUDAValueSelectionIntersectionKernelINS2_5MulOpEEElLl0EEEvRNS_6TensorERKS8_SB_RKSt6vectorIlSaIlEERKSt8optionalIS8_ESK_bbENKUlvE3_clEvEUllE_St5arrayIPcLm2EELi4E23TrivialOffsetCalculatorILi1EjESR_NS0_6memory15LoadWithoutCastENSS_16StoreWithoutCastEEEviT_T0_T2_T3_T4_T5_
        .type           _ZN2at6native27unrolled_elementwise_kernelIZZNS0_73_GLOBAL__N__c8866d80_35_SparseBinaryOpIntersectionKernel_cu_f5210f67_363642_sparse_binary_op_intersection_kernel_implINS2_18CUDAKernelLauncherENS2_36CUDAValueSelectionIntersectionKernelINS2_5MulOpEEElLl0EEEvRNS_6TensorERKS8_SB_RKSt6vectorIlSaIlEERKSt8optionalIS8_ESK_bbENKUlvE3_clEvEUllE_St5arrayIPcLm2EELi4E23TrivialOffsetCalculatorILi1EjESR_NS0_6memory15LoadWithoutCastENSS_16StoreWithoutCastEEEviT_T0_T2_T3_T4_T5_,@function
        .size           _ZN2at6native27unrolled_elementwise_kernelIZZNS0_73_GLOBAL__N__c8866d80_35_SparseBinaryOpIntersectionKernel_cu_f5210f67_363642_sparse_binary_op_intersection_kernel_implINS2_18CUDAKernelLauncherENS2_36CUDAValueSelectionIntersectionKernelINS2_5MulOpEEElLl0EEEvRNS_6TensorERKS8_SB_RKSt6vectorIlSaIlEERKSt8optionalIS8_ESK_bbENKUlvE3_clEvEUllE_St5arrayIPcLm2EELi4E23TrivialOffsetCalculatorILi1EjESR_NS0_6memory15LoadWithoutCastENSS_16StoreWithoutCastEEEviT_T0_T2_T3_T4_T5_,(.L_x_18623 - _ZN2at6native27unrolled_elementwise_kernelIZZNS0_73_GLOBAL__N__c8866d80_35_SparseBinaryOpIntersectionKernel_cu_f5210f67_363642_sparse_binary_op_intersection_kernel_implINS2_18CUDAKernelLauncherENS2_36CUDAValueSelectionIntersectionKernelINS2_5MulOpEEElLl0EEEvRNS_6TensorERKS8_SB_RKSt6vectorIlSaIlEERKSt8optionalIS8_ESK_bbENKUlvE3_clEvEUllE_St5arrayIPcLm2EELi4E23TrivialOffsetCalculatorILi1EjESR_NS0_6memory15LoadWithoutCastENSS_16StoreWithoutCastEEEviT_T0_T2_T3_T4_T5_)
        .other          _ZN2at6native27unrolled_elementwise_kernelIZZNS0_73_GLOBAL__N__c8866d80_35_SparseBinaryOpIntersectionKernel_cu_f5210f67_363642_sparse_binary_op_intersection_kernel_implINS2_18CUDAKernelLauncherENS2_36CUDAValueSelectionIntersectionKernelINS2_5MulOpEEElLl0EEEvRNS_6TensorERKS8_SB_RKSt6vectorIlSaIlEERKSt8optionalIS8_ESK_bbENKUlvE3_clEvEUllE_St5arrayIPcLm2EELi4E23TrivialOffsetCalculatorILi1EjESR_NS0_6memory15LoadWithoutCastENSS_16StoreWithoutCastEEEviT_T0_T2_T3_T4_T5_,@"STO_CUDA_ENTRY STV_DEFAULT"
_ZN2at6native27unrolled_elementwise_kernelIZZNS0_73_GLOBAL__N__c8866d80_35_SparseBinaryOpIntersectionKernel_cu_f5210f67_363642_sparse_binary_op_intersection_kernel_implINS2_18CUDAKernelLauncherENS2_36CUDAValueSelectionIntersectionKernelINS2_5MulOpEEElLl0EEEvRNS_6TensorERKS8_SB_RKSt6vectorIlSaIlEERKSt8optionalIS8_ESK_bbENKUlvE3_clEvEUllE_St5arrayIPcLm2EELi4E23TrivialOffsetCalculatorILi1EjESR_NS0_6memory15LoadWithoutCastENSS_16StoreWithoutCastEEEviT_T0_T2_T3_T4_T5_:
.text._ZN2at6native27unrolled_elementwise_kernelIZZNS0_73_GLOBAL__N__c8866d80_35_SparseBinaryOpIntersectionKernel_cu_f5210f67_363642_sparse_binary_op_intersection_kernel_implINS2_18CUDAKernelLauncherENS2_36CUDAValueSelectionIntersectionKernelINS2_5MulOpEEElLl0EEEvRNS_6TensorERKS8_SB_RKSt6vectorIlSaIlEERKSt8optionalIS8_ESK_bbENKUlvE3_clEvEUllE_St5arrayIPcLm2EELi4E23TrivialOffsetCalculatorILi1EjESR_NS0_6memory15LoadWithoutCastENSS_16StoreWithoutCastEEEviT_T0_T2_T3_T4_T5_:
        /* <DEDUP_REMOVED lines=75> */
.L_x_14409:
[----:B------:R-:W-:Y:S05]  /*04b0*/  BSYNC B1 ;  /* 0x0000000000017941 */ /* 0x000fea0003800000 */
.L_x_14408:
        /* <DEDUP_REMOVED lines=12> */
.L_x_14411:
[----:B------:R-:W-:Y:S05]  /*0580*/  BSYNC B1 ;  /* 0x0000000000017941 */ /* 0x000fea0003800000 */
.L_x_14410:
        /* <DEDUP_REMOVED lines=12> */
.L_x_14413:
[----:B------:R-:W-:Y:S05]  /*0650*/  BSYNC B1 ;  /* 0x0000000000017941 */ /* 0x000fea0003800000 */
.L_x_14412:
        /* <DEDUP_REMOVED lines=12> */
.L_x_14407:
        /* <DEDUP_REMOVED lines=14> */
.L_x_14418:
        /* <DEDUP_REMOVED lines=27> */
.L_x_14417:
        /* <DEDUP_REMOVED lines=8> */
.L_x_14420:
        /* <DEDUP_REMOVED lines=27> */
.L_x_14419:
        /* <DEDUP_REMOVED lines=17> */
.L_x_14416:
[----:B------:R-:W-:Y:S05]  /*0cf0*/  BSYNC B1 ;  /* 0x0000000000017941 */ /* 0x000fea0003800000 */
.L_x_14415:
        /* <DEDUP_REMOVED lines=22> */
.L_x_14424:
        /* <DEDUP_REMOVED lines=27> */
.L_x_14423:
[----:B------:R-:W-:Y:S01]  /*1010*/  BSSY B2, `(.L_x_14425) ;  /* 0x000001f000027945 */ /* 0x000fe20003800000 */
[----:B------:R-:W-:Y:S02]  /*1020*/  IMAD.MOV.U32 R23, RZ, RZ, R21 ;  /* 0x000000ffff177224 */ /* 0x000fe400078e0015 */
[----:B------:R-:W-:Y:S02]  /*1030*/  IMAD.MOV.U32 R24, RZ, RZ, R22 ;  /* 0x000000ffff187224 */ /* 0x000fe400078e0016 */
[----:B------:R-:W-:Y:S02]  /*1040*/  IMAD.MOV.U32 R30, RZ, RZ, R3 ;  /* 0x000000ffff1e7224 */ /* 0x000fe400078e0003 */
[----:B------:R-:W-:-:S07]  /*1050*/  IMAD.MOV.U32 R31, RZ, RZ, R2 ;  /* 0x000000ffff1f7224 */ /* 0x000fce00078e0002 */
.L_x_14426:
        /* <DEDUP_REMOVED lines=27> */
.L_x_14425:
        /* <DEDUP_REMOVED lines=17> */
.L_x_14422:
[----:B------:R-:W-:Y:S05]  /*1320*/  BSYNC B1 ;  /* 0x0000000000017941 */ /* 0x000fea0003800000 */
.L_x_14421:
        /* <DEDUP_REMOVED lines=21> */
.L_x_14430:
        /* <DEDUP_REMOVED lines=27> */
.L_x_14429:
[----:B------:R-:W-:Y:S01]  /*1630*/  BSSY B2, `(.L_x_14431) ;  /* 0x0000020000027945 */ /* 0x000fe20003800000 */
[--C-:B------:R-:W-:Y:S02]  /*1640*/  IMAD.MOV.U32 R29, RZ, RZ, R30.reuse ;  /* 0x000000ffff1d7224 */ /* 0x100fe400078e001e */
[----:B------:R-:W-:Y:S02]  /*1650*/  IMAD.MOV.U32 R27, RZ, RZ, R30 ;  /* 0x000000ffff1b7224 */ /* 0x000fe400078e001e */
[----:B------:R-:W-:Y:S02]  /*1660*/  IMAD.MOV.U32 R26, RZ, RZ, R20 ;  /* 0x000000ffff1a7224 */ /* 0x000fe400078e0014 */
[----:B------:R-:W-:Y:S02]  /*1670*/  IMAD.MOV.U32 R28, RZ, RZ, R3 ;  /* 0x000000ffff1c7224 */ /* 0x000fe400078e0003 */
[----:B------:R-:W-:-:S07]  /*1680*/  IMAD.MOV.U32 R30, RZ, RZ, R2 ;  /* 0x000000ffff1e7224 */ /* 0x000fce00078e0002 */
.L_x_14432:
        /* <DEDUP_REMOVED lines=27> */
.L_x_14431:
        /* <DEDUP_REMOVED lines=17> */
.L_x_14428:
[----:B------:R-:W-:Y:S05]  /*1950*/  BSYNC B1 ;  /* 0x0000000000017941 */ /* 0x000fea0003800000 */
.L_x_14427:
        /* <DEDUP_REMOVED lines=18> */
.L_x_14434:
        /* <DEDUP_REMOVED lines=27> */
.L_x_14433:
[----:B------:R-:W-:Y:S01]  /*1c30*/  BSSY B1, `(.L_x_14435) ;  /* 0x000001d000017945 */ /* 0x000fe20003800000 */
[----:B------:R-:W-:Y:S02]  /*1c40*/  IMAD.MOV.U32 R23, RZ, RZ, R26 ;  /* 0x000000ffff177224 */ /* 0x000fe400078e001a */
[----:B------:R-:W-:-:S07]  /*1c50*/  IMAD.MOV.U32 R22, RZ, RZ, R27 ;  /* 0x000000ffff167224 */ /* 0x000fce00078e001b */
.L_x_14436:
        /* <DEDUP_REMOVED lines=27> */
.L_x_14435:
        /* <DEDUP_REMOVED lines=18> */
.L_x_14406:
        /* <DEDUP_REMOVED lines=48> */
.L_x_14443:
        /* <DEDUP_REMOVED lines=141> */
.L_x_14442:
        /* <DEDUP_REMOVED lines=79> */
.L_x_14444:
[----:B------:R-:W-:-:S04]  /*2ff0*/  ISETP.NE.U32.AND P2, PT, RZ, UR6, PT ;  /* 0x00000006ff007c0c */ /* 0x000fc8000bf45070 */
[----:B------:R-:W-:-:S13]  /*3000*/  ISETP.NE.OR.EX P0, PT, RZ, UR7, P0, P2 ;  /* 0x00000007ff007c0c */ /* 0x000fda0008705720 */
[----:B------:R-:W-:Y:S05]  /*3010*/  @!P0 BRA `(.L_x_14440) ;  /* 0x0000000000ac8947 */ /* 0x000fea0003800000 */
.L_x_14441:
        /* <DEDUP_REMOVED lines=43> */
.L_x_14440:
        /* <DEDUP_REMOVED lines=61> */
.L_x_14439:
        /* <DEDUP_REMOVED lines=17> */
.L_x_14446:
        /* <DEDUP_REMOVED lines=27> */
.L_x_14445:
[----:B------:R-:W-:Y:S05]  /*3960*/  @!P0 BRA `(.L_x_14447) ;  /* 0x0000000000808947 */ /* 0x000fea0003800000 */
[----:B------:R-:W-:Y:S01]  /*3970*/  BSSY B2, `(.L_x_14447) ;  /* 0x000001f000027945 */ /* 0x000fe20003800000 */
[----:B------:R-:W-:Y:S02]  /*3980*/  IMAD.MOV.U32 R29, RZ, RZ, R21 ;  /* 0x000000ffff1d7224 */ /* 0x000fe400078e0015 */
[----:B------:R-:W-:Y:S02]  /*3990*/  IMAD.MOV.U32 R30, RZ, RZ, R17 ;  /* 0x000000ffff1e7224 */ /* 0x000fe400078e0011 */
[----:B------:R-:W-:Y:S02]  /*39a0*/  IMAD.MOV.U32 R25, RZ, RZ, R3 ;  /* 0x000000ffff197224 */ /* 0x000fe400078e0003 */
[----:B------:R-:W-:-:S07]  /*39b0*/  IMAD.MOV.U32 R27, RZ, RZ, R2 ;  /* 0x000000ffff1b7224 */ /* 0x000fce00078e0002 */
.L_x_14448:
        /* <DEDUP_REMOVED lines=27> */
.L_x_14447:
        /* <DEDUP_REMOVED lines=19> */
.L_x_14438:
[----:B------:R-:W-:Y:S05]  /*3ca0*/  BSYNC B1 ;  /* 0x0000000000017941 */ /* 0x000fea0003800000 */
.L_x_14437:
        /* <DEDUP_REMOVED lines=58> */
.L_x_14455:
        /* <DEDUP_REMOVED lines=141> */
.L_x_14454:
        /* <DEDUP_REMOVED lines=78> */
.L_x_14456:
[----:B------:R-:W-:-:S04]  /*4e00*/  ISETP.NE.U32.AND P2, PT, RZ, UR8, PT ;  /* 0x00000008ff007c0c */ /* 0x000fc8000bf45070 */
[----:B------:R-:W-:-:S13]  /*4e10*/  ISETP.NE.OR.EX P0, PT, RZ, UR9, P0, P2 ;  /* 0x00000009ff007c0c */ /* 0x000fda0008705720 */
[----:B------:R-:W-:Y:S05]  /*4e20*/  @!P0 BRA `(.L_x_14452) ;  /* 0x0000000000ac8947 */ /* 0x000fea0003800000 */
.L_x_14453:
        /* <DEDUP_REMOVED lines=43> */
.L_x_14452:
        /* <DEDUP_REMOVED lines=51> */
.L_x_14451:
        /* <DEDUP_REMOVED lines=17> */
.L_x_14458:
        /* <DEDUP_REMOVED lines=27> */
.L_x_14457:
[----:B------:R-:W-:Y:S05]  /*56d0*/  @!P0 BRA `(.L_x_14459) ;  /* 0x0000000000808947 */ /* 0x000fea0003800000 */
[----:B------:R-:W-:Y:S01]  /*56e0*/  BSSY B2, `(.L_x_14459) ;  /* 0x000001f000027945 */ /* 0x000fe20003800000 */
[----:B------:R-:W-:Y:S02]  /*56f0*/  IMAD.MOV.U32 R26, RZ, RZ, R16 ;  /* 0x000000ffff1a7224 */ /* 0x000fe400078e0010 */
[----:B------:R-:W-:Y:S02]  /*5700*/  IMAD.MOV.U32 R27, RZ, RZ, R17 ;  /* 0x000000ffff1b7224 */ /* 0x000fe400078e0011 */
[----:B------:R-:W-:Y:S02]  /*5710*/  IMAD.MOV.U32 R25, RZ, RZ, R3 ;  /* 0x000000ffff197224 */ /* 0x000fe400078e0003 */
[----:B------:R-:W-:-:S07]  /*5720*/  IMAD.MOV.U32 R24, RZ, RZ, R2 ;  /* 0x000000ffff187224 */ /* 0x000fce00078e0002 */
.L_x_14460:
        /* <DEDUP_REMOVED lines=27> */
.L_x_14459:
        /* <DEDUP_REMOVED lines=19> */
.L_x_14450:
[----:B------:R-:W-:Y:S05]  /*5a10*/  BSYNC B1 ;  /* 0x0000000000017941 */ /* 0x000fea0003800000 */
.L_x_14449:
        /* <DEDUP_REMOVED lines=55> */
.L_x_14467:
        /* <DEDUP_REMOVED lines=147> */
.L_x_14466:
        /* <DEDUP_REMOVED lines=78> */
.L_x_14468:
[----:B------:R-:W-:-:S04]  /*6ba0*/  ISETP.NE.U32.AND P2, PT, RZ, UR8, PT ;  /* 0x00000008ff007c0c */ /* 0x000fc8000bf45070 */
[----:B------:R-:W-:-:S13]  /*6bb0*/  ISETP.NE.OR.EX P0, PT, RZ, UR9, P0, P2 ;  /* 0x00000009ff007c0c */ /* 0x000fda0008705720 */
[----:B------:R-:W-:Y:S05]  /*6bc0*/  @!P0 BRA `(.L_x_14464) ;  /* 0x0000000000ac8947 */ /* 0x000fea0003800000 */
.L_x_14465:
        /* <DEDUP_REMOVED lines=43> */
.L_x_14464:
        /* <DEDUP_REMOVED lines=51> */
.L_x_14463:
        /* <DEDUP_REMOVED lines=17> */
.L_x_14470:
        /* <DEDUP_REMOVED lines=27> */
.L_x_14469:
[----:B------:R-:W-:Y:S05]  /*7470*/  @!P0 BRA `(.L_x_14471) ;  /* 0x0000000000808947 */ /* 0x000fea0003800000 */
[----:B------:R-:W-:Y:S01]  /*7480*/  BSSY B2, `(.L_x_14471) ;  /* 0x000001f000027945 */ /* 0x000fe20003800000 */
[----:B------:R-:W-:Y:S02]  /*7490*/  IMAD.MOV.U32 R23, RZ, RZ, R15 ;  /* 0x000000ffff177224 */ /* 0x000fe400078e000f */
[----:B------:R-:W-:Y:S02]  /*74a0*/  IMAD.MOV.U32 R25, RZ, RZ, R13 ;  /* 0x000000ffff197224 */ /* 0x000fe400078e000d */
[----:B------:R-:W-:Y:S02]  /*74b0*/  IMAD.MOV.U32 R21, RZ, RZ, R3 ;  /* 0x000000ffff157224 */ /* 0x000fe400078e0003 */
[----:B------:R-:W-:-:S07]  /*74c0*/  IMAD.MOV.U32 R24, RZ, RZ, R2 ;  /* 0x000000ffff187224 */ /* 0x000fce00078e0002 */
.L_x_14472:
        /* <DEDUP_REMOVED lines=27> */
.L_x_14471:
        /* <DEDUP_REMOVED lines=19> */
.L_x_14462:
[----:B------:R-:W-:Y:S05]  /*77b0*/  BSYNC B1 ;  /* 0x0000000000017941 */ /* 0x000fea0003800000 */
.L_x_14461:
        /* <DEDUP_REMOVED lines=52> */
.L_x_14477:
        /* <DEDUP_REMOVED lines=140> */
.L_x_14476:
        /* <DEDUP_REMOVED lines=78> */
.L_x_14478:
[----:B------:R-:W-:-:S04]  /*88a0*/  ISETP.NE.U32.AND P2, PT, RZ, UR8, PT ;  /* 0x00000008ff007c0c */ /* 0x000fc8000bf45070 */
[----:B------:R-:W-:-:S13]  /*88b0*/  ISETP.NE.OR.EX P0, PT, RZ, UR9, P0, P2 ;  /* 0x00000009ff007c0c */ /* 0x000fda0008705720 */
[----:B------:R-:W-:Y:S05]  /*88c0*/  @!P0 BRA `(.L_x_14474) ;  /* 0x0000000000ac8947 */ /* 0x000fea0003800000 */
.L_x_14475:
        /* <DEDUP_REMOVED lines=43> */
.L_x_14474:
        /* <DEDUP_REMOVED lines=51> */
.L_x_14473:
        /* <DEDUP_REMOVED lines=17> */
.L_x_14480:
        /* <DEDUP_REMOVED lines=27> */
.L_x_14479:
[----:B------:R-:W-:Y:S05]  /*9170*/  @!P0 BRA `(.L_x_14481) ;  /* 0x0000000000788947 */ /* 0x000fea0003800000 */
[----:B------:R-:W-:Y:S01]  /*9180*/  BSSY B1, `(.L_x_14481) ;  /* 0x000001d000017945 */ /* 0x000fe20003800000 */
[----:B------:R-:W-:Y:S02]  /*9190*/  IMAD.MOV.U32 R14, RZ, RZ, R11 ;  /* 0x000000ffff0e7224 */ /* 0x000fe400078e000b */
[----:B------:R-:W-:-:S07]  /*91a0*/  IMAD.MOV.U32 R16, RZ, RZ, R9 ;  /* 0x000000ffff107224 */ /* 0x000fce00078e0009 */
.L_x_14482:
        /* <DEDUP_REMOVED lines=27> */
.L_x_14481:
        /* <DEDUP_REMOVED lines=19> */
.L_x_14414:
[----:B------:R-:W-:Y:S05]  /*9490*/  BSYNC B0 ;  /* 0x0000000000007941 */ /* 0x000fea0003800000 */
.L_x_14405:
        /* <DEDUP_REMOVED lines=25> */
.L_x_14484:
[----:B------:R-:W-:Y:S05]  /*9630*/  BSYNC B0 ;  /* 0x0000000000007941 */ /* 0x000fea0003800000 */
.L_x_14483:
        /* <DEDUP_REMOVED lines=8> */
.L_x_14485:
        /* <DEDUP_REMOVED lines=12> */
.L_x_18623:


//--------------------- .text._ZN2at6native29vectorized_elementwise_kernelILi2EZZNS0_73_GLOBAL__N__c8866d80_35_SparseBinaryOpIntersectionKernel_cu_f5210f67_363642_sparse_binary_op_intersection_kernel_implINS2_18CUDAKernelLauncherENS2_36CUDAValueSelectionIntersectionKernelINS2_5MulOpEEElLl0EEEvRNS_6TensorERKS8_SB_RKSt6vectorIlSaIlEERKSt8optionalIS8_ESK_bbENKUlvE3_clEvEUllE_St5arrayIPcLm2EEEEviT0_T1_ --------------------------
	.section	.text._ZN2at6native29vectorized_elementwise_kernelILi2EZZNS0_73_GLOBAL__N__c8866d80_35_SparseBinaryOpIntersectionKernel_cu_f5210f67_363642_sparse_binary_op_intersection_kernel_implINS2_18CUDAKernelLauncherENS2_36CUDAValueSelectionIntersectionKernelINS2_5MulOpEEElLl0EEEvRNS_6TensorERKS8_SB_RKSt6vectorIlSaIlEERKSt8optionalIS8_ESK_bbENKUlvE3_clEvEUllE_St5arrayIPcLm2EEEEviT0_T1_,"ax",@progbits
	.align	128
        .global         _ZN2at6native29vectorized_elementwise_kernelILi2EZZNS0_73_GLOBAL__N__c8866d80_35_SparseBinaryOpIntersectionKernel_cu_f5210f67_363642_sparse_binary_op_intersection_kernel_implINS2_18CUDAKernelLauncherENS2_36CUDAValueSelectionIntersectionKernelINS2_5MulOpEEElLl0EEEvRNS_6TensorERKS8_SB_RKSt6vectorIlSaIlEERKSt8optionalIS8_ESK_bbENKUlvE3_clEvEUllE_St5arrayIPcLm2EEEEviT0_T1_
        .type           _ZN2at6native29vectorized_elementwise_kernelILi2EZZNS0_73_GLOBAL__N__c8866d80_35_SparseBinaryOpIntersectionKernel_cu_f5210f67_363642_sparse_binary_op_intersection_kernel_implINS2_18CUDAKernelLauncherENS2_36CUDAValueSelectionIntersectionKernelINS2_5MulOpEEElLl0EEEvRNS_6TensorERKS8_SB_RKSt6vectorIlSaIlEERKSt8optionalIS8_ESK_bbENKUlvE3_clEvEUllE_St5arrayIPcLm2EEEEviT0_T1_,@function
        .size           _ZN2at6native29vectorized_elementwise_kernelILi2EZZNS0_73_GLOBAL__N__c8866d80_35_SparseBinaryOpIntersectionKernel_cu_f5210f67_363642_sparse_binary_op_intersection_kernel_implINS2_18CUDAKernelLauncherENS2_36CUDAValueSelectionIntersectionKernelINS2_5MulOpEEElLl0EEEvRNS_6TensorERKS8_SB_RKSt6vectorIlSaIlEERKSt8optionalIS8_ESK_bbENKUlvE3_clEvEUllE_St5arrayIPcLm2EEEEviT0_T1_,(.L_x_18624 - _ZN2at6native29vectorized_elementwise_kernelILi2EZZNS0_73_GLOBAL__N__c8866d80_35_SparseBinaryOpIntersectionKernel_cu_f5210f67_363642_sparse_binary_op_intersection_kernel_implINS2_18CUDAKernelLauncherENS2_36CUDAValueSelectionIntersectionKernelINS2_5MulOpEEElLl0EEEvRNS_6TensorERKS8_SB_RKSt6vectorIlSaIlEERKSt8optionalIS8_ESK_bbENKUlvE3_clEvEUllE_St5arrayIPcLm2EEEEviT0_T1_)
        .other          _ZN2at6native29vectorized_elementwise_kernelILi2EZZNS0_73_GLOBAL__N__c8866d80_35_SparseBinaryOpIntersectionKernel_cu_f5210f67_363642_sparse_binary_op_intersection_kernel_implINS2_18CUDAKernelLauncherENS2_36CUDAValueSelectionIntersectionKernelINS2_5MulOpEEElLl0EEEvRNS_6TensorERKS8_SB_RKSt6vectorIlSaIlEERKSt8optionalIS8_ESK_bbENKUlvE3_clEvEUllE_St5arrayIPcLm2EEEEviT0_T1_,@"STO_CUDA_ENTRY STV_DEFAULT"
_ZN2at6native29vectorized_elementwise_kernelILi2EZZNS0_73_GLOBAL__N__c8866d80_35_SparseBinaryOpIntersectionKernel_cu_f5210f67_363642_sparse_binary_op_intersection_kernel_implINS2_18CUDAKernelLauncherENS2_36CUDAValueSelectionIntersectionKernelINS2_5MulOpEEElLl0EEEvRNS_6TensorERKS8_SB_RKSt6vectorIlSaIlEERKSt8optionalIS8_ESK_bbENKUlvE3_clEvEUllE_St5arrayIPcLm2EEEEviT0_T1_:
.text._ZN2at6native29vectorized_elementwise_kernelILi2EZZNS0_73_GLOBAL__N__c8866d80_35_SparseBinaryOpIntersectionKernel_cu_f5210f67_363642_sparse_binary_op_intersection_kernel_implINS2_18CUDAKernelLauncherENS2_36CUDAValueSelectionIntersectionKernelINS2_5MulOpEEElLl0EEEvRNS_6TensorERKS8_SB_RKSt6vectorIlSaIlEERKSt8optionalIS8_ESK_bbENKUlvE3_clEvEUllE_St5arrayIPcLm2EEEEviT0_T1_:
        /* <DEDUP_REMOVED lines=105> */
.L_x_14488:
[----:B------:R-:W-:Y:S01]  /*0690*/  BSSY B0, `(.L_x_14490) ;  /* 0x0000021000007945 */ /* 0x000fe20003800000 */
[----:B------:R-:W-:Y:S02]  /*06a0*/  IMAD.U32 R37, RZ, RZ, UR14 ;  /* 0x0000000eff257e24 */ /* 0x000fe4000f8e00ff */
[----:B------:R-:W-:Y:S02]  /*06b0*/  IMAD.U32 R36, RZ, RZ, UR15 ;  /* 0x0000000fff247e24 */ /* 0x000fe4000f8e00ff */
[----:B------:R-:W-:Y:S02]  /*06c0*/  IMAD.U32 R35, RZ, RZ, UR14 ;  /* 0x0000000eff237e24 */ /* 0x000fe4000f8e00ff */
[----:B------:R-:W-:Y:S02]  /*06d0*/  IMAD.U32 R34, RZ, RZ, UR15 ;  /* 0x0000000fff227e24 */ /* 0x000fe4000f8e00ff */
[----:B------:R-:W-:Y:S02]  /*06e0*/  IMAD.MOV.U32 R31, RZ, RZ, R32 ;  /* 0x000000ffff1f7224 */ /* 0x000fe400078e0020 */
[----:B------:R-:W-:-:S07]  /*06f0*/  IMAD.MOV.U32 R30, RZ, RZ, R33 ;  /* 0x000000ffff1e7224 */ /* 0x000fce00078e0021 */
.L_x_14491:
        /* <DEDUP_REMOVED lines=27> */
.L_x_14490:
        /* <DEDUP_REMOVED lines=8> */
.L_x_14493:
        /* <DEDUP_REMOVED lines=27> */
.L_x_14492:
        /* <DEDUP_REMOVED lines=28> */
.L_x_14495:
        /* <DEDUP_REMOVED lines=27> */
.L_x_14494:
[----:B------:R-:W-:Y:S01]  /*0e50*/  BSSY B0, `(.L_x_14496) ;  /* 0x0000021000007945 */ /* 0x000fe20003800000 */
[----:B------:R-:W-:Y:S01]  /*0e60*/  IMAD.MOV.U32 R34, RZ, RZ, R32 ;  /* 0x000000ffff227224 */ /* 0x000fe200078e0020 */
[----:B------:R-:W-:Y:S01]  /*0e70*/  MOV R31, UR8 ;  /* 0x00000008001f7c02 */ /* 0x000fe20008000f00 */
[----:B------:R-:W-:Y:S02]  /*0e80*/  IMAD.MOV.U32 R35, RZ, RZ, R33 ;  /* 0x000000ffff237224 */ /* 0x000fe400078e0021 */
[----:B------:R-:W-:Y:S02]  /*0e90*/  IMAD.U32 R30, RZ, RZ, UR9 ;  /* 0x00000009ff1e7e24 */ /* 0x000fe4000f8e00ff */
[----:B------:R-:W-:Y:S02]  /*0ea0*/  IMAD.U32 R28, RZ, RZ, UR8 ;  /* 0x00000008ff1c7e24 */ /* 0x000fe4000f8e00ff */
[----:B------:R-:W-:-:S07]  /*0eb0*/  IMAD.U32 R29, RZ, RZ, UR9 ;  /* 0x00000009ff1d7e24 */ /* 0x000fce000f8e00ff */
.L_x_14497:
        /* <DEDUP_REMOVED lines=27> */
.L_x_14496:
        /* <DEDUP_REMOVED lines=23> */
.L_x_14499:
        /* <DEDUP_REMOVED lines=27> */
.L_x_14498:
[----:B------:R-:W-:Y:S01]  /*1390*/  BSSY B0, `(.L_x_14500) ;  /* 0x0000021000007945 */ /* 0x000fe20003800000 */
[----:B------:R-:W-:Y:S01]  /*13a0*/  IMAD.MOV.U32 R38, RZ, RZ, R32 ;  /* 0x000000ffff267224 */ /* 0x000fe200078e0020 */
[----:B------:R-:W-:Y:S01]  /*13b0*/  MOV R35, R33 ;  /* 0x0000002100237202 */ /* 0x000fe20000000f00 */
[----:B------:R-:W-:Y:S02]  /*13c0*/  IMAD.U32 R34, RZ, RZ, UR8 ;  /* 0x00000008ff227e24 */ /* 0x000fe4000f8e00ff */
[----:B------:R-:W-:Y:S02]  /*13d0*/  IMAD.U32 R36, RZ, RZ, UR9 ;  /* 0x00000009ff247e24 */ /* 0x000fe4000f8e00ff */
[----:B------:R-:W-:Y:S02]  /*13e0*/  IMAD.U32 R30, RZ, RZ, UR8 ;  /* 0x00000008ff1e7e24 */ /* 0x000fe4000f8e00ff */
[----:B------:R-:W-:-:S07]  /*13f0*/  IMAD.U32 R24, RZ, RZ, UR9 ;  /* 0x00000009ff187e24 */ /* 0x000fce000f8e00ff */
.L_x_14501:
        /* <DEDUP_REMOVED lines=27> */
.L_x_14500:
        /* <DEDUP_REMOVED lines=28> */
.L_x_14503:
        /* <DEDUP_REMOVED lines=27> */
.L_x_14502:
[----:B------:R-:W-:Y:S01]  /*1920*/  BSSY B0, `(.L_x_14504) ;  /* 0x0000021000007945 */ /* 0x000fe20003800000 */
[----:B------:R-:W-:Y:S01]  /*1930*/  MOV R34, R32 ;  /* 0x0000002000227202 */ /* 0x000fe20000000f00 */
[----:B------:R-:W-:Y:S02]  /*1940*/  IMAD.MOV.U32 R35, RZ, RZ, R33 ;  /* 0x000000ffff237224 */ /* 0x000fe400078e0021 */
[----:B------:R-:W-:Y:S02]  /*1950*/  IMAD.U32 R30, RZ, RZ, UR8 ;  /* 0x00000008ff1e7e24 */ /* 0x000fe4000f8e00ff */
[----:B------:R-:W-:Y:S02]  /*1960*/  IMAD.U32 R31, RZ, RZ, UR9 ;  /* 0x00000009ff1f7e24 */ /* 0x000fe4000f8e00ff */
[----:B------:R-:W-:Y:S02]  /*1970*/  IMAD.U32 R29, RZ, RZ, UR8 ;  /* 0x00000008ff1d7e24 */ /* 0x000fe4000f8e00ff */
[----:B------:R-:W-:-:S07]  /*1980*/  IMAD.U32 R9, RZ, RZ, UR9 ;  /* 0x00000009ff097e24 */ /* 0x000fce000f8e00ff */
.L_x_14505:
        /* <DEDUP_REMOVED lines=27> */
.L_x_14504:
        /* <DEDUP_REMOVED lines=26> */
.L_x_14507:
        /* <DEDUP_REMOVED lines=27> */
.L_x_14506:
[----:B------:R-:W-:Y:S01]  /*1e90*/  BSSY B0, `(.L_x_14508) ;  /* 0x0000021000007945 */ /* 0x000fe20003800000 */
[----:B------:R-:W-:Y:S02]  /*1ea0*/  IMAD.MOV.U32 R31, RZ, RZ, R32 ;  /* 0x000000ffff1f7224 */ /* 0x000fe400078e0020 */
[----:B------:R-:W-:Y:S02]  /*1eb0*/  IMAD.MOV.U32 R30, RZ, RZ, R33 ;  /* 0x000000ffff1e7224 */ /* 0x000fe400078e0021 */
[----:B------:R-:W-:Y:S02]  /*1ec0*/  IMAD.U32 R27, RZ, RZ, UR8 ;  /* 0x00000008ff1b7e24 */ /* 0x000fe4000f8e00ff */
[----:B------:R-:W-:Y:S02]  /*1ed0*/  IMAD.U32 R29, RZ, RZ, UR9 ;  /* 0x00000009ff1d7e24 */ /* 0x000fe4000f8e00ff */
[----:B------:R-:W-:Y:S02]  /*1ee0*/  IMAD.U32 R25, RZ, RZ, UR8 ;  /* 0x00000008ff197e24 */ /* 0x000fe4000f8e00ff */
[----:B------:R-:W-:-:S07]  /*1ef0*/  IMAD.U32 R9, RZ, RZ, UR9 ;  /* 0x00000009ff097e24 */ /* 0x000fce000f8e00ff */
.L_x_14509:
        /* <DEDUP_REMOVED lines=27> */
.L_x_14508:
        /* <DEDUP_REMOVED lines=26> */
.L_x_14511:
        /* <DEDUP_REMOVED lines=27> */
.L_x_14510:
[----:B------:R-:W-:Y:S01]  /*2400*/  BSSY B0, `(.L_x_14512) ;  /* 0x0000021000007945 */ /* 0x000fe20003800000 */
[----:B------:R-:W-:Y:S01]  /*2410*/  IMAD.MOV.U32 R29, RZ, RZ, R32 ;  /* 0x000000ffff1d7224 */ /* 0x000fe200078e0020 */
[----:B------:R-:W-:Y:S01]  /*2420*/  MOV R27, UR9 ;  /* 0x00000009001b7c02 */ /* 0x000fe20008000f00 */
[----:B------:R-:W-:Y:S02]  /*2430*/  IMAD.MOV.U32 R28, RZ, RZ, R33 ;  /* 0x000000ffff1c7224 */ /* 0x000fe400078e0021 */
[----:B------:R-:W-:Y:S02]  /*2440*/  IMAD.U32 R24, RZ, RZ, UR8 ;  /* 0x00000008ff187e24 */ /* 0x000fe4000f8e00ff */
[----:B------:R-:W-:Y:S02]  /*2450*/  IMAD.U32 R26, RZ, RZ, UR9 ;  /* 0x00000009ff1a7e24 */ /* 0x000fe4000f8e00ff */
[----:B------:R-:W-:-:S07]  /*2460*/  IMAD.U32 R25, RZ, RZ, UR8 ;  /* 0x00000008ff197e24 */ /* 0x000fce000f8e00ff */
.L_x_14513:
        /* <DEDUP_REMOVED lines=27> */
.L_x_14512:
        /* <DEDUP_REMOVED lines=26> */
.L_x_14515:
        /* <DEDUP_REMOVED lines=27> */
.L_x_14514:
[----:B------:R-:W-:Y:S01]  /*2970*/  BSSY B0, `(.L_x_14516) ;  /* 0x0000021000007945 */ /* 0x000fe20003800000 */
[----:B------:R-:W-:Y:S01]  /*2980*/  IMAD.MOV.U32 R27, RZ, RZ, R32 ;  /* 0x000000ffff1b7224 */ /* 0x000fe200078e0020 */
[----:B------:R-:W-:Y:S01]  /*2990*/  MOV R23, UR8 ;  /* 0x0000000800177c02 */ /* 0x000fe20008000f00 */
[----:B------:R-:W-:Y:S02]  /*29a0*/  IMAD.MOV.U32 R26, RZ, RZ, R33 ;  /* 0x000000ffff1a7224 */ /* 0x000fe400078e0021 */
[----:B------:R-:W-:Y:S02]  /*29b0*/  IMAD.U32 R22, RZ, RZ, UR8 ;  /* 0x00000008ff167e24 */ /* 0x000fe4000f8e00ff */
[----:B------:R-:W-:Y:S02]  /*29c0*/  IMAD.U32 R24, RZ, RZ, UR9 ;  /* 0x00000009ff187e24 */ /* 0x000fe4000f8e00ff */
[----:B------:R-:W-:-:S07]  /*29d0*/  IMAD.U32 R25, RZ, RZ, UR9 ;  /* 0x00000009ff197e24 */ /* 0x000fce000f8e00ff */
.L_x_14517:
        /* <DEDUP_REMOVED lines=27> */
.L_x_14516:
        /* <DEDUP_REMOVED lines=26> */
.L_x_14519:
        /* <DEDUP_REMOVED lines=27> */
.L_x_14518:
[----:B------:R-:W-:Y:S01]  /*2ee0*/  BSSY B0, `(.L_x_14520) ;  /* 0x000001d000007945 */ /* 0x000fe20003800000 */
[----:B------:R-:W-:Y:S02]  /*2ef0*/  IMAD.U32 R19, RZ, RZ, UR8 ;  /* 0x00000008ff137e24 */ /* 0x000fe4000f8e00ff */
[----:B------:R-:W-:-:S07]  /*2f00*/  IMAD.U32 R22, RZ, RZ, UR9 ;  /* 0x00000009ff167e24 */ /* 0x000fce000f8e00ff */
.L_x_14521:
        /* <DEDUP_REMOVED lines=27> */
.L_x_14520:
        /* <DEDUP_REMOVED lines=15> */
.L_x_14487:
        /* <DEDUP_REMOVED lines=45> */
.L_x_14526:
        /* <DEDUP_REMOVED lines=140> */
.L_x_14525:
        /* <DEDUP_REMOVED lines=79> */
.L_x_14527:
[----:B------:R-:W-:-:S04]  /*4230*/  ISETP.NE.U32.AND P2, PT, R2, RZ, PT ;  /* 0x000000ff0200720c */ /* 0x000fc80003f45070 */
[----:B------:R-:W-:-:S13]  /*4240*/  ISETP.NE.OR.EX P0, PT, R3, RZ, P0, P2 ;  /* 0x000000ff0300720c */ /* 0x000fda0000705720 */
[----:B------:R-:W-:Y:S05]  /*4250*/  @!P0 BRA `(.L_x_14523) ;  /* 0x0000000000b08947 */ /* 0x000fea0003800000 */
.L_x_14524:
        /* <DEDUP_REMOVED lines=44> */
.L_x_14523:
        /* <DEDUP_REMOVED lines=50> */
.L_x_14522:
        /* <DEDUP_REMOVED lines=21> */
.L_x_14529:
        /* <DEDUP_REMOVED lines=27> */
.L_x_14528:
        /* <DEDUP_REMOVED lines=9> */
.L_x_14531:
        /* <DEDUP_REMOVED lines=27> */
.L_x_14530:
        /* <DEDUP_REMOVED lines=54> */
.L_x_14536:
        /* <DEDUP_REMOVED lines=142> */
.L_x_14535:
        /* <DEDUP_REMOVED lines=79> */
.L_x_14537:
[----:B------:R-:W-:-:S04]  /*5eb0*/  ISETP.NE.U32.AND P3, PT, R41, RZ, PT ;  /* 0x000000ff2900720c */ /* 0x000fc80003f65070 */
[----:B------:R-:W-:-:S13]  /*5ec0*/  ISETP.NE.OR.EX P0, PT, R40, RZ, P0, P3 ;  /* 0x000000ff2800720c */ /* 0x000fda0000705730 */
[----:B------:R-:W-:Y:S05]  /*5ed0*/  @!P0 BRA `(.L_x_14533) ;  /* 0x0000000000b48947 */ /* 0x000fea0003800000 */
.L_x_14534:
        /* <DEDUP_REMOVED lines=45> */
.L_x_14533:
        /* <DEDUP_REMOVED lines=51> */
.L_x_14532:
        /* <DEDUP_REMOVED lines=15> */
.L_x_14539:
        /* <DEDUP_REMOVED lines=27> */
.L_x_14538:
        /* <DEDUP_REMOVED lines=8> */
.L_x_14541:
        /* <DEDUP_REMOVED lines=27> */
.L_x_14540:
        /* <DEDUP_REMOVED lines=54> */
.L_x_14546:
        /* <DEDUP_REMOVED lines=142> */
.L_x_14545:
        /* <DEDUP_REMOVED lines=79> */
.L_x_14547:
[----:B------:R-:W-:-:S04]  /*7ae0*/  ISETP.NE.U32.AND P3, PT, R41, RZ, PT ;  /* 0x000000ff2900720c */ /* 0x000fc80003f65070 */
[----:B------:R-:W-:-:S13]  /*7af0*/  ISETP.NE.OR.EX P0, PT, R40, RZ, P0, P3 ;  /* 0x000000ff2800720c */ /* 0x000fda0000705730 */
[----:B------:R-:W-:Y:S05]  /*7b00*/  @!P0 BRA `(.L_x_14543) ;  /* 0x0000000000b48947 */ /* 0x000fea0003800000 */
.L_x_14544:
        /* <DEDUP_REMOVED lines=45> */
.L_x_14543:
        /* <DEDUP_REMOVED lines=52> */
.L_x_14542:
        /* <DEDUP_REMOVED lines=15> */
.L_x_14549:
        /* <DEDUP_REMOVED lines=27> */
.L_x_14548:
        /* <DEDUP_REMOVED lines=8> */
.L_x_14551:
        /* <DEDUP_REMOVED lines=27> */
.L_x_14550:
        /* <DEDUP_REMOVED lines=50> */
.L_x_14556:
        /* <DEDUP_REMOVED lines=141> */
.L_x_14555:
        /* <DEDUP_REMOVED lines=79> */
.L_x_14557:
[----:B------:R-:W-:-:S04]  /*96d0*/  ISETP.NE.U32.AND P3, PT, R7, RZ, PT ;  /* 0x000000ff0700720c */ /* 0x000fc80003f65070 */
[----:B------:R-:W-:-:S13]  /*96e0*/  ISETP.NE.OR.EX P0, PT, R6, RZ, P0, P3 ;  /* 0x000000ff0600720c */ /* 0x000fda0000705730 */
[----:B------:R-:W-:Y:S05]  /*96f0*/  @!P0 BRA `(.L_x_14553) ;  /* 0x0000000000b48947 */ /* 0x000fea0003800000 */
.L_x_14554:
        /* <DEDUP_REMOVED lines=45> */
.L_x_14553:
        /* <DEDUP_REMOVED lines=51> */
.L_x_14552:
        /* <DEDUP_REMOVED lines=15> */
.L_x_14559:
        /* <DEDUP_REMOVED lines=27> */
.L_x_14558:
        /* <DEDUP_REMOVED lines=8> */
.L_x_14561:
        /* <DEDUP_REMOVED lines=27> */
.L_x_14560:
        /* <DEDUP_REMOVED lines=51> */
.L_x_14566:
        /* <DEDUP_REMOVED lines=139> */
.L_x_14565:
        /* <DEDUP_REMOVED lines=79> */
.L_x_14567:
[----:B------:R-:W-:-:S04]  /*b2a0*/  ISETP.NE.U32.AND P3, PT, R40, RZ, PT ;  /* 0x000000ff2800720c */ /* 0x000fc80003f65070 */
[----:B------:R-:W-:-:S13]  /*b2b0*/  ISETP.NE.OR.EX P0, PT, R42, RZ, P0, P3 ;  /* 0x000000ff2a00720c */ /* 0x000fda0000705730 */
[----:B------:R-:W-:Y:S05]  /*b2c0*/  @!P0 BRA `(.L_x_14563) ;  /* 0x0000000000b48947 */ /* 0x000fea0003800000 */
.L_x_14564:
        /* <DEDUP_REMOVED lines=45> */
.L_x_14563:
        /* <DEDUP_REMOVED lines=51> */
.L_x_14562:
        /* <DEDUP_REMOVED lines=14> */
.L_x_14569:
        /* <DEDUP_REMOVED lines=27> */
.L_x_14568:
        /* <DEDUP_REMOVED lines=8> */
.L_x_14571:
        /* <DEDUP_REMOVED lines=27> */
.L_x_14570:
        /* <DEDUP_REMOVED lines=51> */
.L_x_14576:
        /* <DEDUP_REMOVED lines=141> */
.L_x_14575:
        /* <DEDUP_REMOVED lines=79> */
.L_x_14577:
[----:B------:R-:W-:-:S04]  /*ce80*/  ISETP.NE.U32.AND P3, PT, R7, RZ, PT ;  /* 0x000000ff0700720c */ /* 0x000fc80003f65070 */
[----:B------:R-:W-:-:S13]  /*ce90*/  ISETP.NE.OR.EX P0, PT, R6, RZ, P0, P3 ;  /* 0x000000ff0600720c */ /* 0x000fda0000705730 */
[----:B------:R-:W-:Y:S05]  /*cea0*/  @!P0 BRA `(.L_x_14573) ;  /* 0x0000000000b48947 */ /* 0x000fea0003800000 */
.L_x_14574:
        /* <DEDUP_REMOVED lines=45> */
.L_x_14573:
        /* <DEDUP_REMOVED lines=51> */
.L_x_14572:
        /* <DEDUP_REMOVED lines=14> */
.L_x_14579:
        /* <DEDUP_REMOVED lines=27> */
.L_x_14578:
        /* <DEDUP_REMOVED lines=8> */
.L_x_14581:
        /* <DEDUP_REMOVED lines=27> */
.L_x_14580:
        /* <DEDUP_REMOVED lines=51> */
.L_x_14586:
        /* <DEDUP_REMOVED lines=146> */
.L_x_14585:
        /* <DEDUP_REMOVED lines=79> */
.L_x_14587:
[----:B------:R-:W-:-:S04]  /*eab0*/  ISETP.NE.U32.AND P3, PT, R6, RZ, PT ;  /* 0x000000ff0600720c */ /* 0x000fc80003f65070 */
[----:B------:R-:W-:-:S13]  /*eac0*/  ISETP.NE.OR.EX P0, PT, R40, RZ, P0, P3 ;  /* 0x000000ff2800720c */ /* 0x000fda0000705730 */
[----:B------:R-:W-:Y:S05]  /*ead0*/  @!P0 BRA `(.L_x_14583) ;  /* 0x0000000000b48947 */ /* 0x000fea0003800000 */
.L_x_14584:
        /* <DEDUP_REMOVED lines=45> */
.L_x_14583:
        /* <DEDUP_REMOVED lines=50> */
.L_x_14582:
        /* <DEDUP_REMOVED lines=14> */
.L_x_14589:
        /* <DEDUP_REMOVED lines=27> */
.L_x_14588:
        /* <DEDUP_REMOVED lines=8> */
.L_x_14591:
        /* <DEDUP_REMOVED lines=27> */
.L_x_14590:
        /* <DEDUP_REMOVED lines=51> */
.L_x_14596:
        /* <DEDUP_REMOVED lines=139> */
.L_x_14595:
        /* <DEDUP_REMOVED lines=77> */
.L_x_14597:
[----:B------:R-:W-:-:S04]  /*10640*/  ISETP.NE.U32.AND P1, PT, R6, RZ, PT ;  /* 0x000000ff0600720c */ /* 0x000fc80003f25070 */
[----:B------:R-:W-:-:S13]  /*10650*/  ISETP.NE.OR.EX P0, PT, R40, RZ, P0, P1 ;  /* 0x000000ff2800720c */ /* 0x000fda0000705710 */
[----:B------:R-:W-:Y:S05]  /*10660*/  @!P0 BRA `(.L_x_14593) ;  /* 0x0000000000ac8947 */ /* 0x000fea0003800000 */
.L_x_14594:
        /* <DEDUP_REMOVED lines=43> */
.L_x_14593:
        /* <DEDUP_REMOVED lines=50> */
.L_x_14592:
        /* <DEDUP_REMOVED lines=14> */
.L_x_14599:
        /* <DEDUP_REMOVED lines=27> */
.L_x_14598:
[----:B------:R-:W-:Y:S05]  /*10ed0*/  @!P2 BRA `(.L_x_14600) ;  /* 0x000000000078a947 */ /* 0x000fea0003800000 */
[----:B------:R-:W-:Y:S01]  /*10ee0*/  BSSY B0, `(.L_x_14600) ;  /* 0x000001d000007945 */ /* 0x000fe20003800000 */
[----:B------:R-:W-:Y:S02]  /*10ef0*/  IMAD.U32 R11, RZ, RZ, UR16 ;  /* 0x00000010ff0b7e24 */ /* 0x000fe4000f8e00ff */
[----:B------:R-:W-:-:S07]  /*10f00*/  IMAD.U32 R9, RZ, RZ, UR17 ;  /* 0x00000011ff097e24 */ /* 0x000fce000f8e00ff */
.L_x_14601:
        /* <DEDUP_REMOVED lines=27> */
.L_x_14600:
        /* <DEDUP_REMOVED lines=14> */
.L_x_14489:
        /* <DEDUP_REMOVED lines=9> */
.L_x_14486:
        /* <DEDUP_REMOVED lines=90> */
.L_x_14607:
        /* <DEDUP_REMOVED lines=27> */
.L_x_14606:
        /* <DEDUP_REMOVED lines=9> */
.L_x_14609:
        /* <DEDUP_REMOVED lines=27> */
.L_x_14608:
        /* <DEDUP_REMOVED lines=17> */
.L_x_14605:
[----:B------:R-:W-:Y:S05]  /*11cd0*/  BSYNC B1 ;  /* 0x0000000000017941 */ /* 0x000fea0003800000 */
.L_x_14604:
        /* <DEDUP_REMOVED lines=26> */
.L_x_14613:
        /* <DEDUP_REMOVED lines=27> */
.L_x_14612:
[----:B------:R-:W-:Y:S02]  /*12030*/  ULDC UR8, c[0x0][0x248] ;  /* 0x0000920000087ab9 */ /* 0x000fe40000000800 */
[----:B------:R-:W-:Y:S01]  /*12040*/  IMAD.U32 R32, RZ, RZ, UR8 ;  /* 0x00000008ff207e24 */ /* 0x000fe2000f8e00ff */
[----:B------:R-:W-:Y:S06]  /*12050*/  @!P0 BRA `(.L_x_14614) ;  /* 0x00000000007c8947 */ /* 0x000fec0003800000 */
[----:B------:R-:W-:Y:S01]  /*12060*/  BSSY B2, `(.L_x_14614) ;  /* 0x000001e000027945 */ /* 0x000fe20003800000 */
[----:B------:R-:W-:Y:S02]  /*12070*/  IMAD.MOV.U32 R34, RZ, RZ, R33 ;  /* 0x000000ffff227224 */ /* 0x000fe400078e0021 */
[----:B------:R-:W-:Y:S02]  /*12080*/  IMAD.U32 R35, RZ, RZ, UR8 ;  /* 0x00000008ff237e24 */ /* 0x000fe4000f8e00ff */
[----:B------:R-:W-:-:S07]  /*12090*/  IMAD.U32 R32, RZ, RZ, UR8 ;  /* 0x00000008ff207e24 */ /* 0x000fce000f8e00ff */
.L_x_14615:
        /* <DEDUP_REMOVED lines=27> */
.L_x_14614:
        /* <DEDUP_REMOVED lines=17> */
.L_x_14611:
[----:B------:R-:W-:Y:S05]  /*12360*/  BSYNC B1 ;  /* 0x0000000000017941 */ /* 0x000fea0003800000 */
.L_x_14610:
        /* <DEDUP_REMOVED lines=26> */
.L_x_14619:
        /* <DEDUP_REMOVED lines=27> */
.L_x_14618:
[----:B------:R-:W-:Y:S01]  /*126c0*/  IMAD.U32 R33, RZ, RZ, UR13 ;  /* 0x0000000dff217e24 */ /* 0x000fe2000f8e00ff */
[----:B------:R-:W-:Y:S06]  /*126d0*/  @!P0 BRA `(.L_x_14620) ;  /* 0x0000000000808947 */ /* 0x000fec0003800000 */
[----:B------:R-:W-:Y:S01]  /*126e0*/  BSSY B2, `(.L_x_14620) ;  /* 0x000001f000027945 */ /* 0x000fe20003800000 */
[----:B------:R-:W-:Y:S01]  /*126f0*/  IMAD.U32 R35, RZ, RZ, UR12 ;  /* 0x0000000cff237e24 */ /* 0x000fe2000f8e00ff */
[----:B------:R-:W-:Y:S01]  /*12700*/  MOV R33, UR13 ;  /* 0x0000000d00217c02 */ /* 0x000fe20008000f00 */
[----:B------:R-:W-:Y:S02]  /*12710*/  IMAD.U32 R34, RZ, RZ, UR13 ;  /* 0x0000000dff227e24 */ /* 0x000fe4000f8e00ff */
[----:B------:R-:W-:-:S07]  /*12720*/  IMAD.U32 R30, RZ, RZ, UR12 ;  /* 0x0000000cff1e7e24 */ /* 0x000fce000f8e00ff */
.L_x_14621:
        /* <DEDUP_REMOVED lines=27> */
.L_x_14620:
        /* <DEDUP_REMOVED lines=17> */
.L_x_14617:
[----:B------:R-:W-:Y:S05]  /*129f0*/  BSYNC B1 ;  /* 0x0000000000017941 */ /* 0x000fea0003800000 */
.L_x_14616:
        /* <DEDUP_REMOVED lines=25> */
.L_x_14625:
        /* <DEDUP_REMOVED lines=27> */
.L_x_14624:
[----:B------:R-:W-:Y:S05]  /*12d40*/  @!P0 BRA `(.L_x_14626) ;  /* 0x0000000000808947 */ /* 0x000fea0003800000 */
[----:B------:R-:W-:Y:S01]  /*12d50*/  BSSY B2, `(.L_x_14626) ;  /* 0x000001f000027945 */ /* 0x000fe20003800000 */
[----:B------:R-:W-:Y:S01]  /*12d60*/  IMAD.U32 R37, RZ, RZ, UR12 ;  /* 0x0000000cff257e24 */ /* 0x000fe2000f8e00ff */
[----:B------:R-:W-:Y:S01]  /*12d70*/  MOV R29, UR12 ;  /* 0x0000000c001d7c02 */ /* 0x000fe20008000f00 */
[----:B------:R-:W-:Y:S02]  /*12d80*/  IMAD.U32 R38, RZ, RZ, UR13 ;  /* 0x0000000dff267e24 */ /* 0x000fe4000f8e00ff */
[----:B------:R-:W-:-:S07]  /*12d90*/  IMAD.U32 R27, RZ, RZ, UR13 ;  /* 0x0000000dff1b7e24 */ /* 0x000fce000f8e00ff */
.L_x_14627:
        /* <DEDUP_REMOVED lines=27> */
.L_x_14626:
        /* <DEDUP_REMOVED lines=17> */
.L_x_14623:
[----:B------:R-:W-:Y:S05]  /*13060*/  BSYNC B1 ;  /* 0x0000000000017941 */ /* 0x000fea0003800000 */
.L_x_14622:
        /* <DEDUP_REMOVED lines=25> */
.L_x_14631:
        /* <DEDUP_REMOVED lines=27> */
.L_x_14630:
[----:B------:R-:W-:Y:S05]  /*133b0*/  @!P0 BRA `(.L_x_14632) ;  /* 0x0000000000808947 */ /* 0x000fea0003800000 */
[----:B------:R-:W-:Y:S01]  /*133c0*/  BSSY B2, `(.L_x_14632) ;  /* 0x000001f000027945 */ /* 0x000fe20003800000 */
[----:B------:R-:W-:Y:S01]  /*133d0*/  IMAD.U32 R37, RZ, RZ, UR12 ;  /* 0x0000000cff257e24 */ /* 0x000fe2000f8e00ff */
[----:B------:R-:W-:Y:S01]  /*133e0*/  MOV R36, UR13 ;  /* 0x0000000d00247c02 */ /* 0x000fe20008000f00 */
[----:B------:R-:W-:Y:S02]  /*133f0*/  IMAD.U32 R27, RZ, RZ, UR12 ;  /* 0x0000000cff1b7e24 */ /* 0x000fe4000f8e00ff */
[----:B------:R-:W-:-:S07]  /*13400*/  IMAD.U32 R20, RZ, RZ, UR13 ;  /* 0x0000000dff147e24 */ /* 0x000fce000f8e00ff */
.L_x_14633:
        /* <DEDUP_REMOVED lines=27> */
.L_x_14632:
        /* <DEDUP_REMOVED lines=17> */
.L_x_14629:
[----:B------:R-:W-:Y:S05]  /*136d0*/  BSYNC B1 ;  /* 0x0000000000017941 */ /* 0x000fea0003800000 */
.L_x_14628:
        /* <DEDUP_REMOVED lines=25> */
.L_x_14637:
        /* <DEDUP_REMOVED lines=27> */
.L_x_14636:
[----:B------:R-:W-:Y:S05]  /*13a20*/  @!P0 BRA `(.L_x_14638) ;  /* 0x0000000000808947 */ /* 0x000fea0003800000 */
[----:B------:R-:W-:Y:S01]  /*13a30*/  BSSY B2, `(.L_x_14638) ;  /* 0x000001f000027945 */ /* 0x000fe20003800000 */
[----:B------:R-:W-:Y:S01]  /*13a40*/  MOV R35, UR12 ;  /* 0x0000000c00237c02 */ /* 0x000fe20008000f00 */
[----:B------:R-:W-:Y:S02]  /*13a50*/  IMAD.U32 R32, RZ, RZ, UR13 ;  /* 0x0000000dff207e24 */ /* 0x000fe4000f8e00ff */
[----:B------:R-:W-:Y:S02]  /*13a60*/  IMAD.U32 R25, RZ, RZ, UR12 ;  /* 0x0000000cff197e24 */ /* 0x000fe4000f8e00ff */
[----:B------:R-:W-:-:S07]  /*13a70*/  IMAD.U32 R20, RZ, RZ, UR13 ;  /* 0x0000000dff147e24 */ /* 0x000fce000f8e00ff */
.L_x_14639:
        /* <DEDUP_REMOVED lines=27> */
.L_x_14638:
        /* <DEDUP_REMOVED lines=17> */
.L_x_14635:
[----:B------:R-:W-:Y:S05]  /*13d40*/  BSYNC B1 ;  /* 0x0000000000017941 */ /* 0x000fea0003800000 */
.L_x_14634:
        /* <DEDUP_REMOVED lines=25> */
.L_x_14643:
        /* <DEDUP_REMOVED lines=27> */
.L_x_14642:
[----:B------:R-:W-:Y:S05]  /*14090*/  @!P0 BRA `(.L_x_14644) ;  /* 0x0000000000808947 */ /* 0x000fea0003800000 */
[----:B------:R-:W-:Y:S01]  /*140a0*/  BSSY B2, `(.L_x_14644) ;  /* 0x000001f000027945 */ /* 0x000fe20003800000 */
[----:B------:R-:W-:Y:S02]  /*140b0*/  IMAD.U32 R33, RZ, RZ, UR12 ;  /* 0x0000000cff217e24 */ /* 0x000fe4000f8e00ff */
[----:B------:R-:W-:Y:S02]  /*140c0*/  IMAD.U32 R30, RZ, RZ, UR13 ;  /* 0x0000000dff1e7e24 */ /* 0x000fe4000f8e00ff */
[----:B------:R-:W-:Y:S02]  /*140d0*/  IMAD.U32 R23, RZ, RZ, UR12 ;  /* 0x0000000cff177e24 */ /* 0x000fe4000f8e00ff */
[----:B------:R-:W-:-:S07]  /*140e0*/  IMAD.U32 R20, RZ, RZ, UR13 ;  /* 0x0000000dff147e24 */ /* 0x000fce000f8e00ff */
.L_x_14645:
        /* <DEDUP_REMOVED lines=27> */
.L_x_14644:
        /* <DEDUP_REMOVED lines=17> */
.L_x_14641:
[----:B------:R-:W-:Y:S05]  /*143b0*/  BSYNC B1 ;  /* 0x0000000000017941 */ /* 0x000fea0003800000 */
.L_x_14640:
        /* <DEDUP_REMOVED lines=24> */
.L_x_14648:
        /* <DEDUP_REMOVED lines=27> */
.L_x_14647:
[----:B------:R-:W-:Y:S05]  /*146f0*/  @!P0 BRA `(.L_x_14649) ;  /* 0x0000000000788947 */ /* 0x000fea0003800000 */
[----:B------:R-:W-:Y:S01]  /*14700*/  BSSY B1, `(.L_x_14649) ;  /* 0x000001d000017945 */ /* 0x000fe20003800000 */
[----:B------:R-:W-:Y:S02]  /*14710*/  IMAD.U32 R17, RZ, RZ, UR12 ;  /* 0x0000000cff117e24 */ /* 0x000fe4000f8e00ff */
[----:B------:R-:W-:-:S07]  /*14720*/  IMAD.U32 R13, RZ, RZ, UR13 ;  /* 0x0000000dff0d7e24 */ /* 0x000fce000f8e00ff */
.L_x_14650:
        /* <DEDUP_REMOVED lines=27> */
.L_x_14649:
        /* <DEDUP_REMOVED lines=18> */
.L_x_14603:
        /* <DEDUP_REMOVED lines=47> */
.L_x_14657:
        /* <DEDUP_REMOVED lines=141> */
.L_x_14656:
        /* <DEDUP_REMOVED lines=79> */
.L_x_14658:
[----:B------:R-:W-:-:S04]  /*15ab0*/  ISETP.NE.U32.AND P2, PT, R3, RZ, PT ;  /* 0x000000ff0300720c */ /* 0x000fc80003f45070 */
[----:B------:R-:W-:-:S13]  /*15ac0*/  ISETP.NE.OR.EX P0, PT, R19, RZ, P0, P2 ;  /* 0x000000ff1300720c */ /* 0x000fda0000705720 */
[----:B------:R-:W-:Y:S05]  /*15ad0*/  @!P0 BRA `(.L_x_14654) ;  /* 0x0000000000b48947 */ /* 0x000fea0003800000 */
.L_x_14655:
        /* <DEDUP_REMOVED lines=45> */
.L_x_14654:
        /* <DEDUP_REMOVED lines=54> */
.L_x_14653:
        /* <DEDUP_REMOVED lines=16> */
.L_x_14660:
        /* <DEDUP_REMOVED lines=27> */
.L_x_14659:
[----:B------:R-:W-:Y:S05]  /*163c0*/  @!P0 BRA `(.L_x_14661) ;  /* 0x0000000000788947 */ /* 0x000fea0003800000 */
[----:B------:R-:W-:Y:S01]  /*163d0*/  BSSY B2, `(.L_x_14661) ;  /* 0x000001d000027945 */ /* 0x000fe20003800000 */
[----:B------:R-:W-:Y:S01]  /*163e0*/  MOV R29, R23 ;  /* 0x00000017001d7202 */ /* 0x000fe20000000f00 */
[----:B------:R-:W-:-:S07]  /*163f0*/  IMAD.MOV.U32 R30, RZ, RZ, R26 ;  /* 0x000000ffff1e7224 */ /* 0x000fce00078e001a */
.L_x_14662:
        /* <DEDUP_REMOVED lines=27> */
.L_x_14661:
        /* <DEDUP_REMOVED lines=19> */
.L_x_14652:
[----:B------:R-:W-:Y:S05]  /*166e0*/  BSYNC B1 ;  /* 0x0000000000017941 */ /* 0x000fea0003800000 */
.L_x_14651:
        /* <DEDUP_REMOVED lines=48> */
.L_x_14669:
        /* <DEDUP_REMOVED lines=139> */
.L_x_14668:
        /* <DEDUP_REMOVED lines=78> */
.L_x_14670:
[----:B------:R-:W-:-:S04]  /*17780*/  ISETP.NE.U32.AND P2, PT, R42, RZ, PT ;  /* 0x000000ff2a00720c */ /* 0x000fc80003f45070 */
[----:B------:R-:W-:-:S13]  /*17790*/  ISETP.NE.OR.EX P0, PT, R43, RZ, P0, P2 ;  /* 0x000000ff2b00720c */ /* 0x000fda0000705720 */
[----:B------:R-:W-:Y:S05]  /*177a0*/  @!P0 BRA `(.L_x_14666) ;  /* 0x0000000000ac8947 */ /* 0x000fea0003800000 */
.L_x_14667:
        /* <DEDUP_REMOVED lines=43> */
.L_x_14666:
        /* <DEDUP_REMOVED lines=52> */
.L_x_14665:
        /* <DEDUP_REMOVED lines=16> */
.L_x_14672:
        /* <DEDUP_REMOVED lines=27> */
.L_x_14671:
[----:B------:R-:W-:Y:S05]  /*18050*/  @!P0 BRA `(.L_x_14673) ;  /* 0x0000000000788947 */ /* 0x000fea0003800000 */
[----:B------:R-:W-:Y:S01]  /*18060*/  BSSY B2, `(.L_x_14673) ;  /* 0x000001d000027945 */ /* 0x000fe20003800000 */
[----:B------:R-:W-:Y:S02]  /*18070*/  IMAD.MOV.U32 R28, RZ, RZ, R23 ;  /* 0x000000ffff1c7224 */ /* 0x000fe400078e0017 */
[----:B------:R-:W-:-:S07]  /*18080*/  IMAD.MOV.U32 R29, RZ, RZ, R22 ;  /* 0x000000ffff1d7224 */ /* 0x000fce00078e0016 */
.L_x_14674:
        /* <DEDUP_REMOVED lines=27> */
.L_x_14673:
        /* <DEDUP_REMOVED lines=19> */
.L_x_14664:
[----:B------:R-:W-:Y:S05]  /*18370*/  BSYNC B1 ;  /* 0x0000000000017941 */ /* 0x000fea0003800000 */
.L_x_14663:
        /* <DEDUP_REMOVED lines=48> */
.L_x_14681:
        /* <DEDUP_REMOVED lines=139> */
.L_x_14680:
        /* <DEDUP_REMOVED lines=77> */
.L_x_14682:
[----:B------:R-:W-:-:S04]  /*19400*/  ISETP.NE.U32.AND P2, PT, R16, RZ, PT ;  /* 0x000000ff1000720c */ /* 0x000fc80003f45070 */
[----:B------:R-:W-:-:S13]  /*19410*/  ISETP.NE.OR.EX P0, PT, R23, RZ, P0, P2 ;  /* 0x000000ff1700720c */ /* 0x000fda0000705720 */
[----:B------:R-:W-:Y:S05]  /*19420*/  @!P0 BRA `(.L_x_14678) ;  /* 0x0000000000b48947 */ /* 0x000fea0003800000 */
.L_x_14679:
        /* <DEDUP_REMOVED lines=45> */
.L_x_14678:
        /* <DEDUP_REMOVED lines=47> */
.L_x_14677:
        /* <DEDUP_REMOVED lines=16> */
.L_x_14684:
        /* <DEDUP_REMOVED lines=27> */
.L_x_14683:
[----:B------:R-:W-:Y:S05]  /*19ca0*/  @!P0 BRA `(.L_x_14685) ;  /* 0x00000000007c8947 */ /* 0x000fea0003800000 */
[----:B------:R-:W-:Y:S01]  /*19cb0*/  BSSY B2, `(.L_x_14685) ;  /* 0x000001e000027945 */ /* 0x000fe20003800000 */
[----:B------:R-:W-:Y:S02]  /*19cc0*/  IMAD.MOV.U32 R35, RZ, RZ, R27 ;  /* 0x000000ffff237224 */ /* 0x000fe400078e001b */
[----:B------:R-:W-:Y:S02]  /*19cd0*/  IMAD.MOV.U32 R32, RZ, RZ, R22 ;  /* 0x000000ffff207224 */ /* 0x000fe400078e0016 */
[----:B------:R-:W-:-:S07]  /*19ce0*/  IMAD.MOV.U32 R33, RZ, RZ, R23 ;  /* 0x000000ffff217224 */ /* 0x000fce00078e0017 */
.L_x_14686:
        /* <DEDUP_REMOVED lines=27> */
.L_x_14685:
        /* <DEDUP_REMOVED lines=19> */
.L_x_14676:
[----:B------:R-:W-:Y:S05]  /*19fd0*/  BSYNC B1 ;  /* 0x0000000000017941 */ /* 0x000fea0003800000 */
.L_x_14675:
        /* <DEDUP_REMOVED lines=49> */
.L_x_14693:
        /* <DEDUP_REMOVED lines=141> */
.L_x_14692:
        /* <DEDUP_REMOVED lines=79> */
.L_x_14694:
[----:B------:R-:W-:-:S04]  /*1b0b0*/  ISETP.NE.U32.AND P2, PT, R42, RZ, PT ;  /* 0x000000ff2a00720c */ /* 0x000fc80003f45070 */
[----:B------:R-:W-:-:S13]  /*1b0c0*/  ISETP.NE.OR.EX P0, PT, R43, RZ, P0, P2 ;  /* 0x000000ff2b00720c */ /* 0x000fda0000705720 */
[----:B------:R-:W-:Y:S05]  /*1b0d0*/  @!P0 BRA `(.L_x_14690) ;  /* 0x0000000000b48947 */ /* 0x000fea0003800000 */
.L_x_14691:
        /* <DEDUP_REMOVED lines=45> */
.L_x_14690:
        /* <DEDUP_REMOVED lines=47> */
.L_x_14689:
        /* <DEDUP_REMOVED lines=16> */
.L_x_14696:
        /* <DEDUP_REMOVED lines=27> */
.L_x_14695:
[----:B------:R-:W-:Y:S05]  /*1b950*/  @!P0 BRA `(.L_x_14697) ;  /* 0x0000000000808947 */ /* 0x000fea0003800000 */
[----:B------:R-:W-:Y:S01]  /*1b960*/  BSSY B2, `(.L_x_14697) ;  /* 0x000001f000027945 */ /* 0x000fe20003800000 */
[----:B------:R-:W-:Y:S01]  /*1b970*/  IMAD.U32 R31, RZ, RZ, UR10 ;  /* 0x0000000aff1f7e24 */ /* 0x000fe2000f8e00ff */
[----:B------:R-:W-:Y:S01]  /*1b980*/  MOV R32, UR11 ;  /* 0x0000000b00207c02 */ /* 0x000fe20008000f00 */
[----:B------:R-:W-:Y:S02]  /*1b990*/  IMAD.U32 R23, RZ, RZ, UR10 ;  /* 0x0000000aff177e24 */ /* 0x000fe4000f8e00ff */
[----:B------:R-:W-:-:S07]  /*1b9a0*/  IMAD.U32 R21, RZ, RZ, UR11 ;  /* 0x0000000bff157e24 */ /* 0x000fce000f8e00ff */
.L_x_14698:
        /* <DEDUP_REMOVED lines=27> */
.L_x_14697:
        /* <DEDUP_REMOVED lines=19> */
.L_x_14688:
[----:B------:R-:W-:Y:S05]  /*1bc90*/  BSYNC B1 ;  /* 0x0000000000017941 */ /* 0x000fea0003800000 */
.L_x_14687:
        /* <DEDUP_REMOVED lines=48> */
.L_x_14705:
        /* <DEDUP_REMOVED lines=142> */
.L_x_14704:
        /* <DEDUP_REMOVED lines=79> */
.L_x_14706:
[----:B------:R-:W-:-:S04]  /*1cd70*/  ISETP.NE.U32.AND P2, PT, R39, RZ, PT ;  /* 0x000000ff2700720c */ /* 0x000fc80003f45070 */
[----:B------:R-:W-:-:S13]  /*1cd80*/  ISETP.NE.OR.EX P0, PT, R38, RZ, P0, P2 ;  /* 0x000000ff2600720c */ /* 0x000fda0000705720 */
[----:B------:R-:W-:Y:S05]  /*1cd90*/  @!P0 BRA `(.L_x_14702) ;  /* 0x0000000000b48947 */ /* 0x000fea0003800000 */
.L_x_14703:
        /* <DEDUP_REMOVED lines=45> */
.L_x_14702:
        /* <DEDUP_REMOVED lines=48> */
.L_x_14701:
        /* <DEDUP_REMOVED lines=16> */
.L_x_14708:
        /* <DEDUP_REMOVED lines=27> */
.L_x_14707:
[----:B------:R-:W-:Y:S05]  /*1d620*/  @!P0 BRA `(.L_x_14709) ;  /* 0x0000000000808947 */ /* 0x000fea0003800000 */
[----:B------:R-:W-:Y:S01]  /*1d630*/  BSSY B2, `(.L_x_14709) ;  /* 0x000001f000027945 */ /* 0x000fe20003800000 */
[----:B------:R-:W-:Y:S01]  /*1d640*/  IMAD.U32 R29, RZ, RZ, UR10 ;  /* 0x0000000aff1d7e24 */ /* 0x000fe2000f8e00ff */
[----:B------:R-:W-:Y:S01]  /*1d650*/  MOV R19, UR11 ;  /* 0x0000000b00137c02 */ /* 0x000fe20008000f00 */
[----:B------:R-:W-:Y:S02]  /*1d660*/  IMAD.U32 R30, RZ, RZ, UR11 ;  /* 0x0000000bff1e7e24 */ /* 0x000fe4000f8e00ff */
[----:B------:R-:W-:-:S07]  /*1d670*/  IMAD.U32 R21, RZ, RZ, UR10 ;  /* 0x0000000aff157e24 */ /* 0x000fce000f8e00ff */
.L_x_14710:
        /* <DEDUP_REMOVED lines=27> */
.L_x_14709:
        /* <DEDUP_REMOVED lines=19> */
.L_x_14700:
[----:B------:R-:W-:Y:S05]  /*1d960*/  BSYNC B1 ;  /* 0x0000000000017941 */ /* 0x000fea0003800000 */
.L_x_14699:
        /* <DEDUP_REMOVED lines=48> */
.L_x_14717:
        /* <DEDUP_REMOVED lines=142> */
.L_x_14716:
        /* <DEDUP_REMOVED lines=77> */
.L_x_14718:
[----:B------:R-:W-:-:S04]  /*1ea20*/  ISETP.NE.U32.AND P2, PT, R38, RZ, PT ;  /* 0x000000ff2600720c */ /* 0x000fc80003f45070 */
[----:B------:R-:W-:-:S13]  /*1ea30*/  ISETP.NE.OR.EX P0, PT, R42, RZ, P0, P2 ;  /* 0x000000ff2a00720c */ /* 0x000fda0000705720 */
[----:B------:R-:W-:Y:S05]  /*1ea40*/  @!P0 BRA `(.L_x_14714) ;  /* 0x0000000000b08947 */ /* 0x000fea0003800000 */
.L_x_14715:
        /* <DEDUP_REMOVED lines=44> */
.L_x_14714:
        /* <DEDUP_REMOVED lines=48> */
.L_x_14713:
        /* <DEDUP_REMOVED lines=16> */
.L_x_14720:
        /* <DEDUP_REMOVED lines=27> */
.L_x_14719:
[----:B------:R-:W-:Y:S05]  /*1f2c0*/  @!P0 BRA `(.L_x_14721) ;  /* 0x0000000000808947 */ /* 0x000fea0003800000 */
[----:B------:R-:W-:Y:S01]  /*1f2d0*/  BSSY B2, `(.L_x_14721) ;  /* 0x000001f000027945 */ /* 0x000fe20003800000 */
[----:B------:R-:W-:Y:S01]  /*1f2e0*/  IMAD.U32 R27, RZ, RZ, UR10 ;  /* 0x0000000aff1b7e24 */ /* 0x000fe2000f8e00ff */
[----:B------:R-:W-:Y:S01]  /*1f2f0*/  MOV R19, UR10 ;  /* 0x0000000a00137c02 */ /* 0x000fe20008000f00 */
[----:B------:R-:W-:Y:S02]  /*1f300*/  IMAD.U32 R28, RZ, RZ, UR11 ;  /* 0x0000000bff1c7e24 */ /* 0x000fe4000f8e00ff */
[----:B------:R-:W-:-:S07]  /*1f310*/  IMAD.U32 R17, RZ, RZ, UR11 ;  /* 0x0000000bff117e24 */ /* 0x000fce000f8e00ff */
.L_x_14722:
        /* <DEDUP_REMOVED lines=27> */
.L_x_14721:
        /* <DEDUP_REMOVED lines=19> */
.L_x_14712:
[----:B------:R-:W-:Y:S05]  /*1f600*/  BSYNC B1 ;  /* 0x0000000000017941 */ /* 0x000fea0003800000 */
.L_x_14711:
        /* <DEDUP_REMOVED lines=48> */
.L_x_14729:
        /* <DEDUP_REMOVED lines=141> */
.L_x_14728:
        /* <DEDUP_REMOVED lines=77> */
.L_x_14730:
[----:B------:R-:W-:-:S04]  /*206b0*/  ISETP.NE.U32.AND P2, PT, R38, RZ, PT ;  /* 0x000000ff2600720c */ /* 0x000fc80003f45070 */
[----:B------:R-:W-:-:S13]  /*206c0*/  ISETP.NE.OR.EX P0, PT, R41, RZ, P0, P2 ;  /* 0x000000ff2900720c */ /* 0x000fda0000705720 */
[----:B------:R-:W-:Y:S05]  /*206d0*/  @!P0 BRA `(.L_x_14726) ;  /* 0x0000000000ac8947 */ /* 0x000fea0003800000 */
.L_x_14727:
        /* <DEDUP_REMOVED lines=43> */
.L_x_14726:
        /* <DEDUP_REMOVED lines=48> */
.L_x_14725:
        /* <DEDUP_REMOVED lines=16> */
.L_x_14732:
        /* <DEDUP_REMOVED lines=27> */
.L_x_14731:
[----:B------:R-:W-:Y:S05]  /*20f40*/  @!P0 BRA `(.L_x_14733) ;  /* 0x0000000000808947 */ /* 0x000fea0003800000 */
[----:B------:R-:W-:Y:S01]  /*20f50*/  BSSY B2, `(.L_x_14733) ;  /* 0x000001f000027945 */ /* 0x000fe20003800000 */
[----:B------:R-:W-:Y:S01]  /*20f60*/  IMAD.U32 R25, RZ, RZ, UR10 ;  /* 0x0000000aff197e24 */ /* 0x000fe2000f8e00ff */
[----:B------:R-:W-:Y:S01]  /*20f70*/  MOV R15, UR11 ;  /* 0x0000000b000f7c02 */ /* 0x000fe20008000f00 */
[----:B------:R-:W-:Y:S02]  /*20f80*/  IMAD.U32 R26, RZ, RZ, UR11 ;  /* 0x0000000bff1a7e24 */ /* 0x000fe4000f8e00ff */
[----:B------:R-:W-:-:S07]  /*20f90*/  IMAD.U32 R17, RZ, RZ, UR10 ;  /* 0x0000000aff117e24 */ /* 0x000fce000f8e00ff */
.L_x_14734:
        /* <DEDUP_REMOVED lines=27> */
.L_x_14733:
        /* <DEDUP_REMOVED lines=19> */
.L_x_14724:
[----:B------:R-:W-:Y:S05]  /*21280*/  BSYNC B1 ;  /* 0x0000000000017941 */ /* 0x000fea0003800000 */
.L_x_14723:
        /* <DEDUP_REMOVED lines=47> */
.L_x_14739:
        /* <DEDUP_REMOVED lines=144> */
.L_x_14738:
        /* <DEDUP_REMOVED lines=79> */
.L_x_14740:
[----:B------:R-:W-:-:S04]  /*22370*/  ISETP.NE.U32.AND P2, PT, R8, RZ, PT ;  /* 0x000000ff0800720c */ /* 0x000fc80003f45070 */
[----:B------:R-:W-:-:S13]  /*22380*/  ISETP.NE.OR.EX P0, PT, R40, RZ, P0, P2 ;  /* 0x000000ff2800720c */ /* 0x000fda0000705720 */
[----:B------:R-:W-:Y:S05]  /*22390*/  @!P0 BRA `(.L_x_14736) ;  /* 0x0000000000b48947 */ /* 0x000fea0003800000 */
.L_x_14737:
        /* <DEDUP_REMOVED lines=45> */
.L_x_14736:
        /* <DEDUP_REMOVED lines=48> */
.L_x_14735:
        /* <DEDUP_REMOVED lines=16> */
.L_x_14742:
        /* <DEDUP_REMOVED lines=27> */
.L_x_14741:
[----:B------:R-:W-:Y:S05]  /*22c20*/  @!P0 BRA `(.L_x_14743) ;  /* 0x0000000000808947 */ /* 0x000fea0003800000 */
[----:B------:R-:W-:Y:S01]  /*22c30*/  BSSY B1, `(.L_x_14743) ;  /* 0x000001f000017945 */ /* 0x000fe20003800000 */
[----:B------:R-:W-:Y:S01]  /*22c40*/  IMAD.U32 R21, RZ, RZ, UR10 ;  /* 0x0000000aff157e24 */ /* 0x000fe2000f8e00ff */
[----:B------:R-:W-:Y:S01]  /*22c50*/  MOV R11, UR11 ;  /* 0x0000000b000b7c02 */ /* 0x000fe20008000f00 */
[----:B------:R-:W-:Y:S02]  /*22c60*/  IMAD.U32 R23, RZ, RZ, UR11 ;  /* 0x0000000bff177e24 */ /* 0x000fe4000f8e00ff */
[----:B------:R-:W-:-:S07]  /*22c70*/  IMAD.U32 R15, RZ, RZ, UR10 ;  /* 0x0000000aff0f7e24 */ /* 0x000fce000f8e00ff */
.L_x_14744:
        /* <DEDUP_REMOVED lines=27> */
.L_x_14743:
        /* <DEDUP_REMOVED lines=19> */
.L_x_14646:
[----:B------:R-:W-:Y:S05]  /*22f60*/  BSYNC B0 ;  /* 0x0000000000007941 */ /* 0x000fea0003800000 */
.L_x_14602:
        /* <DEDUP_REMOVED lines=23> */
.L_x_14747:
[----:B------:R-:W-:-:S13]  /*230e0*/  ISETP.GE.AND P0, PT, R7, R2, PT ;  /* 0x000000020700720c */ /* 0x000fda0003f06270 */
[----:B------:R-:W-:Y:S05]  /*230f0*/  @P0 BRA `(.L_x_14749) ;  /* 0x0000000000300947 */ /* 0x000fea0003800000 */
[----:B0-----:R-:W0:Y:S01]  /*23100*/  LDC.64 R4, c[0x0][0x270] ;  /* 0x00009c00ff047b82 */ /* 0x001e220000000a00 */
[----:B------:R-:W-:Y:S02]  /*23110*/  IMAD.IADD R3, R0, 0x1, R7 ;  /* 0x0000000100037824 */ /* 0x000fe400078e0207 */
[----:B------:R-:W-:Y:S02]  /*23120*/  VIADD R7, R7, 0x80 ;  /* 0x0000008007077836 */ /* 0x000fe40000000000 */
[----:B0-----:R-:W-:-:S05]  /*23130*/  IMAD.WIDE.U32 R4, R3, 0x8, R4 ;  /* 0x0000000803047825 */ /* 0x001fca00078e0004 */
[----:B------:R1:W-:Y:S02]  /*23140*/  STG.E.64 desc[UR6][R4.64], RZ ;  /* 0x000000ff04007986 */ /* 0x0003e4000c101b06 */
.L_x_14748:
[----:B------:R-:W-:-:S13]  /*23150*/  ISETP.GE.AND P0, PT, R7, R2, PT ;  /* 0x000000020700720c */ /* 0x000fda0003f06270 */
[----:B------:R-:W-:Y:S05]  /*23160*/  @P0 BRA `(.L_x_14750) ;  /* 0x0000000000340947 */ /* 0x000fea0003800000 */
[----:B01----:R-:W0:Y:S01]  /*23170*/  LDC.64 R4, c[0x0][0x270] ;  /* 0x00009c00ff047b82 */ /* 0x003e220000000a00 */
[----:B------:R-:W-:Y:S02]  /*23180*/  IMAD.IADD R3, R0, 0x1, R7 ;  /* 0x0000000100037824 */ /* 0x000fe400078e0207 */
[----:B------:R-:W-:Y:S02]  /*23190*/  VIADD R7, R7, 0x80 ;  /* 0x0000008007077836 */ /* 0x000fe40000000000 */
[----:B0-----:R-:W-:-:S05]  /*231a0*/  IMAD.WIDE.U32 R4, R3, 0x8, R4 ;  /* 0x0000000803047825 */ /* 0x001fca00078e0004 */
[----:B------:R1:W-:Y:S02]  /*231b0*/  STG.E.64 desc[UR6][R4.64], RZ ;  /* 0x000000ff04007986 */ /* 0x0003e4000c101b06 */
.L_x_14749:
        /* <DEDUP_REMOVED lines=8> */
.L_x_14750:
[----:B------:R-:W-:Y:S05]  /*23240*/  BSYNC B1 ;  /* 0x0000000000017941 */ /* 0x000fea0003800000 */
.L_x_14746:
[----:B------:R-:W-:-:S13]  /*23250*/  ISETP.GE.AND P0, PT, R7, R2, PT ;  /* 0x000000020700720c */ /* 0x000fda0003f06270 */
[----:B012---:R-:W0:Y:S01]  /*23260*/  @!P0 LDC.64 R4, c[0x0][0x270] ;  /* 0x00009c00ff048b82 */ /* 0x007e220000000a00 */
[----:B------:R-:W-:Y:S02]  /*23270*/  @!P0 IMAD.IADD R3, R0, 0x1, R7 ;  /* 0x0000000100038824 */ /* 0x000fe400078e0207 */
[----:B------:R-:W-:Y:S02]  /*23280*/  @!P0 VIADD R7, R7, 0x80 ;  /* 0x0000008007078836 */ /* 0x000fe40000000000 */
[----:B0-----:R-:W-:-:S05]  /*23290*/  @!P0 IMAD.WIDE.U32 R4, R3, 0x8, R4 ;  /* 0x0000000803048825 */ /* 0x001fca00078e0004 */
[----:B------:R2:W-:Y:S02]  /*232a0*/  @!P0 STG.E.64 desc[UR6][R4.64], RZ ;  /* 0x000000ff04008986 */ /* 0x0005e4000c101b06 */
.L_x_14751:
[----:B------:R-:W-:Y:S05]  /*232b0*/  BSYNC B0 ;  /* 0x0000000000007941 */ /* 0x000fea0003800000 */
.L_x_14745:
        /* <DEDUP_REMOVED lines=8> */
.L_x_14752:
        /* <DEDUP_REMOVED lines=12> */
.L_x_18624:


//--------------------- .text._ZN2at6native29vectorized_elementwise_kernelILi4EZZNS0_73_GLOBAL__N__c8866d80_35_SparseBinaryOpIntersectionKernel_cu_f5210f67_363642_sparse_binary_op_intersection_kernel_implINS2_18CUDAKernelLauncherENS2_36CUDAValueSelectionIntersectionKernelINS2_5MulOpEEElLl0EEEvRNS_6TensorERKS8_SB_RKSt6vectorIlSaIlEERKSt8optionalIS8_ESK_bbENKUlvE3_clEvEUllE_St5arrayIPcLm2EEEEviT0_T1_ --------------------------
	.section	.text._ZN2at6native29vectorized_elementwise_kernelILi4EZZNS0_73_GLOBAL__N__c8866d80_35_SparseBinaryOpIntersectionKernel_cu_f5210f67_363642_sparse_binary_op_intersection_kernel_implINS2_18CUDAKernelLauncherENS2_36CUDAValueSelectionIntersectionKernelINS2_5MulOpEEElLl0EEEvRNS_6TensorERKS8_SB_RKSt6vectorIlSaIlEERKSt8optionalIS8_ESK_bbENKUlvE3_clEvEUllE_St5arrayIPcLm2EEEEviT0_T1_,"ax",@progbits
	.align	128
        .global         _ZN2at6native29vectorized_elementwise_kernelILi4EZZNS0_73_GLOBAL__N__c8866d80_35_SparseBinaryOpIntersectionKernel_cu_f5210f67_363642_sparse_binary_op_intersection_kernel_implINS2_18CUDAKernelLauncherENS2_36CUDAValueSelectionIntersectionKernelINS2_5MulOpEEElLl0EEEvRNS_6TensorERKS8_SB_RKSt6vectorIlSaIlEERKSt8optionalIS8_ESK_bbENKUlvE3_clEvEUllE_St5arrayIPcLm2EEEEviT0_T1_
        .type           _ZN2at6native29vectorized_elementwise_kernelILi4EZZNS0_73_GLOBAL__N__c8866d80_35_SparseBinaryOpIntersectionKernel_cu_f5210f67_363642_sparse_binary_op_intersection_kernel_implINS2_18CUDAKernelLauncherENS2_36CUDAValueSelectionIntersectionKernelINS2_5MulOpEEElLl0EEEvRNS_6TensorERKS8_SB_RKSt6vectorIlSaIlEERKSt8optionalIS8_ESK_bbENKUlvE3_clEvEUllE_St5arrayIPcLm2EEEEviT0_T1_,@function
        .size           _ZN2at6native29vectorized_elementwise_kernelILi4EZZNS0_73_GLOBAL__N__c8866d80_35_SparseBinaryOpIntersectionKernel_cu_f5210f67_363642_sparse_binary_op_intersection_kernel_implINS2_18CUDAKernelLauncherENS2_36CUDAValueSelectionIntersectionKernelINS2_5MulOpEEElLl0EEEvRNS_6TensorERKS8_SB_RKSt6vectorIlSaIlEERKSt8optionalIS8_ESK_bbENKUlvE3_clEvEUllE_St5arrayIPcLm2EEEEviT0_T1_,(.L_x_18625 - _ZN2at6native29vectorized_elementwise_kernelILi4EZZNS0_73_GLOBAL__N__c8866d80_35_SparseBinaryOpIntersectionKernel_cu_f5210f67_363642_sparse_binary_op_intersection_kernel_implINS2_18CUDAKernelLauncherENS2_36CUDAValueSelectionIntersectionKernelINS2_5MulOpEEElLl0EEEvRNS_6TensorERKS8_SB_RKSt6vectorIlSaIlEERKSt8optionalIS8_ESK_bbENKUlvE3_clEvEUllE_St5arrayIPcLm2EEEEviT0_T1_)
        .other          _ZN2at6native29vectorized_elementwise_kernelILi4EZZNS0_73_GLOBAL__N__c8866d80_35_SparseBinaryOpIntersectionKernel_cu_f5210f67_363642_sparse_binary_op_intersection_kernel_implINS2_18CUDAKernelLauncherENS2_36CUDAValueSelectionIntersectionKernelINS2_5MulOpEEElLl0EEEvRNS_6TensorERKS8_SB_RKSt6vectorIlSaIlEERKSt8optionalIS8_ESK_bbENKUlvE3_clEvEUllE_St5arrayIPcLm2EEEEviT0_T1_,@"STO_CUDA_ENTRY STV_DEFAULT"
_ZN2at6native29vectorized_elementwise_kernelILi4EZZNS0_73_GLOBAL__N__c8866d80_35_SparseBinaryOpIntersectionKernel_cu_f5210f67_363642_sparse_binary_op_intersection_kernel_implINS2_18CUDAKernelLauncherENS2_36CUDAValueSelectionIntersectionKernelINS2_5MulOpEEElLl0EEEvRNS_6TensorERKS8_SB_RKSt6vectorIlSaIlEERKSt8optionalIS8_ESK_bbENKUlvE3_clEvEUllE_St5arrayIPcLm2EEEEviT0_T1_:
.text._ZN2at6native29vectorized_elementwise_kernelILi4EZZNS0_73_GLOBAL__N__c8866d80_35_SparseBinaryOpIntersectionKernel_cu_f5210f67_363642_sparse_binary_op_intersection_kernel_implINS2_18CUDAKernelLauncherENS2_36CUDAValueSelectionIntersectionKernelINS2_5MulOpEEElLl0EEEvRNS_6TensorERKS8_SB_RKSt6vectorIlSaIlEERKSt8optionalIS8_ESK_bbENKUlvE3_clEvEUllE_St5arrayIPcLm2EEEEviT0_T1_:
        /* <DEDUP_REMOVED lines=105> */
.L_x_14755:
[----:B------:R-:W-:Y:S01]  /*0690*/  BSSY B0, `(.L_x_14757) ;  /* 0x0000021000007945 */ /* 0x000fe20003800000 */
[----:B------:R-:W-:Y:S02]  /*06a0*/  IMAD.U32 R37, RZ, RZ, UR14 ;  /* 0x0000000eff257e24 */ /* 0x000fe4000f8e00ff */
[----:B------:R-:W-:Y:S02]  /*06b0*/  IMAD.U32 R36, RZ, RZ, UR15 ;  /* 0x0000000fff247e24 */ /* 0x000fe4000f8e00ff */
[----:B------:R-:W-:Y:S02]  /*06c0*/  IMAD.U32 R35, RZ, RZ, UR14 ;  /* 0x0000000eff237e24 */ /* 0x000fe4000f8e00ff */
[----:B------:R-:W-:Y:S02]  /*06d0*/  IMAD.U32 R34, RZ, RZ, UR15 ;  /* 0x0000000fff227e24 */ /* 0x000fe4000f8e00ff */
[----:B------:R-:W-:Y:S02]  /*06e0*/  IMAD.MOV.U32 R31, RZ, RZ, R32 ;  /* 0x000000ffff1f7224 */ /* 0x000fe400078e0020 */
[----:B------:R-:W-:-:S07]  /*06f0*/  IMAD.MOV.U32 R30, RZ, RZ, R33 ;  /* 0x000000ffff1e7224 */ /* 0x000fce00078e0021 */
.L_x_14758:
        /* <DEDUP_REMOVED lines=27> */
.L_x_14757:
        /* <DEDUP_REMOVED lines=8> */
.L_x_14760:
        /* <DEDUP_REMOVED lines=27> */
.L_x_14759:
        /* <DEDUP_REMOVED lines=28> */
.L_x_14762:
        /* <DEDUP_REMOVED lines=27> */
.L_x_14761:
[----:B------:R-:W-:Y:S01]  /*0e50*/  BSSY B0, `(.L_x_14763) ;  /* 0x0000021000007945 */ /* 0x000fe20003800000 */
[----:B------:R-:W-:Y:S01]  /*0e60*/  IMAD.MOV.U32 R34, RZ, RZ, R32 ;  /* 0x000000ffff227224 */ /* 0x000fe200078e0020 */
[----:B------:R-:W-:Y:S01]  /*0e70*/  MOV R31, UR8 ;  /* 0x00000008001f7c02 */ /* 0x000fe20008000f00 */
[----:B------:R-:W-:Y:S02]  /*0e80*/  IMAD.MOV.U32 R35, RZ, RZ, R33 ;  /* 0x000000ffff237224 */ /* 0x000fe400078e0021 */
[----:B------:R-:W-:Y:S02]  /*0e90*/  IMAD.U32 R30, RZ, RZ, UR9 ;  /* 0x00000009ff1e7e24 */ /* 0x000fe4000f8e00ff */
[----:B------:R-:W-:Y:S02]  /*0ea0*/  IMAD.U32 R28, RZ, RZ, UR8 ;  /* 0x00000008ff1c7e24 */ /* 0x000fe4000f8e00ff */
[----:B------:R-:W-:-:S07]  /*0eb0*/  IMAD.U32 R29, RZ, RZ, UR9 ;  /* 0x00000009ff1d7e24 */ /* 0x000fce000f8e00ff */
.L_x_14764:
        /* <DEDUP_REMOVED lines=27> */
.L_x_14763:
        /* <DEDUP_REMOVED lines=23> */
.L_x_14766:
        /* <DEDUP_REMOVED lines=27> */
.L_x_14765:
[----:B------:R-:W-:Y:S01]  /*1390*/  BSSY B0, `(.L_x_14767) ;  /* 0x0000021000007945 */ /* 0x000fe20003800000 */
[----:B------:R-:W-:Y:S01]  /*13a0*/  IMAD.MOV.U32 R38, RZ, RZ, R32 ;  /* 0x000000ffff267224 */ /* 0x000fe200078e0020 */
[----:B------:R-:W-:Y:S01]  /*13b0*/  MOV R35, R33 ;  /* 0x0000002100237202 */ /* 0x000fe20000000f00 */
[----:B------:R-:W-:Y:S02]  /*13c0*/  IMAD.U32 R34, RZ, RZ, UR8 ;  /* 0x00000008ff227e24 */ /* 0x000fe4000f8e00ff */
[----:B------:R-:W-:Y:S02]  /*13d0*/  IMAD.U32 R36, RZ, RZ, UR9 ;  /* 0x00000009ff247e24 */ /* 0x000fe4000f8e00ff */
[----:B------:R-:W-:Y:S02]  /*13e0*/  IMAD.U32 R30, RZ, RZ, UR8 ;  /* 0x00000008ff1e7e24 */ /* 0x000fe4000f8e00ff */
[----:B------:R-:W-:-:S07]  /*13f0*/  IMAD.U32 R24, RZ, RZ, UR9 ;  /* 0x00000009ff187e24 */ /* 0x000fce000f8e00ff */
.L_x_14768:
        /* <DEDUP_REMOVED lines=27> */
.L_x_14767:
        /* <DEDUP_REMOVED lines=28> */
.L_x_14770:
        /* <DEDUP_REMOVED lines=27> */
.L_x_14769:
[----:B------:R-:W-:Y:S01]  /*1920*/  BSSY B0, `(.L_x_14771) ;  /* 0x0000021000007945 */ /* 0x000fe20003800000 */
[----:B------:R-:W-:Y:S01]  /*1930*/  MOV R34, R32 ;  /* 0x0000002000227202 */ /* 0x000fe20000000f00 */
[----:B------:R-:W-:Y:S02]  /*1940*/  IMAD.MOV.U32 R35, RZ, RZ, R33 ;  /* 0x000000ffff237224 */ /* 0x000fe400078e0021 */
[----:B------:R-:W-:Y:S02]  /*1950*/  IMAD.U32 R30, RZ, RZ, UR8 ;  /* 0x00000008ff1e7e24 */ /* 0x000fe4000f8e00ff */
[----:B------:R-:W-:Y:S02]  /*1960*/  IMAD.U32 R31, RZ, RZ, UR9 ;  /* 0x00000009ff1f7e24 */ /* 0x000fe4000f8e00ff */
[----:B------:R-:W-:Y:S02]  /*1970*/  IMAD.U32 R29, RZ, RZ, UR8 ;  /* 0x00000008ff1d7e24 */ /* 0x000fe4000f8e00ff */
[----:B------:R-:W-:-:S07]  /*1980*/  IMAD.U32 R9, RZ, RZ, UR9 ;  /* 0x00000009ff097e24 */ /* 0x000fce000f8e00ff */
.L_x_14772:
        /* <DEDUP_REMOVED lines=27> */
.L_x_14771:
        /* <DEDUP_REMOVED lines=26> */
.L_x_14774:
        /* <DEDUP_REMOVED lines=27> */
.L_x_14773:
[----:B------:R-:W-:Y:S01]  /*1e90*/  BSSY B0, `(.L_x_14775) ;  /* 0x0000021000007945 */ /* 0x000fe20003800000 */
[----:B------:R-:W-:Y:S02]  /*1ea0*/  IMAD.MOV.U32 R31, RZ, RZ, R32 ;  /* 0x000000ffff1f7224 */ /* 0x000fe400078e0020 */
[----:B------:R-:W-:Y:S02]  /*1eb0*/  IMAD.MOV.U32 R30, RZ, RZ, R33 ;  /* 0x000000ffff1e7224 */ /* 0x000fe400078e0021 */
[----:B------:R-:W-:Y:S02]  /*1ec0*/  IMAD.U32 R27, RZ, RZ, UR8 ;  /* 0x00000008ff1b7e24 */ /* 0x000fe4000f8e00ff */
[----:B------:R-:W-:Y:S02]  /*1ed0*/  IMAD.U32 R29, RZ, RZ, UR9 ;  /* 0x00000009ff1d7e24 */ /* 0x000fe4000f8e00ff */
[----:B------:R-:W-:Y:S02]  /*1ee0*/  IMAD.U32 R25, RZ, RZ, UR8 ;  /* 0x00000008ff197e24 */ /* 0x000fe4000f8e00ff */
[----:B------:R-:W-:-:S07]  /*1ef0*/  IMAD.U32 R9, RZ, RZ, UR9 ;  /* 0x00000009ff097e24 */ /* 0x000fce000f8e00ff */
.L_x_14776:
        /* <DEDUP_REMOVED lines=27> */
.L_x_14775:
        /* <DEDUP_REMOVED lines=26> */
.L_x_14778:
        /* <DEDUP_REMOVED lines=27> */
.L_x_14777:
[----:B------:R-:W-:Y:S01]  /*2400*/  BSSY B0, `(.L_x_14779) ;  /* 0x0000021000007945 */ /* 0x000fe20003800000 */
[----:B------:R-:W-:Y:S01]  /*2410*/  IMAD.MOV.U32 R29, RZ, RZ, R32 ;  /* 0x000000ffff1d7224 */ /* 0x000fe200078e0020 */
[----:B------:R-:W-:Y:S01]  /*2420*/  MOV R27, UR9 ;  /* 0x00000009001b7c02 */ /* 0x000fe20008000f00 */
[----:B------:R-:W-:Y:S02]  /*2430*/  IMAD.MOV.U32 R28, RZ, RZ, R33 ;  /* 0x000000ffff1c7224 */ /* 0x000fe400078e0021 */
[----:B------:R-:W-:Y:S02]  /*2440*/  IMAD.U32 R24, RZ, RZ, UR8 ;  /* 0x00000008ff187e24 */ /* 0x000fe4000f8e00ff */
[----:B------:R-:W-:Y:S02]  /*2450*/  IMAD.U32 R26, RZ, RZ, UR9 ;  /* 0x00000009ff1a7e24 */ /* 0x000fe4000f8e00ff */
[----:B------:R-:W-:-:S07]  /*2460*/  IMAD.U32 R25, RZ, RZ, UR8 ;  /* 0x00000008ff197e24 */ /* 0x000fce000f8e00ff */
.L_x_14780:
        /* <DEDUP_REMOVED lines=27> */
.L_x_14779:
        /* <DEDUP_REMOVED lines=26> */
.L_x_14782:
        /* <DEDUP_REMOVED lines=27> */
.L_x_14781:
[----:B------:R-:W-:Y:S01]  /*2970*/  BSSY B0, `(.L_x_14783) ;  /* 0x0000021000007945 */ /* 0x000fe20003800000 */
[----:B------:R-:W-:Y:S01]  /*2980*/  IMAD.MOV.U32 R27, RZ, RZ, R32 ;  /* 0x000000ffff1b7224 */ /* 0x000fe200078e0020 */
[----:B------:R-:W-:Y:S01]  /*2990*/  MOV R23, UR8 ;  /* 0x0000000800177c02 */ /* 0x000fe20008000f00 */
[----:B------:R-:W-:Y:S02]  /*29a0*/  IMAD.MOV.U32 R26, RZ, RZ, R33 ;  /* 0x000000ffff1a7224 */ /* 0x000fe400078e0021 */
[----:B------:R-:W-:Y:S02]  /*29b0*/  IMAD.U32 R22, RZ, RZ, UR8 ;  /* 0x00000008ff167e24 */ /* 0x000fe4000f8e00ff */
[----:B------:R-:W-:Y:S02]  /*29c0*/  IMAD.U32 R24, RZ, RZ, UR9 ;  /* 0x00000009ff187e24 */ /* 0x000fe4000f8e00ff */
[----:B------:R-:W-:-:S07]  /*29d0*/  IMAD.U32 R25, RZ, RZ, UR9 ;  /* 0x00000009ff197e24 */ /* 0x000fce000f8e00ff */
.L_x_14784:
        /* <DEDUP_REMOVED lines=27> */
.L_x_14783:
        /* <DEDUP_REMOVED lines=26> */
.L_x_14786:
        /* <DEDUP_REMOVED lines=27> */
.L_x_14785:
[----:B------:R-:W-:Y:S01]  /*2ee0*/  BSSY B0, `(.L_x_14787) ;  /* 0x000001d000007945 */ /* 0x000fe20003800000 */
[----:B------:R-:W-:Y:S02]  /*2ef0*/  IMAD.U32 R19, RZ, RZ, UR8 ;  /* 0x00000008ff137e24 */ /* 0x000fe4000f8e00ff */
[----:B------:R-:W-:-:S07]  /*2f00*/  IMAD.U32 R22, RZ, RZ, UR9 ;  /* 0x00000009ff167e24 */ /* 0x000fce000f8e00ff */
.L_x_14788:
        /* <DEDUP_REMOVED lines=27> */
.L_x_14787:
        /* <DEDUP_REMOVED lines=15> */
.L_x_14754:
        /* <DEDUP_REMOVED lines=45> */
.L_x_14793:
        /* <DEDUP_REMOVED lines=140> */
.L_x_14792:
        /* <DEDUP_REMOVED lines=79> */
.L_x_14794:
[----:B------:R-:W-:-:S04]  /*4230*/  ISETP.NE.U32.AND P2, PT, R2, RZ, PT ;  /* 0x000000ff0200720c */ /* 0x000fc80003f45070 */
[----:B------:R-:W-:-:S13]  /*4240*/  ISETP.NE.OR.EX P0, PT, R3, RZ, P0, P2 ;  /* 0x000000ff0300720c */ /* 0x000fda0000705720 */
[----:B------:R-:W-:Y:S05]  /*4250*/  @!P0 BRA `(.L_x_14790) ;  /* 0x0000000000b08947 */ /* 0x000fea0003800000 */
.L_x_14791:
        /* <DEDUP_REMOVED lines=44> */
.L_x_14790:
        /* <DEDUP_REMOVED lines=50> */
.L_x_14789:
        /* <DEDUP_REMOVED lines=21> */
.L_x_14796:
        /* <DEDUP_REMOVED lines=27> */
.L_x_14795:
        /* <DEDUP_REMOVED lines=9> */
.L_x_14798:
        /* <DEDUP_REMOVED lines=27> */
.L_x_14797:
        /* <DEDUP_REMOVED lines=54> */
.L_x_14803:
        /* <DEDUP_REMOVED lines=142> */
.L_x_14802:
        /* <DEDUP_REMOVED lines=79> */
.L_x_14804:
[----:B------:R-:W-:-:S04]  /*5eb0*/  ISETP.NE.U32.AND P3, PT, R41, RZ, PT ;  /* 0x000000ff2900720c */ /* 0x000fc80003f65070 */
[----:B------:R-:W-:-:S13]  /*5ec0*/  ISETP.NE.OR.EX P0, PT, R40, RZ, P0, P3 ;  /* 0x000000ff2800720c */ /* 0x000fda0000705730 */
[----:B------:R-:W-:Y:S05]  /*5ed0*/  @!P0 BRA `(.L_x_14800) ;  /* 0x0000000000b48947 */ /* 0x000fea0003800000 */
.L_x_14801:
        /* <DEDUP_REMOVED lines=45> */
.L_x_14800:
        /* <DEDUP_REMOVED lines=51> */
.L_x_14799:
        /* <DEDUP_REMOVED lines=15> */
.L_x_14806:
        /* <DEDUP_REMOVED lines=27> */
.L_x_14805:
        /* <DEDUP_REMOVED lines=8> */
.L_x_14808:
        /* <DEDUP_REMOVED lines=27> */
.L_x_14807:
        /* <DEDUP_REMOVED lines=54> */
.L_x_14813:
        /* <DEDUP_REMOVED lines=142> */
.L_x_14812:
        /* <DEDUP_REMOVED lines=79> */
.L_x_14814:
[----:B------:R-:W-:-:S04]  /*7ae0*/  ISETP.NE.U32.AND P3, PT, R41, RZ, PT ;  /* 0x000000ff2900720c */ /* 0x000fc80003f65070 */
[----:B------:R-:W-:-:S13]  /*7af0*/  ISETP.NE.OR.EX P0, PT, R40, RZ, P0, P3 ;  /* 0x000000ff2800720c */ /* 0x000fda0000705730 */
[----:B------:R-:W-:Y:S05]  /*7b00*/  @!P0 BRA `(.L_x_14810) ;  /* 0x0000000000b48947 */ /* 0x000fea0003800000 */
.L_x_14811:
        /* <DEDUP_REMOVED lines=45> */
.L_x_14810:
        /* <DEDUP_REMOVED lines=52> */
.L_x_14809:
        /* <DEDUP_REMOVED lines=15> */
.L_x_14816:
        /* <DEDUP_REMOVED lines=27> */
.L_x_14815:
        /* <DEDUP_REMOVED lines=8> */
.L_x_14818:
        /* <DEDUP_REMOVED lines=27> */
.L_x_14817:
        /* <DEDUP_REMOVED lines=50> */
.L_x_14823:
        /* <DEDUP_REMOVED lines=141> */
.L_x_14822:
        /* <DEDUP_REMOVED lines=79> */
.L_x_14824:
[----:B------:R-:W-:-:S04]  /*96d0*/  ISETP.NE.U32.AND P3, PT, R7, RZ, PT ;  /* 0x000000ff0700720c */ /* 0x000fc80003f65070 */
[----:B------:R-:W-:-:S13]  /*96e0*/  ISETP.NE.OR.EX P0, PT, R6, RZ, P0, P3 ;  /* 0x000000ff0600720c */ /* 0x000fda0000705730 */
[----:B------:R-:W-:Y:S05]  /*96f0*/  @!P0 BRA `(.L_x_14820) ;  /* 0x0000000000b48947 */ /* 0x000fea0003800000 */
.L_x_14821:
        /* <DEDUP_REMOVED lines=45> */
.L_x_14820:
        /* <DEDUP_REMOVED lines=51> */
.L_x_14819:
        /* <DEDUP_REMOVED lines=15> */
.L_x_14826:
        /* <DEDUP_REMOVED lines=27> */
.L_x_14825:
        /* <DEDUP_REMOVED lines=8> */
.L_x_14828:
        /* <DEDUP_REMOVED lines=27> */
.L_x_14827:
        /* <DEDUP_REMOVED lines=51> */
.L_x_14833:
        /* <DEDUP_REMOVED lines=139> */
.L_x_14832:
        /* <DEDUP_REMOVED lines=79> */
.L_x_14834:
[----:B------:R-:W-:-:S04]  /*b2a0*/  ISETP.NE.U32.AND P3, PT, R40, RZ, PT ;  /* 0x000000ff2800720c */ /* 0x000fc80003f65070 */
[----:B------:R-:W-:-:S13]  /*b2b0*/  ISETP.NE.OR.EX P0, PT, R42, RZ, P0, P3 ;  /* 0x000000ff2a00720c */ /* 0x000fda0000705730 */
[----:B------:R-:W-:Y:S05]  /*b2c0*/  @!P0 BRA `(.L_x_14830) ;  /* 0x0000000000b48947 */ /* 0x000fea0003800000 */
.L_x_14831:
        /* <DEDUP_REMOVED lines=45> */
.L_x_14830:
        /* <DEDUP_REMOVED lines=51> */
.L_x_14829:
        /* <DEDUP_REMOVED lines=14> */
.L_x_14836:
        /* <DEDUP_REMOVED lines=27> */
.L_x_14835:
        /* <DEDUP_REMOVED lines=8> */
.L_x_14838:
        /* <DEDUP_REMOVED lines=27> */
.L_x_14837:
        /* <DEDUP_REMOVED lines=51> */
.L_x_14843:
        /* <DEDUP_REMOVED lines=141> */
.L_x_14842:
        /* <DEDUP_REMOVED lines=79> */
.L_x_14844:
[----:B------:R-:W-:-:S04]  /*ce80*/  ISETP.NE.U32.AND P3, PT, R7, RZ, PT ;  /* 0x000000ff0700720c */ /* 0x000fc80003f65070 */
[----:B------:R-:W-:-:S13]  /*ce90*/  ISETP.NE.OR.EX P0, PT, R6, RZ, P0, P3 ;  /* 0x000000ff0600720c */ /* 0x000fda0000705730 */
[----:B------:R-:W-:Y:S05]  /*cea0*/  @!P0 BRA `(.L_x_14840) ;  /* 0x0000000000b48947 */ /* 0x000fea0003800000 */
.L_x_14841:
        /* <DEDUP_REMOVED lines=45> */
.L_x_14840:
        /* <DEDUP_REMOVED lines=51> */
.L_x_14839:
        /* <DEDUP_REMOVED lines=14> */
.L_x_14846:
        /* <DEDUP_REMOVED lines=27> */
.L_x_14845:
        /* <DEDUP_REMOVED lines=8> */
.L_x_14848:
        /* <DEDUP_REMOVED lines=27> */
.L_x_14847:
        /* <DEDUP_REMOVED lines=51> */
.L_x_14853:
        /* <DEDUP_REMOVED lines=146> */
.L_x_14852:
        /* <DEDUP_REMOVED lines=79> */
.L_x_14854:
[----:B------:R-:W-:-:S04]  /*eab0*/  ISETP.NE.U32.AND P3, PT, R6, RZ, PT ;  /* 0x000000ff0600720c */ /* 0x000fc80003f65070 */
[----:B------:R-:W-:-:S13]  /*eac0*/  ISETP.NE.OR.EX P0, PT, R40, RZ, P0, P3 ;  /* 0x000000ff2800720c */ /* 0x000fda0000705730 */
[----:B------:R-:W-:Y:S05]  /*ead0*/  @!P0 BRA `(.L_x_14850) ;  /* 0x0000000000b48947 */ /* 0x000fea0003800000 */
.L_x_14851:
        /* <DEDUP_REMOVED lines=45> */
.L_x_14850:
        /* <DEDUP_REMOVED lines=50> */
.L_x_14849:
        /* <DEDUP_REMOVED lines=14> */
.L_x_14856:
        /* <DEDUP_REMOVED lines=27> */
.L_x_14855:
        /* <DEDUP_REMOVED lines=8> */
.L_x_14858:
        /* <DEDUP_REMOVED lines=27> */
.L_x_14857:
        /* <DEDUP_REMOVED lines=51> */
.L_x_14863:
        /* <DEDUP_REMOVED lines=139> */
.L_x_14862:
        /* <DEDUP_REMOVED lines=77> */
.L_x_14864:
[----:B------:R-:W-:-:S04]  /*10640*/  ISETP.NE.U32.AND P1, PT, R6, RZ, PT ;  /* 0x000000ff0600720c */ /* 0x000fc80003f25070 */
[----:B------:R-:W-:-:S13]  /*10650*/  ISETP.NE.OR.EX P0, PT, R40, RZ, P0, P1 ;  /* 0x000000ff2800720c */ /* 0x000fda0000705710 */
[----:B------:R-:W-:Y:S05]  /*10660*/  @!P0 BRA `(.L_x_14860) ;  /* 0x0000000000ac8947 */ /* 0x000fea0003800000 */
.L_x_14861:
        /* <DEDUP_REMOVED lines=43> */
.L_x_14860:
        /* <DEDUP_REMOVED lines=50> */
.L_x_14859:
        /* <DEDUP_REMOVED lines=14> */
.L_x_14866:
        /* <DEDUP_REMOVED lines=27> */
.L_x_14865:
[----:B------:R-:W-:Y:S05]  /*10ed0*/  @!P2 BRA `(.L_x_14867) ;  /* 0x000000000078a947 */ /* 0x000fea0003800000 */
[----:B------:R-:W-:Y:S01]  /*10ee0*/  BSSY B0, `(.L_x_14867) ;  /* 0x000001d000007945 */ /* 0x000fe20003800000 */
[----:B------:R-:W-:Y:S02]  /*10ef0*/  IMAD.U32 R11, RZ, RZ, UR16 ;  /* 0x00000010ff0b7e24 */ /* 0x000fe4000f8e00ff */
[----:B------:R-:W-:-:S07]  /*10f00*/  IMAD.U32 R9, RZ, RZ, UR17 ;  /* 0x00000011ff097e24 */ /* 0x000fce000f8e00ff */
.L_x_14868:
        /* <DEDUP_REMOVED lines=27> */
.L_x_14867:
        /* <DEDUP_REMOVED lines=14> */
.L_x_14756:
        /* <DEDUP_REMOVED lines=9> */
.L_x_14753:
        /* <DEDUP_REMOVED lines=90> */
.L_x_14874:
        /* <DEDUP_REMOVED lines=27> */
.L_x_14873:
        /* <DEDUP_REMOVED lines=9> */
.L_x_14876:
        /* <DEDUP_REMOVED lines=27> */
.L_x_14875:
        /* <DEDUP_REMOVED lines=17> */
.L_x_14872:
[----:B------:R-:W-:Y:S05]  /*11cd0*/  BSYNC B1 ;  /* 0x0000000000017941 */ /* 0x000fea0003800000 */
.L_x_14871:
        /* <DEDUP_REMOVED lines=26> */
.L_x_14880:
        /* <DEDUP_REMOVED lines=27> */
.L_x_14879:
[----:B------:R-:W-:Y:S02]  /*12030*/  ULDC UR8, c[0x0][0x248] ;  /* 0x0000920000087ab9 */ /* 0x000fe40000000800 */
[----:B------:R-:W-:Y:S01]  /*12040*/  IMAD.U32 R32, RZ, RZ, UR8 ;  /* 0x00000008ff207e24 */ /* 0x000fe2000f8e00ff */
[----:B------:R-:W-:Y:S06]  /*12050*/  @!P0 BRA `(.L_x_14881) ;  /* 0x00000000007c8947 */ /* 0x000fec0003800000 */
[----:B------:R-:W-:Y:S01]  /*12060*/  BSSY B2, `(.L_x_14881) ;  /* 0x000001e000027945 */ /* 0x000fe20003800000 */
[----:B------:R-:W-:Y:S02]  /*12070*/  IMAD.MOV.U32 R34, RZ, RZ, R33 ;  /* 0x000000ffff227224 */ /* 0x000fe400078e0021 */
[----:B------:R-:W-:Y:S02]  /*12080*/  IMAD.U32 R35, RZ, RZ, UR8 ;  /* 0x00000008ff237e24 */ /* 0x000fe4000f8e00ff */
[----:B------:R-:W-:-:S07]  /*12090*/  IMAD.U32 R32, RZ, RZ, UR8 ;  /* 0x00000008ff207e24 */ /* 0x000fce000f8e00ff */
.L_x_14882:
        /* <DEDUP_REMOVED lines=27> */
.L_x_14881:
        /* <DEDUP_REMOVED lines=17> */
.L_x_14878:
[----:B------:R-:W-:Y:S05]  /*12360*/  BSYNC B1 ;  /* 0x0000000000017941 */ /* 0x000fea0003800000 */
.L_x_14877:
        /* <DEDUP_REMOVED lines=26> */
.L_x_14886:
        /* <DEDUP_REMOVED lines=27> */
.L_x_14885:
[----:B------:R-:W-:Y:S01]  /*126c0*/  IMAD.U32 R33, RZ, RZ, UR13 ;  /* 0x0000000dff217e24 */ /* 0x000fe2000f8e00ff */
[----:B------:R-:W-:Y:S06]  /*126d0*/  @!P0 BRA `(.L_x_14887) ;  /* 0x0000000000808947 */ /* 0x000fec0003800000 */
[----:B------:R-:W-:Y:S01]  /*126e0*/  BSSY B2, `(.L_x_14887) ;  /* 0x000001f000027945 */ /* 0x000fe20003800000 */
[----:B------:R-:W-:Y:S01]  /*126f0*/  IMAD.U32 R35, RZ, RZ, UR12 ;  /* 0x0000000cff237e24 */ /* 0x000fe2000f8e00ff */
[----:B------:R-:W-:Y:S01]  /*12700*/  MOV R33, UR13 ;  /* 0x0000000d00217c02 */ /* 0x000fe20008000f00 */
[----:B------:R-:W-:Y:S02]  /*12710*/  IMAD.U32 R34, RZ, RZ, UR13 ;  /* 0x0000000dff227e24 */ /* 0x000fe4000f8e00ff */
[----:B------:R-:W-:-:S07]  /*12720*/  IMAD.U32 R30, RZ, RZ, UR12 ;  /* 0x0000000cff1e7e24 */ /* 0x000fce000f8e00ff */
.L_x_14888:
        /* <DEDUP_REMOVED lines=27> */
.L_x_14887:
        /* <DEDUP_REMOVED lines=17> */
.L_x_14884:
[----:B------:R-:W-:Y:S05]  /*129f0*/  BSYNC B1 ;  /* 0x0000000000017941 */ /* 0x000fea0003800000 */
.L_x_14883:
        /* <DEDUP_REMOVED lines=25> */
.L_x_14892:
        /* <DEDUP_REMOVED lines=27> */
.L_x_14891:
[----:B------:R-:W-:Y:S05]  /*12d40*/  @!P0 BRA `(.L_x_14893) ;  /* 0x0000000000808947 */ /* 0x000fea0003800000 */
[----:B------:R-:W-:Y:S01]  /*12d50*/  BSSY B2, `(.L_x_14893) ;  /* 0x000001f000027945 */ /* 0x000fe20003800000 */
[----:B------:R-:W-:Y:S01]  /*12d60*/  IMAD.U32 R37, RZ, RZ, UR12 ;  /* 0x0000000cff257e24 */ /* 0x000fe2000f8e00ff */
[----:B------:R-:W-:Y:S01]  /*12d70*/  MOV R29, UR12 ;  /* 0x0000000c001d7c02 */ /* 0x000fe20008000f00 */
[----:B------:R-:W-:Y:S02]  /*12d80*/  IMAD.U32 R38, RZ, RZ, UR13 ;  /* 0x0000000dff267e24 */ /* 0x000fe4000f8e00ff */
[----:B------:R-:W-:-:S07]  /*12d90*/  IMAD.U32 R27, RZ, RZ, UR13 ;  /* 0x0000000dff1b7e24 */ /* 0x000fce000f8e00ff */
.L_x_14894:
        /* <DEDUP_REMOVED lines=27> */
.L_x_14893:
        /* <DEDUP_REMOVED lines=17> */
.L_x_14890:
[----:B------:R-:W-:Y:S05]  /*13060*/  BSYNC B1 ;  /* 0x0000000000017941 */ /* 0x000fea0003800000 */
.L_x_14889:
        /* <DEDUP_REMOVED lines=25> */
.L_x_14898:
        /* <DEDUP_REMOVED lines=27> */
.L_x_14897:
[----:B------:R-:W-:Y:S05]  /*133b0*/  @!P0 BRA `(.L_x_14899) ;  /* 0x0000000000808947 */ /* 0x000fea0003800000 */
[----:B------:R-:W-:Y:S01]  /*133c0*/  BSSY B2, `(.L_x_14899) ;  /* 0x000001f000027945 */ /* 0x000fe20003800000 */
[----:B------:R-:W-:Y:S01]  /*133d0*/  IMAD.U32 R37, RZ, RZ, UR12 ;  /* 0x0000000cff257e24 */ /* 0x000fe2000f8e00ff */
[----:B------:R-:W-:Y:S01]  /*133e0*/  MOV R36, UR13 ;  /* 0x0000000d00247c02 */ /* 0x000fe20008000f00 */
[----:B------:R-:W-:Y:S02]  /*133f0*/  IMAD.U32 R27, RZ, RZ, UR12 ;  /* 0x0000000cff1b7e24 */ /* 0x000fe4000f8e00ff */
[----:B------:R-:W-:-:S07]  /*13400*/  IMAD.U32 R20, RZ, RZ, UR13 ;  /* 0x0000000dff147e24 */ /* 0x000fce000f8e00ff */
.L_x_14900:
        /* <DEDUP_REMOVED lines=27> */
.L_x_14899:
        /* <DEDUP_REMOVED lines=17> */
.L_x_14896:
[----:B------:R-:W-:Y:S05]  /*136d0*/  BSYNC B1 ;  /* 0x0000000000017941 */ /* 0x000fea0003800000 */
.L_x_14895:
        /* <DEDUP_REMOVED lines=25> */
.L_x_14904:
        /* <DEDUP_REMOVED lines=27> */
.L_x_14903:
[----:B------:R-:W-:Y:S05]  /*13a20*/  @!P0 BRA `(.L_x_14905) ;  /* 0x0000000000808947 */ /* 0x000fea0003800000 */
[----:B------:R-:W-:Y:S01]  /*13a30*/  BSSY B2, `(.L_x_14905) ;  /* 0x000001f000027945 */ /* 0x000fe20003800000 */
[----:B------:R-:W-:Y:S01]  /*13a40*/  MOV R35, UR12 ;  /* 0x0000000c00237c02 */ /* 0x000fe20008000f00 */
[----:B------:R-:W-:Y:S02]  /*13a50*/  IMAD.U32 R32, RZ, RZ, UR13 ;  /* 0x0000000dff207e24 */ /* 0x000fe4000f8e00ff */
[----:B------:R-:W-:Y:S02]  /*13a60*/  IMAD.U32 R25, RZ, RZ, UR12 ;  /* 0x0000000cff197e24 */ /* 0x000fe4000f8e00ff */
[----:B------:R-:W-:-:S07]  /*13a70*/  IMAD.U32 R20, RZ, RZ, UR13 ;  /* 0x0000000dff147e24 */ /* 0x000fce000f8e00ff */
.L_x_14906:
        /* <DEDUP_REMOVED lines=27> */
.L_x_14905:
        /* <DEDUP_REMOVED lines=17> */
.L_x_14902:
[----:B------:R-:W-:Y:S05]  /*13d40*/  BSYNC B1 ;  /* 0x0000000000017941 */ /* 0x000fea0003800000 */
.L_x_14901:
        /* <DEDUP_REMOVED lines=25> */
.L_x_14910:
        /* <DEDUP_REMOVED lines=27> */
.L_x_14909:
[----:B------:R-:W-:Y:S05]  /*14090*/  @!P0 BRA `(.L_x_14911) ;  /* 0x0000000000808947 */ /* 0x000fea0003800000 */
[----:B------:R-:W-:Y:S01]  /*140a0*/  BSSY B2, `(.L_x_14911) ;  /* 0x000001f000027945 */ /* 0x000fe20003800000 */
[----:B------:R-:W-:Y:S02]  /*140b0*/  IMAD.U32 R33, RZ, RZ, UR12 ;  /* 0x0000000cff217e24 */ /* 0x000fe4000f8e00ff */
[----:B------:R-:W-:Y:S02]  /*140c0*/  IMAD.U32 R30, RZ, RZ, UR13 ;  /* 0x0000000dff1e7e24 */ /* 0x000fe4000f8e00ff */
[----:B------:R-:W-:Y:S02]  /*140d0*/  IMAD.U32 R23, RZ, RZ, UR12 ;  /* 0x0000000cff177e24 */ /* 0x000fe4000f8e00ff */
[----:B------:R-:W-:-:S07]  /*140e0*/  IMAD.U32 R20, RZ, RZ, UR13 ;  /* 0x0000000dff147e24 */ /* 0x000fce000f8e00ff */
.L_x_14912:
        /* <DEDUP_REMOVED lines=27> */
.L_x_14911:
        /* <DEDUP_REMOVED lines=17> */
.L_x_14908:
[----:B------:R-:W-:Y:S05]  /*143b0*/  BSYNC B1 ;  /* 0x0000000000017941 */ /* 0x000fea0003800000 */
.L_x_14907:
        /* <DEDUP_REMOVED lines=24> */
.L_x_14915:
        /* <DEDUP_REMOVED lines=27> */
.L_x_14914:
[----:B------:R-:W-:Y:S05]  /*146f0*/  @!P0 BRA `(.L_x_14916) ;  /* 0x0000000000788947 */ /* 0x000fea0003800000 */
[----:B------:R-:W-:Y:S01]  /*14700*/  BSSY B1, `(.L_x_14916) ;  /* 0x000001d000017945 */ /* 0x000fe20003800000 */
[----:B------:R-:W-:Y:S02]  /*14710*/  IMAD.U32 R17, RZ, RZ, UR12 ;  /* 0x0000000cff117e24 */ /* 0x000fe4000f8e00ff */
[----:B------:R-:W-:-:S07]  /*14720*/  IMAD.U32 R13, RZ, RZ, UR13 ;  /* 0x0000000dff0d7e24 */ /* 0x000fce000f8e00ff */
.L_x_14917:
        /* <DEDUP_REMOVED lines=27> */
.L_x_14916:
        /* <DEDUP_REMOVED lines=18> */
.L_x_14870:
        /* <DEDUP_REMOVED lines=47> */
.L_x_14924:
        /* <DEDUP_REMOVED lines=141> */
.L_x_14923:
        /* <DEDUP_REMOVED lines=79> */
.L_x_14925:
[----:B------:R-:W-:-:S04]  /*15ab0*/  ISETP.NE.U32.AND P2, PT, R3, RZ, PT ;  /* 0x000000ff0300720c */ /* 0x000fc80003f45070 */
[----:B------:R-:W-:-:S13]  /*15ac0*/  ISETP.NE.OR.EX P0, PT, R19, RZ, P0, P2 ;  /* 0x000000ff1300720c */ /* 0x000fda0000705720 */
[----:B------:R-:W-:Y:S05]  /*15ad0*/  @!P0 BRA `(.L_x_14921) ;  /* 0x0000000000b48947 */ /* 0x000fea0003800000 */
.L_x_14922:
        /* <DEDUP_REMOVED lines=45> */
.L_x_14921:
        /* <DEDUP_REMOVED lines=54> */
.L_x_14920:
        /* <DEDUP_REMOVED lines=16> */
.L_x_14927:
        /* <DEDUP_REMOVED lines=27> */
.L_x_14926:
[----:B------:R-:W-:Y:S05]  /*163c0*/  @!P0 BRA `(.L_x_14928) ;  /* 0x0000000000788947 */ /* 0x000fea0003800000 */
[----:B------:R-:W-:Y:S01]  /*163d0*/  BSSY B2, `(.L_x_14928) ;  /* 0x000001d000027945 */ /* 0x000fe20003800000 */
[----:B------:R-:W-:Y:S01]  /*163e0*/  MOV R29, R23 ;  /* 0x00000017001d7202 */ /* 0x000fe20000000f00 */
[----:B------:R-:W-:-:S07]  /*163f0*/  IMAD.MOV.U32 R30, RZ, RZ, R26 ;  /* 0x000000ffff1e7224 */ /* 0x000fce00078e001a */
.L_x_14929:
        /* <DEDUP_REMOVED lines=27> */
.L_x_14928:
        /* <DEDUP_REMOVED lines=19> */
.L_x_14919:
[----:B------:R-:W-:Y:S05]  /*166e0*/  BSYNC B1 ;  /* 0x0000000000017941 */ /* 0x000fea0003800000 */
.L_x_14918:
        /* <DEDUP_REMOVED lines=48> */
.L_x_14936:
        /* <DEDUP_REMOVED lines=139> */
.L_x_14935:
        /* <DEDUP_REMOVED lines=78> */
.L_x_14937:
[----:B------:R-:W-:-:S04]  /*17780*/  ISETP.NE.U32.AND P2, PT, R42, RZ, PT ;  /* 0x000000ff2a00720c */ /* 0x000fc80003f45070 */
[----:B------:R-:W-:-:S13]  /*17790*/  ISETP.NE.OR.EX P0, PT, R43, RZ, P0, P2 ;  /* 0x000000ff2b00720c */ /* 0x000fda0000705720 */
[----:B------:R-:W-:Y:S05]  /*177a0*/  @!P0 BRA `(.L_x_14933) ;  /* 0x0000000000ac8947 */ /* 0x000fea0003800000 */
.L_x_14934:
        /* <DEDUP_REMOVED lines=43> */
.L_x_14933:
        /* <DEDUP_REMOVED lines=52> */
.L_x_14932:
        /* <DEDUP_REMOVED lines=16> */
.L_x_14939:
        /* <DEDUP_REMOVED lines=27> */
.L_x_14938:
[----:B------:R-:W-:Y:S05]  /*18050*/  @!P0 BRA `(.L_x_14940) ;  /* 0x0000000000788947 */ /* 0x000fea0003800000 */
[----:B------:R-:W-:Y:S01]  /*18060*/  BSSY B2, `(.L_x_14940) ;  /* 0x000001d000027945 */ /* 0x000fe20003800000 */
[----:B------:R-:W-:Y:S02]  /*18070*/  IMAD.MOV.U32 R28, RZ, RZ, R23 ;  /* 0x000000ffff1c7224 */ /* 0x000fe400078e0017 */
[----:B------:R-:W-:-:S07]  /*18080*/  IMAD.MOV.U32 R29, RZ, RZ, R22 ;  /* 0x000000ffff1d7224 */ /* 0x000fce00078e0016 */
.L_x_14941:
        /* <DEDUP_REMOVED lines=27> */
.L_x_14940:
        /* <DEDUP_REMOVED lines=19> */
.L_x_14931:
[----:B------:R-:W-:Y:S05]  /*18370*/  BSYNC B1 ;  /* 0x0000000000017941 */ /* 0x000fea0003800000 */
.L_x_14930:
        /* <DEDUP_REMOVED lines=48> */
.L_x_14948:
        /* <DEDUP_REMOVED lines=139> */
.L_x_14947:
        /* <DEDUP_REMOVED lines=77> */
.L_x_14949:
[----:B------:R-:W-:-:S04]  /*19400*/  ISETP.NE.U32.AND P2, PT, R16, RZ, PT ;  /* 0x000000ff1000720c */ /* 0x000fc80003f45070 */
[----:B------:R-:W-:-:S13]  /*19410*/  ISETP.NE.OR.EX P0, PT, R23, RZ, P0, P2 ;  /* 0x000000ff1700720c */ /* 0x000fda0000705720 */
[----:B------:R-:W-:Y:S05]  /*19420*/  @!P0 BRA `(.L_x_14945) ;  /* 0x0000000000b48947 */ /* 0x000fea0003800000 */
.L_x_14946:
        /* <DEDUP_REMOVED lines=45> */
.L_x_14945:
        /* <DEDUP_REMOVED lines=47> */
.L_x_14944:
        /* <DEDUP_REMOVED lines=16> */
.L_x_14951:
        /* <DEDUP_REMOVED lines=27> */
.L_x_14950:
[----:B------:R-:W-:Y:S05]  /*19ca0*/  @!P0 BRA `(.L_x_14952) ;  /* 0x00000000007c8947 */ /* 0x000fea0003800000 */
[----:B------:R-:W-:Y:S01]  /*19cb0*/  BSSY B2, `(.L_x_14952) ;  /* 0x000001e000027945 */ /* 0x000fe20003800000 */
[----:B------:R-:W-:Y:S02]  /*19cc0*/  IMAD.MOV.U32 R35, RZ, RZ, R27 ;  /* 0x000000ffff237224 */ /* 0x000fe400078e001b */
[----:B------:R-:W-:Y:S02]  /*19cd0*/  IMAD.MOV.U32 R32, RZ, RZ, R22 ;  /* 0x000000ffff207224 */ /* 0x000fe400078e0016 */
[----:B------:R-:W-:-:S07]  /*19ce0*/  IMAD.MOV.U32 R33, RZ, RZ, R23 ;  /* 0x000000ffff217224 */ /* 0x000fce00078e0017 */
.L_x_14953:
        /* <DEDUP_REMOVED lines=27> */
.L_x_14952:
        /* <DEDUP_REMOVED lines=19> */
.L_x_14943:
[----:B------:R-:W-:Y:S05]  /*19fd0*/  BSYNC B1 ;  /* 0x0000000000017941 */ /* 0x000fea0003800000 */
.L_x_14942:
        /* <DEDUP_REMOVED lines=49> */
.L_x_14960:
        /* <DEDUP_REMOVED lines=141> */
.L_x_14959:
        /* <DEDUP_REMOVED lines=79> */
.L_x_14961:
[----:B------:R-:W-:-:S04]  /*1b0b0*/  ISETP.NE.U32.AND P2, PT, R42, RZ, PT ;  /* 0x000000ff2a00720c */ /* 0x000fc80003f45070 */
[----:B------:R-:W-:-:S13]  /*1b0c0*/  ISETP.NE.OR.EX P0, PT, R43, RZ, P0, P2 ;  /* 0x000000ff2b00720c */ /* 0x000fda0000705720 */
[----:B------:R-:W-:Y:S05]  /*1b0d0*/  @!P0 BRA `(.L_x_14957) ;  /* 0x0000000000b48947 */ /* 0x000fea0003800000 */
.L_x_14958:
        /* <DEDUP_REMOVED lines=45> */
.L_x_14957:
        /* <DEDUP_REMOVED lines=47> */
.L_x_14956:
        /* <DEDUP_REMOVED lines=16> */
.L_x_14963:
        /* <DEDUP_REMOVED lines=27> */
.L_x_14962:
[----:B------:R-:W-:Y:S05]  /*1b950*/  @!P0 BRA `(.L_x_14964) ;  /* 0x0000000000808947 */ /* 0x000fea0003800000 */
[----:B------:R-:W-:Y:S01]  /*1b960*/  BSSY B2, `(.L_x_14964) ;  /* 0x000001f000027945 */ /* 0x000fe20003800000 */
[----:B------:R-:W-:Y:S01]  /*1b970*/  IMAD.U32 R31, RZ, RZ, UR10 ;  /* 0x0000000aff1f7e24 */ /* 0x000fe2000f8e00ff */
[----:B------:R-:W-:Y:S01]  /*1b980*/  MOV R32, UR11 ;  /* 0x0000000b00207c02 */ /* 0x000fe20008000f00 */
[----:B------:R-:W-:Y:S02]  /*1b990*/  IMAD.U32 R23, RZ, RZ, UR10 ;  /* 0x0000000aff177e24 */ /* 0x000fe4000f8e00ff */
[----:B------:R-:W-:-:S07]  /*1b9a0*/  IMAD.U32 R21, RZ, RZ, UR11 ;  /* 0x0000000bff157e24 */ /* 0x000fce000f8e00ff */
.L_x_14965:
        /* <DEDUP_REMOVED lines=27> */
.L_x_14964:
        /* <DEDUP_REMOVED lines=19> */
.L_x_14955:
[----:B------:R-:W-:Y:S05]  /*1bc90*/  BSYNC B1 ;  /* 0x0000000000017941 */ /* 0x000fea0003800000 */
.L_x_14954:
        /* <DEDUP_REMOVED lines=48> */
.L_x_14972:
        /* <DEDUP_REMOVED lines=142> */
.L_x_14971:
        /* <DEDUP_REMOVED lines=79> */
.L_x_14973:
[----:B------:R-:W-:-:S04]  /*1cd70*/  ISETP.NE.U32.AND P2, PT, R39, RZ, PT ;  /* 0x000000ff2700720c */ /* 0x000fc80003f45070 */
[----:B------:R-:W-:-:S13]  /*1cd80*/  ISETP.NE.OR.EX P0, PT, R38, RZ, P0, P2 ;  /* 0x000000ff2600720c */ /* 0x000fda0000705720 */
[----:B------:R-:W-:Y:S05]  /*1cd90*/  @!P0 BRA `(.L_x_14969) ;  /* 0x0000000000b48947 */ /* 0x000fea0003800000 */
.L_x_14970:
        /* <DEDUP_REMOVED lines=45> */
.L_x_14969:
        /* <DEDUP_REMOVED lines=48> */
.L_x_14968:
        /* <DEDUP_REMOVED lines=16> */
.L_x_14975:
        /* <DEDUP_REMOVED lines=27> */
.L_x_14974:
[----:B------:R-:W-:Y:S05]  /*1d620*/  @!P0 BRA `(.L_x_14976) ;  /* 0x0000000000808947 */ /* 0x000fea0003800000 */
[----:B------:R-:W-:Y:S01]  /*1d630*/  BSSY B2, `(.L_x_14976) ;  /* 0x000001f000027945 */ /* 0x000fe20003800000 */
[----:B------:R-:W-:Y:S01]  /*1d640*/  IMAD.U32 R29, RZ, RZ, UR10 ;  /* 0x0000000aff1d7e24 */ /* 0x000fe2000f8e00ff */
[----:B------:R-:W-:Y:S01]  /*1d650*/  MOV R19, UR11 ;  /* 0x0000000b00137c02 */ /* 0x000fe20008000f00 */
[----:B------:R-:W-:Y:S02]  /*1d660*/  IMAD.U32 R30, RZ, RZ, UR11 ;  /* 0x0000000bff1e7e24 */ /* 0x000fe4000f8e00ff */
[----:B------:R-:W-:-:S07]  /*1d670*/  IMAD.U32 R21, RZ, RZ, UR10 ;  /* 0x0000000aff157e24 */ /* 0x000fce000f8e00ff */
.L_x_14977:
        /* <DEDUP_REMOVED lines=27> */
.L_x_14976:
        /* <DEDUP_REMOVED lines=19> */
.L_x_14967:
[----:B------:R-:W-:Y:S05]  /*1d960*/  BSYNC B1 ;  /* 0x0000000000017941 */ /* 0x000fea0003800000 */
.L_x_14966:
        /* <DEDUP_REMOVED lines=48> */
.L_x_14984:
        /* <DEDUP_REMOVED lines=142> */
.L_x_14983:
        /* <DEDUP_REMOVED lines=77> */
.L_x_14985:
[----:B------:R-:W-:-:S04]  /*1ea20*/  ISETP.NE.U32.AND P2, PT, R38, RZ, PT ;  /* 0x000000ff2600720c */ /* 0x000fc80003f45070 */
[----:B------:R-:W-:-:S13]  /*1ea30*/  ISETP.NE.OR.EX P0, PT, R42, RZ, P0, P2 ;  /* 0x000000ff2a00720c */ /* 0x000fda0000705720 */
[----:B------:R-:W-:Y:S05]  /*1ea40*/  @!P0 BRA `(.L_x_14981) ;  /* 0x0000000000b08947 */ /* 0x000fea0003800000 */
.L_x_14982:
        /* <DEDUP_REMOVED lines=44> */
.L_x_14981:
        /* <DEDUP_REMOVED lines=48> */
.L_x_14980:
        /* <DEDUP_REMOVED lines=16> */
.L_x_14987:
        /* <DEDUP_REMOVED lines=27> */
.L_x_14986:
[----:B------:R-:W-:Y:S05]  /*1f2c0*/  @!P0 BRA `(.L_x_14988) ;  /* 0x0000000000808947 */ /* 0x000fea0003800000 */
[----:B------:R-:W-:Y:S01]  /*1f2d0*/  BSSY B2, `(.L_x_14988) ;  /* 0x000001f000027945 */ /* 0x000fe20003800000 */
[----:B------:R-:W-:Y:S01]  /*1f2e0*/  IMAD.U32 R27, RZ, RZ, UR10 ;  /* 0x0000000aff1b7e24 */ /* 0x000fe2000f8e00ff */
[----:B------:R-:W-:Y:S01]  /*1f2f0*/  MOV R19, UR10 ;  /* 0x0000000a00137c02 */ /* 0x000fe20008000f00 */
[----:B------:R-:W-:Y:S02]  /*1f300*/  IMAD.U32 R28, RZ, RZ, UR11 ;  /* 0x0000000bff1c7e24 */ /* 0x000fe4000f8e00ff */
[----:B------:R-:W-:-:S07]  /*1f310*/  IMAD.U32 R17, RZ, RZ, UR11 ;  /* 0x0000000bff117e24 */ /* 0x000fce000f8e00ff */
.L_x_14989:
        /* <DEDUP_REMOVED lines=27> */
.L_x_14988:
        /* <DEDUP_REMOVED lines=19> */
.L_x_14979:
[----:B------:R-:W-:Y:S05]  /*1f600*/  BSYNC B1 ;  /* 0x0000000000017941 */ /* 0x000fea0003800000 */
.L_x_14978:
        /* <DEDUP_REMOVED lines=48> */
.L_x_14996:
        /* <DEDUP_REMOVED lines=141> */
.L_x_14995:
        /* <DEDUP_REMOVED lines=77> */
.L_x_14997:
[----:B------:R-:W-:-:S04]  /*206b0*/  ISETP.NE.U32.AND P2, PT, R38, RZ, PT ;  /* 0x000000ff2600720c */ /* 0x000fc80003f45070 */
[----:B------:R-:W-:-:S13]  /*206c0*/  ISETP.NE.OR.EX P0, PT, R41, RZ, P0, P2 ;  /* 0x000000ff2900720c */ /* 0x000fda0000705720 */
[----:B------:R-:W-:Y:S05]  /*206d0*/  @!P0 BRA `(.L_x_14993) ;  /* 0x0000000000ac8947 */ /* 0x000fea0003800000 */
.L_x_14994:
        /* <DEDUP_REMOVED lines=43> */
.L_x_14993:
        /* <DEDUP_REMOVED lines=48> */
.L_x_14992:
        /* <DEDUP_REMOVED lines=16> */
.L_x_14999:
        /* <DEDUP_REMOVED lines=27> */
.L_x_14998:
[----:B------:R-:W-:Y:S05]  /*20f40*/  @!P0 BRA `(.L_x_15000) ;  /* 0x0000000000808947 */ /* 0x000fea0003800000 */
[----:B------:R-:W-:Y:S01]  /*20f50*/  BSSY B2, `(.L_x_15000) ;  /* 0x000001f000027945 */ /* 0x000fe20003800000 */
[----:B------:R-:W-:Y:S01]  /*20f60*/  IMAD.U32 R25, RZ, RZ, UR10 ;  /* 0x0000000aff197e24 */ /* 0x000fe2000f8e00ff */
[----:B------:R-:W-:Y:S01]  /*20f70*/  MOV R15, UR11 ;  /* 0x0000000b000f7c02 */ /* 0x000fe20008000f00 */
[----:B------:R-:W-:Y:S02]  /*20f80*/  IMAD.U32 R26, RZ, RZ, UR11 ;  /* 0x0000000bff1a7e24 */ /* 0x000fe4000f8e00ff */
[----:B------:R-:W-:-:S07]  /*20f90*/  IMAD.U32 R17, RZ, RZ, UR10 ;  /* 0x0000000aff117e24 */ /* 0x000fce000f8e00ff */
.L_x_15001:
        /* <DEDUP_REMOVED lines=27> */
.L_x_15000:
        /* <DEDUP_REMOVED lines=19> */
.L_x_14991:
[----:B------:R-:W-:Y:S05]  /*21280*/  BSYNC B1 ;  /* 0x0000000000017941 */ /* 0x000fea0003800000 */
.L_x_14990:
        /* <DEDUP_REMOVED lines=47> */
.L_x_15006:
        /* <DEDUP_REMOVED lines=144> */
.L_x_15005:
        /* <DEDUP_REMOVED lines=79> */
.L_x_15007:
[----:B------:R-:W-:-:S04]  /*22370*/  ISETP.NE.U32.AND P2, PT, R8, RZ, PT ;  /* 0x000000ff0800720c */ /* 0x000fc80003f45070 */
[----:B------:R-:W-:-:S13]  /*22380*/  ISETP.NE.OR.EX P0, PT, R40, RZ, P0, P2 ;  /* 0x000000ff2800720c */ /* 0x000fda0000705720 */
[----:B------:R-:W-:Y:S05]  /*22390*/  @!P0 BRA `(.L_x_15003) ;  /* 0x0000000000b48947 */ /* 0x000fea0003800000 */
.L_x_15004:
        /* <DEDUP_REMOVED lines=45> */
.L_x_15003:
        /* <DEDUP_REMOVED lines=48> */
.L_x_15002:
        /* <DEDUP_REMOVED lines=16> */
.L_x_15009:
        /* <DEDUP_REMOVED lines=27> */
.L_x_15008:
[----:B------:R-:W-:Y:S05]  /*22c20*/  @!P0 BRA `(.L_x_15010) ;  /* 0x0000000000808947 */ /* 0x000fea0003800000 */
[----:B------:R-:W-:Y:S01]  /*22c30*/  BSSY B1, `(.L_x_15010) ;  /* 0x000001f000017945 */ /* 0x000fe20003800000 */
[----:B------:R-:W-:Y:S01]  /*22c40*/  IMAD.U32 R21, RZ, RZ, UR10 ;  /* 0x0000000aff157e24 */ /* 0x000fe2000f8e00ff */
[----:B------:R-:W-:Y:S01]  /*22c50*/  MOV R11, UR11 ;  /* 0x0000000b000b7c02 */ /* 0x000fe20008000f00 */
[----:B------:R-:W-:Y:S02]  /*22c60*/  IMAD.U32 R23, RZ, RZ, UR11 ;  /* 0x0000000bff177e24 */ /* 0x000fe4000f8e00ff */
[----:B------:R-:W-:-:S07]  /*22c70*/  IMAD.U32 R15, RZ, RZ, UR10 ;  /* 0x0000000aff0f7e24 */ /* 0x000fce000f8e00ff */
.L_x_15011:
        /* <DEDUP_REMOVED lines=27> */
.L_x_15010:
        /* <DEDUP_REMOVED lines=19> */
.L_x_14913:
[----:B------:R-:W-:Y:S05]  /*22f60*/  BSYNC B0 ;  /* 0x0000000000007941 */ /* 0x000fea0003800000 */
.L_x_14869:
        /* <DEDUP_REMOVED lines=23> */
.L_x_15014:
[----:B------:R-:W-:-:S13]  /*230e0*/  ISETP.GE.AND P0, PT, R7, R2, PT ;  /* 0x000000020700720c */ /* 0x000fda0003f06270 */
[----:B------:R-:W-:Y:S05]  /*230f0*/  @P0 BRA `(.L_x_15016) ;  /* 0x0000000000300947 */ /* 0x000fea0003800000 */
[----:B0-----:R-:W0:Y:S01]  /*23100*/  LDC.64 R4, c[0x0][0x270] ;  /* 0x00009c00ff047b82 */ /* 0x001e220000000a00 */
[----:B------:R-:W-:Y:S02]  /*23110*/  IMAD.IADD R3, R0, 0x1, R7 ;  /* 0x0000000100037824 */ /* 0x000fe400078e0207 */
[----:B------:R-:W-:Y:S02]  /*23120*/  VIADD R7, R7, 0x80 ;  /* 0x0000008007077836 */ /* 0x000fe40000000000 */
[----:B0-----:R-:W-:-:S05]  /*23130*/  IMAD.WIDE.U32 R4, R3, 0x8, R4 ;  /* 0x0000000803047825 */ /* 0x001fca00078e0004 */
[----:B------:R1:W-:Y:S02]  /*23140*/  STG.E.64 desc[UR6][R4.64], RZ ;  /* 0x000000ff04007986 */ /* 0x0003e4000c101b06 */
.L_x_15015:
[----:B------:R-:W-:-:S13]  /*23150*/  ISETP.GE.AND P0, PT, R7, R2, PT ;  /* 0x000000020700720c */ /* 0x000fda0003f06270 */
[----:B------:R-:W-:Y:S05]  /*23160*/  @P0 BRA `(.L_x_15017) ;  /* 0x0000000000340947 */ /* 0x000fea0003800000 */
[----:B01----:R-:W0:Y:S01]  /*23170*/  LDC.64 R4, c[0x0][0x270] ;  /* 0x00009c00ff047b82 */ /* 0x003e220000000a00 */
[----:B------:R-:W-:Y:S02]  /*23180*/  IMAD.IADD R3, R0, 0x1, R7 ;  /* 0x0000000100037824 */ /* 0x000fe400078e0207 */
[----:B------:R-:W-:Y:S02]  /*23190*/  VIADD R7, R7, 0x80 ;  /* 0x0000008007077836 */ /* 0x000fe40000000000 */
[----:B0-----:R-:W-:-:S05]  /*231a0*/  IMAD.WIDE.U32 R4, R3, 0x8, R4 ;  /* 0x0000000803047825 */ /* 0x001fca00078e0004 */
[----:B------:R1:W-:Y:S02]  /*231b0*/  STG.E.64 desc[UR6][R4.64], RZ ;  /* 0x000000ff04007986 */ /* 0x0003e4000c101b06 */
.L_x_15016:
        /* <DEDUP_REMOVED lines=8> */
.L_x_15017:
[----:B------:R-:W-:Y:S05]  /*23240*/  BSYNC B1 ;  /* 0x0000000000017941 */ /* 0x000fea0003800000 */
.L_x_15013:
[----:B------:R-:W-:-:S13]  /*23250*/  ISETP.GE.AND P0, PT, R7, R2, PT ;  /* 0x000000020700720c */ /* 0x000fda0003f06270 */
[----:B012---:R-:W0:Y:S01]  /*23260*/  @!P0 LDC.64 R4, c[0x0][0x270] ;  /* 0x00009c00ff048b82 */ /* 0x007e220000000a00 */
[----:B------:R-:W-:Y:S02]  /*23270*/  @!P0 IMAD.IADD R3, R0, 0x1, R7 ;  /* 0x0000000100038824 */ /* 0x000fe400078e0207 */
[----:B------:R-:W-:Y:S02]  /*23280*/  @!P0 VIADD R7, R7, 0x80 ;  /* 0x0000008007078836 */ /* 0x000fe40000000000 */
[----:B0-----:R-:W-:-:S05]  /*23290*/  @!P0 IMAD.WIDE.U32 R4, R3, 0x8, R4 ;  /* 0x0000000803048825 */ /* 0x001fca00078e0004 */
[----:B------:R2:W-:Y:S02]  /*232a0*/  @!P0 STG.E.64 desc[UR6][R4.64], RZ ;  /* 0x000000ff04008986 */ /* 0x0005e4000c101b06 */
.L_x_15018:
[----:B------:R-:W-:Y:S05]  /*232b0*/  BSYNC B0 ;  /* 0x0000000000007941 */ /* 0x000fea0003800000 */
.L_x_15012:
        /* <DEDUP_REMOVED lines=8> */
.L_x_15019:
        /* <DEDUP_REMOVED lines=12> */
.L_x_18625:


//--------------------- .text._ZN2at6native29vectorized_elementwise_kernelILi8EZZNS0_73_GLOBAL__N__c8866d80_35_SparseBinaryOpIntersectionKernel_cu_f5210f67_363642_sparse_binary_op_intersection_kernel_implINS2_18CUDAKernelLauncherENS2_36CUDAValueSelectionIntersectionKernelINS2_5MulOpEEElLl0EEEvRNS_6TensorERKS8_SB_RKSt6vectorIlSaIlEERKSt8optionalIS8_ESK_bbENKUlvE3_clEvEUllE_St5arrayIPcLm2EEEEviT0_T1_ --------------------------
	.section	.text._ZN2at6native29vectorized_elementwise_kernelILi8EZZNS0_73_GLOBAL__N__c8866d80_35_SparseBinaryOpIntersectionKernel_cu_f5210f67_363642_sparse_binary_op_intersection_kernel_implINS2_18CUDAKernelLauncherENS2_36CUDAValueSelectionIntersectionKernelINS2_5MulOpEEElLl0EEEvRNS_6TensorERKS8_SB_RKSt6vectorIlSaIlEERKSt8optionalIS8_ESK_bbENKUlvE3_clEvEUllE_St5arrayIPcLm2EEEEviT0_T1_,"ax",@progbits
	.align	128
        .global         _ZN2at6native29vectorized_elementwise_kernelILi8EZZNS0_73_GLOBAL__N__c8866d80_35_SparseBinaryOpIntersectionKernel_cu_f5210f67_363642_sparse_binary_op_intersection_kernel_implINS2_18CUDAKernelLauncherENS2_36CUDAValueSelectionIntersectionKernelINS2_5MulOpEEElLl0EEEvRNS_6TensorERKS8_SB_RKSt6vectorIlSaIlEERKSt8optionalIS8_ESK_bbENKUlvE3_clEvEUllE_St5arrayIPcLm2EEEEviT0_T1_
        .type           _ZN2at6native29vectorized_elementwise_kernelILi8EZZNS0_73_GLOBAL__N__c8866d80_35_SparseBinaryOpIntersectionKernel_cu_f5210f67_363642_sparse_binary_op_intersection_kernel_implINS2_18CUDAKernelLauncherENS2_36CUDAValueSelectionIntersectionKernelINS2_5MulOpEEElLl0EEEvRNS_6TensorERKS8_SB_RKSt6vectorIlSaIlEERKSt8optionalIS8_ESK_bbENKUlvE3_clEvEUllE_St5arrayIPcLm2EEEEviT0_T1_,@function
        .size           _ZN2at6native29vectorized_elementwise_kernelILi8EZZNS0_73_GLOBAL__N__c8866d80_35_SparseBinaryOpIntersectionKernel_cu_f5210f67_363642_sparse_binary_op_intersection_kernel_implINS2_18CUDAKernelLauncherENS2_36CUDAValueSelectionIntersectionKernelINS2_5MulOpEEElLl0EEEvRNS_6TensorERKS8_SB_RKSt6vectorIlSaIlEERKSt8optionalIS8_ESK_bbENKUlvE3_clEvEUllE_St5arrayIPcLm2EEEEviT0_T1_,(.L_x_18626 - _ZN2at6native29vectorized_elementwise_kernelILi8EZZNS0_73_GLOBAL__N__c8866d80_35_SparseBinaryOpIntersectionKernel_cu_f5210f67_363642_sparse_binary_op_intersection_kernel_implINS2_18CUDAKernelLauncherENS2_36CUDAValueSelectionIntersectionKernelINS2_5MulOpEEElLl0EEEvRNS_6TensorERKS8_SB_RKSt6vectorIlSaIlEERKSt8optionalIS8_ESK_bbENKUlvE3_clEvEUllE_St5arrayIPcLm2EEEEviT0_T1_)
        .other          _ZN2at6native29vectorized_elementwise_kernelILi8EZZNS0_73_GLOBAL__N__c8866d80_35_SparseBinaryOpIntersectionKernel_cu_f5210f67_363642_sparse_binary_op_intersection_kernel_implINS2_18CUDAKernelLauncherENS2_36CUDAValueSelectionIntersectionKernelINS2_5MulOpEEElLl0EEEvRNS_6TensorERKS8_SB_RKSt6vectorIlSaIlEERKSt8optionalIS8_ESK_bbENKUlvE3_clEvEUllE_St5arrayIPcLm2EEEEviT0_T1_,@"STO_CUDA_ENTRY STV_DEFAULT"
_ZN2at6native29vectorized_elementwise_kernelILi8EZZNS0_73_GLOBAL__N__c8866d80_35_SparseBinaryOpIntersectionKernel_cu_f5210f67_363642_sparse_binary_op_intersection_kernel_implINS2_18CUDAKernelLauncherENS2_36CUDAValueSelectionIntersectionKernelINS2_5MulOpEEElLl0EEEvRNS_6TensorERKS8_SB_RKSt6vectorIlSaIlEERKSt8optionalIS8_ESK_bbENKUlvE3_clEvEUllE_St5arrayIPcLm2EEEEviT0_T1_:
.text._ZN2at6native29vectorized_elementwise_kernelILi8EZZNS0_73_GLOBAL__N__c8866d80_35_SparseBinaryOpIntersectionKernel_cu_f5210f67_363642_sparse_binary_op_intersection_kernel_implINS2_18CUDAKernelLauncherENS2_36CUDAValueSelectionIntersectionKernelINS2_5MulOpEEElLl0EEEvRNS_6TensorERKS8_SB_RKSt6vectorIlSaIlEERKSt8optionalIS8_ESK_bbENKUlvE3_clEvEUllE_St5arrayIPcLm2EEEEviT0_T1_:
        /* <DEDUP_REMOVED lines=105> */
.L_x_15022:
[----:B------:R-:W-:Y:S01]  /*0690*/  BSSY B0, `(.L_x_15024) ;  /* 0x0000021000007945 */ /* 0x000fe20003800000 */
[----:B------:R-:W-:Y:S02]  /*06a0*/  IMAD.U32 R37, RZ, RZ, UR14 ;  /* 0x0000000eff257e24 */ /* 0x000fe4000f8e00ff */
[----:B------:R-:W-:Y:S02]  /*06b0*/  IMAD.U32 R36, RZ, RZ, UR15 ;  /* 0x0000000fff247e24 */ /* 0x000fe4000f8e00ff */
[----:B------:R-:W-:Y:S02]  /*06c0*/  IMAD.U32 R35, RZ, RZ, UR14 ;  /* 0x0000000eff237e24 */ /* 0x000fe4000f8e00ff */
[----:B------:R-:W-:Y:S02]  /*06d0*/  IMAD.U32 R34, RZ, RZ, UR15 ;  /* 0x0000000fff227e24 */ /* 0x000fe4000f8e00ff */
[----:B------:R-:W-:Y:S02]  /*06e0*/  IMAD.MOV.U32 R31, RZ, RZ, R32 ;  /* 0x000000ffff1f7224 */ /* 0x000fe400078e0020 */
[----:B------:R-:W-:-:S07]  /*06f0*/  IMAD.MOV.U32 R30, RZ, RZ, R33 ;  /* 0x000000ffff1e7224 */ /* 0x000fce00078e0021 */
.L_x_15025:
        /* <DEDUP_REMOVED lines=27> */
.L_x_15024:
        /* <DEDUP_REMOVED lines=8> */
.L_x_15027:
        /* <DEDUP_REMOVED lines=27> */
.L_x_15026:
        /* <DEDUP_REMOVED lines=28> */
.L_x_15029:
        /* <DEDUP_REMOVED lines=27> */
.L_x_15028:
[----:B------:R-:W-:Y:S01]  /*0e50*/  BSSY B0, `(.L_x_15030) ;  /* 0x0000021000007945 */ /* 0x000fe20003800000 */
[----:B------:R-:W-:Y:S01]  /*0e60*/  IMAD.MOV.U32 R34, RZ, RZ, R32 ;  /* 0x000000ffff227224 */ /* 0x000fe200078e0020 */
[----:B------:R-:W-:Y:S01]  /*0e70*/  MOV R31, UR8 ;  /* 0x00000008001f7c02 */ /* 0x000fe20008000f00 */
[----:B------:R-:W-:Y:S02]  /*0e80*/  IMAD.MOV.U32 R35, RZ, RZ, R33 ;  /* 0x000000ffff237224 */ /* 0x000fe400078e0021 */
[----:B------:R-:W-:Y:S02]  /*0e90*/  IMAD.U32 R30, RZ, RZ, UR9 ;  /* 0x00000009ff1e7e24 */ /* 0x000fe4000f8e00ff */
[----:B------:R-:W-:Y:S02]  /*0ea0*/  IMAD.U32 R28, RZ, RZ, UR8 ;  /* 0x00000008ff1c7e24 */ /* 0x000fe4000f8e00ff */
[----:B------:R-:W-:-:S07]  /*0eb0*/  IMAD.U32 R29, RZ, RZ, UR9 ;  /* 0x00000009ff1d7e24 */ /* 0x000fce000f8e00ff */
.L_x_15031:
        /* <DEDUP_REMOVED lines=27> */
.L_x_15030:
        /* <DEDUP_REMOVED lines=23> */
.L_x_15033:
        /* <DEDUP_REMOVED lines=27> */
.L_x_15032:
[----:B------:R-:W-:Y:S01]  /*1390*/  BSSY B0, `(.L_x_15034) ;  /* 0x0000021000007945 */ /* 0x000fe20003800000 */
[----:B------:R-:W-:Y:S01]  /*13a0*/  IMAD.MOV.U32 R38, RZ, RZ, R32 ;  /* 0x000000ffff267224 */ /* 0x000fe200078e0020 */
[----:B------:R-:W-:Y:S01]  /*13b0*/  MOV R35, R33 ;  /* 0x0000002100237202 */ /* 0x000fe20000000f00 */
[----:B------:R-:W-:Y:S02]  /*13c0*/  IMAD.U32 R34, RZ, RZ, UR8 ;  /* 0x00000008ff227e24 */ /* 0x000fe4000f8e00ff */
[----:B------:R-:W-:Y:S02]  /*13d0*/  IMAD.U32 R36, RZ, RZ, UR9 ;  /* 0x00000009ff247e24 */ /* 0x000fe4000f8e00ff */
[----:B------:R-:W-:Y:S02]  /*13e0*/  IMAD.U32 R30, RZ, RZ, UR8 ;  /* 0x00000008ff1e7e24 */ /* 0x000fe4000f8e00ff */
[----:B------:R-:W-:-:S07]  /*13f0*/  IMAD.U32 R24, RZ, RZ, UR9 ;  /* 0x00000009ff187e24 */ /* 0x000fce000f8e00ff */
.L_x_15035:
        /* <DEDUP_REMOVED lines=27> */
.L_x_15034:
        /* <DEDUP_REMOVED lines=28> */
.L_x_15037:
        /* <DEDUP_REMOVED lines=27> */
.L_x_15036:
[----:B------:R-:W-:Y:S01]  /*1920*/  BSSY B0, `(.L_x_15038) ;  /* 0x0000021000007945 */ /* 0x000fe20003800000 */
[----:B------:R-:W-:Y:S01]  /*1930*/  MOV R34, R32 ;  /* 0x0000002000227202 */ /* 0x000fe20000000f00 */
[----:B------:R-:W-:Y:S02]  /*1940*/  IMAD.MOV.U32 R35, RZ, RZ, R33 ;  /* 0x000000ffff237224 */ /* 0x000fe400078e0021 */
[----:B------:R-:W-:Y:S02]  /*1950*/  IMAD.U32 R30, RZ, RZ, UR8 ;  /* 0x00000008ff1e7e24 */ /* 0x000fe4000f8e00ff */
[----:B------:R-:W-:Y:S02]  /*1960*/  IMAD.U32 R31, RZ, RZ, UR9 ;  /* 0x00000009ff1f7e24 */ /* 0x000fe4000f8e00ff */
[----:B------:R-:W-:Y:S02]  /*1970*/  IMAD.U32 R29, RZ, RZ, UR8 ;  /* 0x00000008ff1d7e24 */ /* 0x000fe4000f8e00ff */
[----:B------:R-:W-:-:S07]  /*1980*/  IMAD.U32 R9, RZ, RZ, UR9 ;  /* 0x00000009ff097e24 */ /* 0x000fce000f8e00ff */
.L_x_15039:
        /* <DEDUP_REMOVED lines=27> */
.L_x_15038:
        /* <DEDUP_REMOVED lines=26> */
.L_x_15041:
        /* <DEDUP_REMOVED lines=27> */
.L_x_15040:
[----:B------:R-:W-:Y:S01]  /*1e90*/  BSSY B0, `(.L_x_15042) ;  /* 0x0000021000007945 */ /* 0x000fe20003800000 */
[----:B------:R-:W-:Y:S02]  /*1ea0*/  IMAD.MOV.U32 R31, RZ, RZ, R32 ;  /* 0x000000ffff1f7224 */ /* 0x000fe400078e0020 */
[----:B------:R-:W-:Y:S02]  /*1eb0*/  IMAD.MOV.U32 R30, RZ, RZ, R33 ;  /* 0x000000ffff1e7224 */ /* 0x000fe400078e0021 */
[----:B------:R-:W-:Y:S02]  /*1ec0*/  IMAD.U32 R27, RZ, RZ, UR8 ;  /* 0x00000008ff1b7e24 */ /* 0x000fe4000f8e00ff */
[----:B------:R-:W-:Y:S02]  /*1ed0*/  IMAD.U32 R29, RZ, RZ, UR9 ;  /* 0x00000009ff1d7e24 */ /* 0x000fe4000f8e00ff */
[----:B------:R-:W-:Y:S02]  /*1ee0*/  IMAD.U32 R25, RZ, RZ, UR8 ;  /* 0x00000008ff197e24 */ /* 0x000fe4000f8e00ff */
[----:B------:R-:W-:-:S07]  /*1ef0*/  IMAD.U32 R9, RZ, RZ, UR9 ;  /* 0x00000009ff097e24 */ /* 0x000fce000f8e00ff */
.L_x_15043:
        /* <DEDUP_REMOVED lines=27> */
.L_x_15042:
        /* <DEDUP_REMOVED lines=26> */
.L_x_15045:
        /* <DEDUP_REMOVED lines=27> */
.L_x_15044:
[----:B------:R-:W-:Y:S01]  /*2400*/  BSSY B0, `(.L_x_15046) ;  /* 0x0000021000007945 */ /* 0x000fe20003800000 */
[----:B------:R-:W-:Y:S01]  /*2410*/  IMAD.MOV.U32 R29, RZ, RZ, R32 ;  /* 0x000000ffff1d7224 */ /* 0x000fe200078e0020 */
[----:B------:R-:W-:Y:S01]  /*2420*/  MOV R27, UR9 ;  /* 0x00000009001b7c02 */ /* 0x000fe20008000f00 */
[----:B------:R-:W-:Y:S02]  /*2430*/  IMAD.MOV.U32 R28, RZ, RZ, R33 ;  /* 0x000000ffff1c7224 */ /* 0x000fe400078e0021 */
[----:B------:R-:W-:Y:S02]  /*2440*/  IMAD.U32 R24, RZ, RZ, UR8 ;  /* 0x00000008ff187e24 */ /* 0x000fe4000f8e00ff */
[----:B------:R-:W-:Y:S02]  /*2450*/  IMAD.U32 R26, RZ, RZ, UR9 ;  /* 0x00000009ff1a7e24 */ /* 0x000fe4000f8e00ff */
[----:B------:R-:W-:-:S07]  /*2460*/  IMAD.U32 R25, RZ, RZ, UR8 ;  /* 0x00000008ff197e24 */ /* 0x000fce000f8e00ff */
.L_x_15047:
        /* <DEDUP_REMOVED lines=27> */
.L_x_15046:
        /* <DEDUP_REMOVED lines=26> */
.L_x_15049:
        /* <DEDUP_REMOVED lines=27> */
.L_x_15048:
[----:B------:R-:W-:Y:S01]  /*2970*/  BSSY B0, `(.L_x_15050) ;  /* 0x0000021000007945 */ /* 0x000fe20003800000 */
[----:B------:R-:W-:Y:S01]  /*2980*/  IMAD.MOV.U32 R27, RZ, RZ, R32 ;  /* 0x000000ffff1b7224 */ /* 0x000fe200078e0020 */
[----:B------:R-:W-:Y:S01]  /*2990*/  MOV R23, UR8 ;  /* 0x0000000800177c02 */ /* 0x000fe20008000f00 */
[----:B------:R-:W-:Y:S02]  /*29a0*/  IMAD.MOV.U32 R26, RZ, RZ, R33 ;  /* 0x000000ffff1a7224 */ /* 0x000fe400078e0021 */
[----:B------:R-:W-:Y:S02]  /*29b0*/  IMAD.U32 R22, RZ, RZ, UR8 ;  /* 0x00000008ff167e24 */ /* 0x000fe4000f8e00ff */
[----:B------:R-:W-:Y:S02]  /*29c0*/  IMAD.U32 R24, RZ, RZ, UR9 ;  /* 0x00000009ff187e24 */ /* 0x000fe4000f8e00ff */
[----:B------:R-:W-:-:S07]  /*29d0*/  IMAD.U32 R25, RZ, RZ, UR9 ;  /* 0x00000009ff197e24 */ /* 0x000fce000f8e00ff */
.L_x_15051:
        /* <DEDUP_REMOVED lines=27> */
.L_x_15050:
        /* <DEDUP_REMOVED lines=26> */
.L_x_15053:
        /* <DEDUP_REMOVED lines=27> */
.L_x_15052:
[----:B------:R-:W-:Y:S01]  /*2ee0*/  BSSY B0, `(.L_x_15054) ;  /* 0x000001d000007945 */ /* 0x000fe20003800000 */
[----:B------:R-:W-:Y:S02]  /*2ef0*/  IMAD.U32 R19, RZ, RZ, UR8 ;  /* 0x00000008ff137e24 */ /* 0x000fe4000f8e00ff */
[----:B------:R-:W-:-:S07]  /*2f00*/  IMAD.U32 R22, RZ, RZ, UR9 ;  /* 0x00000009ff167e24 */ /* 0x000fce000f8e00ff */
.L_x_15055:
        /* <DEDUP_REMOVED lines=27> */
.L_x_15054:
        /* <DEDUP_REMOVED lines=15> */
.L_x_15021:
        /* <DEDUP_REMOVED lines=45> */
.L_x_15060:
        /* <DEDUP_REMOVED lines=140> */
.L_x_15059:
        /* <DEDUP_REMOVED lines=79> */
.L_x_15061:
[----:B------:R-:W-:-:S04]  /*4230*/  ISETP.NE.U32.AND P2, PT, R2, RZ, PT ;  /* 0x000000ff0200720c */ /* 0x000fc80003f45070 */
[----:B------:R-:W-:-:S13]  /*4240*/  ISETP.NE.OR.EX P0, PT, R3, RZ, P0, P2 ;  /* 0x000000ff0300720c */ /* 0x000fda0000705720 */
[----:B------:R-:W-:Y:S05]  /*4250*/  @!P0 BRA `(.L_x_15057) ;  /* 0x0000000000b08947 */ /* 0x000fea0003800000 */
.L_x_15058:
        /* <DEDUP_REMOVED lines=44> */
.L_x_15057:
        /* <DEDUP_REMOVED lines=50> */
.L_x_15056:
        /* <DEDUP_REMOVED lines=21> */
.L_x_15063:
        /* <DEDUP_REMOVED lines=27> */
.L_x_15062:
        /* <DEDUP_REMOVED lines=9> */
.L_x_15065:
        /* <DEDUP_REMOVED lines=27> */
.L_x_15064:
        /* <DEDUP_REMOVED lines=54> */
.L_x_15070:
        /* <DEDUP_REMOVED lines=142> */
.L_x_15069:
        /* <DEDUP_REMOVED lines=79> */
.L_x_15071:
[----:B------:R-:W-:-:S04]  /*5eb0*/  ISETP.NE.U32.AND P3, PT, R41, RZ, PT ;  /* 0x000000ff2900720c */ /* 0x000fc80003f65070 */
[----:B------:R-:W-:-:S13]  /*5ec0*/  ISETP.NE.OR.EX P0, PT, R40, RZ, P0, P3 ;  /* 0x000000ff2800720c */ /* 0x000fda0000705730 */
[----:B------:R-:W-:Y:S05]  /*5ed0*/  @!P0 BRA `(.L_x_15067) ;  /* 0x0000000000b48947 */ /* 0x000fea0003800000 */
.L_x_15068:
        /* <DEDUP_REMOVED lines=45> */
.L_x_15067:
        /* <DEDUP_REMOVED lines=51> */
.L_x_15066:
        /* <DEDUP_REMOVED lines=15> */
.L_x_15073:
        /* <DEDUP_REMOVED lines=27> */
.L_x_15072:
        /* <DEDUP_REMOVED lines=8> */
.L_x_15075:
        /* <DEDUP_REMOVED lines=27> */
.L_x_15074:
        /* <DEDUP_REMOVED lines=54> */
.L_x_15080:
        /* <DEDUP_REMOVED lines=142> */
.L_x_15079:
        /* <DEDUP_REMOVED lines=79> */
.L_x_15081:
[----:B------:R-:W-:-:S04]  /*7ae0*/  ISETP.NE.U32.AND P3, PT, R41, RZ, PT ;  /* 0x000000ff2900720c */ /* 0x000fc80003f65070 */
[----:B------:R-:W-:-:S13]  /*7af0*/  ISETP.NE.OR.EX P0, PT, R40, RZ, P0, P3 ;  /* 0x000000ff2800720c */ /* 0x000fda0000705730 */
[----:B------:R-:W-:Y:S05]  /*7b00*/  @!P0 BRA `(.L_x_15077) ;  /* 0x0000000000b48947 */ /* 0x000fea0003800000 */
.L_x_15078:
        /* <DEDUP_REMOVED lines=45> */
.L_x_15077:
        /* <DEDUP_REMOVED lines=52> */
.L_x_15076:
        /* <DEDUP_REMOVED lines=15> */
.L_x_15083:
        /* <DEDUP_REMOVED lines=27> */
.L_x_15082:
        /* <DEDUP_REMOVED lines=8> */
.L_x_15085:
        /* <DEDUP_REMOVED lines=27> */
.L_x_15084:
        /* <DEDUP_REMOVED lines=50> */
.L_x_15090:
        /* <DEDUP_REMOVED lines=141> */
.L_x_15089:
        /* <DEDUP_REMOVED lines=79> */
.L_x_15091:
[----:B------:R-:W-:-:S04]  /*96d0*/  ISETP.NE.U32.AND P3, PT, R7, RZ, PT ;  /* 0x000000ff0700720c */ /* 0x000fc80003f65070 */
[----:B------:R-:W-:-:S13]  /*96e0*/  ISETP.NE.OR.EX P0, PT, R6, RZ, P0, P3 ;  /* 0x000000ff0600720c */ /* 0x000fda0000705730 */
[----:B------:R-:W-:Y:S05]  /*96f0*/  @!P0 BRA `(.L_x_15087) ;  /* 0x0000000000b48947 */ /* 0x000fea0003800000 */
.L_x_15088:
        /* <DEDUP_REMOVED lines=45> */
.L_x_15087:
        /* <DEDUP_REMOVED lines=51> */
.L_x_15086:
        /* <DEDUP_REMOVED lines=15> */
.L_x_15093:
        /* <DEDUP_REMOVED lines=27> */
.L_x_15092:
        /* <DEDUP_REMOVED lines=8> */
.L_x_15095:
        /* <DEDUP_REMOVED lines=27> */
.L_x_15094:
        /* <DEDUP_REMOVED lines=51> */
.L_x_15100:
        /* <DEDUP_REMOVED lines=139> */
.L_x_15099:
        /* <DEDUP_REMOVED lines=79> */
.L_x_15101:
[----:B------:R-:W-:-:S04]  /*b2a0*/  ISETP.NE.U32.AND P3, PT, R40, RZ, PT ;  /* 0x000000ff2800720c */ /* 0x000fc80003f65070 */
[----:B------:R-:W-:-:S13]  /*b2b0*/  ISETP.NE.OR.EX P0, PT, R42, RZ, P0, P3 ;  /* 0x000000ff2a00720c */ /* 0x000fda0000705730 */
[----:B------:R-:W-:Y:S05]  /*b2c0*/  @!P0 BRA `(.L_x_15097) ;  /* 0x0000000000b48947 */ /* 0x000fea0003800000 */
.L_x_15098:
        /* <DEDUP_REMOVED lines=45> */
.L_x_15097:
        /* <DEDUP_REMOVED lines=51> */
.L_x_15096:
        /* <DEDUP_REMOVED lines=14> */
.L_x_15103:
        /* <DEDUP_REMOVED lines=27> */
.L_x_15102:
        /* <DEDUP_REMOVED lines=8> */
.L_x_15105:
        /* <DEDUP_REMOVED lines=27> */
.L_x_15104:
        /* <DEDUP_REMOVED lines=51> */
.L_x_15110:
        /* <DEDUP_REMOVED lines=141> */
.L_x_15109:
        /* <DEDUP_REMOVED lines=79> */
.L_x_15111:
[----:B------:R-:W-:-:S04]  /*ce80*/  ISETP.NE.U32.AND P3, PT, R7, RZ, PT ;  /* 0x000000ff0700720c */ /* 0x000fc80003f65070 */
[----:B------:R-:W-:-:S13]  /*ce90*/  ISETP.NE.OR.EX P0, PT, R6, RZ, P0, P3 ;  /* 0x000000ff0600720c */ /* 0x000fda0000705730 */
[----:B------:R-:W-:Y:S05]  /*cea0*/  @!P0 BRA `(.L_x_15107) ;  /* 0x0000000000b48947 */ /* 0x000fea0003800000 */
.L_x_15108:
        /* <DEDUP_REMOVED lines=45> */
.L_x_15107:
        /* <DEDUP_REMOVED lines=51> */
.L_x_15106:
        /* <DEDUP_REMOVED lines=14> */
.L_x_15113:
        /* <DEDUP_REMOVED lines=27> */
.L_x_15112:
        /* <DEDUP_REMOVED lines=8> */
.L_x_15115:
        /* <DEDUP_REMOVED lines=27> */
.L_x_15114:
        /* <DEDUP_REMOVED lines=51> */
.L_x_15120:
        /* <DEDUP_REMOVED lines=146> */
.L_x_15119:
        /* <DEDUP_REMOVED lines=79> */
.L_x_15121:
[----:B------:R-:W-:-:S04]  /*eab0*/  ISETP.NE.U32.AND P3, PT, R6, RZ, PT ;  /* 0x000000ff0600720c */ /* 0x000fc80003f65070 */
[----:B------:R-:W-:-:S13]  /*eac0*/  ISETP.NE.OR.EX P0, PT, R40, RZ, P0, P3 ;  /* 0x000000ff2800720c */ /* 0x000fda0000705730 */
[----:B------:R-:W-:Y:S05]  /*ead0*/  @!P0 BRA `(.L_x_15117) ;  /* 0x0000000000b48947 */ /* 0x000fea0003800000 */
.L_x_15118:
        /* <DEDUP_REMOVED lines=45> */
.L_x_15117:
        /* <DEDUP_REMOVED lines=50> */
.L_x_15116:
        /* <DEDUP_REMOVED lines=14> */
.L_x_15123:
        /* <DEDUP_REMOVED lines=27> */
.L_x_15122:
        /* <DEDUP_REMOVED lines=8> */
.L_x_15125:
        /* <DEDUP_REMOVED lines=27> */
.L_x_15124:
        /* <DEDUP_REMOVED lines=51> */
.L_x_15130:
        /* <DEDUP_REMOVED lines=139> */
.L_x_15129:
        /* <DEDUP_REMOVED lines=77> */
.L_x_15131:
[----:B------:R-:W-:-:S04]  /*10640*/  ISETP.NE.U32.AND P1, PT, R6, RZ, PT ;  /* 0x000000ff0600720c */ /* 0x000fc80003f25070 */
[----:B------:R-:W-:-:S13]  /*10650*/  ISETP.NE.OR.EX P0, PT, R40, RZ, P0, P1 ;  /* 0x000000ff2800720c */ /* 0x000fda0000705710 */
[----:B------:R-:W-:Y:S05]  /*10660*/  @!P0 BRA `(.L_x_15127) ;  /* 0x0000000000ac8947 */ /* 0x000fea0003800000 */
.L_x_15128:
        /* <DEDUP_REMOVED lines=43> */
.L_x_15127:
        /* <DEDUP_REMOVED lines=50> */
.L_x_15126:
        /* <DEDUP_REMOVED lines=14> */
.L_x_15133:
        /* <DEDUP_REMOVED lines=27> */
.L_x_15132:
[----:B------:R-:W-:Y:S05]  /*10ed0*/  @!P2 BRA `(.L_x_15134) ;  /* 0x000000000078a947 */ /* 0x000fea0003800000 */
[----:B------:R-:W-:Y:S01]  /*10ee0*/  BSSY B0, `(.L_x_15134) ;  /* 0x000001d000007945 */ /* 0x000fe20003800000 */
[----:B------:R-:W-:Y:S02]  /*10ef0*/  IMAD.U32 R11, RZ, RZ, UR16 ;  /* 0x00000010ff0b7e24 */ /* 0x000fe4000f8e00ff */
[----:B------:R-:W-:-:S07]  /*10f00*/  IMAD.U32 R9, RZ, RZ, UR17 ;  /* 0x00000011ff097e24 */ /* 0x000fce000f8e00ff */
.L_x_15135:
        /* <DEDUP_REMOVED lines=27> */
.L_x_15134:
        /* <DEDUP_REMOVED lines=14> */
.L_x_15023:
        /* <DEDUP_REMOVED lines=9> */
.L_x_15020:
        /* <DEDUP_REMOVED lines=90> */
.L_x_15141:
        /* <DEDUP_REMOVED lines=27> */
.L_x_15140:
        /* <DEDUP_REMOVED lines=9> */
.L_x_15143:
        /* <DEDUP_REMOVED lines=27> */
.L_x_15142:
        /* <DEDUP_REMOVED lines=17> */
.L_x_15139:
[----:B------:R-:W-:Y:S05]  /*11cd0*/  BSYNC B1 ;  /* 0x0000000000017941 */ /* 0x000fea0003800000 */
.L_x_15138:
        /* <DEDUP_REMOVED lines=26> */
.L_x_15147:
        /* <DEDUP_REMOVED lines=27> */
.L_x_15146:
[----:B------:R-:W-:Y:S02]  /*12030*/  ULDC UR8, c[0x0][0x248] ;  /* 0x0000920000087ab9 */ /* 0x000fe40000000800 */
[----:B------:R-:W-:Y:S01]  /*12040*/  IMAD.U32 R32, RZ, RZ, UR8 ;  /* 0x00000008ff207e24 */ /* 0x000fe2000f8e00ff */
[----:B------:R-:W-:Y:S06]  /*12050*/  @!P0 BRA `(.L_x_15148) ;  /* 0x00000000007c8947 */ /* 0x000fec0003800000 */
[----:B------:R-:W-:Y:S01]  /*12060*/  BSSY B2, `(.L_x_15148) ;  /* 0x000001e000027945 */ /* 0x000fe20003800000 */
[----:B------:R-:W-:Y:S02]  /*12070*/  IMAD.MOV.U32 R34, RZ, RZ, R33 ;  /* 0x000000ffff227224 */ /* 0x000fe400078e0021 */
[----:B------:R-:W-:Y:S02]  /*12080*/  IMAD.U32 R35, RZ, RZ, UR8 ;  /* 0x00000008ff237e24 */ /* 0x000fe4000f8e00ff */
[----:B------:R-:W-:-:S07]  /*12090*/  IMAD.U32 R32, RZ, RZ, UR8 ;  /* 0x00000008ff207e24 */ /* 0x000fce000f8e00ff */
.L_x_15149:
        /* <DEDUP_REMOVED lines=27> */
.L_x_15148:
        /* <DEDUP_REMOVED lines=17> */
.L_x_15145:
[----:B------:R-:W-:Y:S05]  /*12360*/  BSYNC B1 ;  /* 0x0000000000017941 */ /* 0x000fea0003800000 */
.L_x_15144:
        /* <DEDUP_REMOVED lines=26> */
.L_x_15153:
        /* <DEDUP_REMOVED lines=27> */
.L_x_15152:
[----:B------:R-:W-:Y:S01]  /*126c0*/  IMAD.U32 R33, RZ, RZ, UR13 ;  /* 0x0000000dff217e24 */ /* 0x000fe2000f8e00ff */
[----:B------:R-:W-:Y:S06]  /*126d0*/  @!P0 BRA `(.L_x_15154) ;  /* 0x0000000000808947 */ /* 0x000fec0003800000 */
[----:B------:R-:W-:Y:S01]  /*126e0*/  BSSY B2, `(.L_x_15154) ;  /* 0x000001f000027945 */ /* 0x000fe20003800000 */
[----:B------:R-:W-:Y:S01]  /*126f0*/  IMAD.U32 R35, RZ, RZ, UR12 ;  /* 0x0000000cff237e24 */ /* 0x000fe2000f8e00ff */
[----:B------:R-:W-:Y:S01]  /*12700*/  MOV R33, UR13 ;  /* 0x0000000d00217c02 */ /* 0x000fe20008000f00 */
[----:B------:R-:W-:Y:S02]  /*12710*/  IMAD.U32 R34, RZ, RZ, UR13 ;  /* 0x0000000dff227e24 */ /* 0x000fe4000f8e00ff */
[----:B------:R-:W-:-:S07]  /*12720*/  IMAD.U32 R30, RZ, RZ, UR12 ;  /* 0x0000000cff1e7e24 */ /* 0x000fce000f8e00ff */
.L_x_15155:
        /* <DEDUP_REMOVED lines=27> */
.L_x_15154:
        /* <DEDUP_REMOVED lines=17> */
.L_x_15151:
[----:B------:R-:W-:Y:S05]  /*129f0*/  BSYNC B1 ;  /* 0x0000000000017941 */ /* 0x000fea0003800000 */
.L_x_15150:
        /* <DEDUP_REMOVED lines=25> */
.L_x_15159:
        /* <DEDUP_REMOVED lines=27> */
.L_x_15158:
[----:B------:R-:W-:Y:S05]  /*12d40*/  @!P0 BRA `(.L_x_15160) ;  /* 0x0000000000808947 */ /* 0x000fea0003800000 */
[----:B------:R-:W-:Y:S01]  /*12d50*/  BSSY B2, `(.L_x_15160) ;  /* 0x000001f000027945 */ /* 0x000fe20003800000 */
[----:B------:R-:W-:Y:S01]  /*12d60*/  IMAD.U32 R37, RZ, RZ, UR12 ;  /* 0x0000000cff257e24 */ /* 0x000fe2000f8e00ff */
[----:B------:R-:W-:Y:S01]  /*12d70*/  MOV R29, UR12 ;  /* 0x0000000c001d7c02 */ /* 0x000fe20008000f00 */
[----:B------:R-:W-:Y:S02]  /*12d80*/  IMAD.U32 R38, RZ, RZ, UR13 ;  /* 0x0000000dff267e24 */ /* 0x000fe4000f8e00ff */
[----:B------:R-:W-:-:S07]  /*12d90*/  IMAD.U32 R27, RZ, RZ, UR13 ;  /* 0x0000000dff1b7e24 */ /* 0x000fce000f8e00ff */
.L_x_15161:
        /* <DEDUP_REMOVED lines=27> */
.L_x_15160:
        /* <DEDUP_REMOVED lines=17> */
.L_x_15157:
[----:B------:R-:W-:Y:S05]  /*13060*/  BSYNC B1 ;  /* 0x0000000000017941 */ /* 0x000fea0003800000 */
.L_x_15156:
        /* <DEDUP_REMOVED lines=25> */
.L_x_15165:
        /* <DEDUP_REMOVED lines=27> */
.L_x_15164:
[----:B------:R-:W-:Y:S05]  /*133b0*/  @!P0 BRA `(.L_x_15166) ;  /* 0x0000000000808947 */ /* 0x000fea0003800000 */
[----:B------:R-:W-:Y:S01]  /*133c0*/  BSSY B2, `(.L_x_15166) ;  /* 0x000001f000027945 */ /* 0x000fe20003800000 */
[----:B------:R-:W-:Y:S01]  /*133d0*/  IMAD.U32 R37, RZ, RZ, UR12 ;  /* 0x0000000cff257e24 */ /* 0x000fe2000f8e00ff */
[----:B------:R-:W-:Y:S01]  /*133e0*/  MOV R36, UR13 ;  /* 0x0000000d00247c02 */ /* 0x000fe20008000f00 */
[----:B------:R-:W-:Y:S02]  /*133f0*/  IMAD.U32 R27, RZ, RZ, UR12 ;  /* 0x0000000cff1b7e24 */ /* 0x000fe4000f8e00ff */
[----:B------:R-:W-:-:S07]  /*13400*/  IMAD.U32 R20, RZ, RZ, UR13 ;  /* 0x0000000dff147e24 */ /* 0x000fce000f8e00ff */
.L_x_15167:
        /* <DEDUP_REMOVED lines=27> */
.L_x_15166:
        /* <DEDUP_REMOVED lines=17> */
.L_x_15163:
[----:B------:R-:W-:Y:S05]  /*136d0*/  BSYNC B1 ;  /* 0x0000000000017941 */ /* 0x000fea0003800000 */
.L_x_15162:
        /* <DEDUP_REMOVED lines=25> */
.L_x_15171:
        /* <DEDUP_REMOVED lines=27> */
.L_x_15170:
[----:B------:R-:W-:Y:S05]  /*13a20*/  @!P0 BRA `(.L_x_15172) ;  /* 0x0000000000808947 */ /* 0x000fea0003800000 */
[----:B------:R-:W-:Y:S01]  /*13a30*/  BSSY B2, `(.L_x_15172) ;  /* 0x000001f000027945 */ /* 0x000fe20003800000 */
[----:B------:R-:W-:Y:S01]  /*13a40*/  MOV R35, UR12 ;  /* 0x0000000c00237c02 */ /* 0x000fe20008000f00 */
[----:B------:R-:W-:Y:S02]  /*13a50*/  IMAD.U32 R32, RZ, RZ, UR13 ;  /* 0x0000000dff207e24 */ /* 0x000fe4000f8e00ff */
[----:B------:R-:W-:Y:S02]  /*13a60*/  IMAD.U32 R25, RZ, RZ, UR12 ;  /* 0x0000000cff197e24 */ /* 0x000fe4000f8e00ff */
[----:B------:R-:W-:-:S07]  /*13a70*/  IMAD.U32 R20, RZ, RZ, UR13 ;  /* 0x0000000dff147e24 */ /* 0x000fce000f8e00ff */
.L_x_15173:
        /* <DEDUP_REMOVED lines=27> */
.L_x_15172:
        /* <DEDUP_REMOVED lines=17> */
.L_x_15169:
[----:B------:R-:W-:Y:S05]  /*13d40*/  BSYNC B1 ;  /* 0x0000000000017941 */ /* 0x000fea0003800000 */
.L_x_15168:
        /* <DEDUP_REMOVED lines=25> */
.L_x_15177:
        /* <DEDUP_REMOVED lines=27> */
.L_x_15176:
[----:B------:R-:W-:Y:S05]  /*14090*/  @!P0 BRA `(.L_x_15178) ;  /* 0x0000000000808947 */ /* 0x000fea0003800000 */
[----:B------:R-:W-:Y:S01]  /*140a0*/  BSSY B2, `(.L_x_15178) ;  /* 0x000001f000027945 */ /* 0x000fe20003800000 */
[----:B------:R-:W-:Y:S02]  /*140b0*/  IMAD.U32 R33, RZ, RZ, UR12 ;  /* 0x0000000cff217e24 */ /* 0x000fe4000f8e00ff */
[----:B------:R-:W-:Y:S02]  /*140c0*/  IMAD.U32 R30, RZ, RZ, UR13 ;  /* 0x0000000dff1e7e24 */ /* 0x000fe4000f8e00ff */
[----:B------:R-:W-:Y:S02]  /*140d0*/  IMAD.U32 R23, RZ, RZ, UR12 ;  /* 0x0000000cff177e24 */ /* 0x000fe4000f8e00ff */
[----:B------:R-:W-:-:S07]  /*140e0*/  IMAD.U32 R20, RZ, RZ, UR13 ;  /* 0x0000000dff147e24 */ /* 0x000fce000f8e00ff */
.L_x_15179:
        /* <DEDUP_REMOVED lines=27> */
.L_x_15178:
        /* <DEDUP_REMOVED lines=17> */
.L_x_15175:
[----:B------:R-:W-:Y:S05]  /*143b0*/  BSYNC B1 ;  /* 0x0000000000017941 */ /* 0x000fea0003800000 */
.L_x_15174:
        /* <DEDUP_REMOVED lines=24> */
.L_x_15182:
        /* <DEDUP_REMOVED lines=27> */
.L_x_15181:
[----:B------:R-:W-:Y:S05]  /*146f0*/  @!P0 BRA `(.L_x_15183) ;  /* 0x0000000000788947 */ /* 0x000fea0003800000 */
[----:B------:R-:W-:Y:S01]  /*14700*/  BSSY B1, `(.L_x_15183) ;  /* 0x000001d000017945 */ /* 0x000fe20003800000 */
[----:B------:R-:W-:Y:S02]  /*14710*/  IMAD.U32 R17, RZ, RZ, UR12 ;  /* 0x0000000cff117e24 */ /* 0x000fe4000f8e00ff */
[----:B------:R-:W-:-:S07]  /*14720*/  IMAD.U32 R13, RZ, RZ, UR13 ;  /* 0x0000000dff0d7e24 */ /* 0x000fce000f8e00ff */
.L_x_15184:
        /* <DEDUP_REMOVED lines=27> */
.L_x_15183:
        /* <DEDUP_REMOVED lines=18> */
.L_x_15137:
        /* <DEDUP_REMOVED lines=47> */
.L_x_15191:
        /* <DEDUP_REMOVED lines=141> */
.L_x_15190:
        /* <DEDUP_REMOVED lines=79> */
.L_x_15192:
[----:B------:R-:W-:-:S04]  /*15ab0*/  ISETP.NE.U32.AND P2, PT, R3, RZ, PT ;  /* 0x000000ff0300720c */ /* 0x000fc80003f45070 */
[----:B------:R-:W-:-:S13]  /*15ac0*/  ISETP.NE.OR.EX P0, PT, R19, RZ, P0, P2 ;  /* 0x000000ff1300720c */ /* 0x000fda0000705720 */
[----:B------:R-:W-:Y:S05]  /*15ad0*/  @!P0 BRA `(.L_x_15188) ;  /* 0x0000000000b48947 */ /* 0x000fea0003800000 */
.L_x_15189:
        /* <DEDUP_REMOVED lines=45> */
.L_x_15188:
        /* <DEDUP_REMOVED lines=54> */
.L_x_15187:
        /* <DEDUP_REMOVED lines=16> */
.L_x_15194:
        /* <DEDUP_REMOVED lines=27> */
.L_x_15193:
[----:B------:R-:W-:Y:S05]  /*163c0*/  @!P0 BRA `(.L_x_15195) ;  /* 0x0000000000788947 */ /* 0x000fea0003800000 */
[----:B------:R-:W-:Y:S01]  /*163d0*/  BSSY B2, `(.L_x_15195) ;  /* 0x000001d000027945 */ /* 0x000fe20003800000 */
[----:B------:R-:W-:Y:S01]  /*163e0*/  MOV R29, R23 ;  /* 0x00000017001d7202 */ /* 0x000fe20000000f00 */
[----:B------:R-:W-:-:S07]  /*163f0*/  IMAD.MOV.U32 R30, RZ, RZ, R26 ;  /* 0x000000ffff1e7224 */ /* 0x000fce00078e001a */
.L_x_15196:
        /* <DEDUP_REMOVED lines=27> */
.L_x_15195:
        /* <DEDUP_REMOVED lines=19> */
.L_x_15186:
[----:B------:R-:W-:Y:S05]  /*166e0*/  BSYNC B1 ;  /* 0x0000000000017941 */ /* 0x000fea0003800000 */
.L_x_15185:
        /* <DEDUP_REMOVED lines=48> */
.L_x_15203:
        /* <DEDUP_REMOVED lines=139> */
.L_x_15202:
        /* <DEDUP_REMOVED lines=78> */
.L_x_15204:
[----:B------:R-:W-:-:S04]  /*17780*/  ISETP.NE.U32.AND P2, PT, R42, RZ, PT ;  /* 0x000000ff2a00720c */ /* 0x000fc80003f45070 */
[----:B------:R-:W-:-:S13]  /*17790*/  ISETP.NE.OR.EX P0, PT, R43, RZ, P0, P2 ;  /* 0x000000ff2b00720c */ /* 0x000fda0000705720 */
[----:B------:R-:W-:Y:S05]  /*177a0*/  @!P0 BRA `(.L_x_15200) ;  /* 0x0000000000ac8947 */ /* 0x000fea0003800000 */
.L_x_15201:
        /* <DEDUP_REMOVED lines=43> */
.L_x_15200:
        /* <DEDUP_REMOVED lines=52> */
.L_x_15199:
        /* <DEDUP_REMOVED lines=16> */
.L_x_15206:
        /* <DEDUP_REMOVED lines=27> */
.L_x_15205:
[----:B------:R-:W-:Y:S05]  /*18050*/  @!P0 BRA `(.L_x_15207) ;  /* 0x0000000000788947 */ /* 0x000fea0003800000 */
[----:B------:R-:W-:Y:S01]  /*18060*/  BSSY B2, `(.L_x_15207) ;  /* 0x000001d000027945 */ /* 0x000fe20003800000 */
[----:B------:R-:W-:Y:S02]  /*18070*/  IMAD.MOV.U32 R28, RZ, RZ, R23 ;  /* 0x000000ffff1c7224 */ /* 0x000fe400078e0017 */
[----:B------:R-:W-:-:S07]  /*18080*/  IMAD.MOV.U32 R29, RZ, RZ, R22 ;  /* 0x000000ffff1d7224 */ /* 0x000fce00078e0016 */
.L_x_15208:
        /* <DEDUP_REMOVED lines=27> */
.L_x_15207:
        /* <DEDUP_REMOVED lines=19> */
.L_x_15198:
[----:B------:R-:W-:Y:S05]  /*18370*/  BSYNC B1 ;  /* 0x0000000000017941 */ /* 0x000fea0003800000 */
.L_x_15197:
        /* <DEDUP_REMOVED lines=48> */
.L_x_15215:
        /* <DEDUP_REMOVED lines=139> */
.L_x_15214:
        /* <DEDUP_REMOVED lines=77> */
.L_x_15216:
[----:B------:R-:W-:-:S04]  /*19400*/  ISETP.NE.U32.AND P2, PT, R16, RZ, PT ;  /* 0x000000ff1000720c */ /* 0x000fc80003f45070 */
[----:B------:R-:W-:-:S13]  /*19410*/  ISETP.NE.OR.EX P0, PT, R23, RZ, P0, P2 ;  /* 0x000000ff1700720c */ /* 0x000fda0000705720 */
[----:B------:R-:W-:Y:S05]  /*19420*/  @!P0 BRA `(.L_x_15212) ;  /* 0x0000000000b48947 */ /* 0x000fea0003800000 */
.L_x_15213:
        /* <DEDUP_REMOVED lines=45> */
.L_x_15212:
        /* <DEDUP_REMOVED lines=47> */
.L_x_15211:
        /* <DEDUP_REMOVED lines=16> */
.L_x_15218:
        /* <DEDUP_REMOVED lines=27> */
.L_x_15217:
[----:B------:R-:W-:Y:S05]  /*19ca0*/  @!P0 BRA `(.L_x_15219) ;  /* 0x00000000007c8947 */ /* 0x000fea0003800000 */
[----:B------:R-:W-:Y:S01]  /*19cb0*/  BSSY B2, `(.L_x_15219) ;  /* 0x000001e000027945 */ /* 0x000fe20003800000 */
[----:B------:R-:W-:Y:S02]  /*19cc0*/  IMAD.MOV.U32 R35, RZ, RZ, R27 ;  /* 0x000000ffff237224 */ /* 0x000fe400078e001b */
[----:B------:R-:W-:Y:S02]  /*19cd0*/  IMAD.MOV.U32 R32, RZ, RZ, R22 ;  /* 0x000000ffff207224 */ /* 0x000fe400078e0016 */
[----:B------:R-:W-:-:S07]  /*19ce0*/  IMAD.MOV.U32 R33, RZ, RZ, R23 ;  /* 0x000000ffff217224 */ /* 0x000fce00078e0017 */
.L_x_15220:
        /* <DEDUP_REMOVED lines=27> */
.L_x_15219:
        /* <DEDUP_REMOVED lines=19> */
.L_x_15210:
[----:B------:R-:W-:Y:S05]  /*19fd0*/  BSYNC B1 ;  /* 0x0000000000017941 */ /* 0x000fea0003800000 */
.L_x_15209:
        /* <DEDUP_REMOVED lines=49> */
.L_x_15227:
        /* <DEDUP_REMOVED lines=141> */
.L_x_15226:
        /* <DEDUP_REMOVED lines=79> */
.L_x_15228:
[----:B------:R-:W-:-:S04]  /*1b0b0*/  ISETP.NE.U32.AND P2, PT, R42, RZ, PT ;  /* 0x000000ff2a00720c */ /* 0x000fc80003f45070 */
[----:B------:R-:W-:-:S13]  /*1b0c0*/  ISETP.NE.OR.EX P0, PT, R43, RZ, P0, P2 ;  /* 0x000000ff2b00720c */ /* 0x000fda0000705720 */
[----:B------:R-:W-:Y:S05]  /*1b0d0*/  @!P0 BRA `(.L_x_15224) ;  /* 0x0000000000b48947 */ /* 0x000fea0003800000 */
.L_x_15225:
        /* <DEDUP_REMOVED lines=45> */
.L_x_15224:
        /* <DEDUP_REMOVED lines=47> */
.L_x_15223:
        /* <DEDUP_REMOVED lines=16> */
.L_x_15230:
        /* <DEDUP_REMOVED lines=27> */
.L_x_15229:
[----:B------:R-:W-:Y:S05]  /*1b950*/  @!P0 BRA `(.L_x_15231) ;  /* 0x0000000000808947 */ /* 0x000fea0003800000 */
[----:B------:R-:W-:Y:S01]  /*1b960*/  BSSY B2, `(.L_x_15231) ;  /* 0x000001f000027945 */ /* 0x000fe20003800000 */
[----:B------:R-:W-:Y:S01]  /*1b970*/  IMAD.U32 R31, RZ, RZ, UR10 ;  /* 0x0000000aff1f7e24 */ /* 0x000fe2000f8e00ff */
[----:B------:R-:W-:Y:S01]  /*1b980*/  MOV R32, UR11 ;  /* 0x0000000b00207c02 */ /* 0x000fe20008000f00 */
[----:B------:R-:W-:Y:S02]  /*1b990*/  IMAD.U32 R23, RZ, RZ, UR10 ;  /* 0x0000000aff177e24 */ /* 0x000fe4000f8e00ff */
[----:B------:R-:W-:-:S07]  /*1b9a0*/  IMAD.U32 R21, RZ, RZ, UR11 ;  /* 0x0000000bff157e24 */ /* 0x000fce000f8e00ff */
.L_x_15232:
        /* <DEDUP_REMOVED lines=27> */
.L_x_15231:
        /* <DEDUP_REMOVED lines=19> */
.L_x_15222:
[----:B------:R-:W-:Y:S05]  /*1bc90*/  BSYNC B1 ;  /* 0x0000000000017941 */ /* 0x000fea0003800000 */
.L_x_15221:
        /* <DEDUP_REMOVED lines=48> */
.L_x_15239:
        /* <DEDUP_REMOVED lines=142> */
.L_x_15238:
        /* <DEDUP_REMOVED lines=79> */
.L_x_15240:
[----:B------:R-:W-:-:S04]  /*1cd70*/  ISETP.NE.U32.AND P2, PT, R39, RZ, PT ;  /* 0x000000ff2700720c */ /* 0x000fc80003f45070 */
[----:B------:R-:W-:-:S13]  /*1cd80*/  ISETP.NE.OR.EX P0, PT, R38, RZ, P0, P2 ;  /* 0x000000ff2600720c */ /* 0x000fda0000705720 */
[----:B------:R-:W-:Y:S05]  /*1cd90*/  @!P0 BRA `(.L_x_15236) ;  /* 0x0000000000b48947 */ /* 0x000fea0003800000 */
.L_x_15237:
        /* <DEDUP_REMOVED lines=45> */
.L_x_15236:
        /* <DEDUP_REMOVED lines=48> */
.L_x_15235:
        /* <DEDUP_REMOVED lines=16> */
.L_x_15242:
        /* <DEDUP_REMOVED lines=27> */
.L_x_15241:
[----:B------:R-:W-:Y:S05]  /*1d620*/  @!P0 BRA `(.L_x_15243) ;  /* 0x0000000000808947 */ /* 0x000fea0003800000 */
[----:B------:R-:W-:Y:S01]  /*1d630*/  BSSY B2, `(.L_x_15243) ;  /* 0x000001f000027945 */ /* 0x000fe20003800000 */
[----:B------:R-:W-:Y:S01]  /*1d640*/  IMAD.U32 R29, RZ, RZ, UR10 ;  /* 0x0000000aff1d7e24 */ /* 0x000fe2000f8e00ff */
[----:B------:R-:W-:Y:S01]  /*1d650*/  MOV R19, UR11 ;  /* 0x0000000b00137c02 */ /* 0x000fe20008000f00 */
[----:B------:R-:W-:Y:S02]  /*1d660*/  IMAD.U32 R30, RZ, RZ, UR11 ;  /* 0x0000000bff1e7e24 */ /* 0x000fe4000f8e00ff */
[----:B------:R-:W-:-:S07]  /*1d670*/  IMAD.U32 R21, RZ, RZ, UR10 ;  /* 0x0000000aff157e24 */ /* 0x000fce000f8e00ff */
.L_x_15244:
        /* <DEDUP_REMOVED lines=27> */
.L_x_15243:
        /* <DEDUP_REMOVED lines=19> */
.L_x_15234:
[----:B------:R-:W-:Y:S05]  /*1d960*/  BSYNC B1 ;  /* 0x0000000000017941 */ /* 0x000fea0003800000 */
.L_x_15233:
        /* <DEDUP_REMOVED lines=48> */
.L_x_15251:
        /* <DEDUP_REMOVED lines=142> */
.L_x_15250:
        /* <DEDUP_REMOVED lines=77> */
.L_x_15252:
[----:B------:R-:W-:-:S04]  /*1ea20*/  ISETP.NE.U32.AND P2, PT, R38, RZ, PT ;  /* 0x000000ff2600720c */ /* 0x000fc80003f45070 */
[----:B------:R-:W-:-:S13]  /*1ea30*/  ISETP.NE.OR.EX P0, PT, R42, RZ, P0, P2 ;  /* 0x000000ff2a00720c */ /* 0x000fda0000705720 */
[----:B------:R-:W-:Y:S05]  /*1ea40*/  @!P0 BRA `(.L_x_15248) ;  /* 0x0000000000b08947 */ /* 0x000fea0003800000 */
.L_x_15249:
        /* <DEDUP_REMOVED lines=44> */
.L_x_15248:
        /* <DEDUP_REMOVED lines=48> */
.L_x_15247:
        /* <DEDUP_REMOVED lines=16> */
.L_x_15254:
        /* <DEDUP_REMOVED lines=27> */
.L_x_15253:
[----:B------:R-:W-:Y:S05]  /*1f2c0*/  @!P0 BRA `(.L_x_15255) ;  /* 0x0000000000808947 */ /* 0x000fea0003800000 */
[----:B------:R-:W-:Y:S01]  /*1f2d0*/  BSSY B2, `(.L_x_15255) ;  /* 0x000001f000027945 */ /* 0x000fe20003800000 */
[----:B------:R-:W-:Y:S01]  /*1f2e0*/  IMAD.U32 R27, RZ, RZ, UR10 ;  /* 0x0000000aff1b7e24 */ /* 0x000fe2000f8e00ff */
[----:B------:R-:W-:Y:S01]  /*1f2f0*/  MOV R19, UR10 ;  /* 0x0000000a00137c02 */ /* 0x000fe20008000f00 */
[----:B------:R-:W-:Y:S02]  /*1f300*/  IMAD.U32 R28, RZ, RZ, UR11 ;  /* 0x0000000bff1c7e24 */ /* 0x000fe4000f8e00ff */
[----:B------:R-:W-:-:S07]  /*1f310*/  IMAD.U32 R17, RZ, RZ, UR11 ;  /* 0x0000000bff117e24 */ /* 0x000fce000f8e00ff */
.L_x_15256:
        /* <DEDUP_REMOVED lines=27> */
.L_x_15255:
        /* <DEDUP_REMOVED lines=19> */
.L_x_15246:
[----:B------:R-:W-:Y:S05]  /*1f600*/  BSYNC B1 ;  /* 0x0000000000017941 */ /* 0x000fea0003800000 */
.L_x_15245:
        /* <DEDUP_REMOVED lines=48> */
.L_x_15263:
        /* <DEDUP_REMOVED lines=141> */
.L_x_15262:
        /* <DEDUP_REMOVED lines=77> */
.L_x_15264:
[----:B------:R-:W-:-:S04]  /*206b0*/  ISETP.NE.U32.AND P2, PT, R38, RZ, PT ;  /* 0x000000ff2600720c */ /* 0x000fc80003f45070 */
[----:B------:R-:W-:-:S13]  /*206c0*/  ISETP.NE.OR.EX P0, PT, R41, RZ, P0, P2 ;  /* 0x000000ff2900720c */ /* 0x000fda0000705720 */
[----:B------:R-:W-:Y:S05]  /*206d0*/  @!P0 BRA `(.L_x_15260) ;  /* 0x0000000000ac8947 */ /* 0x000fea0003800000 */
.L_x_15261:
        /* <DEDUP_REMOVED lines=43> */
.L_x_15260:
        /* <DEDUP_REMOVED lines=48> */
.L_x_15259:
        /* <DEDUP_REMOVED lines=16> */
.L_x_15266:
        /* <DEDUP_REMOVED lines=27> */
.L_x_15265:
[----:B------:R-:W-:Y:S05]  /*20f40*/  @!P0 BRA `(.L_x_15267) ;  /* 0x0000000000808947 */ /* 0x000fea0003800000 */
[----:B------:R-:W-:Y:S01]  /*20f50*/  BSSY B2, `(.L_x_15267) ;  /* 0x000001f000027945 */ /* 0x000fe20003800000 */
[----:B------:R-:W-:Y:S01]  /*20f60*/  IMAD.U32 R25, RZ, RZ, UR10 ;  /* 0x0000000aff197e24 */ /* 0x000fe2000f8e00ff */
[----:B------:R-:W-:Y:S01]  /*20f70*/  MOV R15, UR11 ;  /* 0x0000000b000f7c02 */ /* 0x000fe20008000f00 */
[----:B------:R-:W-:Y:S02]  /*20f80*/  IMAD.U32 R26, RZ, RZ, UR11 ;  /* 0x0000000bff1a7e24 */ /* 0x000fe4000f8e00ff */
[----:B------:R-:W-:-:S07]  /*20f90*/  IMAD.U32 R17, RZ, RZ, UR10 ;  /* 0x0000000aff117e24 */ /* 0x000fce000f8e00ff */
.L_x_15268:
        /* <DEDUP_REMOVED lines=27> */
.L_x_15267:
        /* <DEDUP_REMOVED lines=19> */
.L_x_15258:
[----:B------:R-:W-:Y:S05]  /*21280*/  BSYNC B1 ;  /* 0x0000000000017941 */ /* 0x000fea0003800000 */
.L_x_15257:
        /* <DEDUP_REMOVED lines=47> */
.L_x_15273:
        /* <DEDUP_REMOVED lines=144> */
.L_x_15272:
        /* <DEDUP_REMOVED lines=79> */
.L_x_15274:
[----:B------:R-:W-:-:S04]  /*22370*/  ISETP.NE.U32.AND P2, PT, R8, RZ, PT ;  /* 0x000000ff0800720c */ /* 0x000fc80003f45070 */
[----:B------:R-:W-:-:S13]  /*22380*/  ISETP.NE.OR.EX P0, PT, R40, RZ, P0, P2 ;  /* 0x000000ff2800720c */ /* 0x000fda0000705720 */
[----:B------:R-:W-:Y:S05]  /*22390*/  @!P0 BRA `(.L_x_15270) ;  /* 0x0000000000b48947 */ /* 0x000fea0003800000 */
.L_x_15271:
        /* <DEDUP_REMOVED lines=45> */
.L_x_15270:
        /* <DEDUP_REMOVED lines=48> */
.L_x_15269:
        /* <DEDUP_REMOVED lines=16> */
.L_x_15276:
        /* <DEDUP_REMOVED lines=27> */
.L_x_15275:
[----:B------:R-:W-:Y:S05]  /*22c20*/  @!P0 BRA `(.L_x_15277) ;  /* 0x0000000000808947 */ /* 0x000fea0003800000 */
[----:B------:R-:W-:Y:S01]  /*22c30*/  BSSY B1, `(.L_x_15277) ;  /* 0x000001f000017945 */ /* 0x000fe20003800000 */
[----:B------:R-:W-:Y:S01]  /*22c40*/  IMAD.U32 R21, RZ, RZ, UR10 ;  /* 0x0000000aff157e24 */ /* 0x000fe2000f8e00ff */
[----:B------:R-:W-:Y:S01]  /*22c50*/  MOV R11, UR11 ;  /* 0x0000000b000b7c02 */ /* 0x000fe20008000f00 */
[----:B------:R-:W-:Y:S02]  /*22c60*/  IMAD.U32 R23, RZ, RZ, UR11 ;  /* 0x0000000bff177e24 */ /* 0x000fe4000f8e00ff */
[----:B------:R-:W-:-:S07]  /*22c70*/  IMAD.U32 R15, RZ, RZ, UR10 ;  /* 0x0000000aff0f7e24 */ /* 0x000fce000f8e00ff */
.L_x_15278:
        /* <DEDUP_REMOVED lines=27> */
.L_x_15277:
        /* <DEDUP_REMOVED lines=19> */
.L_x_15180:
[----:B------:R-:W-:Y:S05]  /*22f60*/  BSYNC B0 ;  /* 0x0000000000007941 */ /* 0x000fea0003800000 */
.L_x_15136:
        /* <DEDUP_REMOVED lines=23> */
.L_x_15281:
[----:B------:R-:W-:-:S13]  /*230e0*/  ISETP.GE.AND P0, PT, R7, R2, PT ;  /* 0x000000020700720c */ /* 0x000fda0003f06270 */
[----:B------:R-:W-:Y:S05]  /*230f0*/  @P0 BRA `(.L_x_15283) ;  /* 0x0000000000300947 */ /* 0x000fea0003800000 */
[----:B0-----:R-:W0:Y:S01]  /*23100*/  LDC.64 R4, c[0x0][0x270] ;  /* 0x00009c00ff047b82 */ /* 0x001e220000000a00 */
[----:B------:R-:W-:Y:S02]  /*23110*/  IMAD.IADD R3, R0, 0x1, R7 ;  /* 0x0000000100037824 */ /* 0x000fe400078e0207 */
[----:B------:R-:W-:Y:S02]  /*23120*/  VIADD R7, R7, 0x80 ;  /* 0x0000008007077836 */ /* 0x000fe40000000000 */
[----:B0-----:R-:W-:-:S05]  /*23130*/  IMAD.WIDE.U32 R4, R3, 0x8, R4 ;  /* 0x0000000803047825 */ /* 0x001fca00078e0004 */
[----:B------:R1:W-:Y:S02]  /*23140*/  STG.E.64 desc[UR6][R4.64], RZ ;  /* 0x000000ff04007986 */ /* 0x0003e4000c101b06 */
.L_x_15282:
[----:B------:R-:W-:-:S13]  /*23150*/  ISETP.GE.AND P0, PT, R7, R2, PT ;  /* 0x000000020700720c */ /* 0x000fda0003f06270 */
[----:B------:R-:W-:Y:S05]  /*23160*/  @P0 BRA `(.L_x_15284) ;  /* 0x0000000000340947 */ /* 0x000fea0003800000 */
[----:B01----:R-:W0:Y:S01]  /*23170*/  LDC.64 R4, c[0x0][0x270] ;  /* 0x00009c00ff047b82 */ /* 0x003e220000000a00 */
[----:B------:R-:W-:Y:S02]  /*23180*/  IMAD.IADD R3, R0, 0x1, R7 ;  /* 0x0000000100037824 */ /* 0x000fe400078e0207 */
[----:B------:R-:W-:Y:S02]  /*23190*/  VIADD R7, R7, 0x80 ;  /* 0x0000008007077836 */ /* 0x000fe40000000000 */
[----:B0-----:R-:W-:-:S05]  /*231a0*/  IMAD.WIDE.U32 R4, R3, 0x8, R4 ;  /* 0x0000000803047825 */ /* 0x001fca00078e0004 */
[----:B------:R1:W-:Y:S02]  /*231b0*/  STG.E.64 desc[UR6][R4.64], RZ ;  /* 0x000000ff04007986 */ /* 0x0003e4000c101b06 */
.L_x_15283:
        /* <DEDUP_REMOVED lines=8> */
.L_x_15284:
[----:B------:R-:W-:Y:S05]  /*23240*/  BSYNC B1 ;  /* 0x0000000000017941 */ /* 0x000fea0003800000 */
.L_x_15280:
[----:B------:R-:W-:-:S13]  /*23250*/  ISETP.GE.AND P0, PT, R7, R2, PT ;  /* 0x000000020700720c */ /* 0x000fda0003f06270 */
[----:B012---:R-:W0:Y:S01]  /*23260*/  @!P0 LDC.64 R4, c[0x0][0x270] ;  /* 0x00009c00ff048b82 */ /* 0x007e220000000a00 */
[----:B------:R-:W-:Y:S02]  /*23270*/  @!P0 IMAD.IADD R3, R0, 0x1, R7 ;  /* 0x0000000100038824 */ /* 0x000fe400078e0207 */
[----:B------:R-:W-:Y:S02]  /*23280*/  @!P0 VIADD R7, R7, 0x80 ;  /* 0x0000008007078836 */ /* 0x000fe40000000000 */
[----:B0-----:R-:W-:-:S05]  /*23290*/  @!P0 IMAD.WIDE.U32 R4, R3, 0x8, R4 ;  /* 0x0000000803048825 */ /* 0x001fca00078e0004 */
[----:B------:R2:W-:Y:S02]  /*232a0*/  @!P0 STG.E.64 desc[UR6][R4.64], RZ ;  /* 0x000000ff04008986 */ /* 0x0005e4000c101b06 */
.L_x_15285:
[----:B------:R-:W-:Y:S05]  /*232b0*/  BSYNC B0 ;  /* 0x0000000000007941 */ /* 0x000fea0003800000 */
.L_x_15279:
        /* <DEDUP_REMOVED lines=8> */
.L_x_15286:
        /* <DEDUP_REMOVED lines=12> */
.L_x_18626:


//--------------------- .text._ZN2at6native18elementwise_kernelILi128ELi4EZNS0_15gpu_kernel_implIZZNS0_73_GLOBAL__N__c8866d80_35_SparseBinaryOpIntersectionKernel_cu_f5210f67_363642_sparse_binary_op_intersection_kernel_implINS3_18CUDAKernelLauncherENS3_36CUDAValueSelectionIntersectionKernelINS3_5MulOpEEElLl0EEEvRNS_6TensorERKS9_SC_RKSt6vectorIlSaIlEERKSt8optionalIS9_ESL_bbENKUlvE1_clEvEUllE_EEvRNS_18TensorIteratorBaseERKT_EUliE_EEviT1_ --------------------------
	.section	.text._ZN2at6native18elementwise_kernelILi128ELi4EZNS0_15gpu_kernel_implIZZNS0_73_GLOBAL__N__c8866d80_35_SparseBinaryOpIntersectionKernel_cu_f5210f67_363642_sparse_binary_op_intersection_kernel_implINS3_18CUDAKernelLauncherENS3_36CUDAValueSelectionIntersectionKernelINS3_5MulOpEEElLl0EEEvRNS_6TensorERKS9_SC_RKSt6vectorIlSaIlEERKSt8optionalIS9_ESL_bbENKUlvE1_clEvEUllE_EEvRNS_18TensorIteratorBaseERKT_EUliE_EEviT1_,"ax",@progbits
	.align	128
        .global         _ZN2at6native18elementwise_kernelILi128ELi4EZNS0_15gpu_kernel_implIZZNS0_73_GLOBAL__N__c8866d80_35_SparseBinaryOpIntersectionKernel_cu_f5210f67_363642_sparse_binary_op_intersection_kernel_implINS3_18CUDAKernelLauncherENS3_36CUDAValueSelectionIntersectionKernelINS3_5MulOpEEElLl0EEEvRNS_6TensorERKS9_SC_RKSt6vectorIlSaIlEERKSt8optionalIS9_ESL_bbENKUlvE1_clEvEUllE_EEvRNS_18TensorIteratorBaseERKT_EUliE_EEviT1_
        .type           _ZN2at6native18elementwise_kernelILi128ELi4EZNS0_15gpu_kernel_implIZZNS0_73_GLOBAL__N__c8866d80_35_SparseBinaryOpIntersectionKernel_cu_f5210f67_363642_sparse_binary_op_intersection_kernel_implINS3_18CUDAKernelLauncherENS3_36CUDAValueSelectionIntersectionKernelINS3_5MulOpEEElLl0EEEvRNS_6TensorERKS9_SC_RKSt6vectorIlSaIlEERKSt8optionalIS9_ESL_bbENKUlvE1_clEvEUllE_EEvRNS_18TensorIteratorBaseERKT_EUliE_EEviT1_,@function
        .size           _ZN2at6native18elementwise_kernelILi128ELi4EZNS0_15gpu_kernel_implIZZNS0_73_GLOBAL__N__c8866d80_35_SparseBinaryOpIntersectionKernel_cu_f5210f67_363642_sparse_binary_op_intersection_kernel_implINS3_18CUDAKernelLauncherENS3_36CUDAValueSelectionIntersectionKernelINS3_5MulOpEEElLl0EEEvRNS_6TensorERKS9_SC_RKSt6vectorIlSaIlEERKSt8optionalIS9_ESL_bbENKUlvE1_clEvEUllE_EEvRNS_18TensorIteratorBaseERKT_EUliE_EEviT1_,(.L_x_18627 - _ZN2at6native18elementwise_kernelILi128ELi4EZNS0_15gpu_kernel_implIZZNS0_73_GLOBAL__N__c8866d80_35_SparseBinaryOpIntersectionKernel_cu_f5210f67_363642_sparse_binary_op_intersection_kernel_implINS3_18CUDAKernelLauncherENS3_36CUDAValueSelectionIntersectionKernelINS3_5MulOpEEElLl0EEEvRNS_6TensorERKS9_SC_RKSt6vectorIlSaIlEERKSt8optionalIS9_ESL_bbENKUlvE1_clEvEUllE_EEvRNS_18TensorIteratorBaseERKT_EUliE_EEviT1_)
        .other          _ZN2at6native18elementwise_kernelILi128ELi4EZNS0_15gpu_kernel_implIZZNS0_73_GLOBAL__N__c8866d80_35_SparseBinaryOpIntersectionKernel_cu_f5210f67_363642_sparse_binary_op_intersection_kernel_implINS3_18CUDAKernelLauncherENS3_36CUDAValueSelectionIntersectionKernelINS3_5MulOpEEElLl0EEEvRNS_6TensorERKS9_SC_RKSt6vectorIlSaIlEERKSt8optionalIS9_ESL_bbENKUlvE1_clEvEUllE_EEvRNS_18TensorIteratorBaseERKT_EUliE_EEviT1_,@"STO_CUDA_ENTRY STV_DEFAULT"
_ZN2at6native18elementwise_kernelILi128ELi4EZNS0_15gpu_kernel_implIZZNS0_73_GLOBAL__N__c8866d80_35_SparseBinaryOpIntersectionKernel_cu_f5210f67_363642_sparse_binary_op_intersection_kernel_implINS3_18CUDAKernelLauncherENS3_36CUDAValueSelectionIntersectionKernelINS3_5MulOpEEElLl0EEEvRNS_6TensorERKS9_SC_RKSt6vectorIlSaIlEERKSt8optionalIS9_ESL_bbENKUlvE1_clEvEUllE_EEvRNS_18TensorIteratorBaseERKT_EUliE_EEviT1_:
.text._ZN2at6native18elementwise_kernelILi128ELi4EZNS0_15gpu_kernel_implIZZNS0_73_GLOBAL__N__c8866d80_35_SparseBinaryOpIntersectionKernel_cu_f5210f67_363642_sparse_binary_op_intersection_kernel_implINS3_18CUDAKernelLauncherENS3_36CUDAValueSelectionIntersectionKernelINS3_5MulOpEEElLl0EEEvRNS_6TensorERKS9_SC_RKSt6vectorIlSaIlEERKSt8optionalIS9_ESL_bbENKUlvE1_clEvEUllE_EEvRNS_18TensorIteratorBaseERKT_EUliE_EEviT1_:
        /* <DEDUP_REMOVED lines=312> */
.L_x_15289:
        /* <DEDUP_REMOVED lines=21> */
.L_x_15293:
[----:B------:R0:W5:Y:S01]  /*14d0*/  LDG.E.U8 R2, desc[UR36][R4.64] ;  /* 0x0000002404027981 */ /* 0x000162000c1e1100 */
[----:B------:R-:W-:Y:S01]  /*14e0*/  IMAD.MOV.U32 R3, RZ, RZ, RZ ;  /* 0x000000ffff037224 */ /* 0x000fe200078e00ff */
[----:B------:R-:W-:Y:S06]  /*14f0*/  BRA `(.L_x_15295) ;  /* 0x0000000c00487947 */ /* 0x000fec0003800000 */
.L_x_15292:
        /* <DEDUP_REMOVED lines=8> */
.L_x_15297:
[----:B------:R-:W2:Y:S02]  /*1580*/  LDG.E R2, desc[UR36][R4.64] ;  /* 0x0000002404027981 */ /* 0x000ea4000c1e1900 */
[----:B--2---:R-:W-:Y:S01]  /*1590*/  SHF.R.S32.HI R3, RZ, 0x1f, R2 ;  /* 0x0000001fff037819 */ /* 0x004fe20000011402 */
[----:B------:R-:W-:Y:S06]  /*15a0*/  BRA `(.L_x_15295) ;  /* 0x0000000c001c7947 */ /* 0x000fec0003800000 */
.L_x_15296:
[----:B------:R-:W2:Y:S02]  /*15b0*/  LDG.E.S16 R2, desc[UR36][R4.64] ;  /* 0x0000002404027981 */ /* 0x000ea4000c1e1700 */
[----:B--2---:R-:W-:Y:S01]  /*15c0*/  SHF.R.S32.HI R3, RZ, 0x1f, R2 ;  /* 0x0000001fff037819 */ /* 0x004fe20000011402 */
[----:B------:R-:W-:Y:S06]  /*15d0*/  BRA `(.L_x_15295) ;  /* 0x0000000c00107947 */ /* 0x000fec0003800000 */
.L_x_15291:
        /* <DEDUP_REMOVED lines=9> */
.L_x_15299:
[----:B------:R-:W2:Y:S02]  /*1670*/  LDG.E.U16 R4, desc[UR36][R4.64] ;  /* 0x0000002404047981 */ /* 0x000ea4000c1e1500 */
[----:B--2---:R-:W-:-:S06]  /*1680*/  HADD2.F32 R2, -RZ, R4.H0_H0 ;  /* 0x20000004ff027230 */ /* 0x004fcc0000004100 */
[----:B------:R-:W0:Y:S01]  /*1690*/  F2I.S64.TRUNC R2, R2 ;  /* 0x0000000200027311 */ /* 0x000e22000020d900 */
[----:B------:R-:W-:Y:S05]  /*16a0*/  BRA `(.L_x_15295) ;  /* 0x0000000800dc7947 */ /* 0x000fea0003800000 */
.L_x_15298:
        /* <DEDUP_REMOVED lines=9> */
.L_x_15301:
[----:B------:R-:W2:Y:S02]  /*1740*/  LDG.E.U16 R4, desc[UR36][R4.64] ;  /* 0x0000002404047981 */ /* 0x000ea4000c1e1500 */
[----:B--2---:R-:W-:-:S06]  /*1750*/  HADD2.F32 R2, -RZ, R4.H0_H0 ;  /* 0x20000004ff027230 */ /* 0x004fcc0000004100 */
[----:B------:R-:W0:Y:S01]  /*1760*/  F2I.S64.TRUNC R2, R2 ;  /* 0x0000000200027311 */ /* 0x000e22000020d900 */
[----:B------:R-:W-:Y:S05]  /*1770*/  BRA `(.L_x_15295) ;  /* 0x0000000800a87947 */ /* 0x000fea0003800000 */
.L_x_15300:
[----:B------:R-:W2:Y:S02]  /*1780*/  LDG.E.64 R2, desc[UR36][R4.64] ;  /* 0x0000002404027981 */ /* 0x000ea4000c1e1b00 */
[----:B--2---:R-:W0:Y:S01]  /*1790*/  F2I.S64.F64.TRUNC R2, R2 ;  /* 0x0000000200027311 */ /* 0x004e22000030d900 */
[----:B------:R-:W-:Y:S05]  /*17a0*/  BRA `(.L_x_15295) ;  /* 0x00000008009c7947 */ /* 0x000fea0003800000 */
.L_x_15290:
        /* <DEDUP_REMOVED lines=13> */
.L_x_15304:
[----:B------:R-:W2:Y:S02]  /*1880*/  LDG.E.64 R2, desc[UR36][R4.64] ;  /* 0x0000002404027981 */ /* 0x000ea4000c1e1b00 */
[----:B--2---:R-:W0:Y:S01]  /*1890*/  F2I.S64.F64.TRUNC R2, R2 ;  /* 0x0000000200027311 */ /* 0x004e22000030d900 */
[----:B------:R-:W-:Y:S05]  /*18a0*/  BRA `(.L_x_15295) ;  /* 0x00000008005c7947 */ /* 0x000fea0003800000 */
.L_x_15303:
        /* <DEDUP_REMOVED lines=27> */
.L_x_15306:
        /* <DEDUP_REMOVED lines=14> */
.L_x_15305:
[----:B------:R-:W2:Y:S02]  /*1b40*/  LDG.E.U16 R2, desc[UR36][R4.64] ;  /* 0x0000002404027981 */ /* 0x000ea4000c1e1500 */
[----:B--2---:R-:W-:-:S06]  /*1b50*/  IMAD.U32 R2, R2, 0x10000, RZ ;  /* 0x0001000002027824 */ /* 0x004fcc00078e00ff */
[----:B------:R-:W0:Y:S01]  /*1b60*/  F2I.S64.TRUNC R2, R2 ;  /* 0x0000000200027311 */ /* 0x000e22000020d900 */
[----:B------:R-:W-:Y:S05]  /*1b70*/  BRA `(.L_x_15295) ;  /* 0x0000000400a87947 */ /* 0x000fea0003800000 */
.L_x_15302:
        /* <DEDUP_REMOVED lines=11> */
.L_x_15309:
        /* <DEDUP_REMOVED lines=21> */
.L_x_15313:
[----:B------:R-:W-:Y:S05]  /*1d80*/  BSYNC B1 ;  /* 0x0000000000017941 */ /* 0x000fea0003800000 */
.L_x_15312:
[----:B------:R-:W-:Y:S01]  /*1d90*/  IMAD.SHL.U32 R2, R2, 0x100000, RZ ;  /* 0x0010000002027824 */ /* 0x000fe200078e00ff */
[----:B------:R-:W-:-:S04]  /*1da0*/  LEA R3, R0, 0x3b800000, 0x17 ;  /* 0x3b80000000037811 */ /* 0x000fc800078eb8ff */
[----:B------:R-:W-:-:S07]  /*1db0*/  LOP3.LUT R2, R3, R2, R4, 0xfe, !PT ;  /* 0x0000000203027212 */ /* 0x000fce00078efe04 */
.L_x_15311:
[----:B------:R-:W-:Y:S05]  /*1dc0*/  BSYNC B0 ;  /* 0x0000000000007941 */ /* 0x000fea0003800000 */
.L_x_15310:
[----:B------:R-:W1:Y:S01]  /*1dd0*/  F2I.S64.TRUNC R2, R2 ;  /* 0x0000000200027311 */ /* 0x000e62000020d900 */
[----:B------:R-:W-:Y:S05]  /*1de0*/  BRA `(.L_x_15295) ;  /* 0x00000004000c7947 */ /* 0x000fea0003800000 */
.L_x_15308:
        /* <DEDUP_REMOVED lines=21> */
.L_x_15317:
[----:B------:R-:W-:Y:S05]  /*1f40*/  BSYNC B1 ;  /* 0x0000000000017941 */ /* 0x000fea0003800000 */
.L_x_15316:
[----:B------:R-:W-:Y:S01]  /*1f50*/  IMAD.SHL.U32 R2, R2, 0x200000, RZ ;  /* 0x0020000002027824 */ /* 0x000fe200078e00ff */
[----:B------:R-:W-:-:S04]  /*1f60*/  LEA R3, R0, 0x37800000, 0x17 ;  /* 0x3780000000037811 */ /* 0x000fc800078eb8ff */
[----:B------:R-:W-:-:S07]  /*1f70*/  LOP3.LUT R2, R3, R2, R4, 0xfe, !PT ;  /* 0x0000000203027212 */ /* 0x000fce00078efe04 */
.L_x_15315:
[----:B------:R-:W-:Y:S05]  /*1f80*/  BSYNC B0 ;  /* 0x0000000000007941 */ /* 0x000fea0003800000 */
.L_x_15314:
[----:B------:R-:W2:Y:S01]  /*1f90*/  F2I.S64.TRUNC R2, R2 ;  /* 0x0000000200027311 */ /* 0x000ea2000020d900 */
[----:B------:R-:W-:Y:S05]  /*1fa0*/  BRA `(.L_x_15295) ;  /* 0x00000000009c7947 */ /* 0x000fea0003800000 */
.L_x_15307:
        /* <DEDUP_REMOVED lines=14> */
.L_x_15321:
[----:B------:R-:W-:Y:S05]  /*2090*/  BSYNC B0 ;  /* 0x0000000000007941 */ /* 0x000fea0003800000 */
.L_x_15320:
[----:B------:R-:W4:Y:S01]  /*20a0*/  F2I.S64.TRUNC R2, R2 ;  /* 0x0000000200027311 */ /* 0x000f22000020d900 */
[----:B------:R-:W-:Y:S05]  /*20b0*/  BRA `(.L_x_15295) ;  /* 0x0000000000587947 */ /* 0x000fea0003800000 */
.L_x_15294:
        /* <DEDUP_REMOVED lines=16> */
.L_x_15322:
[----:B------:R-:W-:Y:S01]  /*21c0*/  CS2R R2, SRZ ;  /* 0x0000000000027805 */ /* 0x000fe2000001ff00 */
[----:B------:R-:W-:Y:S06]  /*21d0*/  BRA `(.L_x_15295) ;  /* 0x0000000000107947 */ /* 0x000fec0003800000 */
.L_x_15319:
[----:B------:R0:W5:Y:S01]  /*21e0*/  LDG.E.64 R2, desc[UR36][R4.64] ;  /* 0x0000002404027981 */ /* 0x000162000c1e1b00 */
[----:B------:R-:W-:Y:S05]  /*21f0*/  BRA `(.L_x_15295) ;  /* 0x0000000000087947 */ /* 0x000fea0003800000 */
.L_x_15318:
[----:B------:R3:W5:Y:S01]  /*2200*/  LDG.E R2, desc[UR36][R4.64] ;  /* 0x0000002404027981 */ /* 0x000762000c1e1900 */
[----:B------:R-:W-:-:S07]  /*2210*/  IMAD.MOV.U32 R3, RZ, RZ, RZ ;  /* 0x000000ffff037224 */ /* 0x000fce00078e00ff */
.L_x_15295:
        /* <DEDUP_REMOVED lines=43> */
.L_x_15325:
        /* <DEDUP_REMOVED lines=44> */
.L_x_15324:
        /* <DEDUP_REMOVED lines=41> */
.L_x_15323:
        /* <DEDUP_REMOVED lines=14> */
.L_x_15329:
[----:B------:R0:W-:Y:S01]  /*2b00*/  STG.E.U8 desc[UR36][R16.64], R36 ;  /* 0x0000002410007986 */ /* 0x0001e2000c101124 */
[----:B------:R-:W-:Y:S05]  /*2b10*/  BRA `(.L_x_15331) ;  /* 0x0000000c004c7947 */ /* 0x000fea0003800000 */
.L_x_15328:
        /* <DEDUP_REMOVED lines=8> */
.L_x_15333:
[----:B------:R0:W-:Y:S01]  /*2ba0*/  STG.E desc[UR36][R16.64], R36 ;  /* 0x0000002410007986 */ /* 0x0001e2000c101924 */
[----:B------:R-:W-:Y:S05]  /*2bb0*/  BRA `(.L_x_15331) ;  /* 0x0000000c00247947 */ /* 0x000fea0003800000 */
.L_x_15332:
[----:B------:R0:W-:Y:S01]  /*2bc0*/  STG.E.U16 desc[UR36][R16.64], R36 ;  /* 0x0000002410007986 */ /* 0x0001e2000c101524 */
[----:B------:R-:W-:Y:S05]  /*2bd0*/  BRA `(.L_x_15331) ;  /* 0x0000000c001c7947 */ /* 0x000fea0003800000 */
.L_x_15327:
        /* <DEDUP_REMOVED lines=9> */
.L_x_15335:
[----:B------:R-:W0:Y:S02]  /*2c70*/  I2F.S64 R0, R36 ;  /* 0x0000002400007312 */ /* 0x000e240000301400 */
[----:B0-----:R-:W-:-:S05]  /*2c80*/  F2FP.F16.F32.PACK_AB R0, RZ, R0 ;  /* 0x00000000ff00723e */ /* 0x001fca00000000ff */
[----:B------:R0:W-:Y:S01]  /*2c90*/  STG.E.U16 desc[UR36][R16.64], R0 ;  /* 0x0000000010007986 */ /* 0x0001e2000c101524 */
[----:B------:R-:W-:Y:S05]  /*2ca0*/  BRA `(.L_x_15331) ;  /* 0x0000000800e87947 */ /* 0x000fea0003800000 */
.L_x_15334:
        /* <DEDUP_REMOVED lines=10> */
.L_x_15337:
[----:B------:R-:W0:Y:S02]  /*2d50*/  I2F.S64 R36, R36 ;  /* 0x0000002400247312 */ /* 0x000e240000301400 */
[----:B0-----:R-:W-:-:S04]  /*2d60*/  F2FP.F16.F32.PACK_AB R3, RZ, R36 ;  /* 0x00000024ff03723e */ /* 0x001fc800000000ff */
[----:B------:R-:W-:-:S05]  /*2d70*/  PRMT R3, R3, 0x5410, RZ ;  /* 0x0000541003037816 */ /* 0x000fca00000000ff */
[----:B------:R0:W-:Y:S01]  /*2d80*/  STG.E desc[UR36][R16.64], R3 ;  /* 0x0000000310007986 */ /* 0x0001e2000c101924 */
[----:B------:R-:W-:Y:S05]  /*2d90*/  BRA `(.L_x_15331) ;  /* 0x0000000800ac7947 */ /* 0x000fea0003800000 */
.L_x_15336:
[----:B------:R-:W0:Y:S02]  /*2da0*/  I2F.F64.S64 R2, R36 ;  /* 0x0000002400027312 */ /* 0x000e240000301c00 */
[----:B0-----:R0:W-:Y:S01]  /*2db0*/  STG.E.64 desc[UR36][R16.64], R2 ;  /* 0x0000000210007986 */ /* 0x0011e2000c101b24 */
[----:B------:R-:W-:Y:S05]  /*2dc0*/  BRA `(.L_x_15331) ;  /* 0x0000000800a07947 */ /* 0x000fea0003800000 */
.L_x_15326:
        /* <DEDUP_REMOVED lines=13> */
.L_x_15340:
[----:B------:R-:W0:Y:S01]  /*2ea0*/  I2F.F64.S64 R36, R36 ;  /* 0x0000002400247312 */ /* 0x000e220000301c00 */
[----:B------:R-:W-:-:S05]  /*2eb0*/  CS2R R38, SRZ ;  /* 0x0000000000267805 */ /* 0x000fca000001ff00 */
[----:B0-----:R3:W-:Y:S01]  /*2ec0*/  STG.E.128 desc[UR36][R16.64], R36 ;  /* 0x0000002410007986 */ /* 0x0017e2000c101d24 */
[----:B------:R-:W-:Y:S05]  /*2ed0*/  BRA `(.L_x_15331) ;  /* 0x00000008005c7947 */ /* 0x000fea0003800000 */
.L_x_15339:
        /* <DEDUP_REMOVED lines=21> */
.L_x_15344:
[----:B------:R-:W-:Y:S05]  /*3030*/  BSYNC B0 ;  /* 0x0000000000007941 */ /* 0x000fea0003800000 */
.L_x_15343:
[----:B------:R-:W-:-:S05]  /*3040*/  LOP3.LUT R3, R0, R3, RZ, 0xfc, !PT ;  /* 0x0000000300037212 */ /* 0x000fca00078efcff */
[----:B------:R0:W-:Y:S01]  /*3050*/  STG.E.U8 desc[UR36][R16.64], R3 ;  /* 0x0000000310007986 */ /* 0x0001e2000c101124 */
[----:B------:R-:W-:Y:S05]  /*3060*/  BRA `(.L_x_15331) ;  /* 0x0000000400f87947 */ /* 0x000fea0003800000 */
.L_x_15342:
        /* <DEDUP_REMOVED lines=13> */
.L_x_15346:
[----:B------:R-:W-:Y:S01]  /*3140*/  IMAD.MOV.U32 R0, RZ, RZ, 0x7f ;  /* 0x0000007fff007424 */ /* 0x000fe200078e00ff */
[----:B------:R-:W-:-:S04]  /*3150*/  ISETP.GT.U32.AND P0, PT, R2, 0x7f800000, PT ;  /* 0x7f8000000200780c */ /* 0x000fc80003f04070 */
[----:B------:R-:W-:-:S09]  /*3160*/  SEL R0, R0, 0x7c, P0 ;  /* 0x0000007c00007807 */ /* 0x000fd20000000000 */
.L_x_15347:
[----:B------:R-:W-:Y:S05]  /*3170*/  BSYNC B0 ;  /* 0x0000000000007941 */ /* 0x000fea0003800000 */
.L_x_15345:
[----:B------:R-:W-:-:S04]  /*3180*/  LOP3.LUT R2, R37, 0x80000000, RZ, 0xc0, !PT ;  /* 0x8000000025027812 */ /* 0x000fc800078ec0ff */
[----:B------:R-:W-:-:S04]  /*3190*/  SHF.R.U32.HI R3, RZ, 0x18, R2 ;  /* 0x00000018ff037819 */ /* 0x000fc80000011602 */
[----:B------:R-:W-:-:S05]  /*31a0*/  LOP3.LUT R3, R0, R3, RZ, 0xfc, !PT ;  /* 0x0000000300037212 */ /* 0x000fca00078efcff */
[----:B------:R1:W-:Y:S01]  /*31b0*/  STG.E.U8 desc[UR36][R16.64], R3 ;  /* 0x0000000310007986 */ /* 0x0003e2000c101124 */
[----:B------:R-:W-:Y:S05]  /*31c0*/  BRA `(.L_x_15331) ;  /* 0x0000000400a07947 */ /* 0x000fea0003800000 */
.L_x_15341:
[----:B------:R-:W0:Y:S02]  /*31d0*/  I2F.S64 R0, R36 ;  /* 0x0000002400007312 */ /* 0x000e240000301400 */
[----:B0-----:R-:W-:-:S05]  /*31e0*/  F2FP.BF16.F32.PACK_AB R0, RZ, R0 ;  /* 0x00000000ff00723e */ /* 0x001fca00000010ff */
[----:B------:R2:W-:Y:S01]  /*31f0*/  STG.E.U16 desc[UR36][R16.64], R0 ;  /* 0x0000000010007986 */ /* 0x0005e2000c101524 */
[----:B------:R-:W-:Y:S05]  /*3200*/  BRA `(.L_x_15331) ;  /* 0x0000000400907947 */ /* 0x000fea0003800000 */
.L_x_15338:
        /* <DEDUP_REMOVED lines=10> */
.L_x_15350:
        /* <DEDUP_REMOVED lines=17> */
.L_x_15353:
[----:B------:R-:W-:-:S04]  /*33c0*/  LOP3.LUT R2, R37, 0x80000000, RZ, 0xc0, !PT ;  /* 0x8000000025027812 */ /* 0x000fc800078ec0ff */
[----:B------:R-:W-:-:S04]  /*33d0*/  SHF.R.U32.HI R3, RZ, 0x18, R2 ;  /* 0x00000018ff037819 */ /* 0x000fc80000011602 */
[----:B------:R-:W-:-:S04]  /*33e0*/  LOP3.LUT R0, R0, R3, RZ, 0xfc, !PT ;  /* 0x0000000300007212 */ /* 0x000fc800078efcff */
[----:B------:R-:W-:-:S07]  /*33f0*/  PRMT R8, R0, 0x7610, R8 ;  /* 0x0000761000087816 */ /* 0x000fce0000000008 */
.L_x_15352:
[----:B------:R-:W-:Y:S05]  /*3400*/  BSYNC B0 ;  /* 0x0000000000007941 */ /* 0x000fea0003800000 */
.L_x_15351:
[----:B------:R0:W-:Y:S01]  /*3410*/  STG.E.U8 desc[UR36][R16.64], R8 ;  /* 0x0000000810007986 */ /* 0x0001e2000c101124 */
[----:B------:R-:W-:Y:S05]  /*3420*/  BRA `(.L_x_15331) ;  /* 0x0000000400087947 */ /* 0x000fea0003800000 */
.L_x_15349:
        /* <DEDUP_REMOVED lines=17> */
.L_x_15356:
[----:B------:R-:W-:-:S04]  /*3540*/  LOP3.LUT R2, R37, 0x80000000, RZ, 0xc0, !PT ;  /* 0x8000000025027812 */ /* 0x000fc800078ec0ff */
[----:B------:R-:W-:-:S04]  /*3550*/  SHF.R.U32.HI R3, RZ, 0x18, R2 ;  /* 0x00000018ff037819 */ /* 0x000fc80000011602 */
[----:B------:R-:W-:-:S04]  /*3560*/  LOP3.LUT R0, R0, R3, RZ, 0xfc, !PT ;  /* 0x0000000300007212 */ /* 0x000fc800078efcff */
[----:B------:R-:W-:-:S07]  /*3570*/  PRMT R8, R0, 0x7610, R8 ;  /* 0x0000761000087816 */ /* 0x000fce0000000008 */
.L_x_15355:
[----:B------:R-:W-:Y:S05]  /*3580*/  BSYNC B0 ;  /* 0x0000000000007941 */ /* 0x000fea0003800000 */
.L_x_15354:
[----:B------:R0:W-:Y:S01]  /*3590*/  STG.E.U8 desc[UR36][R16.64], R8 ;  /* 0x0000000810007986 */ /* 0x0001e2000c101124 */
[----:B------:R-:W-:Y:S05]  /*35a0*/  BRA `(.L_x_15331) ;  /* 0x0000000000a87947 */ /* 0x000fea0003800000 */
.L_x_15348:
        /* <DEDUP_REMOVED lines=22> */
.L_x_15330:
        /* <DEDUP_REMOVED lines=16> */
.L_x_15359:
[----:B------:R-:W-:Y:S05]  /*3810*/  BRA `(.L_x_15331) ;  /* 0x00000000000c7947 */ /* 0x000fea0003800000 */
.L_x_15358:
[----:B------:R0:W-:Y:S01]  /*3820*/  STG.E.64 desc[UR36][R16.64], R36 ;  /* 0x0000002410007986 */ /* 0x0001e2000c101b24 */
[----:B------:R-:W-:Y:S05]  /*3830*/  BRA `(.L_x_15331) ;  /* 0x0000000000047947 */ /* 0x000fea0003800000 */
.L_x_15357:
[----:B------:R0:W-:Y:S02]  /*3840*/  STG.E desc[UR36][R16.64], R36 ;  /* 0x0000002410007986 */ /* 0x0001e4000c101924 */
.L_x_15331:
[----:B------:R-:W-:-:S07]  /*3850*/  VIADD R19, R19, 0x80 ;  /* 0x0000008013137836 */ /* 0x000fce0000000000 */
.L_x_15288:
[----:B------:R-:W-:Y:S05]  /*3860*/  BSYNC B6 ;  /* 0x0000000000067941 */ /* 0x000fea0003800000 */
.L_x_15287:
        /* <DEDUP_REMOVED lines=307> */
.L_x_15362:
        /* <DEDUP_REMOVED lines=21> */
.L_x_15366:
[----:B------:R0:W5:Y:S01]  /*4cf0*/  LDG.E.U8 R2, desc[UR36][R4.64] ;  /* 0x0000002404027981 */ /* 0x000162000c1e1100 */
[----:B------:R-:W-:Y:S01]  /*4d00*/  IMAD.MOV.U32 R3, RZ, RZ, RZ ;  /* 0x000000ffff037224 */ /* 0x000fe200078e00ff */
[----:B------:R-:W-:Y:S06]  /*4d10*/  BRA `(.L_x_15368) ;  /* 0x0000000c00487947 */ /* 0x000fec0003800000 */
.L_x_15365:
        /* <DEDUP_REMOVED lines=8> */
.L_x_15370:
[----:B------:R-:W2:Y:S02]  /*4da0*/  LDG.E R2, desc[UR36][R4.64] ;  /* 0x0000002404027981 */ /* 0x000ea4000c1e1900 */
[----:B--2---:R-:W-:Y:S01]  /*4db0*/  SHF.R.S32.HI R3, RZ, 0x1f, R2 ;  /* 0x0000001fff037819 */ /* 0x004fe20000011402 */
[----:B------:R-:W-:Y:S06]  /*4dc0*/  BRA `(.L_x_15368) ;  /* 0x0000000c001c7947 */ /* 0x000fec0003800000 */
.L_x_15369:
[----:B------:R-:W2:Y:S02]  /*4dd0*/  LDG.E.S16 R2, desc[UR36][R4.64] ;  /* 0x0000002404027981 */ /* 0x000ea4000c1e1700 */
[----:B--2---:R-:W-:Y:S01]  /*4de0*/  SHF.R.S32.HI R3, RZ, 0x1f, R2 ;  /* 0x0000001fff037819 */ /* 0x004fe20000011402 */
[----:B------:R-:W-:Y:S06]  /*4df0*/  BRA `(.L_x_15368) ;  /* 0x0000000c00107947 */ /* 0x000fec0003800000 */
.L_x_15364:
        /* <DEDUP_REMOVED lines=9> */
.L_x_15372:
[----:B------:R-:W2:Y:S02]  /*4e90*/  LDG.E.U16 R4, desc[UR36][R4.64] ;  /* 0x0000002404047981 */ /* 0x000ea4000c1e1500 */
[----:B--2---:R-:W-:-:S06]  /*4ea0*/  HADD2.F32 R2, -RZ, R4.H0_H0 ;  /* 0x20000004ff027230 */ /* 0x004fcc0000004100 */
[----:B------:R-:W0:Y:S01]  /*4eb0*/  F2I.S64.TRUNC R2, R2 ;  /* 0x0000000200027311 */ /* 0x000e22000020d900 */
[----:B------:R-:W-:Y:S05]  /*4ec0*/  BRA `(.L_x_15368) ;  /* 0x0000000800dc7947 */ /* 0x000fea0003800000 */
.L_x_15371:
        /* <DEDUP_REMOVED lines=9> */
.L_x_15374:
[----:B------:R-:W2:Y:S02]  /*4f60*/  LDG.E.U16 R4, desc[UR36][R4.64] ;  /* 0x0000002404047981 */ /* 0x000ea4000c1e1500 */
[----:B--2---:R-:W-:-:S06]  /*4f70*/  HADD2.F32 R2, -RZ, R4.H0_H0 ;  /* 0x20000004ff027230 */ /* 0x004fcc0000004100 */
[----:B------:R-:W2:Y:S01]  /*4f80*/  F2I.S64.TRUNC R2, R2 ;  /* 0x0000000200027311 */ /* 0x000ea2000020d900 */
[----:B------:R-:W-:Y:S05]  /*4f90*/  BRA `(.L_x_15368) ;  /* 0x0000000800a87947 */ /* 0x000fea0003800000 */
.L_x_15373:
[----:B------:R-:W2:Y:S02]  /*4fa0*/  LDG.E.64 R2, desc[UR36][R4.64] ;  /* 0x0000002404027981 */ /* 0x000ea4000c1e1b00 */
[----:B--2---:R-:W4:Y:S01]  /*4fb0*/  F2I.S64.F64.TRUNC R2, R2 ;  /* 0x0000000200027311 */ /* 0x004f22000030d900 */
[----:B------:R-:W-:Y:S05]  /*4fc0*/  BRA `(.L_x_15368) ;  /* 0x00000008009c7947 */ /* 0x000fea0003800000 */
.L_x_15363:
        /* <DEDUP_REMOVED lines=13> */
.L_x_15377:
[----:B------:R-:W2:Y:S02]  /*50a0*/  LDG.E.64 R2, desc[UR36][R4.64] ;  /* 0x0000002404027981 */ /* 0x000ea4000c1e1b00 */
[----:B--2---:R-:W0:Y:S01]  /*50b0*/  F2I.S64.F64.TRUNC R2, R2 ;  /* 0x0000000200027311 */ /* 0x004e22000030d900 */
[----:B------:R-:W-:Y:S05]  /*50c0*/  BRA `(.L_x_15368) ;  /* 0x00000008005c7947 */ /* 0x000fea0003800000 */
.L_x_15376:
        /* <DEDUP_REMOVED lines=27> */
.L_x_15379:
        /* <DEDUP_REMOVED lines=14> */
.L_x_15378:
[----:B------:R-:W2:Y:S02]  /*5360*/  LDG.E.U16 R2, desc[UR36][R4.64] ;  /* 0x0000002404027981 */ /* 0x000ea4000c1e1500 */
[----:B--2---:R-:W-:-:S06]  /*5370*/  IMAD.U32 R2, R2, 0x10000, RZ ;  /* 0x0001000002027824 */ /* 0x004fcc00078e00ff */
[----:B------:R-:W0:Y:S01]  /*5380*/  F2I.S64.TRUNC R2, R2 ;  /* 0x0000000200027311 */ /* 0x000e22000020d900 */
[----:B------:R-:W-:Y:S05]  /*5390*/  BRA `(.L_x_15368) ;  /* 0x0000000400a87947 */ /* 0x000fea0003800000 */
.L_x_15375:
        /* <DEDUP_REMOVED lines=11> */
.L_x_15382:
        /* <DEDUP_REMOVED lines=21> */
.L_x_15386:
[----:B------:R-:W-:Y:S05]  /*55a0*/  BSYNC B1 ;  /* 0x0000000000017941 */ /* 0x000fea0003800000 */
.L_x_15385:
[----:B------:R-:W-:Y:S01]  /*55b0*/  IMAD.SHL.U32 R2, R2, 0x100000, RZ ;  /* 0x0010000002027824 */ /* 0x000fe200078e00ff */
[----:B------:R-:W-:-:S04]  /*55c0*/  LEA R3, R0, 0x3b800000, 0x17 ;  /* 0x3b80000000037811 */ /* 0x000fc800078eb8ff */
[----:B------:R-:W-:-:S07]  /*55d0*/  LOP3.LUT R2, R3, R2, R4, 0xfe, !PT ;  /* 0x0000000203027212 */ /* 0x000fce00078efe04 */
.L_x_15384:
[----:B------:R-:W-:Y:S05]  /*55e0*/  BSYNC B0 ;  /* 0x0000000000007941 */ /* 0x000fea0003800000 */
.L_x_15383:
[----:B------:R-:W0:Y:S01]  /*55f0*/  F2I.S64.TRUNC R2, R2 ;  /* 0x0000000200027311 */ /* 0x000e22000020d900 */
[----:B------:R-:W-:Y:S05]  /*5600*/  BRA `(.L_x_15368) ;  /* 0x00000004000c7947 */ /* 0x000fea0003800000 */
.L_x_15381:
        /* <DEDUP_REMOVED lines=21> */
.L_x_15390:
[----:B------:R-:W-:Y:S05]  /*5760*/  BSYNC B1 ;  /* 0x0000000000017941 */ /* 0x000fea0003800000 */
.L_x_15389:
[----:B------:R-:W-:Y:S01]  /*5770*/  IMAD.SHL.U32 R2, R2, 0x200000, RZ ;  /* 0x0020000002027824 */ /* 0x000fe200078e00ff */
[----:B------:R-:W-:-:S04]  /*5780*/  LEA R3, R0, 0x37800000, 0x17 ;  /* 0x3780000000037811 */ /* 0x000fc800078eb8ff */
[----:B------:R-:W-:-:S07]  /*5790*/  LOP3.LUT R2, R3, R2, R4, 0xfe, !PT ;  /* 0x0000000203027212 */ /* 0x000fce00078efe04 */
.L_x_15388:
[----:B------:R-:W-:Y:S05]  /*57a0*/  BSYNC B0 ;  /* 0x0000000000007941 */ /* 0x000fea0003800000 */
.L_x_15387:
[----:B------:R-:W0:Y:S01]  /*57b0*/  F2I.S64.TRUNC R2, R2 ;  /* 0x0000000200027311 */ /* 0x000e22000020d900 */
[----:B------:R-:W-:Y:S05]  /*57c0*/  BRA `(.L_x_15368) ;  /* 0x00000000009c7947 */ /* 0x000fea0003800000 */
.L_x_15380:
        /* <DEDUP_REMOVED lines=14> */
.L_x_15394:
[----:B------:R-:W-:Y:S05]  /*58b0*/  BSYNC B0 ;  /* 0x0000000000007941 */ /* 0x000fea0003800000 */
.L_x_15393:
[----:B------:R-:W0:Y:S01]  /*58c0*/  F2I.S64.TRUNC R2, R2 ;  /* 0x0000000200027311 */ /* 0x000e22000020d900 */
[----:B------:R-:W-:Y:S05]  /*58d0*/  BRA `(.L_x_15368) ;  /* 0x0000000000587947 */ /* 0x000fea0003800000 */
.L_x_15367:
        /* <DEDUP_REMOVED lines=16> */
.L_x_15395:
[----:B------:R-:W-:Y:S01]  /*59e0*/  CS2R R2, SRZ ;  /* 0x0000000000027805 */ /* 0x000fe2000001ff00 */
[----:B------:R-:W-:Y:S06]  /*59f0*/  BRA `(.L_x_15368) ;  /* 0x0000000000107947 */ /* 0x000fec0003800000 */
.L_x_15392:
[----:B------:R0:W5:Y:S01]  /*5a00*/  LDG.E.64 R2, desc[UR36][R4.64] ;  /* 0x0000002404027981 */ /* 0x000162000c1e1b00 */
[----:B------:R-:W-:Y:S05]  /*5a10*/  BRA `(.L_x_15368) ;  /* 0x0000000000087947 */ /* 0x000fea0003800000 */
.L_x_15391:
[----:B------:R0:W5:Y:S01]  /*5a20*/  LDG.E R2, desc[UR36][R4.64] ;  /* 0x0000002404027981 */ /* 0x000162000c1e1900 */
[----:B------:R-:W-:-:S07]  /*5a30*/  IMAD.MOV.U32 R3, RZ, RZ, RZ ;  /* 0x000000ffff037224 */ /* 0x000fce00078e00ff */
.L_x_15368:
        /* <DEDUP_REMOVED lines=43> */
.L_x_15398:
        /* <DEDUP_REMOVED lines=44> */
.L_x_15397:
        /* <DEDUP_REMOVED lines=41> */
.L_x_15396:
        /* <DEDUP_REMOVED lines=14> */
.L_x_15402:
[----:B------:R1:W-:Y:S01]  /*6320*/  STG.E.U8 desc[UR36][R16.64], R36 ;  /* 0x0000002410007986 */ /* 0x0003e2000c101124 */
[----:B------:R-:W-:Y:S05]  /*6330*/  BRA `(.L_x_15404) ;  /* 0x0000000c004c7947 */ /* 0x000fea0003800000 */
.L_x_15401:
        /* <DEDUP_REMOVED lines=8> */
.L_x_15406:
[----:B------:R1:W-:Y:S01]  /*63c0*/  STG.E desc[UR36][R16.64], R36 ;  /* 0x0000002410007986 */ /* 0x0003e2000c101924 */
[----:B------:R-:W-:Y:S05]  /*63d0*/  BRA `(.L_x_15404) ;  /* 0x0000000c00247947 */ /* 0x000fea0003800000 */
.L_x_15405:
[----:B------:R1:W-:Y:S01]  /*63e0*/  STG.E.U16 desc[UR36][R16.64], R36 ;  /* 0x0000002410007986 */ /* 0x0003e2000c101524 */
[----:B------:R-:W-:Y:S05]  /*63f0*/  BRA `(.L_x_15404) ;  /* 0x0000000c001c7947 */ /* 0x000fea0003800000 */
.L_x_15400:
        /* <DEDUP_REMOVED lines=9> */
.L_x_15408:
[----:B------:R-:W1:Y:S02]  /*6490*/  I2F.S64 R0, R36 ;  /* 0x0000002400007312 */ /* 0x000e640000301400 */
[----:B-1----:R-:W-:-:S05]  /*64a0*/  F2FP.F16.F32.PACK_AB R0, RZ, R0 ;  /* 0x00000000ff00723e */ /* 0x002fca00000000ff */
[----:B------:R1:W-:Y:S01]  /*64b0*/  STG.E.U16 desc[UR36][R16.64], R0 ;  /* 0x0000000010007986 */ /* 0x0003e2000c101524 */
[----:B------:R-:W-:Y:S05]  /*64c0*/  BRA `(.L_x_15404) ;  /* 0x0000000800e87947 */ /* 0x000fea0003800000 */
.L_x_15407:
        /* <DEDUP_REMOVED lines=10> */
.L_x_15410:
[----:B------:R-:W1:Y:S02]  /*6570*/  I2F.S64 R36, R36 ;  /* 0x0000002400247312 */ /* 0x000e640000301400 */
[----:B-1----:R-:W-:-:S04]  /*6580*/  F2FP.F16.F32.PACK_AB R3, RZ, R36 ;  /* 0x00000024ff03723e */ /* 0x002fc800000000ff */
[----:B------:R-:W-:-:S05]  /*6590*/  PRMT R3, R3, 0x5410, RZ ;  /* 0x0000541003037816 */ /* 0x000fca00000000ff */
[----:B------:R1:W-:Y:S01]  /*65a0*/  STG.E desc[UR36][R16.64], R3 ;  /* 0x0000000310007986 */ /* 0x0003e2000c101924 */
[----:B------:R-:W-:Y:S05]  /*65b0*/  BRA `(.L_x_15404) ;  /* 0x0000000800ac7947 */ /* 0x000fea0003800000 */
.L_x_15409:
[----:B------:R-:W1:Y:S02]  /*65c0*/  I2F.F64.S64 R2, R36 ;  /* 0x0000002400027312 */ /* 0x000e640000301c00 */
[----:B-1----:R1:W-:Y:S01]  /*65d0*/  STG.E.64 desc[UR36][R16.64], R2 ;  /* 0x0000000210007986 */ /* 0x0023e2000c101b24 */
[----:B------:R-:W-:Y:S05]  /*65e0*/  BRA `(.L_x_15404) ;  /* 0x0000000800a07947 */ /* 0x000fea0003800000 */
.L_x_15399:
        /* <DEDUP_REMOVED lines=13> */
.L_x_15413:
[----:B------:R-:W1:Y:S01]  /*66c0*/  I2F.F64.S64 R36, R36 ;  /* 0x0000002400247312 */ /* 0x000e620000301c00 */
[----:B------:R-:W-:-:S05]  /*66d0*/  CS2R R38, SRZ ;  /* 0x0000000000267805 */ /* 0x000fca000001ff00 */
[----:B-1----:R1:W-:Y:S01]  /*66e0*/  STG.E.128 desc[UR36][R16.64], R36 ;  /* 0x0000002410007986 */ /* 0x0023e2000c101d24 */
[----:B------:R-:W-:Y:S05]  /*66f0*/  BRA `(.L_x_15404) ;  /* 0x00000008005c7947 */ /* 0x000fea0003800000 */
.L_x_15412:
        /* <DEDUP_REMOVED lines=21> */
.L_x_15417:
[----:B------:R-:W-:Y:S05]  /*6850*/  BSYNC B0 ;  /* 0x0000000000007941 */ /* 0x000fea0003800000 */
.L_x_15416:
[----:B------:R-:W-:-:S05]  /*6860*/  LOP3.LUT R3, R0, R3, RZ, 0xfc, !PT ;  /* 0x0000000300037212 */ /* 0x000fca00078efcff */
[----:B------:R1:W-:Y:S01]  /*6870*/  STG.E.U8 desc[UR36][R16.64], R3 ;  /* 0x0000000310007986 */ /* 0x0003e2000c101124 */
[----:B------:R-:W-:Y:S05]  /*6880*/  BRA `(.L_x_15404) ;  /* 0x0000000400f87947 */ /* 0x000fea0003800000 */
.L_x_15415:
        /* <DEDUP_REMOVED lines=13> */
.L_x_15419:
[----:B------:R-:W-:Y:S01]  /*6960*/  IMAD.MOV.U32 R0, RZ, RZ, 0x7f ;  /* 0x0000007fff007424 */ /* 0x000fe200078e00ff */
[----:B------:R-:W-:-:S04]  /*6970*/  ISETP.GT.U32.AND P0, PT, R2, 0x7f800000, PT ;  /* 0x7f8000000200780c */ /* 0x000fc80003f04070 */
[----:B------:R-:W-:-:S09]  /*6980*/  SEL R0, R0, 0x7c, P0 ;  /* 0x0000007c00007807 */ /* 0x000fd20000000000 */
.L_x_15420:
[----:B------:R-:W-:Y:S05]  /*6990*/  BSYNC B0 ;  /* 0x0000000000007941 */ /* 0x000fea0003800000 */
.L_x_15418:
[----:B------:R-:W-:-:S04]  /*69a0*/  LOP3.LUT R2, R37, 0x80000000, RZ, 0xc0, !PT ;  /* 0x8000000025027812 */ /* 0x000fc800078ec0ff */
[----:B------:R-:W-:-:S04]  /*69b0*/  SHF.R.U32.HI R3, RZ, 0x18, R2 ;  /* 0x00000018ff037819 */ /* 0x000fc80000011602 */
[----:B------:R-:W-:-:S05]  /*69c0*/  LOP3.LUT R3, R0, R3, RZ, 0xfc, !PT ;  /* 0x0000000300037212 */ /* 0x000fca00078efcff */
[----:B------:R1:W-:Y:S01]  /*69d0*/  STG.E.U8 desc[UR36][R16.64], R3 ;  /* 0x0000000310007986 */ /* 0x0003e2000c101124 */
[----:B------:R-:W-:Y:S05]  /*69e0*/  BRA `(.L_x_15404) ;  /* 0x0000000400a07947 */ /* 0x000fea0003800000 */
.L_x_15414:
[----:B------:R-:W1:Y:S02]  /*69f0*/  I2F.S64 R0, R36 ;  /* 0x0000002400007312 */ /* 0x000e640000301400 */
[----:B-1----:R-:W-:-:S05]  /*6a00*/  F2FP.BF16.F32.PACK_AB R0, RZ, R0 ;  /* 0x00000000ff00723e */ /* 0x002fca00000010ff */
[----:B------:R1:W-:Y:S01]  /*6a10*/  STG.E.U16 desc[UR36][R16.64], R0 ;  /* 0x0000000010007986 */ /* 0x0003e2000c101524 */
[----:B------:R-:W-:Y:S05]  /*6a20*/  BRA `(.L_x_15404) ;  /* 0x0000000400907947 */ /* 0x000fea0003800000 */
.L_x_15411:
        /* <DEDUP_REMOVED lines=10> */
.L_x_15423:
        /* <DEDUP_REMOVED lines=17> */
.L_x_15426:
[----:B------:R-:W-:-:S04]  /*6be0*/  LOP3.LUT R2, R37, 0x80000000, RZ, 0xc0, !PT ;  /* 0x8000000025027812 */ /* 0x000fc800078ec0ff */
[----:B------:R-:W-:-:S04]  /*6bf0*/  SHF.R.U32.HI R3, RZ, 0x18, R2 ;  /* 0x00000018ff037819 */ /* 0x000fc80000011602 */
[----:B------:R-:W-:-:S04]  /*6c00*/  LOP3.LUT R0, R0, R3, RZ, 0xfc, !PT ;  /* 0x0000000300007212 */ /* 0x000fc800078efcff */
[----:B------:R-:W-:-:S07]  /*6c10*/  PRMT R8, R0, 0x7610, R8 ;  /* 0x0000761000087816 */ /* 0x000fce0000000008 */
.L_x_15425:
[----:B------:R-:W-:Y:S05]  /*6c20*/  BSYNC B0 ;  /* 0x0000000000007941 */ /* 0x000fea0003800000 */
.L_x_15424:
[----:B------:R4:W-:Y:S01]  /*6c30*/  STG.E.U8 desc[UR36][R16.64], R8 ;  /* 0x0000000810007986 */ /* 0x0009e2000c101124 */
[----:B------:R-:W-:Y:S05]  /*6c40*/  BRA `(.L_x_15404) ;  /* 0x0000000400087947 */ /* 0x000fea0003800000 */
.L_x_15422:
        /* <DEDUP_REMOVED lines=17> */
.L_x_15429:
[----:B------:R-:W-:-:S04]  /*6d60*/  LOP3.LUT R2, R37, 0x80000000, RZ, 0xc0, !PT ;  /* 0x8000000025027812 */ /* 0x000fc800078ec0ff */
[----:B------:R-:W-:-:S04]  /*6d70*/  SHF.R.U32.HI R3, RZ, 0x18, R2 ;  /* 0x00000018ff037819 */ /* 0x000fc80000011602 */
[----:B------:R-:W-:-:S04]  /*6d80*/  LOP3.LUT R0, R0, R3, RZ, 0xfc, !PT ;  /* 0x0000000300007212 */ /* 0x000fc800078efcff */
[----:B------:R-:W-:-:S07]  /*6d90*/  PRMT R8, R0, 0x7610, R8 ;  /* 0x0000761000087816 */ /* 0x000fce0000000008 */
.L_x_15428:
[----:B------:R-:W-:Y:S05]  /*6da0*/  BSYNC B0 ;  /* 0x0000000000007941 */ /* 0x000fea0003800000 */
.L_x_15427:
[----:B------:R1:W-:Y:S01]  /*6db0*/  STG.E.U8 desc[UR36][R16.64], R8 ;  /* 0x0000000810007986 */ /* 0x0003e2000c101124 */
[----:B------:R-:W-:Y:S05]  /*6dc0*/  BRA `(.L_x_15404) ;  /* 0x0000000000a87947 */ /* 0x000fea0003800000 */
.L_x_15421:
        /* <DEDUP_REMOVED lines=22> */
.L_x_15403:
        /* <DEDUP_REMOVED lines=16> */
.L_x_15432:
[----:B------:R-:W-:Y:S05]  /*7030*/  BRA `(.L_x_15404) ;  /* 0x00000000000c7947 */ /* 0x000fea0003800000 */
.L_x_15431:
[----:B------:R3:W-:Y:S01]  /*7040*/  STG.E.64 desc[UR36][R16.64], R36 ;  /* 0x0000002410007986 */ /* 0x0007e2000c101b24 */
[----:B------:R-:W-:Y:S05]  /*7050*/  BRA `(.L_x_15404) ;  /* 0x0000000000047947 */ /* 0x000fea0003800000 */
.L_x_15430:
[----:B------:R1:W-:Y:S02]  /*7060*/  STG.E desc[UR36][R16.64], R36 ;  /* 0x0000002410007986 */ /* 0x0003e4000c101924 */
.L_x_15404:
[----:B------:R-:W-:-:S07]  /*7070*/  VIADD R19, R19, 0x80 ;  /* 0x0000008013137836 */ /* 0x000fce0000000000 */
.L_x_15361:
[----:B------:R-:W-:Y:S05]  /*7080*/  BSYNC B6 ;  /* 0x0000000000067941 */ /* 0x000fea0003800000 */
.L_x_15360:
        /* <DEDUP_REMOVED lines=307> */
.L_x_15435:
        /* <DEDUP_REMOVED lines=21> */
.L_x_15439:
[----:B------:R0:W5:Y:S01]  /*8510*/  LDG.E.U8 R2, desc[UR36][R4.64] ;  /* 0x0000002404027981 */ /* 0x000162000c1e1100 */
[----:B------:R-:W-:Y:S01]  /*8520*/  IMAD.MOV.U32 R3, RZ, RZ, RZ ;  /* 0x000000ffff037224 */ /* 0x000fe200078e00ff */
[----:B------:R-:W-:Y:S06]  /*8530*/  BRA `(.L_x_15441) ;  /* 0x0000000c00487947 */ /* 0x000fec0003800000 */
.L_x_15438:
        /* <DEDUP_REMOVED lines=8> */
.L_x_15443:
[----:B------:R-:W2:Y:S02]  /*85c0*/  LDG.E R2, desc[UR36][R4.64] ;  /* 0x0000002404027981 */ /* 0x000ea4000c1e1900 */
[----:B--2---:R-:W-:Y:S01]  /*85d0*/  SHF.R.S32.HI R3, RZ, 0x1f, R2 ;  /* 0x0000001fff037819 */ /* 0x004fe20000011402 */
[----:B------:R-:W-:Y:S06]  /*85e0*/  BRA `(.L_x_15441) ;  /* 0x0000000c001c7947 */ /* 0x000fec0003800000 */
.L_x_15442:
[----:B------:R-:W2:Y:S02]  /*85f0*/  LDG.E.S16 R2, desc[UR36][R4.64] ;  /* 0x0000002404027981 */ /* 0x000ea4000c1e1700 */
[----:B--2---:R-:W-:Y:S01]  /*8600*/  SHF.R.S32.HI R3, RZ, 0x1f, R2 ;  /* 0x0000001fff037819 */ /* 0x004fe20000011402 */
[----:B------:R-:W-:Y:S06]  /*8610*/  BRA `(.L_x_15441) ;  /* 0x0000000c00107947 */ /* 0x000fec0003800000 */
.L_x_15437:
        /* <DEDUP_REMOVED lines=9> */
.L_x_15445:
[----:B------:R-:W2:Y:S02]  /*86b0*/  LDG.E.U16 R4, desc[UR36][R4.64] ;  /* 0x0000002404047981 */ /* 0x000ea4000c1e1500 */
[----:B--2---:R-:W-:-:S06]  /*86c0*/  HADD2.F32 R2, -RZ, R4.H0_H0 ;  /* 0x20000004ff027230 */ /* 0x004fcc0000004100 */
[----:B------:R-:W0:Y:S01]  /*86d0*/  F2I.S64.TRUNC R2, R2 ;  /* 0x0000000200027311 */ /* 0x000e22000020d900 */
[----:B------:R-:W-:Y:S05]  /*86e0*/  BRA `(.L_x_15441) ;  /* 0x0000000800dc7947 */ /* 0x000fea0003800000 */
.L_x_15444:
        /* <DEDUP_REMOVED lines=9> */
.L_x_15447:
[----:B------:R-:W2:Y:S02]  /*8780*/  LDG.E.U16 R4, desc[UR36][R4.64] ;  /* 0x0000002404047981 */ /* 0x000ea4000c1e1500 */
[----:B--2---:R-:W-:-:S06]  /*8790*/  HADD2.F32 R2, -RZ, R4.H0_H0 ;  /* 0x20000004ff027230 */ /* 0x004fcc0000004100 */
[----:B------:R-:W0:Y:S01]  /*87a0*/  F2I.S64.TRUNC R2, R2 ;  /* 0x0000000200027311 */ /* 0x000e22000020d900 */
[----:B------:R-:W-:Y:S05]  /*87b0*/  BRA `(.L_x_15441) ;  /* 0x0000000800a87947 */ /* 0x000fea0003800000 */
.L_x_15446:
[----:B------:R-:W2:Y:S02]  /*87c0*/  LDG.E.64 R2, desc[UR36][R4.64] ;  /* 0x0000002404027981 */ /* 0x000ea4000c1e1b00 */
[----:B--2---:R-:W0:Y:S01]  /*87d0*/  F2I.S64.F64.TRUNC R2, R2 ;  /* 0x0000000200027311 */ /* 0x004e22000030d900 */
[----:B------:R-:W-:Y:S05]  /*87e0*/  BRA `(.L_x_15441) ;  /* 0x00000008009c7947 */ /* 0x000fea0003800000 */
.L_x_15436:
        /* <DEDUP_REMOVED lines=13> */
.L_x_15450:
[----:B------:R-:W2:Y:S02]  /*88c0*/  LDG.E.64 R2, desc[UR36][R4.64] ;  /* 0x0000002404027981 */ /* 0x000ea4000c1e1b00 */
[----:B--2---:R-:W0:Y:S01]  /*88d0*/  F2I.S64.F64.TRUNC R2, R2 ;  /* 0x0000000200027311 */ /* 0x004e22000030d900 */
[----:B------:R-:W-:Y:S05]  /*88e0*/  BRA `(.L_x_15441) ;  /* 0x00000008005c7947 */ /* 0x000fea0003800000 */
.L_x_15449:
        /* <DEDUP_REMOVED lines=27> */
.L_x_15452:
        /* <DEDUP_REMOVED lines=14> */
.L_x_15451:
[----:B------:R-:W2:Y:S02]  /*8b80*/  LDG.E.U16 R2, desc[UR36][R4.64] ;  /* 0x0000002404027981 */ /* 0x000ea4000c1e1500 */
[----:B--2---:R-:W-:-:S06]  /*8b90*/  IMAD.U32 R2, R2, 0x10000, RZ ;  /* 0x0001000002027824 */ /* 0x004fcc00078e00ff */
[----:B------:R-:W1:Y:S01]  /*8ba0*/  F2I.S64.TRUNC R2, R2 ;  /* 0x0000000200027311 */ /* 0x000e62000020d900 */
[----:B------:R-:W-:Y:S05]  /*8bb0*/  BRA `(.L_x_15441) ;  /* 0x0000000400a87947 */ /* 0x000fea0003800000 */
.L_x_15448:
        /* <DEDUP_REMOVED lines=11> */
.L_x_15455:
        /* <DEDUP_REMOVED lines=21> */
.L_x_15459:
[----:B------:R-:W-:Y:S05]  /*8dc0*/  BSYNC B1 ;  /* 0x0000000000017941 */ /* 0x000fea0003800000 */
.L_x_15458:
[----:B------:R-:W-:Y:S01]  /*8dd0*/  IMAD.SHL.U32 R2, R2, 0x100000, RZ ;  /* 0x0010000002027824 */ /* 0x000fe200078e00ff */
[----:B------:R-:W-:-:S04]  /*8de0*/  LEA R3, R0, 0x3b800000, 0x17 ;  /* 0x3b80000000037811 */ /* 0x000fc800078eb8ff */
[----:B------:R-:W-:-:S07]  /*8df0*/  LOP3.LUT R2, R3, R2, R4, 0xfe, !PT ;  /* 0x0000000203027212 */ /* 0x000fce00078efe04 */
.L_x_15457:
[----:B------:R-:W-:Y:S05]  /*8e00*/  BSYNC B0 ;  /* 0x0000000000007941 */ /* 0x000fea0003800000 */
.L_x_15456:
[----:B------:R-:W4:Y:S01]  /*8e10*/  F2I.S64.TRUNC R2, R2 ;  /* 0x0000000200027311 */ /* 0x000f22000020d900 */
[----:B------:R-:W-:Y:S05]  /*8e20*/  BRA `(.L_x_15441) ;  /* 0x00000004000c7947 */ /* 0x000fea0003800000 */
.L_x_15454:
        /* <DEDUP_REMOVED lines=21> */
.L_x_15463:
[----:B------:R-:W-:Y:S05]  /*8f80*/  BSYNC B1 ;  /* 0x0000000000017941 */ /* 0x000fea0003800000 */
.L_x_15462:
[----:B------:R-:W-:Y:S01]  /*8f90*/  IMAD.SHL.U32 R2, R2, 0x200000, RZ ;  /* 0x0020000002027824 */ /* 0x000fe200078e00ff */
[----:B------:R-:W-:-:S04]  /*8fa0*/  LEA R3, R0, 0x37800000, 0x17 ;  /* 0x3780000000037811 */ /* 0x000fc800078eb8ff */
[----:B------:R-:W-:-:S07]  /*8fb0*/  LOP3.LUT R2, R3, R2, R4, 0xfe, !PT ;  /* 0x0000000203027212 */ /* 0x000fce00078efe04 */
.L_x_15461:
[----:B------:R-:W-:Y:S05]  /*8fc0*/  BSYNC B0 ;  /* 0x0000000000007941 */ /* 0x000fea0003800000 */
.L_x_15460:
[----:B------:R-:W0:Y:S01]  /*8fd0*/  F2I.S64.TRUNC R2, R2 ;  /* 0x0000000200027311 */ /* 0x000e22000020d900 */
[----:B------:R-:W-:Y:S05]  /*8fe0*/  BRA `(.L_x_15441) ;  /* 0x00000000009c7947 */ /* 0x000fea0003800000 */
.L_x_15453:
        /* <DEDUP_REMOVED lines=14> */
.L_x_15467:
[----:B------:R-:W-:Y:S05]  /*90d0*/  BSYNC B0 ;  /* 0x0000000000007941 */ /* 0x000fea0003800000 */
.L_x_15466:
[----:B------:R-:W0:Y:S01]  /*90e0*/  F2I.S64.TRUNC R2, R2 ;  /* 0x0000000200027311 */ /* 0x000e22000020d900 */
[----:B------:R-:W-:Y:S05]  /*90f0*/  BRA `(.L_x_15441) ;  /* 0x0000000000587947 */ /* 0x000fea0003800000 */
.L_x_15440:
        /* <DEDUP_REMOVED lines=16> */
.L_x_15468:
[----:B------:R-:W-:Y:S01]  /*9200*/  CS2R R2, SRZ ;  /* 0x0000000000027805 */ /* 0x000fe2000001ff00 */
[----:B------:R-:W-:Y:S06]  /*9210*/  BRA `(.L_x_15441) ;  /* 0x0000000000107947 */ /* 0x000fec0003800000 */
.L_x_15465:
[----:B------:R0:W5:Y:S01]  /*9220*/  LDG.E.64 R2, desc[UR36][R4.64] ;  /* 0x0000002404027981 */ /* 0x000162000c1e1b00 */
[----:B------:R-:W-:Y:S05]  /*9230*/  BRA `(.L_x_15441) ;  /* 0x0000000000087947 */ /* 0x000fea0003800000 */
.L_x_15464:
[----:B------:R0:W5:Y:S01]  /*9240*/  LDG.E R2, desc[UR36][R4.64] ;  /* 0x0000002404027981 */ /* 0x000162000c1e1900 */
[----:B------:R-:W-:-:S07]  /*9250*/  IMAD.MOV.U32 R3, RZ, RZ, RZ ;  /* 0x000000ffff037224 */ /* 0x000fce00078e00ff */
.L_x_15441:
        /* <DEDUP_REMOVED lines=43> */
.L_x_15471:
        /* <DEDUP_REMOVED lines=44> */
.L_x_15470:
        /* <DEDUP_REMOVED lines=41> */
.L_x_15469:
        /* <DEDUP_REMOVED lines=14> */
.L_x_15475:
[----:B------:R1:W-:Y:S01]  /*9b40*/  STG.E.U8 desc[UR36][R16.64], R36 ;  /* 0x0000002410007986 */ /* 0x0003e2000c101124 */
[----:B------:R-:W-:Y:S05]  /*9b50*/  BRA `(.L_x_15477) ;  /* 0x0000000c004c7947 */ /* 0x000fea0003800000 */
.L_x_15474:
        /* <DEDUP_REMOVED lines=8> */
.L_x_15479:
[----:B------:R4:W-:Y:S01]  /*9be0*/  STG.E desc[UR36][R16.64], R36 ;  /* 0x0000002410007986 */ /* 0x0009e2000c101924 */
[----:B------:R-:W-:Y:S05]  /*9bf0*/  BRA `(.L_x_15477) ;  /* 0x0000000c00247947 */ /* 0x000fea0003800000 */
.L_x_15478:
[----:B------:R3:W-:Y:S01]  /*9c00*/  STG.E.U16 desc[UR36][R16.64], R36 ;  /* 0x0000002410007986 */ /* 0x0007e2000c101524 */
[----:B------:R-:W-:Y:S05]  /*9c10*/  BRA `(.L_x_15477) ;  /* 0x0000000c001c7947 */ /* 0x000fea0003800000 */
.L_x_15473:
        /* <DEDUP_REMOVED lines=9> */
.L_x_15481:
[----:B------:R-:W1:Y:S02]  /*9cb0*/  I2F.S64 R0, R36 ;  /* 0x0000002400007312 */ /* 0x000e640000301400 */
[----:B-1----:R-:W-:-:S05]  /*9cc0*/  F2FP.F16.F32.PACK_AB R0, RZ, R0 ;  /* 0x00000000ff00723e */ /* 0x002fca00000000ff */
[----:B------:R1:W-:Y:S01]  /*9cd0*/  STG.E.U16 desc[UR36][R16.64], R0 ;  /* 0x0000000010007986 */ /* 0x0003e2000c101524 */
[----:B------:R-:W-:Y:S05]  /*9ce0*/  BRA `(.L_x_15477) ;  /* 0x0000000800e87947 */ /* 0x000fea0003800000 */
.L_x_15480:
        /* <DEDUP_REMOVED lines=10> */
.L_x_15483:
[----:B------:R-:W1:Y:S02]  /*9d90*/  I2F.S64 R36, R36 ;  /* 0x0000002400247312 */ /* 0x000e640000301400 */
[----:B-1----:R-:W-:-:S04]  /*9da0*/  F2FP.F16.F32.PACK_AB R3, RZ, R36 ;  /* 0x00000024ff03723e */ /* 0x002fc800000000ff */
[----:B------:R-:W-:-:S05]  /*9db0*/  PRMT R3, R3, 0x5410, RZ ;  /* 0x0000541003037816 */ /* 0x000fca00000000ff */
[----:B------:R1:W-:Y:S01]  /*9dc0*/  STG.E desc[UR36][R16.64], R3 ;  /* 0x0000000310007986 */ /* 0x0003e2000c101924 */
[----:B------:R-:W-:Y:S05]  /*9dd0*/  BRA `(.L_x_15477) ;  /* 0x0000000800ac7947 */ /* 0x000fea0003800000 */
.L_x_15482:
[----:B------:R-:W1:Y:S02]  /*9de0*/  I2F.F64.S64 R2, R36 ;  /* 0x0000002400027312 */ /* 0x000e640000301c00 */
[----:B-1----:R1:W-:Y:S01]  /*9df0*/  STG.E.64 desc[UR36][R16.64], R2 ;  /* 0x0000000210007986 */ /* 0x0023e2000c101b24 */
[----:B------:R-:W-:Y:S05]  /*9e00*/  BRA `(.L_x_15477) ;  /* 0x0000000800a07947 */ /* 0x000fea0003800000 */
.L_x_15472:
        /* <DEDUP_REMOVED lines=13> */
.L_x_15486:
[----:B------:R-:W1:Y:S01]  /*9ee0*/  I2F.F64.S64 R36, R36 ;  /* 0x0000002400247312 */ /* 0x000e620000301c00 */
[----:B------:R-:W-:-:S05]  /*9ef0*/  CS2R R38, SRZ ;  /* 0x0000000000267805 */ /* 0x000fca000001ff00 */
[----:B-1----:R1:W-:Y:S01]  /*9f00*/  STG.E.128 desc[UR36][R16.64], R36 ;  /* 0x0000002410007986 */ /* 0x0023e2000c101d24 */
[----:B------:R-:W-:Y:S05]  /*9f10*/  BRA `(.L_x_15477) ;  /* 0x00000008005c7947 */ /* 0x000fea0003800000 */
.L_x_15485:
        /* <DEDUP_REMOVED lines=21> */
.L_x_15490:
[----:B------:R-:W-:Y:S05]  /*a070*/  BSYNC B0 ;  /* 0x0000000000007941 */ /* 0x000fea0003800000 */
.L_x_15489:
[----:B------:R-:W-:-:S05]  /*a080*/  LOP3.LUT R3, R0, R3, RZ, 0xfc, !PT ;  /* 0x0000000300037212 */ /* 0x000fca00078efcff */
[----:B------:R1:W-:Y:S01]  /*a090*/  STG.E.U8 desc[UR36][R16.64], R3 ;  /* 0x0000000310007986 */ /* 0x0003e2000c101124 */
[----:B------:R-:W-:Y:S05]  /*a0a0*/  BRA `(.L_x_15477) ;  /* 0x0000000400f87947 */ /* 0x000fea0003800000 */
.L_x_15488:
        /* <DEDUP_REMOVED lines=13> */
.L_x_15492:
[----:B------:R-:W-:Y:S01]  /*a180*/  IMAD.MOV.U32 R0, RZ, RZ, 0x7f ;  /* 0x0000007fff007424 */ /* 0x000fe200078e00ff */
[----:B------:R-:W-:-:S04]  /*a190*/  ISETP.GT.U32.AND P0, PT, R2, 0x7f800000, PT ;  /* 0x7f8000000200780c */ /* 0x000fc80003f04070 */
[----:B------:R-:W-:-:S09]  /*a1a0*/  SEL R0, R0, 0x7c, P0 ;  /* 0x0000007c00007807 */ /* 0x000fd20000000000 */
.L_x_15493:
[----:B------:R-:W-:Y:S05]  /*a1b0*/  BSYNC B0 ;  /* 0x0000000000007941 */ /* 0x000fea0003800000 */
.L_x_15491:
[----:B------:R-:W-:-:S04]  /*a1c0*/  LOP3.LUT R2, R37, 0x80000000, RZ, 0xc0, !PT ;  /* 0x8000000025027812 */ /* 0x000fc800078ec0ff */
[----:B------:R-:W-:-:S04]  /*a1d0*/  SHF.R.U32.HI R3, RZ, 0x18, R2 ;  /* 0x00000018ff037819 */ /* 0x000fc80000011602 */
[----:B------:R-:W-:-:S05]  /*a1e0*/  LOP3.LUT R3, R0, R3, RZ, 0xfc, !PT ;  /* 0x0000000300037212 */ /* 0x000fca00078efcff */
[----:B------:R1:W-:Y:S01]  /*a1f0*/  STG.E.U8 desc[UR36][R16.64], R3 ;  /* 0x0000000310007986 */ /* 0x0003e2000c101124 */
[----:B------:R-:W-:Y:S05]  /*a200*/  BRA `(.L_x_15477) ;  /* 0x0000000400a07947 */ /* 0x000fea0003800000 */
.L_x_15487:
[----:B------:R-:W1:Y:S02]  /*a210*/  I2F.S64 R0, R36 ;  /* 0x0000002400007312 */ /* 0x000e640000301400 */
[----:B-1----:R-:W-:-:S05]  /*a220*/  F2FP.BF16.F32.PACK_AB R0, RZ, R0 ;  /* 0x00000000ff00723e */ /* 0x002fca00000010ff */
[----:B------:R1:W-:Y:S01]  /*a230*/  STG.E.U16 desc[UR36][R16.64], R0 ;  /* 0x0000000010007986 */ /* 0x0003e2000c101524 */
[----:B------:R-:W-:Y:S05]  /*a240*/  BRA `(.L_x_15477) ;  /* 0x0000000400907947 */ /* 0x000fea0003800000 */
.L_x_15484:
        /* <DEDUP_REMOVED lines=10> */
.L_x_15496:
        /* <DEDUP_REMOVED lines=17> */
.L_x_15499:
[----:B------:R-:W-:-:S04]  /*a400*/  LOP3.LUT R2, R37, 0x80000000, RZ, 0xc0, !PT ;  /* 0x8000000025027812 */ /* 0x000fc800078ec0ff */
[----:B------:R-:W-:-:S04]  /*a410*/  SHF.R.U32.HI R3, RZ, 0x18, R2 ;  /* 0x00000018ff037819 */ /* 0x000fc80000011602 */
[----:B------:R-:W-:-:S04]  /*a420*/  LOP3.LUT R0, R0, R3, RZ, 0xfc, !PT ;  /* 0x0000000300007212 */ /* 0x000fc800078efcff */
[----:B------:R-:W-:-:S07]  /*a430*/  PRMT R8, R0, 0x7610, R8 ;  /* 0x0000761000087816 */ /* 0x000fce0000000008 */
.L_x_15498:
[----:B------:R-:W-:Y:S05]  /*a440*/  BSYNC B0 ;  /* 0x0000000000007941 */ /* 0x000fea0003800000 */
.L_x_15497:
[----:B------:R1:W-:Y:S01]  /*a450*/  STG.E.U8 desc[UR36][R16.64], R8 ;  /* 0x0000000810007986 */ /* 0x0003e2000c101124 */
[----:B------:R-:W-:Y:S05]  /*a460*/  BRA `(.L_x_15477) ;  /* 0x0000000400087947 */ /* 0x000fea0003800000 */
.L_x_15495:
        /* <DEDUP_REMOVED lines=17> */
.L_x_15502:
[----:B------:R-:W-:-:S04]  /*a580*/  LOP3.LUT R2, R37, 0x80000000, RZ, 0xc0, !PT ;  /* 0x8000000025027812 */ /* 0x000fc800078ec0ff */
[----:B------:R-:W-:-:S04]  /*a590*/  SHF.R.U32.HI R3, RZ, 0x18, R2 ;  /* 0x00000018ff037819 */ /* 0x000fc80000011602 */
[----:B------:R-:W-:-:S04]  /*a5a0*/  LOP3.LUT R0, R0, R3, RZ, 0xfc, !PT ;  /* 0x0000000300007212 */ /* 0x000fc800078efcff */
[----:B------:R-:W-:-:S07]  /*a5b0*/  PRMT R8, R0, 0x7610, R8 ;  /* 0x0000761000087816 */ /* 0x000fce0000000008 */
.L_x_15501:
[----:B------:R-:W-:Y:S05]  /*a5c0*/  BSYNC B0 ;  /* 0x0000000000007941 */ /* 0x000fea0003800000 */
.L_x_15500:
[----:B------:R1:W-:Y:S01]  /*a5d0*/  STG.E.U8 desc[UR36][R16.64], R8 ;  /* 0x0000000810007986 */ /* 0x0003e2000c101124 */
[----:B------:R-:W-:Y:S05]  /*a5e0*/  BRA `(.L_x_15477) ;  /* 0x0000000000a87947 */ /* 0x000fea0003800000 */
.L_x_15494:
        /* <DEDUP_REMOVED lines=22> */
.L_x_15476:
        /* <DEDUP_REMOVED lines=16> */
.L_x_15505:
[----:B------:R-:W-:Y:S05]  /*a850*/  BRA `(.L_x_15477) ;  /* 0x00000000000c7947 */ /* 0x000fea0003800000 */
.L_x_15504:
[----:B------:R1:W-:Y:S01]  /*a860*/  STG.E.64 desc[UR36][R16.64], R36 ;  /* 0x0000002410007986 */ /* 0x0003e2000c101b24 */
[----:B------:R-:W-:Y:S05]  /*a870*/  BRA `(.L_x_15477) ;  /* 0x0000000000047947 */ /* 0x000fea0003800000 */
.L_x_15503:
[----:B------:R1:W-:Y:S02]  /*a880*/  STG.E desc[UR36][R16.64], R36 ;  /* 0x0000002410007986 */ /* 0x0003e4000c101924 */
.L_x_15477:
[----:B------:R-:W-:-:S07]  /*a890*/  VIADD R19, R19, 0x80 ;  /* 0x0000008013137836 */ /* 0x000fce0000000000 */
.L_x_15434:
[----:B------:R-:W-:Y:S05]  /*a8a0*/  BSYNC B6 ;  /* 0x0000000000067941 */ /* 0x000fea0003800000 */
.L_x_15433:
        /* <DEDUP_REMOVED lines=306> */
.L_x_15506:
        /* <DEDUP_REMOVED lines=21> */
.L_x_15510:
[----:B------:R0:W5:Y:S01]  /*bd20*/  LDG.E.U8 R2, desc[UR36][R4.64] ;  /* 0x0000002404027981 */ /* 0x000162000c1e1100 */
[----:B------:R-:W-:Y:S01]  /*bd30*/  IMAD.MOV.U32 R3, RZ, RZ, RZ ;  /* 0x000000ffff037224 */ /* 0x000fe200078e00ff */
[----:B------:R-:W-:Y:S06]  /*bd40*/  BRA `(.L_x_15512) ;  /* 0x0000000c00487947 */ /* 0x000fec0003800000 */
.L_x_15509:
        /* <DEDUP_REMOVED lines=8> */
.L_x_15514:
[----:B------:R-:W2:Y:S02]  /*bdd0*/  LDG.E R2, desc[UR36][R4.64] ;  /* 0x0000002404027981 */ /* 0x000ea4000c1e1900 */
[----:B--2---:R-:W-:Y:S01]  /*bde0*/  SHF.R.S32.HI R3, RZ, 0x1f, R2 ;  /* 0x0000001fff037819 */ /* 0x004fe20000011402 */
[----:B------:R-:W-:Y:S06]  /*bdf0*/  BRA `(.L_x_15512) ;  /* 0x0000000c001c7947 */ /* 0x000fec0003800000 */
.L_x_15513:
[----:B------:R-:W2:Y:S02]  /*be00*/  LDG.E.S16 R2, desc[UR36][R4.64] ;  /* 0x0000002404027981 */ /* 0x000ea4000c1e1700 */
[----:B--2---:R-:W-:Y:S01]  /*be10*/  SHF.R.S32.HI R3, RZ, 0x1f, R2 ;  /* 0x0000001fff037819 */ /* 0x004fe20000011402 */
[----:B------:R-:W-:Y:S06]  /*be20*/  BRA `(.L_x_15512) ;  /* 0x0000000c00107947 */ /* 0x000fec0003800000 */
.L_x_15508:
        /* <DEDUP_REMOVED lines=9> */
.L_x_15516:
[----:B------:R-:W2:Y:S02]  /*bec0*/  LDG.E.U16 R4, desc[UR36][R4.64] ;  /* 0x0000002404047981 */ /* 0x000ea4000c1e1500 */
[----:B--2---:R-:W-:-:S06]  /*bed0*/  HADD2.F32 R2, -RZ, R4.H0_H0 ;  /* 0x20000004ff027230 */ /* 0x004fcc0000004100 */
[----:B------:R-:W1:Y:S01]  /*bee0*/  F2I.S64.TRUNC R2, R2 ;  /* 0x0000000200027311 */ /* 0x000e62000020d900 */
[----:B------:R-:W-:Y:S05]  /*bef0*/  BRA `(.L_x_15512) ;  /* 0x0000000800dc7947 */ /* 0x000fea0003800000 */
.L_x_15515:
        /* <DEDUP_REMOVED lines=9> */
.L_x_15518:
[----:B------:R-:W2:Y:S02]  /*bf90*/  LDG.E.U16 R4, desc[UR36][R4.64] ;  /* 0x0000002404047981 */ /* 0x000ea4000c1e1500 */
[----:B--2---:R-:W-:-:S06]  /*bfa0*/  HADD2.F32 R2, -RZ, R4.H0_H0 ;  /* 0x20000004ff027230 */ /* 0x004fcc0000004100 */
[----:B------:R-:W4:Y:S01]  /*bfb0*/  F2I.S64.TRUNC R2, R2 ;  /* 0x0000000200027311 */ /* 0x000f22000020d900 */
[----:B------:R-:W-:Y:S05]  /*bfc0*/  BRA `(.L_x_15512) ;  /* 0x0000000800a87947 */ /* 0x000fea0003800000 */
.L_x_15517:
[----:B------:R-:W2:Y:S02]  /*bfd0*/  LDG.E.64 R2, desc[UR36][R4.64] ;  /* 0x0000002404027981 */ /* 0x000ea4000c1e1b00 */
[----:B--2---:R-:W2:Y:S01]  /*bfe0*/  F2I.S64.F64.TRUNC R2, R2 ;  /* 0x0000000200027311 */ /* 0x004ea2000030d900 */
[----:B------:R-:W-:Y:S05]  /*bff0*/  BRA `(.L_x_15512) ;  /* 0x00000008009c7947 */ /* 0x000fea0003800000 */
.L_x_15507:
        /* <DEDUP_REMOVED lines=13> */
.L_x_15521:
[----:B------:R-:W2:Y:S02]  /*c0d0*/  LDG.E.64 R2, desc[UR36][R4.64] ;  /* 0x0000002404027981 */ /* 0x000ea4000c1e1b00 */
[----:B--2---:R-:W0:Y:S01]  /*c0e0*/  F2I.S64.F64.TRUNC R2, R2 ;  /* 0x0000000200027311 */ /* 0x004e22000030d900 */
[----:B------:R-:W-:Y:S05]  /*c0f0*/  BRA `(.L_x_15512) ;  /* 0x00000008005c7947 */ /* 0x000fea0003800000 */
.L_x_15520:
        /* <DEDUP_REMOVED lines=27> */
.L_x_15523:
        /* <DEDUP_REMOVED lines=14> */
.L_x_15522:
[----:B------:R-:W2:Y:S02]  /*c390*/  LDG.E.U16 R2, desc[UR36][R4.64] ;  /* 0x0000002404027981 */ /* 0x000ea4000c1e1500 */
[----:B--2---:R-:W-:-:S06]  /*c3a0*/  IMAD.U32 R2, R2, 0x10000, RZ ;  /* 0x0001000002027824 */ /* 0x004fcc00078e00ff */
[----:B------:R-:W0:Y:S01]  /*c3b0*/  F2I.S64.TRUNC R2, R2 ;  /* 0x0000000200027311 */ /* 0x000e22000020d900 */
[----:B------:R-:W-:Y:S05]  /*c3c0*/  BRA `(.L_x_15512) ;  /* 0x0000000400a87947 */ /* 0x000fea0003800000 */
.L_x_15519:
        /* <DEDUP_REMOVED lines=11> */
.L_x_15526:
        /* <DEDUP_REMOVED lines=21> */
.L_x_15530:
[----:B------:R-:W-:Y:S05]  /*c5d0*/  BSYNC B1 ;  /* 0x0000000000017941 */ /* 0x000fea0003800000 */
.L_x_15529:
[----:B------:R-:W-:Y:S01]  /*c5e0*/  IMAD.SHL.U32 R2, R2, 0x100000, RZ ;  /* 0x0010000002027824 */ /* 0x000fe200078e00ff */
[----:B------:R-:W-:-:S04]  /*c5f0*/  LEA R3, R0, 0x3b800000, 0x17 ;  /* 0x3b80000000037811 */ /* 0x000fc800078eb8ff */
[----:B------:R-:W-:-:S07]  /*c600*/  LOP3.LUT R2, R3, R2, R4, 0xfe, !PT ;  /* 0x0000000203027212 */ /* 0x000fce00078efe04 */
.L_x_15528:
[----:B------:R-:W-:Y:S05]  /*c610*/  BSYNC B0 ;  /* 0x0000000000007941 */ /* 0x000fea0003800000 */
.L_x_15527:
[----:B------:R-:W0:Y:S01]  /*c620*/  F2I.S64.TRUNC R2, R2 ;  /* 0x0000000200027311 */ /* 0x000e22000020d900 */
[----:B------:R-:W-:Y:S05]  /*c630*/  BRA `(.L_x_15512) ;  /* 0x00000004000c7947 */ /* 0x000fea0003800000 */
.L_x_15525:
        /* <DEDUP_REMOVED lines=21> */
.L_x_15534:
[----:B------:R-:W-:Y:S05]  /*c790*/  BSYNC B1 ;  /* 0x0000000000017941 */ /* 0x000fea0003800000 */
.L_x_15533:
[----:B------:R-:W-:Y:S01]  /*c7a0*/  IMAD.SHL.U32 R2, R2, 0x200000, RZ ;  /* 0x0020000002027824 */ /* 0x000fe200078e00ff */
[----:B------:R-:W-:-:S04]  /*c7b0*/  LEA R3, R0, 0x37800000, 0x17 ;  /* 0x3780000000037811 */ /* 0x000fc800078eb8ff */
[----:B------:R-:W-:-:S07]  /*c7c0*/  LOP3.LUT R2, R3, R2, R4, 0xfe, !PT ;  /* 0x0000000203027212 */ /* 0x000fce00078efe04 */
.L_x_15532:
[----:B------:R-:W-:Y:S05]  /*c7d0*/  BSYNC B0 ;  /* 0x0000000000007941 */ /* 0x000fea0003800000 */
.L_x_15531:
[----:B------:R-:W0:Y:S01]  /*c7e0*/  F2I.S64.TRUNC R2, R2 ;  /* 0x0000000200027311 */ /* 0x000e22000020d900 */
[----:B------:R-:W-:Y:S05]  /*c7f0*/  BRA `(.L_x_15512) ;  /* 0x00000000009c7947 */ /* 0x000fea0003800000 */
.L_x_15524:
        /* <DEDUP_REMOVED lines=14> */
.L_x_15538:
[----:B------:R-:W-:Y:S05]  /*c8e0*/  BSYNC B0 ;  /* 0x0000000000007941 */ /* 0x000fea0003800000 */
.L_x_15537:
[----:B------:R-:W0:Y:S01]  /*c8f0*/  F2I.S64.TRUNC R2, R2 ;  /* 0x0000000200027311 */ /* 0x000e22000020d900 */
[----:B------:R-:W-:Y:S05]  /*c900*/  BRA `(.L_x_15512) ;  /* 0x0000000000587947 */ /* 0x000fea0003800000 */
.L_x_15511:
        /* <DEDUP_REMOVED lines=16> */
.L_x_15539:
[----:B------:R-:W-:Y:S01]  /*ca10*/  CS2R R2, SRZ ;  /* 0x0000000000027805 */ /* 0x000fe2000001ff00 */
[----:B------:R-:W-:Y:S06]  /*ca20*/  BRA `(.L_x_15512) ;  /* 0x0000000000107947 */ /* 0x000fec0003800000 */
.L_x_15536:
[----:B------:R0:W5:Y:S01]  /*ca30*/  LDG.E.64 R2, desc[UR36][R4.64] ;  /* 0x0000002404027981 */ /* 0x000162000c1e1b00 */
[----:B------:R-:W-:Y:S05]  /*ca40*/  BRA `(.L_x_15512) ;  /* 0x0000000000087947 */ /* 0x000fea0003800000 */
.L_x_15535:
[----:B------:R0:W5:Y:S01]  /*ca50*/  LDG.E R2, desc[UR36][R4.64] ;  /* 0x0000002404027981 */ /* 0x000162000c1e1900 */
[----:B------:R-:W-:-:S07]  /*ca60*/  IMAD.MOV.U32 R3, RZ, RZ, RZ ;  /* 0x000000ffff037224 */ /* 0x000fce00078e00ff */
.L_x_15512:
        /* <DEDUP_REMOVED lines=41> */
.L_x_15542:
        /* <DEDUP_REMOVED lines=44> */
.L_x_15541:
        /* <DEDUP_REMOVED lines=41> */
.L_x_15540:
        /* <DEDUP_REMOVED lines=14> */
.L_x_15546:
[----:B------:R-:W-:Y:S01]  /*d330*/  STG.E.U8 desc[UR36][R16.64], R34 ;  /* 0x0000002210007986 */ /* 0x000fe2000c101124 */
[----:B------:R-:W-:Y:S05]  /*d340*/  EXIT ;  /* 0x000000000000794d */ /* 0x000fea0003800000 */
.L_x_15545:
        /* <DEDUP_REMOVED lines=8> */
.L_x_15549:
[----:B------:R-:W-:Y:S01]  /*d3d0*/  STG.E desc[UR36][R16.64], R34 ;  /* 0x0000002210007986 */ /* 0x000fe2000c101924 */
[----:B------:R-:W-:Y:S05]  /*d3e0*/  EXIT ;  /* 0x000000000000794d */ /* 0x000fea0003800000 */
.L_x_15548:
[----:B------:R-:W-:Y:S01]  /*d3f0*/  STG.E.U16 desc[UR36][R16.64], R34 ;  /* 0x0000002210007986 */ /* 0x000fe2000c101524 */
[----:B------:R-:W-:Y:S05]  /*d400*/  EXIT ;  /* 0x000000000000794d */ /* 0x000fea0003800000 */
.L_x_15544:
        /* <DEDUP_REMOVED lines=9> */
.L_x_15551:
[----:B------:R-:W1:Y:S02]  /*d4a0*/  I2F.S64 R0, R34 ;  /* 0x0000002200007312 */ /* 0x000e640000301400 */
[----:B-1----:R-:W-:-:S05]  /*d4b0*/  F2FP.F16.F32.PACK_AB R0, RZ, R0 ;  /* 0x00000000ff00723e */ /* 0x002fca00000000ff */
[----:B------:R-:W-:Y:S01]  /*d4c0*/  STG.E.U16 desc[UR36][R16.64], R0 ;  /* 0x0000000010007986 */ /* 0x000fe2000c101524 */
[----:B------:R-:W-:Y:S05]  /*d4d0*/  EXIT ;  /* 0x000000000000794d */ /* 0x000fea0003800000 */
.L_x_15550:
        /* <DEDUP_REMOVED lines=10> */
.L_x_15553:
[----:B------:R-:W1:Y:S02]  /*d580*/  I2F.S64 R34, R34 ;  /* 0x0000002200227312 */ /* 0x000e640000301400 */
[----:B-1----:R-:W-:-:S04]  /*d590*/  F2FP.F16.F32.PACK_AB R3, RZ, R34 ;  /* 0x00000022ff03723e */ /* 0x002fc800000000ff */
[----:B------:R-:W-:-:S05]  /*d5a0*/  PRMT R3, R3, 0x5410, RZ ;  /* 0x0000541003037816 */ /* 0x000fca00000000ff */
[----:B------:R-:W-:Y:S01]  /*d5b0*/  STG.E desc[UR36][R16.64], R3 ;  /* 0x0000000310007986 */ /* 0x000fe2000c101924 */
[----:B------:R-:W-:Y:S05]  /*d5c0*/  EXIT ;  /* 0x000000000000794d */ /* 0x000fea0003800000 */
.L_x_15552:
[----:B------:R-:W1:Y:S02]  /*d5d0*/  I2F.F64.S64 R2, R34 ;  /* 0x0000002200027312 */ /* 0x000e640000301c00 */
[----:B-1----:R-:W-:Y:S01]  /*d5e0*/  STG.E.64 desc[UR36][R16.64], R2 ;  /* 0x0000000210007986 */ /* 0x002fe2000c101b24 */
[----:B------:R-:W-:Y:S05]  /*d5f0*/  EXIT ;  /* 0x000000000000794d */ /* 0x000fea0003800000 */
.L_x_15543:
        /* <DEDUP_REMOVED lines=13> */
.L_x_15556:
[----:B------:R-:W1:Y:S01]  /*d6d0*/  I2F.F64.S64 R4, R34 ;  /* 0x0000002200047312 */ /* 0x000e620000301c00 */
[----:B0-----:R-:W-:-:S05]  /*d6e0*/  CS2R R6, SRZ ;  /* 0x0000000000067805 */ /* 0x001fca000001ff00 */
[----:B-1----:R-:W-:Y:S01]  /*d6f0*/  STG.E.128 desc[UR36][R16.64], R4 ;  /* 0x0000000410007986 */ /* 0x002fe2000c101d24 */
[----:B------:R-:W-:Y:S05]  /*d700*/  EXIT ;  /* 0x000000000000794d */ /* 0x000fea0003800000 */
.L_x_15555:
        /* <DEDUP_REMOVED lines=21> */
.L_x_15560:
[----:B------:R-:W-:Y:S05]  /*d860*/  BSYNC B0 ;  /* 0x0000000000007941 */ /* 0x000fea0003800000 */
.L_x_15559:
[----:B------:R-:W-:-:S05]  /*d870*/  LOP3.LUT R3, R0, R3, RZ, 0xfc, !PT ;  /* 0x0000000300037212 */ /* 0x000fca00078efcff */
[----:B------:R-:W-:Y:S01]  /*d880*/  STG.E.U8 desc[UR36][R16.64], R3 ;  /* 0x0000000310007986 */ /* 0x000fe2000c101124 */
[----:B------:R-:W-:Y:S05]  /*d890*/  EXIT ;  /* 0x000000000000794d */ /* 0x000fea0003800000 */
.L_x_15558:
        /* <DEDUP_REMOVED lines=13> */
.L_x_15562:
[----:B------:R-:W-:Y:S01]  /*d970*/  IMAD.MOV.U32 R0, RZ, RZ, 0x7f ;  /* 0x0000007fff007424 */ /* 0x000fe200078e00ff */
[----:B------:R-:W-:-:S04]  /*d980*/  ISETP.GT.U32.AND P0, PT, R2, 0x7f800000, PT ;  /* 0x7f8000000200780c */ /* 0x000fc80003f04070 */
[----:B------:R-:W-:-:S09]  /*d990*/  SEL R0, R0, 0x7c, P0 ;  /* 0x0000007c00007807 */ /* 0x000fd20000000000 */
.L_x_15563:
[----:B------:R-:W-:Y:S05]  /*d9a0*/  BSYNC B0 ;  /* 0x0000000000007941 */ /* 0x000fea0003800000 */
.L_x_15561:
[----:B------:R-:W-:-:S04]  /*d9b0*/  LOP3.LUT R2, R35, 0x80000000, RZ, 0xc0, !PT ;  /* 0x8000000023027812 */ /* 0x000fc800078ec0ff */
[----:B------:R-:W-:-:S04]  /*d9c0*/  SHF.R.U32.HI R3, RZ, 0x18, R2 ;  /* 0x00000018ff037819 */ /* 0x000fc80000011602 */
[----:B------:R-:W-:-:S05]  /*d9d0*/  LOP3.LUT R3, R0, R3, RZ, 0xfc, !PT ;  /* 0x0000000300037212 */ /* 0x000fca00078efcff */
[----:B------:R-:W-:Y:S01]  /*d9e0*/  STG.E.U8 desc[UR36][R16.64], R3 ;  /* 0x0000000310007986 */ /* 0x000fe2000c101124 */
[----:B------:R-:W-:Y:S05]  /*d9f0*/  EXIT ;  /* 0x000000000000794d */ /* 0x000fea0003800000 */
.L_x_15557:
[----:B------:R-:W1:Y:S02]  /*da00*/  I2F.S64 R0, R34 ;  /* 0x0000002200007312 */ /* 0x000e640000301400 */
[----:B-1----:R-:W-:-:S05]  /*da10*/  F2FP.BF16.F32.PACK_AB R0, RZ, R0 ;  /* 0x00000000ff00723e */ /* 0x002fca00000010ff */
[----:B------:R-:W-:Y:S01]  /*da20*/  STG.E.U16 desc[UR36][R16.64], R0 ;  /* 0x0000000010007986 */ /* 0x000fe2000c101524 */
[----:B------:R-:W-:Y:S05]  /*da30*/  EXIT ;  /* 0x000000000000794d */ /* 0x000fea0003800000 */
.L_x_15554:
        /* <DEDUP_REMOVED lines=10> */
.L_x_15566:
        /* <DEDUP_REMOVED lines=17> */
.L_x_15569:
[----:B------:R-:W-:-:S04]  /*dbf0*/  LOP3.LUT R2, R35, 0x80000000, RZ, 0xc0, !PT ;  /* 0x8000000023027812 */ /* 0x000fc800078ec0ff */
[----:B------:R-:W-:-:S04]  /*dc00*/  SHF.R.U32.HI R3, RZ, 0x18, R2 ;  /* 0x00000018ff037819 */ /* 0x000fc80000011602 */
[----:B------:R-:W-:-:S04]  /*dc10*/  LOP3.LUT R0, R0, R3, RZ, 0xfc, !PT ;  /* 0x0000000300007212 */ /* 0x000fc800078efcff */
[----:B------:R-:W-:-:S07]  /*dc20*/  PRMT R8, R0, 0x7610, R8 ;  /* 0x0000761000087816 */ /* 0x000fce0000000008 */
.L_x_15568:
[----:B------:R-:W-:Y:S05]  /*dc30*/  BSYNC B0 ;  /* 0x0000000000007941 */ /* 0x000fea0003800000 */
.L_x_15567:
[----:B------:R-:W-:Y:S01]  /*dc40*/  STG.E.U8 desc[UR36][R16.64], R8 ;  /* 0x0000000810007986 */ /* 0x000fe2000c101124 */
[----:B------:R-:W-:Y:S05]  /*dc50*/  EXIT ;  /* 0x000000000000794d */ /* 0x000fea0003800000 */
.L_x_15565:
        /* <DEDUP_REMOVED lines=17> */
.L_x_15572:
[----:B------:R-:W-:-:S04]  /*dd70*/  LOP3.LUT R2, R35, 0x80000000, RZ, 0xc0, !PT ;  /* 0x8000000023027812 */ /* 0x000fc800078ec0ff */
[----:B------:R-:W-:-:S04]  /*dd80*/  SHF.R.U32.HI R3, RZ, 0x18, R2 ;  /* 0x00000018ff037819 */ /* 0x000fc80000011602 */
[----:B------:R-:W-:-:S04]  /*dd90*/  LOP3.LUT R0, R0, R3, RZ, 0xfc, !PT ;  /* 0x0000000300007212 */ /* 0x000fc800078efcff */
[----:B------:R-:W-:-:S07]  /*dda0*/  PRMT R8, R0, 0x7610, R8 ;  /* 0x0000761000087816 */ /* 0x000fce0000000008 */
.L_x_15571:
[----:B------:R-:W-:Y:S05]  /*ddb0*/  BSYNC B0 ;  /* 0x0000000000007941 */ /* 0x000fea0003800000 */
.L_x_15570:
[----:B------:R-:W-:Y:S01]  /*ddc0*/  STG.E.U8 desc[UR36][R16.64], R8 ;  /* 0x0000000810007986 */ /* 0x000fe2000c101124 */
[----:B------:R-:W-:Y:S05]  /*ddd0*/  EXIT ;  /* 0x000000000000794d */ /* 0x000fea0003800000 */
.L_x_15564:
        /* <DEDUP_REMOVED lines=22> */
.L_x_15547:
        /* <DEDUP_REMOVED lines=16> */
.L_x_15575:
[----:B------:R-:W-:Y:S05]  /*e040*/  EXIT ;  /* 0x000000000000794d */ /* 0x000fea0003800000 */
.L_x_15574:
[----:B------:R-:W-:Y:S01]  /*e050*/  STG.E.64 desc[UR36][R16.64], R34 ;  /* 0x0000002210007986 */ /* 0x000fe2000c101b24 */
[----:B------:R-:W-:Y:S05]  /*e060*/  EXIT ;  /* 0x000000000000794d */ /* 0x000fea0003800000 */
.L_x_15573:
[----:B------:R-:W-:Y:S01]  /*e070*/  STG.E desc[UR36][R16.64], R34 ;  /* 0x0000002210007986 */ /* 0x000fe2000c101924 */
[----:B------:R-:W-:Y:S05]  /*e080*/  EXIT ;  /* 0x000000000000794d */ /* 0x000fea0003800000 */
.L_x_15576:
        /* <DEDUP_REMOVED lines=15> */
.L_x_18627:


//--------------------- .text._ZN2at6native27unrolled_elementwise_kernelIZZNS0_73_GLOBAL__N__c8866d80_35_SparseBinaryOpIntersectionKernel_cu_f5210f67_363642_sparse_binary_op_intersection_kernel_implINS2_18CUDAKernelLauncherENS2_36CUDAValueSelectionIntersectionKernelINS2_5MulOpEEElLl0EEEvRNS_6TensorERKS8_SB_RKSt6vectorIlSaIlEERKSt8optionalIS8_ESK_bbENKUlvE1_clEvEUllE_St5arrayIPcLm2EELi4E23TrivialOffsetCalculatorILi1EjESR_NS0_6memory12LoadWithCastILi1EEENSS_13StoreWithCastILi1EEEEEviT_T0_T2_T3_T4_T5_ --------------------------
	.section	.text._ZN2at6native27unrolled_elementwise_kernelIZZNS0_73_GLOBAL__N__c8866d80_35_SparseBinaryOpIntersectionKernel_cu_f5210f67_363642_sparse_binary_op_intersection_kernel_implINS2_18CUDAKernelLauncherENS2_36CUDAValueSelectionIntersectionKernelINS2_5MulOpEEElLl0EEEvRNS_6TensorERKS8_SB_RKSt6vectorIlSaIlEERKSt8optionalIS8_ESK_bbENKUlvE1_clEvEUllE_St5arrayIPcLm2EELi4E23TrivialOffsetCalculatorILi1EjESR_NS0_6memory12LoadWithCastILi1EEENSS_13StoreWithCastILi1EEEEEviT_T0_T2_T3_T4_T5_,"ax",@progbits
	.align	128
        .global         _ZN2at6native27unrolled_elementwise_kernelIZZNS0_73_GLOBAL__N__c8866d80_35_SparseBinaryOpIntersectionKernel_cu_f5210f67_363642_sparse_binary_op_intersection_kernel_implINS2_18CUDAKernelLauncherENS2_36CUDAValueSelectionIntersectionKernelINS2_5MulOpEEElLl0EEEvRNS_6TensorERKS8_SB_RKSt6vectorIlSaIlEERKSt8optionalIS8_ESK_bbENKUlvE1_clEvEUllE_St5arrayIPcLm2EELi4E23TrivialOffsetCalculatorILi1EjESR_NS0_6memory12LoadWithCastILi1EEENSS_13StoreWithCastILi1EEEEEviT_T0_T2_T3_T4_T5_
        .type           _ZN2at6native27unrolled_elementwise_kernelIZZNS0_73_GLOBAL__N__c8866d80_35_SparseBinaryOpIntersectionKernel_cu_f5210f67_363642_sparse_binary_op_intersection_kernel_implINS2_18CUDAKernelLauncherENS2_36CUDAValueSelectionIntersectionKernelINS2_5MulOpEEElLl0EEEvRNS_6TensorERKS8_SB_RKSt6vectorIlSaIlEERKSt8optionalIS8_ESK_bbENKUlvE1_clEvEUllE_St5arrayIPcLm2EELi4E23TrivialOffsetCalculatorILi1EjESR_NS0_6memory12LoadWithCastILi1EEENSS_13StoreWithCastILi1EEEEEviT_T0_T2_T3_T4_T5_,@function
        .size           _ZN2at6native27unrolled_elementwise_kernelIZZNS0_73_GLOBAL__N__c8866d80_35_SparseBinaryOpIntersectionKernel_cu_f5210f67_363642_sparse_binary_op_intersection_kernel_implINS2_18CUDAKernelLauncherENS2_36CUDAValueSelectionIntersectionKernelINS2_5MulOpEEElLl0EEEvRNS_6TensorERKS8_SB_RKSt6vectorIlSaIlEERKSt8optionalIS8_ESK_bbENKUlvE1_clEvEUllE_St5arrayIPcLm2EELi4E23TrivialOffsetCalculatorILi1EjESR_NS0_6memory12LoadWithCastILi1EEENSS_13StoreWithCastILi1EEEEEviT_T0_T2_T3_T4_T5_,(.L_x_18628 - _ZN2at6native27unrolled_elementwise_kernelIZZNS0_73_GLOBAL__N__c8866d80_35_SparseBinaryOpIntersectionKernel_cu_f5210f67_363642_sparse_binary_op_intersection_kernel_implINS2_18CUDAKernelLauncherENS2_36CUDAValueSelectionIntersectionKernelINS2_5MulOpEEElLl0EEEvRNS_6TensorERKS8_SB_RKSt6vectorIlSaIlEERKSt8optionalIS8_ESK_bbENKUlvE1_clEvEUllE_St5arrayIPcLm2EELi4E23TrivialOffsetCalculatorILi1EjESR_NS0_6memory12LoadWithCastILi1EEENSS_13StoreWithCastILi1EEEEEviT_T0_T2_T3_T4_T5_)
        .other          _ZN2at6native27unrolled_elementwise_kernelIZZNS0_73_GLOBAL__N__c8866d80_35_SparseBinaryOpIntersectionKernel_cu_f5210f67_363642_sparse_binary_op_intersection_kernel_implINS2_18CUDAKernelLauncherENS2_36CUDAValueSelectionIntersectionKernelINS2_5MulOpEEElLl0EEEvRNS_6TensorERKS8_SB_RKSt6vectorIlSaIlEERKSt8optionalIS8_ESK_bbENKUlvE1_clEvEUllE_St5arrayIPcLm2EELi4E23TrivialOffsetCalculatorILi1EjESR_NS0_6memory12LoadWithCastILi1EEENSS_13StoreWithCastILi1EEEEEviT_T0_T2_T3_T4_T5_,@"STO_CUDA_ENTRY STV_DEFAULT"
_ZN2at6native27unrolled_elementwise_kernelIZZNS0_73_GLOBAL__N__c8866d80_35_SparseBinaryOpIntersectionKernel_cu_f5210f67_363642_sparse_binary_op_intersection_kernel_implINS2_18CUDAKernelLauncherENS2_36CUDAValueSelectionIntersectionKernelINS2_5MulOpEEElLl0EEEvRNS_6TensorERKS8_SB_RKSt6vectorIlSaIlEERKSt8optionalIS8_ESK_bbENKUlvE1_clEvEUllE_St5arrayIPcLm2EELi4E23TrivialOffsetCalculatorILi1EjESR_NS0_6memory12LoadWithCastILi1EEENSS_13StoreWithCastILi1EEEEEviT_T0_T2_T3_T4_T5_:
.text._ZN2at6native27unrolled_elementwise_kernelIZZNS0_73_GLOBAL__N__c8866d80_35_SparseBinaryOpIntersectionKernel_cu_f5210f67_363642_sparse_binary_op_intersection_kernel_implINS2_18CUDAKernelLauncherENS2_36CUDAValueSelectionIntersectionKernelINS2_5MulOpEEElLl0EEEvRNS_6TensorERKS8_SB_RKSt6vectorIlSaIlEERKSt8optionalIS8_ESK_bbENKUlvE1_clEvEUllE_St5arrayIPcLm2EELi4E23TrivialOffsetCalculatorILi1EjESR_NS0_6memory12LoadWithCastILi1EEENSS_13StoreWithCastILi1EEEEEviT_T0_T2_T3_T4_T5_:
        /* <DEDUP_REMOVED lines=32> */
.L_x_15582:
[----:B------:R1:W5:Y:S01]  /*0200*/  LDG.E.U8 R22, desc[UR36][R4.64] ;  /* 0x0000002404167981 */ /* 0x000362000c1e1100 */
[----:B------:R-:W-:Y:S01]  /*0210*/  IMAD.MOV.U32 R23, RZ, RZ, RZ ;  /* 0x000000ffff177224 */ /* 0x000fe200078e00ff */
[----:B------:R-:W-:Y:S06]  /*0220*/  BRA `(.L_x_15584) ;  /* 0x0000000c004c7947 */ /* 0x000fec0003800000 */
.L_x_15581:
        /* <DEDUP_REMOVED lines=8> */
.L_x_15586:
[----:B------:R-:W2:Y:S02]  /*02b0*/  LDG.E R22, desc[UR36][R4.64] ;  /* 0x0000002404167981 */ /* 0x000ea4000c1e1900 */
[----:B--2---:R-:W-:Y:S01]  /*02c0*/  SHF.R.S32.HI R23, RZ, 0x1f, R22 ;  /* 0x0000001fff177819 */ /* 0x004fe20000011416 */
[----:B------:R-:W-:Y:S06]  /*02d0*/  BRA `(.L_x_15584) ;  /* 0x0000000c00207947 */ /* 0x000fec0003800000 */
.L_x_15585:
[----:B------:R-:W2:Y:S02]  /*02e0*/  LDG.E.S16 R22, desc[UR36][R4.64] ;  /* 0x0000002404167981 */ /* 0x000ea4000c1e1700 */
[----:B--2---:R-:W-:Y:S01]  /*02f0*/  SHF.R.S32.HI R23, RZ, 0x1f, R22 ;  /* 0x0000001fff177819 */ /* 0x004fe20000011416 */
[----:B------:R-:W-:Y:S06]  /*0300*/  BRA `(.L_x_15584) ;  /* 0x0000000c00147947 */ /* 0x000fec0003800000 */
.L_x_15580:
        /* <DEDUP_REMOVED lines=9> */
.L_x_15588:
[----:B------:R-:W2:Y:S02]  /*03a0*/  LDG.E.U16 R4, desc[UR36][R4.64] ;  /* 0x0000002404047981 */ /* 0x000ea4000c1e1500 */
[----:B--2---:R-:W-:-:S06]  /*03b0*/  HADD2.F32 R22, -RZ, R4.H0_H0 ;  /* 0x20000004ff167230 */ /* 0x004fcc0000004100 */
[----:B------:R-:W0:Y:S01]  /*03c0*/  F2I.S64.TRUNC R22, R22 ;  /* 0x0000001600167311 */ /* 0x000e22000020d900 */
[----:B------:R-:W-:Y:S05]  /*03d0*/  BRA `(.L_x_15584) ;  /* 0x0000000800e07947 */ /* 0x000fea0003800000 */
.L_x_15587:
        /* <DEDUP_REMOVED lines=9> */
.L_x_15590:
[----:B------:R-:W2:Y:S02]  /*0470*/  LDG.E.U16 R4, desc[UR36][R4.64] ;  /* 0x0000002404047981 */ /* 0x000ea4000c1e1500 */
[----:B--2---:R-:W-:-:S06]  /*0480*/  HADD2.F32 R22, -RZ, R4.H0_H0 ;  /* 0x20000004ff167230 */ /* 0x004fcc0000004100 */
[----:B------:R-:W4:Y:S01]  /*0490*/  F2I.S64.TRUNC R22, R22 ;  /* 0x0000001600167311 */ /* 0x000f22000020d900 */
[----:B------:R-:W-:Y:S05]  /*04a0*/  BRA `(.L_x_15584) ;  /* 0x0000000800ac7947 */ /* 0x000fea0003800000 */
.L_x_15589:
[----:B------:R-:W2:Y:S02]  /*04b0*/  LDG.E.64 R4, desc[UR36][R4.64] ;  /* 0x0000002404047981 */ /* 0x000ea4000c1e1b00 */
[----:B--2---:R2:W3:Y:S01]  /*04c0*/  F2I.S64.F64.TRUNC R22, R4 ;  /* 0x0000000400167311 */ /* 0x0044e2000030d900 */
[----:B------:R-:W-:Y:S05]  /*04d0*/  BRA `(.L_x_15584) ;  /* 0x0000000800a07947 */ /* 0x000fea0003800000 */
.L_x_15579:
        /* <DEDUP_REMOVED lines=13> */
.L_x_15593:
[----:B------:R-:W2:Y:S02]  /*05b0*/  LDG.E.64 R4, desc[UR36][R4.64] ;  /* 0x0000002404047981 */ /* 0x000ea4000c1e1b00 */
[----:B--2---:R0:W1:Y:S01]  /*05c0*/  F2I.S64.F64.TRUNC R22, R4 ;  /* 0x0000000400167311 */ /* 0x004062000030d900 */
[----:B------:R-:W-:Y:S05]  /*05d0*/  BRA `(.L_x_15584) ;  /* 0x0000000800607947 */ /* 0x000fea0003800000 */
.L_x_15592:
        /* <DEDUP_REMOVED lines=27> */
.L_x_15595:
        /* <DEDUP_REMOVED lines=15> */
.L_x_15594:
[----:B------:R-:W2:Y:S02]  /*0880*/  LDG.E.U16 R22, desc[UR36][R4.64] ;  /* 0x0000002404167981 */ /* 0x000ea4000c1e1500 */
[----:B--2---:R-:W-:-:S06]  /*0890*/  IMAD.U32 R22, R22, 0x10000, RZ ;  /* 0x0001000016167824 */ /* 0x004fcc00078e00ff */
[----:B------:R-:W0:Y:S01]  /*08a0*/  F2I.S64.TRUNC R22, R22 ;  /* 0x0000001600167311 */ /* 0x000e22000020d900 */
[----:B------:R-:W-:Y:S05]  /*08b0*/  BRA `(.L_x_15584) ;  /* 0x0000000400a87947 */ /* 0x000fea0003800000 */
.L_x_15591:
        /* <DEDUP_REMOVED lines=11> */
.L_x_15598:
        /* <DEDUP_REMOVED lines=21> */
.L_x_15602:
[----:B------:R-:W-:Y:S05]  /*0ac0*/  BSYNC B1 ;  /* 0x0000000000017941 */ /* 0x000fea0003800000 */
.L_x_15601:
[----:B------:R-:W-:Y:S01]  /*0ad0*/  IMAD.SHL.U32 R3, R3, 0x100000, RZ ;  /* 0x0010000003037824 */ /* 0x000fe200078e00ff */
[----:B------:R-:W-:-:S04]  /*0ae0*/  LEA R5, R0, 0x3b800000, 0x17 ;  /* 0x3b80000000057811 */ /* 0x000fc800078eb8ff */
[----:B------:R-:W-:-:S07]  /*0af0*/  LOP3.LUT R22, R5, R3, R22, 0xfe, !PT ;  /* 0x0000000305167212 */ /* 0x000fce00078efe16 */
.L_x_15600:
[----:B------:R-:W-:Y:S05]  /*0b00*/  BSYNC B0 ;  /* 0x0000000000007941 */ /* 0x000fea0003800000 */
.L_x_15599:
[----:B------:R-:W0:Y:S01]  /*0b10*/  F2I.S64.TRUNC R22, R22 ;  /* 0x0000001600167311 */ /* 0x000e22000020d900 */
[----:B------:R-:W-:Y:S05]  /*0b20*/  BRA `(.L_x_15584) ;  /* 0x00000004000c7947 */ /* 0x000fea0003800000 */
.L_x_15597:
        /* <DEDUP_REMOVED lines=21> */
.L_x_15606:
[----:B------:R-:W-:Y:S05]  /*0c80*/  BSYNC B1 ;  /* 0x0000000000017941 */ /* 0x000fea0003800000 */
.L_x_15605:
[----:B------:R-:W-:Y:S01]  /*0c90*/  IMAD.SHL.U32 R3, R3, 0x200000, RZ ;  /* 0x0020000003037824 */ /* 0x000fe200078e00ff */
[----:B------:R-:W-:-:S04]  /*0ca0*/  LEA R5, R0, 0x37800000, 0x17 ;  /* 0x3780000000057811 */ /* 0x000fc800078eb8ff */
[----:B------:R-:W-:-:S07]  /*0cb0*/  LOP3.LUT R22, R5, R3, R22, 0xfe, !PT ;  /* 0x0000000305167212 */ /* 0x000fce00078efe16 */
.L_x_15604:
[----:B------:R-:W-:Y:S05]  /*0cc0*/  BSYNC B0 ;  /* 0x0000000000007941 */ /* 0x000fea0003800000 */
.L_x_15603:
[----:B------:R-:W0:Y:S01]  /*0cd0*/  F2I.S64.TRUNC R22, R22 ;  /* 0x0000001600167311 */ /* 0x000e22000020d900 */
[----:B------:R-:W-:Y:S05]  /*0ce0*/  BRA `(.L_x_15584) ;  /* 0x00000000009c7947 */ /* 0x000fea0003800000 */
.L_x_15596:
        /* <DEDUP_REMOVED lines=14> */
.L_x_15610:
[----:B------:R-:W-:Y:S05]  /*0dd0*/  BSYNC B0 ;  /* 0x0000000000007941 */ /* 0x000fea0003800000 */
.L_x_15609:
[----:B------:R-:W0:Y:S01]  /*0de0*/  F2I.S64.TRUNC R22, R22 ;  /* 0x0000001600167311 */ /* 0x000e22000020d900 */
[----:B------:R-:W-:Y:S05]  /*0df0*/  BRA `(.L_x_15584) ;  /* 0x0000000000587947 */ /* 0x000fea0003800000 */
.L_x_15583:
        /* <DEDUP_REMOVED lines=16> */
.L_x_15611:
[----:B------:R-:W-:Y:S01]  /*0f00*/  CS2R R22, SRZ ;  /* 0x0000000000167805 */ /* 0x000fe2000001ff00 */
[----:B------:R-:W-:Y:S06]  /*0f10*/  BRA `(.L_x_15584) ;  /* 0x0000000000107947 */ /* 0x000fec0003800000 */
.L_x_15608:
[----:B------:R0:W5:Y:S01]  /*0f20*/  LDG.E.64 R22, desc[UR36][R4.64] ;  /* 0x0000002404167981 */ /* 0x000162000c1e1b00 */
[----:B------:R-:W-:Y:S05]  /*0f30*/  BRA `(.L_x_15584) ;  /* 0x0000000000087947 */ /* 0x000fea0003800000 */
.L_x_15607:
[----:B------:R0:W5:Y:S01]  /*0f40*/  LDG.E R22, desc[UR36][R4.64] ;  /* 0x0000002404167981 */ /* 0x000162000c1e1900 */
[----:B------:R-:W-:-:S07]  /*0f50*/  IMAD.MOV.U32 R23, RZ, RZ, RZ ;  /* 0x000000ffff177224 */ /* 0x000fce00078e00ff */
.L_x_15584:
[----:B------:R-:W2:Y:S02]  /*0f60*/  S2R R27, SR_TID.X ;  /* 0x00000000001b7919 */ /* 0x000ea40000002100 */
[----:B--2---:R-:W-:-:S07]  /*0f70*/  VIADD R27, R27, 0x80 ;  /* 0x000000801b1b7836 */ /* 0x004fce0000000000 */
.L_x_15578:
[----:B------:R-:W-:Y:S05]  /*0f80*/  BSYNC B6 ;  /* 0x0000000000067941 */ /* 0x000fea0003800000 */
.L_x_15577:
        /* <DEDUP_REMOVED lines=24> */
.L_x_15617:
[----:B------:R0:W5:Y:S01]  /*1110*/  LDG.E.U8 R24, desc[UR36][R4.64] ;  /* 0x0000002404187981 */ /* 0x000162000c1e1100 */
[----:B------:R-:W-:Y:S01]  /*1120*/  IMAD.MOV.U32 R25, RZ, RZ, RZ ;  /* 0x000000ffff197224 */ /* 0x000fe200078e00ff */
[----:B------:R-:W-:Y:S06]  /*1130*/  BRA `(.L_x_15619) ;  /* 0x0000000c00487947 */ /* 0x000fec0003800000 */
.L_x_15616:
        /* <DEDUP_REMOVED lines=8> */
.L_x_15621:
[----:B------:R-:W2:Y:S02]  /*11c0*/  LDG.E R24, desc[UR36][R4.64] ;  /* 0x0000002404187981 */ /* 0x000ea4000c1e1900 */
[----:B--2---:R-:W-:Y:S01]  /*11d0*/  SHF.R.S32.HI R25, RZ, 0x1f, R24 ;  /* 0x0000001fff197819 */ /* 0x004fe20000011418 */
[----:B------:R-:W-:Y:S06]  /*11e0*/  BRA `(.L_x_15619) ;  /* 0x0000000c001c7947 */ /* 0x000fec0003800000 */
.L_x_15620:
[----:B------:R-:W2:Y:S02]  /*11f0*/  LDG.E.S16 R24, desc[UR36][R4.64] ;  /* 0x0000002404187981 */ /* 0x000ea4000c1e1700 */
[----:B--2---:R-:W-:Y:S01]  /*1200*/  SHF.R.S32.HI R25, RZ, 0x1f, R24 ;  /* 0x0000001fff197819 */ /* 0x004fe20000011418 */
[----:B------:R-:W-:Y:S06]  /*1210*/  BRA `(.L_x_15619) ;  /* 0x0000000c00107947 */ /* 0x000fec0003800000 */
.L_x_15615:
        /* <DEDUP_REMOVED lines=9> */
.L_x_15623:
[----:B------:R-:W2:Y:S02]  /*12b0*/  LDG.E.U16 R4, desc[UR36][R4.64] ;  /* 0x0000002404047981 */ /* 0x000ea4000c1e1500 */
[----:B--2---:R-:W-:-:S06]  /*12c0*/  HADD2.F32 R24, -RZ, R4.H0_H0 ;  /* 0x20000004ff187230 */ /* 0x004fcc0000004100 */
[----:B------:R-:W0:Y:S01]  /*12d0*/  F2I.S64.TRUNC R24, R24 ;  /* 0x0000001800187311 */ /* 0x000e22000020d900 */
[----:B------:R-:W-:Y:S05]  /*12e0*/  BRA `(.L_x_15619) ;  /* 0x0000000800dc7947 */ /* 0x000fea0003800000 */
.L_x_15622:
        /* <DEDUP_REMOVED lines=9> */
.L_x_15625:
[----:B------:R-:W2:Y:S02]  /*1380*/  LDG.E.U16 R4, desc[UR36][R4.64] ;  /* 0x0000002404047981 */ /* 0x000ea4000c1e1500 */
[----:B--2---:R-:W-:-:S06]  /*1390*/  HADD2.F32 R24, -RZ, R4.H0_H0 ;  /* 0x20000004ff187230 */ /* 0x004fcc0000004100 */
[----:B------:R-:W0:Y:S01]  /*13a0*/  F2I.S64.TRUNC R24, R24 ;  /* 0x0000001800187311 */ /* 0x000e22000020d900 */
[----:B------:R-:W-:Y:S05]  /*13b0*/  BRA `(.L_x_15619) ;  /* 0x0000000800a87947 */ /* 0x000fea0003800000 */
.L_x_15624:
[----:B------:R-:W2:Y:S02]  /*13c0*/  LDG.E.64 R4, desc[UR36][R4.64] ;  /* 0x0000002404047981 */ /* 0x000ea4000c1e1b00 */
[----:B--2---:R0:W1:Y:S01]  /*13d0*/  F2I.S64.F64.TRUNC R24, R4 ;  /* 0x0000000400187311 */ /* 0x004062000030d900 */
[----:B------:R-:W-:Y:S05]  /*13e0*/  BRA `(.L_x_15619) ;  /* 0x00000008009c7947 */ /* 0x000fea0003800000 */
.L_x_15614:
        /* <DEDUP_REMOVED lines=13> */
.L_x_15628:
[----:B------:R-:W2:Y:S02]  /*14c0*/  LDG.E.64 R4, desc[UR36][R4.64] ;  /* 0x0000002404047981 */ /* 0x000ea4000c1e1b00 */
[----:B--2---:R0:W1:Y:S01]  /*14d0*/  F2I.S64.F64.TRUNC R24, R4 ;  /* 0x0000000400187311 */ /* 0x004062000030d900 */
[----:B------:R-:W-:Y:S05]  /*14e0*/  BRA `(.L_x_15619) ;  /* 0x00000008005c7947 */ /* 0x000fea0003800000 */
.L_x_15627:
        /* <DEDUP_REMOVED lines=27> */
.L_x_15630:
        /* <DEDUP_REMOVED lines=14> */
.L_x_15629:
[----:B------:R-:W2:Y:S02]  /*1780*/  LDG.E.U16 R24, desc[UR36][R4.64] ;  /* 0x0000002404187981 */ /* 0x000ea4000c1e1500 */
[----:B--2---:R-:W-:-:S06]  /*1790*/  IMAD.U32 R24, R24, 0x10000, RZ ;  /* 0x0001000018187824 */ /* 0x004fcc00078e00ff */
[----:B------:R-:W0:Y:S01]  /*17a0*/  F2I.S64.TRUNC R24, R24 ;  /* 0x0000001800187311 */ /* 0x000e22000020d900 */
[----:B------:R-:W-:Y:S05]  /*17b0*/  BRA `(.L_x_15619) ;  /* 0x0000000400a87947 */ /* 0x000fea0003800000 */
.L_x_15626:
        /* <DEDUP_REMOVED lines=11> */
.L_x_15633:
        /* <DEDUP_REMOVED lines=21> */
.L_x_15637:
[----:B------:R-:W-:Y:S05]  /*19c0*/  BSYNC B1 ;  /* 0x0000000000017941 */ /* 0x000fea0003800000 */
.L_x_15636:
[----:B------:R-:W-:Y:S01]  /*19d0*/  IMAD.SHL.U32 R3, R3, 0x100000, RZ ;  /* 0x0010000003037824 */ /* 0x000fe200078e00ff */
[----:B------:R-:W-:-:S04]  /*19e0*/  LEA R5, R0, 0x3b800000, 0x17 ;  /* 0x3b80000000057811 */ /* 0x000fc800078eb8ff */
[----:B------:R-:W-:-:S07]  /*19f0*/  LOP3.LUT R24, R5, R3, R24, 0xfe, !PT ;  /* 0x0000000305187212 */ /* 0x000fce00078efe18 */
.L_x_15635:
[----:B------:R-:W-:Y:S05]  /*1a00*/  BSYNC B0 ;  /* 0x0000000000007941 */ /* 0x000fea0003800000 */
.L_x_15634:
[----:B------:R-:W0:Y:S01]  /*1a10*/  F2I.S64.TRUNC R24, R24 ;  /* 0x0000001800187311 */ /* 0x000e22000020d900 */
[----:B------:R-:W-:Y:S05]  /*1a20*/  BRA `(.L_x_15619) ;  /* 0x00000004000c7947 */ /* 0x000fea0003800000 */
.L_x_15632:
        /* <DEDUP_REMOVED lines=21> */
.L_x_15641:
[----:B------:R-:W-:Y:S05]  /*1b80*/  BSYNC B1 ;  /* 0x0000000000017941 */ /* 0x000fea0003800000 */
.L_x_15640:
[----:B------:R-:W-:Y:S01]  /*1b90*/  IMAD.SHL.U32 R3, R3, 0x200000, RZ ;  /* 0x0020000003037824 */ /* 0x000fe200078e00ff */
[----:B------:R-:W-:-:S04]  /*1ba0*/  LEA R5, R0, 0x37800000, 0x17 ;  /* 0x3780000000057811 */ /* 0x000fc800078eb8ff */
[----:B------:R-:W-:-:S07]  /*1bb0*/  LOP3.LUT R24, R5, R3, R24, 0xfe, !PT ;  /* 0x0000000305187212 */ /* 0x000fce00078efe18 */
.L_x_15639:
[----:B------:R-:W-:Y:S05]  /*1bc0*/  BSYNC B0 ;  /* 0x0000000000007941 */ /* 0x000fea0003800000 */
.L_x_15638:
[----:B------:R-:W0:Y:S01]  /*1bd0*/  F2I.S64.TRUNC R24, R24 ;  /* 0x0000001800187311 */ /* 0x000e22000020d900 */
[----:B------:R-:W-:Y:S05]  /*1be0*/  BRA `(.L_x_15619) ;  /* 0x00000000009c7947 */ /* 0x000fea0003800000 */
.L_x_15631:
        /* <DEDUP_REMOVED lines=14> */
.L_x_15645:
[----:B------:R-:W-:Y:S05]  /*1cd0*/  BSYNC B0 ;  /* 0x0000000000007941 */ /* 0x000fea0003800000 */
.L_x_15644:
[----:B------:R-:W0:Y:S01]  /*1ce0*/  F2I.S64.TRUNC R24, R24 ;  /* 0x0000001800187311 */ /* 0x000e22000020d900 */
[----:B------:R-:W-:Y:S05]  /*1cf0*/  BRA `(.L_x_15619) ;  /* 0x0000000000587947 */ /* 0x000fea0003800000 */
.L_x_15618:
        /* <DEDUP_REMOVED lines=16> */
.L_x_15646:
[----:B------:R-:W-:Y:S01]  /*1e00*/  CS2R R24, SRZ ;  /* 0x0000000000187805 */ /* 0x000fe2000001ff00 */
[----:B------:R-:W-:Y:S06]  /*1e10*/  BRA `(.L_x_15619) ;  /* 0x0000000000107947 */ /* 0x000fec0003800000 */
.L_x_15643:
[----:B------:R0:W5:Y:S01]  /*1e20*/  LDG.E.64 R24, desc[UR36][R4.64] ;  /* 0x0000002404187981 */ /* 0x000162000c1e1b00 */
[----:B------:R-:W-:Y:S05]  /*1e30*/  BRA `(.L_x_15619) ;  /* 0x0000000000087947 */ /* 0x000fea0003800000 */
.L_x_15642:
[----:B------:R0:W5:Y:S01]  /*1e40*/  LDG.E R24, desc[UR36][R4.64] ;  /* 0x0000002404187981 */ /* 0x000162000c1e1900 */
[----:B------:R-:W-:-:S07]  /*1e50*/  IMAD.MOV.U32 R25, RZ, RZ, RZ ;  /* 0x000000ffff197224 */ /* 0x000fce00078e00ff */
.L_x_15619:
[----:B------:R-:W-:-:S07]  /*1e60*/  VIADD R27, R27, 0x80 ;  /* 0x000000801b1b7836 */ /* 0x000fce0000000000 */
.L_x_15613:
[----:B------:R-:W-:Y:S05]  /*1e70*/  BSYNC B6 ;  /* 0x0000000000067941 */ /* 0x000fea0003800000 */
.L_x_15612:
        /* <DEDUP_REMOVED lines=26> */
.L_x_15652:
[----:B------:R0:W5:Y:S01]  /*2020*/  LDG.E.U8 R16, desc[UR36][R4.64] ;  /* 0x0000002404107981 */ /* 0x000162000c1e1100 */
[----:B------:R-:W-:Y:S01]  /*2030*/  IMAD.MOV.U32 R17, RZ, RZ, RZ ;  /* 0x000000ffff117224 */ /* 0x000fe200078e00ff */
[----:B------:R-:W-:Y:S06]  /*2040*/  BRA `(.L_x_15654) ;  /* 0x0000000c00487947 */ /* 0x000fec0003800000 */
.L_x_15651:
        /* <DEDUP_REMOVED lines=8> */
.L_x_15656:
[----:B------:R-:W2:Y:S02]  /*20d0*/  LDG.E R16, desc[UR36][R4.64] ;  /* 0x0000002404107981 */ /* 0x000ea4000c1e1900 */
[----:B--2---:R-:W-:Y:S01]  /*20e0*/  SHF.R.S32.HI R17, RZ, 0x1f, R16 ;  /* 0x0000001fff117819 */ /* 0x004fe20000011410 */
[----:B------:R-:W-:Y:S06]  /*20f0*/  BRA `(.L_x_15654) ;  /* 0x0000000c001c7947 */ /* 0x000fec0003800000 */
.L_x_15655:
[----:B------:R-:W2:Y:S02]  /*2100*/  LDG.E.S16 R16, desc[UR36][R4.64] ;  /* 0x0000002404107981 */ /* 0x000ea4000c1e1700 */
[----:B--2---:R-:W-:Y:S01]  /*2110*/  SHF.R.S32.HI R17, RZ, 0x1f, R16 ;  /* 0x0000001fff117819 */ /* 0x004fe20000011410 */
[----:B------:R-:W-:Y:S06]  /*2120*/  BRA `(.L_x_15654) ;  /* 0x0000000c00107947 */ /* 0x000fec0003800000 */
.L_x_15650:
        /* <DEDUP_REMOVED lines=9> */
.L_x_15658:
[----:B------:R-:W2:Y:S02]  /*21c0*/  LDG.E.U16 R4, desc[UR36][R4.64] ;  /* 0x0000002404047981 */ /* 0x000ea4000c1e1500 */
[----:B--2---:R-:W-:-:S06]  /*21d0*/  HADD2.F32 R16, -RZ, R4.H0_H0 ;  /* 0x20000004ff107230 */ /* 0x004fcc0000004100 */
[----:B------:R-:W0:Y:S01]  /*21e0*/  F2I.S64.TRUNC R16, R16 ;  /* 0x0000001000107311 */ /* 0x000e22000020d900 */
[----:B------:R-:W-:Y:S05]  /*21f0*/  BRA `(.L_x_15654) ;  /* 0x0000000800dc7947 */ /* 0x000fea0003800000 */
.L_x_15657:
        /* <DEDUP_REMOVED lines=9> */
.L_x_15660:
[----:B------:R-:W2:Y:S02]  /*2290*/  LDG.E.U16 R4, desc[UR36][R4.64] ;  /* 0x0000002404047981 */ /* 0x000ea4000c1e1500 */
[----:B--2---:R-:W-:-:S06]  /*22a0*/  HADD2.F32 R16, -RZ, R4.H0_H0 ;  /* 0x20000004ff107230 */ /* 0x004fcc0000004100 */
[----:B------:R-:W0:Y:S01]  /*22b0*/  F2I.S64.TRUNC R16, R16 ;  /* 0x0000001000107311 */ /* 0x000e22000020d900 */
[----:B------:R-:W-:Y:S05]  /*22c0*/  BRA `(.L_x_15654) ;  /* 0x0000000800a87947 */ /* 0x000fea0003800000 */
.L_x_15659:
[----:B------:R-:W2:Y:S02]  /*22d0*/  LDG.E.64 R4, desc[UR36][R4.64] ;  /* 0x0000002404047981 */ /* 0x000ea4000c1e1b00 */
[----:B--2---:R0:W1:Y:S01]  /*22e0*/  F2I.S64.F64.TRUNC R16, R4 ;  /* 0x0000000400107311 */ /* 0x004062000030d900 */
[----:B------:R-:W-:Y:S05]  /*22f0*/  BRA `(.L_x_15654) ;  /* 0x00000008009c7947 */ /* 0x000fea0003800000 */
.L_x_15649:
        /* <DEDUP_REMOVED lines=13> */
.L_x_15663:
[----:B------:R-:W2:Y:S02]  /*23d0*/  LDG.E.64 R4, desc[UR36][R4.64] ;  /* 0x0000002404047981 */ /* 0x000ea4000c1e1b00 */
[----:B--2---:R0:W1:Y:S01]  /*23e0*/  F2I.S64.F64.TRUNC R16, R4 ;  /* 0x0000000400107311 */ /* 0x004062000030d900 */
[----:B------:R-:W-:Y:S05]  /*23f0*/  BRA `(.L_x_15654) ;  /* 0x00000008005c7947 */ /* 0x000fea0003800000 */
.L_x_15662:
        /* <DEDUP_REMOVED lines=27> */
.L_x_15665:
        /* <DEDUP_REMOVED lines=14> */
.L_x_15664:
[----:B------:R-:W2:Y:S02]  /*2690*/  LDG.E.U16 R16, desc[UR36][R4.64] ;  /* 0x0000002404107981 */ /* 0x000ea4000c1e1500 */
[----:B--2---:R-:W-:-:S06]  /*26a0*/  IMAD.U32 R16, R16, 0x10000, RZ ;  /* 0x0001000010107824 */ /* 0x004fcc00078e00ff */
[----:B------:R-:W0:Y:S01]  /*26b0*/  F2I.S64.TRUNC R16, R16 ;  /* 0x0000001000107311 */ /* 0x000e22000020d900 */
[----:B------:R-:W-:Y:S05]  /*26c0*/  BRA `(.L_x_15654) ;  /* 0x0000000400a87947 */ /* 0x000fea0003800000 */
.L_x_15661:
        /* <DEDUP_REMOVED lines=11> */
.L_x_15668:
        /* <DEDUP_REMOVED lines=21> */
.L_x_15672:
[----:B------:R-:W-:Y:S05]  /*28d0*/  BSYNC B1 ;  /* 0x0000000000017941 */ /* 0x000fea0003800000 */
.L_x_15671:
[----:B------:R-:W-:Y:S01]  /*28e0*/  IMAD.SHL.U32 R3, R3, 0x100000, RZ ;  /* 0x0010000003037824 */ /* 0x000fe200078e00ff */
[----:B------:R-:W-:-:S04]  /*28f0*/  LEA R5, R0, 0x3b800000, 0x17 ;  /* 0x3b80000000057811 */ /* 0x000fc800078eb8ff */
[----:B------:R-:W-:-:S07]  /*2900*/  LOP3.LUT R16, R5, R3, R16, 0xfe, !PT ;  /* 0x0000000305107212 */ /* 0x000fce00078efe10 */
.L_x_15670:
[----:B------:R-:W-:Y:S05]  /*2910*/  BSYNC B0 ;  /* 0x0000000000007941 */ /* 0x000fea0003800000 */
.L_x_15669:
[----:B------:R-:W1:Y:S01]  /*2920*/  F2I.S64.TRUNC R16, R16 ;  /* 0x0000001000107311 */ /* 0x000e62000020d900 */
[----:B------:R-:W-:Y:S05]  /*2930*/  BRA `(.L_x_15654) ;  /* 0x00000004000c7947 */ /* 0x000fea0003800000 */
.L_x_15667:
        /* <DEDUP_REMOVED lines=21> */
.L_x_15676:
[----:B------:R-:W-:Y:S05]  /*2a90*/  BSYNC B1 ;  /* 0x0000000000017941 */ /* 0x000fea0003800000 */
.L_x_15675:
[----:B------:R-:W-:Y:S01]  /*2aa0*/  IMAD.SHL.U32 R3, R3, 0x200000, RZ ;  /* 0x0020000003037824 */ /* 0x000fe200078e00ff */
[----:B------:R-:W-:-:S04]  /*2ab0*/  LEA R5, R0, 0x37800000, 0x17 ;  /* 0x3780000000057811 */ /* 0x000fc800078eb8ff */
[----:B------:R-:W-:-:S07]  /*2ac0*/  LOP3.LUT R16, R5, R3, R16, 0xfe, !PT ;  /* 0x0000000305107212 */ /* 0x000fce00078efe10 */
.L_x_15674:
[----:B------:R-:W-:Y:S05]  /*2ad0*/  BSYNC B0 ;  /* 0x0000000000007941 */ /* 0x000fea0003800000 */
.L_x_15673:
[----:B------:R-:W2:Y:S01]  /*2ae0*/  F2I.S64.TRUNC R16, R16 ;  /* 0x0000001000107311 */ /* 0x000ea2000020d900 */
[----:B------:R-:W-:Y:S05]  /*2af0*/  BRA `(.L_x_15654) ;  /* 0x00000000009c7947 */ /* 0x000fea0003800000 */
.L_x_15666:
        /* <DEDUP_REMOVED lines=14> */
.L_x_15680:
[----:B------:R-:W-:Y:S05]  /*2be0*/  BSYNC B0 ;  /* 0x0000000000007941 */ /* 0x000fea0003800000 */
.L_x_15679:
[----:B------:R-:W0:Y:S01]  /*2bf0*/  F2I.S64.TRUNC R16, R16 ;  /* 0x0000001000107311 */ /* 0x000e22000020d900 */
[----:B------:R-:W-:Y:S05]  /*2c00*/  BRA `(.L_x_15654) ;  /* 0x0000000000587947 */ /* 0x000fea0003800000 */
.L_x_15653:
        /* <DEDUP_REMOVED lines=16> */
.L_x_15681:
[----:B------:R-:W-:Y:S01]  /*2d10*/  CS2R R16, SRZ ;  /* 0x0000000000107805 */ /* 0x000fe2000001ff00 */
[----:B------:R-:W-:Y:S06]  /*2d20*/  BRA `(.L_x_15654) ;  /* 0x0000000000107947 */ /* 0x000fec0003800000 */
.L_x_15678:
[----:B------:R0:W5:Y:S01]  /*2d30*/  LDG.E.64 R16, desc[UR36][R4.64] ;  /* 0x0000002404107981 */ /* 0x000162000c1e1b00 */
[----:B------:R-:W-:Y:S05]  /*2d40*/  BRA `(.L_x_15654) ;  /* 0x0000000000087947 */ /* 0x000fea0003800000 */
.L_x_15677:
[----:B------:R0:W5:Y:S01]  /*2d50*/  LDG.E R16, desc[UR36][R4.64] ;  /* 0x0000002404107981 */ /* 0x000162000c1e1900 */
[----:B------:R-:W-:-:S07]  /*2d60*/  IMAD.MOV.U32 R17, RZ, RZ, RZ ;  /* 0x000000ffff117224 */ /* 0x000fce00078e00ff */
.L_x_15654:
[----:B------:R-:W-:-:S07]  /*2d70*/  VIADD R27, R27, 0x80 ;  /* 0x000000801b1b7836 */ /* 0x000fce0000000000 */
.L_x_15648:
[----:B------:R-:W-:Y:S05]  /*2d80*/  BSYNC B6 ;  /* 0x0000000000067941 */ /* 0x000fea0003800000 */
.L_x_15647:
        /* <DEDUP_REMOVED lines=23> */
.L_x_15687:
[----:B------:R0:W5:Y:S01]  /*2f00*/  LDG.E.U8 R18, desc[UR36][R4.64] ;  /* 0x0000002404127981 */ /* 0x000162000c1e1100 */
[----:B------:R-:W-:Y:S01]  /*2f10*/  IMAD.MOV.U32 R19, RZ, RZ, RZ ;  /* 0x000000ffff137224 */ /* 0x000fe200078e00ff */
[----:B------:R-:W-:Y:S06]  /*2f20*/  BRA `(.L_x_15683) ;  /* 0x0000000c00447947 */ /* 0x000fec0003800000 */
.L_x_15686:
        /* <DEDUP_REMOVED lines=8> */
.L_x_15690:
[----:B------:R-:W2:Y:S02]  /*2fb0*/  LDG.E R18, desc[UR36][R4.64] ;  /* 0x0000002404127981 */ /* 0x000ea4000c1e1900 */
[----:B--2---:R-:W-:Y:S01]  /*2fc0*/  SHF.R.S32.HI R19, RZ, 0x1f, R18 ;  /* 0x0000001fff137819 */ /* 0x004fe20000011412 */
[----:B------:R-:W-:Y:S06]  /*2fd0*/  BRA `(.L_x_15683) ;  /* 0x0000000c00187947 */ /* 0x000fec0003800000 */
.L_x_15689:
[----:B------:R-:W2:Y:S02]  /*2fe0*/  LDG.E.S16 R18, desc[UR36][R4.64] ;  /* 0x0000002404127981 */ /* 0x000ea4000c1e1700 */
[----:B--2---:R-:W-:Y:S01]  /*2ff0*/  SHF.R.S32.HI R19, RZ, 0x1f, R18 ;  /* 0x0000001fff137819 */ /* 0x004fe20000011412 */
[----:B------:R-:W-:Y:S06]  /*3000*/  BRA `(.L_x_15683) ;  /* 0x0000000c000c7947 */ /* 0x000fec0003800000 */
.L_x_15685:
        /* <DEDUP_REMOVED lines=9> */
.L_x_15692:
[----:B------:R-:W2:Y:S02]  /*30a0*/  LDG.E.U16 R4, desc[UR36][R4.64] ;  /* 0x0000002404047981 */ /* 0x000ea4000c1e1500 */
[----:B--2---:R-:W-:-:S06]  /*30b0*/  HADD2.F32 R18, -RZ, R4.H0_H0 ;  /* 0x20000004ff127230 */ /* 0x004fcc0000004100 */
[----:B------:R-:W0:Y:S01]  /*30c0*/  F2I.S64.TRUNC R18, R18 ;  /* 0x0000001200127311 */ /* 0x000e22000020d900 */
[----:B------:R-:W-:Y:S05]  /*30d0*/  BRA `(.L_x_15683) ;  /* 0x0000000800d87947 */ /* 0x000fea0003800000 */
.L_x_15691:
        /* <DEDUP_REMOVED lines=9> */
.L_x_15694:
[----:B------:R-:W2:Y:S02]  /*3170*/  LDG.E.U16 R4, desc[UR36][R4.64] ;  /* 0x0000002404047981 */ /* 0x000ea4000c1e1500 */
[----:B--2---:R-:W-:-:S06]  /*3180*/  HADD2.F32 R18, -RZ, R4.H0_H0 ;  /* 0x20000004ff127230 */ /* 0x004fcc0000004100 */
[----:B------:R-:W0:Y:S01]  /*3190*/  F2I.S64.TRUNC R18, R18 ;  /* 0x0000001200127311 */ /* 0x000e22000020d900 */
[----:B------:R-:W-:Y:S05]  /*31a0*/  BRA `(.L_x_15683) ;  /* 0x0000000800a47947 */ /* 0x000fea0003800000 */
.L_x_15693:
[----:B------:R-:W2:Y:S02]  /*31b0*/  LDG.E.64 R4, desc[UR36][R4.64] ;  /* 0x0000002404047981 */ /* 0x000ea4000c1e1b00 */
[----:B--2---:R0:W1:Y:S01]  /*31c0*/  F2I.S64.F64.TRUNC R18, R4 ;  /* 0x0000000400127311 */ /* 0x004062000030d900 */
[----:B------:R-:W-:Y:S05]  /*31d0*/  BRA `(.L_x_15683) ;  /* 0x0000000800987947 */ /* 0x000fea0003800000 */
.L_x_15684:
        /* <DEDUP_REMOVED lines=13> */
.L_x_15697:
[----:B------:R-:W2:Y:S02]  /*32b0*/  LDG.E.64 R4, desc[UR36][R4.64] ;  /* 0x0000002404047981 */ /* 0x000ea4000c1e1b00 */
[----:B--2---:R0:W1:Y:S01]  /*32c0*/  F2I.S64.F64.TRUNC R18, R4 ;  /* 0x0000000400127311 */ /* 0x004062000030d900 */
[----:B------:R-:W-:Y:S05]  /*32d0*/  BRA `(.L_x_15683) ;  /* 0x0000000800587947 */ /* 0x000fea0003800000 */
.L_x_15696:
        /* <DEDUP_REMOVED lines=27> */
.L_x_15699:
        /* <DEDUP_REMOVED lines=14> */
.L_x_15698:
[----:B------:R-:W2:Y:S02]  /*3570*/  LDG.E.U16 R18, desc[UR36][R4.64] ;  /* 0x0000002404127981 */ /* 0x000ea4000c1e1500 */
[----:B--2---:R-:W-:-:S06]  /*3580*/  IMAD.U32 R18, R18, 0x10000, RZ ;  /* 0x0001000012127824 */ /* 0x004fcc00078e00ff */
[----:B------:R-:W0:Y:S01]  /*3590*/  F2I.S64.TRUNC R18, R18 ;  /* 0x0000001200127311 */ /* 0x000e22000020d900 */
[----:B------:R-:W-:Y:S05]  /*35a0*/  BRA `(.L_x_15683) ;  /* 0x0000000400a47947 */ /* 0x000fea0003800000 */
.L_x_15695:
        /* <DEDUP_REMOVED lines=11> */
.L_x_15702:
        /* <DEDUP_REMOVED lines=21> */
.L_x_15706:
[----:B------:R-:W-:Y:S05]  /*37b0*/  BSYNC B1 ;  /* 0x0000000000017941 */ /* 0x000fea0003800000 */
.L_x_15705:
[----:B------:R-:W-:Y:S01]  /*37c0*/  IMAD.SHL.U32 R3, R3, 0x100000, RZ ;  /* 0x0010000003037824 */ /* 0x000fe200078e00ff */
[----:B------:R-:W-:-:S04]  /*37d0*/  LEA R5, R0, 0x3b800000, 0x17 ;  /* 0x3b80000000057811 */ /* 0x000fc800078eb8ff */
[----:B------:R-:W-:-:S07]  /*37e0*/  LOP3.LUT R18, R5, R3, R18, 0xfe, !PT ;  /* 0x0000000305127212 */ /* 0x000fce00078efe12 */
.L_x_15704:
[----:B------:R-:W-:Y:S05]  /*37f0*/  BSYNC B0 ;  /* 0x0000000000007941 */ /* 0x000fea0003800000 */
.L_x_15703:
[----:B------:R-:W0:Y:S01]  /*3800*/  F2I.S64.TRUNC R18, R18 ;  /* 0x0000001200127311 */ /* 0x000e22000020d900 */
[----:B------:R-:W-:Y:S05]  /*3810*/  BRA `(.L_x_15683) ;  /* 0x0000000400087947 */ /* 0x000fea0003800000 */
.L_x_15701:
        /* <DEDUP_REMOVED lines=21> */
.L_x_15710:
[----:B------:R-:W-:Y:S05]  /*3970*/  BSYNC B1 ;  /* 0x0000000000017941 */ /* 0x000fea0003800000 */
.L_x_15709:
[----:B------:R-:W-:Y:S01]  /*3980*/  IMAD.SHL.U32 R3, R3, 0x200000, RZ ;  /* 0x0020000003037824 */ /* 0x000fe200078e00ff */
[----:B------:R-:W-:-:S04]  /*3990*/  LEA R5, R0, 0x37800000, 0x17 ;  /* 0x3780000000057811 */ /* 0x000fc800078eb8ff */
[----:B------:R-:W-:-:S07]  /*39a0*/  LOP3.LUT R18, R5, R3, R18, 0xfe, !PT ;  /* 0x0000000305127212 */ /* 0x000fce00078efe12 */
.L_x_15708:
[----:B------:R-:W-:Y:S05]  /*39b0*/  BSYNC B0 ;  /* 0x0000000000007941 */ /* 0x000fea0003800000 */
.L_x_15707:
[----:B------:R-:W0:Y:S01]  /*39c0*/  F2I.S64.TRUNC R18, R18 ;  /* 0x0000001200127311 */ /* 0x000e22000020d900 */
[----:B------:R-:W-:Y:S05]  /*39d0*/  BRA `(.L_x_15683) ;  /* 0x0000000000987947 */ /* 0x000fea0003800000 */
.L_x_15700:
        /* <DEDUP_REMOVED lines=14> */
.L_x_15714:
[----:B------:R-:W-:Y:S05]  /*3ac0*/  BSYNC B0 ;  /* 0x0000000000007941 */ /* 0x000fea0003800000 */
.L_x_15713:
[----:B------:R-:W0:Y:S01]  /*3ad0*/  F2I.S64.TRUNC R18, R18 ;  /* 0x0000001200127311 */ /* 0x000e22000020d900 */
[----:B------:R-:W-:Y:S05]  /*3ae0*/  BRA `(.L_x_15683) ;  /* 0x0000000000547947 */ /* 0x000fea0003800000 */
.L_x_15688:
        /* <DEDUP_REMOVED lines=16> */
.L_x_15715:
[----:B------:R-:W-:Y:S05]  /*3bf0*/  BRA `(.L_x_15683) ;  /* 0x0000000000107947 */ /* 0x000fea0003800000 */
.L_x_15712:
[----:B------:R0:W5:Y:S01]  /*3c00*/  LDG.E.64 R18, desc[UR36][R4.64] ;  /* 0x0000002404127981 */ /* 0x000162000c1e1b00 */
[----:B------:R-:W-:Y:S05]  /*3c10*/  BRA `(.L_x_15683) ;  /* 0x0000000000087947 */ /* 0x000fea0003800000 */
.L_x_15711:
[----:B------:R0:W5:Y:S01]  /*3c20*/  LDG.E R18, desc[UR36][R4.64] ;  /* 0x0000002404127981 */ /* 0x000162000c1e1900 */
[----:B------:R-:W-:-:S07]  /*3c30*/  IMAD.MOV.U32 R19, RZ, RZ, RZ ;  /* 0x000000ffff137224 */ /* 0x000fce00078e00ff */
.L_x_15683:
[----:B------:R-:W-:Y:S05]  /*3c40*/  BSYNC B6 ;  /* 0x0000000000067941 */ /* 0x000fea0003800000 */
.L_x_15682:
        /* <DEDUP_REMOVED lines=53> */
.L_x_15722:
        /* <DEDUP_REMOVED lines=144> */
.L_x_15721:
        /* <DEDUP_REMOVED lines=80> */
.L_x_15724:
[----:B------:R-:W-:Y:S05]  /*4da0*/  BSYNC B2 ;  /* 0x0000000000027941 */ /* 0x000fea0003800000 */
.L_x_15723:
[----:B------:R-:W-:-:S04]  /*4db0*/  ISETP.NE.U32.AND P1, PT, R40, RZ, PT ;  /* 0x000000ff2800720c */ /* 0x000fc80003f25070 */
[----:B------:R-:W-:-:S13]  /*4dc0*/  ISETP.NE.OR.EX P0, PT, R13, RZ, P0, P1 ;  /* 0x000000ff0d00720c */ /* 0x000fda0000705710 */
[----:B------:R-:W-:Y:S05]  /*4dd0*/  @!P0 BRA `(.L_x_15725) ;  /* 0x0000000000bc8947 */ /* 0x000fea0003800000 */
.L_x_15720:
        /* <DEDUP_REMOVED lines=47> */
.L_x_15725:
[----:B------:R-:W-:Y:S05]  /*50d0*/  BSYNC B0 ;  /* 0x0000000000007941 */ /* 0x000fea0003800000 */
.L_x_15719:
        /* <DEDUP_REMOVED lines=55> */
.L_x_15718:
[----:B------:R-:W-:Y:S05]  /*5450*/  BSYNC B1 ;  /* 0x0000000000017941 */ /* 0x000fea0003800000 */
.L_x_15717:
        /* <DEDUP_REMOVED lines=41> */
.L_x_15731:
        /* <DEDUP_REMOVED lines=143> */
.L_x_15730:
        /* <DEDUP_REMOVED lines=80> */
.L_x_15733:
[----:B------:R-:W-:Y:S05]  /*64e0*/  BSYNC B2 ;  /* 0x0000000000027941 */ /* 0x000fea0003800000 */
.L_x_15732:
[----:B------:R-:W-:-:S04]  /*64f0*/  ISETP.NE.U32.AND P1, PT, R38, RZ, PT ;  /* 0x000000ff2600720c */ /* 0x000fc80003f25070 */
[----:B------:R-:W-:-:S13]  /*6500*/  ISETP.NE.OR.EX P0, PT, R40, RZ, P0, P1 ;  /* 0x000000ff2800720c */ /* 0x000fda0000705710 */
[----:B------:R-:W-:Y:S05]  /*6510*/  @!P0 BRA `(.L_x_15734) ;  /* 0x0000000000b88947 */ /* 0x000fea0003800000 */
.L_x_15729:
        /* <DEDUP_REMOVED lines=46> */
.L_x_15734:
[----:B------:R-:W-:Y:S05]  /*6800*/  BSYNC B0 ;  /* 0x0000000000007941 */ /* 0x000fea0003800000 */
.L_x_15728:
        /* <DEDUP_REMOVED lines=46> */
.L_x_15727:
[----:B------:R-:W-:Y:S05]  /*6af0*/  BSYNC B1 ;  /* 0x0000000000017941 */ /* 0x000fea0003800000 */
.L_x_15726:
        /* <DEDUP_REMOVED lines=42> */
.L_x_15740:
        /* <DEDUP_REMOVED lines=141> */
.L_x_15739:
        /* <DEDUP_REMOVED lines=78> */
.L_x_15742:
[----:B------:R-:W-:Y:S05]  /*7b50*/  BSYNC B2 ;  /* 0x0000000000027941 */ /* 0x000fea0003800000 */
.L_x_15741:
[----:B------:R-:W-:-:S04]  /*7b60*/  ISETP.NE.U32.AND P1, PT, R38, RZ, PT ;  /* 0x000000ff2600720c */ /* 0x000fc80003f25070 */
[----:B------:R-:W-:-:S13]  /*7b70*/  ISETP.NE.OR.EX P0, PT, R40, RZ, P0, P1 ;  /* 0x000000ff2800720c */ /* 0x000fda0000705710 */
[----:B------:R-:W-:Y:S05]  /*7b80*/  @!P0 BRA `(.L_x_15743) ;  /* 0x0000000000b08947 */ /* 0x000fea0003800000 */
.L_x_15738:
        /* <DEDUP_REMOVED lines=44> */
.L_x_15743:
[----:B------:R-:W-:Y:S05]  /*7e50*/  BSYNC B0 ;  /* 0x0000000000007941 */ /* 0x000fea0003800000 */
.L_x_15737:
        /* <DEDUP_REMOVED lines=46> */
.L_x_15736:
[----:B------:R-:W-:Y:S05]  /*8140*/  BSYNC B1 ;  /* 0x0000000000017941 */ /* 0x000fea0003800000 */
.L_x_15735:
        /* <DEDUP_REMOVED lines=38> */
.L_x_15748:
        /* <DEDUP_REMOVED lines=140> */
.L_x_15747:
        /* <DEDUP_REMOVED lines=76> */
.L_x_15750:
[----:B------:R-:W-:Y:S05]  /*9130*/  BSYNC B2 ;  /* 0x0000000000027941 */ /* 0x000fea0003800000 */
.L_x_15749:
[----:B------:R-:W-:-:S04]  /*9140*/  ISETP.NE.U32.AND P1, PT, R42, RZ, PT ;  /* 0x000000ff2a00720c */ /* 0x000fc80003f25070 */
[----:B------:R-:W-:-:S13]  /*9150*/  ISETP.NE.OR.EX P0, PT, R44, RZ, P0, P1 ;  /* 0x000000ff2c00720c */ /* 0x000fda0000705710 */
[----:B------:R-:W-:Y:S05]  /*9160*/  @!P0 BRA `(.L_x_15751) ;  /* 0x0000000000a88947 */ /* 0x000fea0003800000 */
.L_x_15746:
        /* <DEDUP_REMOVED lines=42> */
.L_x_15751:
[----:B------:R-:W-:Y:S05]  /*9410*/  BSYNC B0 ;  /* 0x0000000000007941 */ /* 0x000fea0003800000 */
.L_x_15745:
        /* <DEDUP_REMOVED lines=47> */
.L_x_15744:
[----:B------:R-:W-:Y:S05]  /*9710*/  BSYNC B1 ;  /* 0x0000000000017941 */ /* 0x000fea0003800000 */
.L_x_15716:
        /* <DEDUP_REMOVED lines=35> */
.L_x_15757:
[----:B------:R0:W-:Y:S01]  /*9950*/  STG.E.U8 desc[UR36][R4.64], R6 ;  /* 0x0000000604007986 */ /* 0x0001e2000c101124 */
[----:B------:R-:W-:Y:S05]  /*9960*/  BRA `(.L_x_15759) ;  /* 0x0000000c00447947 */ /* 0x000fea0003800000 */
.L_x_15756:
        /* <DEDUP_REMOVED lines=8> */
.L_x_15761:
[----:B------:R0:W-:Y:S01]  /*99f0*/  STG.E desc[UR36][R4.64], R6 ;  /* 0x0000000604007986 */ /* 0x0001e2000c101924 */
[----:B------:R-:W-:Y:S05]  /*9a00*/  BRA `(.L_x_15759) ;  /* 0x0000000c001c7947 */ /* 0x000fea0003800000 */
.L_x_15760:
[----:B------:R0:W-:Y:S01]  /*9a10*/  STG.E.U16 desc[UR36][R4.64], R6 ;  /* 0x0000000604007986 */ /* 0x0001e2000c101524 */
[----:B------:R-:W-:Y:S05]  /*9a20*/  BRA `(.L_x_15759) ;  /* 0x0000000c00147947 */ /* 0x000fea0003800000 */
.L_x_15755:
        /* <DEDUP_REMOVED lines=9> */
.L_x_15763:
[----:B------:R-:W0:Y:S02]  /*9ac0*/  I2F.S64 R0, R6 ;  /* 0x0000000600007312 */ /* 0x000e240000301400 */
[----:B0-----:R-:W-:-:S05]  /*9ad0*/  F2FP.F16.F32.PACK_AB R0, RZ, R0 ;  /* 0x00000000ff00723e */ /* 0x001fca00000000ff */
[----:B------:R0:W-:Y:S01]  /*9ae0*/  STG.E.U16 desc[UR36][R4.64], R0 ;  /* 0x0000000004007986 */ /* 0x0001e2000c101524 */
[----:B------:R-:W-:Y:S05]  /*9af0*/  BRA `(.L_x_15759) ;  /* 0x0000000800e07947 */ /* 0x000fea0003800000 */
.L_x_15762:
        /* <DEDUP_REMOVED lines=10> */
.L_x_15765:
[----:B------:R-:W0:Y:S02]  /*9ba0*/  I2F.S64 R6, R6 ;  /* 0x0000000600067312 */ /* 0x000e240000301400 */
[----:B0-----:R-:W-:-:S04]  /*9bb0*/  F2FP.F16.F32.PACK_AB R3, RZ, R6 ;  /* 0x00000006ff03723e */ /* 0x001fc800000000ff */
[----:B------:R-:W-:-:S05]  /*9bc0*/  PRMT R3, R3, 0x5410, RZ ;  /* 0x0000541003037816 */ /* 0x000fca00000000ff */
[----:B------:R0:W-:Y:S01]  /*9bd0*/  STG.E desc[UR36][R4.64], R3 ;  /* 0x0000000304007986 */ /* 0x0001e2000c101924 */
[----:B------:R-:W-:Y:S05]  /*9be0*/  BRA `(.L_x_15759) ;  /* 0x0000000800a47947 */ /* 0x000fea0003800000 */
.L_x_15764:
[----:B------:R-:W0:Y:S02]  /*9bf0*/  I2F.F64.S64 R6, R6 ;  /* 0x0000000600067312 */ /* 0x000e240000301c00 */
[----:B0-----:R0:W-:Y:S01]  /*9c00*/  STG.E.64 desc[UR36][R4.64], R6 ;  /* 0x0000000604007986 */ /* 0x0011e2000c101b24 */
[----:B------:R-:W-:Y:S05]  /*9c10*/  BRA `(.L_x_15759) ;  /* 0x0000000800987947 */ /* 0x000fea0003800000 */
.L_x_15754:
        /* <DEDUP_REMOVED lines=13> */
.L_x_15768:
[----:B------:R-:W0:Y:S01]  /*9cf0*/  I2F.F64.S64 R8, R6 ;  /* 0x0000000600087312 */ /* 0x000e220000301c00 */
[----:B------:R-:W-:-:S05]  /*9d00*/  CS2R R10, SRZ ;  /* 0x00000000000a7805 */ /* 0x000fca000001ff00 */
[----:B0-----:R0:W-:Y:S01]  /*9d10*/  STG.E.128 desc[UR36][R4.64], R8 ;  /* 0x0000000804007986 */ /* 0x0011e2000c101d24 */
[----:B------:R-:W-:Y:S05]  /*9d20*/  BRA `(.L_x_15759) ;  /* 0x0000000800547947 */ /* 0x000fea0003800000 */
.L_x_15767:
        /* <DEDUP_REMOVED lines=21> */
.L_x_15772:
[----:B------:R-:W-:Y:S05]  /*9e80*/  BSYNC B0 ;  /* 0x0000000000007941 */ /* 0x000fea0003800000 */
.L_x_15771:
[----:B------:R-:W-:-:S05]  /*9e90*/  LOP3.LUT R9, R0, R9, RZ, 0xfc, !PT ;  /* 0x0000000900097212 */ /* 0x000fca00078efcff */
[----:B------:R0:W-:Y:S01]  /*9ea0*/  STG.E.U8 desc[UR36][R4.64], R9 ;  /* 0x0000000904007986 */ /* 0x0001e2000c101124 */
[----:B------:R-:W-:Y:S05]  /*9eb0*/  BRA `(.L_x_15759) ;  /* 0x0000000400f07947 */ /* 0x000fea0003800000 */
.L_x_15770:
        /* <DEDUP_REMOVED lines=13> */
.L_x_15774:
[----:B------:R-:W-:Y:S01]  /*9f90*/  IMAD.MOV.U32 R0, RZ, RZ, 0x7f ;  /* 0x0000007fff007424 */ /* 0x000fe200078e00ff */
[----:B------:R-:W-:-:S04]  /*9fa0*/  ISETP.GT.U32.AND P0, PT, R3, 0x7f800000, PT ;  /* 0x7f8000000300780c */ /* 0x000fc80003f04070 */
[----:B------:R-:W-:-:S09]  /*9fb0*/  SEL R0, R0, 0x7c, P0 ;  /* 0x0000007c00007807 */ /* 0x000fd20000000000 */
.L_x_15775:
[----:B------:R-:W-:Y:S05]  /*9fc0*/  BSYNC B0 ;  /* 0x0000000000007941 */ /* 0x000fea0003800000 */
.L_x_15773:
[----:B------:R-:W-:-:S04]  /*9fd0*/  LOP3.LUT R3, R7, 0x80000000, RZ, 0xc0, !PT ;  /* 0x8000000007037812 */ /* 0x000fc800078ec0ff */
[----:B------:R-:W-:-:S04]  /*9fe0*/  SHF.R.U32.HI R3, RZ, 0x18, R3 ;  /* 0x00000018ff037819 */ /* 0x000fc80000011603 */
[----:B------:R-:W-:-:S05]  /*9ff0*/  LOP3.LUT R3, R0, R3, RZ, 0xfc, !PT ;  /* 0x0000000300037212 */ /* 0x000fca00078efcff */
[----:B------:R0:W-:Y:S01]  /*a000*/  STG.E.U8 desc[UR36][R4.64], R3 ;  /* 0x0000000304007986 */ /* 0x0001e2000c101124 */
[----:B------:R-:W-:Y:S05]  /*a010*/  BRA `(.L_x_15759) ;  /* 0x0000000400987947 */ /* 0x000fea0003800000 */
.L_x_15769:
[----:B------:R-:W0:Y:S02]  /*a020*/  I2F.S64 R0, R6 ;  /* 0x0000000600007312 */ /* 0x000e240000301400 */
[----:B0-----:R-:W-:-:S05]  /*a030*/  F2FP.BF16.F32.PACK_AB R0, RZ, R0 ;  /* 0x00000000ff00723e */ /* 0x001fca00000010ff */
[----:B------:R0:W-:Y:S01]  /*a040*/  STG.E.U16 desc[UR36][R4.64], R0 ;  /* 0x0000000004007986 */ /* 0x0001e2000c101524 */
[----:B------:R-:W-:Y:S05]  /*a050*/  BRA `(.L_x_15759) ;  /* 0x0000000400887947 */ /* 0x000fea0003800000 */
.L_x_15766:
        /* <DEDUP_REMOVED lines=10> */
.L_x_15778:
        /* <DEDUP_REMOVED lines=17> */
.L_x_15781:
[----:B------:R-:W-:-:S04]  /*a210*/  LOP3.LUT R0, R7, 0x80000000, RZ, 0xc0, !PT ;  /* 0x8000000007007812 */ /* 0x000fc800078ec0ff */
[----:B------:R-:W-:-:S04]  /*a220*/  SHF.R.U32.HI R0, RZ, 0x18, R0 ;  /* 0x00000018ff007819 */ /* 0x000fc80000011600 */
[----:B------:R-:W-:-:S07]  /*a230*/  LOP3.LUT R0, R3, R0, RZ, 0xfc, !PT ;  /* 0x0000000003007212 */ /* 0x000fce00078efcff */
.L_x_15780:
[----:B------:R-:W-:Y:S05]  /*a240*/  BSYNC B0 ;  /* 0x0000000000007941 */ /* 0x000fea0003800000 */
.L_x_15779:
[----:B------:R4:W-:Y:S01]  /*a250*/  STG.E.U8 desc[UR36][R4.64], R0 ;  /* 0x0000000004007986 */ /* 0x0009e2000c101124 */
[----:B------:R-:W-:Y:S05]  /*a260*/  BRA `(.L_x_15759) ;  /* 0x0000000400047947 */ /* 0x000fea0003800000 */
.L_x_15777:
        /* <DEDUP_REMOVED lines=17> */
.L_x_15784:
[----:B------:R-:W-:-:S04]  /*a380*/  LOP3.LUT R0, R7, 0x80000000, RZ, 0xc0, !PT ;  /* 0x8000000007007812 */ /* 0x000fc800078ec0ff */
[----:B------:R-:W-:-:S04]  /*a390*/  SHF.R.U32.HI R0, RZ, 0x18, R0 ;  /* 0x00000018ff007819 */ /* 0x000fc80000011600 */
[----:B------:R-:W-:-:S07]  /*a3a0*/  LOP3.LUT R0, R3, R0, RZ, 0xfc, !PT ;  /* 0x0000000003007212 */ /* 0x000fce00078efcff */
.L_x_15783:
[----:B------:R-:W-:Y:S05]  /*a3b0*/  BSYNC B0 ;  /* 0x0000000000007941 */ /* 0x000fea0003800000 */
.L_x_15782:
[----:B------:R3:W-:Y:S01]  /*a3c0*/  STG.E.U8 desc[UR36][R4.64], R0 ;  /* 0x0000000004007986 */ /* 0x0007e2000c101124 */
[----:B------:R-:W-:Y:S05]  /*a3d0*/  BRA `(.L_x_15759) ;  /* 0x0000000000a87947 */ /* 0x000fea0003800000 */
.L_x_15776:
        /* <DEDUP_REMOVED lines=22> */
.L_x_15758:
        /* <DEDUP_REMOVED lines=16> */
.L_x_15787:
[----:B------:R-:W-:Y:S05]  /*a640*/  BRA `(.L_x_15759) ;  /* 0x00000000000c7947 */ /* 0x000fea0003800000 */
.L_x_15786:
[----:B------:R2:W-:Y:S01]  /*a650*/  STG.E.64 desc[UR36][R4.64], R6 ;  /* 0x0000000604007986 */ /* 0x0005e2000c101b24 */
[----:B------:R-:W-:Y:S05]  /*a660*/  BRA `(.L_x_15759) ;  /* 0x0000000000047947 */ /* 0x000fea0003800000 */
.L_x_15785:
[----:B------:R0:W-:Y:S02]  /*a670*/  STG.E desc[UR36][R4.64], R6 ;  /* 0x0000000604007986 */ /* 0x0001e4000c101924 */
.L_x_15759:
[----:B------:R-:W-:-:S07]  /*a680*/  VIADD R25, R25, 0x80 ;  /* 0x0000008019197836 */ /* 0x000fce0000000000 */
.L_x_15753:
[----:B------:R-:W-:Y:S05]  /*a690*/  BSYNC B6 ;  /* 0x0000000000067941 */ /* 0x000fea0003800000 */
.L_x_15752:
        /* <DEDUP_REMOVED lines=23> */
.L_x_15793:
[----:B------:R0:W-:Y:S01]  /*a810*/  STG.E.U8 desc[UR36][R4.64], R22 ;  /* 0x0000001604007986 */ /* 0x0001e2000c101124 */
[----:B------:R-:W-:Y:S05]  /*a820*/  BRA `(.L_x_15795) ;  /* 0x0000000c00447947 */ /* 0x000fea0003800000 */
.L_x_15792:
        /* <DEDUP_REMOVED lines=8> */
.L_x_15797:
[----:B------:R0:W-:Y:S01]  /*a8b0*/  STG.E desc[UR36][R4.64], R22 ;  /* 0x0000001604007986 */ /* 0x0001e2000c101924 */
[----:B------:R-:W-:Y:S05]  /*a8c0*/  BRA `(.L_x_15795) ;  /* 0x0000000c001c7947 */ /* 0x000fea0003800000 */
.L_x_15796:
[----:B------:R0:W-:Y:S01]  /*a8d0*/  STG.E.U16 desc[UR36][R4.64], R22 ;  /* 0x0000001604007986 */ /* 0x0001e2000c101524 */
[----:B------:R-:W-:Y:S05]  /*a8e0*/  BRA `(.L_x_15795) ;  /* 0x0000000c00147947 */ /* 0x000fea0003800000 */
.L_x_15791:
        /* <DEDUP_REMOVED lines=9> */
.L_x_15799:
[----:B------:R-:W0:Y:S02]  /*a980*/  I2F.S64 R0, R22 ;  /* 0x0000001600007312 */ /* 0x000e240000301400 */
[----:B0-----:R-:W-:-:S05]  /*a990*/  F2FP.F16.F32.PACK_AB R0, RZ, R0 ;  /* 0x00000000ff00723e */ /* 0x001fca00000000ff */
[----:B------:R0:W-:Y:S01]  /*a9a0*/  STG.E.U16 desc[UR36][R4.64], R0 ;  /* 0x0000000004007986 */ /* 0x0001e2000c101524 */
[----:B------:R-:W-:Y:S05]  /*a9b0*/  BRA `(.L_x_15795) ;  /* 0x0000000800e07947 */ /* 0x000fea0003800000 */
.L_x_15798:
        /* <DEDUP_REMOVED lines=10> */
.L_x_15801:
[----:B------:R-:W0:Y:S02]  /*aa60*/  I2F.S64 R22, R22 ;  /* 0x0000001600167312 */ /* 0x000e240000301400 */
[----:B0-----:R-:W-:-:S04]  /*aa70*/  F2FP.F16.F32.PACK_AB R3, RZ, R22 ;  /* 0x00000016ff03723e */ /* 0x001fc800000000ff */
[----:B------:R-:W-:-:S05]  /*aa80*/  PRMT R3, R3, 0x5410, RZ ;  /* 0x0000541003037816 */ /* 0x000fca00000000ff */
[----:B------:R0:W-:Y:S01]  /*aa90*/  STG.E desc[UR36][R4.64], R3 ;  /* 0x0000000304007986 */ /* 0x0001e2000c101924 */
[----:B------:R-:W-:Y:S05]  /*aaa0*/  BRA `(.L_x_15795) ;  /* 0x0000000800a47947 */ /* 0x000fea0003800000 */
.L_x_15800:
[----:B------:R-:W0:Y:S02]  /*aab0*/  I2F.F64.S64 R22, R22 ;  /* 0x0000001600167312 */ /* 0x000e240000301c00 */
[----:B0-----:R0:W-:Y:S01]  /*aac0*/  STG.E.64 desc[UR36][R4.64], R22 ;  /* 0x0000001604007986 */ /* 0x0011e2000c101b24 */
[----:B------:R-:W-:Y:S05]  /*aad0*/  BRA `(.L_x_15795) ;  /* 0x0000000800987947 */ /* 0x000fea0003800000 */
.L_x_15790:
        /* <DEDUP_REMOVED lines=13> */
.L_x_15804:
[----:B------:R-:W0:Y:S01]  /*abb0*/  I2F.F64.S64 R8, R22 ;  /* 0x0000001600087312 */ /* 0x000e220000301c00 */
[----:B------:R-:W-:-:S05]  /*abc0*/  CS2R R10, SRZ ;  /* 0x00000000000a7805 */ /* 0x000fca000001ff00 */
[----:B0-----:R0:W-:Y:S01]  /*abd0*/  STG.E.128 desc[UR36][R4.64], R8 ;  /* 0x0000000804007986 */ /* 0x0011e2000c101d24 */
[----:B------:R-:W-:Y:S05]  /*abe0*/  BRA `(.L_x_15795) ;  /* 0x0000000800547947 */ /* 0x000fea0003800000 */
.L_x_15803:
        /* <DEDUP_REMOVED lines=21> */
.L_x_15808:
[----:B------:R-:W-:Y:S05]  /*ad40*/  BSYNC B0 ;  /* 0x0000000000007941 */ /* 0x000fea0003800000 */
.L_x_15807:
[----:B------:R-:W-:-:S05]  /*ad50*/  LOP3.LUT R7, R0, R7, RZ, 0xfc, !PT ;  /* 0x0000000700077212 */ /* 0x000fca00078efcff */
[----:B------:R0:W-:Y:S01]  /*ad60*/  STG.E.U8 desc[UR36][R4.64], R7 ;  /* 0x0000000704007986 */ /* 0x0001e2000c101124 */
[----:B------:R-:W-:Y:S05]  /*ad70*/  BRA `(.L_x_15795) ;  /* 0x0000000400f07947 */ /* 0x000fea0003800000 */
.L_x_15806:
        /* <DEDUP_REMOVED lines=13> */
.L_x_15810:
[----:B------:R-:W-:Y:S01]  /*ae50*/  IMAD.MOV.U32 R0, RZ, RZ, 0x7f ;  /* 0x0000007fff007424 */ /* 0x000fe200078e00ff */
[----:B------:R-:W-:-:S04]  /*ae60*/  ISETP.GT.U32.AND P0, PT, R3, 0x7f800000, PT ;  /* 0x7f8000000300780c */ /* 0x000fc80003f04070 */
[----:B------:R-:W-:-:S09]  /*ae70*/  SEL R0, R0, 0x7c, P0 ;  /* 0x0000007c00007807 */ /* 0x000fd20000000000 */
.L_x_15811:
[----:B------:R-:W-:Y:S05]  /*ae80*/  BSYNC B0 ;  /* 0x0000000000007941 */ /* 0x000fea0003800000 */
.L_x_15809:
[----:B------:R-:W-:-:S04]  /*ae90*/  LOP3.LUT R3, R23, 0x80000000, RZ, 0xc0, !PT ;  /* 0x8000000017037812 */ /* 0x000fc800078ec0ff */
[----:B------:R-:W-:-:S04]  /*aea0*/  SHF.R.U32.HI R3, RZ, 0x18, R3 ;  /* 0x00000018ff037819 */ /* 0x000fc80000011603 */
[----:B------:R-:W-:-:S05]  /*aeb0*/  LOP3.LUT R3, R0, R3, RZ, 0xfc, !PT ;  /* 0x0000000300037212 */ /* 0x000fca00078efcff */
[----:B------:R0:W-:Y:S01]  /*aec0*/  STG.E.U8 desc[UR36][R4.64], R3 ;  /* 0x0000000304007986 */ /* 0x0001e2000c101124 */
[----:B------:R-:W-:Y:S05]  /*aed0*/  BRA `(.L_x_15795) ;  /* 0x0000000400987947 */ /* 0x000fea0003800000 */
.L_x_15805:
[----:B------:R-:W0:Y:S02]  /*aee0*/  I2F.S64 R0, R22 ;  /* 0x0000001600007312 */ /* 0x000e240000301400 */
[----:B0-----:R-:W-:-:S05]  /*aef0*/  F2FP.BF16.F32.PACK_AB R0, RZ, R0 ;  /* 0x00000000ff00723e */ /* 0x001fca00000010ff */
[----:B------:R0:W-:Y:S01]  /*af00*/  STG.E.U16 desc[UR36][R4.64], R0 ;  /* 0x0000000004007986 */ /* 0x0001e2000c101524 */
[----:B------:R-:W-:Y:S05]  /*af10*/  BRA `(.L_x_15795) ;  /* 0x0000000400887947 */ /* 0x000fea0003800000 */
.L_x_15802:
        /* <DEDUP_REMOVED lines=10> */
.L_x_15814:
        /* <DEDUP_REMOVED lines=17> */
.L_x_15817:
[----:B------:R-:W-:-:S04]  /*b0d0*/  LOP3.LUT R0, R23, 0x80000000, RZ, 0xc0, !PT ;  /* 0x8000000017007812 */ /* 0x000fc800078ec0ff */
[----:B------:R-:W-:-:S04]  /*b0e0*/  SHF.R.U32.HI R0, RZ, 0x18, R0 ;  /* 0x00000018ff007819 */ /* 0x000fc80000011600 */
[----:B------:R-:W-:-:S07]  /*b0f0*/  LOP3.LUT R0, R3, R0, RZ, 0xfc, !PT ;  /* 0x0000000003007212 */ /* 0x000fce00078efcff */
.L_x_15816:
[----:B------:R-:W-:Y:S05]  /*b100*/  BSYNC B0 ;  /* 0x0000000000007941 */ /* 0x000fea0003800000 */
.L_x_15815:
[----:B------:R3:W-:Y:S01]  /*b110*/  STG.E.U8 desc[UR36][R4.64], R0 ;  /* 0x0000000004007986 */ /* 0x0007e2000c101124 */
[----:B------:R-:W-:Y:S05]  /*b120*/  BRA `(.L_x_15795) ;  /* 0x0000000400047947 */ /* 0x000fea0003800000 */
.L_x_15813:
        /* <DEDUP_REMOVED lines=17> */
.L_x_15820:
[----:B------:R-:W-:-:S04]  /*b240*/  LOP3.LUT R0, R23, 0x80000000, RZ, 0xc0, !PT ;  /* 0x8000000017007812 */ /* 0x000fc800078ec0ff */
[----:B------:R-:W-:-:S04]  /*b250*/  SHF.R.U32.HI R0, RZ, 0x18, R0 ;  /* 0x00000018ff007819 */ /* 0x000fc80000011600 */
[----:B------:R-:W-:-:S07]  /*b260*/  LOP3.LUT R0, R3, R0, RZ, 0xfc, !PT ;  /* 0x0000000003007212 */ /* 0x000fce00078efcff */
.L_x_15819:
[----:B------:R-:W-:Y:S05]  /*b270*/  BSYNC B0 ;  /* 0x0000000000007941 */ /* 0x000fea0003800000 */
.L_x_15818:
[----:B------:R0:W-:Y:S01]  /*b280*/  STG.E.U8 desc[UR36][R4.64], R0 ;  /* 0x0000000004007986 */ /* 0x0001e2000c101124 */
[----:B------:R-:W-:Y:S05]  /*b290*/  BRA `(.L_x_15795) ;  /* 0x0000000000a87947 */ /* 0x000fea0003800000 */
.L_x_15812:
        /* <DEDUP_REMOVED lines=22> */
.L_x_15794:
        /* <DEDUP_REMOVED lines=16> */
.L_x_15823:
[----:B------:R-:W-:Y:S05]  /*b500*/  BRA `(.L_x_15795) ;  /* 0x00000000000c7947 */ /* 0x000fea0003800000 */
.L_x_15822:
[----:B------:R2:W-:Y:S01]  /*b510*/  STG.E.64 desc[UR36][R4.64], R22 ;  /* 0x0000001604007986 */ /* 0x0005e2000c101b24 */
[----:B------:R-:W-:Y:S05]  /*b520*/  BRA `(.L_x_15795) ;  /* 0x0000000000047947 */ /* 0x000fea0003800000 */
.L_x_15821:
[----:B------:R0:W-:Y:S02]  /*b530*/  STG.E desc[UR36][R4.64], R22 ;  /* 0x0000001604007986 */ /* 0x0001e4000c101924 */
.L_x_15795:
        /* <DEDUP_REMOVED lines=23> */
.L_x_15827:
[----:B------:R0:W-:Y:S01]  /*b6b0*/  STG.E.U8 desc[UR36][R4.64], R18 ;  /* 0x0000001204007986 */ /* 0x0001e2000c101124 */
[----:B------:R-:W-:Y:S05]  /*b6c0*/  BRA `(.L_x_15829) ;  /* 0x0000000c00447947 */ /* 0x000fea0003800000 */
.L_x_15826:
        /* <DEDUP_REMOVED lines=8> */
.L_x_15831:
[----:B------:R0:W-:Y:S01]  /*b750*/  STG.E desc[UR36][R4.64], R18 ;  /* 0x0000001204007986 */ /* 0x0001e2000c101924 */
[----:B------:R-:W-:Y:S05]  /*b760*/  BRA `(.L_x_15829) ;  /* 0x0000000c001c7947 */ /* 0x000fea0003800000 */
.L_x_15830:
[----:B------:R0:W-:Y:S01]  /*b770*/  STG.E.U16 desc[UR36][R4.64], R18 ;  /* 0x0000001204007986 */ /* 0x0001e2000c101524 */
[----:B------:R-:W-:Y:S05]  /*b780*/  BRA `(.L_x_15829) ;  /* 0x0000000c00147947 */ /* 0x000fea0003800000 */
.L_x_15825:
        /* <DEDUP_REMOVED lines=9> */
.L_x_15833:
[----:B------:R-:W0:Y:S02]  /*b820*/  I2F.S64 R0, R18 ;  /* 0x0000001200007312 */ /* 0x000e240000301400 */
[----:B0-----:R-:W-:-:S05]  /*b830*/  F2FP.F16.F32.PACK_AB R0, RZ, R0 ;  /* 0x00000000ff00723e */ /* 0x001fca00000000ff */
[----:B------:R1:W-:Y:S01]  /*b840*/  STG.E.U16 desc[UR36][R4.64], R0 ;  /* 0x0000000004007986 */ /* 0x0003e2000c101524 */
[----:B------:R-:W-:Y:S05]  /*b850*/  BRA `(.L_x_15829) ;  /* 0x0000000800e07947 */ /* 0x000fea0003800000 */
.L_x_15832:
        /* <DEDUP_REMOVED lines=10> */
.L_x_15835:
[----:B------:R-:W0:Y:S02]  /*b900*/  I2F.S64 R18, R18 ;  /* 0x0000001200127312 */ /* 0x000e240000301400 */
[----:B0-----:R-:W-:-:S04]  /*b910*/  F2FP.F16.F32.PACK_AB R3, RZ, R18 ;  /* 0x00000012ff03723e */ /* 0x001fc800000000ff */
[----:B------:R-:W-:-:S05]  /*b920*/  PRMT R3, R3, 0x5410, RZ ;  /* 0x0000541003037816 */ /* 0x000fca00000000ff */
[----:B------:R4:W-:Y:S01]  /*b930*/  STG.E desc[UR36][R4.64], R3 ;  /* 0x0000000304007986 */ /* 0x0009e2000c101924 */
[----:B------:R-:W-:Y:S05]  /*b940*/  BRA `(.L_x_15829) ;  /* 0x0000000800a47947 */ /* 0x000fea0003800000 */
.L_x_15834:
[----:B------:R-:W0:Y:S02]  /*b950*/  I2F.F64.S64 R18, R18 ;  /* 0x0000001200127312 */ /* 0x000e240000301c00 */
[----:B0-----:R2:W-:Y:S01]  /*b960*/  STG.E.64 desc[UR36][R4.64], R18 ;  /* 0x0000001204007986 */ /* 0x0015e2000c101b24 */
[----:B------:R-:W-:Y:S05]  /*b970*/  BRA `(.L_x_15829) ;  /* 0x0000000800987947 */ /* 0x000fea0003800000 */
.L_x_15824:
        /* <DEDUP_REMOVED lines=13> */
.L_x_15838:
[----:B------:R-:W0:Y:S01]  /*ba50*/  I2F.F64.S64 R8, R18 ;  /* 0x0000001200087312 */ /* 0x000e220000301c00 */
[----:B------:R-:W-:-:S05]  /*ba60*/  CS2R R10, SRZ ;  /* 0x00000000000a7805 */ /* 0x000fca000001ff00 */
[----:B0-----:R0:W-:Y:S01]  /*ba70*/  STG.E.128 desc[UR36][R4.64], R8 ;  /* 0x0000000804007986 */ /* 0x0011e2000c101d24 */
[----:B------:R-:W-:Y:S05]  /*ba80*/  BRA `(.L_x_15829) ;  /* 0x0000000800547947 */ /* 0x000fea0003800000 */
.L_x_15837:
        /* <DEDUP_REMOVED lines=21> */
.L_x_15842:
[----:B------:R-:W-:Y:S05]  /*bbe0*/  BSYNC B0 ;  /* 0x0000000000007941 */ /* 0x000fea0003800000 */
.L_x_15841:
[----:B------:R-:W-:-:S05]  /*bbf0*/  LOP3.LUT R7, R0, R7, RZ, 0xfc, !PT ;  /* 0x0000000700077212 */ /* 0x000fca00078efcff */
[----:B------:R0:W-:Y:S01]  /*bc00*/  STG.E.U8 desc[UR36][R4.64], R7 ;  /* 0x0000000704007986 */ /* 0x0001e2000c101124 */
[----:B------:R-:W-:Y:S05]  /*bc10*/  BRA `(.L_x_15829) ;  /* 0x0000000400f07947 */ /* 0x000fea0003800000 */
.L_x_15840:
        /* <DEDUP_REMOVED lines=13> */
.L_x_15844:
[----:B------:R-:W-:Y:S01]  /*bcf0*/  IMAD.MOV.U32 R0, RZ, RZ, 0x7f ;  /* 0x0000007fff007424 */ /* 0x000fe200078e00ff */
[----:B------:R-:W-:-:S04]  /*bd00*/  ISETP.GT.U32.AND P0, PT, R3, 0x7f800000, PT ;  /* 0x7f8000000300780c */ /* 0x000fc80003f04070 */
[----:B------:R-:W-:-:S09]  /*bd10*/  SEL R0, R0, 0x7c, P0 ;  /* 0x0000007c00007807 */ /* 0x000fd20000000000 */
.L_x_15845:
[----:B------:R-:W-:Y:S05]  /*bd20*/  BSYNC B0 ;  /* 0x0000000000007941 */ /* 0x000fea0003800000 */
.L_x_15843:
[----:B------:R-:W-:-:S04]  /*bd30*/  LOP3.LUT R3, R19, 0x80000000, RZ, 0xc0, !PT ;  /* 0x8000000013037812 */ /* 0x000fc800078ec0ff */
[----:B------:R-:W-:-:S04]  /*bd40*/  SHF.R.U32.HI R3, RZ, 0x18, R3 ;  /* 0x00000018ff037819 */ /* 0x000fc80000011603 */
[----:B------:R-:W-:-:S05]  /*bd50*/  LOP3.LUT R3, R0, R3, RZ, 0xfc, !PT ;  /* 0x0000000300037212 */ /* 0x000fca00078efcff */
[----:B------:R0:W-:Y:S01]  /*bd60*/  STG.E.U8 desc[UR36][R4.64], R3 ;  /* 0x0000000304007986 */ /* 0x0001e2000c101124 */
[----:B------:R-:W-:Y:S05]  /*bd70*/  BRA `(.L_x_15829) ;  /* 0x0000000400987947 */ /* 0x000fea0003800000 */
.L_x_15839:
[----:B------:R-:W0:Y:S02]  /*bd80*/  I2F.S64 R0, R18 ;  /* 0x0000001200007312 */ /* 0x000e240000301400 */
[----:B0-----:R-:W-:-:S05]  /*bd90*/  F2FP.BF16.F32.PACK_AB R0, RZ, R0 ;  /* 0x00000000ff00723e */ /* 0x001fca00000010ff */
[----:B------:R0:W-:Y:S01]  /*bda0*/  STG.E.U16 desc[UR36][R4.64], R0 ;  /* 0x0000000004007986 */ /* 0x0001e2000c101524 */
[----:B------:R-:W-:Y:S05]  /*bdb0*/  BRA `(.L_x_15829) ;  /* 0x0000000400887947 */ /* 0x000fea0003800000 */
.L_x_15836:
        /* <DEDUP_REMOVED lines=10> */
.L_x_15848:
        /* <DEDUP_REMOVED lines=17> */
.L_x_15851:
[----:B------:R-:W-:-:S04]  /*bf70*/  LOP3.LUT R0, R19, 0x80000000, RZ, 0xc0, !PT ;  /* 0x8000000013007812 */ /* 0x000fc800078ec0ff */
[----:B------:R-:W-:-:S04]  /*bf80*/  SHF.R.U32.HI R0, RZ, 0x18, R0 ;  /* 0x00000018ff007819 */ /* 0x000fc80000011600 */
[----:B------:R-:W-:-:S07]  /*bf90*/  LOP3.LUT R0, R3, R0, RZ, 0xfc, !PT ;  /* 0x0000000003007212 */ /* 0x000fce00078efcff */
.L_x_15850:
[----:B------:R-:W-:Y:S05]  /*bfa0*/  BSYNC B0 ;  /* 0x0000000000007941 */ /* 0x000fea0003800000 */
.L_x_15849:
[----:B------:R0:W-:Y:S01]  /*bfb0*/  STG.E.U8 desc[UR36][R4.64], R0 ;  /* 0x0000000004007986 */ /* 0x0001e2000c101124 */
[----:B------:R-:W-:Y:S05]  /*bfc0*/  BRA `(.L_x_15829) ;  /* 0x0000000400047947 */ /* 0x000fea0003800000 */
.L_x_15847:
        /* <DEDUP_REMOVED lines=17> */
.L_x_15854:
[----:B------:R-:W-:-:S04]  /*c0e0*/  LOP3.LUT R0, R19, 0x80000000, RZ, 0xc0, !PT ;  /* 0x8000000013007812 */ /* 0x000fc800078ec0ff */
[----:B------:R-:W-:-:S04]  /*c0f0*/  SHF.R.U32.HI R0, RZ, 0x18, R0 ;  /* 0x00000018ff007819 */ /* 0x000fc80000011600 */
[----:B------:R-:W-:-:S07]  /*c100*/  LOP3.LUT R0, R3, R0, RZ, 0xfc, !PT ;  /* 0x0000000003007212 */ /* 0x000fce00078efcff */
.L_x_15853:
[----:B------:R-:W-:Y:S05]  /*c110*/  BSYNC B0 ;  /* 0x0000000000007941 */ /* 0x000fea0003800000 */
.L_x_15852:
[----:B------:R0:W-:Y:S01]  /*c120*/  STG.E.U8 desc[UR36][R4.64], R0 ;  /* 0x0000000004007986 */ /* 0x0001e2000c101124 */
[----:B------:R-:W-:Y:S05]  /*c130*/  BRA `(.L_x_15829) ;  /* 0x0000000000a87947 */ /* 0x000fea0003800000 */
.L_x_15846:
        /* <DEDUP_REMOVED lines=22> */
.L_x_15828:
        /* <DEDUP_REMOVED lines=16> */
.L_x_15857:
[----:B------:R-:W-:Y:S05]  /*c3a0*/  BRA `(.L_x_15829) ;  /* 0x00000000000c7947 */ /* 0x000fea0003800000 */
.L_x_15856:
[----:B------:R0:W-:Y:S01]  /*c3b0*/  STG.E.64 desc[UR36][R4.64], R18 ;  /* 0x0000001204007986 */ /* 0x0001e2000c101b24 */
[----:B------:R-:W-:Y:S05]  /*c3c0*/  BRA `(.L_x_15829) ;  /* 0x0000000000047947 */ /* 0x000fea0003800000 */
.L_x_15855:
[----:B------:R0:W-:Y:S02]  /*c3d0*/  STG.E desc[UR36][R4.64], R18 ;  /* 0x0000001204007986 */ /* 0x0001e4000c101924 */
.L_x_15829:
[----:B------:R-:W-:-:S07]  /*c3e0*/  VIADD R25, R25, 0x80 ;  /* 0x0000008019197836 */ /* 0x000fce0000000000 */
.L_x_15789:
[----:B------:R-:W-:Y:S05]  /*c3f0*/  BSYNC B6 ;  /* 0x0000000000067941 */ /* 0x000fea0003800000 */
.L_x_15788:
        /* <DEDUP_REMOVED lines=21> */
.L_x_15861:
[----:B------:R-:W-:Y:S01]  /*c550*/  STG.E.U8 desc[UR36][R2.64], R16 ;  /* 0x0000001002007986 */ /* 0x000fe2000c101124 */
[----:B------:R-:W-:Y:S05]  /*c560*/  EXIT ;  /* 0x000000000000794d */ /* 0x000fea0003800000 */
.L_x_15860:
        /* <DEDUP_REMOVED lines=8> */
.L_x_15864:
[----:B------:R-:W-:Y:S01]  /*c5f0*/  STG.E desc[UR36][R2.64], R16 ;  /* 0x0000001002007986 */ /* 0x000fe2000c101924 */
[----:B------:R-:W-:Y:S05]  /*c600*/  EXIT ;  /* 0x000000000000794d */ /* 0x000fea0003800000 */
.L_x_15863:
[----:B------:R-:W-:Y:S01]  /*c610*/  STG.E.U16 desc[UR36][R2.64], R16 ;  /* 0x0000001002007986 */ /* 0x000fe2000c101524 */
[----:B------:R-:W-:Y:S05]  /*c620*/  EXIT ;  /* 0x000000000000794d */ /* 0x000fea0003800000 */
.L_x_15859:
        /* <DEDUP_REMOVED lines=9> */
.L_x_15866:
[----:B------:R-:W0:Y:S02]  /*c6c0*/  I2F.S64 R0, R16 ;  /* 0x0000001000007312 */ /* 0x000e240000301400 */
[----:B0-----:R-:W-:-:S05]  /*c6d0*/  F2FP.F16.F32.PACK_AB R0, RZ, R0 ;  /* 0x00000000ff00723e */ /* 0x001fca00000000ff */
[----:B------:R-:W-:Y:S01]  /*c6e0*/  STG.E.U16 desc[UR36][R2.64], R0 ;  /* 0x0000000002007986 */ /* 0x000fe2000c101524 */
[----:B------:R-:W-:Y:S05]  /*c6f0*/  EXIT ;  /* 0x000000000000794d */ /* 0x000fea0003800000 */
.L_x_15865:
        /* <DEDUP_REMOVED lines=10> */
.L_x_15868:
[----:B------:R-:W0:Y:S02]  /*c7a0*/  I2F.S64 R16, R16 ;  /* 0x0000001000107312 */ /* 0x000e240000301400 */
[----:B0-----:R-:W-:-:S04]  /*c7b0*/  F2FP.F16.F32.PACK_AB R5, RZ, R16 ;  /* 0x00000010ff05723e */ /* 0x001fc800000000ff */
[----:B------:R-:W-:-:S05]  /*c7c0*/  PRMT R5, R5, 0x5410, RZ ;  /* 0x0000541005057816 */ /* 0x000fca00000000ff */
[----:B------:R-:W-:Y:S01]  /*c7d0*/  STG.E desc[UR36][R2.64], R5 ;  /* 0x0000000502007986 */ /* 0x000fe2000c101924 */
[----:B------:R-:W-:Y:S05]  /*c7e0*/  EXIT ;  /* 0x000000000000794d */ /* 0x000fea0003800000 */
.L_x_15867:
[----:B------:R-:W0:Y:S02]  /*c7f0*/  I2F.F64.S64 R16, R16 ;  /* 0x0000001000107312 */ /* 0x000e240000301c00 */
[----:B0-----:R-:W-:Y:S01]  /*c800*/  STG.E.64 desc[UR36][R2.64], R16 ;  /* 0x0000001002007986 */ /* 0x001fe2000c101b24 */
[----:B------:R-:W-:Y:S05]  /*c810*/  EXIT ;  /* 0x000000000000794d */ /* 0x000fea0003800000 */
.L_x_15858:
        /* <DEDUP_REMOVED lines=13> */
.L_x_15871:
[----:B------:R-:W0:Y:S01]  /*c8f0*/  I2F.F64.S64 R16, R16 ;  /* 0x0000001000107312 */ /* 0x000e220000301c00 */
[----:B------:R-:W-:-:S05]  /*c900*/  CS2R R18, SRZ ;  /* 0x0000000000127805 */ /* 0x000fca000001ff00 */
[----:B0-----:R-:W-:Y:S01]  /*c910*/  STG.E.128 desc[UR36][R2.64], R16 ;  /* 0x0000001002007986 */ /* 0x001fe2000c101d24 */
[----:B------:R-:W-:Y:S05]  /*c920*/  EXIT ;  /* 0x000000000000794d */ /* 0x000fea0003800000 */
.L_x_15870:
        /* <DEDUP_REMOVED lines=21> */
.L_x_15875:
[----:B------:R-:W-:Y:S05]  /*ca80*/  BSYNC B0 ;  /* 0x0000000000007941 */ /* 0x000fea0003800000 */
.L_x_15874:
[----:B------:R-:W-:-:S05]  /*ca90*/  LOP3.LUT R5, R0, R5, RZ, 0xfc, !PT ;  /* 0x0000000500057212 */ /* 0x000fca00078efcff */
[----:B------:R-:W-:Y:S01]  /*caa0*/  STG.E.U8 desc[UR36][R2.64], R5 ;  /* 0x0000000502007986 */ /* 0x000fe2000c101124 */
[----:B------:R-:W-:Y:S05]  /*cab0*/  EXIT ;  /* 0x000000000000794d */ /* 0x000fea0003800000 */
.L_x_15873:
        /* <DEDUP_REMOVED lines=13> */
.L_x_15877:
[----:B------:R-:W-:Y:S01]  /*cb90*/  IMAD.MOV.U32 R0, RZ, RZ, 0x7f ;  /* 0x0000007fff007424 */ /* 0x000fe200078e00ff */
[----:B------:R-:W-:-:S04]  /*cba0*/  ISETP.GT.U32.AND P0, PT, R4, 0x7f800000, PT ;  /* 0x7f8000000400780c */ /* 0x000fc80003f04070 */
[----:B------:R-:W-:-:S09]  /*cbb0*/  SEL R0, R0, 0x7c, P0 ;  /* 0x0000007c00007807 */ /* 0x000fd20000000000 */
.L_x_15878:
[----:B------:R-:W-:Y:S05]  /*cbc0*/  BSYNC B0 ;  /* 0x0000000000007941 */ /* 0x000fea0003800000 */
.L_x_15876:
[----:B------:R-:W-:-:S04]  /*cbd0*/  LOP3.LUT R4, R17, 0x80000000, RZ, 0xc0, !PT ;  /* 0x8000000011047812 */ /* 0x000fc800078ec0ff */
[----:B------:R-:W-:-:S04]  /*cbe0*/  SHF.R.U32.HI R5, RZ, 0x18, R4 ;  /* 0x00000018ff057819 */ /* 0x000fc80000011604 */
[----:B------:R-:W-:-:S05]  /*cbf0*/  LOP3.LUT R5, R0, R5, RZ, 0xfc, !PT ;  /* 0x0000000500057212 */ /* 0x000fca00078efcff */
[----:B------:R-:W-:Y:S01]  /*cc00*/  STG.E.U8 desc[UR36][R2.64], R5 ;  /* 0x0000000502007986 */ /* 0x000fe2000c101124 */
[----:B------:R-:W-:Y:S05]  /*cc10*/  EXIT ;  /* 0x000000000000794d */ /* 0x000fea0003800000 */
.L_x_15872:
[----:B------:R-:W0:Y:S02]  /*cc20*/  I2F.S64 R0, R16 ;  /* 0x0000001000007312 */ /* 0x000e240000301400 */
[----:B0-----:R-:W-:-:S05]  /*cc30*/  F2FP.BF16.F32.PACK_AB R0, RZ, R0 ;  /* 0x00000000ff00723e */ /* 0x001fca00000010ff */
[----:B------:R-:W-:Y:S01]  /*cc40*/  STG.E.U16 desc[UR36][R2.64], R0 ;  /* 0x0000000002007986 */ /* 0x000fe2000c101524 */
[----:B------:R-:W-:Y:S05]  /*cc50*/  EXIT ;  /* 0x000000000000794d */ /* 0x000fea0003800000 */
.L_x_15869:
        /* <DEDUP_REMOVED lines=10> */
.L_x_15881:
        /* <DEDUP_REMOVED lines=17> */
.L_x_15884:
[----:B------:R-:W-:-:S04]  /*ce10*/  LOP3.LUT R0, R17, 0x80000000, RZ, 0xc0, !PT ;  /* 0x8000000011007812 */ /* 0x000fc800078ec0ff */
[----:B------:R-:W-:-:S04]  /*ce20*/  SHF.R.U32.HI R5, RZ, 0x18, R0 ;  /* 0x00000018ff057819 */ /* 0x000fc80000011600 */
[----:B------:R-:W-:-:S04]  /*ce30*/  LOP3.LUT R4, R4, R5, RZ, 0xfc, !PT ;  /* 0x0000000504047212 */ /* 0x000fc800078efcff */
[----:B------:R-:W-:-:S07]  /*ce40*/  PRMT R0, R4, 0x7610, R0 ;  /* 0x0000761004007816 */ /* 0x000fce0000000000 */
.L_x_15883:
[----:B------:R-:W-:Y:S05]  /*ce50*/  BSYNC B0 ;  /* 0x0000000000007941 */ /* 0x000fea0003800000 */
.L_x_15882:
[----:B------:R-:W-:Y:S01]  /*ce60*/  STG.E.U8 desc[UR36][R2.64], R0 ;  /* 0x0000000002007986 */ /* 0x000fe2000c101124 */
[----:B------:R-:W-:Y:S05]  /*ce70*/  EXIT ;  /* 0x000000000000794d */ /* 0x000fea0003800000 */
.L_x_15880:
        /* <DEDUP_REMOVED lines=17> */
.L_x_15887:
[----:B------:R-:W-:-:S04]  /*cf90*/  LOP3.LUT R0, R17, 0x80000000, RZ, 0xc0, !PT ;  /* 0x8000000011007812 */ /* 0x000fc800078ec0ff */
[----:B------:R-:W-:-:S04]  /*cfa0*/  SHF.R.U32.HI R5, RZ, 0x18, R0 ;  /* 0x00000018ff057819 */ /* 0x000fc80000011600 */
[----:B------:R-:W-:-:S04]  /*cfb0*/  LOP3.LUT R4, R4, R5, RZ, 0xfc, !PT ;  /* 0x0000000504047212 */ /* 0x000fc800078efcff */
[----:B------:R-:W-:-:S07]  /*cfc0*/  PRMT R0, R4, 0x7610, R0 ;  /* 0x0000761004007816 */ /* 0x000fce0000000000 */
.L_x_15886:
[----:B------:R-:W-:Y:S05]  /*cfd0*/  BSYNC B0 ;  /* 0x0000000000007941 */ /* 0x000fea0003800000 */
.L_x_15885:
[----:B------:R-:W-:Y:S01]  /*cfe0*/  STG.E.U8 desc[UR36][R2.64], R0 ;  /* 0x0000000002007986 */ /* 0x000fe2000c101124 */
[----:B------:R-:W-:Y:S05]  /*cff0*/  EXIT ;  /* 0x000000000000794d */ /* 0x000fea0003800000 */
.L_x_15879:
        /* <DEDUP_REMOVED lines=22> */
.L_x_15862:
        /* <DEDUP_REMOVED lines=16> */
.L_x_15890:
[----:B------:R-:W-:Y:S05]  /*d260*/  EXIT ;  /* 0x000000000000794d */ /* 0x000fea0003800000 */
.L_x_15889:
[----:B------:R-:W-:Y:S01]  /*d270*/  STG.E.64 desc[UR36][R2.64], R16 ;  /* 0x0000001002007986 */ /* 0x000fe2000c101b24 */
[----:B------:R-:W-:Y:S05]  /*d280*/  EXIT ;  /* 0x000000000000794d */ /* 0x000fea0003800000 */
.L_x_15888:
[----:B------:R-:W-:Y:S01]  /*d290*/  STG.E desc[UR36][R2.64], R16 ;  /* 0x0000001002007986 */ /* 0x000fe2000c101924 */
[----:B------:R-:W-:Y:S05]  /*d2a0*/  EXIT ;  /* 0x000000000000794d */ /* 0x000fea0003800000 */
.L_x_15891:
        /* <DEDUP_REMOVED lines=13> */
.L_x_18628:


//--------------------- .text._ZN2at6native18elementwise_kernelILi128ELi2EZNS0_22gpu_kernel_impl_nocastIZZNS0_73_GLOBAL__N__c8866d80_35_SparseBinaryOpIntersectionKernel_cu_f5210f67_363642_sparse_binary_op_intersection_kernel_implINS3_18CUDAKernelLauncherENS3_36CUDAValueSelectionIntersectionKernelINS3_5MulOpEEElLl0EEEvRNS_6TensorERKS9_SC_RKSt6vectorIlSaIlEERKSt8optionalIS9_ESL_bbENKUlvE1_clEvEUllE_EEvRNS_18TensorIteratorBaseERKT_EUliE_EEviT1_ --------------------------
	.section	.text._ZN2at6native18elementwise_kernelILi128ELi2EZNS0_22gpu_kernel_impl_nocastIZZNS0_73_GLOBAL__N__c8866d80_35_SparseBinaryOpIntersectionKernel_cu_f5210f67_363642_sparse_binary_op_intersection_kernel_implINS3_18CUDAKernelLauncherENS3_36CUDAValueSelectionIntersectionKernelINS3_5MulOpEEElLl0EEEvRNS_6TensorERKS9_SC_RKSt6vectorIlSaIlEERKSt8optionalIS9_ESL_bbENKUlvE1_clEvEUllE_EEvRNS_18TensorIteratorBaseERKT_EUliE_EEviT1_,"ax",@progbits
	.align	128
        .global         _ZN2at6native18elementwise_kernelILi128ELi2EZNS0_22gpu_kernel_impl_nocastIZZNS0_73_GLOBAL__N__c8866d80_35_SparseBinaryOpIntersectionKernel_cu_f5210f67_363642_sparse_binary_op_intersection_kernel_implINS3_18CUDAKernelLauncherENS3_36CUDAValueSelectionIntersectionKernelINS3_5MulOpEEElLl0EEEvRNS_6TensorERKS9_SC_RKSt6vectorIlSaIlEERKSt8optionalIS9_ESL_bbENKUlvE1_clEvEUllE_EEvRNS_18TensorIteratorBaseERKT_EUliE_EEviT1_
        .type           _ZN2at6native18elementwise_kernelILi128ELi2EZNS0_22gpu_kernel_impl_nocastIZZNS0_73_GLOBAL__N__c8866d80_35_SparseBinaryOpIntersectionKernel_cu_f5210f67_363642_sparse_binary_op_intersection_kernel_implINS3_18CUDAKernelLauncherENS3_36CUDAValueSelectionIntersectionKernelINS3_5MulOpEEElLl0EEEvRNS_6TensorERKS9_SC_RKSt6vectorIlSaIlEERKSt8optionalIS9_ESL_bbENKUlvE1_clEvEUllE_EEvRNS_18TensorIteratorBaseERKT_EUliE_EEviT1_,@function
        .size           _ZN2at6native18elementwise_kernelILi128ELi2EZNS0_22gpu_kernel_impl_nocastIZZNS0_73_GLOBAL__N__c8866d80_35_SparseBinaryOpIntersectionKernel_cu_f5210f67_363642_sparse_binary_op_intersection_kernel_implINS3_18CUDAKernelLauncherENS3_36CUDAValueSelectionIntersectionKernelINS3_5MulOpEEElLl0EEEvRNS_6TensorERKS9_SC_RKSt6vectorIlSaIlEERKSt8optionalIS9_ESL_bbENKUlvE1_clEvEUllE_EEvRNS_18TensorIteratorBaseERKT_EUliE_EEviT1_,(.L_x_18629 - _ZN2at6native18elementwise_kernelILi128ELi2EZNS0_22gpu_kernel_impl_nocastIZZNS0_73_GLOBAL__N__c8866d80_35_SparseBinaryOpIntersectionKernel_cu_f5210f67_363642_sparse_binary_op_intersection_kernel_implINS3_18CUDAKernelLauncherENS3_36CUDAValueSelectionIntersectionKernelINS3_5MulOpEEElLl0EEEvRNS_6TensorERKS9_SC_RKSt6vectorIlSaIlEERKSt8optionalIS9_ESL_bbENKUlvE1_clEvEUllE_EEvRNS_18TensorIteratorBaseERKT_EUliE_EEviT1_)
        .other          _ZN2at6native18elementwise_kernelILi128ELi2EZNS0_22gpu_kernel_impl_nocastIZZNS0_73_GLOBAL__N__c8866d80_35_SparseBinaryOpIntersectionKernel_cu_f5210f67_363642_sparse_binary_op_intersection_kernel_implINS3_18CUDAKernelLauncherENS3_36CUDAValueSelectionIntersectionKernelINS3_5MulOpEEElLl0EEEvRNS_6TensorERKS9_SC_RKSt6vectorIlSaIlEERKSt8optionalIS9_ESL_bbENKUlvE1_clEvEUllE_EEvRNS_18TensorIteratorBaseERKT_EUliE_EEviT1_,@"STO_CUDA_ENTRY STV_DEFAULT"
_ZN2at6native18elementwise_kernelILi128ELi2EZNS0_22gpu_kernel_impl_nocastIZZNS0_73_GLOBAL__N__c8866d80_35_SparseBinaryOpIntersectionKernel_cu_f5210f67_363642_sparse_binary_op_intersection_kernel_implINS3_18CUDAKernelLauncherENS3_36CUDAValueSelectionIntersectionKernelINS3_5MulOpEEElLl0EEEvRNS_6TensorERKS9_SC_RKSt6vectorIlSaIlEERKSt8optionalIS9_ESL_bbENKUlvE1_clEvEUllE_EEvRNS_18TensorIteratorBaseERKT_EUliE_EEviT1_:
.text._ZN2at6native18elementwise_kernelILi128ELi2EZNS0_22gpu_kernel_impl_nocastIZZNS0_73_GLOBAL__N__c8866d80_35_SparseBinaryOpIntersectionKernel_cu_f5210f67_363642_sparse_binary_op_intersection_kernel_implINS3_18CUDAKernelLauncherENS3_36CUDAValueSelectionIntersectionKernelINS3_5MulOpEEElLl0EEEvRNS_6TensorERKS9_SC_RKSt6vectorIlSaIlEERKSt8optionalIS9_ESL_bbENKUlvE1_clEvEUllE_EEvRNS_18TensorIteratorBaseERKT_EUliE_EEviT1_:
        /* <DEDUP_REMOVED lines=319> */
.L_x_15894:
        /* <DEDUP_REMOVED lines=39> */
.L_x_15897:
        /* <DEDUP_REMOVED lines=41> */
.L_x_15896:
        /* <DEDUP_REMOVED lines=43> */
.L_x_15895:
[----:B------:R-:W-:Y:S01]  /*1ba0*/  ULDC.64 UR4, c[0x0][0x410] ;  /* 0x0001040000047ab9 */ /* 0x000fe20000000a00 */
[----:B------:R-:W-:Y:S02]  /*1bb0*/  IADD3 R3, R3, 0x80, RZ ;  /* 0x0000008003037810 */ /* 0x000fe40007ffe0ff */
[----:B------:R-:W-:-:S05]  /*1bc0*/  IADD3 R6, P0, R6, UR4, RZ ;  /* 0x0000000406067c10 */ /* 0x000fca000ff1e0ff */
[----:B------:R-:W-:-:S05]  /*1bd0*/  IMAD.X R7, RZ, RZ, UR5, P0 ;  /* 0x00000005ff077e24 */ /* 0x000fca00080e06ff */
[----:B------:R0:W-:Y:S03]  /*1be0*/  STG.E.64 desc[UR8][R6.64], R38 ;  /* 0x0000002606007986 */ /* 0x0001e6000c101b08 */
.L_x_15893:
[----:B------:R-:W-:Y:S05]  /*1bf0*/  BSYNC B0 ;  /* 0x0000000000007941 */ /* 0x000fea0003800000 */
.L_x_15892:
        /* <DEDUP_REMOVED lines=305> */
.L_x_15898:
        /* <DEDUP_REMOVED lines=42> */
.L_x_15901:
        /* <DEDUP_REMOVED lines=41> */
.L_x_15900:
        /* <DEDUP_REMOVED lines=43> */
.L_x_15899:
[----:B------:R-:W-:Y:S01]  /*36f0*/  STG.E.64 desc[UR8][R6.64], R14 ;  /* 0x0000000e06007986 */ /* 0x000fe2000c101b08 */
[----:B------:R-:W-:Y:S05]  /*3700*/  EXIT ;  /* 0x000000000000794d */ /* 0x000fea0003800000 */
.L_x_15902:
        /* <DEDUP_REMOVED lines=15> */
.L_x_18629:


//--------------------- .text._ZN2at6native27unrolled_elementwise_kernelIZZNS0_73_GLOBAL__N__c8866d80_35_SparseBinaryOpIntersectionKernel_cu_f5210f67_363642_sparse_binary_op_intersection_kernel_implINS2_18CUDAKernelLauncherENS2_36CUDAValueSelectionIntersectionKernelINS2_5MulOpEEElLl0EEEvRNS_6TensorERKS8_SB_RKSt6vectorIlSaIlEERKSt8optionalIS8_ESK_bbENKUlvE1_clEvEUllE_St5arrayIPcLm2EELi4E23TrivialOffsetCalculatorILi1EjESR_NS0_6memory15LoadWithoutCastENSS_16StoreWithoutCastEEEviT_T0_T2_T3_T4_T5_ --------------------------
	.section	.text._ZN2at6native27unrolled_elementwise_kernelIZZNS0_73_GLOBAL__N__c8866d80_35_SparseBinaryOpIntersectionKernel_cu_f5210f67_363642_sparse_binary_op_intersection_kernel_implINS2_18CUDAKernelLauncherENS2_36CUDAValueSelectionIntersectionKernelINS2_5MulOpEEElLl0EEEvRNS_6TensorERKS8_SB_RKSt6vectorIlSaIlEERKSt8optionalIS8_ESK_bbENKUlvE1_clEvEUllE_St5arrayIPcLm2EELi4E23TrivialOffsetCalculatorILi1EjESR_NS0_6memory15LoadWithoutCastENSS_16StoreWithoutCastEEEviT_T0_T2_T3_T4_T5_,"ax",@progbits
	.align	128
        .global         _ZN2at6native27unrolled_elementwise_kernelIZZNS0_73_GLOBAL__N__c8866d80_35_SparseBinaryOpIntersectionKernel_cu_f5210f67_363642_sparse_binary_op_intersection_kernel_implINS2_18CUDAKernelLauncherENS2_36CUDAValueSelectionIntersectionKernelINS2_5MulOpEEElLl0EEEvRNS_6TensorERKS8_SB_RKSt6vectorIlSaIlEERKSt8optionalIS8_ESK_bbENKUlvE1_clEvEUllE_St5arrayIPcLm2EELi4E23TrivialOffsetCalculatorILi1EjESR_NS0_6memory15LoadWithoutCastENSS_16StoreWithoutCastEEEviT_T0_T2_T3_T4_T5_
        .type           _ZN2at6native27unrolled_elementwise_kernelIZZNS0_73_GLOBAL__N__c8866d80_35_SparseBinaryOpIntersectionKernel_cu_f5210f67_363642_sparse_binary_op_intersection_kernel_implINS2_18CUDAKernelLauncherENS2_36CUDAValueSelectionIntersectionKernelINS2_5MulOpEEElLl0EEEvRNS_6TensorERKS8_SB_RKSt6vectorIlSaIlEERKSt8optionalIS8_ESK_bbENKUlvE1_clEvEUllE_St5arrayIPcLm2EELi4E23TrivialOffsetCalculatorILi1EjESR_NS0_6memory15LoadWithoutCastENSS_16StoreWithoutCastEEEviT_T0_T2_T3_T4_T5_,@function
        .size           _ZN2at6native27unrolled_elementwise_kernelIZZNS0_73_GLOBAL__N__c8866d80_35_SparseBinaryOpIntersectionKernel_cu_f5210f67_363642_sparse_binary_op_intersection_kernel_implINS2_18CUDAKernelLauncherENS2_36CUDAValueSelectionIntersectionKernelINS2_5MulOpEEElLl0EEEvRNS_6TensorERKS8_SB_RKSt6vectorIlSaIlEERKSt8optionalIS8_ESK_bbENKUlvE1_clEvEUllE_St5arrayIPcLm2EELi4E23TrivialOffsetCalculatorILi1EjESR_NS0_6memory15LoadWithoutCastENSS_16StoreWithoutCastEEEviT_T0_T2_T3_T4_T5_,(.L_x_18630 - _ZN2at6native27unrolled_elementwise_kernelIZZNS0_73_GLOBAL__N__c8866d80_35_SparseBinaryOpIntersectionKernel_cu_f5210f67_363642_sparse_binary_op_intersection_kernel_implINS2_18CUDAKernelLauncherENS2_36CUDAValueSelectionIntersectionKernelINS2_5MulOpEEElLl0EEEvRNS_6TensorERKS8_SB_RKSt6vectorIlSaIlEERKSt8optionalIS8_ESK_bbENKUlvE1_clEvEUllE_St5arrayIPcLm2EELi4E23TrivialOffsetCalculatorILi1EjESR_NS0_6memory15LoadWithoutCastENSS_16StoreWithoutCastEEEviT_T0_T2_T3_T4_T5_)
        .other          _ZN2at6native27unrolled_elementwise_kernelIZZNS0_73_GLOBAL__N__c8866d80_35_SparseBinaryOpIntersectionKernel_cu_f5210f67_363642_sparse_binary_op_intersection_kernel_implINS2_18CUDAKernelLauncherENS2_36CUDAValueSelectionIntersectionKernelINS2_5MulOpEEElLl0EEEvRNS_6TensorERKS8_SB_RKSt6vectorIlSaIlEERKSt8optionalIS8_ESK_bbENKUlvE1_clEvEUllE_St5arrayIPcLm2EELi4E23TrivialOffsetCalculatorILi1EjESR_NS0_6memory15LoadWithoutCastENSS_16StoreWithoutCastEEEviT_T0_T2_T3_T4_T5_,@"STO_CUDA_ENTRY STV_DEFAULT"
_ZN2at6native27unrolled_elementwise_kernelIZZNS0_73_GLOBAL__N__c8866d80_35_SparseBinaryOpIntersectionKernel_cu_f5210f67_363642_sparse_binary_op_intersection_kernel_implINS2_18CUDAKernelLauncherENS2_36CUDAValueSelectionIntersectionKernelINS2_5MulOpEEElLl0EEEvRNS_6TensorERKS8_SB_RKSt6vectorIlSaIlEERKSt8optionalIS8_ESK_bbENKUlvE1_clEvEUllE_St5arrayIPcLm2EELi4E23TrivialOffsetCalculatorILi1EjESR_NS0_6memory15LoadWithoutCastENSS_16StoreWithoutCastEEEviT_T0_T2_T3_T4_T5_:
.text._ZN2at6native27unrolled_elementwise_kernelIZZNS0_73_GLOBAL__N__c8866d80_35_SparseBinaryOpIntersectionKernel_cu_f5210f67_363642_sparse_binary_op_intersection_kernel_implINS2_18CUDAKernelLauncherENS2_36CUDAValueSelectionIntersectionKernelINS2_5MulOpEEElLl0EEEvRNS_6TensorERKS8_SB_RKSt6vectorIlSaIlEERKSt8optionalIS8_ESK_bbENKUlvE1_clEvEUllE_St5arrayIPcLm2EELi4E23TrivialOffsetCalculatorILi1EjESR_NS0_6memory15LoadWithoutCastENSS_16StoreWithoutCastEEEviT_T0_T2_T3_T4_T5_:
        /* <DEDUP_REMOVED lines=94> */
.L_x_15909:
        /* <DEDUP_REMOVED lines=141> */
.L_x_15908:
        /* <DEDUP_REMOVED lines=79> */
.L_x_15910:
[----:B------:R-:W-:-:S04]  /*13a0*/  ISETP.NE.U32.AND P2, PT, RZ, UR8, PT ;  /* 0x00000008ff007c0c */ /* 0x000fc8000bf45070 */
[----:B------:R-:W-:-:S13]  /*13b0*/  ISETP.NE.OR.EX P0, PT, RZ, UR15, P0, P2 ;  /* 0x0000000fff007c0c */ /* 0x000fda0008705720 */
[----:B------:R-:W-:Y:S05]  /*13c0*/  @!P0 BRA `(.L_x_15906) ;  /* 0x0000000000ac8947 */ /* 0x000fea0003800000 */
.L_x_15907:
        /* <DEDUP_REMOVED lines=43> */
.L_x_15906:
        /* <DEDUP_REMOVED lines=51> */
.L_x_15905:
[----:B------:R-:W-:Y:S05]  /*19b0*/  BSYNC B0 ;  /* 0x0000000000007941 */ /* 0x000fea0003800000 */
.L_x_15904:
        /* <DEDUP_REMOVED lines=46> */
.L_x_15916:
        /* <DEDUP_REMOVED lines=143> */
.L_x_15915:
        /* <DEDUP_REMOVED lines=81> */
.L_x_15917:
[----:B------:R-:W-:-:S04]  /*2aa0*/  ISETP.NE.U32.AND P2, PT, RZ, UR8, PT ;  /* 0x00000008ff007c0c */ /* 0x000fc8000bf45070 */
[----:B------:R-:W-:-:S13]  /*2ab0*/  ISETP.NE.OR.EX P0, PT, RZ, UR9, P0, P2 ;  /* 0x00000009ff007c0c */ /* 0x000fda0008705720 */
[----:B------:R-:W-:Y:S05]  /*2ac0*/  @!P0 BRA `(.L_x_15913) ;  /* 0x0000000000b08947 */ /* 0x000fea0003800000 */
.L_x_15914:
        /* <DEDUP_REMOVED lines=44> */
.L_x_15913:
        /* <DEDUP_REMOVED lines=52> */
.L_x_15912:
[----:B------:R-:W-:Y:S05]  /*30d0*/  BSYNC B0 ;  /* 0x0000000000007941 */ /* 0x000fea0003800000 */
.L_x_15911:
        /* <DEDUP_REMOVED lines=45> */
.L_x_15923:
        /* <DEDUP_REMOVED lines=141> */
.L_x_15922:
        /* <DEDUP_REMOVED lines=79> */
.L_x_15924:
[----:B------:R-:W-:-:S04]  /*4170*/  ISETP.NE.U32.AND P2, PT, RZ, UR6, PT ;  /* 0x00000006ff007c0c */ /* 0x000fc8000bf45070 */
[----:B------:R-:W-:-:S13]  /*4180*/  ISETP.NE.OR.EX P0, PT, RZ, UR7, P0, P2 ;  /* 0x00000007ff007c0c */ /* 0x000fda0008705720 */
[----:B------:R-:W-:Y:S05]  /*4190*/  @!P0 BRA `(.L_x_15920) ;  /* 0x0000000000b48947 */ /* 0x000fea0003800000 */
.L_x_15921:
        /* <DEDUP_REMOVED lines=45> */
.L_x_15920:
        /* <DEDUP_REMOVED lines=57> */
.L_x_15919:
[----:B------:R-:W-:Y:S05]  /*4800*/  BSYNC B0 ;  /* 0x0000000000007941 */ /* 0x000fea0003800000 */
.L_x_15918:
        /* <DEDUP_REMOVED lines=44> */
.L_x_15929:
        /* <DEDUP_REMOVED lines=141> */
.L_x_15928:
        /* <DEDUP_REMOVED lines=78> */
.L_x_15930:
[----:B------:R-:W-:-:S04]  /*5880*/  ISETP.NE.U32.AND P2, PT, RZ, UR6, PT ;  /* 0x00000006ff007c0c */ /* 0x000fc8000bf45070 */
[----:B------:R-:W-:-:S13]  /*5890*/  ISETP.NE.OR.EX P0, PT, RZ, UR7, P0, P2 ;  /* 0x00000007ff007c0c */ /* 0x000fda0008705720 */
[----:B------:R-:W-:Y:S05]  /*58a0*/  @!P0 BRA `(.L_x_15926) ;  /* 0x0000000000ac8947 */ /* 0x000fea0003800000 */
.L_x_15927:
        /* <DEDUP_REMOVED lines=43> */
.L_x_15926:
        /* <DEDUP_REMOVED lines=56> */
.L_x_15925:
[----:B------:R-:W-:Y:S05]  /*5ee0*/  BSYNC B0 ;  /* 0x0000000000007941 */ /* 0x000fea0003800000 */
.L_x_15903:
        /* <DEDUP_REMOVED lines=23> */
.L_x_15932:
[----:B------:R-:W-:Y:S05]  /*6060*/  BSYNC B0 ;  /* 0x0000000000007941 */ /* 0x000fea0003800000 */
.L_x_15931:
        /* <DEDUP_REMOVED lines=8> */
.L_x_15933:
        /* <DEDUP_REMOVED lines=9> */
.L_x_18630:


//--------------------- .text._ZN2at6native29vectorized_elementwise_kernelILi2EZZNS0_73_GLOBAL__N__c8866d80_35_SparseBinaryOpIntersectionKernel_cu_f5210f67_363642_sparse_binary_op_intersection_kernel_implINS2_18CUDAKernelLauncherENS2_36CUDAValueSelectionIntersectionKernelINS2_5MulOpEEElLl0EEEvRNS_6TensorERKS8_SB_RKSt6vectorIlSaIlEERKSt8optionalIS8_ESK_bbENKUlvE1_clEvEUllE_St5arrayIPcLm2EEEEviT0_T1_ --------------------------
	.section	.text._ZN2at6native29vectorized_elementwise_kernelILi2EZZNS0_73_GLOBAL__N__c8866d80_35_SparseBinaryOpIntersectionKernel_cu_f5210f67_363642_sparse_binary_op_intersection_kernel_implINS2_18CUDAKernelLauncherENS2_36CUDAValueSelectionIntersectionKernelINS2_5MulOpEEElLl0EEEvRNS_6TensorERKS8_SB_RKSt6vectorIlSaIlEERKSt8optionalIS8_ESK_bbENKUlvE1_clEvEUllE_St5arrayIPcLm2EEEEviT0_T1_,"ax",@progbits
	.align	128
        .global         _ZN2at6native29vectorized_elementwise_kernelILi2EZZNS0_73_GLOBAL__N__c8866d80_35_SparseBinaryOpIntersectionKernel_cu_f5210f67_363642_sparse_binary_op_intersection_kernel_implINS2_18CUDAKernelLauncherENS2_36CUDAValueSelectionIntersectionKernelINS2_5MulOpEEElLl0EEEvRNS_6TensorERKS8_SB_RKSt6vectorIlSaIlEERKSt8optionalIS8_ESK_bbENKUlvE1_clEvEUllE_St5arrayIPcLm2EEEEviT0_T1_
        .type           _ZN2at6native29vectorized_elementwise_kernelILi2EZZNS0_73_GLOBAL__N__c8866d80_35_SparseBinaryOpIntersectionKernel_cu_f5210f67_363642_sparse_binary_op_intersection_kernel_implINS2_18CUDAKernelLauncherENS2_36CUDAValueSelectionIntersectionKernelINS2_5MulOpEEElLl0EEEvRNS_6TensorERKS8_SB_RKSt6vectorIlSaIlEERKSt8optionalIS8_ESK_bbENKUlvE1_clEvEUllE_St5arrayIPcLm2EEEEviT0_T1_,@function
        .size           _ZN2at6native29vectorized_elementwise_kernelILi2EZZNS0_73_GLOBAL__N__c8866d80_35_SparseBinaryOpIntersectionKernel_cu_f5210f67_363642_sparse_binary_op_intersection_kernel_implINS2_18CUDAKernelLauncherENS2_36CUDAValueSelectionIntersectionKernelINS2_5MulOpEEElLl0EEEvRNS_6TensorERKS8_SB_RKSt6vectorIlSaIlEERKSt8optionalIS8_ESK_bbENKUlvE1_clEvEUllE_St5arrayIPcLm2EEEEviT0_T1_,(.L_x_18631 - _ZN2at6native29vectorized_elementwise_kernelILi2EZZNS0_73_GLOBAL__N__c8866d80_35_SparseBinaryOpIntersectionKernel_cu_f5210f67_363642_sparse_binary_op_intersection_kernel_implINS2_18CUDAKernelLauncherENS2_36CUDAValueSelectionIntersectionKernelINS2_5MulOpEEElLl0EEEvRNS_6TensorERKS8_SB_RKSt6vectorIlSaIlEERKSt8optionalIS8_ESK_bbENKUlvE1_clEvEUllE_St5arrayIPcLm2EEEEviT0_T1_)
        .other          _ZN2at6native29vectorized_elementwise_kernelILi2EZZNS0_73_GLOBAL__N__c8866d80_35_SparseBinaryOpIntersectionKernel_cu_f5210f67_363642_sparse_binary_op_intersection_kernel_implINS2_18CUDAKernelLauncherENS2_36CUDAValueSelectionIntersectionKernelINS2_5MulOpEEElLl0EEEvRNS_6TensorERKS8_SB_RKSt6vectorIlSaIlEERKSt8optionalIS8_ESK_bbENKUlvE1_clEvEUllE_St5arrayIPcLm2EEEEviT0_T1_,@"STO_CUDA_ENTRY STV_DEFAULT"
_ZN2at6native29vectorized_elementwise_kernelILi2EZZNS0_73_GLOBAL__N__c8866d80_35_SparseBinaryOpIntersectionKernel_cu_f5210f67_363642_sparse_binary_op_intersection_kernel_implINS2_18CUDAKernelLauncherENS2_36CUDAValueSelectionIntersectionKernelINS2_5MulOpEEElLl0EEEvRNS_6TensorERKS8_SB_RKSt6vectorIlSaIlEERKSt8optionalIS8_ESK_bbENKUlvE1_clEvEUllE_St5arrayIPcLm2EEEEviT0_T1_:
.text._ZN2at6native29vectorized_elementwise_kernelILi2EZZNS0_73_GLOBAL__N__c8866d80_35_SparseBinaryOpIntersectionKernel_cu_f5210f67_363642_sparse_binary_op_intersection_kernel_implINS2_18CUDAKernelLauncherENS2_36CUDAValueSelectionIntersectionKernelINS2_5MulOpEEElLl0EEEvRNS_6TensorERKS8_SB_RKSt6vectorIlSaIlEERKSt8optionalIS8_ESK_bbENKUlvE1_clEvEUllE_St5arrayIPcLm2EEEEviT0_T1_:
        /* <DEDUP_REMOVED lines=71> */
.L_x_15939:
        /* <DEDUP_REMOVED lines=144> */
.L_x_15938:
        /* <DEDUP_REMOVED lines=80> */
.L_x_15940:
[----:B------:R-:W-:-:S04]  /*1270*/  ISETP.NE.U32.AND P2, PT, R3, RZ, PT ;  /* 0x000000ff0300720c */ /* 0x000fc80003f45070 */
[----:B------:R-:W-:-:S13]  /*1280*/  ISETP.NE.OR.EX P0, PT, R2, RZ, P0, P2 ;  /* 0x000000ff0200720c */ /* 0x000fda0000705720 */
[----:B------:R-:W-:Y:S05]  /*1290*/  @!P0 BRA `(.L_x_15936) ;  /* 0x0000000000c08947 */ /* 0x000fea0003800000 */
.L_x_15937:
        /* <DEDUP_REMOVED lines=48> */
.L_x_15936:
        /* <DEDUP_REMOVED lines=59> */
.L_x_15941:
        /* <DEDUP_REMOVED lines=27> */
.L_x_15945:
        /* <DEDUP_REMOVED lines=139> */
.L_x_15944:
        /* <DEDUP_REMOVED lines=78> */
.L_x_15946:
[----:B------:R-:W-:-:S04]  /*2890*/  ISETP.NE.U32.AND P3, PT, R3, RZ, PT ;  /* 0x000000ff0300720c */ /* 0x000fc80003f65070 */
[----:B------:R-:W-:-:S13]  /*28a0*/  ISETP.NE.OR.EX P0, PT, R2, RZ, P0, P3 ;  /* 0x000000ff0200720c */ /* 0x000fda0000705730 */
[----:B------:R-:W-:Y:S05]  /*28b0*/  @!P0 BRA `(.L_x_15942) ;  /* 0x0000000000ac8947 */ /* 0x000fea0003800000 */
.L_x_15943:
        /* <DEDUP_REMOVED lines=43> */
.L_x_15942:
        /* <DEDUP_REMOVED lines=49> */
.L_x_15947:
        /* <DEDUP_REMOVED lines=27> */
.L_x_15951:
        /* <DEDUP_REMOVED lines=139> */
.L_x_15950:
        /* <DEDUP_REMOVED lines=78> */
.L_x_15952:
[----:B------:R-:W-:-:S04]  /*3dc0*/  ISETP.NE.U32.AND P3, PT, R40, RZ, PT ;  /* 0x000000ff2800720c */ /* 0x000fc80003f65070 */
[----:B------:R-:W-:-:S13]  /*3dd0*/  ISETP.NE.OR.EX P0, PT, R20, RZ, P0, P3 ;  /* 0x000000ff1400720c */ /* 0x000fda0000705730 */
[----:B------:R-:W-:Y:S05]  /*3de0*/  @!P0 BRA `(.L_x_15948) ;  /* 0x0000000000ac8947 */ /* 0x000fea0003800000 */
.L_x_15949:
        /* <DEDUP_REMOVED lines=43> */
.L_x_15948:
        /* <DEDUP_REMOVED lines=48> */
.L_x_15953:
        /* <DEDUP_REMOVED lines=28> */
.L_x_15957:
        /* <DEDUP_REMOVED lines=141> */
.L_x_15956:
        /* <DEDUP_REMOVED lines=80> */
.L_x_15958:
[----:B------:R-:W-:-:S04]  /*5330*/  ISETP.NE.U32.AND P3, PT, R41, RZ, PT ;  /* 0x000000ff2900720c */ /* 0x000fc80003f65070 */
[----:B------:R-:W-:-:S13]  /*5340*/  ISETP.NE.OR.EX P0, PT, R40, RZ, P0, P3 ;  /* 0x000000ff2800720c */ /* 0x000fda0000705730 */
[----:B------:R-:W-:Y:S05]  /*5350*/  @!P0 BRA `(.L_x_15954) ;  /* 0x0000000000b88947 */ /* 0x000fea0003800000 */
.L_x_15955:
        /* <DEDUP_REMOVED lines=46> */
.L_x_15954:
        /* <DEDUP_REMOVED lines=53> */
.L_x_15959:
        /* <DEDUP_REMOVED lines=27> */
.L_x_15963:
        /* <DEDUP_REMOVED lines=139> */
.L_x_15962:
        /* <DEDUP_REMOVED lines=78> */
.L_x_15964:
[----:B------:R-:W-:-:S04]  /*68d0*/  ISETP.NE.U32.AND P3, PT, R40, RZ, PT ;  /* 0x000000ff2800720c */ /* 0x000fc80003f65070 */
[----:B------:R-:W-:-:S13]  /*68e0*/  ISETP.NE.OR.EX P0, PT, R32, RZ, P0, P3 ;  /* 0x000000ff2000720c */ /* 0x000fda0000705730 */
[----:B------:R-:W-:Y:S05]  /*68f0*/  @!P0 BRA `(.L_x_15960) ;  /* 0x0000000000ac8947 */ /* 0x000fea0003800000 */
.L_x_15961:
        /* <DEDUP_REMOVED lines=43> */
.L_x_15960:
        /* <DEDUP_REMOVED lines=48> */
.L_x_15965:
        /* <DEDUP_REMOVED lines=28> */
.L_x_15969:
        /* <DEDUP_REMOVED lines=141> */
.L_x_15968:
        /* <DEDUP_REMOVED lines=80> */
.L_x_15970:
[----:B------:R-:W-:-:S04]  /*7e40*/  ISETP.NE.U32.AND P3, PT, R41, RZ, PT ;  /* 0x000000ff2900720c */ /* 0x000fc80003f65070 */
[----:B------:R-:W-:-:S13]  /*7e50*/  ISETP.NE.OR.EX P0, PT, R40, RZ, P0, P3 ;  /* 0x000000ff2800720c */ /* 0x000fda0000705730 */
[----:B------:R-:W-:Y:S05]  /*7e60*/  @!P0 BRA `(.L_x_15966) ;  /* 0x0000000000b88947 */ /* 0x000fea0003800000 */
.L_x_15967:
        /* <DEDUP_REMOVED lines=46> */
.L_x_15966:
        /* <DEDUP_REMOVED lines=53> */
.L_x_15971:
        /* <DEDUP_REMOVED lines=27> */
.L_x_15975:
        /* <DEDUP_REMOVED lines=139> */
.L_x_15974:
        /* <DEDUP_REMOVED lines=78> */
.L_x_15976:
[----:B------:R-:W-:-:S04]  /*93e0*/  ISETP.NE.U32.AND P3, PT, R40, RZ, PT ;  /* 0x000000ff2800720c */ /* 0x000fc80003f65070 */
[----:B------:R-:W-:-:S13]  /*93f0*/  ISETP.NE.OR.EX P0, PT, R38, RZ, P0, P3 ;  /* 0x000000ff2600720c */ /* 0x000fda0000705730 */
[----:B------:R-:W-:Y:S05]  /*9400*/  @!P0 BRA `(.L_x_15972) ;  /* 0x0000000000ac8947 */ /* 0x000fea0003800000 */
.L_x_15973:
        /* <DEDUP_REMOVED lines=43> */
.L_x_15972:
        /* <DEDUP_REMOVED lines=48> */
.L_x_15977:
        /* <DEDUP_REMOVED lines=27> */
.L_x_15981:
        /* <DEDUP_REMOVED lines=139> */
.L_x_15980:
        /* <DEDUP_REMOVED lines=77> */
.L_x_15982:
[----:B------:R-:W-:-:S04]  /*a8f0*/  ISETP.NE.U32.AND P1, PT, R38, RZ, PT ;  /* 0x000000ff2600720c */ /* 0x000fc80003f25070 */
[----:B------:R-:W-:-:S13]  /*a900*/  ISETP.NE.OR.EX P0, PT, R40, RZ, P0, P1 ;  /* 0x000000ff2800720c */ /* 0x000fda0000705710 */
[----:B------:R-:W-:Y:S05]  /*a910*/  @!P0 BRA `(.L_x_15978) ;  /* 0x0000000000ac8947 */ /* 0x000fea0003800000 */
.L_x_15979:
        /* <DEDUP_REMOVED lines=43> */
.L_x_15978:
        /* <DEDUP_REMOVED lines=48> */
.L_x_15935:
        /* <DEDUP_REMOVED lines=23> */
.L_x_15934:
        /* <DEDUP_REMOVED lines=116> */
.L_x_15989:
        /* <DEDUP_REMOVED lines=140> */
.L_x_15988:
        /* <DEDUP_REMOVED lines=78> */
.L_x_15990:
[----:B------:R-:W-:-:S04]  /*c520*/  ISETP.NE.U32.AND P2, PT, RZ, UR9, PT ;  /* 0x00000009ff007c0c */ /* 0x000fc8000bf45070 */
[----:B------:R-:W-:-:S13]  /*c530*/  ISETP.NE.OR.EX P0, PT, RZ, UR15, P0, P2 ;  /* 0x0000000fff007c0c */ /* 0x000fda0008705720 */
[----:B------:R-:W-:Y:S05]  /*c540*/  @!P0 BRA `(.L_x_15986) ;  /* 0x0000000000ac8947 */ /* 0x000fea0003800000 */
.L_x_15987:
        /* <DEDUP_REMOVED lines=43> */
.L_x_15986:
        /* <DEDUP_REMOVED lines=51> */
.L_x_15985:
[----:B------:R-:W-:Y:S05]  /*cb30*/  BSYNC B0 ;  /* 0x0000000000007941 */ /* 0x000fea0003800000 */
.L_x_15984:
        /* <DEDUP_REMOVED lines=47> */
.L_x_15996:
        /* <DEDUP_REMOVED lines=142> */
.L_x_15995:
        /* <DEDUP_REMOVED lines=80> */
.L_x_15997:
[----:B------:R-:W-:-:S04]  /*dc10*/  ISETP.NE.U32.AND P2, PT, RZ, UR9, PT ;  /* 0x00000009ff007c0c */ /* 0x000fc8000bf45070 */
[----:B------:R-:W-:-:S13]  /*dc20*/  ISETP.NE.OR.EX P0, PT, RZ, UR12, P0, P2 ;  /* 0x0000000cff007c0c */ /* 0x000fda0008705720 */
[----:B------:R-:W-:Y:S05]  /*dc30*/  @!P0 BRA `(.L_x_15993) ;  /* 0x0000000000ac8947 */ /* 0x000fea0003800000 */
.L_x_15994:
        /* <DEDUP_REMOVED lines=43> */
.L_x_15993:
        /* <DEDUP_REMOVED lines=52> */
.L_x_15992:
[----:B------:R-:W-:Y:S05]  /*e230*/  BSYNC B0 ;  /* 0x0000000000007941 */ /* 0x000fea0003800000 */
.L_x_15991:
        /* <DEDUP_REMOVED lines=46> */
.L_x_16003:
        /* <DEDUP_REMOVED lines=141> */
.L_x_16002:
        /* <DEDUP_REMOVED lines=79> */
.L_x_16004:
[----:B------:R-:W-:-:S04]  /*f2e0*/  ISETP.NE.U32.AND P2, PT, RZ, UR9, PT ;  /* 0x00000009ff007c0c */ /* 0x000fc8000bf45070 */
[----:B------:R-:W-:-:S13]  /*f2f0*/  ISETP.NE.OR.EX P0, PT, RZ, UR10, P0, P2 ;  /* 0x0000000aff007c0c */ /* 0x000fda0008705720 */
[----:B------:R-:W-:Y:S05]  /*f300*/  @!P0 BRA `(.L_x_16000) ;  /* 0x0000000000b08947 */ /* 0x000fea0003800000 */
.L_x_16001:
        /* <DEDUP_REMOVED lines=44> */
.L_x_16000:
        /* <DEDUP_REMOVED lines=57> */
.L_x_15999:
[----:B------:R-:W-:Y:S05]  /*f960*/  BSYNC B0 ;  /* 0x0000000000007941 */ /* 0x000fea0003800000 */
.L_x_15998:
        /* <DEDUP_REMOVED lines=43> */
.L_x_16010:
        /* <DEDUP_REMOVED lines=142> */
.L_x_16009:
        /* <DEDUP_REMOVED lines=80> */
.L_x_16011:
[----:B------:R-:W-:-:S04]  /*10a00*/  ISETP.NE.U32.AND P2, PT, RZ, UR12, PT ;  /* 0x0000000cff007c0c */ /* 0x000fc8000bf45070 */
[----:B------:R-:W-:-:S13]  /*10a10*/  ISETP.NE.OR.EX P0, PT, RZ, UR11, P0, P2 ;  /* 0x0000000bff007c0c */ /* 0x000fda0008705720 */
[----:B------:R-:W-:Y:S05]  /*10a20*/  @!P0 BRA `(.L_x_16007) ;  /* 0x0000000000b48947 */ /* 0x000fea0003800000 */
.L_x_16008:
        /* <DEDUP_REMOVED lines=45> */
.L_x_16007:
        /* <DEDUP_REMOVED lines=56> */
.L_x_16006:
[----:B------:R-:W-:Y:S05]  /*11080*/  BSYNC B0 ;  /* 0x0000000000007941 */ /* 0x000fea0003800000 */
.L_x_16005:
        /* <DEDUP_REMOVED lines=44> */
.L_x_16017:
        /* <DEDUP_REMOVED lines=142> */
.L_x_16016:
        /* <DEDUP_REMOVED lines=80> */
.L_x_16018:
[----:B------:R-:W-:-:S04]  /*12130*/  ISETP.NE.U32.AND P2, PT, RZ, UR10, PT ;  /* 0x0000000aff007c0c */ /* 0x000fc8000bf45070 */
[----:B------:R-:W-:-:S13]  /*12140*/  ISETP.NE.OR.EX P0, PT, RZ, UR11, P0, P2 ;  /* 0x0000000bff007c0c */ /* 0x000fda0008705720 */
[----:B------:R-:W-:Y:S05]  /*12150*/  @!P0 BRA `(.L_x_16014) ;  /* 0x0000000000b48947 */ /* 0x000fea0003800000 */
.L_x_16015:
        /* <DEDUP_REMOVED lines=45> */
.L_x_16014:
        /* <DEDUP_REMOVED lines=56> */
.L_x_16013:
[----:B------:R-:W-:Y:S05]  /*127b0*/  BSYNC B0 ;  /* 0x0000000000007941 */ /* 0x000fea0003800000 */
.L_x_16012:
        /* <DEDUP_REMOVED lines=44> */
.L_x_16024:
        /* <DEDUP_REMOVED lines=145> */
.L_x_16023:
        /* <DEDUP_REMOVED lines=78> */
.L_x_16025:
[----:B------:R-:W-:-:S04]  /*13870*/  ISETP.NE.U32.AND P2, PT, RZ, UR10, PT ;  /* 0x0000000aff007c0c */ /* 0x000fc8000bf45070 */
[----:B------:R-:W-:-:S13]  /*13880*/  ISETP.NE.OR.EX P0, PT, RZ, UR11, P0, P2 ;  /* 0x0000000bff007c0c */ /* 0x000fda0008705720 */
[----:B------:R-:W-:Y:S05]  /*13890*/  @!P0 BRA `(.L_x_16021) ;  /* 0x0000000000b08947 */ /* 0x000fea0003800000 */
.L_x_16022:
        /* <DEDUP_REMOVED lines=44> */
.L_x_16021:
        /* <DEDUP_REMOVED lines=55> */
.L_x_16020:
[----:B------:R-:W-:Y:S05]  /*13ed0*/  BSYNC B0 ;  /* 0x0000000000007941 */ /* 0x000fea0003800000 */
.L_x_16019:
        /* <DEDUP_REMOVED lines=44> */
.L_x_16031:
        /* <DEDUP_REMOVED lines=140> */
.L_x_16030:
        /* <DEDUP_REMOVED lines=78> */
.L_x_16032:
[----:B------:R-:W-:-:S04]  /*14f40*/  ISETP.NE.U32.AND P2, PT, RZ, UR13, PT ;  /* 0x0000000dff007c0c */ /* 0x000fc8000bf45070 */
[----:B------:R-:W-:-:S13]  /*14f50*/  ISETP.NE.OR.EX P0, PT, RZ, UR14, P0, P2 ;  /* 0x0000000eff007c0c */ /* 0x000fda0008705720 */
[----:B------:R-:W-:Y:S05]  /*14f60*/  @!P0 BRA `(.L_x_16028) ;  /* 0x0000000000ac8947 */ /* 0x000fea0003800000 */
.L_x_16029:
        /* <DEDUP_REMOVED lines=43> */
.L_x_16028:
        /* <DEDUP_REMOVED lines=54> */
.L_x_16027:
[----:B------:R-:W-:Y:S05]  /*15580*/  BSYNC B0 ;  /* 0x0000000000007941 */ /* 0x000fea0003800000 */
.L_x_16026:
        /* <DEDUP_REMOVED lines=42> */
.L_x_16037:
        /* <DEDUP_REMOVED lines=141> */
.L_x_16036:
        /* <DEDUP_REMOVED lines=78> */
.L_x_16038:
[----:B------:R-:W-:-:S04]  /*165e0*/  ISETP.NE.U32.AND P2, PT, RZ, UR14, PT ;  /* 0x0000000eff007c0c */ /* 0x000fc8000bf45070 */
[----:B------:R-:W-:-:S13]  /*165f0*/  ISETP.NE.OR.EX P0, PT, RZ, UR15, P0, P2 ;  /* 0x0000000fff007c0c */ /* 0x000fda0008705720 */
[----:B------:R-:W-:Y:S05]  /*16600*/  @!P0 BRA `(.L_x_16034) ;  /* 0x0000000000ac8947 */ /* 0x000fea0003800000 */
.L_x_16035:
        /* <DEDUP_REMOVED lines=43> */
.L_x_16034:
        /* <DEDUP_REMOVED lines=55> */
.L_x_16033:
[----:B------:R-:W-:Y:S05]  /*16c30*/  BSYNC B0 ;  /* 0x0000000000007941 */ /* 0x000fea0003800000 */
.L_x_15983:
        /* <DEDUP_REMOVED lines=24> */
.L_x_16041:
[----:B------:R-:W-:-:S13]  /*16dc0*/  ISETP.GE.AND P0, PT, R0, UR4, PT ;  /* 0x0000000400007c0c */ /* 0x000fda000bf06270 */
[----:B------:R-:W-:Y:S05]  /*16dd0*/  @P0 BRA `(.L_x_16043) ;  /* 0x0000000000300947 */ /* 0x000fea0003800000 */
[----:B01----:R-:W0:Y:S01]  /*16de0*/  LDC.64 R2, c[0x0][0x248] ;  /* 0x00009200ff027b82 */ /* 0x003e220000000a00 */
[C---:B------:R-:W-:Y:S01]  /*16df0*/  VIADD R5, R0.reuse, UR8 ;  /* 0x0000000800057c36 */ /* 0x040fe20008000000 */
[----:B------:R-:W-:-:S03]  /*16e00*/  IADD3 R0, R0, 0x80, RZ ;  /* 0x0000008000007810 */ /* 0x000fc60007ffe0ff */
[----:B0-----:R-:W-:-:S05]  /*16e10*/  IMAD.WIDE.U32 R2, R5, 0x8, R2 ;  /* 0x0000000805027825 */ /* 0x001fca00078e0002 */
[----:B------:R1:W-:Y:S02]  /*16e20*/  STG.E.64 desc[UR6][R2.64], R8 ;  /* 0x0000000802007986 */ /* 0x0003e4000c101b06 */
.L_x_16042:
[----:B------:R-:W-:-:S13]  /*16e30*/  ISETP.GE.AND P0, PT, R0, UR4, PT ;  /* 0x0000000400007c0c */ /* 0x000fda000bf06270 */
[----:B------:R-:W-:Y:S05]  /*16e40*/  @P0 BRA `(.L_x_16044) ;  /* 0x0000000000340947 */ /* 0x000fea0003800000 */
[----:B01----:R-:W0:Y:S01]  /*16e50*/  LDC.64 R2, c[0x0][0x248] ;  /* 0x00009200ff027b82 */ /* 0x003e220000000a00 */
[C---:B------:R-:W-:Y:S01]  /*16e60*/  IADD3 R5, R0.reuse, UR8, RZ ;  /* 0x0000000800057c10 */ /* 0x040fe2000fffe0ff */
[----:B------:R-:W-:-:S04]  /*16e70*/  VIADD R0, R0, 0x80 ;  /* 0x0000008000007836 */ /* 0x000fc80000000000 */
[----:B0-----:R-:W-:-:S05]  /*16e80*/  IMAD.WIDE.U32 R2, R5, 0x8, R2 ;  /* 0x0000000805027825 */ /* 0x001fca00078e0002 */
[----:B------:R2:W-:Y:S02]  /*16e90*/  STG.E.64 desc[UR6][R2.64], R10 ;  /* 0x0000000a02007986 */ /* 0x0005e4000c101b06 */
.L_x_16043:
        /* <DEDUP_REMOVED lines=8> */
.L_x_16044:
[----:B------:R-:W-:Y:S05]  /*16f20*/  BSYNC B1 ;  /* 0x0000000000017941 */ /* 0x000fea0003800000 */
.L_x_16040:
[----:B------:R-:W-:-:S13]  /*16f30*/  ISETP.GE.AND P0, PT, R0, UR4, PT ;  /* 0x0000000400007c0c */ /* 0x000fda000bf06270 */
[----:B012---:R-:W0:Y:S01]  /*16f40*/  @!P0 LDC.64 R2, c[0x0][0x248] ;  /* 0x00009200ff028b82 */ /* 0x007e220000000a00 */
[C---:B------:R-:W-:Y:S01]  /*16f50*/  @!P0 VIADD R5, R0.reuse, UR8 ;  /* 0x0000000800058c36 */ /* 0x040fe20008000000 */
[----:B------:R-:W-:-:S03]  /*16f60*/  @!P0 IADD3 R0, R0, 0x80, RZ ;  /* 0x0000008000008810 */ /* 0x000fc60007ffe0ff */
[----:B0-----:R-:W-:-:S05]  /*16f70*/  @!P0 IMAD.WIDE.U32 R2, R5, 0x8, R2 ;  /* 0x0000000805028825 */ /* 0x001fca00078e0002 */
[----:B------:R3:W-:Y:S02]  /*16f80*/  @!P0 STG.E.64 desc[UR6][R2.64], R40 ;  /* 0x0000002802008986 */ /* 0x0007e4000c101b06 */
.L_x_16045:
[----:B------:R-:W-:Y:S05]  /*16f90*/  BSYNC B0 ;  /* 0x0000000000007941 */ /* 0x000fea0003800000 */
.L_x_16039:
        /* <DEDUP_REMOVED lines=8> */
.L_x_16046:
        /* <DEDUP_REMOVED lines=14> */
.L_x_18631:


//--------------------- .text._ZN2at6native29vectorized_elementwise_kernelILi4EZZNS0_73_GLOBAL__N__c8866d80_35_SparseBinaryOpIntersectionKernel_cu_f5210f67_363642_sparse_binary_op_intersection_kernel_implINS2_18CUDAKernelLauncherENS2_36CUDAValueSelectionIntersectionKernelINS2_5MulOpEEElLl0EEEvRNS_6TensorERKS8_SB_RKSt6vectorIlSaIlEERKSt8optionalIS8_ESK_bbENKUlvE1_clEvEUllE_St5arrayIPcLm2EEEEviT0_T1_ --------------------------
	.section	.text._ZN2at6native29vectorized_elementwise_kernelILi4EZZNS0_73_GLOBAL__N__c8866d80_35_SparseBinaryOpIntersectionKernel_cu_f5210f67_363642_sparse_binary_op_intersection_kernel_implINS2_18CUDAKernelLauncherENS2_36CUDAValueSelectionIntersectionKernelINS2_5MulOpEEElLl0EEEvRNS_6TensorERKS8_SB_RKSt6vectorIlSaIlEERKSt8optionalIS8_ESK_bbENKUlvE1_clEvEUllE_St5arrayIPcLm2EEEEviT0_T1_,"ax",@progbits
	.align	128
        .global         _ZN2at6native29vectorized_elementwise_kernelILi4EZZNS0_73_GLOBAL__N__c8866d80_35_SparseBinaryOpIntersectionKernel_cu_f5210f67_363642_sparse_binary_op_intersection_kernel_implINS2_18CUDAKernelLauncherENS2_36CUDAValueSelectionIntersectionKernelINS2_5MulOpEEElLl0EEEvRNS_6TensorERKS8_SB_RKSt6vectorIlSaIlEERKSt8optionalIS8_ESK_bbENKUlvE1_clEvEUllE_St5arrayIPcLm2EEEEviT0_T1_
        .type           _ZN2at6native29vectorized_elementwise_kernelILi4EZZNS0_73_GLOBAL__N__c8866d80_35_SparseBinaryOpIntersectionKernel_cu_f5210f67_363642_sparse_binary_op_intersection_kernel_implINS2_18CUDAKernelLauncherENS2_36CUDAValueSelectionIntersectionKernelINS2_5MulOpEEElLl0EEEvRNS_6TensorERKS8_SB_RKSt6vectorIlSaIlEERKSt8optionalIS8_ESK_bbENKUlvE1_clEvEUllE_St5arrayIPcLm2EEEEviT0_T1_,@function
        .size           _ZN2at6native29vectorized_elementwise_kernelILi4EZZNS0_73_GLOBAL__N__c8866d80_35_SparseBinaryOpIntersectionKernel_cu_f5210f67_363642_sparse_binary_op_intersection_kernel_implINS2_18CUDAKernelLauncherENS2_36CUDAValueSelectionIntersectionKernelINS2_5MulOpEEElLl0EEEvRNS_6TensorERKS8_SB_RKSt6vectorIlSaIlEERKSt8optionalIS8_ESK_bbENKUlvE1_clEvEUllE_St5arrayIPcLm2EEEEviT0_T1_,(.L_x_18632 - _ZN2at6native29vectorized_elementwise_kernelILi4EZZNS0_73_GLOBAL__N__c8866d80_35_SparseBinaryOpIntersectionKernel_cu_f5210f67_363642_sparse_binary_op_intersection_kernel_implINS2_18CUDAKernelLauncherENS2_36CUDAValueSelectionIntersectionKernelINS2_5MulOpEEElLl0EEEvRNS_6TensorERKS8_SB_RKSt6vectorIlSaIlEERKSt8optionalIS8_ESK_bbENKUlvE1_clEvEUllE_St5arrayIPcLm2EEEEviT0_T1_)
        .other          _ZN2at6native29vectorized_elementwise_kernelILi4EZZNS0_73_GLOBAL__N__c8866d80_35_SparseBinaryOpIntersectionKernel_cu_f5210f67_363642_sparse_binary_op_intersection_kernel_implINS2_18CUDAKernelLauncherENS2_36CUDAValueSelectionIntersectionKernelINS2_5MulOpEEElLl0EEEvRNS_6TensorERKS8_SB_RKSt6vectorIlSaIlEERKSt8optionalIS8_ESK_bbENKUlvE1_clEvEUllE_St5arrayIPcLm2EEEEviT0_T1_,@"STO_CUDA_ENTRY STV_DEFAULT"
_ZN2at6native29vectorized_elementwise_kernelILi4EZZNS0_73_GLOBAL__N__c8866d80_35_SparseBinaryOpIntersectionKernel_cu_f5210f67_363642_sparse_binary_op_intersection_kernel_implINS2_18CUDAKernelLauncherENS2_36CUDAValueSelectionIntersectionKernelINS2_5MulOpEEElLl0EEEvRNS_6TensorERKS8_SB_RKSt6vectorIlSaIlEERKSt8optionalIS8_ESK_bbENKUlvE1_clEvEUllE_St5arrayIPcLm2EEEEviT0_T1_:
.text._ZN2at6native29vectorized_elementwise_kernelILi4EZZNS0_73_GLOBAL__N__c8866d80_35_SparseBinaryOpIntersectionKernel_cu_f5210f67_363642_sparse_binary_op_intersection_kernel_implINS2_18CUDAKernelLauncherENS2_36CUDAValueSelectionIntersectionKernelINS2_5MulOpEEElLl0EEEvRNS_6TensorERKS8_SB_RKSt6vectorIlSaIlEERKSt8optionalIS8_ESK_bbENKUlvE1_clEvEUllE_St5arrayIPcLm2EEEEviT0_T1_:
        /* <DEDUP_REMOVED lines=71> */
.L_x_16052:
        /* <DEDUP_REMOVED lines=144> */
.L_x_16051:
        /* <DEDUP_REMOVED lines=80> */
.L_x_16053:
[----:B------:R-:W-:-:S04]  /*1270*/  ISETP.NE.U32.AND P2, PT, R3, RZ, PT ;  /* 0x000000ff0300720c */ /* 0x000fc80003f45070 */
[----:B------:R-:W-:-:S13]  /*1280*/  ISETP.NE.OR.EX P0, PT, R2, RZ, P0, P2 ;  /* 0x000000ff0200720c */ /* 0x000fda0000705720 */
[----:B------:R-:W-:Y:S05]  /*1290*/  @!P0 BRA `(.L_x_16049) ;  /* 0x0000000000c08947 */ /* 0x000fea0003800000 */
.L_x_16050:
        /* <DEDUP_REMOVED lines=48> */
.L_x_16049:
        /* <DEDUP_REMOVED lines=59> */
.L_x_16054:
        /* <DEDUP_REMOVED lines=27> */
.L_x_16058:
        /* <DEDUP_REMOVED lines=139> */
.L_x_16057:
        /* <DEDUP_REMOVED lines=78> */
.L_x_16059:
[----:B------:R-:W-:-:S04]  /*2890*/  ISETP.NE.U32.AND P3, PT, R3, RZ, PT ;  /* 0x000000ff0300720c */ /* 0x000fc80003f65070 */
[----:B------:R-:W-:-:S13]  /*28a0*/  ISETP.NE.OR.EX P0, PT, R2, RZ, P0, P3 ;  /* 0x000000ff0200720c */ /* 0x000fda0000705730 */
[----:B------:R-:W-:Y:S05]  /*28b0*/  @!P0 BRA `(.L_x_16055) ;  /* 0x0000000000ac8947 */ /* 0x000fea0003800000 */
.L_x_16056:
        /* <DEDUP_REMOVED lines=43> */
.L_x_16055:
        /* <DEDUP_REMOVED lines=49> */
.L_x_16060:
        /* <DEDUP_REMOVED lines=27> */
.L_x_16064:
        /* <DEDUP_REMOVED lines=139> */
.L_x_16063:
        /* <DEDUP_REMOVED lines=78> */
.L_x_16065:
[----:B------:R-:W-:-:S04]  /*3dc0*/  ISETP.NE.U32.AND P3, PT, R40, RZ, PT ;  /* 0x000000ff2800720c */ /* 0x000fc80003f65070 */
[----:B------:R-:W-:-:S13]  /*3dd0*/  ISETP.NE.OR.EX P0, PT, R20, RZ, P0, P3 ;  /* 0x000000ff1400720c */ /* 0x000fda0000705730 */
[----:B------:R-:W-:Y:S05]  /*3de0*/  @!P0 BRA `(.L_x_16061) ;  /* 0x0000000000ac8947 */ /* 0x000fea0003800000 */
.L_x_16062:
        /* <DEDUP_REMOVED lines=43> */
.L_x_16061:
        /* <DEDUP_REMOVED lines=48> */
.L_x_16066:
        /* <DEDUP_REMOVED lines=28> */
.L_x_16070:
        /* <DEDUP_REMOVED lines=141> */
.L_x_16069:
        /* <DEDUP_REMOVED lines=80> */
.L_x_16071:
[----:B------:R-:W-:-:S04]  /*5330*/  ISETP.NE.U32.AND P3, PT, R41, RZ, PT ;  /* 0x000000ff2900720c */ /* 0x000fc80003f65070 */
[----:B------:R-:W-:-:S13]  /*5340*/  ISETP.NE.OR.EX P0, PT, R40, RZ, P0, P3 ;  /* 0x000000ff2800720c */ /* 0x000fda0000705730 */
[----:B------:R-:W-:Y:S05]  /*5350*/  @!P0 BRA `(.L_x_16067) ;  /* 0x0000000000b88947 */ /* 0x000fea0003800000 */
.L_x_16068:
        /* <DEDUP_REMOVED lines=46> */
.L_x_16067:
        /* <DEDUP_REMOVED lines=53> */
.L_x_16072:
        /* <DEDUP_REMOVED lines=27> */
.L_x_16076:
        /* <DEDUP_REMOVED lines=139> */
.L_x_16075:
        /* <DEDUP_REMOVED lines=78> */
.L_x_16077:
[----:B------:R-:W-:-:S04]  /*68d0*/  ISETP.NE.U32.AND P3, PT, R40, RZ, PT ;  /* 0x000000ff2800720c */ /* 0x000fc80003f65070 */
[----:B------:R-:W-:-:S13]  /*68e0*/  ISETP.NE.OR.EX P0, PT, R32, RZ, P0, P3 ;  /* 0x000000ff2000720c */ /* 0x000fda0000705730 */
[----:B------:R-:W-:Y:S05]  /*68f0*/  @!P0 BRA `(.L_x_16073) ;  /* 0x0000000000ac8947 */ /* 0x000fea0003800000 */
.L_x_16074:
        /* <DEDUP_REMOVED lines=43> */
.L_x_16073:
        /* <DEDUP_REMOVED lines=48> */
.L_x_16078:
        /* <DEDUP_REMOVED lines=28> */
.L_x_16082:
        /* <DEDUP_REMOVED lines=141> */
.L_x_16081:
        /* <DEDUP_REMOVED lines=80> */
.L_x_16083:
[----:B------:R-:W-:-:S04]  /*7e40*/  ISETP.NE.U32.AND P3, PT, R41, RZ, PT ;  /* 0x000000ff2900720c */ /* 0x000fc80003f65070 */
[----:B------:R-:W-:-:S13]  /*7e50*/  ISETP.NE.OR.EX P0, PT, R40, RZ, P0, P3 ;  /* 0x000000ff2800720c */ /* 0x000fda0000705730 */
[----:B------:R-:W-:Y:S05]  /*7e60*/  @!P0 BRA `(.L_x_16079) ;  /* 0x0000000000b88947 */ /* 0x000fea0003800000 */
.L_x_16080:
        /* <DEDUP_REMOVED lines=46> */
.L_x_16079:
        /* <DEDUP_REMOVED lines=53> */
.L_x_16084:
        /* <DEDUP_REMOVED lines=27> */
.L_x_16088:
        /* <DEDUP_REMOVED lines=139> */
.L_x_16087:
        /* <DEDUP_REMOVED lines=78> */
.L_x_16089:
[----:B------:R-:W-:-:S04]  /*93e0*/  ISETP.NE.U32.AND P3, PT, R40, RZ, PT ;  /* 0x000000ff2800720c */ /* 0x000fc80003f65070 */
[----:B------:R-:W-:-:S13]  /*93f0*/  ISETP.NE.OR.EX P0, PT, R38, RZ, P0, P3 ;  /* 0x000000ff2600720c */ /* 0x000fda0000705730 */
[----:B------:R-:W-:Y:S05]  /*9400*/  @!P0 BRA `(.L_x_16085) ;  /* 0x0000000000ac8947 */ /* 0x000fea0003800000 */
.L_x_16086:
        /* <DEDUP_REMOVED lines=43> */
.L_x_16085:
        /* <DEDUP_REMOVED lines=48> */
.L_x_16090:
        /* <DEDUP_REMOVED lines=27> */
.L_x_16094:
        /* <DEDUP_REMOVED lines=139> */
.L_x_16093:
        /* <DEDUP_REMOVED lines=77> */
.L_x_16095:
[----:B------:R-:W-:-:S04]  /*a8f0*/  ISETP.NE.U32.AND P1, PT, R38, RZ, PT ;  /* 0x000000ff2600720c */ /* 0x000fc80003f25070 */
[----:B------:R-:W-:-:S13]  /*a900*/  ISETP.NE.OR.EX P0, PT, R40, RZ, P0, P1 ;  /* 0x000000ff2800720c */ /* 0x000fda0000705710 */
[----:B------:R-:W-:Y:S05]  /*a910*/  @!P0 BRA `(.L_x_16091) ;  /* 0x0000000000ac8947 */ /* 0x000fea0003800000 */
.L_x_16092:
        /* <DEDUP_REMOVED lines=43> */
.L_x_16091:
        /* <DEDUP_REMOVED lines=48> */
.L_x_16048:
        /* <DEDUP_REMOVED lines=23> */
.L_x_16047:
        /* <DEDUP_REMOVED lines=116> */
.L_x_16102:
        /* <DEDUP_REMOVED lines=140> */
.L_x_16101:
        /* <DEDUP_REMOVED lines=78> */
.L_x_16103:
[----:B------:R-:W-:-:S04]  /*c520*/  ISETP.NE.U32.AND P2, PT, RZ, UR9, PT ;  /* 0x00000009ff007c0c */ /* 0x000fc8000bf45070 */
[----:B------:R-:W-:-:S13]  /*c530*/  ISETP.NE.OR.EX P0, PT, RZ, UR15, P0, P2 ;  /* 0x0000000fff007c0c */ /* 0x000fda0008705720 */
[----:B------:R-:W-:Y:S05]  /*c540*/  @!P0 BRA `(.L_x_16099) ;  /* 0x0000000000ac8947 */ /* 0x000fea0003800000 */
.L_x_16100:
        /* <DEDUP_REMOVED lines=43> */
.L_x_16099:
        /* <DEDUP_REMOVED lines=51> */
.L_x_16098:
[----:B------:R-:W-:Y:S05]  /*cb30*/  BSYNC B0 ;  /* 0x0000000000007941 */ /* 0x000fea0003800000 */
.L_x_16097:
        /* <DEDUP_REMOVED lines=47> */
.L_x_16109:
        /* <DEDUP_REMOVED lines=142> */
.L_x_16108:
        /* <DEDUP_REMOVED lines=80> */
.L_x_16110:
[----:B------:R-:W-:-:S04]  /*dc10*/  ISETP.NE.U32.AND P2, PT, RZ, UR9, PT ;  /* 0x00000009ff007c0c */ /* 0x000fc8000bf45070 */
[----:B------:R-:W-:-:S13]  /*dc20*/  ISETP.NE.OR.EX P0, PT, RZ, UR12, P0, P2 ;  /* 0x0000000cff007c0c */ /* 0x000fda0008705720 */
[----:B------:R-:W-:Y:S05]  /*dc30*/  @!P0 BRA `(.L_x_16106) ;  /* 0x0000000000ac8947 */ /* 0x000fea0003800000 */
.L_x_16107:
        /* <DEDUP_REMOVED lines=43> */
.L_x_16106:
        /* <DEDUP_REMOVED lines=52> */
.L_x_16105:
[----:B------:R-:W-:Y:S05]  /*e230*/  BSYNC B0 ;  /* 0x0000000000007941 */ /* 0x000fea0003800000 */
.L_x_16104:
        /* <DEDUP_REMOVED lines=46> */
.L_x_16116:
        /* <DEDUP_REMOVED lines=141> */
.L_x_16115:
        /* <DEDUP_REMOVED lines=79> */
.L_x_16117:
[----:B------:R-:W-:-:S04]  /*f2e0*/  ISETP.NE.U32.AND P2, PT, RZ, UR9, PT ;  /* 0x00000009ff007c0c */ /* 0x000fc8000bf45070 */
[----:B------:R-:W-:-:S13]  /*f2f0*/  ISETP.NE.OR.EX P0, PT, RZ, UR10, P0, P2 ;  /* 0x0000000aff007c0c */ /* 0x000fda0008705720 */
[----:B------:R-:W-:Y:S05]  /*f300*/  @!P0 BRA `(.L_x_16113) ;  /* 0x0000000000b08947 */ /* 0x000fea0003800000 */
.L_x_16114:
        /* <DEDUP_REMOVED lines=44> */
.L_x_16113:
        /* <DEDUP_REMOVED lines=57> */
.L_x_16112:
[----:B------:R-:W-:Y:S05]  /*f960*/  BSYNC B0 ;  /* 0x0000000000007941 */ /* 0x000fea0003800000 */
.L_x_16111:
        /* <DEDUP_REMOVED lines=43> */
.L_x_16123:
        /* <DEDUP_REMOVED lines=142> */
.L_x_16122:
        /* <DEDUP_REMOVED lines=80> */
.L_x_16124:
[----:B------:R-:W-:-:S04]  /*10a00*/  ISETP.NE.U32.AND P2, PT, RZ, UR12, PT ;  /* 0x0000000cff007c0c */ /* 0x000fc8000bf45070 */
[----:B------:R-:W-:-:S13]  /*10a10*/  ISETP.NE.OR.EX P0, PT, RZ, UR11, P0, P2 ;  /* 0x0000000bff007c0c */ /* 0x000fda0008705720 */
[----:B------:R-:W-:Y:S05]  /*10a20*/  @!P0 BRA `(.L_x_16120) ;  /* 0x0000000000b48947 */ /* 0x000fea0003800000 */
.L_x_16121:
        /* <DEDUP_REMOVED lines=45> */
.L_x_16120:
        /* <DEDUP_REMOVED lines=56> */
.L_x_16119:
[----:B------:R-:W-:Y:S05]  /*11080*/  BSYNC B0 ;  /* 0x0000000000007941 */ /* 0x000fea0003800000 */
.L_x_16118:
        /* <DEDUP_REMOVED lines=44> */
.L_x_16130:
        /* <DEDUP_REMOVED lines=142> */
.L_x_16129:
        /* <DEDUP_REMOVED lines=80> */
.L_x_16131:
[----:B------:R-:W-:-:S04]  /*12130*/  ISETP.NE.U32.AND P2, PT, RZ, UR10, PT ;  /* 0x0000000aff007c0c */ /* 0x000fc8000bf45070 */
[----:B------:R-:W-:-:S13]  /*12140*/  ISETP.NE.OR.EX P0, PT, RZ, UR11, P0, P2 ;  /* 0x0000000bff007c0c */ /* 0x000fda0008705720 */
[----:B------:R-:W-:Y:S05]  /*12150*/  @!P0 BRA `(.L_x_16127) ;  /* 0x0000000000b48947 */ /* 0x000fea0003800000 */
.L_x_16128:
        /* <DEDUP_REMOVED lines=45> */
.L_x_16127:
        /* <DEDUP_REMOVED lines=56> */
.L_x_16126:
[----:B------:R-:W-:Y:S05]  /*127b0*/  BSYNC B0 ;  /* 0x0000000000007941 */ /* 0x000fea0003800000 */
.L_x_16125:
        /* <DEDUP_REMOVED lines=44> */
.L_x_16137:
        /* <DEDUP_REMOVED lines=145> */
.L_x_16136:
        /* <DEDUP_REMOVED lines=78> */
.L_x_16138:
[----:B------:R-:W-:-:S04]  /*13870*/  ISETP.NE.U32.AND P2, PT, RZ, UR10, PT ;  /* 0x0000000aff007c0c */ /* 0x000fc8000bf45070 */
[----:B------:R-:W-:-:S13]  /*13880*/  ISETP.NE.OR.EX P0, PT, RZ, UR11, P0, P2 ;  /* 0x0000000bff007c0c */ /* 0x000fda0008705720 */
[----:B------:R-:W-:Y:S05]  /*13890*/  @!P0 BRA `(.L_x_16134) ;  /* 0x0000000000b08947 */ /* 0x000fea0003800000 */
.L_x_16135:
        /* <DEDUP_REMOVED lines=44> */
.L_x_16134:
        /* <DEDUP_REMOVED lines=55> */
.L_x_16133:
[----:B------:R-:W-:Y:S05]  /*13ed0*/  BSYNC B0 ;  /* 0x0000000000007941 */ /* 0x000fea0003800000 */
.L_x_16132:
        /* <DEDUP_REMOVED lines=44> */
.L_x_16144:
        /* <DEDUP_REMOVED lines=140> */
.L_x_16143:
        /* <DEDUP_REMOVED lines=78> */
.L_x_16145:
[----:B------:R-:W-:-:S04]  /*14f40*/  ISETP.NE.U32.AND P2, PT, RZ, UR13, PT ;  /* 0x0000000dff007c0c */ /* 0x000fc8000bf45070 */
[----:B------:R-:W-:-:S13]  /*14f50*/  ISETP.NE.OR.EX P0, PT, RZ, UR14, P0, P2 ;  /* 0x0000000eff007c0c */ /* 0x000fda0008705720 */
[----:B------:R-:W-:Y:S05]  /*14f60*/  @!P0 BRA `(.L_x_16141) ;  /* 0x0000000000ac8947 */ /* 0x000fea0003800000 */
.L_x_16142:
        /* <DEDUP_REMOVED lines=43> */
.L_x_16141:
        /* <DEDUP_REMOVED lines=54> */
.L_x_16140:
[----:B------:R-:W-:Y:S05]  /*15580*/  BSYNC B0 ;  /* 0x0000000000007941 */ /* 0x000fea0003800000 */
.L_x_16139:
        /* <DEDUP_REMOVED lines=42> */
.L_x_16150:
        /* <DEDUP_REMOVED lines=141> */
.L_x_16149:
        /* <DEDUP_REMOVED lines=78> */
.L_x_16151:
[----:B------:R-:W-:-:S04]  /*165e0*/  ISETP.NE.U32.AND P2, PT, RZ, UR14, PT ;  /* 0x0000000eff007c0c */ /* 0x000fc8000bf45070 */
[----:B------:R-:W-:-:S13]  /*165f0*/  ISETP.NE.OR.EX P0, PT, RZ, UR15, P0, P2 ;  /* 0x0000000fff007c0c */ /* 0x000fda0008705720 */
[----:B------:R-:W-:Y:S05]  /*16600*/  @!P0 BRA `(.L_x_16147) ;  /* 0x0000000000ac8947 */ /* 0x000fea0003800000 */
.L_x_16148:
        /* <DEDUP_REMOVED lines=43> */
.L_x_16147:
        /* <DEDUP_REMOVED lines=55> */
.L_x_16146:
[----:B------:R-:W-:Y:S05]  /*16c30*/  BSYNC B0 ;  /* 0x0000000000007941 */ /* 0x000fea0003800000 */
.L_x_16096:
        /* <DEDUP_REMOVED lines=24> */
.L_x_16154:
[----:B------:R-:W-:-:S13]  /*16dc0*/  ISETP.GE.AND P0, PT, R0, UR4, PT ;  /* 0x0000000400007c0c */ /* 0x000fda000bf06270 */
[----:B------:R-:W-:Y:S05]  /*16dd0*/  @P0 BRA `(.L_x_16156) ;  /* 0x0000000000300947 */ /* 0x000fea0003800000 */
[----:B01----:R-:W0:Y:S01]  /*16de0*/  LDC.64 R2, c[0x0][0x248] ;  /* 0x00009200ff027b82 */ /* 0x003e220000000a00 */
[C---:B------:R-:W-:Y:S01]  /*16df0*/  VIADD R5, R0.reuse, UR8 ;  /* 0x0000000800057c36 */ /* 0x040fe20008000000 */
[----:B------:R-:W-:-:S03]  /*16e00*/  IADD3 R0, R0, 0x80, RZ ;  /* 0x0000008000007810 */ /* 0x000fc60007ffe0ff */
[----:B0-----:R-:W-:-:S05]  /*16e10*/  IMAD.WIDE.U32 R2, R5, 0x8, R2 ;  /* 0x0000000805027825 */ /* 0x001fca00078e0002 */
[----:B------:R1:W-:Y:S02]  /*16e20*/  STG.E.64 desc[UR6][R2.64], R8 ;  /* 0x0000000802007986 */ /* 0x0003e4000c101b06 */
.L_x_16155:
[----:B------:R-:W-:-:S13]  /*16e30*/  ISETP.GE.AND P0, PT, R0, UR4, PT ;  /* 0x0000000400007c0c */ /* 0x000fda000bf06270 */
[----:B------:R-:W-:Y:S05]  /*16e40*/  @P0 BRA `(.L_x_16157) ;  /* 0x0000000000340947 */ /* 0x000fea0003800000 */
[----:B01----:R-:W0:Y:S01]  /*16e50*/  LDC.64 R2, c[0x0][0x248] ;  /* 0x00009200ff027b82 */ /* 0x003e220000000a00 */
[C---:B------:R-:W-:Y:S01]  /*16e60*/  IADD3 R5, R0.reuse, UR8, RZ ;  /* 0x0000000800057c10 */ /* 0x040fe2000fffe0ff */
[----:B------:R-:W-:-:S04]  /*16e70*/  VIADD R0, R0, 0x80 ;  /* 0x0000008000007836 */ /* 0x000fc80000000000 */
[----:B0-----:R-:W-:-:S05]  /*16e80*/  IMAD.WIDE.U32 R2, R5, 0x8, R2 ;  /* 0x0000000805027825 */ /* 0x001fca00078e0002 */
[----:B------:R2:W-:Y:S02]  /*16e90*/  STG.E.64 desc[UR6][R2.64], R10 ;  /* 0x0000000a02007986 */ /* 0x0005e4000c101b06 */
.L_x_16156:
        /* <DEDUP_REMOVED lines=8> */
.L_x_16157:
[----:B------:R-:W-:Y:S05]  /*16f20*/  BSYNC B1 ;  /* 0x0000000000017941 */ /* 0x000fea0003800000 */
.L_x_16153:
[----:B------:R-:W-:-:S13]  /*16f30*/  ISETP.GE.AND P0, PT, R0, UR4, PT ;  /* 0x0000000400007c0c */ /* 0x000fda000bf06270 */
[----:B012---:R-:W0:Y:S01]  /*16f40*/  @!P0 LDC.64 R2, c[0x0][0x248] ;  /* 0x00009200ff028b82 */ /* 0x007e220000000a00 */
[C---:B------:R-:W-:Y:S01]  /*16f50*/  @!P0 VIADD R5, R0.reuse, UR8 ;  /* 0x0000000800058c36 */ /* 0x040fe20008000000 */
[----:B------:R-:W-:-:S03]  /*16f60*/  @!P0 IADD3 R0, R0, 0x80, RZ ;  /* 0x0000008000008810 */ /* 0x000fc60007ffe0ff */
[----:B0-----:R-:W-:-:S05]  /*16f70*/  @!P0 IMAD.WIDE.U32 R2, R5, 0x8, R2 ;  /* 0x0000000805028825 */ /* 0x001fca00078e0002 */
[----:B------:R3:W-:Y:S02]  /*16f80*/  @!P0 STG.E.64 desc[UR6][R2.64], R40 ;  /* 0x0000002802008986 */ /* 0x0007e4000c101b06 */
.L_x_16158:
[----:B------:R-:W-:Y:S05]  /*16f90*/  BSYNC B0 ;  /* 0x0000000000007941 */ /* 0x000fea0003800000 */
.L_x_16152:
        /* <DEDUP_REMOVED lines=8> */
.L_x_16159:
        /* <DEDUP_REMOVED lines=14> */
.L_x_18632:


//--------------------- .text._ZN2at6native29vectorized_elementwise_kernelILi8EZZNS0_73_GLOBAL__N__c8866d80_35_SparseBinaryOpIntersectionKernel_cu_f5210f67_363642_sparse_binary_op_intersection_kernel_implINS2_18CUDAKernelLauncherENS2_36CUDAValueSelectionIntersectionKernelINS2_5MulOpEEElLl0EEEvRNS_6TensorERKS8_SB_RKSt6vectorIlSaIlEERKSt8optionalIS8_ESK_bbENKUlvE1_clEvEUllE_St5arrayIPcLm2EEEEviT0_T1_ --------------------------
	.section	.text._ZN2at6native29vectorized_elementwise_kernelILi8EZZNS0_73_GLOBAL__N__c8866d80_35_SparseBinaryOpIntersectionKernel_cu_f5210f67_363642_sparse_binary_op_intersection_kernel_implINS2_18CUDAKernelLauncherENS2_36CUDAValueSelectionIntersectionKernelINS2_5MulOpEEElLl0EEEvRNS_6TensorERKS8_SB_RKSt6vectorIlSaIlEERKSt8optionalIS8_ESK_bbENKUlvE1_clEvEUllE_St5arrayIPcLm2EEEEviT0_T1_,"ax",@progbits
	.align	128
        .global         _ZN2at6native29vectorized_elementwise_kernelILi8EZZNS0_73_GLOBAL__N__c8866d80_35_SparseBinaryOpIntersectionKernel_cu_f5210f67_363642_sparse_binary_op_intersection_kernel_implINS2_18CUDAKernelLauncherENS2_36CUDAValueSelectionIntersectionKernelINS2_5MulOpEEElLl0EEEvRNS_6TensorERKS8_SB_RKSt6vectorIlSaIlEERKSt8optionalIS8_ESK_bbENKUlvE1_clEvEUllE_St5arrayIPcLm2EEEEviT0_T1_
        .type           _ZN2at6native29vectorized_elementwise_kernelILi8EZZNS0_73_GLOBAL__N__c8866d80_35_SparseBinaryOpIntersectionKernel_cu_f5210f67_363642_sparse_binary_op_intersection_kernel_implINS2_18CUDAKernelLauncherENS2_36CUDAValueSelectionIntersectionKernelINS2_5MulOpEEElLl0EEEvRNS_6TensorERKS8_SB_RKSt6vectorIlSaIlEERKSt8optionalIS8_ESK_bbENKUlvE1_clEvEUllE_St5arrayIPcLm2EEEEviT0_T1_,@function
        .size           _ZN2at6native29vectorized_elementwise_kernelILi8EZZNS0_73_GLOBAL__N__c8866d80_35_SparseBinaryOpIntersectionKernel_cu_f5210f67_363642_sparse_binary_op_intersection_kernel_implINS2_18CUDAKernelLauncherENS2_36CUDAValueSelectionIntersectionKernelINS2_5MulOpEEElLl0EEEvRNS_6TensorERKS8_SB_RKSt6vectorIlSaIlEERKSt8optionalIS8_ESK_bbENKUlvE1_clEvEUllE_St5arrayIPcLm2EEEEviT0_T1_,(.L_x_18633 - _ZN2at6native29vectorized_elementwise_kernelILi8EZZNS0_73_GLOBAL__N__c8866d80_35_SparseBinaryOpIntersectionKernel_cu_f5210f67_363642_sparse_binary_op_intersection_kernel_implINS2_18CUDAKernelLauncherENS2_36CUDAValueSelectionIntersectionKernelINS2_5MulOpEEElLl0EEEvRNS_6TensorERKS8_SB_RKSt6vectorIlSaIlEERKSt8optionalIS8_ESK_bbENKUlvE1_clEvEUllE_St5arrayIPcLm2EEEEviT0_T1_)
        .other          _ZN2at6native29vectorized_elementwise_kernelILi8EZZNS0_73_GLOBAL__N__c8866d80_35_SparseBinaryOpIntersectionKernel_cu_f5210f67_363642_sparse_binary_op_intersection_kernel_implINS2_18CUDAKernelLauncherENS2_36CUDAValueSelectionIntersectionKernelINS2_5MulOpEEElLl0EEEvRNS_6TensorERKS8_SB_RKSt6vectorIlSaIlEERKSt8optionalIS8_ESK_bbENKUlvE1_clEvEUllE_St5arrayIPcLm2EEEEviT0_T1_,@"STO_CUDA_ENTRY STV_DEFAULT"
_ZN2at6native29vectorized_elementwise_kernelILi8EZZNS0_73_GLOBAL__N__c8866d80_35_SparseBinaryOpIntersectionKernel_cu_f5210f67_363642_sparse_binary_op_intersection_kernel_implINS2_18CUDAKernelLauncherENS2_36CUDAValueSelectionIntersectionKernelINS2_5MulOpEEElLl0EEEvRNS_6TensorERKS8_SB_RKSt6vectorIlSaIlEERKSt8optionalIS8_ESK_bbENKUlvE1_clEvEUllE_St5arrayIPcLm2EEEEviT0_T1_:
.text._ZN2at6native29vectorized_elementwise_kernelILi8EZZNS0_73_GLOBAL__N__c8866d80_35_SparseBinaryOpIntersectionKernel_cu_f5210f67_363642_sparse_binary_op_intersection_kernel_implINS2_18CUDAKernelLauncherENS2_36CUDAValueSelectionIntersectionKernelINS2_5MulOpEEElLl0EEEvRNS_6TensorERKS8_SB_RKSt6vectorIlSaIlEERKSt8optionalIS8_ESK_bbENKUlvE1_clEvEUllE_St5arrayIPcLm2EEEEviT0_T1_:
        /* <DEDUP_REMOVED lines=71> */
.L_x_16165:
        /* <DEDUP_REMOVED lines=144> */
.L_x_16164:
        /* <DEDUP_REMOVED lines=80> */
.L_x_16166:
[----:B------:R-:W-:-:S04]  /*1270*/  ISETP.NE.U32.AND P2, PT, R3, RZ, PT ;  /* 0x000000ff0300720c */ /* 0x000fc80003f45070 */
[----:B------:R-:W-:-:S13]  /*1280*/  ISETP.NE.OR.EX P0, PT, R2, RZ, P0, P2 ;  /* 0x000000ff0200720c */ /* 0x000fda0000705720 */
[----:B------:R-:W-:Y:S05]  /*1290*/  @!P0 BRA `(.L_x_16162) ;  /* 0x0000000000c08947 */ /* 0x000fea0003800000 */
.L_x_16163:
        /* <DEDUP_REMOVED lines=48> */
.L_x_16162:
        /* <DEDUP_REMOVED lines=59> */
.L_x_16167:
        /* <DEDUP_REMOVED lines=27> */
.L_x_16171:
        /* <DEDUP_REMOVED lines=139> */
.L_x_16170:
        /* <DEDUP_REMOVED lines=78> */
.L_x_16172:
[----:B------:R-:W-:-:S04]  /*2890*/  ISETP.NE.U32.AND P3, PT, R3, RZ, PT ;  /* 0x000000ff0300720c */ /* 0x000fc80003f65070 */
[----:B------:R-:W-:-:S13]  /*28a0*/  ISETP.NE.OR.EX P0, PT, R2, RZ, P0, P3 ;  /* 0x000000ff0200720c */ /* 0x000fda0000705730 */
[----:B------:R-:W-:Y:S05]  /*28b0*/  @!P0 BRA `(.L_x_16168) ;  /* 0x0000000000ac8947 */ /* 0x000fea0003800000 */
.L_x_16169:
        /* <DEDUP_REMOVED lines=43> */
.L_x_16168:
        /* <DEDUP_REMOVED lines=49> */
.L_x_16173:
        /* <DEDUP_REMOVED lines=27> */
.L_x_16177:
        /* <DEDUP_REMOVED lines=139> */
.L_x_16176:
        /* <DEDUP_REMOVED lines=78> */
.L_x_16178:
[----:B------:R-:W-:-:S04]  /*3dc0*/  ISETP.NE.U32.AND P3, PT, R40, RZ, PT ;  /* 0x000000ff2800720c */ /* 0x000fc80003f65070 */
[----:B------:R-:W-:-:S13]  /*3dd0*/  ISETP.NE.OR.EX P0, PT, R20, RZ, P0, P3 ;  /* 0x000000ff1400720c */ /* 0x000fda0000705730 */
[----:B------:R-:W-:Y:S05]  /*3de0*/  @!P0 BRA `(.L_x_16174) ;  /* 0x0000000000ac8947 */ /* 0x000fea0003800000 */
.L_x_16175:
        /* <DEDUP_REMOVED lines=43> */
.L_x_16174:
        /* <DEDUP_REMOVED lines=48> */
.L_x_16179:
        /* <DEDUP_REMOVED lines=28> */
.L_x_16183:
        /* <DEDUP_REMOVED lines=141> */
.L_x_16182:
        /* <DEDUP_REMOVED lines=80> */
.L_x_16184:
[----:B------:R-:W-:-:S04]  /*5330*/  ISETP.NE.U32.AND P3, PT, R41, RZ, PT ;  /* 0x000000ff2900720c */ /* 0x000fc80003f65070 */
[----:B------:R-:W-:-:S13]  /*5340*/  ISETP.NE.OR.EX P0, PT, R40, RZ, P0, P3 ;  /* 0x000000ff2800720c */ /* 0x000fda0000705730 */
[----:B------:R-:W-:Y:S05]  /*5350*/  @!P0 BRA `(.L_x_16180) ;  /* 0x0000000000b88947 */ /* 0x000fea0003800000 */
.L_x_16181:
        /* <DEDUP_REMOVED lines=46> */
.L_x_16180:
        /* <DEDUP_REMOVED lines=53> */
.L_x_16185:
        /* <DEDUP_REMOVED lines=27> */
.L_x_16189:
        /* <DEDUP_REMOVED lines=139> */
.L_x_16188:
        /* <DEDUP_REMOVED lines=78> */
.L_x_16190:
[----:B------:R-:W-:-:S04]  /*68d0*/  ISETP.NE.U32.AND P3, PT, R40, RZ, PT ;  /* 0x000000ff2800720c */ /* 0x000fc80003f65070 */
[----:B------:R-:W-:-:S13]  /*68e0*/  ISETP.NE.OR.EX P0, PT, R32, RZ, P0, P3 ;  /* 0x000000ff2000720c */ /* 0x000fda0000705730 */
[----:B------:R-:W-:Y:S05]  /*68f0*/  @!P0 BRA `(.L_x_16186) ;  /* 0x0000000000ac8947 */ /* 0x000fea0003800000 */
.L_x_16187:
        /* <DEDUP_REMOVED lines=43> */
.L_x_16186:
        /* <DEDUP_REMOVED lines=48> */
.L_x_16191:
        /* <DEDUP_REMOVED lines=28> */
.L_x_16195:
        /* <DEDUP_REMOVED lines=141> */
.L_x_16194:
        /* <DEDUP_REMOVED lines=80> */
.L_x_16196:
[----:B------:R-:W-:-:S04]  /*7e40*/  ISETP.NE.U32.AND P3, PT, R41, RZ, PT ;  /* 0x000000ff2900720c */ /* 0x000fc80003f65070 */
[----:B------:R-:W-:-:S13]  /*7e50*/  ISETP.NE.OR.EX P0, PT, R40, RZ, P0, P3 ;  /* 0x000000ff2800720c */ /* 0x000fda0000705730 */
[----:B------:R-:W-:Y:S05]  /*7e60*/  @!P0 BRA `(.L_x_16192) ;  /* 0x0000000000b88947 */ /* 0x000fea0003800000 */
.L_x_16193:
        /* <DEDUP_REMOVED lines=46> */
.L_x_16192:
        /* <DEDUP_REMOVED lines=53> */
.L_x_16197:
        /* <DEDUP_REMOVED lines=27> */
.L_x_16201:
        /* <DEDUP_REMOVED lines=139> */
.L_x_16200:
        /* <DEDUP_REMOVED lines=78> */
.L_x_16202:
[----:B------:R-:W-:-:S04]  /*93e0*/  ISETP.NE.U32.AND P3, PT, R40, RZ, PT ;  /* 0x000000ff2800720c */ /* 0x000fc80003f65070 */
[----:B------:R-:W-:-:S13]  /*93f0*/  ISETP.NE.OR.EX P0, PT, R38, RZ, P0, P3 ;  /* 0x000000ff2600720c */ /* 0x000fda0000705730 */
[----:B------:R-:W-:Y:S05]  /*9400*/  @!P0 BRA `(.L_x_16198) ;  /* 0x0000000000ac8947 */ /* 0x000fea0003800000 */
.L_x_16199:
        /* <DEDUP_REMOVED lines=43> */
.L_x_16198:
        /* <DEDUP_REMOVED lines=48> */
.L_x_16203:
        /* <DEDUP_REMOVED lines=27> */
.L_x_16207:
        /* <DEDUP_REMOVED lines=139> */
.L_x_16206:
        /* <DEDUP_REMOVED lines=77> */
.L_x_16208:
[----:B------:R-:W-:-:S04]  /*a8f0*/  ISETP.NE.U32.AND P1, PT, R38, RZ, PT ;  /* 0x000000ff2600720c */ /* 0x000fc80003f25070 */
[----:B------:R-:W-:-:S13]  /*a900*/  ISETP.NE.OR.EX P0, PT, R40, RZ, P0, P1 ;  /* 0x000000ff2800720c */ /* 0x000fda0000705710 */
[----:B------:R-:W-:Y:S05]  /*a910*/  @!P0 BRA `(.L_x_16204) ;  /* 0x0000000000ac8947 */ /* 0x000fea0003800000 */
.L_x_16205:
        /* <DEDUP_REMOVED lines=43> */
.L_x_16204:
        /* <DEDUP_REMOVED lines=48> */
.L_x_16161:
        /* <DEDUP_REMOVED lines=23> */
.L_x_16160:
        /* <DEDUP_REMOVED lines=116> */
.L_x_16215:
        /* <DEDUP_REMOVED lines=140> */
.L_x_16214:
        /* <DEDUP_REMOVED lines=78> */
.L_x_16216:
[----:B------:R-:W-:-:S04]  /*c520*/  ISETP.NE.U32.AND P2, PT, RZ, UR9, PT ;  /* 0x00000009ff007c0c */ /* 0x000fc8000bf45070 */
[----:B------:R-:W-:-:S13]  /*c530*/  ISETP.NE.OR.EX P0, PT, RZ, UR15, P0, P2 ;  /* 0x0000000fff007c0c */ /* 0x000fda0008705720 */
[----:B------:R-:W-:Y:S05]  /*c540*/  @!P0 BRA `(.L_x_16212) ;  /* 0x0000000000ac8947 */ /* 0x000fea0003800000 */
.L_x_16213:
        /* <DEDUP_REMOVED lines=43> */
.L_x_16212:
        /* <DEDUP_REMOVED lines=51> */
.L_x_16211:
[----:B------:R-:W-:Y:S05]  /*cb30*/  BSYNC B0 ;  /* 0x0000000000007941 */ /* 0x000fea0003800000 */
.L_x_16210:
        /* <DEDUP_REMOVED lines=47> */
.L_x_16222:
        /* <DEDUP_REMOVED lines=142> */
.L_x_16221:
        /* <DEDUP_REMOVED lines=80> */
.L_x_16223:
[----:B------:R-:W-:-:S04]  /*dc10*/  ISETP.NE.U32.AND P2, PT, RZ, UR9, PT ;  /* 0x00000009ff007c0c */ /* 0x000fc8000bf45070 */
[----:B------:R-:W-:-:S13]  /*dc20*/  ISETP.NE.OR.EX P0, PT, RZ, UR12, P0, P2 ;  /* 0x0000000cff007c0c */ /* 0x000fda0008705720 */
[----:B------:R-:W-:Y:S05]  /*dc30*/  @!P0 BRA `(.L_x_16219) ;  /* 0x0000000000ac8947 */ /* 0x000fea0003800000 */
.L_x_16220:
        /* <DEDUP_REMOVED lines=43> */
.L_x_16219:
        /* <DEDUP_REMOVED lines=52> */
.L_x_16218:
[----:B------:R-:W-:Y:S05]  /*e230*/  BSYNC B0 ;  /* 0x0000000000007941 */ /* 0x000fea0003800000 */
.L_x_16217:
        /* <DEDUP_REMOVED lines=46> */
.L_x_16229:
        /* <DEDUP_REMOVED lines=141> */
.L_x_16228:
        /* <DEDUP_REMOVED lines=79> */
.L_x_16230:
[----:B------:R-:W-:-:S04]  /*f2e0*/  ISETP.NE.U32.AND P2, PT, RZ, UR9, PT ;  /* 0x00000009ff007c0c */ /* 0x000fc8000bf45070 */
[----:B------:R-:W-:-:S13]  /*f2f0*/  ISETP.NE.OR.EX P0, PT, RZ, UR10, P0, P2 ;  /* 0x0000000aff007c0c */ /* 0x000fda0008705720 */
[----:B------:R-:W-:Y:S05]  /*f300*/  @!P0 BRA `(.L_x_16226) ;  /* 0x0000000000b08947 */ /* 0x000fea0003800000 */
.L_x_16227:
        /* <DEDUP_REMOVED lines=44> */
.L_x_16226:
        /* <DEDUP_REMOVED lines=57> */
.L_x_16225:
[----:B------:R-:W-:Y:S05]  /*f960*/  BSYNC B0 ;  /* 0x0000000000007941 */ /* 0x000fea0003800000 */
.L_x_16224:
        /* <DEDUP_REMOVED lines=43> */
.L_x_16236:
        /* <DEDUP_REMOVED lines=142> */
.L_x_16235:
        /* <DEDUP_REMOVED lines=80> */
.L_x_16237:
[----:B------:R-:W-:-:S04]  /*10a00*/  ISETP.NE.U32.AND P2, PT, RZ, UR12, PT ;  /* 0x0000000cff007c0c */ /* 0x000fc8000bf45070 */
[----:B------:R-:W-:-:S13]  /*10a10*/  ISETP.NE.OR.EX P0, PT, RZ, UR11, P0, P2 ;  /* 0x0000000bff007c0c */ /* 0x000fda0008705720 */
[----:B------:R-:W-:Y:S05]  /*10a20*/  @!P0 BRA `(.L_x_16233) ;  /* 0x0000000000b48947 */ /* 0x000fea0003800000 */
.L_x_16234:
        /* <DEDUP_REMOVED lines=45> */
.L_x_16233:
        /* <DEDUP_REMOVED lines=56> */
.L_x_16232:
[----:B------:R-:W-:Y:S05]  /*11080*/  BSYNC B0 ;  /* 0x0000000000007941 */ /* 0x000fea0003800000 */
.L_x_16231:
        /* <DEDUP_REMOVED lines=44> */
.L_x_16243:
        /* <DEDUP_REMOVED lines=142> */
.L_x_16242:
        /* <DEDUP_REMOVED lines=80> */
.L_x_16244:
[----:B------:R-:W-:-:S04]  /*12130*/  ISETP.NE.U32.AND P2, PT, RZ, UR10, PT ;  /* 0x0000000aff007c0c */ /* 0x000fc8000bf45070 */
[----:B------:R-:W-:-:S13]  /*12140*/  ISETP.NE.OR.EX P0, PT, RZ, UR11, P0, P2 ;  /* 0x0000000bff007c0c */ /* 0x000fda0008705720 */
[----:B------:R-:W-:Y:S05]  /*12150*/  @!P0 BRA `(.L_x_16240) ;  /* 0x0000000000b48947 */ /* 0x000fea0003800000 */
.L_x_16241:
        /* <DEDUP_REMOVED lines=45> */
.L_x_16240:
        /* <DEDUP_REMOVED lines=56> */
.L_x_16239:
[----:B------:R-:W-:Y:S05]  /*127b0*/  BSYNC B0 ;  /* 0x0000000000007941 */ /* 0x000fea0003800000 */
.L_x_16238:
        /* <DEDUP_REMOVED lines=44> */
.L_x_16250:
        /* <DEDUP_REMOVED lines=145> */
.L_x_16249:
        /* <DEDUP_REMOVED lines=78> */
.L_x_16251:
[----:B------:R-:W-:-:S04]  /*13870*/  ISETP.NE.U32.AND P2, PT, RZ, UR10, PT ;  /* 0x0000000aff007c0c */ /* 0x000fc8000bf45070 */
[----:B------:R-:W-:-:S13]  /*13880*/  ISETP.NE.OR.EX P0, PT, RZ, UR11, P0, P2 ;  /* 0x0000000bff007c0c */ /* 0x000fda0008705720 */
[----:B------:R-:W-:Y:S05]  /*13890*/  @!P0 BRA `(.L_x_16247) ;  /* 0x0000000000b08947 */ /* 0x000fea0003800000 */
.L_x_16248:
        /* <DEDUP_REMOVED lines=44> */
.L_x_16247:
        /* <DEDUP_REMOVED lines=55> */
.L_x_16246:
[----:B------:R-:W-:Y:S05]  /*13ed0*/  BSYNC B0 ;  /* 0x0000000000007941 */ /* 0x000fea0003800000 */
.L_x_16245:
        /* <DEDUP_REMOVED lines=44> */
.L_x_16257:
        /* <DEDUP_REMOVED lines=140> */
.L_x_16256:
        /* <DEDUP_REMOVED lines=78> */
.L_x_16258:
[----:B------:R-:W-:-:S04]  /*14f40*/  ISETP.NE.U32.AND P2, PT, RZ, UR13, PT ;  /* 0x0000000dff007c0c */ /* 0x000fc8000bf45070 */
[----:B------:R-:W-:-:S13]  /*14f50*/  ISETP.NE.OR.EX P0, PT, RZ, UR14, P0, P2 ;  /* 0x0000000eff007c0c */ /* 0x000fda0008705720 */
[----:B------:R-:W-:Y:S05]  /*14f60*/  @!P0 BRA `(.L_x_16254) ;  /* 0x0000000000ac8947 */ /* 0x000fea0003800000 */
.L_x_16255:
        /* <DEDUP_REMOVED lines=43> */
.L_x_16254:
        /* <DEDUP_REMOVED lines=54> */
.L_x_16253:
[----:B------:R-:W-:Y:S05]  /*15580*/  BSYNC B0 ;  /* 0x0000000000007941 */ /* 0x000fea0003800000 */
.L_x_16252:
        /* <DEDUP_REMOVED lines=42> */
.L_x_16263:
        /* <DEDUP_REMOVED lines=141> */
.L_x_16262:
        /* <DEDUP_REMOVED lines=78> */
.L_x_16264:
[----:B------:R-:W-:-:S04]  /*165e0*/  ISETP.NE.U32.AND P2, PT, RZ, UR14, PT ;  /* 0x0000000eff007c0c */ /* 0x000fc8000bf45070 */
[----:B------:R-:W-:-:S13]  /*165f0*/  ISETP.NE.OR.EX P0, PT, RZ, UR15, P0, P2 ;  /* 0x0000000fff007c0c */ /* 0x000fda0008705720 */
[----:B------:R-:W-:Y:S05]  /*16600*/  @!P0 BRA `(.L_x_16260) ;  /* 0x0000000000ac8947 */ /* 0x000fea0003800000 */
.L_x_16261:
        /* <DEDUP_REMOVED lines=43> */
.L_x_16260:
        /* <DEDUP_REMOVED lines=55> */
.L_x_16259:
[----:B------:R-:W-:Y:S05]  /*16c30*/  BSYNC B0 ;  /* 0x0000000000007941 */ /* 0x000fea0003800000 */
.L_x_16209:
        /* <DEDUP_REMOVED lines=24> */
.L_x_16267:
[----:B------:R-:W-:-:S13]  /*16dc0*/  ISETP.GE.AND P0, PT, R0, UR4, PT ;  /* 0x0000000400007c0c */ /* 0x000fda000bf06270 */
[----:B------:R-:W-:Y:S05]  /*16dd0*/  @P0 BRA `(.L_x_16269) ;  /* 0x0000000000300947 */ /* 0x000fea0003800000 */
[----:B01----:R-:W0:Y:S01]  /*16de0*/  LDC.64 R2, c[0x0][0x248] ;  /* 0x00009200ff027b82 */ /* 0x003e220000000a00 */
[C---:B------:R-:W-:Y:S01]  /*16df0*/  VIADD R5, R0.reuse, UR8 ;  /* 0x0000000800057c36 */ /* 0x040fe20008000000 */
[----:B------:R-:W-:-:S03]  /*16e00*/  IADD3 R0, R0, 0x80, RZ ;  /* 0x0000008000007810 */ /* 0x000fc60007ffe0ff */
[----:B0-----:R-:W-:-:S05]  /*16e10*/  IMAD.WIDE.U32 R2, R5, 0x8, R2 ;  /* 0x0000000805027825 */ /* 0x001fca00078e0002 */
[----:B------:R1:W-:Y:S02]  /*16e20*/  STG.E.64 desc[UR6][R2.64], R8 ;  /* 0x0000000802007986 */ /* 0x0003e4000c101b06 */
.L_x_16268:
[----:B------:R-:W-:-:S13]  /*16e30*/  ISETP.GE.AND P0, PT, R0, UR4, PT ;  /* 0x0000000400007c0c */ /* 0x000fda000bf06270 */
[----:B------:R-:W-:Y:S05]  /*16e40*/  @P0 BRA `(.L_x_16270) ;  /* 0x0000000000340947 */ /* 0x000fea0003800000 */
[----:B01----:R-:W0:Y:S01]  /*16e50*/  LDC.64 R2, c[0x0][0x248] ;  /* 0x00009200ff027b82 */ /* 0x003e220000000a00 */
[C---:B------:R-:W-:Y:S01]  /*16e60*/  IADD3 R5, R0.reuse, UR8, RZ ;  /* 0x0000000800057c10 */ /* 0x040fe2000fffe0ff */
[----:B------:R-:W-:-:S04]  /*16e70*/  VIADD R0, R0, 0x80 ;  /* 0x0000008000007836 */ /* 0x000fc80000000000 */
[----:B0-----:R-:W-:-:S05]  /*16e80*/  IMAD.WIDE.U32 R2, R5, 0x8, R2 ;  /* 0x0000000805027825 */ /* 0x001fca00078e0002 */
[----:B------:R2:W-:Y:S02]  /*16e90*/  STG.E.64 desc[UR6][R2.64], R10 ;  /* 0x0000000a02007986 */ /* 0x0005e4000c101b06 */
.L_x_16269:
        /* <DEDUP_REMOVED lines=8> */
.L_x_16270:
[----:B------:R-:W-:Y:S05]  /*16f20*/  BSYNC B1 ;  /* 0x0000000000017941 */ /* 0x000fea0003800000 */
.L_x_16266:
[----:B------:R-:W-:-:S13]  /*16f30*/  ISETP.GE.AND P0, PT, R0, UR4, PT ;  /* 0x0000000400007c0c */ /* 0x000fda000bf06270 */
[----:B012---:R-:W0:Y:S01]  /*16f40*/  @!P0 LDC.64 R2, c[0x0][0x248] ;  /* 0x00009200ff028b82 */ /* 0x007e220000000a00 */
[C---:B------:R-:W-:Y:S01]  /*16f50*/  @!P0 VIADD R5, R0.reuse, UR8 ;  /* 0x0000000800058c36 */ /* 0x040fe20008000000 */
[----:B------:R-:W-:-:S03]  /*16f60*/  @!P0 IADD3 R0, R0, 0x80, RZ ;  /* 0x0000008000008810 */ /* 0x000fc60007ffe0ff */
[----:B0-----:R-:W-:-:S05]  /*16f70*/  @!P0 IMAD.WIDE.U32 R2, R5, 0x8, R2 ;  /* 0x0000000805028825 */ /* 0x001fca00078e0002 */
[----:B------:R3:W-:Y:S02]  /*16f80*/  @!P0 STG.E.64 desc[UR6][R2.64], R40 ;  /* 0x0000002802008986 */ /* 0x0007e4000c101b06 */
.L_x_16271:
[----:B------:R-:W-:Y:S05]  /*16f90*/  BSYNC B0 ;  /* 0x0000000000007941 */ /* 0x000fea0003800000 */
.L_x_16265:
        /* <DEDUP_REMOVED lines=8> */
.L_x_16272:
        /* <DEDUP_REMOVED lines=14> */
.L_x_18633:


//--------------------- .text._ZN2at6native18elementwise_kernelILi128ELi4EZNS0_15gpu_kernel_implIZZNS0_73_GLOBAL__N__c8866d80_35_SparseBinaryOpIntersectionKernel_cu_f5210f67_363642_sparse_binary_op_intersection_kernel_implINS3_18CUDAKernelLauncherENS3_36CUDAValueSelectionIntersectionKernelINS3_5MulOpEEElLl8EEEvRNS_6TensorERKS9_SC_RKSt6vectorIlSaIlEERKSt8optionalIS9_ESL_bbENKUlvE3_clEvEUllE_EEvRNS_18TensorIteratorBaseERKT_EUliE_EEviT1_ --------------------------
	.section	.text._ZN2at6native18elementwise_kernelILi128ELi4EZNS0_15gpu_kernel_implIZZNS0_73_GLOBAL__N__c8866d80_35_SparseBinaryOpIntersectionKernel_cu_f5210f67_363642_sparse_binary_op_intersection_kernel_implINS3_18CUDAKernelLauncherENS3_36CUDAValueSelectionIntersectionKernelINS3_5MulOpEEElLl8EEEvRNS_6TensorERKS9_SC_RKSt6vectorIlSaIlEERKSt8optionalIS9_ESL_bbENKUlvE3_clEvEUllE_EEvRNS_18TensorIteratorBaseERKT_EUliE_EEviT1_,"ax",@progbits
	.align	128
        .global         _ZN2at6native18elementwise_kernelILi128ELi4EZNS0_15gpu_kernel_implIZZNS0_73_GLOBAL__N__c8866d80_35_SparseBinaryOpIntersectionKernel_cu_f5210f67_363642_sparse_binary_op_intersection_kernel_implINS3_18CUDAKernelLauncherENS3_36CUDAValueSelectionIntersectionKernelINS3_5MulOpEEElLl8EEEvRNS_6TensorERKS9_SC_RKSt6vectorIlSaIlEERKSt8optionalIS9_ESL_bbENKUlvE3_clEvEUllE_EEvRNS_18TensorIteratorBaseERKT_EUliE_EEviT1_
        .type           _ZN2at6native18elementwise_kernelILi128ELi4EZNS0_15gpu_kernel_implIZZNS0_73_GLOBAL__N__c8866d80_35_SparseBinaryOpIntersectionKernel_cu_f5210f67_363642_sparse_binary_op_intersection_kernel_implINS3_18CUDAKernelLauncherENS3_36CUDAValueSelectionIntersectionKernelINS3_5MulOpEEElLl8EEEvRNS_6TensorERKS9_SC_RKSt6vectorIlSaIlEERKSt8optionalIS9_ESL_bbENKUlvE3_clEvEUllE_EEvRNS_18TensorIteratorBaseERKT_EUliE_EEviT1_,@function
        .size           _ZN2at6native18elementwise_kernelILi128ELi4EZNS0_15gpu_kernel_implIZZNS0_73_GLOBAL__N__c8866d80_35_SparseBinaryOpIntersectionKernel_cu_f5210f67_363642_sparse_binary_op_intersection_kernel_implINS3_18CUDAKernelLauncherENS3_36CUDAValueSelectionIntersectionKernelINS3_5MulOpEEElLl8EEEvRNS_6TensorERKS9_SC_RKSt6vectorIlSaIlEERKSt8optionalIS9_ESL_bbENKUlvE3_clEvEUllE_EEvRNS_18TensorIteratorBaseERKT_EUliE_EEviT1_,(.L_x_18634 - _ZN2at6native18elementwise_kernelILi128ELi4EZNS0_15gpu_kernel_implIZZNS0_73_GLOBAL__N__c8866d80_35_SparseBinaryOpIntersectionKernel_cu_f5210f67_363642_sparse_binary_op_intersection_kernel_implINS3_18CUDAKernelLauncherENS3_36CUDAValueSelectionIntersectionKernelINS3_5MulOpEEElLl8EEEvRNS_6TensorERKS9_SC_RKSt6vectorIlSaIlEERKSt8optionalIS9_ESL_bbENKUlvE3_clEvEUllE_EEvRNS_18TensorIteratorBaseERKT_EUliE_EEviT1_)
        .other          _ZN2at6native18elementwise_kernelILi128ELi4EZNS0_15gpu_kernel_implIZZNS0_73_GLOBAL__N__c8866d80_35_SparseBinaryOpIntersectionKernel_cu_f5210f67_363642_sparse_binary_op_intersection_kernel_implINS3_18CUDAKernelLauncherENS3_36CUDAValueSelectionIntersectionKernelINS3_5MulOpEEElLl8EEEvRNS_6TensorERKS9_SC_RKSt6vectorIlSaIlEERKSt8optionalIS9_ESL_bbENKUlvE3_clEvEUllE_EEvRNS_18TensorIteratorBaseERKT_EUliE_EEviT1_,@"STO_CUDA_ENTRY STV_DEFAULT"
_ZN2at6native18elementwise_kernelILi128ELi4EZNS0_15gpu_kernel_implIZZNS0_73_GLOBAL__N__c8866d80_35_SparseBinaryOpIntersectionKernel_cu_f5210f67_363642_sparse_binary_op_intersection_kernel_implINS3_18CUDAKernelLauncherENS3_36CUDAValueSelectionIntersectionKernelINS3_5MulOpEEElLl8EEEvRNS_6TensorERKS9_SC_RKSt6vectorIlSaIlEERKSt8optionalIS9_ESL_bbENKUlvE3_clEvEUllE_EEvRNS_18TensorIteratorBaseERKT_EUliE_EEviT1_:
.text._ZN2at6native18elementwise_kernelILi128ELi4EZNS0_15gpu_kernel_implIZZNS0_73_GLOBAL__N__c8866d80_35_SparseBinaryOpIntersectionKernel_cu_f5210f67_363642_sparse_binary_op_intersection_kernel_implINS3_18CUDAKernelLauncherENS3_36CUDAValueSelectionIntersectionKernelINS3_5MulOpEEElLl8EEEvRNS_6TensorERKS9_SC_RKSt6vectorIlSaIlEERKSt8optionalIS9_ESL_bbENKUlvE3_clEvEUllE_EEvRNS_18TensorIteratorBaseERKT_EUliE_EEviT1_:
        /* <DEDUP_REMOVED lines=312> */
.L_x_16275:
        /* <DEDUP_REMOVED lines=21> */
.L_x_16279:
[----:B------:R0:W5:Y:S01]  /*14d0*/  LDG.E.U8 R4, desc[UR36][R2.64] ;  /* 0x0000002402047981 */ /* 0x000162000c1e1100 */
[----:B------:R-:W-:Y:S01]  /*14e0*/  MOV R5, RZ ;  /* 0x000000ff00057202 */ /* 0x000fe20000000f00 */
[----:B------:R-:W-:Y:S06]  /*14f0*/  BRA `(.L_x_16281) ;  /* 0x0000000c00487947 */ /* 0x000fec0003800000 */
.L_x_16278:
        /* <DEDUP_REMOVED lines=8> */
.L_x_16283:
[----:B------:R-:W2:Y:S02]  /*1580*/  LDG.E R4, desc[UR36][R2.64] ;  /* 0x0000002402047981 */ /* 0x000ea4000c1e1900 */
[----:B--2---:R-:W-:Y:S01]  /*1590*/  SHF.R.S32.HI R5, RZ, 0x1f, R4 ;  /* 0x0000001fff057819 */ /* 0x004fe20000011404 */
[----:B------:R-:W-:Y:S06]  /*15a0*/  BRA `(.L_x_16281) ;  /* 0x0000000c001c7947 */ /* 0x000fec0003800000 */
.L_x_16282:
[----:B------:R-:W2:Y:S02]  /*15b0*/  LDG.E.S16 R4, desc[UR36][R2.64] ;  /* 0x0000002402047981 */ /* 0x000ea4000c1e1700 */
[----:B--2---:R-:W-:Y:S01]  /*15c0*/  SHF.R.S32.HI R5, RZ, 0x1f, R4 ;  /* 0x0000001fff057819 */ /* 0x004fe20000011404 */
[----:B------:R-:W-:Y:S06]  /*15d0*/  BRA `(.L_x_16281) ;  /* 0x0000000c00107947 */ /* 0x000fec0003800000 */
.L_x_16277:
        /* <DEDUP_REMOVED lines=9> */
.L_x_16285:
[----:B------:R-:W2:Y:S02]  /*1670*/  LDG.E.U16 R2, desc[UR36][R2.64] ;  /* 0x0000002402027981 */ /* 0x000ea4000c1e1500 */
[----:B--2---:R-:W-:-:S06]  /*1680*/  HADD2.F32 R4, -RZ, R2.H0_H0 ;  /* 0x20000002ff047230 */ /* 0x004fcc0000004100 */
[----:B------:R-:W0:Y:S01]  /*1690*/  F2I.S64.TRUNC R4, R4 ;  /* 0x0000000400047311 */ /* 0x000e22000020d900 */
[----:B------:R-:W-:Y:S05]  /*16a0*/  BRA `(.L_x_16281) ;  /* 0x0000000800dc7947 */ /* 0x000fea0003800000 */
.L_x_16284:
        /* <DEDUP_REMOVED lines=9> */
.L_x_16287:
[----:B------:R-:W2:Y:S02]  /*1740*/  LDG.E.U16 R2, desc[UR36][R2.64] ;  /* 0x0000002402027981 */ /* 0x000ea4000c1e1500 */
[----:B--2---:R-:W-:-:S06]  /*1750*/  HADD2.F32 R4, -RZ, R2.H0_H0 ;  /* 0x20000002ff047230 */ /* 0x004fcc0000004100 */
[----:B------:R-:W0:Y:S01]  /*1760*/  F2I.S64.TRUNC R4, R4 ;  /* 0x0000000400047311 */ /* 0x000e22000020d900 */
[----:B------:R-:W-:Y:S05]  /*1770*/  BRA `(.L_x_16281) ;  /* 0x0000000800a87947 */ /* 0x000fea0003800000 */
.L_x_16286:
[----:B------:R-:W2:Y:S02]  /*1780*/  LDG.E.64 R2, desc[UR36][R2.64] ;  /* 0x0000002402027981 */ /* 0x000ea4000c1e1b00 */
[----:B--2---:R0:W1:Y:S01]  /*1790*/  F2I.S64.F64.TRUNC R4, R2 ;  /* 0x0000000200047311 */ /* 0x004062000030d900 */
[----:B------:R-:W-:Y:S05]  /*17a0*/  BRA `(.L_x_16281) ;  /* 0x00000008009c7947 */ /* 0x000fea0003800000 */
.L_x_16276:
        /* <DEDUP_REMOVED lines=13> */
.L_x_16290:
[----:B------:R-:W2:Y:S02]  /*1880*/  LDG.E.64 R2, desc[UR36][R2.64] ;  /* 0x0000002402027981 */ /* 0x000ea4000c1e1b00 */
[----:B--2---:R0:W1:Y:S01]  /*1890*/  F2I.S64.F64.TRUNC R4, R2 ;  /* 0x0000000200047311 */ /* 0x004062000030d900 */
[----:B------:R-:W-:Y:S05]  /*18a0*/  BRA `(.L_x_16281) ;  /* 0x00000008005c7947 */ /* 0x000fea0003800000 */
.L_x_16289:
        /* <DEDUP_REMOVED lines=27> */
.L_x_16292:
        /* <DEDUP_REMOVED lines=14> */
.L_x_16291:
[----:B------:R-:W2:Y:S02]  /*1b40*/  LDG.E.U16 R4, desc[UR36][R2.64] ;  /* 0x0000002402047981 */ /* 0x000ea4000c1e1500 */
[----:B--2---:R-:W-:-:S06]  /*1b50*/  IMAD.U32 R4, R4, 0x10000, RZ ;  /* 0x0001000004047824 */ /* 0x004fcc00078e00ff */
[----:B------:R-:W0:Y:S01]  /*1b60*/  F2I.S64.TRUNC R4, R4 ;  /* 0x0000000400047311 */ /* 0x000e22000020d900 */
[----:B------:R-:W-:Y:S05]  /*1b70*/  BRA `(.L_x_16281) ;  /* 0x0000000400a87947 */ /* 0x000fea0003800000 */
.L_x_16288:
        /* <DEDUP_REMOVED lines=11> */
.L_x_16295:
        /* <DEDUP_REMOVED lines=21> */
.L_x_16299:
[----:B------:R-:W-:Y:S05]  /*1d80*/  BSYNC B1 ;  /* 0x0000000000017941 */ /* 0x000fea0003800000 */
.L_x_16298:
[----:B------:R-:W-:Y:S01]  /*1d90*/  IMAD.SHL.U32 R2, R2, 0x100000, RZ ;  /* 0x0010000002027824 */ /* 0x000fe200078e00ff */
[----:B------:R-:W-:-:S04]  /*1da0*/  LEA R3, R0, 0x3b800000, 0x17 ;  /* 0x3b80000000037811 */ /* 0x000fc800078eb8ff */
[----:B------:R-:W-:-:S07]  /*1db0*/  LOP3.LUT R4, R3, R2, R4, 0xfe, !PT ;  /* 0x0000000203047212 */ /* 0x000fce00078efe04 */
.L_x_16297:
[----:B------:R-:W-:Y:S05]  /*1dc0*/  BSYNC B0 ;  /* 0x0000000000007941 */ /* 0x000fea0003800000 */
.L_x_16296:
[----:B------:R-:W1:Y:S01]  /*1dd0*/  F2I.S64.TRUNC R4, R4 ;  /* 0x0000000400047311 */ /* 0x000e62000020d900 */
[----:B------:R-:W-:Y:S05]  /*1de0*/  BRA `(.L_x_16281) ;  /* 0x00000004000c7947 */ /* 0x000fea0003800000 */
.L_x_16294:
        /* <DEDUP_REMOVED lines=21> */
.L_x_16303:
[----:B------:R-:W-:Y:S05]  /*1f40*/  BSYNC B1 ;  /* 0x0000000000017941 */ /* 0x000fea0003800000 */
.L_x_16302:
[----:B------:R-:W-:Y:S01]  /*1f50*/  IMAD.SHL.U32 R2, R2, 0x200000, RZ ;  /* 0x0020000002027824 */ /* 0x000fe200078e00ff */
[----:B------:R-:W-:-:S04]  /*1f60*/  LEA R3, R0, 0x37800000, 0x17 ;  /* 0x3780000000037811 */ /* 0x000fc800078eb8ff */
[----:B------:R-:W-:-:S07]  /*1f70*/  LOP3.LUT R4, R3, R2, R4, 0xfe, !PT ;  /* 0x0000000203047212 */ /* 0x000fce00078efe04 */
.L_x_16301:
[----:B------:R-:W-:Y:S05]  /*1f80*/  BSYNC B0 ;  /* 0x0000000000007941 */ /* 0x000fea0003800000 */
.L_x_16300:
[----:B------:R-:W2:Y:S01]  /*1f90*/  F2I.S64.TRUNC R4, R4 ;  /* 0x0000000400047311 */ /* 0x000ea2000020d900 */
[----:B------:R-:W-:Y:S05]  /*1fa0*/  BRA `(.L_x_16281) ;  /* 0x00000000009c7947 */ /* 0x000fea0003800000 */
.L_x_16293:
        /* <DEDUP_REMOVED lines=14> */
.L_x_16307:
[----:B------:R-:W-:Y:S05]  /*2090*/  BSYNC B0 ;  /* 0x0000000000007941 */ /* 0x000fea0003800000 */
.L_x_16306:
[----:B------:R-:W4:Y:S01]  /*20a0*/  F2I.S64.TRUNC R4, R4 ;  /* 0x0000000400047311 */ /* 0x000f22000020d900 */
[----:B------:R-:W-:Y:S05]  /*20b0*/  BRA `(.L_x_16281) ;  /* 0x0000000000587947 */ /* 0x000fea0003800000 */
.L_x_16280:
        /* <DEDUP_REMOVED lines=16> */
.L_x_16308:
[----:B------:R-:W-:Y:S01]  /*21c0*/  CS2R R4, SRZ ;  /* 0x0000000000047805 */ /* 0x000fe2000001ff00 */
[----:B------:R-:W-:Y:S06]  /*21d0*/  BRA `(.L_x_16281) ;  /* 0x0000000000107947 */ /* 0x000fec0003800000 */
.L_x_16305:
[----:B------:R0:W5:Y:S01]  /*21e0*/  LDG.E.64 R4, desc[UR36][R2.64] ;  /* 0x0000002402047981 */ /* 0x000162000c1e1b00 */
[----:B------:R-:W-:Y:S05]  /*21f0*/  BRA `(.L_x_16281) ;  /* 0x0000000000087947 */ /* 0x000fea0003800000 */
.L_x_16304:
[----:B------:R3:W5:Y:S01]  /*2200*/  LDG.E R4, desc[UR36][R2.64] ;  /* 0x0000002402047981 */ /* 0x000762000c1e1900 */
[----:B------:R-:W-:-:S07]  /*2210*/  IMAD.MOV.U32 R5, RZ, RZ, RZ ;  /* 0x000000ffff057224 */ /* 0x000fce00078e00ff */
.L_x_16281:
        /* <DEDUP_REMOVED lines=51> */
.L_x_16314:
        /* <DEDUP_REMOVED lines=139> */
.L_x_16313:
        /* <DEDUP_REMOVED lines=76> */
.L_x_16316:
[----:B------:R-:W-:Y:S05]  /*32c0*/  BSYNC B1 ;  /* 0x0000000000017941 */ /* 0x000fea0003800000 */
.L_x_16315:
[----:B------:R-:W-:-:S04]  /*32d0*/  ISETP.NE.U32.AND P1, PT, R60, RZ, PT ;  /* 0x000000ff3c00720c */ /* 0x000fc80003f25070 */
[----:B------:R-:W-:-:S13]  /*32e0*/  ISETP.NE.OR.EX P0, PT, R61, RZ, P0, P1 ;  /* 0x000000ff3d00720c */ /* 0x000fda0000705710 */
[----:B------:R-:W-:Y:S05]  /*32f0*/  @!P0 BRA `(.L_x_16317) ;  /* 0x0000000000a08947 */ /* 0x000fea0003800000 */
.L_x_16312:
        /* <DEDUP_REMOVED lines=40> */
.L_x_16317:
[----:B------:R-:W-:Y:S05]  /*3580*/  BSYNC B0 ;  /* 0x0000000000007941 */ /* 0x000fea0003800000 */
.L_x_16311:
        /* <DEDUP_REMOVED lines=48> */
.L_x_16309:
[----:B012-45:R-:W-:-:S04]  /*3890*/  LEA R50, P0, R4, UR4, 0x3 ;  /* 0x0000000404327c11 */ /* 0x037fc8000f8018ff */
[----:B------:R-:W-:-:S06]  /*38a0*/  LEA.HI.X R51, R4, UR5, R5, 0x3, P0 ;  /* 0x0000000504337c11 */ /* 0x000fcc00080f1c05 */
[----:B------:R-:W5:Y:S03]  /*38b0*/  LDG.E.64 R50, desc[UR36][R50.64] ;  /* 0x0000002432327981 */ /* 0x000f66000c1e1b00 */
.L_x_16310:
        /* <DEDUP_REMOVED lines=20> */
.L_x_16319:
        /* <DEDUP_REMOVED lines=23> */
.L_x_16318:
        /* <DEDUP_REMOVED lines=11> */
.L_x_16321:
        /* <DEDUP_REMOVED lines=23> */
.L_x_16320:
        /* <DEDUP_REMOVED lines=32> */
.L_x_16325:
[----:B------:R0:W-:Y:S01]  /*3f90*/  STG.E.U8 desc[UR36][R16.64], RZ ;  /* 0x000000ff10007986 */ /* 0x0001e2000c101124 */
[----:B------:R-:W-:Y:S05]  /*3fa0*/  BRA `(.L_x_16327) ;  /* 0x00000004008c7947 */ /* 0x000fea0003800000 */
.L_x_16324:
        /* <DEDUP_REMOVED lines=8> */
.L_x_16329:
[----:B------:R0:W-:Y:S01]  /*4030*/  STG.E desc[UR36][R16.64], RZ ;  /* 0x000000ff10007986 */ /* 0x0001e2000c101924 */
[----:B------:R-:W-:Y:S05]  /*4040*/  BRA `(.L_x_16327) ;  /* 0x0000000400647947 */ /* 0x000fea0003800000 */
.L_x_16328:
[----:B------:R0:W-:Y:S01]  /*4050*/  STG.E.U16 desc[UR36][R16.64], RZ ;  /* 0x000000ff10007986 */ /* 0x0001e2000c101524 */
[----:B------:R-:W-:Y:S05]  /*4060*/  BRA `(.L_x_16327) ;  /* 0x00000004005c7947 */ /* 0x000fea0003800000 */
.L_x_16323:
        /* <DEDUP_REMOVED lines=8> */
.L_x_16331:
[----:B------:R0:W-:Y:S01]  /*40f0*/  STG.E.U16 desc[UR36][R16.64], RZ ;  /* 0x000000ff10007986 */ /* 0x0001e2000c101524 */
[----:B------:R-:W-:Y:S05]  /*4100*/  BRA `(.L_x_16327) ;  /* 0x0000000400347947 */ /* 0x000fea0003800000 */
.L_x_16330:
        /* <DEDUP_REMOVED lines=8> */
.L_x_16333:
[----:B------:R0:W-:Y:S01]  /*4190*/  STG.E desc[UR36][R16.64], RZ ;  /* 0x000000ff10007986 */ /* 0x0001e2000c101924 */
[----:B------:R-:W-:Y:S05]  /*41a0*/  BRA `(.L_x_16327) ;  /* 0x00000004000c7947 */ /* 0x000fea0003800000 */
.L_x_16332:
[----:B------:R0:W-:Y:S01]  /*41b0*/  STG.E.64 desc[UR36][R16.64], RZ ;  /* 0x000000ff10007986 */ /* 0x0001e2000c101b24 */
[----:B------:R-:W-:Y:S05]  /*41c0*/  BRA `(.L_x_16327) ;  /* 0x0000000400047947 */ /* 0x000fea0003800000 */
.L_x_16322:
        /* <DEDUP_REMOVED lines=10> */
.L_x_16336:
[----:B------:R0:W-:Y:S01]  /*4270*/  STG.E.128 desc[UR36][R16.64], RZ ;  /* 0x000000ff10007986 */ /* 0x0001e2000c101d24 */
[----:B------:R-:W-:Y:S05]  /*4280*/  BRA `(.L_x_16327) ;  /* 0x0000000000d47947 */ /* 0x000fea0003800000 */
.L_x_16335:
        /* <DEDUP_REMOVED lines=8> */
.L_x_16338:
[----:B------:R0:W-:Y:S01]  /*4310*/  STG.E.U8 desc[UR36][R16.64], RZ ;  /* 0x000000ff10007986 */ /* 0x0001e2000c101124 */
[----:B------:R-:W-:Y:S05]  /*4320*/  BRA `(.L_x_16327) ;  /* 0x0000000000ac7947 */ /* 0x000fea0003800000 */
.L_x_16337:
[----:B------:R0:W-:Y:S01]  /*4330*/  STG.E.U16 desc[UR36][R16.64], RZ ;  /* 0x000000ff10007986 */ /* 0x0001e2000c101524 */
[----:B------:R-:W-:Y:S05]  /*4340*/  BRA `(.L_x_16327) ;  /* 0x0000000000a47947 */ /* 0x000fea0003800000 */
.L_x_16334:
        /* <DEDUP_REMOVED lines=10> */
.L_x_16341:
[----:B------:R1:W-:Y:S01]  /*43f0*/  STG.E.U8 desc[UR36][R16.64], RZ ;  /* 0x000000ff10007986 */ /* 0x0003e2000c101124 */
[----:B------:R-:W-:Y:S05]  /*4400*/  BRA `(.L_x_16327) ;  /* 0x0000000000747947 */ /* 0x000fea0003800000 */
.L_x_16340:
[----:B------:R2:W-:Y:S01]  /*4410*/  STG.E.U8 desc[UR36][R16.64], RZ ;  /* 0x000000ff10007986 */ /* 0x0005e2000c101124 */
[----:B------:R-:W-:Y:S05]  /*4420*/  BRA `(.L_x_16327) ;  /* 0x00000000006c7947 */ /* 0x000fea0003800000 */
.L_x_16339:
[----:B------:R-:W-:-:S13]  /*4430*/  ISETP.NE.AND P0, PT, R0, 0x1c, PT ;  /* 0x0000001c0000780c */ /* 0x000fda0003f05270 */
[----:B------:R-:W-:Y:S05]  /*4440*/  @!P0 BRA `(.L_x_16342) ;  /* 0x0000000000608947 */ /* 0x000fea0003800000 */
[----:B------:R-:W-:-:S13]  /*4450*/  ISETP.NE.AND P0, PT, R0, 0x1d, PT ;  /* 0x0000001d0000780c */ /* 0x000fda0003f05270 */
[----:B------:R-:W-:Y:S05]  /*4460*/  @!P0 BRA `(.L_x_16343) ;  /* 0x0000000000508947 */ /* 0x000fea0003800000 */
[----:B------:R-:W-:-:S13]  /*4470*/  ISETP.NE.AND P0, PT, R0, 0x2c, PT ;  /* 0x0000002c0000780c */ /* 0x000fda0003f05270 */
[----:B------:R3:W-:Y:S01]  /*4480*/  @!P0 STG.E.U8 desc[UR36][R16.64], RZ ;  /* 0x000000ff10008986 */ /* 0x0007e2000c101124 */
[----:B------:R-:W-:Y:S05]  /*4490*/  @!P0 BRA `(.L_x_16327) ;  /* 0x0000000000508947 */ /* 0x000fea0003800000 */
.L_x_16326:
        /* <DEDUP_REMOVED lines=16> */
.L_x_16344:
[----:B------:R-:W-:Y:S05]  /*45a0*/  BRA `(.L_x_16327) ;  /* 0x00000000000c7947 */ /* 0x000fea0003800000 */
.L_x_16343:
[----:B------:R4:W-:Y:S01]  /*45b0*/  STG.E.64 desc[UR36][R16.64], RZ ;  /* 0x000000ff10007986 */ /* 0x0009e2000c101b24 */
[----:B------:R-:W-:Y:S05]  /*45c0*/  BRA `(.L_x_16327) ;  /* 0x0000000000047947 */ /* 0x000fea0003800000 */
.L_x_16342:
[----:B------:R0:W-:Y:S02]  /*45d0*/  STG.E desc[UR36][R16.64], RZ ;  /* 0x000000ff10007986 */ /* 0x0001e4000c101924 */
.L_x_16327:
[----:B------:R-:W5:Y:S01]  /*45e0*/  S2R R0, SR_TID.X ;  /* 0x0000000000007919 */ /* 0x000f620000002100 */
[----:B------:R-:W5:Y:S02]  /*45f0*/  S2R R3, SR_CTAID.X ;  /* 0x0000000000037919 */ /* 0x000f640000002500 */
[----:B-----5:R-:W-:-:S04]  /*4600*/  IMAD R0, R3, 0x200, R0 ;  /* 0x0000020003007824 */ /* 0x020fc800078e0200 */
[----:B------:R-:W-:-:S07]  /*4610*/  VIADD R19, R0, 0x80 ;  /* 0x0000008000137836 */ /* 0x000fce0000000000 */
.L_x_16274:
[----:B------:R-:W-:Y:S05]  /*4620*/  BSYNC B6 ;  /* 0x0000000000067941 */ /* 0x000fea0003800000 */
.L_x_16273:
        /* <DEDUP_REMOVED lines=307> */
.L_x_16347:
        /* <DEDUP_REMOVED lines=21> */
.L_x_16351:
[----:B------:R0:W5:Y:S01]  /*5ab0*/  LDG.E.U8 R2, desc[UR36][R4.64] ;  /* 0x0000002404027981 */ /* 0x000162000c1e1100 */
[----:B------:R-:W-:Y:S01]  /*5ac0*/  IMAD.MOV.U32 R3, RZ, RZ, RZ ;  /* 0x000000ffff037224 */ /* 0x000fe200078e00ff */
[----:B------:R-:W-:Y:S06]  /*5ad0*/  BRA `(.L_x_16353) ;  /* 0x0000000c00487947 */ /* 0x000fec0003800000 */
.L_x_16350:
        /* <DEDUP_REMOVED lines=8> */
.L_x_16355:
[----:B------:R-:W2:Y:S02]  /*5b60*/  LDG.E R2, desc[UR36][R4.64] ;  /* 0x0000002404027981 */ /* 0x000ea4000c1e1900 */
[----:B--2---:R-:W-:Y:S01]  /*5b70*/  SHF.R.S32.HI R3, RZ, 0x1f, R2 ;  /* 0x0000001fff037819 */ /* 0x004fe20000011402 */
[----:B------:R-:W-:Y:S06]  /*5b80*/  BRA `(.L_x_16353) ;  /* 0x0000000c001c7947 */ /* 0x000fec0003800000 */
.L_x_16354:
[----:B------:R-:W2:Y:S02]  /*5b90*/  LDG.E.S16 R2, desc[UR36][R4.64] ;  /* 0x0000002404027981 */ /* 0x000ea4000c1e1700 */
[----:B--2---:R-:W-:Y:S01]  /*5ba0*/  SHF.R.S32.HI R3, RZ, 0x1f, R2 ;  /* 0x0000001fff037819 */ /* 0x004fe20000011402 */
[----:B------:R-:W-:Y:S06]  /*5bb0*/  BRA `(.L_x_16353) ;  /* 0x0000000c00107947 */ /* 0x000fec0003800000 */
.L_x_16349:
        /* <DEDUP_REMOVED lines=9> */
.L_x_16357:
[----:B------:R-:W2:Y:S02]  /*5c50*/  LDG.E.U16 R4, desc[UR36][R4.64] ;  /* 0x0000002404047981 */ /* 0x000ea4000c1e1500 */
[----:B--2---:R-:W-:-:S06]  /*5c60*/  HADD2.F32 R2, -RZ, R4.H0_H0 ;  /* 0x20000004ff027230 */ /* 0x004fcc0000004100 */
[----:B------:R-:W0:Y:S01]  /*5c70*/  F2I.S64.TRUNC R2, R2 ;  /* 0x0000000200027311 */ /* 0x000e22000020d900 */
[----:B------:R-:W-:Y:S05]  /*5c80*/  BRA `(.L_x_16353) ;  /* 0x0000000800dc7947 */ /* 0x000fea0003800000 */
.L_x_16356:
        /* <DEDUP_REMOVED lines=9> */
.L_x_16359:
[----:B------:R-:W2:Y:S02]  /*5d20*/  LDG.E.U16 R4, desc[UR36][R4.64] ;  /* 0x0000002404047981 */ /* 0x000ea4000c1e1500 */
[----:B--2---:R-:W-:-:S06]  /*5d30*/  HADD2.F32 R2, -RZ, R4.H0_H0 ;  /* 0x20000004ff027230 */ /* 0x004fcc0000004100 */
[----:B------:R-:W2:Y:S01]  /*5d40*/  F2I.S64.TRUNC R2, R2 ;  /* 0x0000000200027311 */ /* 0x000ea2000020d900 */
[----:B------:R-:W-:Y:S05]  /*5d50*/  BRA `(.L_x_16353) ;  /* 0x0000000800a87947 */ /* 0x000fea0003800000 */
.L_x_16358:
[----:B------:R-:W2:Y:S02]  /*5d60*/  LDG.E.64 R2, desc[UR36][R4.64] ;  /* 0x0000002404027981 */ /* 0x000ea4000c1e1b00 */
[----:B--2---:R-:W4:Y:S01]  /*5d70*/  F2I.S64.F64.TRUNC R2, R2 ;  /* 0x0000000200027311 */ /* 0x004f22000030d900 */
[----:B------:R-:W-:Y:S05]  /*5d80*/  BRA `(.L_x_16353) ;  /* 0x00000008009c7947 */ /* 0x000fea0003800000 */
.L_x_16348:
        /* <DEDUP_REMOVED lines=13> */
.L_x_16362:
[----:B------:R-:W2:Y:S02]  /*5e60*/  LDG.E.64 R2, desc[UR36][R4.64] ;  /* 0x0000002404027981 */ /* 0x000ea4000c1e1b00 */
[----:B--2---:R-:W0:Y:S01]  /*5e70*/  F2I.S64.F64.TRUNC R2, R2 ;  /* 0x0000000200027311 */ /* 0x004e22000030d900 */
[----:B------:R-:W-:Y:S05]  /*5e80*/  BRA `(.L_x_16353) ;  /* 0x00000008005c7947 */ /* 0x000fea0003800000 */
.L_x_16361:
        /* <DEDUP_REMOVED lines=27> */
.L_x_16364:
        /* <DEDUP_REMOVED lines=14> */
.L_x_16363:
[----:B------:R-:W2:Y:S02]  /*6120*/  LDG.E.U16 R2, desc[UR36][R4.64] ;  /* 0x0000002404027981 */ /* 0x000ea4000c1e1500 */
[----:B--2---:R-:W-:-:S06]  /*6130*/  SHF.L.U32 R2, R2, 0x10, RZ ;  /* 0x0000001002027819 */ /* 0x004fcc00000006ff */
[----:B------:R-:W0:Y:S01]  /*6140*/  F2I.S64.TRUNC R2, R2 ;  /* 0x0000000200027311 */ /* 0x000e22000020d900 */
[----:B------:R-:W-:Y:S05]  /*6150*/  BRA `(.L_x_16353) ;  /* 0x0000000400a87947 */ /* 0x000fea0003800000 */
.L_x_16360:
        /* <DEDUP_REMOVED lines=11> */
.L_x_16367:
        /* <DEDUP_REMOVED lines=21> */
.L_x_16371:
[----:B------:R-:W-:Y:S05]  /*6360*/  BSYNC B1 ;  /* 0x0000000000017941 */ /* 0x000fea0003800000 */
.L_x_16370:
[----:B------:R-:W-:Y:S01]  /*6370*/  IMAD.SHL.U32 R2, R2, 0x100000, RZ ;  /* 0x0010000002027824 */ /* 0x000fe200078e00ff */
[----:B------:R-:W-:-:S04]  /*6380*/  LEA R3, R0, 0x3b800000, 0x17 ;  /* 0x3b80000000037811 */ /* 0x000fc800078eb8ff */
[----:B------:R-:W-:-:S07]  /*6390*/  LOP3.LUT R2, R3, R2, R4, 0xfe, !PT ;  /* 0x0000000203027212 */ /* 0x000fce00078efe04 */
.L_x_16369:
[----:B------:R-:W-:Y:S05]  /*63a0*/  BSYNC B0 ;  /* 0x0000000000007941 */ /* 0x000fea0003800000 */
.L_x_16368:
[----:B------:R-:W0:Y:S01]  /*63b0*/  F2I.S64.TRUNC R2, R2 ;  /* 0x0000000200027311 */ /* 0x000e22000020d900 */
[----:B------:R-:W-:Y:S05]  /*63c0*/  BRA `(.L_x_16353) ;  /* 0x00000004000c7947 */ /* 0x000fea0003800000 */
.L_x_16366:
        /* <DEDUP_REMOVED lines=21> */
.L_x_16375:
[----:B------:R-:W-:Y:S05]  /*6520*/  BSYNC B1 ;  /* 0x0000000000017941 */ /* 0x000fea0003800000 */
.L_x_16374:
[----:B------:R-:W-:Y:S01]  /*6530*/  IMAD.SHL.U32 R2, R2, 0x200000, RZ ;  /* 0x0020000002027824 */ /* 0x000fe200078e00ff */
[----:B------:R-:W-:-:S04]  /*6540*/  LEA R3, R0, 0x37800000, 0x17 ;  /* 0x3780000000037811 */ /* 0x000fc800078eb8ff */
[----:B------:R-:W-:-:S07]  /*6550*/  LOP3.LUT R2, R3, R2, R4, 0xfe, !PT ;  /* 0x0000000203027212 */ /* 0x000fce00078efe04 */
.L_x_16373:
[----:B------:R-:W-:Y:S05]  /*6560*/  BSYNC B0 ;  /* 0x0000000000007941 */ /* 0x000fea0003800000 */
.L_x_16372:
[----:B------:R-:W0:Y:S01]  /*6570*/  F2I.S64.TRUNC R2, R2 ;  /* 0x0000000200027311 */ /* 0x000e22000020d900 */
[----:B------:R-:W-:Y:S05]  /*6580*/  BRA `(.L_x_16353) ;  /* 0x00000000009c7947 */ /* 0x000fea0003800000 */
.L_x_16365:
        /* <DEDUP_REMOVED lines=14> */
.L_x_16379:
[----:B------:R-:W-:Y:S05]  /*6670*/  BSYNC B0 ;  /* 0x0000000000007941 */ /* 0x000fea0003800000 */
.L_x_16378:
[----:B------:R-:W0:Y:S01]  /*6680*/  F2I.S64.TRUNC R2, R2 ;  /* 0x0000000200027311 */ /* 0x000e22000020d900 */
[----:B------:R-:W-:Y:S05]  /*6690*/  BRA `(.L_x_16353) ;  /* 0x0000000000587947 */ /* 0x000fea0003800000 */
.L_x_16352:
        /* <DEDUP_REMOVED lines=16> */
.L_x_16380:
[----:B------:R-:W-:Y:S01]  /*67a0*/  CS2R R2, SRZ ;  /* 0x0000000000027805 */ /* 0x000fe2000001ff00 */
[----:B------:R-:W-:Y:S06]  /*67b0*/  BRA `(.L_x_16353) ;  /* 0x0000000000107947 */ /* 0x000fec0003800000 */
.L_x_16377:
[----:B------:R0:W5:Y:S01]  /*67c0*/  LDG.E.64 R2, desc[UR36][R4.64] ;  /* 0x0000002404027981 */ /* 0x000162000c1e1b00 */
[----:B------:R-:W-:Y:S05]  /*67d0*/  BRA `(.L_x_16353) ;  /* 0x0000000000087947 */ /* 0x000fea0003800000 */
.L_x_16376:
[----:B------:R0:W5:Y:S01]  /*67e0*/  LDG.E R2, desc[UR36][R4.64] ;  /* 0x0000002404027981 */ /* 0x000162000c1e1900 */
[----:B------:R-:W-:-:S11]  /*67f0*/  HFMA2.MMA R3, -RZ, RZ, 0, 0 ;  /* 0x00000000ff037435 */ /* 0x000fd600000001ff */
.L_x_16353:
        /* <DEDUP_REMOVED lines=51> */
.L_x_16386:
        /* <DEDUP_REMOVED lines=139> */
.L_x_16385:
        /* <DEDUP_REMOVED lines=76> */
.L_x_16388:
[----:B------:R-:W-:Y:S05]  /*78a0*/  BSYNC B1 ;  /* 0x0000000000017941 */ /* 0x000fea0003800000 */
.L_x_16387:
[----:B------:R-:W-:-:S04]  /*78b0*/  ISETP.NE.U32.AND P1, PT, R60, RZ, PT ;  /* 0x000000ff3c00720c */ /* 0x000fc80003f25070 */
[----:B------:R-:W-:-:S13]  /*78c0*/  ISETP.NE.OR.EX P0, PT, R62, RZ, P0, P1 ;  /* 0x000000ff3e00720c */ /* 0x000fda0000705710 */
[----:B------:R-:W-:Y:S05]  /*78d0*/  @!P0 BRA `(.L_x_16389) ;  /* 0x0000000000a08947 */ /* 0x000fea0003800000 */
.L_x_16384:
        /* <DEDUP_REMOVED lines=40> */
.L_x_16389:
[----:B------:R-:W-:Y:S05]  /*7b60*/  BSYNC B0 ;  /* 0x0000000000007941 */ /* 0x000fea0003800000 */
.L_x_16383:
        /* <DEDUP_REMOVED lines=47> */
.L_x_16381:
[----:B012345:R-:W-:-:S04]  /*7e60*/  LEA R56, P0, R2, UR4, 0x3 ;  /* 0x0000000402387c11 */ /* 0x03ffc8000f8018ff */
[----:B------:R-:W-:-:S06]  /*7e70*/  LEA.HI.X R57, R2, UR5, R3, 0x3, P0 ;  /* 0x0000000502397c11 */ /* 0x000fcc00080f1c03 */
[----:B------:R-:W5:Y:S03]  /*7e80*/  LDG.E.64 R56, desc[UR36][R56.64] ;  /* 0x0000002438387981 */ /* 0x000f66000c1e1b00 */
.L_x_16382:
        /* <DEDUP_REMOVED lines=23> */
.L_x_16391:
        /* <DEDUP_REMOVED lines=23> */
.L_x_16390:
[----:B------:R-:W-:Y:S05]  /*8170*/  @!P0 BRA `(.L_x_16392) ;  /* 0x0000000000608947 */ /* 0x000fea0003800000 */
[----:B------:R-:W-:Y:S01]  /*8180*/  BSSY B0, `(.L_x_16392) ;  /* 0x0000017000007945 */ /* 0x000fe20003800000 */
.L_x_16393:
        /* <DEDUP_REMOVED lines=23> */
.L_x_16392:
        /* <DEDUP_REMOVED lines=32> */
.L_x_16397:
[----:B------:R0:W-:Y:S01]  /*8500*/  STG.E.U8 desc[UR36][R16.64], RZ ;  /* 0x000000ff10007986 */ /* 0x0001e2000c101124 */
[----:B------:R-:W-:Y:S05]  /*8510*/  BRA `(.L_x_16399) ;  /* 0x00000004008c7947 */ /* 0x000fea0003800000 */
.L_x_16396:
        /* <DEDUP_REMOVED lines=8> */
.L_x_16401:
[----:B------:R3:W-:Y:S01]  /*85a0*/  STG.E desc[UR36][R16.64], RZ ;  /* 0x000000ff10007986 */ /* 0x0007e2000c101924 */
[----:B------:R-:W-:Y:S05]  /*85b0*/  BRA `(.L_x_16399) ;  /* 0x0000000400647947 */ /* 0x000fea0003800000 */
.L_x_16400:
[----:B------:R2:W-:Y:S01]  /*85c0*/  STG.E.U16 desc[UR36][R16.64], RZ ;  /* 0x000000ff10007986 */ /* 0x0005e2000c101524 */
[----:B------:R-:W-:Y:S05]  /*85d0*/  BRA `(.L_x_16399) ;  /* 0x00000004005c7947 */ /* 0x000fea0003800000 */
.L_x_16395:
        /* <DEDUP_REMOVED lines=8> */
.L_x_16403:
[----:B------:R0:W-:Y:S01]  /*8660*/  STG.E.U16 desc[UR36][R16.64], RZ ;  /* 0x000000ff10007986 */ /* 0x0001e2000c101524 */
[----:B------:R-:W-:Y:S05]  /*8670*/  BRA `(.L_x_16399) ;  /* 0x0000000400347947 */ /* 0x000fea0003800000 */
.L_x_16402:
        /* <DEDUP_REMOVED lines=8> */
.L_x_16405:
[----:B------:R0:W-:Y:S01]  /*8700*/  STG.E desc[UR36][R16.64], RZ ;  /* 0x000000ff10007986 */ /* 0x0001e2000c101924 */
[----:B------:R-:W-:Y:S05]  /*8710*/  BRA `(.L_x_16399) ;  /* 0x00000004000c7947 */ /* 0x000fea0003800000 */
.L_x_16404:
[----:B------:R0:W-:Y:S01]  /*8720*/  STG.E.64 desc[UR36][R16.64], RZ ;  /* 0x000000ff10007986 */ /* 0x0001e2000c101b24 */
[----:B------:R-:W-:Y:S05]  /*8730*/  BRA `(.L_x_16399) ;  /* 0x0000000400047947 */ /* 0x000fea0003800000 */
.L_x_16394:
        /* <DEDUP_REMOVED lines=10> */
.L_x_16408:
[----:B------:R0:W-:Y:S01]  /*87e0*/  STG.E.128 desc[UR36][R16.64], RZ ;  /* 0x000000ff10007986 */ /* 0x0001e2000c101d24 */
[----:B------:R-:W-:Y:S05]  /*87f0*/  BRA `(.L_x_16399) ;  /* 0x0000000000d47947 */ /* 0x000fea0003800000 */
.L_x_16407:
        /* <DEDUP_REMOVED lines=8> */
.L_x_16410:
[----:B------:R0:W-:Y:S01]  /*8880*/  STG.E.U8 desc[UR36][R16.64], RZ ;  /* 0x000000ff10007986 */ /* 0x0001e2000c101124 */
[----:B------:R-:W-:Y:S05]  /*8890*/  BRA `(.L_x_16399) ;  /* 0x0000000000ac7947 */ /* 0x000fea0003800000 */
.L_x_16409:
[----:B------:R0:W-:Y:S01]  /*88a0*/  STG.E.U16 desc[UR36][R16.64], RZ ;  /* 0x000000ff10007986 */ /* 0x0001e2000c101524 */
[----:B------:R-:W-:Y:S05]  /*88b0*/  BRA `(.L_x_16399) ;  /* 0x0000000000a47947 */ /* 0x000fea0003800000 */
.L_x_16406:
        /* <DEDUP_REMOVED lines=10> */
.L_x_16413:
[----:B------:R0:W-:Y:S01]  /*8960*/  STG.E.U8 desc[UR36][R16.64], RZ ;  /* 0x000000ff10007986 */ /* 0x0001e2000c101124 */
[----:B------:R-:W-:Y:S05]  /*8970*/  BRA `(.L_x_16399) ;  /* 0x0000000000747947 */ /* 0x000fea0003800000 */
.L_x_16412:
[----:B------:R0:W-:Y:S01]  /*8980*/  STG.E.U8 desc[UR36][R16.64], RZ ;  /* 0x000000ff10007986 */ /* 0x0001e2000c101124 */
[----:B------:R-:W-:Y:S05]  /*8990*/  BRA `(.L_x_16399) ;  /* 0x00000000006c7947 */ /* 0x000fea0003800000 */
.L_x_16411:
[----:B------:R-:W-:-:S13]  /*89a0*/  ISETP.NE.AND P0, PT, R0, 0x1c, PT ;  /* 0x0000001c0000780c */ /* 0x000fda0003f05270 */
[----:B------:R-:W-:Y:S05]  /*89b0*/  @!P0 BRA `(.L_x_16414) ;  /* 0x0000000000608947 */ /* 0x000fea0003800000 */
[----:B------:R-:W-:-:S13]  /*89c0*/  ISETP.NE.AND P0, PT, R0, 0x1d, PT ;  /* 0x0000001d0000780c */ /* 0x000fda0003f05270 */
[----:B------:R-:W-:Y:S05]  /*89d0*/  @!P0 BRA `(.L_x_16415) ;  /* 0x0000000000508947 */ /* 0x000fea0003800000 */
[----:B------:R-:W-:-:S13]  /*89e0*/  ISETP.NE.AND P0, PT, R0, 0x2c, PT ;  /* 0x0000002c0000780c */ /* 0x000fda0003f05270 */
[----:B------:R0:W-:Y:S01]  /*89f0*/  @!P0 STG.E.U8 desc[UR36][R16.64], RZ ;  /* 0x000000ff10008986 */ /* 0x0001e2000c101124 */
[----:B------:R-:W-:Y:S05]  /*8a00*/  @!P0 BRA `(.L_x_16399) ;  /* 0x0000000000508947 */ /* 0x000fea0003800000 */
.L_x_16398:
        /* <DEDUP_REMOVED lines=16> */
.L_x_16416:
[----:B------:R-:W-:Y:S05]  /*8b10*/  BRA `(.L_x_16399) ;  /* 0x00000000000c7947 */ /* 0x000fea0003800000 */
.L_x_16415:
[----:B------:R0:W-:Y:S01]  /*8b20*/  STG.E.64 desc[UR36][R16.64], RZ ;  /* 0x000000ff10007986 */ /* 0x0001e2000c101b24 */
[----:B------:R-:W-:Y:S05]  /*8b30*/  BRA `(.L_x_16399) ;  /* 0x0000000000047947 */ /* 0x000fea0003800000 */
.L_x_16414:
[----:B------:R0:W-:Y:S02]  /*8b40*/  STG.E desc[UR36][R16.64], RZ ;  /* 0x000000ff10007986 */ /* 0x0001e4000c101924 */
.L_x_16399:
[----:B------:R-:W-:-:S07]  /*8b50*/  VIADD R19, R19, 0x80 ;  /* 0x0000008013137836 */ /* 0x000fce0000000000 */
.L_x_16346:
[----:B------:R-:W-:Y:S05]  /*8b60*/  BSYNC B6 ;  /* 0x0000000000067941 */ /* 0x000fea0003800000 */
.L_x_16345:
        /* <DEDUP_REMOVED lines=307> */
.L_x_16419:
        /* <DEDUP_REMOVED lines=21> */
.L_x_16423:
[----:B------:R0:W5:Y:S01]  /*9ff0*/  LDG.E.U8 R2, desc[UR36][R4.64] ;  /* 0x0000002404027981 */ /* 0x000162000c1e1100 */
[----:B------:R-:W-:Y:S01]  /*a000*/  IMAD.MOV.U32 R3, RZ, RZ, RZ ;  /* 0x000000ffff037224 */ /* 0x000fe200078e00ff */
[----:B------:R-:W-:Y:S06]  /*a010*/  BRA `(.L_x_16425) ;  /* 0x0000000c00487947 */ /* 0x000fec0003800000 */
.L_x_16422:
        /* <DEDUP_REMOVED lines=8> */
.L_x_16427:
[----:B------:R-:W2:Y:S02]  /*a0a0*/  LDG.E R2, desc[UR36][R4.64] ;  /* 0x0000002404027981 */ /* 0x000ea4000c1e1900 */
[----:B--2---:R-:W-:Y:S01]  /*a0b0*/  SHF.R.S32.HI R3, RZ, 0x1f, R2 ;  /* 0x0000001fff037819 */ /* 0x004fe20000011402 */
[----:B------:R-:W-:Y:S06]  /*a0c0*/  BRA `(.L_x_16425) ;  /* 0x0000000c001c7947 */ /* 0x000fec0003800000 */
.L_x_16426:
[----:B------:R-:W2:Y:S02]  /*a0d0*/  LDG.E.S16 R2, desc[UR36][R4.64] ;  /* 0x0000002404027981 */ /* 0x000ea4000c1e1700 */
[----:B--2---:R-:W-:Y:S01]  /*a0e0*/  SHF.R.S32.HI R3, RZ, 0x1f, R2 ;  /* 0x0000001fff037819 */ /* 0x004fe20000011402 */
[----:B------:R-:W-:Y:S06]  /*a0f0*/  BRA `(.L_x_16425) ;  /* 0x0000000c00107947 */ /* 0x000fec0003800000 */
.L_x_16421:
        /* <DEDUP_REMOVED lines=9> */
.L_x_16429:
[----:B------:R-:W2:Y:S02]  /*a190*/  LDG.E.U16 R4, desc[UR36][R4.64] ;  /* 0x0000002404047981 */ /* 0x000ea4000c1e1500 */
[----:B--2---:R-:W-:-:S06]  /*a1a0*/  HADD2.F32 R2, -RZ, R4.H0_H0 ;  /* 0x20000004ff027230 */ /* 0x004fcc0000004100 */
[----:B------:R-:W0:Y:S01]  /*a1b0*/  F2I.S64.TRUNC R2, R2 ;  /* 0x0000000200027311 */ /* 0x000e22000020d900 */
[----:B------:R-:W-:Y:S05]  /*a1c0*/  BRA `(.L_x_16425) ;  /* 0x0000000800dc7947 */ /* 0x000fea0003800000 */
.L_x_16428:
        /* <DEDUP_REMOVED lines=9> */
.L_x_16431:
[----:B------:R-:W2:Y:S02]  /*a260*/  LDG.E.U16 R4, desc[UR36][R4.64] ;  /* 0x0000002404047981 */ /* 0x000ea4000c1e1500 */
[----:B--2---:R-:W-:-:S06]  /*a270*/  HADD2.F32 R2, -RZ, R4.H0_H0 ;  /* 0x20000004ff027230 */ /* 0x004fcc0000004100 */
[----:B------:R-:W0:Y:S01]  /*a280*/  F2I.S64.TRUNC R2, R2 ;  /* 0x0000000200027311 */ /* 0x000e22000020d900 */
[----:B------:R-:W-:Y:S05]  /*a290*/  BRA `(.L_x_16425) ;  /* 0x0000000800a87947 */ /* 0x000fea0003800000 */
.L_x_16430:
[----:B------:R-:W2:Y:S02]  /*a2a0*/  LDG.E.64 R2, desc[UR36][R4.64] ;  /* 0x0000002404027981 */ /* 0x000ea4000c1e1b00 */
[----:B--2---:R-:W0:Y:S01]  /*a2b0*/  F2I.S64.F64.TRUNC R2, R2 ;  /* 0x0000000200027311 */ /* 0x004e22000030d900 */
[----:B------:R-:W-:Y:S05]  /*a2c0*/  BRA `(.L_x_16425) ;  /* 0x00000008009c7947 */ /* 0x000fea0003800000 */
.L_x_16420:
        /* <DEDUP_REMOVED lines=13> */
.L_x_16434:
[----:B------:R-:W2:Y:S02]  /*a3a0*/  LDG.E.64 R2, desc[UR36][R4.64] ;  /* 0x0000002404027981 */ /* 0x000ea4000c1e1b00 */
[----:B--2---:R-:W0:Y:S01]  /*a3b0*/  F2I.S64.F64.TRUNC R2, R2 ;  /* 0x0000000200027311 */ /* 0x004e22000030d900 */
[----:B------:R-:W-:Y:S05]  /*a3c0*/  BRA `(.L_x_16425) ;  /* 0x00000008005c7947 */ /* 0x000fea0003800000 */
.L_x_16433:
        /* <DEDUP_REMOVED lines=27> */
.L_x_16436:
        /* <DEDUP_REMOVED lines=14> */
.L_x_16435:
[----:B------:R-:W2:Y:S02]  /*a660*/  LDG.E.U16 R2, desc[UR36][R4.64] ;  /* 0x0000002404027981 */ /* 0x000ea4000c1e1500 */
[----:B--2---:R-:W-:-:S06]  /*a670*/  IMAD.U32 R2, R2, 0x10000, RZ ;  /* 0x0001000002027824 */ /* 0x004fcc00078e00ff */
[----:B------:R-:W1:Y:S01]  /*a680*/  F2I.S64.TRUNC R2, R2 ;  /* 0x0000000200027311 */ /* 0x000e62000020d900 */
[----:B------:R-:W-:Y:S05]  /*a690*/  BRA `(.L_x_16425) ;  /* 0x0000000400a87947 */ /* 0x000fea0003800000 */
.L_x_16432:
        /* <DEDUP_REMOVED lines=11> */
.L_x_16439:
        /* <DEDUP_REMOVED lines=21> */
.L_x_16443:
[----:B------:R-:W-:Y:S05]  /*a8a0*/  BSYNC B1 ;  /* 0x0000000000017941 */ /* 0x000fea0003800000 */
.L_x_16442:
[----:B------:R-:W-:Y:S01]  /*a8b0*/  IMAD.SHL.U32 R2, R2, 0x100000, RZ ;  /* 0x0010000002027824 */ /* 0x000fe200078e00ff */
[----:B------:R-:W-:-:S04]  /*a8c0*/  LEA R3, R0, 0x3b800000, 0x17 ;  /* 0x3b80000000037811 */ /* 0x000fc800078eb8ff */
[----:B------:R-:W-:-:S07]  /*a8d0*/  LOP3.LUT R2, R3, R2, R4, 0xfe, !PT ;  /* 0x0000000203027212 */ /* 0x000fce00078efe04 */
.L_x_16441:
[----:B------:R-:W-:Y:S05]  /*a8e0*/  BSYNC B0 ;  /* 0x0000000000007941 */ /* 0x000fea0003800000 */
.L_x_16440:
[----:B------:R-:W4:Y:S01]  /*a8f0*/  F2I.S64.TRUNC R2, R2 ;  /* 0x0000000200027311 */ /* 0x000f22000020d900 */
[----:B------:R-:W-:Y:S05]  /*a900*/  BRA `(.L_x_16425) ;  /* 0x00000004000c7947 */ /* 0x000fea0003800000 */
.L_x_16438:
        /* <DEDUP_REMOVED lines=21> */
.L_x_16447:
[----:B------:R-:W-:Y:S05]  /*aa60*/  BSYNC B1 ;  /* 0x0000000000017941 */ /* 0x000fea0003800000 */
.L_x_16446:
[----:B------:R-:W-:Y:S02]  /*aa70*/  LEA R3, R0, 0x37800000, 0x17 ;  /* 0x3780000000037811 */ /* 0x000fe400078eb8ff */
[----:B------:R-:W-:-:S04]  /*aa80*/  SHF.L.U32 R2, R2, 0x15, RZ ;  /* 0x0000001502027819 */ /* 0x000fc800000006ff */
[----:B------:R-:W-:-:S07]  /*aa90*/  LOP3.LUT R2, R3, R2, R4, 0xfe, !PT ;  /* 0x0000000203027212 */ /* 0x000fce00078efe04 */
.L_x_16445:
[----:B------:R-:W-:Y:S05]  /*aaa0*/  BSYNC B0 ;  /* 0x0000000000007941 */ /* 0x000fea0003800000 */
.L_x_16444:
[----:B------:R-:W0:Y:S01]  /*aab0*/  F2I.S64.TRUNC R2, R2 ;  /* 0x0000000200027311 */ /* 0x000e22000020d900 */
[----:B------:R-:W-:Y:S05]  /*aac0*/  BRA `(.L_x_16425) ;  /* 0x00000000009c7947 */ /* 0x000fea0003800000 */
.L_x_16437:
        /* <DEDUP_REMOVED lines=14> */
.L_x_16451:
[----:B------:R-:W-:Y:S05]  /*abb0*/  BSYNC B0 ;  /* 0x0000000000007941 */ /* 0x000fea0003800000 */
.L_x_16450:
[----:B------:R-:W0:Y:S01]  /*abc0*/  F2I.S64.TRUNC R2, R2 ;  /* 0x0000000200027311 */ /* 0x000e22000020d900 */
[----:B------:R-:W-:Y:S05]  /*abd0*/  BRA `(.L_x_16425) ;  /* 0x0000000000587947 */ /* 0x000fea0003800000 */
.L_x_16424:
        /* <DEDUP_REMOVED lines=16> */
.L_x_16452:
[----:B------:R-:W-:Y:S01]  /*ace0*/  CS2R R2, SRZ ;  /* 0x0000000000027805 */ /* 0x000fe2000001ff00 */
[----:B------:R-:W-:Y:S06]  /*acf0*/  BRA `(.L_x_16425) ;  /* 0x0000000000107947 */ /* 0x000fec0003800000 */
.L_x_16449:
[----:B------:R0:W5:Y:S01]  /*ad00*/  LDG.E.64 R2, desc[UR36][R4.64] ;  /* 0x0000002404027981 */ /* 0x000162000c1e1b00 */
[----:B------:R-:W-:Y:S05]  /*ad10*/  BRA `(.L_x_16425) ;  /* 0x0000000000087947 */ /* 0x000fea0003800000 */
.L_x_16448:
[----:B------:R0:W5:Y:S01]  /*ad20*/  LDG.E R2, desc[UR36][R4.64] ;  /* 0x0000002404027981 */ /* 0x000162000c1e1900 */
[----:B------:R-:W-:-:S07]  /*ad30*/  IMAD.MOV.U32 R3, RZ, RZ, RZ ;  /* 0x000000ffff037224 */ /* 0x000fce00078e00ff */
.L_x_16425:
        /* <DEDUP_REMOVED lines=51> */
.L_x_16458:
        /* <DEDUP_REMOVED lines=139> */
.L_x_16457:
        /* <DEDUP_REMOVED lines=76> */
.L_x_16460:
[----:B------:R-:W-:Y:S05]  /*bde0*/  BSYNC B1 ;  /* 0x0000000000017941 */ /* 0x000fea0003800000 */
.L_x_16459:
[----:B------:R-:W-:-:S04]  /*bdf0*/  ISETP.NE.U32.AND P1, PT, R60, RZ, PT ;  /* 0x000000ff3c00720c */ /* 0x000fc80003f25070 */
[----:B------:R-:W-:-:S13]  /*be00*/  ISETP.NE.OR.EX P0, PT, R62, RZ, P0, P1 ;  /* 0x000000ff3e00720c */ /* 0x000fda0000705710 */
[----:B------:R-:W-:Y:S05]  /*be10*/  @!P0 BRA `(.L_x_16461) ;  /* 0x0000000000a08947 */ /* 0x000fea0003800000 */
.L_x_16456:
        /* <DEDUP_REMOVED lines=40> */
.L_x_16461:
[----:B------:R-:W-:Y:S05]  /*c0a0*/  BSYNC B0 ;  /* 0x0000000000007941 */ /* 0x000fea0003800000 */
.L_x_16455:
        /* <DEDUP_REMOVED lines=47> */
.L_x_16453:
[----:B012345:R-:W-:-:S04]  /*c3a0*/  LEA R56, P0, R2, UR4, 0x3 ;  /* 0x0000000402387c11 */ /* 0x03ffc8000f8018ff */
[----:B------:R-:W-:-:S06]  /*c3b0*/  LEA.HI.X R57, R2, UR5, R3, 0x3, P0 ;  /* 0x0000000502397c11 */ /* 0x000fcc00080f1c03 */
[----:B------:R-:W5:Y:S03]  /*c3c0*/  LDG.E.64 R56, desc[UR36][R56.64] ;  /* 0x0000002438387981 */ /* 0x000f66000c1e1b00 */
.L_x_16454:
        /* <DEDUP_REMOVED lines=23> */
.L_x_16463:
        /* <DEDUP_REMOVED lines=23> */
.L_x_16462:
[----:B------:R-:W-:Y:S05]  /*c6b0*/  @!P0 BRA `(.L_x_16464) ;  /* 0x0000000000608947 */ /* 0x000fea0003800000 */
[----:B------:R-:W-:Y:S01]  /*c6c0*/  BSSY B0, `(.L_x_16464) ;  /* 0x0000017000007945 */ /* 0x000fe20003800000 */
.L_x_16465:
        /* <DEDUP_REMOVED lines=23> */
.L_x_16464:
        /* <DEDUP_REMOVED lines=32> */
.L_x_16469:
[----:B------:R4:W-:Y:S01]  /*ca40*/  STG.E.U8 desc[UR36][R16.64], RZ ;  /* 0x000000ff10007986 */ /* 0x0009e2000c101124 */
[----:B------:R-:W-:Y:S05]  /*ca50*/  BRA `(.L_x_16471) ;  /* 0x00000004008c7947 */ /* 0x000fea0003800000 */
.L_x_16468:
        /* <DEDUP_REMOVED lines=8> */
.L_x_16473:
[----:B------:R2:W-:Y:S01]  /*cae0*/  STG.E desc[UR36][R16.64], RZ ;  /* 0x000000ff10007986 */ /* 0x0005e2000c101924 */
[----:B------:R-:W-:Y:S05]  /*caf0*/  BRA `(.L_x_16471) ;  /* 0x0000000400647947 */ /* 0x000fea0003800000 */
.L_x_16472:
[----:B------:R0:W-:Y:S01]  /*cb00*/  STG.E.U16 desc[UR36][R16.64], RZ ;  /* 0x000000ff10007986 */ /* 0x0001e2000c101524 */
[----:B------:R-:W-:Y:S05]  /*cb10*/  BRA `(.L_x_16471) ;  /* 0x00000004005c7947 */ /* 0x000fea0003800000 */
.L_x_16467:
        /* <DEDUP_REMOVED lines=8> */
.L_x_16475:
[----:B------:R0:W-:Y:S01]  /*cba0*/  STG.E.U16 desc[UR36][R16.64], RZ ;  /* 0x000000ff10007986 */ /* 0x0001e2000c101524 */
[----:B------:R-:W-:Y:S05]  /*cbb0*/  BRA `(.L_x_16471) ;  /* 0x0000000400347947 */ /* 0x000fea0003800000 */
.L_x_16474:
        /* <DEDUP_REMOVED lines=8> */
.L_x_16477:
[----:B------:R0:W-:Y:S01]  /*cc40*/  STG.E desc[UR36][R16.64], RZ ;  /* 0x000000ff10007986 */ /* 0x0001e2000c101924 */
[----:B------:R-:W-:Y:S05]  /*cc50*/  BRA `(.L_x_16471) ;  /* 0x00000004000c7947 */ /* 0x000fea0003800000 */
.L_x_16476:
[----:B------:R0:W-:Y:S01]  /*cc60*/  STG.E.64 desc[UR36][R16.64], RZ ;  /* 0x000000ff10007986 */ /* 0x0001e2000c101b24 */
[----:B------:R-:W-:Y:S05]  /*cc70*/  BRA `(.L_x_16471) ;  /* 0x0000000400047947 */ /* 0x000fea0003800000 */
.L_x_16466:
        /* <DEDUP_REMOVED lines=10> */
.L_x_16480:
[----:B------:R0:W-:Y:S01]  /*cd20*/  STG.E.128 desc[UR36][R16.64], RZ ;  /* 0x000000ff10007986 */ /* 0x0001e2000c101d24 */
[----:B------:R-:W-:Y:S05]  /*cd30*/  BRA `(.L_x_16471) ;  /* 0x0000000000d47947 */ /* 0x000fea0003800000 */
.L_x_16479:
        /* <DEDUP_REMOVED lines=8> */
.L_x_16482:
[----:B------:R0:W-:Y:S01]  /*cdc0*/  STG.E.U8 desc[UR36][R16.64], RZ ;  /* 0x000000ff10007986 */ /* 0x0001e2000c101124 */
[----:B------:R-:W-:Y:S05]  /*cdd0*/  BRA `(.L_x_16471) ;  /* 0x0000000000ac7947 */ /* 0x000fea0003800000 */
.L_x_16481:
[----:B------:R0:W-:Y:S01]  /*cde0*/  STG.E.U16 desc[UR36][R16.64], RZ ;  /* 0x000000ff10007986 */ /* 0x0001e2000c101524 */
[----:B------:R-:W-:Y:S05]  /*cdf0*/  BRA `(.L_x_16471) ;  /* 0x0000000000a47947 */ /* 0x000fea0003800000 */
.L_x_16478:
        /* <DEDUP_REMOVED lines=10> */
.L_x_16485:
[----:B------:R0:W-:Y:S01]  /*cea0*/  STG.E.U8 desc[UR36][R16.64], RZ ;  /* 0x000000ff10007986 */ /* 0x0001e2000c101124 */
[----:B------:R-:W-:Y:S05]  /*ceb0*/  BRA `(.L_x_16471) ;  /* 0x0000000000747947 */ /* 0x000fea0003800000 */
.L_x_16484:
[----:B------:R0:W-:Y:S01]  /*cec0*/  STG.E.U8 desc[UR36][R16.64], RZ ;  /* 0x000000ff10007986 */ /* 0x0001e2000c101124 */
[----:B------:R-:W-:Y:S05]  /*ced0*/  BRA `(.L_x_16471) ;  /* 0x00000000006c7947 */ /* 0x000fea0003800000 */
.L_x_16483:
[----:B------:R-:W-:-:S13]  /*cee0*/  ISETP.NE.AND P0, PT, R0, 0x1c, PT ;  /* 0x0000001c0000780c */ /* 0x000fda0003f05270 */
[----:B------:R-:W-:Y:S05]  /*cef0*/  @!P0 BRA `(.L_x_16486) ;  /* 0x0000000000608947 */ /* 0x000fea0003800000 */
[----:B------:R-:W-:-:S13]  /*cf00*/  ISETP.NE.AND P0, PT, R0, 0x1d, PT ;  /* 0x0000001d0000780c */ /* 0x000fda0003f05270 */
[----:B------:R-:W-:Y:S05]  /*cf10*/  @!P0 BRA `(.L_x_16487) ;  /* 0x0000000000508947 */ /* 0x000fea0003800000 */
[----:B------:R-:W-:-:S13]  /*cf20*/  ISETP.NE.AND P0, PT, R0, 0x2c, PT ;  /* 0x0000002c0000780c */ /* 0x000fda0003f05270 */
[----:B------:R0:W-:Y:S01]  /*cf30*/  @!P0 STG.E.U8 desc[UR36][R16.64], RZ ;  /* 0x000000ff10008986 */ /* 0x0001e2000c101124 */
[----:B------:R-:W-:Y:S05]  /*cf40*/  @!P0 BRA `(.L_x_16471) ;  /* 0x0000000000508947 */ /* 0x000fea0003800000 */
.L_x_16470:
        /* <DEDUP_REMOVED lines=16> */
.L_x_16488:
[----:B------:R-:W-:Y:S05]  /*d050*/  BRA `(.L_x_16471) ;  /* 0x00000000000c7947 */ /* 0x000fea0003800000 */
.L_x_16487:
[----:B------:R0:W-:Y:S01]  /*d060*/  STG.E.64 desc[UR36][R16.64], RZ ;  /* 0x000000ff10007986 */ /* 0x0001e2000c101b24 */
[----:B------:R-:W-:Y:S05]  /*d070*/  BRA `(.L_x_16471) ;  /* 0x0000000000047947 */ /* 0x000fea0003800000 */
.L_x_16486:
[----:B------:R0:W-:Y:S02]  /*d080*/  STG.E desc[UR36][R16.64], RZ ;  /* 0x000000ff10007986 */ /* 0x0001e4000c101924 */
.L_x_16471:
[----:B------:R-:W-:-:S07]  /*d090*/  IADD3 R19, R19, 0x80, RZ ;  /* 0x0000008013137810 */ /* 0x000fce0007ffe0ff */
.L_x_16418:
[----:B------:R-:W-:Y:S05]  /*d0a0*/  BSYNC B6 ;  /* 0x0000000000067941 */ /* 0x000fea0003800000 */
.L_x_16417:
        /* <DEDUP_REMOVED lines=306> */
.L_x_16489:
        /* <DEDUP_REMOVED lines=21> */
.L_x_16493:
[----:B------:R0:W5:Y:S01]  /*e520*/  LDG.E.U8 R4, desc[UR36][R2.64] ;  /* 0x0000002402047981 */ /* 0x000162000c1e1100 */
[----:B------:R-:W-:Y:S01]  /*e530*/  IMAD.MOV.U32 R5, RZ, RZ, RZ ;  /* 0x000000ffff057224 */ /* 0x000fe200078e00ff */
[----:B------:R-:W-:Y:S06]  /*e540*/  BRA `(.L_x_16495) ;  /* 0x0000000c00487947 */ /* 0x000fec0003800000 */
.L_x_16492:
        /* <DEDUP_REMOVED lines=8> */
.L_x_16497:
[----:B------:R-:W2:Y:S02]  /*e5d0*/  LDG.E R4, desc[UR36][R2.64] ;  /* 0x0000002402047981 */ /* 0x000ea4000c1e1900 */
[----:B--2---:R-:W-:Y:S01]  /*e5e0*/  SHF.R.S32.HI R5, RZ, 0x1f, R4 ;  /* 0x0000001fff057819 */ /* 0x004fe20000011404 */
[----:B------:R-:W-:Y:S06]  /*e5f0*/  BRA `(.L_x_16495) ;  /* 0x0000000c001c7947 */ /* 0x000fec0003800000 */
.L_x_16496:
[----:B------:R-:W2:Y:S02]  /*e600*/  LDG.E.S16 R4, desc[UR36][R2.64] ;  /* 0x0000002402047981 */ /* 0x000ea4000c1e1700 */
[----:B--2---:R-:W-:Y:S01]  /*e610*/  SHF.R.S32.HI R5, RZ, 0x1f, R4 ;  /* 0x0000001fff057819 */ /* 0x004fe20000011404 */
[----:B------:R-:W-:Y:S06]  /*e620*/  BRA `(.L_x_16495) ;  /* 0x0000000c00107947 */ /* 0x000fec0003800000 */
.L_x_16491:
        /* <DEDUP_REMOVED lines=9> */
.L_x_16499:
[----:B------:R-:W2:Y:S02]  /*e6c0*/  LDG.E.U16 R2, desc[UR36][R2.64] ;  /* 0x0000002402027981 */ /* 0x000ea4000c1e1500 */
[----:B--2---:R-:W-:-:S06]  /*e6d0*/  HADD2.F32 R4, -RZ, R2.H0_H0 ;  /* 0x20000002ff047230 */ /* 0x004fcc0000004100 */
[----:B------:R-:W2:Y:S01]  /*e6e0*/  F2I.S64.TRUNC R4, R4 ;  /* 0x0000000400047311 */ /* 0x000ea2000020d900 */
[----:B------:R-:W-:Y:S05]  /*e6f0*/  BRA `(.L_x_16495) ;  /* 0x0000000800dc7947 */ /* 0x000fea0003800000 */
.L_x_16498:
        /* <DEDUP_REMOVED lines=9> */
.L_x_16501:
[----:B------:R-:W2:Y:S02]  /*e790*/  LDG.E.U16 R2, desc[UR36][R2.64] ;  /* 0x0000002402027981 */ /* 0x000ea4000c1e1500 */
[----:B--2---:R-:W-:-:S06]  /*e7a0*/  HADD2.F32 R4, -RZ, R2.H0_H0 ;  /* 0x20000002ff047230 */ /* 0x004fcc0000004100 */
[----:B------:R-:W0:Y:S01]  /*e7b0*/  F2I.S64.TRUNC R4, R4 ;  /* 0x0000000400047311 */ /* 0x000e22000020d900 */
[----:B------:R-:W-:Y:S05]  /*e7c0*/  BRA `(.L_x_16495) ;  /* 0x0000000800a87947 */ /* 0x000fea0003800000 */
.L_x_16500:
[----:B------:R-:W2:Y:S02]  /*e7d0*/  LDG.E.64 R2, desc[UR36][R2.64] ;  /* 0x0000002402027981 */ /* 0x000ea4000c1e1b00 */
[----:B--2---:R3:W4:Y:S01]  /*e7e0*/  F2I.S64.F64.TRUNC R4, R2 ;  /* 0x0000000200047311 */ /* 0x004722000030d900 */
[----:B------:R-:W-:Y:S05]  /*e7f0*/  BRA `(.L_x_16495) ;  /* 0x00000008009c7947 */ /* 0x000fea0003800000 */
.L_x_16490:
        /* <DEDUP_REMOVED lines=13> */
.L_x_16504:
[----:B------:R-:W2:Y:S02]  /*e8d0*/  LDG.E.64 R2, desc[UR36][R2.64] ;  /* 0x0000002402027981 */ /* 0x000ea4000c1e1b00 */
[----:B--2---:R0:W1:Y:S01]  /*e8e0*/  F2I.S64.F64.TRUNC R4, R2 ;  /* 0x0000000200047311 */ /* 0x004062000030d900 */
[----:B------:R-:W-:Y:S05]  /*e8f0*/  BRA `(.L_x_16495) ;  /* 0x00000008005c7947 */ /* 0x000fea0003800000 */
.L_x_16503:
        /* <DEDUP_REMOVED lines=27> */
.L_x_16506:
        /* <DEDUP_REMOVED lines=14> */
.L_x_16505:
[----:B------:R-:W2:Y:S02]  /*eb90*/  LDG.E.U16 R4, desc[UR36][R2.64] ;  /* 0x0000002402047981 */ /* 0x000ea4000c1e1500 */
[----:B--2---:R-:W-:-:S06]  /*eba0*/  SHF.L.U32 R4, R4, 0x10, RZ ;  /* 0x0000001004047819 */ /* 0x004fcc00000006ff */
[----:B------:R-:W0:Y:S01]  /*ebb0*/  F2I.S64.TRUNC R4, R4 ;  /* 0x0000000400047311 */ /* 0x000e22000020d900 */
[----:B------:R-:W-:Y:S05]  /*ebc0*/  BRA `(.L_x_16495) ;  /* 0x0000000400a87947 */ /* 0x000fea0003800000 */
.L_x_16502:
        /* <DEDUP_REMOVED lines=11> */
.L_x_16509:
        /* <DEDUP_REMOVED lines=21> */
.L_x_16513:
[----:B------:R-:W-:Y:S05]  /*edd0*/  BSYNC B1 ;  /* 0x0000000000017941 */ /* 0x000fea0003800000 */
.L_x_16512:
[----:B------:R-:W-:Y:S02]  /*ede0*/  LEA R3, R0, 0x3b800000, 0x17 ;  /* 0x3b80000000037811 */ /* 0x000fe400078eb8ff */
[----:B------:R-:W-:-:S04]  /*edf0*/  SHF.L.U32 R2, R2, 0x14, RZ ;  /* 0x0000001402027819 */ /* 0x000fc800000006ff */
[----:B------:R-:W-:-:S07]  /*ee00*/  LOP3.LUT R4, R3, R2, R4, 0xfe, !PT ;  /* 0x0000000203047212 */ /* 0x000fce00078efe04 */
.L_x_16511:
[----:B------:R-:W-:Y:S05]  /*ee10*/  BSYNC B0 ;  /* 0x0000000000007941 */ /* 0x000fea0003800000 */
.L_x_16510:
[----:B------:R-:W0:Y:S01]  /*ee20*/  F2I.S64.TRUNC R4, R4 ;  /* 0x0000000400047311 */ /* 0x000e22000020d900 */
[----:B------:R-:W-:Y:S05]  /*ee30*/  BRA `(.L_x_16495) ;  /* 0x00000004000c7947 */ /* 0x000fea0003800000 */
.L_x_16508:
        /* <DEDUP_REMOVED lines=21> */
.L_x_16517:
[----:B------:R-:W-:Y:S05]  /*ef90*/  BSYNC B1 ;  /* 0x0000000000017941 */ /* 0x000fea0003800000 */
.L_x_16516:
[----:B------:R-:W-:Y:S01]  /*efa0*/  IMAD.SHL.U32 R2, R2, 0x200000, RZ ;  /* 0x0020000002027824 */ /* 0x000fe200078e00ff */
[----:B------:R-:W-:-:S04]  /*efb0*/  LEA R3, R0, 0x37800000, 0x17 ;  /* 0x3780000000037811 */ /* 0x000fc800078eb8ff */
[----:B------:R-:W-:-:S07]  /*efc0*/  LOP3.LUT R4, R3, R2, R4, 0xfe, !PT ;  /* 0x0000000203047212 */ /* 0x000fce00078efe04 */
.L_x_16515:
[----:B------:R-:W-:Y:S05]  /*efd0*/  BSYNC B0 ;  /* 0x0000000000007941 */ /* 0x000fea0003800000 */
.L_x_16514:
[----:B------:R-:W0:Y:S01]  /*efe0*/  F2I.S64.TRUNC R4, R4 ;  /* 0x0000000400047311 */ /* 0x000e22000020d900 */
[----:B------:R-:W-:Y:S05]  /*eff0*/  BRA `(.L_x_16495) ;  /* 0x00000000009c7947 */ /* 0x000fea0003800000 */
.L_x_16507:
        /* <DEDUP_REMOVED lines=14> */
.L_x_16521:
[----:B------:R-:W-:Y:S05]  /*f0e0*/  BSYNC B0 ;  /* 0x0000000000007941 */ /* 0x000fea0003800000 */
.L_x_16520:
[----:B------:R-:W0:Y:S01]  /*f0f0*/  F2I.S64.TRUNC R4, R4 ;  /* 0x0000000400047311 */ /* 0x000e22000020d900 */
[----:B------:R-:W-:Y:S05]  /*f100*/  BRA `(.L_x_16495) ;  /* 0x0000000000587947 */ /* 0x000fea0003800000 */
.L_x_16494:
        /* <DEDUP_REMOVED lines=16> */
.L_x_16522:
[----:B------:R-:W-:Y:S01]  /*f210*/  CS2R R4, SRZ ;  /* 0x0000000000047805 */ /* 0x000fe2000001ff00 */
[----:B------:R-:W-:Y:S06]  /*f220*/  BRA `(.L_x_16495) ;  /* 0x0000000000107947 */ /* 0x000fec0003800000 */
.L_x_16519:
[----:B------:R0:W5:Y:S01]  /*f230*/  LDG.E.64 R4, desc[UR36][R2.64] ;  /* 0x0000002402047981 */ /* 0x000162000c1e1b00 */
[----:B------:R-:W-:Y:S05]  /*f240*/  BRA `(.L_x_16495) ;  /* 0x0000000000087947 */ /* 0x000fea0003800000 */
.L_x_16518:
[----:B------:R0:W5:Y:S01]  /*f250*/  LDG.E R4, desc[UR36][R2.64] ;  /* 0x0000002402047981 */ /* 0x000162000c1e1900 */
[----:B------:R-:W-:-:S07]  /*f260*/  MOV R5, RZ ;  /* 0x000000ff00057202 */ /* 0x000fce0000000f00 */
.L_x_16495:
        /* <DEDUP_REMOVED lines=51> */
.L_x_16528:
        /* <DEDUP_REMOVED lines=139> */
.L_x_16527:
        /* <DEDUP_REMOVED lines=76> */
.L_x_16530:
[----:B------:R-:W-:Y:S05]  /*10310*/  BSYNC B1 ;  /* 0x0000000000017941 */ /* 0x000fea0003800000 */
.L_x_16529:
[----:B------:R-:W-:-:S04]  /*10320*/  ISETP.NE.U32.AND P1, PT, R60, RZ, PT ;  /* 0x000000ff3c00720c */ /* 0x000fc80003f25070 */
[----:B------:R-:W-:-:S13]  /*10330*/  ISETP.NE.OR.EX P0, PT, R61, RZ, P0, P1 ;  /* 0x000000ff3d00720c */ /* 0x000fda0000705710 */
[----:B------:R-:W-:Y:S05]  /*10340*/  @!P0 BRA `(.L_x_16531) ;  /* 0x0000000000a08947 */ /* 0x000fea0003800000 */
.L_x_16526:
        /* <DEDUP_REMOVED lines=40> */
.L_x_16531:
[----:B------:R-:W-:Y:S05]  /*105d0*/  BSYNC B0 ;  /* 0x0000000000007941 */ /* 0x000fea0003800000 */
.L_x_16525:
        /* <DEDUP_REMOVED lines=47> */
.L_x_16523:
[----:B012-45:R-:W-:-:S04]  /*108d0*/  LEA R50, P0, R4, UR4, 0x3 ;  /* 0x0000000404327c11 */ /* 0x037fc8000f8018ff */
[----:B------:R-:W-:-:S06]  /*108e0*/  LEA.HI.X R51, R4, UR5, R5, 0x3, P0 ;  /* 0x0000000504337c11 */ /* 0x000fcc00080f1c05 */
[----:B------:R-:W5:Y:S03]  /*108f0*/  LDG.E.64 R50, desc[UR36][R50.64] ;  /* 0x0000002432327981 */ /* 0x000f66000c1e1b00 */
.L_x_16524:
        /* <DEDUP_REMOVED lines=23> */
.L_x_16533:
        /* <DEDUP_REMOVED lines=23> */
.L_x_16532:
[----:B------:R-:W-:Y:S05]  /*10be0*/  @!P0 BRA `(.L_x_16534) ;  /* 0x0000000000608947 */ /* 0x000fea0003800000 */
[----:B------:R-:W-:Y:S01]  /*10bf0*/  BSSY B0, `(.L_x_16534) ;  /* 0x0000017000007945 */ /* 0x000fe20003800000 */
.L_x_16535:
        /* <DEDUP_REMOVED lines=23> */
.L_x_16534:
        /* <DEDUP_REMOVED lines=32> */
.L_x_16539:
[----:B------:R-:W-:Y:S01]  /*10f70*/  STG.E.U8 desc[UR36][R16.64], RZ ;  /* 0x000000ff10007986 */ /* 0x000fe2000c101124 */
[----:B------:R-:W-:Y:S05]  /*10f80*/  EXIT ;  /* 0x000000000000794d */ /* 0x000fea0003800000 */
.L_x_16538:
        /* <DEDUP_REMOVED lines=8> */
.L_x_16542:
[----:B------:R-:W-:Y:S01]  /*11010*/  STG.E desc[UR36][R16.64], RZ ;  /* 0x000000ff10007986 */ /* 0x000fe2000c101924 */
[----:B------:R-:W-:Y:S05]  /*11020*/  EXIT ;  /* 0x000000000000794d */ /* 0x000fea0003800000 */
.L_x_16541:
[----:B------:R-:W-:Y:S01]  /*11030*/  STG.E.U16 desc[UR36][R16.64], RZ ;  /* 0x000000ff10007986 */ /* 0x000fe2000c101524 */
[----:B------:R-:W-:Y:S05]  /*11040*/  EXIT ;  /* 0x000000000000794d */ /* 0x000fea0003800000 */
.L_x_16537:
        /* <DEDUP_REMOVED lines=8> */
.L_x_16544:
[----:B------:R-:W-:Y:S01]  /*110d0*/  STG.E.U16 desc[UR36][R16.64], RZ ;  /* 0x000000ff10007986 */ /* 0x000fe2000c101524 */
[----:B------:R-:W-:Y:S05]  /*110e0*/  EXIT ;  /* 0x000000000000794d */ /* 0x000fea0003800000 */
.L_x_16543:
        /* <DEDUP_REMOVED lines=8> */
.L_x_16546:
[----:B------:R-:W-:Y:S01]  /*11170*/  STG.E desc[UR36][R16.64], RZ ;  /* 0x000000ff10007986 */ /* 0x000fe2000c101924 */
[----:B------:R-:W-:Y:S05]  /*11180*/  EXIT ;  /* 0x000000000000794d */ /* 0x000fea0003800000 */
.L_x_16545:
[----:B------:R-:W-:Y:S01]  /*11190*/  STG.E.64 desc[UR36][R16.64], RZ ;  /* 0x000000ff10007986 */ /* 0x000fe2000c101b24 */
[----:B------:R-:W-:Y:S05]  /*111a0*/  EXIT ;  /* 0x000000000000794d */ /* 0x000fea0003800000 */
.L_x_16536:
        /* <DEDUP_REMOVED lines=10> */
.L_x_16549:
[----:B------:R-:W-:Y:S01]  /*11250*/  STG.E.128 desc[UR36][R16.64], RZ ;  /* 0x000000ff10007986 */ /* 0x000fe2000c101d24 */
[----:B------:R-:W-:Y:S05]  /*11260*/  EXIT ;  /* 0x000000000000794d */ /* 0x000fea0003800000 */
.L_x_16548:
        /* <DEDUP_REMOVED lines=8> */
.L_x_16551:
[----:B------:R-:W-:Y:S01]  /*112f0*/  STG.E.U8 desc[UR36][R16.64], RZ ;  /* 0x000000ff10007986 */ /* 0x000fe2000c101124 */
[----:B------:R-:W-:Y:S05]  /*11300*/  EXIT ;  /* 0x000000000000794d */ /* 0x000fea0003800000 */
.L_x_16550:
[----:B------:R-:W-:Y:S01]  /*11310*/  STG.E.U16 desc[UR36][R16.64], RZ ;  /* 0x000000ff10007986 */ /* 0x000fe2000c101524 */
[----:B------:R-:W-:Y:S05]  /*11320*/  EXIT ;  /* 0x000000000000794d */ /* 0x000fea0003800000 */
.L_x_16547:
        /* <DEDUP_REMOVED lines=10> */
.L_x_16554:
[----:B------:R-:W-:Y:S01]  /*113d0*/  STG.E.U8 desc[UR36][R16.64], RZ ;  /* 0x000000ff10007986 */ /* 0x000fe2000c101124 */
[----:B------:R-:W-:Y:S05]  /*113e0*/  EXIT ;  /* 0x000000000000794d */ /* 0x000fea0003800000 */
.L_x_16553:
[----:B------:R-:W-:Y:S01]  /*113f0*/  STG.E.U8 desc[UR36][R16.64], RZ ;  /* 0x000000ff10007986 */ /* 0x000fe2000c101124 */
[----:B------:R-:W-:Y:S05]  /*11400*/  EXIT ;  /* 0x000000000000794d */ /* 0x000fea0003800000 */
.L_x_16552:
[----:B------:R-:W-:-:S13]  /*11410*/  ISETP.NE.AND P0, PT, R0, 0x1c, PT ;  /* 0x0000001c0000780c */ /* 0x000fda0003f05270 */
[----:B------:R-:W-:Y:S05]  /*11420*/  @!P0 BRA `(.L_x_16555) ;  /* 0x0000000000608947 */ /* 0x000fea0003800000 */
[----:B------:R-:W-:-:S13]  /*11430*/  ISETP.NE.AND P0, PT, R0, 0x1d, PT ;  /* 0x0000001d0000780c */ /* 0x000fda0003f05270 */
[----:B------:R-:W-:Y:S05]  /*11440*/  @!P0 BRA `(.L_x_16556) ;  /* 0x0000000000508947 */ /* 0x000fea0003800000 */
[----:B------:R-:W-:-:S13]  /*11450*/  ISETP.NE.AND P0, PT, R0, 0x2c, PT ;  /* 0x0000002c0000780c */ /* 0x000fda0003f05270 */
[----:B------:R0:W-:Y:S01]  /*11460*/  @!P0 STG.E.U8 desc[UR36][R16.64], RZ ;  /* 0x000000ff10008986 */ /* 0x0001e2000c101124 */
[----:B------:R-:W-:Y:S05]  /*11470*/  @!P0 EXIT ;  /* 0x000000000000894d */ /* 0x000fea0003800000 */
.L_x_16540:
        /* <DEDUP_REMOVED lines=16> */
.L_x_16557:
[----:B------:R-:W-:Y:S05]  /*11580*/  EXIT ;  /* 0x000000000000794d */ /* 0x000fea0003800000 */
.L_x_16556:
[----:B------:R-:W-:Y:S01]  /*11590*/  STG.E.64 desc[UR36][R16.64], RZ ;  /* 0x000000ff10007986 */ /* 0x000fe2000c101b24 */
[----:B------:R-:W-:Y:S05]  /*115a0*/  EXIT ;  /* 0x000000000000794d */ /* 0x000fea0003800000 */
.L_x_16555:
[----:B------:R-:W-:Y:S01]  /*115b0*/  STG.E desc[UR36][R16.64], RZ ;  /* 0x000000ff10007986 */ /* 0x000fe2000c101924 */
[----:B------:R-:W-:Y:S05]  /*115c0*/  EXIT ;  /* 0x000000000000794d */ /* 0x000fea0003800000 */
.L_x_16558:
        /* <DEDUP_REMOVED lines=11> */
.L_x_18634:


//--------------------- .text._ZN2at6native27unrolled_elementwise_kernelIZZNS0_73_GLOBAL__N__c8866d80_35_SparseBinaryOpIntersectionKernel_cu_f5210f67_363642_sparse_binary_op_intersection_kernel_implINS2_18CUDAKernelLauncherENS2_36CUDAValueSelectionIntersectionKernelINS2_5MulOpEEElLl8EEEvRNS_6TensorERKS8_SB_RKSt6vectorIlSaIlEERKSt8optionalIS8_ESK_bbENKUlvE3_clEvEUllE_St5arrayIPcLm2EELi4E23TrivialOffsetCalculatorILi1EjESR_NS0_6memory12LoadWithCastILi1EEENSS_13StoreWithCastILi1EEEEEviT_T0_T2_T3_T4_T5_ --------------------------
	.section	.text._ZN2at6native27unrolled_elementwise_kernelIZZNS0_73_GLOBAL__N__c8866d80_35_SparseBinaryOpIntersectionKernel_cu_f5210f67_363642_sparse_binary_op_intersection_kernel_implINS2_18CUDAKernelLauncherENS2_36CUDAValueSelectionIntersectionKernelINS2_5MulOpEEElLl8EEEvRNS_6TensorERKS8_SB_RKSt6vectorIlSaIlEERKSt8optionalIS8_ESK_bbENKUlvE3_clEvEUllE_St5arrayIPcLm2EELi4E23TrivialOffsetCalculatorILi1EjESR_NS0_6memory12LoadWithCastILi1EEENSS_13StoreWithCastILi1EEEEEviT_T0_T2_T3_T4_T5_,"ax",@progbits
	.align	128
        .global         _ZN2at6native27unrolled_elementwise_kernelIZZNS0_73_GLOBAL__N__c8866d80_35_SparseBinaryOpIntersectionKernel_cu_f5210f67_363642_sparse_binary_op_intersection_kernel_implINS2_18CUDAKernelLauncherENS2_36CUDAValueSelectionIntersectionKernelINS2_5MulOpEEElLl8EEEvRNS_6TensorERKS8_SB_RKSt6vectorIlSaIlEERKSt8optionalIS8_ESK_bbENKUlvE3_clEvEUllE_St5arrayIPcLm2EELi4E23TrivialOffsetCalculatorILi1EjESR_NS0_6memory12LoadWithCastILi1EEENSS_13StoreWithCastILi1EEEEEviT_T0_T2_T3_T4_T5_
        .type           _ZN2at6native27unrolled_elementwise_kernelIZZNS0_73_GLOBAL__N__c8866d80_35_SparseBinaryOpIntersectionKernel_cu_f5210f67_363642_sparse_binary_op_intersection_kernel_implINS2_18CUDAKernelLauncherENS2_36CUDAValueSelectionIntersectionKernelINS2_5MulOpEEElLl8EEEvRNS_6TensorERKS8_SB_RKSt6vectorIlSaIlEERKSt8optionalIS8_ESK_bbENKUlvE3_clEvEUllE_St5arrayIPcLm2EELi4E23TrivialOffsetCalculatorILi1EjESR_NS0_6memory12LoadWithCastILi1EEENSS_13StoreWithCastILi1EEEEEviT_T0_T2_T3_T4_T5_,@function
        .size           _ZN2at6native27unrolled_elementwise_kernelIZZNS0_73_GLOBAL__N__c8866d80_35_SparseBinaryOpIntersectionKernel_cu_f5210f67_363642_sparse_binary_op_intersection_kernel_implINS2_18CUDAKernelLauncherENS2_36CUDAValueSelectionIntersectionKernelINS2_5MulOpEEElLl8EEEvRNS_6TensorERKS8_SB_RKSt6vectorIlSaIlEERKSt8optionalIS8_ESK_bbENKUlvE3_clEvEUllE_St5arrayIPcLm2EELi4E23TrivialOffsetCalculatorILi1EjESR_NS0_6memory12LoadWithCastILi1EEENSS_13StoreWithCastILi1EEEEEviT_T0_T2_T3_T4_T5_,(.L_x_18635 - _ZN2at6native27unrolled_elementwise_kernelIZZNS0_73_GLOBAL__N__c8866d80_35_SparseBinaryOpIntersectionKernel_cu_f5210f67_363642_sparse_binary_op_intersection_kernel_implINS2_18CUDAKernelLauncherENS2_36CUDAValueSelectionIntersectionKernelINS2_5MulOpEEElLl8EEEvRNS_6TensorERKS8_SB_RKSt6vectorIlSaIlEERKSt8optionalIS8_ESK_bbENKUlvE3_clEvEUllE_St5arrayIPcLm2EELi4E23TrivialOffsetCalculatorILi1EjESR_NS0_6memory12LoadWithCastILi1EEENSS_13StoreWithCastILi1EEEEEviT_T0_T2_T3_T4_T5_)
        .other          _ZN2at6native27unrolled_elementwise_kernelIZZNS0_73_GLOBAL__N__c8866d80_35_SparseBinaryOpIntersectionKernel_cu_f5210f67_363642_sparse_binary_op_intersection_kernel_implINS2_18CUDAKernelLauncherENS2_36CUDAValueSelectionIntersectionKernelINS2_5MulOpEEElLl8EEEvRNS_6TensorERKS8_SB_RKSt6vectorIlSaIlEERKSt8optionalIS8_ESK_bbENKUlvE3_clEvEUllE_St5arrayIPcLm2EELi4E23TrivialOffsetCalculatorILi1EjESR_NS0_6memory12LoadWithCastILi1EEENSS_13StoreWithCastILi1EEEEEviT_T0_T2_T3_T4_T5_,@"STO_CUDA_ENTRY STV_DEFAULT"
_ZN2at6native27unrolled_elementwise_kernelIZZNS0_73_GLOBAL__N__c8866d80_35_SparseBinaryOpIntersectionKernel_cu_f5210f67_363642_sparse_binary_op_intersection_kernel_implINS2_18CUDAKernelLauncherENS2_36CUDAValueSelectionIntersectionKernelINS2_5MulOpEEElLl8EEEvRNS_6TensorERKS8_SB_RKSt6vectorIlSaIlEERKSt8optionalIS8_ESK_bbENKUlvE3_clEvEUllE_St5arrayIPcLm2EELi4E23TrivialOffsetCalculatorILi1EjESR_NS0_6memory12LoadWithCastILi1EEENSS_13StoreWithCastILi1EEEEEviT_T0_T2_T3_T4_T5_:
.text._ZN2at6native27unrolled_elementwise_kernelIZZNS0_73_GLOBAL__N__c8866d80_35_SparseBinaryOpIntersectionKernel_cu_f5210f67_363642_sparse_binary_op_intersection_kernel_implINS2_18CUDAKernelLauncherENS2_36CUDAValueSelectionIntersectionKernelINS2_5MulOpEEElLl8EEEvRNS_6TensorERKS8_SB_RKSt6vectorIlSaIlEERKSt8optionalIS8_ESK_bbENKUlvE3_clEvEUllE_St5arrayIPcLm2EELi4E23TrivialOffsetCalculatorILi1EjESR_NS0_6memory12LoadWithCastILi1EEENSS_13StoreWithCastILi1EEEEEviT_T0_T2_T3_T4_T5_:
        /* <DEDUP_REMOVED lines=69> */
.L_x_16564:
[----:B------:R1:W5:Y:S01]  /*0450*/  LDG.E.U8 R24, desc[UR36][R4.64] ;  /* 0x0000002404187981 */ /* 0x000362000c1e1100 */
[----:B------:R-:W-:Y:S01]  /*0460*/  IMAD.MOV.U32 R25, RZ, RZ, RZ ;  /* 0x000000ffff197224 */ /* 0x000fe200078e00ff */
[----:B------:R-:W-:Y:S06]  /*0470*/  BRA `(.L_x_16566) ;  /* 0x0000000c004c7947 */ /* 0x000fec0003800000 */
.L_x_16563:
        /* <DEDUP_REMOVED lines=8> */
.L_x_16568:
[----:B------:R-:W2:Y:S02]  /*0500*/  LDG.E R24, desc[UR36][R4.64] ;  /* 0x0000002404187981 */ /* 0x000ea4000c1e1900 */
[----:B--2---:R-:W-:Y:S01]  /*0510*/  SHF.R.S32.HI R25, RZ, 0x1f, R24 ;  /* 0x0000001fff197819 */ /* 0x004fe20000011418 */
[----:B------:R-:W-:Y:S06]  /*0520*/  BRA `(.L_x_16566) ;  /* 0x0000000c00207947 */ /* 0x000fec0003800000 */
.L_x_16567:
[----:B------:R-:W2:Y:S02]  /*0530*/  LDG.E.S16 R24, desc[UR36][R4.64] ;  /* 0x0000002404187981 */ /* 0x000ea4000c1e1700 */
[----:B--2---:R-:W-:Y:S01]  /*0540*/  SHF.R.S32.HI R25, RZ, 0x1f, R24 ;  /* 0x0000001fff197819 */ /* 0x004fe20000011418 */
[----:B------:R-:W-:Y:S06]  /*0550*/  BRA `(.L_x_16566) ;  /* 0x0000000c00147947 */ /* 0x000fec0003800000 */
.L_x_16562:
        /* <DEDUP_REMOVED lines=9> */
.L_x_16570:
[----:B------:R-:W2:Y:S02]  /*05f0*/  LDG.E.U16 R4, desc[UR36][R4.64] ;  /* 0x0000002404047981 */ /* 0x000ea4000c1e1500 */
[----:B--2---:R-:W-:-:S06]  /*0600*/  HADD2.F32 R24, -RZ, R4.H0_H0 ;  /* 0x20000004ff187230 */ /* 0x004fcc0000004100 */
[----:B------:R-:W0:Y:S01]  /*0610*/  F2I.S64.TRUNC R24, R24 ;  /* 0x0000001800187311 */ /* 0x000e22000020d900 */
[----:B------:R-:W-:Y:S05]  /*0620*/  BRA `(.L_x_16566) ;  /* 0x0000000800e07947 */ /* 0x000fea0003800000 */
.L_x_16569:
        /* <DEDUP_REMOVED lines=9> */
.L_x_16572:
[----:B------:R-:W2:Y:S02]  /*06c0*/  LDG.E.U16 R4, desc[UR36][R4.64] ;  /* 0x0000002404047981 */ /* 0x000ea4000c1e1500 */
[----:B--2---:R-:W-:-:S06]  /*06d0*/  HADD2.F32 R24, -RZ, R4.H0_H0 ;  /* 0x20000004ff187230 */ /* 0x004fcc0000004100 */
[----:B------:R-:W4:Y:S01]  /*06e0*/  F2I.S64.TRUNC R24, R24 ;  /* 0x0000001800187311 */ /* 0x000f22000020d900 */
[----:B------:R-:W-:Y:S05]  /*06f0*/  BRA `(.L_x_16566) ;  /* 0x0000000800ac7947 */ /* 0x000fea0003800000 */
.L_x_16571:
[----:B------:R-:W2:Y:S02]  /*0700*/  LDG.E.64 R4, desc[UR36][R4.64] ;  /* 0x0000002404047981 */ /* 0x000ea4000c1e1b00 */
[----:B--2---:R2:W3:Y:S01]  /*0710*/  F2I.S64.F64.TRUNC R24, R4 ;  /* 0x0000000400187311 */ /* 0x0044e2000030d900 */
[----:B------:R-:W-:Y:S05]  /*0720*/  BRA `(.L_x_16566) ;  /* 0x0000000800a07947 */ /* 0x000fea0003800000 */
.L_x_16561:
        /* <DEDUP_REMOVED lines=13> */
.L_x_16575:
[----:B------:R-:W2:Y:S02]  /*0800*/  LDG.E.64 R4, desc[UR36][R4.64] ;  /* 0x0000002404047981 */ /* 0x000ea4000c1e1b00 */
[----:B--2---:R0:W1:Y:S01]  /*0810*/  F2I.S64.F64.TRUNC R24, R4 ;  /* 0x0000000400187311 */ /* 0x004062000030d900 */
[----:B------:R-:W-:Y:S05]  /*0820*/  BRA `(.L_x_16566) ;  /* 0x0000000800607947 */ /* 0x000fea0003800000 */
.L_x_16574:
        /* <DEDUP_REMOVED lines=27> */
.L_x_16577:
        /* <DEDUP_REMOVED lines=15> */
.L_x_16576:
[----:B------:R-:W2:Y:S02]  /*0ad0*/  LDG.E.U16 R24, desc[UR36][R4.64] ;  /* 0x0000002404187981 */ /* 0x000ea4000c1e1500 */
[----:B--2---:R-:W-:-:S06]  /*0ae0*/  IMAD.U32 R24, R24, 0x10000, RZ ;  /* 0x0001000018187824 */ /* 0x004fcc00078e00ff */
[----:B------:R-:W0:Y:S01]  /*0af0*/  F2I.S64.TRUNC R24, R24 ;  /* 0x0000001800187311 */ /* 0x000e22000020d900 */
[----:B------:R-:W-:Y:S05]  /*0b00*/  BRA `(.L_x_16566) ;  /* 0x0000000400a87947 */ /* 0x000fea0003800000 */
.L_x_16573:
        /* <DEDUP_REMOVED lines=11> */
.L_x_16580:
        /* <DEDUP_REMOVED lines=21> */
.L_x_16584:
[----:B------:R-:W-:Y:S05]  /*0d10*/  BSYNC B1 ;  /* 0x0000000000017941 */ /* 0x000fea0003800000 */
.L_x_16583:
[----:B------:R-:W-:Y:S01]  /*0d20*/  IMAD.SHL.U32 R3, R3, 0x100000, RZ ;  /* 0x0010000003037824 */ /* 0x000fe200078e00ff */
[----:B------:R-:W-:-:S04]  /*0d30*/  LEA R5, R0, 0x3b800000, 0x17 ;  /* 0x3b80000000057811 */ /* 0x000fc800078eb8ff */
[----:B------:R-:W-:-:S07]  /*0d40*/  LOP3.LUT R24, R5, R3, R24, 0xfe, !PT ;  /* 0x0000000305187212 */ /* 0x000fce00078efe18 */
.L_x_16582:
[----:B------:R-:W-:Y:S05]  /*0d50*/  BSYNC B0 ;  /* 0x0000000000007941 */ /* 0x000fea0003800000 */
.L_x_16581:
[----:B------:R-:W0:Y:S01]  /*0d60*/  F2I.S64.TRUNC R24, R24 ;  /* 0x0000001800187311 */ /* 0x000e22000020d900 */
[----:B------:R-:W-:Y:S05]  /*0d70*/  BRA `(.L_x_16566) ;  /* 0x00000004000c7947 */ /* 0x000fea0003800000 */
.L_x_16579:
        /* <DEDUP_REMOVED lines=21> */
.L_x_16588:
[----:B------:R-:W-:Y:S05]  /*0ed0*/  BSYNC B1 ;  /* 0x0000000000017941 */ /* 0x000fea0003800000 */
.L_x_16587:
[----:B------:R-:W-:Y:S01]  /*0ee0*/  IMAD.SHL.U32 R3, R3, 0x200000, RZ ;  /* 0x0020000003037824 */ /* 0x000fe200078e00ff */
[----:B------:R-:W-:-:S04]  /*0ef0*/  LEA R5, R0, 0x37800000, 0x17 ;  /* 0x3780000000057811 */ /* 0x000fc800078eb8ff */
[----:B------:R-:W-:-:S07]  /*0f00*/  LOP3.LUT R24, R5, R3, R24, 0xfe, !PT ;  /* 0x0000000305187212 */ /* 0x000fce00078efe18 */
.L_x_16586:
[----:B------:R-:W-:Y:S05]  /*0f10*/  BSYNC B0 ;  /* 0x0000000000007941 */ /* 0x000fea0003800000 */
.L_x_16585:
[----:B------:R-:W0:Y:S01]  /*0f20*/  F2I.S64.TRUNC R24, R24 ;  /* 0x0000001800187311 */ /* 0x000e22000020d900 */
[----:B------:R-:W-:Y:S05]  /*0f30*/  BRA `(.L_x_16566) ;  /* 0x00000000009c7947 */ /* 0x000fea0003800000 */
.L_x_16578:
        /* <DEDUP_REMOVED lines=14> */
.L_x_16592:
[----:B------:R-:W-:Y:S05]  /*1020*/  BSYNC B0 ;  /* 0x0000000000007941 */ /* 0x000fea0003800000 */
.L_x_16591:
[----:B------:R-:W0:Y:S01]  /*1030*/  F2I.S64.TRUNC R24, R24 ;  /* 0x0000001800187311 */ /* 0x000e22000020d900 */
[----:B------:R-:W-:Y:S05]  /*1040*/  BRA `(.L_x_16566) ;  /* 0x0000000000587947 */ /* 0x000fea0003800000 */
.L_x_16565:
        /* <DEDUP_REMOVED lines=16> */
.L_x_16593:
[----:B------:R-:W-:Y:S01]  /*1150*/  CS2R R24, SRZ ;  /* 0x0000000000187805 */ /* 0x000fe2000001ff00 */
[----:B------:R-:W-:Y:S06]  /*1160*/  BRA `(.L_x_16566) ;  /* 0x0000000000107947 */ /* 0x000fec0003800000 */
.L_x_16590:
[----:B------:R0:W5:Y:S01]  /*1170*/  LDG.E.64 R24, desc[UR36][R4.64] ;  /* 0x0000002404187981 */ /* 0x000162000c1e1b00 */
[----:B------:R-:W-:Y:S05]  /*1180*/  BRA `(.L_x_16566) ;  /* 0x0000000000087947 */ /* 0x000fea0003800000 */
.L_x_16589:
[----:B------:R0:W5:Y:S01]  /*1190*/  LDG.E R24, desc[UR36][R4.64] ;  /* 0x0000002404187981 */ /* 0x000162000c1e1900 */
[----:B------:R-:W-:-:S07]  /*11a0*/  IMAD.MOV.U32 R25, RZ, RZ, RZ ;  /* 0x000000ffff197224 */ /* 0x000fce00078e00ff */
.L_x_16566:
[----:B------:R-:W2:Y:S02]  /*11b0*/  S2R R26, SR_TID.X ;  /* 0x00000000001a7919 */ /* 0x000ea40000002100 */
[----:B--2---:R-:W-:-:S07]  /*11c0*/  VIADD R26, R26, 0x80 ;  /* 0x000000801a1a7836 */ /* 0x004fce0000000000 */
.L_x_16560:
[----:B------:R-:W-:Y:S05]  /*11d0*/  BSYNC B6 ;  /* 0x0000000000067941 */ /* 0x000fea0003800000 */
.L_x_16559:
        /* <DEDUP_REMOVED lines=25> */
.L_x_16599:
[----:B------:R0:W5:Y:S01]  /*1370*/  LDG.E.U8 R22, desc[UR36][R4.64] ;  /* 0x0000002404167981 */ /* 0x000162000c1e1100 */
[----:B------:R-:W-:Y:S01]  /*1380*/  IMAD.MOV.U32 R23, RZ, RZ, RZ ;  /* 0x000000ffff177224 */ /* 0x000fe200078e00ff */
[----:B------:R-:W-:Y:S06]  /*1390*/  BRA `(.L_x_16601) ;  /* 0x0000000c00487947 */ /* 0x000fec0003800000 */
.L_x_16598:
        /* <DEDUP_REMOVED lines=8> */
.L_x_16603:
[----:B------:R-:W2:Y:S02]  /*1420*/  LDG.E R22, desc[UR36][R4.64] ;  /* 0x0000002404167981 */ /* 0x000ea4000c1e1900 */
[----:B--2---:R-:W-:Y:S01]  /*1430*/  SHF.R.S32.HI R23, RZ, 0x1f, R22 ;  /* 0x0000001fff177819 */ /* 0x004fe20000011416 */
[----:B------:R-:W-:Y:S06]  /*1440*/  BRA `(.L_x_16601) ;  /* 0x0000000c001c7947 */ /* 0x000fec0003800000 */
.L_x_16602:
[----:B------:R-:W2:Y:S02]  /*1450*/  LDG.E.S16 R22, desc[UR36][R4.64] ;  /* 0x0000002404167981 */ /* 0x000ea4000c1e1700 */
[----:B--2---:R-:W-:Y:S01]  /*1460*/  SHF.R.S32.HI R23, RZ, 0x1f, R22 ;  /* 0x0000001fff177819 */ /* 0x004fe20000011416 */
[----:B------:R-:W-:Y:S06]  /*1470*/  BRA `(.L_x_16601) ;  /* 0x0000000c00107947 */ /* 0x000fec0003800000 */
.L_x_16597:
        /* <DEDUP_REMOVED lines=9> */
.L_x_16605:
[----:B------:R-:W2:Y:S02]  /*1510*/  LDG.E.U16 R4, desc[UR36][R4.64] ;  /* 0x0000002404047981 */ /* 0x000ea4000c1e1500 */
[----:B--2---:R-:W-:-:S06]  /*1520*/  HADD2.F32 R22, -RZ, R4.H0_H0 ;  /* 0x20000004ff167230 */ /* 0x004fcc0000004100 */
[----:B------:R-:W0:Y:S01]  /*1530*/  F2I.S64.TRUNC R22, R22 ;  /* 0x0000001600167311 */ /* 0x000e22000020d900 */
[----:B------:R-:W-:Y:S05]  /*1540*/  BRA `(.L_x_16601) ;  /* 0x0000000800dc7947 */ /* 0x000fea0003800000 */
.L_x_16604:
        /* <DEDUP_REMOVED lines=9> */
.L_x_16607:
[----:B------:R-:W2:Y:S02]  /*15e0*/  LDG.E.U16 R4, desc[UR36][R4.64] ;  /* 0x0000002404047981 */ /* 0x000ea4000c1e1500 */
[----:B--2---:R-:W-:-:S06]  /*15f0*/  HADD2.F32 R22, -RZ, R4.H0_H0 ;  /* 0x20000004ff167230 */ /* 0x004fcc0000004100 */
[----:B------:R-:W0:Y:S01]  /*1600*/  F2I.S64.TRUNC R22, R22 ;  /* 0x0000001600167311 */ /* 0x000e22000020d900 */
[----:B------:R-:W-:Y:S05]  /*1610*/  BRA `(.L_x_16601) ;  /* 0x0000000800a87947 */ /* 0x000fea0003800000 */
.L_x_16606:
[----:B------:R-:W2:Y:S02]  /*1620*/  LDG.E.64 R4, desc[UR36][R4.64] ;  /* 0x0000002404047981 */ /* 0x000ea4000c1e1b00 */
[----:B--2---:R0:W1:Y:S01]  /*1630*/  F2I.S64.F64.TRUNC R22, R4 ;  /* 0x0000000400167311 */ /* 0x004062000030d900 */
[----:B------:R-:W-:Y:S05]  /*1640*/  BRA `(.L_x_16601) ;  /* 0x00000008009c7947 */ /* 0x000fea0003800000 */
.L_x_16596:
        /* <DEDUP_REMOVED lines=13> */
.L_x_16610:
[----:B------:R-:W2:Y:S02]  /*1720*/  LDG.E.64 R4, desc[UR36][R4.64] ;  /* 0x0000002404047981 */ /* 0x000ea4000c1e1b00 */
[----:B--2---:R0:W1:Y:S01]  /*1730*/  F2I.S64.F64.TRUNC R22, R4 ;  /* 0x0000000400167311 */ /* 0x004062000030d900 */
[----:B------:R-:W-:Y:S05]  /*1740*/  BRA `(.L_x_16601) ;  /* 0x00000008005c7947 */ /* 0x000fea0003800000 */
.L_x_16609:
        /* <DEDUP_REMOVED lines=27> */
.L_x_16612:
        /* <DEDUP_REMOVED lines=14> */
.L_x_16611:
[----:B------:R-:W2:Y:S02]  /*19e0*/  LDG.E.U16 R22, desc[UR36][R4.64] ;  /* 0x0000002404167981 */ /* 0x000ea4000c1e1500 */
[----:B--2---:R-:W-:-:S06]  /*19f0*/  IMAD.U32 R22, R22, 0x10000, RZ ;  /* 0x0001000016167824 */ /* 0x004fcc00078e00ff */
[----:B------:R-:W0:Y:S01]  /*1a00*/  F2I.S64.TRUNC R22, R22 ;  /* 0x0000001600167311 */ /* 0x000e22000020d900 */
[----:B------:R-:W-:Y:S05]  /*1a10*/  BRA `(.L_x_16601) ;  /* 0x0000000400a87947 */ /* 0x000fea0003800000 */
.L_x_16608:
        /* <DEDUP_REMOVED lines=11> */
.L_x_16615:
        /* <DEDUP_REMOVED lines=21> */
.L_x_16619:
[----:B------:R-:W-:Y:S05]  /*1c20*/  BSYNC B1 ;  /* 0x0000000000017941 */ /* 0x000fea0003800000 */
.L_x_16618:
[----:B------:R-:W-:Y:S01]  /*1c30*/  IMAD.SHL.U32 R3, R3, 0x100000, RZ ;  /* 0x0010000003037824 */ /* 0x000fe200078e00ff */
[----:B------:R-:W-:-:S04]  /*1c40*/  LEA R5, R0, 0x3b800000, 0x17 ;  /* 0x3b80000000057811 */ /* 0x000fc800078eb8ff */
[----:B------:R-:W-:-:S07]  /*1c50*/  LOP3.LUT R22, R5, R3, R22, 0xfe, !PT ;  /* 0x0000000305167212 */ /* 0x000fce00078efe16 */
.L_x_16617:
[----:B------:R-:W-:Y:S05]  /*1c60*/  BSYNC B0 ;  /* 0x0000000000007941 */ /* 0x000fea0003800000 */
.L_x_16616:
[----:B------:R-:W0:Y:S01]  /*1c70*/  F2I.S64.TRUNC R22, R22 ;  /* 0x0000001600167311 */ /* 0x000e22000020d900 */
[----:B------:R-:W-:Y:S05]  /*1c80*/  BRA `(.L_x_16601) ;  /* 0x00000004000c7947 */ /* 0x000fea0003800000 */
.L_x_16614:
        /* <DEDUP_REMOVED lines=21> */
.L_x_16623:
[----:B------:R-:W-:Y:S05]  /*1de0*/  BSYNC B1 ;  /* 0x0000000000017941 */ /* 0x000fea0003800000 */
.L_x_16622:
[----:B------:R-:W-:Y:S01]  /*1df0*/  IMAD.SHL.U32 R3, R3, 0x200000, RZ ;  /* 0x0020000003037824 */ /* 0x000fe200078e00ff */
[----:B------:R-:W-:-:S04]  /*1e00*/  LEA R5, R0, 0x37800000, 0x17 ;  /* 0x3780000000057811 */ /* 0x000fc800078eb8ff */
[----:B------:R-:W-:-:S07]  /*1e10*/  LOP3.LUT R22, R5, R3, R22, 0xfe, !PT ;  /* 0x0000000305167212 */ /* 0x000fce00078efe16 */
.L_x_16621:
[----:B------:R-:W-:Y:S05]  /*1e20*/  BSYNC B0 ;  /* 0x0000000000007941 */ /* 0x000fea0003800000 */
.L_x_16620:
[----:B------:R-:W0:Y:S01]  /*1e30*/  F2I.S64.TRUNC R22, R22 ;  /* 0x0000001600167311 */ /* 0x000e22000020d900 */
[----:B------:R-:W-:Y:S05]  /*1e40*/  BRA `(.L_x_16601) ;  /* 0x00000000009c7947 */ /* 0x000fea0003800000 */
.L_x_16613:
        /* <DEDUP_REMOVED lines=14> */
.L_x_16627:
[----:B------:R-:W-:Y:S05]  /*1f30*/  BSYNC B0 ;  /* 0x0000000000007941 */ /* 0x000fea0003800000 */
.L_x_16626:
[----:B------:R-:W0:Y:S01]  /*1f40*/  F2I.S64.TRUNC R22, R22 ;  /* 0x0000001600167311 */ /* 0x000e22000020d900 */
[----:B------:R-:W-:Y:S05]  /*1f50*/  BRA `(.L_x_16601) ;  /* 0x0000000000587947 */ /* 0x000fea0003800000 */
.L_x_16600:
        /* <DEDUP_REMOVED lines=16> */
.L_x_16628:
[----:B------:R-:W-:Y:S01]  /*2060*/  CS2R R22, SRZ ;  /* 0x0000000000167805 */ /* 0x000fe2000001ff00 */
[----:B------:R-:W-:Y:S06]  /*2070*/  BRA `(.L_x_16601) ;  /* 0x0000000000107947 */ /* 0x000fec0003800000 */
.L_x_16625:
[----:B------:R0:W5:Y:S01]  /*2080*/  LDG.E.64 R22, desc[UR36][R4.64] ;  /* 0x0000002404167981 */ /* 0x000162000c1e1b00 */
[----:B------:R-:W-:Y:S05]  /*2090*/  BRA `(.L_x_16601) ;  /* 0x0000000000087947 */ /* 0x000fea0003800000 */
.L_x_16624:
[----:B------:R0:W5:Y:S01]  /*20a0*/  LDG.E R22, desc[UR36][R4.64] ;  /* 0x0000002404167981 */ /* 0x000162000c1e1900 */
[----:B------:R-:W-:-:S07]  /*20b0*/  IMAD.MOV.U32 R23, RZ, RZ, RZ ;  /* 0x000000ffff177224 */ /* 0x000fce00078e00ff */
.L_x_16601:
[----:B------:R-:W-:-:S07]  /*20c0*/  VIADD R26, R26, 0x80 ;  /* 0x000000801a1a7836 */ /* 0x000fce0000000000 */
.L_x_16595:
[----:B------:R-:W-:Y:S05]  /*20d0*/  BSYNC B6 ;  /* 0x0000000000067941 */ /* 0x000fea0003800000 */
.L_x_16594:
        /* <DEDUP_REMOVED lines=25> */
.L_x_16634:
[----:B------:R0:W5:Y:S01]  /*2270*/  LDG.E.U8 R18, desc[UR36][R4.64] ;  /* 0x0000002404127981 */ /* 0x000162000c1e1100 */
[----:B------:R-:W-:Y:S01]  /*2280*/  IMAD.MOV.U32 R19, RZ, RZ, RZ ;  /* 0x000000ffff137224 */ /* 0x000fe200078e00ff */
[----:B------:R-:W-:Y:S06]  /*2290*/  BRA `(.L_x_16636) ;  /* 0x0000000c00487947 */ /* 0x000fec0003800000 */
.L_x_16633:
        /* <DEDUP_REMOVED lines=8> */
.L_x_16638:
[----:B------:R-:W2:Y:S02]  /*2320*/  LDG.E R18, desc[UR36][R4.64] ;  /* 0x0000002404127981 */ /* 0x000ea4000c1e1900 */
[----:B--2---:R-:W-:Y:S01]  /*2330*/  SHF.R.S32.HI R19, RZ, 0x1f, R18 ;  /* 0x0000001fff137819 */ /* 0x004fe20000011412 */
[----:B------:R-:W-:Y:S06]  /*2340*/  BRA `(.L_x_16636) ;  /* 0x0000000c001c7947 */ /* 0x000fec0003800000 */
.L_x_16637:
[----:B------:R-:W2:Y:S02]  /*2350*/  LDG.E.S16 R18, desc[UR36][R4.64] ;  /* 0x0000002404127981 */ /* 0x000ea4000c1e1700 */
[----:B--2---:R-:W-:Y:S01]  /*2360*/  SHF.R.S32.HI R19, RZ, 0x1f, R18 ;  /* 0x0000001fff137819 */ /* 0x004fe20000011412 */
[----:B------:R-:W-:Y:S06]  /*2370*/  BRA `(.L_x_16636) ;  /* 0x0000000c00107947 */ /* 0x000fec0003800000 */
.L_x_16632:
        /* <DEDUP_REMOVED lines=9> */
.L_x_16640:
[----:B------:R-:W2:Y:S02]  /*2410*/  LDG.E.U16 R4, desc[UR36][R4.64] ;  /* 0x0000002404047981 */ /* 0x000ea4000c1e1500 */
[----:B--2---:R-:W-:-:S06]  /*2420*/  HADD2.F32 R18, -RZ, R4.H0_H0 ;  /* 0x20000004ff127230 */ /* 0x004fcc0000004100 */
[----:B------:R-:W0:Y:S01]  /*2430*/  F2I.S64.TRUNC R18, R18 ;  /* 0x0000001200127311 */ /* 0x000e22000020d900 */
[----:B------:R-:W-:Y:S05]  /*2440*/  BRA `(.L_x_16636) ;  /* 0x0000000800dc7947 */ /* 0x000fea0003800000 */
.L_x_16639:
        /* <DEDUP_REMOVED lines=9> */
.L_x_16642:
[----:B------:R-:W2:Y:S02]  /*24e0*/  LDG.E.U16 R4, desc[UR36][R4.64] ;  /* 0x0000002404047981 */ /* 0x000ea4000c1e1500 */
[----:B--2---:R-:W-:-:S06]  /*24f0*/  HADD2.F32 R18, -RZ, R4.H0_H0 ;  /* 0x20000004ff127230 */ /* 0x004fcc0000004100 */
[----:B------:R-:W0:Y:S01]  /*2500*/  F2I.S64.TRUNC R18, R18 ;  /* 0x0000001200127311 */ /* 0x000e22000020d900 */
[----:B------:R-:W-:Y:S05]  /*2510*/  BRA `(.L_x_16636) ;  /* 0x0000000800a87947 */ /* 0x000fea0003800000 */
.L_x_16641:
[----:B------:R-:W2:Y:S02]  /*2520*/  LDG.E.64 R4, desc[UR36][R4.64] ;  /* 0x0000002404047981 */ /* 0x000ea4000c1e1b00 */
[----:B--2---:R0:W1:Y:S01]  /*2530*/  F2I.S64.F64.TRUNC R18, R4 ;  /* 0x0000000400127311 */ /* 0x004062000030d900 */
[----:B------:R-:W-:Y:S05]  /*2540*/  BRA `(.L_x_16636) ;  /* 0x00000008009c7947 */ /* 0x000fea0003800000 */
.L_x_16631:
        /* <DEDUP_REMOVED lines=13> */
.L_x_16645:
[----:B------:R-:W2:Y:S02]  /*2620*/  LDG.E.64 R4, desc[UR36][R4.64] ;  /* 0x0000002404047981 */ /* 0x000ea4000c1e1b00 */
[----:B--2---:R0:W1:Y:S01]  /*2630*/  F2I.S64.F64.TRUNC R18, R4 ;  /* 0x0000000400127311 */ /* 0x004062000030d900 */
[----:B------:R-:W-:Y:S05]  /*2640*/  BRA `(.L_x_16636) ;  /* 0x00000008005c7947 */ /* 0x000fea0003800000 */
.L_x_16644:
        /* <DEDUP_REMOVED lines=27> */
.L_x_16647:
        /* <DEDUP_REMOVED lines=14> */
.L_x_16646:
[----:B------:R-:W2:Y:S02]  /*28e0*/  LDG.E.U16 R18, desc[UR36][R4.64] ;  /* 0x0000002404127981 */ /* 0x000ea4000c1e1500 */
[----:B--2---:R-:W-:-:S06]  /*28f0*/  IMAD.U32 R18, R18, 0x10000, RZ ;  /* 0x0001000012127824 */ /* 0x004fcc00078e00ff */
[----:B------:R-:W0:Y:S01]  /*2900*/  F2I.S64.TRUNC R18, R18 ;  /* 0x0000001200127311 */ /* 0x000e22000020d900 */
[----:B------:R-:W-:Y:S05]  /*2910*/  BRA `(.L_x_16636) ;  /* 0x0000000400a87947 */ /* 0x000fea0003800000 */
.L_x_16643:
        /* <DEDUP_REMOVED lines=11> */
.L_x_16650:
        /* <DEDUP_REMOVED lines=21> */
.L_x_16654:
[----:B------:R-:W-:Y:S05]  /*2b20*/  BSYNC B1 ;  /* 0x0000000000017941 */ /* 0x000fea0003800000 */
.L_x_16653:
[----:B------:R-:W-:Y:S01]  /*2b30*/  IMAD.SHL.U32 R3, R3, 0x100000, RZ ;  /* 0x0010000003037824 */ /* 0x000fe200078e00ff */
[----:B------:R-:W-:-:S04]  /*2b40*/  LEA R5, R0, 0x3b800000, 0x17 ;  /* 0x3b80000000057811 */ /* 0x000fc800078eb8ff */
[----:B------:R-:W-:-:S07]  /*2b50*/  LOP3.LUT R18, R5, R3, R18, 0xfe, !PT ;  /* 0x0000000305127212 */ /* 0x000fce00078efe12 */
.L_x_16652:
[----:B------:R-:W-:Y:S05]  /*2b60*/  BSYNC B0 ;  /* 0x0000000000007941 */ /* 0x000fea0003800000 */
.L_x_16651:
[----:B------:R-:W1:Y:S01]  /*2b70*/  F2I.S64.TRUNC R18, R18 ;  /* 0x0000001200127311 */ /* 0x000e62000020d900 */
[----:B------:R-:W-:Y:S05]  /*2b80*/  BRA `(.L_x_16636) ;  /* 0x00000004000c7947 */ /* 0x000fea0003800000 */
.L_x_16649:
        /* <DEDUP_REMOVED lines=21> */
.L_x_16658:
[----:B------:R-:W-:Y:S05]  /*2ce0*/  BSYNC B1 ;  /* 0x0000000000017941 */ /* 0x000fea0003800000 */
.L_x_16657:
[----:B------:R-:W-:Y:S01]  /*2cf0*/  IMAD.SHL.U32 R3, R3, 0x200000, RZ ;  /* 0x0020000003037824 */ /* 0x000fe200078e00ff */
[----:B------:R-:W-:-:S04]  /*2d00*/  LEA R5, R0, 0x37800000, 0x17 ;  /* 0x3780000000057811 */ /* 0x000fc800078eb8ff */
[----:B------:R-:W-:-:S07]  /*2d10*/  LOP3.LUT R18, R5, R3, R18, 0xfe, !PT ;  /* 0x0000000305127212 */ /* 0x000fce00078efe12 */
.L_x_16656:
[----:B------:R-:W-:Y:S05]  /*2d20*/  BSYNC B0 ;  /* 0x0000000000007941 */ /* 0x000fea0003800000 */
.L_x_16655:
[----:B------:R-:W2:Y:S01]  /*2d30*/  F2I.S64.TRUNC R18, R18 ;  /* 0x0000001200127311 */ /* 0x000ea2000020d900 */
[----:B------:R-:W-:Y:S05]  /*2d40*/  BRA `(.L_x_16636) ;  /* 0x00000000009c7947 */ /* 0x000fea0003800000 */
.L_x_16648:
        /* <DEDUP_REMOVED lines=14> */
.L_x_16662:
[----:B------:R-:W-:Y:S05]  /*2e30*/  BSYNC B0 ;  /* 0x0000000000007941 */ /* 0x000fea0003800000 */
.L_x_16661:
[----:B------:R-:W0:Y:S01]  /*2e40*/  F2I.S64.TRUNC R18, R18 ;  /* 0x0000001200127311 */ /* 0x000e22000020d900 */
[----:B------:R-:W-:Y:S05]  /*2e50*/  BRA `(.L_x_16636) ;  /* 0x0000000000587947 */ /* 0x000fea0003800000 */
.L_x_16635:
        /* <DEDUP_REMOVED lines=16> */
.L_x_16663:
[----:B------:R-:W-:Y:S01]  /*2f60*/  CS2R R18, SRZ ;  /* 0x0000000000127805 */ /* 0x000fe2000001ff00 */
[----:B------:R-:W-:Y:S06]  /*2f70*/  BRA `(.L_x_16636) ;  /* 0x0000000000107947 */ /* 0x000fec0003800000 */
.L_x_16660:
[----:B------:R0:W5:Y:S01]  /*2f80*/  LDG.E.64 R18, desc[UR36][R4.64] ;  /* 0x0000002404127981 */ /* 0x000162000c1e1b00 */
[----:B------:R-:W-:Y:S05]  /*2f90*/  BRA `(.L_x_16636) ;  /* 0x0000000000087947 */ /* 0x000fea0003800000 */
.L_x_16659:
[----:B------:R3:W5:Y:S01]  /*2fa0*/  LDG.E R18, desc[UR36][R4.64] ;  /* 0x0000002404127981 */ /* 0x000762000c1e1900 */
[----:B------:R-:W-:-:S07]  /*2fb0*/  IMAD.MOV.U32 R19, RZ, RZ, RZ ;  /* 0x000000ffff137224 */ /* 0x000fce00078e00ff */
.L_x_16636:
[----:B------:R-:W-:-:S07]  /*2fc0*/  VIADD R26, R26, 0x80 ;  /* 0x000000801a1a7836 */ /* 0x000fce0000000000 */
.L_x_16630:
[----:B------:R-:W-:Y:S05]  /*2fd0*/  BSYNC B6 ;  /* 0x0000000000067941 */ /* 0x000fea0003800000 */
.L_x_16629:
        /* <DEDUP_REMOVED lines=25> */
.L_x_16669:
[----:B------:R0:W5:Y:S01]  /*3170*/  LDG.E.U8 R16, desc[UR36][R4.64] ;  /* 0x0000002404107981 */ /* 0x000162000c1e1100 */
[----:B------:R-:W-:Y:S01]  /*3180*/  IMAD.MOV.U32 R17, RZ, RZ, RZ ;  /* 0x000000ffff117224 */ /* 0x000fe200078e00ff */
[----:B------:R-:W-:Y:S06]  /*3190*/  BRA `(.L_x_16665) ;  /* 0x0000000c00487947 */ /* 0x000fec0003800000 */
.L_x_16668:
        /* <DEDUP_REMOVED lines=8> */
.L_x_16672:
[----:B------:R-:W2:Y:S02]  /*3220*/  LDG.E R16, desc[UR36][R4.64] ;  /* 0x0000002404107981 */ /* 0x000ea4000c1e1900 */
[----:B--2---:R-:W-:Y:S01]  /*3230*/  SHF.R.S32.HI R17, RZ, 0x1f, R16 ;  /* 0x0000001fff117819 */ /* 0x004fe20000011410 */
[----:B------:R-:W-:Y:S06]  /*3240*/  BRA `(.L_x_16665) ;  /* 0x0000000c001c7947 */ /* 0x000fec0003800000 */
.L_x_16671:
[----:B------:R-:W2:Y:S02]  /*3250*/  LDG.E.S16 R16, desc[UR36][R4.64] ;  /* 0x0000002404107981 */ /* 0x000ea4000c1e1700 */
[----:B--2---:R-:W-:Y:S01]  /*3260*/  SHF.R.S32.HI R17, RZ, 0x1f, R16 ;  /* 0x0000001fff117819 */ /* 0x004fe20000011410 */
[----:B------:R-:W-:Y:S06]  /*3270*/  BRA `(.L_x_16665) ;  /* 0x0000000c00107947 */ /* 0x000fec0003800000 */
.L_x_16667:
        /* <DEDUP_REMOVED lines=9> */
.L_x_16674:
[----:B------:R-:W2:Y:S02]  /*3310*/  LDG.E.U16 R4, desc[UR36][R4.64] ;  /* 0x0000002404047981 */ /* 0x000ea4000c1e1500 */
[----:B--2---:R-:W-:-:S06]  /*3320*/  HADD2.F32 R16, -RZ, R4.H0_H0 ;  /* 0x20000004ff107230 */ /* 0x004fcc0000004100 */
[----:B------:R-:W0:Y:S01]  /*3330*/  F2I.S64.TRUNC R16, R16 ;  /* 0x0000001000107311 */ /* 0x000e22000020d900 */
[----:B------:R-:W-:Y:S05]  /*3340*/  BRA `(.L_x_16665) ;  /* 0x0000000800dc7947 */ /* 0x000fea0003800000 */
.L_x_16673:
        /* <DEDUP_REMOVED lines=9> */
.L_x_16676:
[----:B------:R-:W2:Y:S02]  /*33e0*/  LDG.E.U16 R4, desc[UR36][R4.64] ;  /* 0x0000002404047981 */ /* 0x000ea4000c1e1500 */
[----:B--2---:R-:W-:-:S06]  /*33f0*/  HADD2.F32 R16, -RZ, R4.H0_H0 ;  /* 0x20000004ff107230 */ /* 0x004fcc0000004100 */
[----:B------:R-:W0:Y:S01]  /*3400*/  F2I.S64.TRUNC R16, R16 ;  /* 0x0000001000107311 */ /* 0x000e22000020d900 */
[----:B------:R-:W-:Y:S05]  /*3410*/  BRA `(.L_x_16665) ;  /* 0x0000000800a87947 */ /* 0x000fea0003800000 */
.L_x_16675:
[----:B------:R-:W2:Y:S02]  /*3420*/  LDG.E.64 R4, desc[UR36][R4.64] ;  /* 0x0000002404047981 */ /* 0x000ea4000c1e1b00 */
[----:B--2---:R0:W1:Y:S01]  /*3430*/  F2I.S64.F64.TRUNC R16, R4 ;  /* 0x0000000400107311 */ /* 0x004062000030d900 */
[----:B------:R-:W-:Y:S05]  /*3440*/  BRA `(.L_x_16665) ;  /* 0x00000008009c7947 */ /* 0x000fea0003800000 */
.L_x_16666:
        /* <DEDUP_REMOVED lines=13> */
.L_x_16679:
[----:B------:R-:W2:Y:S02]  /*3520*/  LDG.E.64 R4, desc[UR36][R4.64] ;  /* 0x0000002404047981 */ /* 0x000ea4000c1e1b00 */
[----:B--2---:R0:W1:Y:S01]  /*3530*/  F2I.S64.F64.TRUNC R16, R4 ;  /* 0x0000000400107311 */ /* 0x004062000030d900 */
[----:B------:R-:W-:Y:S05]  /*3540*/  BRA `(.L_x_16665) ;  /* 0x00000008005c7947 */ /* 0x000fea0003800000 */
.L_x_16678:
        /* <DEDUP_REMOVED lines=27> */
.L_x_16681:
        /* <DEDUP_REMOVED lines=14> */
.L_x_16680:
[----:B------:R-:W2:Y:S02]  /*37e0*/  LDG.E.U16 R16, desc[UR36][R4.64] ;  /* 0x0000002404107981 */ /* 0x000ea4000c1e1500 */
[----:B--2---:R-:W-:-:S06]  /*37f0*/  IMAD.U32 R16, R16, 0x10000, RZ ;  /* 0x0001000010107824 */ /* 0x004fcc00078e00ff */
[----:B------:R-:W0:Y:S01]  /*3800*/  F2I.S64.TRUNC R16, R16 ;  /* 0x0000001000107311 */ /* 0x000e22000020d900 */
[----:B------:R-:W-:Y:S05]  /*3810*/  BRA `(.L_x_16665) ;  /* 0x0000000400a87947 */ /* 0x000fea0003800000 */
.L_x_16677:
        /* <DEDUP_REMOVED lines=11> */
.L_x_16684:
        /* <DEDUP_REMOVED lines=21> */
.L_x_16688:
[----:B------:R-:W-:Y:S05]  /*3a20*/  BSYNC B1 ;  /* 0x0000000000017941 */ /* 0x000fea0003800000 */
.L_x_16687:
[----:B------:R-:W-:Y:S01]  /*3a30*/  IMAD.SHL.U32 R2, R2, 0x100000, RZ ;  /* 0x0010000002027824 */ /* 0x000fe200078e00ff */
[----:B------:R-:W-:-:S04]  /*3a40*/  LEA R3, R0, 0x3b800000, 0x17 ;  /* 0x3b80000000037811 */ /* 0x000fc800078eb8ff */
[----:B------:R-:W-:-:S07]  /*3a50*/  LOP3.LUT R16, R3, R2, R16, 0xfe, !PT ;  /* 0x0000000203107212 */ /* 0x000fce00078efe10 */
.L_x_16686:
[----:B------:R-:W-:Y:S05]  /*3a60*/  BSYNC B0 ;  /* 0x0000000000007941 */ /* 0x000fea0003800000 */
.L_x_16685:
[----:B------:R-:W0:Y:S01]  /*3a70*/  F2I.S64.TRUNC R16, R16 ;  /* 0x0000001000107311 */ /* 0x000e22000020d900 */
[----:B------:R-:W-:Y:S05]  /*3a80*/  BRA `(.L_x_16665) ;  /* 0x00000004000c7947 */ /* 0x000fea0003800000 */
.L_x_16683:
        /* <DEDUP_REMOVED lines=21> */
.L_x_16692:
[----:B------:R-:W-:Y:S05]  /*3be0*/  BSYNC B1 ;  /* 0x0000000000017941 */ /* 0x000fea0003800000 */
.L_x_16691:
[----:B------:R-:W-:Y:S01]  /*3bf0*/  IMAD.SHL.U32 R2, R2, 0x200000, RZ ;  /* 0x0020000002027824 */ /* 0x000fe200078e00ff */
[----:B------:R-:W-:-:S04]  /*3c00*/  LEA R3, R0, 0x37800000, 0x17 ;  /* 0x3780000000037811 */ /* 0x000fc800078eb8ff */
[----:B------:R-:W-:-:S07]  /*3c10*/  LOP3.LUT R16, R3, R2, R16, 0xfe, !PT ;  /* 0x0000000203107212 */ /* 0x000fce00078efe10 */
.L_x_16690:
[----:B------:R-:W-:Y:S05]  /*3c20*/  BSYNC B0 ;  /* 0x0000000000007941 */ /* 0x000fea0003800000 */
.L_x_16689:
[----:B------:R-:W0:Y:S01]  /*3c30*/  F2I.S64.TRUNC R16, R16 ;  /* 0x0000001000107311 */ /* 0x000e22000020d900 */
[----:B------:R-:W-:Y:S05]  /*3c40*/  BRA `(.L_x_16665) ;  /* 0x00000000009c7947 */ /* 0x000fea0003800000 */
.L_x_16682:
        /* <DEDUP_REMOVED lines=14> */
.L_x_16696:
[----:B------:R-:W-:Y:S05]  /*3d30*/  BSYNC B0 ;  /* 0x0000000000007941 */ /* 0x000fea0003800000 */
.L_x_16695:
[----:B------:R-:W0:Y:S01]  /*3d40*/  F2I.S64.TRUNC R16, R16 ;  /* 0x0000001000107311 */ /* 0x000e22000020d900 */
[----:B------:R-:W-:Y:S05]  /*3d50*/  BRA `(.L_x_16665) ;  /* 0x0000000000587947 */ /* 0x000fea0003800000 */
.L_x_16670:
        /* <DEDUP_REMOVED lines=17> */
.L_x_16697:
[----:B------:R-:W-:Y:S05]  /*3e70*/  BRA `(.L_x_16665) ;  /* 0x0000000000107947 */ /* 0x000fea0003800000 */
.L_x_16694:
[----:B------:R0:W5:Y:S01]  /*3e80*/  LDG.E.64 R16, desc[UR36][R4.64] ;  /* 0x0000002404107981 */ /* 0x000162000c1e1b00 */
[----:B------:R-:W-:Y:S05]  /*3e90*/  BRA `(.L_x_16665) ;  /* 0x0000000000087947 */ /* 0x000fea0003800000 */
.L_x_16693:
[----:B------:R0:W5:Y:S01]  /*3ea0*/  LDG.E R16, desc[UR36][R4.64] ;  /* 0x0000002404107981 */ /* 0x000162000c1e1900 */
[----:B------:R-:W-:-:S07]  /*3eb0*/  IMAD.MOV.U32 R17, RZ, RZ, RZ ;  /* 0x000000ffff117224 */ /* 0x000fce00078e00ff */
.L_x_16665:
[----:B------:R-:W-:Y:S05]  /*3ec0*/  BSYNC B6 ;  /* 0x0000000000067941 */ /* 0x000fea0003800000 */
.L_x_16664:
        /* <DEDUP_REMOVED lines=52> */
.L_x_16705:
        /* <DEDUP_REMOVED lines=137> */
.L_x_16704:
        /* <DEDUP_REMOVED lines=74> */
.L_x_16707:
[----:B------:R-:W-:Y:S05]  /*4f40*/  BSYNC B2 ;  /* 0x0000000000027941 */ /* 0x000fea0003800000 */
.L_x_16706:
[----:B------:R-:W-:-:S04]  /*4f50*/  ISETP.NE.U32.AND P1, PT, R2, RZ, PT ;  /* 0x000000ff0200720c */ /* 0x000fc80003f25070 */
[----:B------:R-:W-:-:S13]  /*4f60*/  ISETP.NE.OR.EX P0, PT, R34, RZ, P0, P1 ;  /* 0x000000ff2200720c */ /* 0x000fda0000705710 */
[----:B------:R-:W-:Y:S05]  /*4f70*/  @!P0 BRA `(.L_x_16708) ;  /* 0x0000000000a08947 */ /* 0x000fea0003800000 */
.L_x_16703:
        /* <DEDUP_REMOVED lines=40> */
.L_x_16708:
[----:B------:R-:W-:Y:S05]  /*5200*/  BSYNC B0 ;  /* 0x0000000000007941 */ /* 0x000fea0003800000 */
.L_x_16702:
        /* <DEDUP_REMOVED lines=45> */
.L_x_16700:
[----:B-1-345:R-:W-:-:S04]  /*54e0*/  LEA R12, P0, R24, UR4, 0x3 ;  /* 0x00000004180c7c11 */ /* 0x03afc8000f8018ff */
[----:B------:R-:W-:-:S06]  /*54f0*/  LEA.HI.X R13, R24, UR5, R25, 0x3, P0 ;  /* 0x00000005180d7c11 */ /* 0x000fcc00080f1c19 */
[----:B------:R-:W5:Y:S03]  /*5500*/  LDG.E.64 R12, desc[UR36][R12.64] ;  /* 0x000000240c0c7981 */ /* 0x000f66000c1e1b00 */
.L_x_16701:
        /* <DEDUP_REMOVED lines=21> */
.L_x_16710:
        /* <DEDUP_REMOVED lines=23> */
.L_x_16709:
        /* <DEDUP_REMOVED lines=11> */
.L_x_16712:
        /* <DEDUP_REMOVED lines=23> */
.L_x_16711:
        /* <DEDUP_REMOVED lines=19> */
.L_x_16699:
[----:B------:R-:W-:Y:S05]  /*5b20*/  BSYNC B1 ;  /* 0x0000000000017941 */ /* 0x000fea0003800000 */
.L_x_16698:
        /* <DEDUP_REMOVED lines=53> */
.L_x_16720:
        /* <DEDUP_REMOVED lines=137> */
.L_x_16719:
        /* <DEDUP_REMOVED lines=74> */
.L_x_16722:
[----:B------:R-:W-:Y:S05]  /*6bb0*/  BSYNC B2 ;  /* 0x0000000000027941 */ /* 0x000fea0003800000 */
.L_x_16721:
[----:B------:R-:W-:-:S04]  /*6bc0*/  ISETP.NE.U32.AND P1, PT, R4, RZ, PT ;  /* 0x000000ff0400720c */ /* 0x000fc80003f25070 */
[----:B------:R-:W-:-:S13]  /*6bd0*/  ISETP.NE.OR.EX P0, PT, R6, RZ, P0, P1 ;  /* 0x000000ff0600720c */ /* 0x000fda0000705710 */
[----:B------:R-:W-:Y:S05]  /*6be0*/  @!P0 BRA `(.L_x_16723) ;  /* 0x0000000000a08947 */ /* 0x000fea0003800000 */
.L_x_16718:
        /* <DEDUP_REMOVED lines=40> */
.L_x_16723:
[----:B------:R-:W-:Y:S05]  /*6e70*/  BSYNC B0 ;  /* 0x0000000000007941 */ /* 0x000fea0003800000 */
.L_x_16717:
        /* <DEDUP_REMOVED lines=45> */
.L_x_16715:
[----:B-1---5:R-:W-:-:S04]  /*7150*/  LEA R20, P0, R22, UR4, 0x3 ;  /* 0x0000000416147c11 */ /* 0x022fc8000f8018ff */
[----:B------:R-:W-:-:S06]  /*7160*/  LEA.HI.X R21, R22, UR5, R23, 0x3, P0 ;  /* 0x0000000516157c11 */ /* 0x000fcc00080f1c17 */
[----:B------:R-:W5:Y:S03]  /*7170*/  LD.E.64 R20, desc[UR36][R20.64] ;  /* 0x0000002414147980 */ /* 0x000f66000c101b00 */
.L_x_16716:
        /* <DEDUP_REMOVED lines=16> */
.L_x_16725:
        /* <DEDUP_REMOVED lines=19> */
.L_x_16724:
[----:B------:R-:W-:Y:S02]  /*73b0*/  ULDC.64 UR4, c[0x0][0x280] ;  /* 0x0000a00000047ab9 */ /* 0x000fe40000000a00 */
[----:B0-----:R-:W-:Y:S01]  /*73c0*/  IMAD.U32 R11, RZ, RZ, UR4 ;  /* 0x00000004ff0b7e24 */ /* 0x001fe2000f8e00ff */
[----:B------:R-:W-:Y:S01]  /*73d0*/  MOV R13, UR5 ;  /* 0x00000005000d7c02 */ /* 0x000fe20008000f00 */
[----:B------:R-:W-:Y:S06]  /*73e0*/  @!P0 BRA `(.L_x_16726) ;  /* 0x0000000000588947 */ /* 0x000fec0003800000 */
[----:B------:R-:W-:Y:S01]  /*73f0*/  BSSY B0, `(.L_x_16726) ;  /* 0x0000015000007945 */ /* 0x000fe20003800000 */
[----:B------:R-:W-:Y:S02]  /*7400*/  IMAD.U32 R11, RZ, RZ, UR4 ;  /* 0x00000004ff0b7e24 */ /* 0x000fe4000f8e00ff */
[----:B------:R-:W-:-:S07]  /*7410*/  IMAD.U32 R13, RZ, RZ, UR5 ;  /* 0x00000005ff0d7e24 */ /* 0x000fce000f8e00ff */
.L_x_16727:
        /* <DEDUP_REMOVED lines=19> */
.L_x_16726:
        /* <DEDUP_REMOVED lines=19> */
.L_x_16714:
[----:B------:R-:W-:Y:S05]  /*7680*/  BSYNC B1 ;  /* 0x0000000000017941 */ /* 0x000fea0003800000 */
.L_x_16713:
        /* <DEDUP_REMOVED lines=52> */
.L_x_16735:
        /* <DEDUP_REMOVED lines=138> */
.L_x_16734:
        /* <DEDUP_REMOVED lines=74> */
.L_x_16737:
[----:B------:R-:W-:Y:S05]  /*8710*/  BSYNC B2 ;  /* 0x0000000000027941 */ /* 0x000fea0003800000 */
.L_x_16736:
[----:B------:R-:W-:-:S04]  /*8720*/  ISETP.NE.U32.AND P1, PT, R6, RZ, PT ;  /* 0x000000ff0600720c */ /* 0x000fc80003f25070 */
[----:B------:R-:W-:-:S13]  /*8730*/  ISETP.NE.OR.EX P0, PT, R32, RZ, P0, P1 ;  /* 0x000000ff2000720c */ /* 0x000fda0000705710 */
[----:B------:R-:W-:Y:S05]  /*8740*/  @!P0 BRA `(.L_x_16738) ;  /* 0x0000000000a08947 */ /* 0x000fea0003800000 */
.L_x_16733:
        /* <DEDUP_REMOVED lines=40> */
.L_x_16738:
[----:B------:R-:W-:Y:S05]  /*89d0*/  BSYNC B0 ;  /* 0x0000000000007941 */ /* 0x000fea0003800000 */
.L_x_16732:
        /* <DEDUP_REMOVED lines=45> */
.L_x_16730:
[----:B-1---5:R-:W-:-:S04]  /*8cb0*/  LEA R30, P0, R18, UR4, 0x3 ;  /* 0x00000004121e7c11 */ /* 0x022fc8000f8018ff */
[----:B------:R-:W-:-:S06]  /*8cc0*/  LEA.HI.X R31, R18, UR5, R19, 0x3, P0 ;  /* 0x00000005121f7c11 */ /* 0x000fcc00080f1c13 */
[----:B------:R-:W5:Y:S03]  /*8cd0*/  LD.E.64 R30, desc[UR36][R30.64] ;  /* 0x000000241e1e7980 */ /* 0x000f66000c101b00 */
.L_x_16731:
        /* <DEDUP_REMOVED lines=16> */
.L_x_16740:
        /* <DEDUP_REMOVED lines=19> */
.L_x_16739:
[----:B------:R-:W-:Y:S02]  /*8f10*/  ULDC.64 UR4, c[0x0][0x280] ;  /* 0x0000a00000047ab9 */ /* 0x000fe40000000a00 */
[----:B0-----:R-:W-:Y:S01]  /*8f20*/  MOV R11, UR4 ;  /* 0x00000004000b7c02 */ /* 0x001fe20008000f00 */
[----:B------:R-:W-:Y:S01]  /*8f30*/  IMAD.U32 R13, RZ, RZ, UR5 ;  /* 0x00000005ff0d7e24 */ /* 0x000fe2000f8e00ff */
[----:B------:R-:W-:Y:S06]  /*8f40*/  @!P0 BRA `(.L_x_16741) ;  /* 0x0000000000588947 */ /* 0x000fec0003800000 */
[----:B------:R-:W-:Y:S01]  /*8f50*/  BSSY B0, `(.L_x_16741) ;  /* 0x0000015000007945 */ /* 0x000fe20003800000 */
[----:B------:R-:W-:Y:S02]  /*8f60*/  IMAD.U32 R11, RZ, RZ, UR4 ;  /* 0x00000004ff0b7e24 */ /* 0x000fe4000f8e00ff */
[----:B------:R-:W-:-:S07]  /*8f70*/  IMAD.U32 R13, RZ, RZ, UR5 ;  /* 0x00000005ff0d7e24 */ /* 0x000fce000f8e00ff */
.L_x_16742:
        /* <DEDUP_REMOVED lines=19> */
.L_x_16741:
        /* <DEDUP_REMOVED lines=19> */
.L_x_16729:
[----:B------:R-:W-:Y:S05]  /*91e0*/  BSYNC B1 ;  /* 0x0000000000017941 */ /* 0x000fea0003800000 */
.L_x_16728:
        /* <DEDUP_REMOVED lines=51> */
.L_x_16750:
        /* <DEDUP_REMOVED lines=137> */
.L_x_16749:
        /* <DEDUP_REMOVED lines=74> */
.L_x_16752:
[----:B------:R-:W-:Y:S05]  /*a250*/  BSYNC B2 ;  /* 0x0000000000027941 */ /* 0x000fea0003800000 */
.L_x_16751:
[----:B------:R-:W-:-:S04]  /*a260*/  ISETP.NE.U32.AND P1, PT, R32, RZ, PT ;  /* 0x000000ff2000720c */ /* 0x000fc80003f25070 */
[----:B------:R-:W-:-:S13]  /*a270*/  ISETP.NE.OR.EX P0, PT, R33, RZ, P0, P1 ;  /* 0x000000ff2100720c */ /* 0x000fda0000705710 */
[----:B------:R-:W-:Y:S05]  /*a280*/  @!P0 BRA `(.L_x_16753) ;  /* 0x0000000000a08947 */ /* 0x000fea0003800000 */
.L_x_16748:
        /* <DEDUP_REMOVED lines=40> */
.L_x_16753:
[----:B------:R-:W-:Y:S05]  /*a510*/  BSYNC B0 ;  /* 0x0000000000007941 */ /* 0x000fea0003800000 */
.L_x_16747:
        /* <DEDUP_REMOVED lines=47> */
.L_x_16745:
[----:B-1---5:R-:W-:-:S04]  /*a810*/  LEA R30, P0, R16, UR4, 0x3 ;  /* 0x00000004101e7c11 */ /* 0x022fc8000f8018ff */
[----:B------:R-:W-:-:S06]  /*a820*/  LEA.HI.X R31, R16, UR5, R17, 0x3, P0 ;  /* 0x00000005101f7c11 */ /* 0x000fcc00080f1c11 */
[----:B------:R-:W5:Y:S03]  /*a830*/  LD.E.64 R30, desc[UR36][R30.64] ;  /* 0x000000241e1e7980 */ /* 0x000f66000c101b00 */
.L_x_16746:
        /* <DEDUP_REMOVED lines=16> */
.L_x_16755:
        /* <DEDUP_REMOVED lines=19> */
.L_x_16754:
[----:B------:R-:W-:Y:S02]  /*aa70*/  ULDC.64 UR4, c[0x0][0x280] ;  /* 0x0000a00000047ab9 */ /* 0x000fe40000000a00 */
[----:B------:R-:W-:Y:S02]  /*aa80*/  IMAD.U32 R11, RZ, RZ, UR4 ;  /* 0x00000004ff0b7e24 */ /* 0x000fe4000f8e00ff */
[----:B------:R-:W-:Y:S01]  /*aa90*/  IMAD.U32 R12, RZ, RZ, UR5 ;  /* 0x00000005ff0c7e24 */ /* 0x000fe2000f8e00ff */
[----:B------:R-:W-:Y:S06]  /*aaa0*/  @!P0 BRA `(.L_x_16756) ;  /* 0x0000000000588947 */ /* 0x000fec0003800000 */
[----:B------:R-:W-:Y:S01]  /*aab0*/  BSSY B0, `(.L_x_16756) ;  /* 0x0000015000007945 */ /* 0x000fe20003800000 */
[----:B------:R-:W-:Y:S02]  /*aac0*/  IMAD.U32 R11, RZ, RZ, UR4 ;  /* 0x00000004ff0b7e24 */ /* 0x000fe4000f8e00ff */
[----:B------:R-:W-:-:S07]  /*aad0*/  IMAD.U32 R12, RZ, RZ, UR5 ;  /* 0x00000005ff0c7e24 */ /* 0x000fce000f8e00ff */
.L_x_16757:
        /* <DEDUP_REMOVED lines=19> */
.L_x_16756:
        /* <DEDUP_REMOVED lines=19> */
.L_x_16744:
[----:B------:R-:W-:Y:S05]  /*ad40*/  BSYNC B1 ;  /* 0x0000000000017941 */ /* 0x000fea0003800000 */
.L_x_16743:
        /* <DEDUP_REMOVED lines=29> */
.L_x_16763:
[----:B------:R0:W-:Y:S01]  /*af20*/  STG.E.U8 desc[UR36][R4.64], RZ ;  /* 0x000000ff04007986 */ /* 0x0001e2000c101124 */
[----:B------:R-:W-:Y:S01]  /*af30*/  IMAD.MOV.U32 R17, RZ, RZ, R2 ;  /* 0x000000ffff117224 */ /* 0x000fe200078e0002 */
[----:B------:R-:W-:Y:S06]  /*af40*/  BRA `(.L_x_16759) ;  /* 0x0000000400dc7947 */ /* 0x000fec0003800000 */
.L_x_16762:
        /* <DEDUP_REMOVED lines=9> */
.L_x_16766:
[----:B------:R0:W-:Y:S01]  /*afe0*/  STG.E desc[UR36][R4.64], RZ ;  /* 0x000000ff04007986 */ /* 0x0001e2000c101924 */
[----:B------:R-:W-:Y:S01]  /*aff0*/  IMAD.MOV.U32 R17, RZ, RZ, R2 ;  /* 0x000000ffff117224 */ /* 0x000fe200078e0002 */
[----:B------:R-:W-:Y:S06]  /*b000*/  BRA `(.L_x_16759) ;  /* 0x0000000400ac7947 */ /* 0x000fec0003800000 */
.L_x_16765:
[----:B------:R0:W-:Y:S01]  /*b010*/  STG.E.U16 desc[UR36][R4.64], RZ ;  /* 0x000000ff04007986 */ /* 0x0001e2000c101524 */
[----:B------:R-:W-:Y:S01]  /*b020*/  MOV R17, R2 ;  /* 0x0000000200117202 */ /* 0x000fe20000000f00 */
[----:B------:R-:W-:Y:S06]  /*b030*/  BRA `(.L_x_16759) ;  /* 0x0000000400a07947 */ /* 0x000fec0003800000 */
.L_x_16761:
        /* <DEDUP_REMOVED lines=9> */
.L_x_16768:
[----:B------:R0:W-:Y:S01]  /*b0d0*/  STG.E.U16 desc[UR36][R4.64], RZ ;  /* 0x000000ff04007986 */ /* 0x0001e2000c101524 */
[----:B------:R-:W-:Y:S01]  /*b0e0*/  IMAD.MOV.U32 R17, RZ, RZ, R2 ;  /* 0x000000ffff117224 */ /* 0x000fe200078e0002 */
[----:B------:R-:W-:Y:S06]  /*b0f0*/  BRA `(.L_x_16759) ;  /* 0x0000000400707947 */ /* 0x000fec0003800000 */
.L_x_16767:
        /* <DEDUP_REMOVED lines=9> */
.L_x_16770:
[----:B------:R0:W-:Y:S01]  /*b190*/  STG.E desc[UR36][R4.64], RZ ;  /* 0x000000ff04007986 */ /* 0x0001e2000c101924 */
[----:B------:R-:W-:Y:S01]  /*b1a0*/  IMAD.MOV.U32 R17, RZ, RZ, R2 ;  /* 0x000000ffff117224 */ /* 0x000fe200078e0002 */
[----:B------:R-:W-:Y:S06]  /*b1b0*/  BRA `(.L_x_16759) ;  /* 0x0000000400407947 */ /* 0x000fec0003800000 */
.L_x_16769:
[----:B------:R0:W-:Y:S01]  /*b1c0*/  STG.E.64 desc[UR36][R4.64], RZ ;  /* 0x000000ff04007986 */ /* 0x0001e2000c101b24 */
[----:B------:R-:W-:Y:S01]  /*b1d0*/  IMAD.MOV.U32 R17, RZ, RZ, R2 ;  /* 0x000000ffff117224 */ /* 0x000fe200078e0002 */
[----:B------:R-:W-:Y:S06]  /*b1e0*/  BRA `(.L_x_16759) ;  /* 0x0000000400347947 */ /* 0x000fec0003800000 */
.L_x_16760:
        /* <DEDUP_REMOVED lines=11> */
.L_x_16773:
[----:B------:R0:W-:Y:S01]  /*b2a0*/  STG.E.128 desc[UR36][R4.64], RZ ;  /* 0x000000ff04007986 */ /* 0x0001e2000c101d24 */
[----:B------:R-:W-:Y:S01]  /*b2b0*/  IMAD.MOV.U32 R17, RZ, RZ, R2 ;  /* 0x000000ffff117224 */ /* 0x000fe200078e0002 */
[----:B------:R-:W-:Y:S06]  /*b2c0*/  BRA `(.L_x_16759) ;  /* 0x0000000000fc7947 */ /* 0x000fec0003800000 */
.L_x_16772:
        /* <DEDUP_REMOVED lines=9> */
.L_x_16775:
[----:B------:R0:W-:Y:S01]  /*b360*/  STG.E.U8 desc[UR36][R4.64], RZ ;  /* 0x000000ff04007986 */ /* 0x0001e2000c101124 */
[----:B------:R-:W-:Y:S01]  /*b370*/  IMAD.MOV.U32 R17, RZ, RZ, R2 ;  /* 0x000000ffff117224 */ /* 0x000fe200078e0002 */
[----:B------:R-:W-:Y:S06]  /*b380*/  BRA `(.L_x_16759) ;  /* 0x0000000000cc7947 */ /* 0x000fec0003800000 */
.L_x_16774:
[----:B------:R2:W-:Y:S01]  /*b390*/  STG.E.U16 desc[UR36][R4.64], RZ ;  /* 0x000000ff04007986 */ /* 0x0005e2000c101524 */
[----:B------:R-:W-:Y:S01]  /*b3a0*/  IMAD.MOV.U32 R17, RZ, RZ, R2 ;  /* 0x000000ffff117224 */ /* 0x000fe200078e0002 */
[----:B------:R-:W-:Y:S06]  /*b3b0*/  BRA `(.L_x_16759) ;  /* 0x0000000000c07947 */ /* 0x000fec0003800000 */
.L_x_16771:
        /* <DEDUP_REMOVED lines=11> */
.L_x_16778:
[----:B------:R0:W-:Y:S01]  /*b470*/  STG.E.U8 desc[UR36][R4.64], RZ ;  /* 0x000000ff04007986 */ /* 0x0001e2000c101124 */
[----:B------:R-:W-:Y:S01]  /*b480*/  IMAD.MOV.U32 R17, RZ, RZ, R2 ;  /* 0x000000ffff117224 */ /* 0x000fe200078e0002 */
[----:B------:R-:W-:Y:S06]  /*b490*/  BRA `(.L_x_16759) ;  /* 0x0000000000887947 */ /* 0x000fec0003800000 */
.L_x_16777:
[----:B------:R0:W-:Y:S01]  /*b4a0*/  STG.E.U8 desc[UR36][R4.64], RZ ;  /* 0x000000ff04007986 */ /* 0x0001e2000c101124 */
[----:B------:R-:W-:Y:S01]  /*b4b0*/  MOV R17, R2 ;  /* 0x0000000200117202 */ /* 0x000fe20000000f00 */
[----:B------:R-:W-:Y:S06]  /*b4c0*/  BRA `(.L_x_16759) ;  /* 0x00000000007c7947 */ /* 0x000fec0003800000 */
.L_x_16776:
        /* <DEDUP_REMOVED lines=8> */
.L_x_16764:
        /* <DEDUP_REMOVED lines=16> */
.L_x_16781:
[----:B------:R-:W-:Y:S01]  /*b650*/  IMAD.MOV.U32 R17, RZ, RZ, R2 ;  /* 0x000000ffff117224 */ /* 0x000fe200078e0002 */
[----:B------:R-:W-:Y:S06]  /*b660*/  BRA `(.L_x_16759) ;  /* 0x0000000000147947 */ /* 0x000fec0003800000 */
.L_x_16780:
[----:B------:R0:W-:Y:S01]  /*b670*/  STG.E.64 desc[UR36][R4.64], RZ ;  /* 0x000000ff04007986 */ /* 0x0001e2000c101b24 */
[----:B------:R-:W-:Y:S01]  /*b680*/  IMAD.MOV.U32 R17, RZ, RZ, R2 ;  /* 0x000000ffff117224 */ /* 0x000fe200078e0002 */
[----:B------:R-:W-:Y:S06]  /*b690*/  BRA `(.L_x_16759) ;  /* 0x0000000000087947 */ /* 0x000fec0003800000 */
.L_x_16779:
[----:B------:R0:W-:Y:S01]  /*b6a0*/  STG.E desc[UR36][R4.64], RZ ;  /* 0x000000ff04007986 */ /* 0x0001e2000c101924 */
[----:B------:R-:W-:-:S07]  /*b6b0*/  MOV R17, R2 ;  /* 0x0000000200117202 */ /* 0x000fce0000000f00 */
.L_x_16759:
[----:B------:R-:W-:Y:S05]  /*b6c0*/  BSYNC B6 ;  /* 0x0000000000067941 */ /* 0x000fea0003800000 */
.L_x_16758:
        /* <DEDUP_REMOVED lines=24> */
.L_x_16787:
[----:B------:R0:W-:Y:S01]  /*b850*/  STG.E.U8 desc[UR36][R2.64], RZ ;  /* 0x000000ff02007986 */ /* 0x0001e2000c101124 */
[----:B------:R-:W-:Y:S05]  /*b860*/  BRA `(.L_x_16789) ;  /* 0x00000004008c7947 */ /* 0x000fea0003800000 */
.L_x_16786:
        /* <DEDUP_REMOVED lines=8> */
.L_x_16791:
[----:B------:R0:W-:Y:S01]  /*b8f0*/  STG.E desc[UR36][R2.64], RZ ;  /* 0x000000ff02007986 */ /* 0x0001e2000c101924 */
[----:B------:R-:W-:Y:S05]  /*b900*/  BRA `(.L_x_16789) ;  /* 0x0000000400647947 */ /* 0x000fea0003800000 */
.L_x_16790:
[----:B------:R0:W-:Y:S01]  /*b910*/  STG.E.U16 desc[UR36][R2.64], RZ ;  /* 0x000000ff02007986 */ /* 0x0001e2000c101524 */
[----:B------:R-:W-:Y:S05]  /*b920*/  BRA `(.L_x_16789) ;  /* 0x00000004005c7947 */ /* 0x000fea0003800000 */
.L_x_16785:
        /* <DEDUP_REMOVED lines=8> */
.L_x_16793:
[----:B------:R0:W-:Y:S01]  /*b9b0*/  STG.E.U16 desc[UR36][R2.64], RZ ;  /* 0x000000ff02007986 */ /* 0x0001e2000c101524 */
[----:B------:R-:W-:Y:S05]  /*b9c0*/  BRA `(.L_x_16789) ;  /* 0x0000000400347947 */ /* 0x000fea0003800000 */
.L_x_16792:
        /* <DEDUP_REMOVED lines=8> */
.L_x_16795:
[----:B------:R0:W-:Y:S01]  /*ba50*/  STG.E desc[UR36][R2.64], RZ ;  /* 0x000000ff02007986 */ /* 0x0001e2000c101924 */
[----:B------:R-:W-:Y:S05]  /*ba60*/  BRA `(.L_x_16789) ;  /* 0x00000004000c7947 */ /* 0x000fea0003800000 */
.L_x_16794:
[----:B------:R0:W-:Y:S01]  /*ba70*/  STG.E.64 desc[UR36][R2.64], RZ ;  /* 0x000000ff02007986 */ /* 0x0001e2000c101b24 */
[----:B------:R-:W-:Y:S05]  /*ba80*/  BRA `(.L_x_16789) ;  /* 0x0000000400047947 */ /* 0x000fea0003800000 */
.L_x_16784:
        /* <DEDUP_REMOVED lines=10> */
.L_x_16798:
[----:B------:R0:W-:Y:S01]  /*bb30*/  STG.E.128 desc[UR36][R2.64], RZ ;  /* 0x000000ff02007986 */ /* 0x0001e2000c101d24 */
[----:B------:R-:W-:Y:S05]  /*bb40*/  BRA `(.L_x_16789) ;  /* 0x0000000000d47947 */ /* 0x000fea0003800000 */
.L_x_16797:
        /* <DEDUP_REMOVED lines=8> */
.L_x_16800:
[----:B------:R0:W-:Y:S01]  /*bbd0*/  STG.E.U8 desc[UR36][R2.64], RZ ;  /* 0x000000ff02007986 */ /* 0x0001e2000c101124 */
[----:B------:R-:W-:Y:S05]  /*bbe0*/  BRA `(.L_x_16789) ;  /* 0x0000000000ac7947 */ /* 0x000fea0003800000 */
.L_x_16799:
[----:B------:R0:W-:Y:S01]  /*bbf0*/  STG.E.U16 desc[UR36][R2.64], RZ ;  /* 0x000000ff02007986 */ /* 0x0001e2000c101524 */
[----:B------:R-:W-:Y:S05]  /*bc00*/  BRA `(.L_x_16789) ;  /* 0x0000000000a47947 */ /* 0x000fea0003800000 */
.L_x_16796:
        /* <DEDUP_REMOVED lines=10> */
.L_x_16803:
[----:B------:R0:W-:Y:S01]  /*bcb0*/  STG.E.U8 desc[UR36][R2.64], RZ ;  /* 0x000000ff02007986 */ /* 0x0001e2000c101124 */
[----:B------:R-:W-:Y:S05]  /*bcc0*/  BRA `(.L_x_16789) ;  /* 0x0000000000747947 */ /* 0x000fea0003800000 */
.L_x_16802:
[----:B------:R3:W-:Y:S01]  /*bcd0*/  STG.E.U8 desc[UR36][R2.64], RZ ;  /* 0x000000ff02007986 */ /* 0x0007e2000c101124 */
[----:B------:R-:W-:Y:S05]  /*bce0*/  BRA `(.L_x_16789) ;  /* 0x00000000006c7947 */ /* 0x000fea0003800000 */
.L_x_16801:
[----:B------:R-:W-:-:S13]  /*bcf0*/  ISETP.NE.AND P0, PT, R0, 0x1c, PT ;  /* 0x0000001c0000780c */ /* 0x000fda0003f05270 */
[----:B------:R-:W-:Y:S05]  /*bd00*/  @!P0 BRA `(.L_x_16804) ;  /* 0x0000000000608947 */ /* 0x000fea0003800000 */
[----:B------:R-:W-:-:S13]  /*bd10*/  ISETP.NE.AND P0, PT, R0, 0x1d, PT ;  /* 0x0000001d0000780c */ /* 0x000fda0003f05270 */
[----:B------:R-:W-:Y:S05]  /*bd20*/  @!P0 BRA `(.L_x_16805) ;  /* 0x0000000000508947 */ /* 0x000fea0003800000 */
[----:B------:R-:W-:-:S13]  /*bd30*/  ISETP.NE.AND P0, PT, R0, 0x2c, PT ;  /* 0x0000002c0000780c */ /* 0x000fda0003f05270 */
[----:B------:R1:W-:Y:S01]  /*bd40*/  @!P0 STG.E.U8 desc[UR36][R2.64], RZ ;  /* 0x000000ff02008986 */ /* 0x0003e2000c101124 */
[----:B------:R-:W-:Y:S05]  /*bd50*/  @!P0 BRA `(.L_x_16789) ;  /* 0x0000000000508947 */ /* 0x000fea0003800000 */
.L_x_16788:
        /* <DEDUP_REMOVED lines=16> */
.L_x_16806:
[----:B------:R-:W-:Y:S05]  /*be60*/  BRA `(.L_x_16789) ;  /* 0x00000000000c7947 */ /* 0x000fea0003800000 */
.L_x_16805:
[----:B------:R2:W-:Y:S01]  /*be70*/  STG.E.64 desc[UR36][R2.64], RZ ;  /* 0x000000ff02007986 */ /* 0x0005e2000c101b24 */
[----:B------:R-:W-:Y:S05]  /*be80*/  BRA `(.L_x_16789) ;  /* 0x0000000000047947 */ /* 0x000fea0003800000 */
.L_x_16804:
[----:B------:R0:W-:Y:S02]  /*be90*/  STG.E desc[UR36][R2.64], RZ ;  /* 0x000000ff02007986 */ /* 0x0001e4000c101924 */
.L_x_16789:
        /* <DEDUP_REMOVED lines=24> */
.L_x_16810:
[----:B------:R0:W-:Y:S01]  /*c020*/  STG.E.U8 desc[UR36][R2.64], RZ ;  /* 0x000000ff02007986 */ /* 0x0001e2000c101124 */
[----:B------:R-:W-:Y:S05]  /*c030*/  BRA `(.L_x_16812) ;  /* 0x00000004008c7947 */ /* 0x000fea0003800000 */
.L_x_16809:
        /* <DEDUP_REMOVED lines=8> */
.L_x_16814:
[----:B------:R0:W-:Y:S01]  /*c0c0*/  STG.E desc[UR36][R2.64], RZ ;  /* 0x000000ff02007986 */ /* 0x0001e2000c101924 */
[----:B------:R-:W-:Y:S05]  /*c0d0*/  BRA `(.L_x_16812) ;  /* 0x0000000400647947 */ /* 0x000fea0003800000 */
.L_x_16813:
[----:B------:R0:W-:Y:S01]  /*c0e0*/  STG.E.U16 desc[UR36][R2.64], RZ ;  /* 0x000000ff02007986 */ /* 0x0001e2000c101524 */
[----:B------:R-:W-:Y:S05]  /*c0f0*/  BRA `(.L_x_16812) ;  /* 0x00000004005c7947 */ /* 0x000fea0003800000 */
.L_x_16808:
        /* <DEDUP_REMOVED lines=8> */
.L_x_16816:
[----:B------:R0:W-:Y:S01]  /*c180*/  STG.E.U16 desc[UR36][R2.64], RZ ;  /* 0x000000ff02007986 */ /* 0x0001e2000c101524 */
[----:B------:R-:W-:Y:S05]  /*c190*/  BRA `(.L_x_16812) ;  /* 0x0000000400347947 */ /* 0x000fea0003800000 */
.L_x_16815:
        /* <DEDUP_REMOVED lines=8> */
.L_x_16818:
[----:B------:R0:W-:Y:S01]  /*c220*/  STG.E desc[UR36][R2.64], RZ ;  /* 0x000000ff02007986 */ /* 0x0001e2000c101924 */
[----:B------:R-:W-:Y:S05]  /*c230*/  BRA `(.L_x_16812) ;  /* 0x00000004000c7947 */ /* 0x000fea0003800000 */
.L_x_16817:
[----:B------:R0:W-:Y:S01]  /*c240*/  STG.E.64 desc[UR36][R2.64], RZ ;  /* 0x000000ff02007986 */ /* 0x0001e2000c101b24 */
[----:B------:R-:W-:Y:S05]  /*c250*/  BRA `(.L_x_16812) ;  /* 0x0000000400047947 */ /* 0x000fea0003800000 */
.L_x_16807:
        /* <DEDUP_REMOVED lines=10> */
.L_x_16821:
[----:B------:R0:W-:Y:S01]  /*c300*/  STG.E.128 desc[UR36][R2.64], RZ ;  /* 0x000000ff02007986 */ /* 0x0001e2000c101d24 */
[----:B------:R-:W-:Y:S05]  /*c310*/  BRA `(.L_x_16812) ;  /* 0x0000000000d47947 */ /* 0x000fea0003800000 */
.L_x_16820:
        /* <DEDUP_REMOVED lines=8> */
.L_x_16823:
[----:B------:R0:W-:Y:S01]  /*c3a0*/  STG.E.U8 desc[UR36][R2.64], RZ ;  /* 0x000000ff02007986 */ /* 0x0001e2000c101124 */
[----:B------:R-:W-:Y:S05]  /*c3b0*/  BRA `(.L_x_16812) ;  /* 0x0000000000ac7947 */ /* 0x000fea0003800000 */
.L_x_16822:
[----:B------:R0:W-:Y:S01]  /*c3c0*/  STG.E.U16 desc[UR36][R2.64], RZ ;  /* 0x000000ff02007986 */ /* 0x0001e2000c101524 */
[----:B------:R-:W-:Y:S05]  /*c3d0*/  BRA `(.L_x_16812) ;  /* 0x0000000000a47947 */ /* 0x000fea0003800000 */
.L_x_16819:
        /* <DEDUP_REMOVED lines=10> */
.L_x_16826:
[----:B------:R4:W-:Y:S01]  /*c480*/  STG.E.U8 desc[UR36][R2.64], RZ ;  /* 0x000000ff02007986 */ /* 0x0009e2000c101124 */
[----:B------:R-:W-:Y:S05]  /*c490*/  BRA `(.L_x_16812) ;  /* 0x0000000000747947 */ /* 0x000fea0003800000 */
.L_x_16825:
[----:B------:R0:W-:Y:S01]  /*c4a0*/  STG.E.U8 desc[UR36][R2.64], RZ ;  /* 0x000000ff02007986 */ /* 0x0001e2000c101124 */
[----:B------:R-:W-:Y:S05]  /*c4b0*/  BRA `(.L_x_16812) ;  /* 0x00000000006c7947 */ /* 0x000fea0003800000 */
.L_x_16824:
[----:B------:R-:W-:-:S13]  /*c4c0*/  ISETP.NE.AND P0, PT, R0, 0x1c, PT ;  /* 0x0000001c0000780c */ /* 0x000fda0003f05270 */
[----:B------:R-:W-:Y:S05]  /*c4d0*/  @!P0 BRA `(.L_x_16827) ;  /* 0x0000000000608947 */ /* 0x000fea0003800000 */
[----:B------:R-:W-:-:S13]  /*c4e0*/  ISETP.NE.AND P0, PT, R0, 0x1d, PT ;  /* 0x0000001d0000780c */ /* 0x000fda0003f05270 */
[----:B------:R-:W-:Y:S05]  /*c4f0*/  @!P0 BRA `(.L_x_16828) ;  /* 0x0000000000508947 */ /* 0x000fea0003800000 */
[----:B------:R-:W-:-:S13]  /*c500*/  ISETP.NE.AND P0, PT, R0, 0x2c, PT ;  /* 0x0000002c0000780c */ /* 0x000fda0003f05270 */
[----:B------:R1:W-:Y:S01]  /*c510*/  @!P0 STG.E.U8 desc[UR36][R2.64], RZ ;  /* 0x000000ff02008986 */ /* 0x0003e2000c101124 */
[----:B------:R-:W-:Y:S05]  /*c520*/  @!P0 BRA `(.L_x_16812) ;  /* 0x0000000000508947 */ /* 0x000fea0003800000 */
.L_x_16811:
        /* <DEDUP_REMOVED lines=16> */
.L_x_16829:
[----:B------:R-:W-:Y:S05]  /*c630*/  BRA `(.L_x_16812) ;  /* 0x00000000000c7947 */ /* 0x000fea0003800000 */
.L_x_16828:
[----:B------:R2:W-:Y:S01]  /*c640*/  STG.E.64 desc[UR36][R2.64], RZ ;  /* 0x000000ff02007986 */ /* 0x0005e2000c101b24 */
[----:B------:R-:W-:Y:S05]  /*c650*/  BRA `(.L_x_16812) ;  /* 0x0000000000047947 */ /* 0x000fea0003800000 */
.L_x_16827:
[----:B------:R0:W-:Y:S02]  /*c660*/  STG.E desc[UR36][R2.64], RZ ;  /* 0x000000ff02007986 */ /* 0x0001e4000c101924 */
.L_x_16812:
[----:B------:R-:W-:-:S07]  /*c670*/  IADD3 R17, R17, 0x80, RZ ;  /* 0x0000008011117810 */ /* 0x000fce0007ffe0ff */
.L_x_16783:
[----:B------:R-:W-:Y:S05]  /*c680*/  BSYNC B6 ;  /* 0x0000000000067941 */ /* 0x000fea0003800000 */
.L_x_16782:
        /* <DEDUP_REMOVED lines=22> */
.L_x_16833:
[----:B------:R-:W-:Y:S01]  /*c7f0*/  STG.E.U8 desc[UR36][R2.64], RZ ;  /* 0x000000ff02007986 */ /* 0x000fe2000c101124 */
[----:B------:R-:W-:Y:S05]  /*c800*/  EXIT ;  /* 0x000000000000794d */ /* 0x000fea0003800000 */
.L_x_16832:
        /* <DEDUP_REMOVED lines=8> */
.L_x_16836:
[----:B------:R-:W-:Y:S01]  /*c890*/  STG.E desc[UR36][R2.64], RZ ;  /* 0x000000ff02007986 */ /* 0x000fe2000c101924 */
[----:B------:R-:W-:Y:S05]  /*c8a0*/  EXIT ;  /* 0x000000000000794d */ /* 0x000fea0003800000 */
.L_x_16835:
[----:B------:R-:W-:Y:S01]  /*c8b0*/  STG.E.U16 desc[UR36][R2.64], RZ ;  /* 0x000000ff02007986 */ /* 0x000fe2000c101524 */
[----:B------:R-:W-:Y:S05]  /*c8c0*/  EXIT ;  /* 0x000000000000794d */ /* 0x000fea0003800000 */
.L_x_16831:
        /* <DEDUP_REMOVED lines=8> */
.L_x_16838:
[----:B------:R-:W-:Y:S01]  /*c950*/  STG.E.U16 desc[UR36][R2.64], RZ ;  /* 0x000000ff02007986 */ /* 0x000fe2000c101524 */
[----:B------:R-:W-:Y:S05]  /*c960*/  EXIT ;  /* 0x000000000000794d */ /* 0x000fea0003800000 */
.L_x_16837:
        /* <DEDUP_REMOVED lines=8> */
.L_x_16840:
[----:B------:R-:W-:Y:S01]  /*c9f0*/  STG.E desc[UR36][R2.64], RZ ;  /* 0x000000ff02007986 */ /* 0x000fe2000c101924 */
[----:B------:R-:W-:Y:S05]  /*ca00*/  EXIT ;  /* 0x000000000000794d */ /* 0x000fea0003800000 */
.L_x_16839:
[----:B------:R-:W-:Y:S01]  /*ca10*/  STG.E.64 desc[UR36][R2.64], RZ ;  /* 0x000000ff02007986 */ /* 0x000fe2000c101b24 */
[----:B------:R-:W-:Y:S05]  /*ca20*/  EXIT ;  /* 0x000000000000794d */ /* 0x000fea0003800000 */
.L_x_16830:
        /* <DEDUP_REMOVED lines=10> */
.L_x_16843:
[----:B------:R-:W-:Y:S01]  /*cad0*/  STG.E.128 desc[UR36][R2.64], RZ ;  /* 0x000000ff02007986 */ /* 0x000fe2000c101d24 */
[----:B------:R-:W-:Y:S05]  /*cae0*/  EXIT ;  /* 0x000000000000794d */ /* 0x000fea0003800000 */
.L_x_16842:
        /* <DEDUP_REMOVED lines=8> */
.L_x_16845:
[----:B------:R-:W-:Y:S01]  /*cb70*/  STG.E.U8 desc[UR36][R2.64], RZ ;  /* 0x000000ff02007986 */ /* 0x000fe2000c101124 */
[----:B------:R-:W-:Y:S05]  /*cb80*/  EXIT ;  /* 0x000000000000794d */ /* 0x000fea0003800000 */
.L_x_16844:
[----:B------:R-:W-:Y:S01]  /*cb90*/  STG.E.U16 desc[UR36][R2.64], RZ ;  /* 0x000000ff02007986 */ /* 0x000fe2000c101524 */
[----:B------:R-:W-:Y:S05]  /*cba0*/  EXIT ;  /* 0x000000000000794d */ /* 0x000fea0003800000 */
.L_x_16841:
        /* <DEDUP_REMOVED lines=10> */
.L_x_16848:
[----:B------:R-:W-:Y:S01]  /*cc50*/  STG.E.U8 desc[UR36][R2.64], RZ ;  /* 0x000000ff02007986 */ /* 0x000fe2000c101124 */
[----:B------:R-:W-:Y:S05]  /*cc60*/  EXIT ;  /* 0x000000000000794d */ /* 0x000fea0003800000 */
.L_x_16847:
[----:B------:R-:W-:Y:S01]  /*cc70*/  STG.E.U8 desc[UR36][R2.64], RZ ;  /* 0x000000ff02007986 */ /* 0x000fe2000c101124 */
[----:B------:R-:W-:Y:S05]  /*cc80*/  EXIT ;  /* 0x000000000000794d */ /* 0x000fea0003800000 */
.L_x_16846:
[----:B------:R-:W-:-:S13]  /*cc90*/  ISETP.NE.AND P0, PT, R0, 0x1c, PT ;  /* 0x0000001c0000780c */ /* 0x000fda0003f05270 */
[----:B------:R-:W-:Y:S05]  /*cca0*/  @!P0 BRA `(.L_x_16849) ;  /* 0x0000000000608947 */ /* 0x000fea0003800000 */
[----:B------:R-:W-:-:S13]  /*ccb0*/  ISETP.NE.AND P0, PT, R0, 0x1d, PT ;  /* 0x0000001d0000780c */ /* 0x000fda0003f05270 */
[----:B------:R-:W-:Y:S05]  /*ccc0*/  @!P0 BRA `(.L_x_16850) ;  /* 0x0000000000508947 */ /* 0x000fea0003800000 */
[----:B------:R-:W-:-:S13]  /*ccd0*/  ISETP.NE.AND P0, PT, R0, 0x2c, PT ;  /* 0x0000002c0000780c */ /* 0x000fda0003f05270 */
[----:B------:R0:W-:Y:S01]  /*cce0*/  @!P0 STG.E.U8 desc[UR36][R2.64], RZ ;  /* 0x000000ff02008986 */ /* 0x0001e2000c101124 */
[----:B------:R-:W-:Y:S05]  /*ccf0*/  @!P0 EXIT ;  /* 0x000000000000894d */ /* 0x000fea0003800000 */
.L_x_16834:
        /* <DEDUP_REMOVED lines=16> */
.L_x_16851:
[----:B------:R-:W-:Y:S05]  /*ce00*/  EXIT ;  /* 0x000000000000794d */ /* 0x000fea0003800000 */
.L_x_16850:
[----:B------:R-:W-:Y:S01]  /*ce10*/  STG.E.64 desc[UR36][R2.64], RZ ;  /* 0x000000ff02007986 */ /* 0x000fe2000c101b24 */
[----:B------:R-:W-:Y:S05]  /*ce20*/  EXIT ;  /* 0x000000000000794d */ /* 0x000fea0003800000 */
.L_x_16849:
[----:B------:R-:W-:Y:S01]  /*ce30*/  STG.E desc[UR36][R2.64], RZ ;  /* 0x000000ff02007986 */ /* 0x000fe2000c101924 */
[----:B------:R-:W-:Y:S05]  /*ce40*/  EXIT ;  /* 0x000000000000794d */ /* 0x000fea0003800000 */
.L_x_16852:
        /* <DEDUP_REMOVED lines=11> */
.L_x_18635:


//--------------------- .text._ZN2at6native18elementwise_kernelILi128ELi2EZNS0_22gpu_kernel_impl_nocastIZZNS0_73_GLOBAL__N__c8866d80_35_SparseBinaryOpIntersectionKernel_cu_f5210f67_363642_sparse_binary_op_intersection_kernel_implINS3_18CUDAKernelLauncherENS3_36CUDAValueSelectionIntersectionKernelINS3_5MulOpEEElLl8EEEvRNS_6TensorERKS9_SC_RKSt6vectorIlSaIlEERKSt8optionalIS9_ESL_bbENKUlvE3_clEvEUllE_EEvRNS_18TensorIteratorBaseERKT_EUliE_EEviT1_ --------------------------
	.section	.text._ZN2at6native18elementwise_kernelILi128ELi2EZNS0_22gpu_kernel_impl_nocastIZZNS0_73_GLOBAL__N__c8866d80_35_SparseBinaryOpIntersectionKernel_cu_f5210f67_363642_sparse_binary_op_intersection_kernel_implINS3_18CUDAKernelLauncherENS3_36CUDAValueSelectionIntersectionKernelINS3_5MulOpEEElLl8EEEvRNS_6TensorERKS9_SC_RKSt6vectorIlSaIlEERKSt8optionalIS9_ESL_bbENKUlvE3_clEvEUllE_EEvRNS_18TensorIteratorBaseERKT_EUliE_EEviT1_,"ax",@progbits
	.align	128
        .global         _ZN2at6native18elementwise_kernelILi128ELi2EZNS0_22gpu_kernel_impl_nocastIZZNS0_73_GLOBAL__N__c8866d80_35_SparseBinaryOpIntersectionKernel_cu_f5210f67_363642_sparse_binary_op_intersection_kernel_implINS3_18CUDAKernelLauncherENS3_36CUDAValueSelectionIntersectionKernelINS3_5MulOpEEElLl8EEEvRNS_6TensorERKS9_SC_RKSt6vectorIlSaIlEERKSt8optionalIS9_ESL_bbENKUlvE3_clEvEUllE_EEvRNS_18TensorIteratorBaseERKT_EUliE_EEviT1_
        .type           _ZN2at6native18elementwise_kernelILi128ELi2EZNS0_22gpu_kernel_impl_nocastIZZNS0_73_GLOBAL__N__c8866d80_35_SparseBinaryOpIntersectionKernel_cu_f5210f67_363642_sparse_binary_op_intersection_kernel_implINS3_18CUDAKernelLauncherENS3_36CUDAValueSelectionIntersectionKernelINS3_5MulOpEEElLl8EEEvRNS_6TensorERKS9_SC_RKSt6vectorIlSaIlEERKSt8optionalIS9_ESL_bbENKUlvE3_clEvEUllE_EEvRNS_18TensorIteratorBaseERKT_EUliE_EEviT1_,@function
        .size           _ZN2at6native18elementwise_kernelILi128ELi2EZNS0_22gpu_kernel_impl_nocastIZZNS0_73_GLOBAL__N__c8866d80_35_SparseBinaryOpIntersectionKernel_cu_f5210f67_363642_sparse_binary_op_intersection_kernel_implINS3_18CUDAKernelLauncherENS3_36CUDAValueSelectionIntersectionKernelINS3_5MulOpEEElLl8EEEvRNS_6TensorERKS9_SC_RKSt6vectorIlSaIlEERKSt8optionalIS9_ESL_bbENKUlvE3_clEvEUllE_EEvRNS_18TensorIteratorBaseERKT_EUliE_EEviT1_,(.L_x_18636 - _ZN2at6native18elementwise_kernelILi128ELi2EZNS0_22gpu_kernel_impl_nocastIZZNS0_73_GLOBAL__N__c8866d80_35_SparseBinaryOpIntersectionKernel_cu_f5210f67_363642_sparse_binary_op_intersection_kernel_implINS3_18CUDAKernelLauncherENS3_36CUDAValueSelectionIntersectionKernelINS3_5MulOpEEElLl8EEEvRNS_6TensorERKS9_SC_RKSt6vectorIlSaIlEERKSt8optionalIS9_ESL_bbENKUlvE3_clEvEUllE_EEvRNS_18TensorIteratorBaseERKT_EUliE_EEviT1_)
        .other          _ZN2at6native18elementwise_kernelILi128ELi2EZNS0_22gpu_kernel_impl_nocastIZZNS0_73_GLOBAL__N__c8866d80_35_SparseBinaryOpIntersectionKernel_cu_f5210f67_363642_sparse_binary_op_intersection_kernel_implINS3_18CUDAKernelLauncherENS3_36CUDAValueSelectionIntersectionKernelINS3_5MulOpEEElLl8EEEvRNS_6TensorERKS9_SC_RKSt6vectorIlSaIlEERKSt8optionalIS9_ESL_bbENKUlvE3_clEvEUllE_EEvRNS_18TensorIteratorBaseERKT_EUliE_EEviT1_,@"STO_CUDA_ENTRY STV_DEFAULT"
_ZN2at6native18elementwise_kernelILi128ELi2EZNS0_22gpu_kernel_impl_nocastIZZNS0_73_GLOBAL__N__c8866d80_35_SparseBinaryOpIntersectionKernel_cu_f5210f67_363642_sparse_binary_op_intersection_kernel_implINS3_18CUDAKernelLauncherENS3_36CUDAValueSelectionIntersectionKernelINS3_5MulOpEEElLl8EEEvRNS_6TensorERKS9_SC_RKSt6vectorIlSaIlEERKSt8optionalIS9_ESL_bbENKUlvE3_clEvEUllE_EEvRNS_18TensorIteratorBaseERKT_EUliE_EEviT1_:
.text._ZN2at6native18elementwise_kernelILi128ELi2EZNS0_22gpu_kernel_impl_nocastIZZNS0_73_GLOBAL__N__c8866d80_35_SparseBinaryOpIntersectionKernel_cu_f5210f67_363642_sparse_binary_op_intersection_kernel_implINS3_18CUDAKernelLauncherENS3_36CUDAValueSelectionIntersectionKernelINS3_5MulOpEEElLl8EEEvRNS_6TensorERKS9_SC_RKSt6vectorIlSaIlEERKSt8optionalIS9_ESL_bbENKUlvE3_clEvEUllE_EEvRNS_18TensorIteratorBaseERKT_EUliE_EEviT1_:
        /* <DEDUP_REMOVED lines=312> */
.L_x_16855:
        /* <DEDUP_REMOVED lines=53> */
.L_x_16861:
        /* <DEDUP_REMOVED lines=138> */
.L_x_16860:
        /* <DEDUP_REMOVED lines=73> */
.L_x_16862:
[----:B------:R-:W-:-:S04]  /*2400*/  ISETP.NE.U32.AND P1, PT, R10, RZ, PT ;  /* 0x000000ff0a00720c */ /* 0x000fc80003f25070 */
[----:B------:R-:W-:-:S13]  /*2410*/  ISETP.NE.OR.EX P0, PT, R0, RZ, P0, P1 ;  /* 0x000000ff0000720c */ /* 0x000fda0000705710 */
[----:B------:R-:W-:Y:S05]  /*2420*/  @!P0 BRA `(.L_x_16858) ;  /* 0x0000000000a88947 */ /* 0x000fea0003800000 */
.L_x_16859:
        /* <DEDUP_REMOVED lines=42> */
.L_x_16858:
        /* <DEDUP_REMOVED lines=47> */
.L_x_16856:
[----:B-----5:R-:W-:-:S04]  /*29c0*/  LEA R8, P0, R2, UR4, 0x3 ;  /* 0x0000000402087c11 */ /* 0x020fc8000f8018ff */
[----:B------:R-:W-:-:S06]  /*29d0*/  LEA.HI.X R9, R2, UR5, R3, 0x3, P0 ;  /* 0x0000000502097c11 */ /* 0x000fcc00080f1c03 */
[----:B------:R-:W5:Y:S03]  /*29e0*/  LDG.E.64 R8, desc[UR8][R8.64] ;  /* 0x0000000808087981 */ /* 0x000f66000c1e1b00 */
.L_x_16857:
        /* <DEDUP_REMOVED lines=19> */
.L_x_16864:
        /* <DEDUP_REMOVED lines=23> */
.L_x_16863:
        /* <DEDUP_REMOVED lines=12> */
.L_x_16866:
        /* <DEDUP_REMOVED lines=23> */
.L_x_16865:
        /* <DEDUP_REMOVED lines=26> */
.L_x_16854:
[----:B------:R-:W-:Y:S05]  /*3060*/  BSYNC B0 ;  /* 0x0000000000007941 */ /* 0x000fea0003800000 */
.L_x_16853:
        /* <DEDUP_REMOVED lines=306> */
.L_x_16867:
        /* <DEDUP_REMOVED lines=56> */
.L_x_16873:
        /* <DEDUP_REMOVED lines=138> */
.L_x_16872:
        /* <DEDUP_REMOVED lines=73> */
.L_x_16874:
[----:B------:R-:W-:-:S04]  /*5440*/  ISETP.NE.U32.AND P1, PT, R12, RZ, PT ;  /* 0x000000ff0c00720c */ /* 0x000fc80003f25070 */
[----:B------:R-:W-:-:S13]  /*5450*/  ISETP.NE.OR.EX P0, PT, R0, RZ, P0, P1 ;  /* 0x000000ff0000720c */ /* 0x000fda0000705710 */
[----:B------:R-:W-:Y:S05]  /*5460*/  @!P0 BRA `(.L_x_16870) ;  /* 0x0000000000a88947 */ /* 0x000fea0003800000 */
.L_x_16871:
        /* <DEDUP_REMOVED lines=42> */
.L_x_16870:
        /* <DEDUP_REMOVED lines=47> */
.L_x_16868:
[----:B-----5:R-:W-:-:S04]  /*5a00*/  LEA R10, P0, R2, UR6, 0x3 ;  /* 0x00000006020a7c11 */ /* 0x020fc8000f8018ff */
[----:B------:R-:W-:-:S06]  /*5a10*/  LEA.HI.X R11, R2, UR7, R3, 0x3, P0 ;  /* 0x00000007020b7c11 */ /* 0x000fcc00080f1c03 */
[----:B------:R-:W5:Y:S03]  /*5a20*/  LDG.E.64 R10, desc[UR8][R10.64] ;  /* 0x000000080a0a7981 */ /* 0x000f66000c1e1b00 */
.L_x_16869:
        /* <DEDUP_REMOVED lines=24> */
.L_x_16876:
        /* <DEDUP_REMOVED lines=23> */
.L_x_16875:
[----:B------:R-:W-:Y:S05]  /*5d20*/  @!P0 BRA `(.L_x_16877) ;  /* 0x0000000000608947 */ /* 0x000fea0003800000 */
[----:B------:R-:W-:Y:S01]  /*5d30*/  BSSY B0, `(.L_x_16877) ;  /* 0x0000017000007945 */ /* 0x000fe20003800000 */
.L_x_16878:
        /* <DEDUP_REMOVED lines=23> */
.L_x_16877:
        /* <DEDUP_REMOVED lines=19> */
.L_x_16879:
        /* <DEDUP_REMOVED lines=10> */
.L_x_18636:


//--------------------- .text._ZN2at6native27unrolled_elementwise_kernelIZZNS0_73_GLOBAL__N__c8866d80_35_SparseBinaryOpIntersectionKernel_cu_f5210f67_363642_sparse_binary_op_intersection_kernel_implINS2_18CUDAKernelLauncherENS2_36CUDAValueSelectionIntersectionKernelINS2_5MulOpEEElLl8EEEvRNS_6TensorERKS8_SB_RKSt6vectorIlSaIlEERKSt8optionalIS8_ESK_bbENKUlvE3_clEvEUllE_St5arrayIPcLm2EELi4E23TrivialOffsetCalculatorILi1EjESR_NS0_6memory15LoadWithoutCastENSS_16StoreWithoutCastEEEviT_T0_T2_T3_T4_T5_ --------------------------
	.section	.text._ZN2at6native27unrolled_elementwise_kernelIZZNS0_73_GLOBAL__N__c8866d80_35_SparseBinaryOpIntersectionKernel_cu_f5210f67_363642_sparse_binary_op_intersection_kernel_implINS2_18CUDAKernelLauncherENS2_36CUDAValueSelectionIntersectionKernelINS2_5MulOpEEElLl8EEEvRNS_6TensorERKS8_SB_RKSt6vectorIlSaIlEERKSt8optionalIS8_ESK_bbENKUlvE3_clEvEUllE_St5arrayIPcLm2EELi4E23TrivialOffsetCalculatorILi1EjESR_NS0_6memory15LoadWithoutCastENSS_16StoreWithoutCastEEEviT_T0_T2_T3_T4_T5_,"ax",@progbits
	.align	128
        .global         _ZN2at6native27unrolled_elementwise_kernelIZZNS0_73_GLOBAL__N__c8866d80_35_SparseBinaryOpIntersectionKernel_cu_f5210f67_363642_sparse_binary_op_intersection_kernel_implINS2_18CUDAKernelLauncherENS2_36CUDAValueSelectionIntersectionKernelINS2_5MulOpEEElLl8EEEvRNS_6TensorERKS8_SB_RKSt6vectorIlSaIlEERKSt8optionalIS8_ESK_bbENKUlvE3_clEvEUllE_St5arrayIPcLm2EELi4E23TrivialOffsetCalculatorILi1EjESR_NS0_6memory15LoadWithoutCastENSS_16StoreWithoutCastEEEviT_T0_T2_T3_T4_T5_
        .type           _ZN2at6native27unrolled_elementwise_kernelIZZNS0_73_GLOBAL__N__c8866d80_35_SparseBinaryOpIntersectionKernel_cu_f5210f67_363642_sparse_binary_op_intersection_kernel_implINS2_18CUDAKernelLauncherENS2_36CUDAValueSelectionIntersectionKernelINS2_5MulOpEEElLl8EEEvRNS_6TensorERKS8_SB_RKSt6vectorIlSaIlEERKSt8optionalIS8_ESK_bbENKUlvE3_clEvEUllE_St5arrayIPcLm2EELi4E23TrivialOffsetCalculatorILi1EjESR_NS0_6memory15LoadWithoutCastENSS_16StoreWithoutCastEEEviT_T0_T2_T3_T4_T5_,@function
        .size           _ZN2at6native27unrolled_elementwise_kernelIZZNS0_73_GLOBAL__N__c8866d80_35_SparseBinaryOpIntersectionKernel_cu_f5210f67_363642_sparse_binary_op_intersection_kernel_implINS2_18CUDAKernelLauncherENS2_36CUDAValueSelectionIntersectionKernelINS2_5MulOpEEElLl8EEEvRNS_6TensorERKS8_SB_RKSt6vectorIlSaIlEERKSt8optionalIS8_ESK_bbENKUlvE3_clEvEUllE_St5arrayIPcLm2EELi4E23TrivialOffsetCalculatorILi1EjESR_NS0_6memory15LoadWithoutCastENSS_16StoreWithoutCastEEEviT_T0_T2_T3_T4_T5_,(.L_x_18637 - _ZN2at6native27unrolled_elementwise_kernelIZZNS0_73_GLOBAL__N__c8866d80_35_SparseBinaryOpIntersectionKernel_cu_f5210f67_363642_sparse_binary_op_intersection_kernel_implINS2_18CUDAKernelLauncherENS2_36CUDAValueSelectionIntersectionKernelINS2_5MulOpEEElLl8EEEvRNS_6TensorERKS8_SB_RKSt6vectorIlSaIlEERKSt8optionalIS8_ESK_bbENKUlvE3_clEvEUllE_St5arrayIPcLm2EELi4E23TrivialOffsetCalculatorILi1EjESR_NS0_6memory15LoadWithoutCastENSS_16StoreWithoutCastEEEviT_T0_T2_T3_T4_T5_)
        .other          _ZN2at6native27unrolled_elementwise_kernelIZZNS0_73_GLOBAL__N__c8866d80_35_SparseBinaryOpIntersectionKernel_cu_f5210f67_363642_sparse_binary_op_intersection_kernel_implINS2_18CUDAKernelLauncherENS2_36CUDAValueSelectionIntersectionKernelINS2_5MulOpEEElLl8EEEvRNS_6TensorERKS8_SB_RKSt6vectorIlSaIlEERKSt8optionalIS8_ESK_bbENKUlvE3_clEvEUllE_St5arrayIPcLm2EELi4E23TrivialOffsetCalculatorILi1EjESR_NS0_6memory15LoadWithoutCastENSS_16StoreWithoutCastEEEviT_T0_T2_T3_T4_T5_,@"STO_CUDA_ENTRY STV_DEFAULT"
_ZN2at6native27unrolled_elementwise_kernelIZZNS0_73_GLOBAL__N__c8866d80_35_SparseBinaryOpIntersectionKernel_cu_f5210f67_363642_sparse_binary_op_intersection_kernel_implINS2_18CUDAKernelLauncherENS2_36CUDAValueSelectionIntersectionKernelINS2_5MulOpEEElLl8EEEvRNS_6TensorERKS8_SB_RKSt6vectorIlSaIlEERKSt8optionalIS8_ESK_bbENKUlvE3_clEvEUllE_St5arrayIPcLm2EELi4E23TrivialOffsetCalculatorILi1EjESR_NS0_6memory15LoadWithoutCastENSS_16StoreWithoutCastEEEviT_T0_T2_T3_T4_T5_:
.text._ZN2at6native27unrolled_elementwise_kernelIZZNS0_73_GLOBAL__N__c8866d80_35_SparseBinaryOpIntersectionKernel_cu_f5210f67_363642_sparse_binary_op_intersection_kernel_implINS2_18CUDAKernelLauncherENS2_36CUDAValueSelectionIntersectionKernelINS2_5MulOpEEElLl8EEEvRNS_6TensorERKS8_SB_RKSt6vectorIlSaIlEERKSt8optionalIS8_ESK_bbENKUlvE3_clEvEUllE_St5arrayIPcLm2EELi4E23TrivialOffsetCalculatorILi1EjESR_NS0_6memory15LoadWithoutCastENSS_16StoreWithoutCastEEEviT_T0_T2_T3_T4_T5_:
        /* <DEDUP_REMOVED lines=120> */
.L_x_16887:
        /* <DEDUP_REMOVED lines=137> */
.L_x_16886:
        /* <DEDUP_REMOVED lines=75> */
.L_x_16888:
[----:B------:R-:W-:-:S04]  /*14c0*/  ISETP.NE.U32.AND P1, PT, R9, RZ, PT ;  /* 0x000000ff0900720c */ /* 0x000fc80003f25070 */
[----:B------:R-:W-:-:S13]  /*14d0*/  ISETP.NE.OR.EX P0, PT, R8, RZ, P0, P1 ;  /* 0x000000ff0800720c */ /* 0x000fda0000705710 */
[----:B------:R-:W-:Y:S05]  /*14e0*/  @!P0 BRA `(.L_x_16884) ;  /* 0x0000000000a48947 */ /* 0x000fea0003800000 */
.L_x_16885:
        /* <DEDUP_REMOVED lines=41> */
.L_x_16884:
        /* <DEDUP_REMOVED lines=57> */
.L_x_16882:
[----:B----45:R-:W-:-:S04]  /*1b10*/  LEA R4, P0, R26, UR4, 0x3 ;  /* 0x000000041a047c11 */ /* 0x030fc8000f8018ff */
[----:B------:R-:W-:-:S06]  /*1b20*/  LEA.HI.X R5, R26, UR5, R27, 0x3, P0 ;  /* 0x000000051a057c11 */ /* 0x000fcc00080f1c1b */
[----:B------:R-:W5:Y:S03]  /*1b30*/  LDG.E.64 R4, desc[UR10][R4.64] ;  /* 0x0000000a04047981 */ /* 0x000f66000c1e1b00 */
.L_x_16883:
        /* <DEDUP_REMOVED lines=16> */
.L_x_16890:
        /* <DEDUP_REMOVED lines=23> */
.L_x_16889:
        /* <DEDUP_REMOVED lines=16> */
.L_x_16892:
        /* <DEDUP_REMOVED lines=23> */
.L_x_16891:
        /* <DEDUP_REMOVED lines=19> */
.L_x_16881:
[----:B------:R-:W-:Y:S05]  /*2150*/  BSYNC B0 ;  /* 0x0000000000007941 */ /* 0x000fea0003800000 */
.L_x_16880:
        /* <DEDUP_REMOVED lines=55> */
.L_x_16900:
        /* <DEDUP_REMOVED lines=139> */
.L_x_16899:
        /* <DEDUP_REMOVED lines=75> */
.L_x_16901:
[----:B------:R-:W-:-:S04]  /*3230*/  ISETP.NE.U32.AND P1, PT, RZ, UR7, PT ;  /* 0x00000007ff007c0c */ /* 0x000fc8000bf25070 */
[----:B------:R-:W-:-:S13]  /*3240*/  ISETP.NE.OR.EX P0, PT, RZ, UR8, P0, P1 ;  /* 0x00000008ff007c0c */ /* 0x000fda0008705710 */
[----:B------:R-:W-:Y:S05]  /*3250*/  @!P0 BRA `(.L_x_16897) ;  /* 0x0000000000a88947 */ /* 0x000fea0003800000 */
.L_x_16898:
        /* <DEDUP_REMOVED lines=42> */
.L_x_16897:
        /* <DEDUP_REMOVED lines=54> */
.L_x_16895:
[----:B0---45:R-:W-:-:S04]  /*3860*/  LEA R8, P0, R22, UR4, 0x3 ;  /* 0x0000000416087c11 */ /* 0x031fc8000f8018ff */
[----:B------:R-:W-:-:S06]  /*3870*/  LEA.HI.X R9, R22, UR5, R23, 0x3, P0 ;  /* 0x0000000516097c11 */ /* 0x000fcc00080f1c17 */
[----:B------:R-:W5:Y:S03]  /*3880*/  LD.E.64 R8, desc[UR10][R8.64] ;  /* 0x0000000a08087980 */ /* 0x000f66000c101b00 */
.L_x_16896:
        /* <DEDUP_REMOVED lines=16> */
.L_x_16903:
        /* <DEDUP_REMOVED lines=19> */
.L_x_16902:
[----:B------:R-:W-:Y:S02]  /*3ac0*/  ULDC.64 UR4, c[0x0][0x280] ;  /* 0x0000a00000047ab9 */ /* 0x000fe40000000a00 */
[----:B------:R-:W-:Y:S02]  /*3ad0*/  IMAD.U32 R15, RZ, RZ, UR4 ;  /* 0x00000004ff0f7e24 */ /* 0x000fe4000f8e00ff */
[----:B------:R-:W-:Y:S01]  /*3ae0*/  IMAD.U32 R17, RZ, RZ, UR5 ;  /* 0x00000005ff117e24 */ /* 0x000fe2000f8e00ff */
[----:B------:R-:W-:Y:S06]  /*3af0*/  @!P0 BRA `(.L_x_16904) ;  /* 0x0000000000588947 */ /* 0x000fec0003800000 */
[----:B------:R-:W-:Y:S01]  /*3b00*/  BSSY B1, `(.L_x_16904) ;  /* 0x0000015000017945 */ /* 0x000fe20003800000 */
[----:B------:R-:W-:Y:S01]  /*3b10*/  IMAD.U32 R15, RZ, RZ, UR4 ;  /* 0x00000004ff0f7e24 */ /* 0x000fe2000f8e00ff */
[----:B------:R-:W-:-:S07]  /*3b20*/  MOV R17, UR5 ;  /* 0x0000000500117c02 */ /* 0x000fce0008000f00 */
.L_x_16905:
        /* <DEDUP_REMOVED lines=19> */
.L_x_16904:
        /* <DEDUP_REMOVED lines=19> */
.L_x_16894:
[----:B------:R-:W-:Y:S05]  /*3d90*/  BSYNC B0 ;  /* 0x0000000000007941 */ /* 0x000fea0003800000 */
.L_x_16893:
        /* <DEDUP_REMOVED lines=55> */
.L_x_16913:
        /* <DEDUP_REMOVED lines=139> */
.L_x_16912:
        /* <DEDUP_REMOVED lines=77> */
.L_x_16914:
[----:B------:R-:W-:-:S04]  /*4e90*/  ISETP.NE.U32.AND P1, PT, RZ, UR7, PT ;  /* 0x00000007ff007c0c */ /* 0x000fc8000bf25070 */
[----:B------:R-:W-:-:S13]  /*4ea0*/  ISETP.NE.OR.EX P0, PT, RZ, UR8, P0, P1 ;  /* 0x00000008ff007c0c */ /* 0x000fda0008705710 */
[----:B------:R-:W-:Y:S05]  /*4eb0*/  @!P0 BRA `(.L_x_16910) ;  /* 0x0000000000a48947 */ /* 0x000fea0003800000 */
.L_x_16911:
        /* <DEDUP_REMOVED lines=41> */
.L_x_16910:
        /* <DEDUP_REMOVED lines=53> */
.L_x_16908:
[----:B01---5:R-:W-:-:S04]  /*54a0*/  LEA R2, P0, R24, UR4, 0x3 ;  /* 0x0000000418027c11 */ /* 0x023fc8000f8018ff */
[----:B------:R-:W-:-:S06]  /*54b0*/  LEA.HI.X R3, R24, UR5, R25, 0x3, P0 ;  /* 0x0000000518037c11 */ /* 0x000fcc00080f1c19 */
[----:B------:R-:W5:Y:S03]  /*54c0*/  LD.E.64 R2, desc[UR10][R2.64] ;  /* 0x0000000a02027980 */ /* 0x000f66000c101b00 */
.L_x_16909:
        /* <DEDUP_REMOVED lines=16> */
.L_x_16916:
        /* <DEDUP_REMOVED lines=19> */
.L_x_16915:
[----:B------:R-:W-:Y:S02]  /*5700*/  ULDC.64 UR4, c[0x0][0x280] ;  /* 0x0000a00000047ab9 */ /* 0x000fe40000000a00 */
[----:B------:R-:W-:Y:S02]  /*5710*/  IMAD.U32 R15, RZ, RZ, UR4 ;  /* 0x00000004ff0f7e24 */ /* 0x000fe4000f8e00ff */
[----:B------:R-:W-:Y:S01]  /*5720*/  IMAD.U32 R17, RZ, RZ, UR5 ;  /* 0x00000005ff117e24 */ /* 0x000fe2000f8e00ff */
[----:B------:R-:W-:Y:S06]  /*5730*/  @!P0 BRA `(.L_x_16917) ;  /* 0x0000000000588947 */ /* 0x000fec0003800000 */
[----:B------:R-:W-:Y:S01]  /*5740*/  BSSY B1, `(.L_x_16917) ;  /* 0x0000015000017945 */ /* 0x000fe20003800000 */
[----:B------:R-:W-:Y:S01]  /*5750*/  IMAD.U32 R15, RZ, RZ, UR4 ;  /* 0x00000004ff0f7e24 */ /* 0x000fe2000f8e00ff */
[----:B------:R-:W-:-:S07]  /*5760*/  MOV R17, UR5 ;  /* 0x0000000500117c02 */ /* 0x000fce0008000f00 */
.L_x_16918:
        /* <DEDUP_REMOVED lines=19> */
.L_x_16917:
        /* <DEDUP_REMOVED lines=19> */
.L_x_16907:
[----:B------:R-:W-:Y:S05]  /*59d0*/  BSYNC B0 ;  /* 0x0000000000007941 */ /* 0x000fea0003800000 */
.L_x_16906:
        /* <DEDUP_REMOVED lines=54> */
.L_x_16926:
        /* <DEDUP_REMOVED lines=150> */
.L_x_16925:
        /* <DEDUP_REMOVED lines=76> */
.L_x_16927:
[----:B------:R-:W-:-:S04]  /*6b60*/  ISETP.NE.U32.AND P1, PT, RZ, UR6, PT ;  /* 0x00000006ff007c0c */ /* 0x000fc8000bf25070 */
[----:B------:R-:W-:-:S13]  /*6b70*/  ISETP.NE.OR.EX P0, PT, RZ, UR7, P0, P1 ;  /* 0x00000007ff007c0c */ /* 0x000fda0008705710 */
[----:B------:R-:W-:Y:S05]  /*6b80*/  @!P0 BRA `(.L_x_16923) ;  /* 0x0000000000a88947 */ /* 0x000fea0003800000 */
.L_x_16924:
        /* <DEDUP_REMOVED lines=42> */
.L_x_16923:
        /* <DEDUP_REMOVED lines=54> */
.L_x_16921:
[----:B012--5:R-:W-:-:S04]  /*7190*/  LEA R6, P0, R28, UR4, 0x3 ;  /* 0x000000041c067c11 */ /* 0x027fc8000f8018ff */
[----:B------:R-:W-:-:S06]  /*71a0*/  LEA.HI.X R7, R28, UR5, R29, 0x3, P0 ;  /* 0x000000051c077c11 */ /* 0x000fcc00080f1c1d */
[----:B------:R-:W5:Y:S03]  /*71b0*/  LD.E.64 R6, desc[UR10][R6.64] ;  /* 0x0000000a06067980 */ /* 0x000f66000c101b00 */
.L_x_16922:
        /* <DEDUP_REMOVED lines=16> */
.L_x_16929:
        /* <DEDUP_REMOVED lines=19> */
.L_x_16928:
[----:B------:R-:W-:Y:S02]  /*73f0*/  ULDC.64 UR4, c[0x0][0x280] ;  /* 0x0000a00000047ab9 */ /* 0x000fe40000000a00 */
[----:B------:R-:W-:Y:S01]  /*7400*/  MOV R13, UR4 ;  /* 0x00000004000d7c02 */ /* 0x000fe20008000f00 */
[----:B------:R-:W-:Y:S01]  /*7410*/  IMAD.U32 R15, RZ, RZ, UR5 ;  /* 0x00000005ff0f7e24 */ /* 0x000fe2000f8e00ff */
[----:B------:R-:W-:Y:S06]  /*7420*/  @!P0 BRA `(.L_x_16930) ;  /* 0x0000000000588947 */ /* 0x000fec0003800000 */
[----:B------:R-:W-:Y:S01]  /*7430*/  BSSY B1, `(.L_x_16930) ;  /* 0x0000015000017945 */ /* 0x000fe20003800000 */
[----:B------:R-:W-:Y:S02]  /*7440*/  IMAD.U32 R13, RZ, RZ, UR4 ;  /* 0x00000004ff0d7e24 */ /* 0x000fe4000f8e00ff */
[----:B------:R-:W-:-:S07]  /*7450*/  IMAD.U32 R15, RZ, RZ, UR5 ;  /* 0x00000005ff0f7e24 */ /* 0x000fce000f8e00ff */
.L_x_16931:
        /* <DEDUP_REMOVED lines=19> */
.L_x_16930:
        /* <DEDUP_REMOVED lines=19> */
.L_x_16920:
[----:B------:R-:W-:Y:S05]  /*76c0*/  BSYNC B0 ;  /* 0x0000000000007941 */ /* 0x000fea0003800000 */
.L_x_16919:
        /* <DEDUP_REMOVED lines=25> */
.L_x_16933:
[----:B------:R-:W-:Y:S05]  /*7860*/  BSYNC B0 ;  /* 0x0000000000007941 */ /* 0x000fea0003800000 */
.L_x_16932:
[----:B------:R-:W-:-:S13]  /*7870*/  ISETP.GE.AND P0, PT, R0, R9, PT ;  /* 0x000000090000720c */ /* 0x000fda0003f06270 */
[----:B------:R-:W-:Y:S05]  /*7880*/  @P0 EXIT ;  /* 0x000000000000094d */ /* 0x000fea0003800000 */
[----:B01----:R-:W0:Y:S01]  /*7890*/  LDC.64 R2, c[0x0][0x2a8] ;  /* 0x0000aa00ff027b82 */ /* 0x003e220000000a00 */
[----:B------:R-:W-:-:S04]  /*78a0*/  IMAD R5, R7, 0x200, R0 ;  /* 0x0000020007057824 */ /* 0x000fc800078e0200 */
[----:B0-----:R-:W-:-:S05]  /*78b0*/  IMAD.WIDE.U32 R2, R5, 0x8, R2 ;  /* 0x0000000805027825 */ /* 0x001fca00078e0002 */
[----:B------:R-:W-:Y:S01]  /*78c0*/  STG.E.64 desc[UR10][R2.64], RZ ;  /* 0x000000ff02007986 */ /* 0x000fe2000c101b0a */
[----:B------:R-:W-:Y:S05]  /*78d0*/  EXIT ;  /* 0x000000000000794d */ /* 0x000fea0003800000 */
.L_x_16934:
        /* <DEDUP_REMOVED lines=10> */
.L_x_18637:


//--------------------- .text._ZN2at6native29vectorized_elementwise_kernelILi2EZZNS0_73_GLOBAL__N__c8866d80_35_SparseBinaryOpIntersectionKernel_cu_f5210f67_363642_sparse_binary_op_intersection_kernel_implINS2_18CUDAKernelLauncherENS2_36CUDAValueSelectionIntersectionKernelINS2_5MulOpEEElLl8EEEvRNS_6TensorERKS8_SB_RKSt6vectorIlSaIlEERKSt8optionalIS8_ESK_bbENKUlvE3_clEvEUllE_St5arrayIPcLm2EEEEviT0_T1_ --------------------------
	.section	.text._ZN2at6native29vectorized_elementwise_kernelILi2EZZNS0_73_GLOBAL__N__c8866d80_35_SparseBinaryOpIntersectionKernel_cu_f5210f67_363642_sparse_binary_op_intersection_kernel_implINS2_18CUDAKernelLauncherENS2_36CUDAValueSelectionIntersectionKernelINS2_5MulOpEEElLl8EEEvRNS_6TensorERKS8_SB_RKSt6vectorIlSaIlEERKSt8optionalIS8_ESK_bbENKUlvE3_clEvEUllE_St5arrayIPcLm2EEEEviT0_T1_,"ax",@progbits
	.align	128
        .global         _ZN2at6native29vectorized_elementwise_kernelILi2EZZNS0_73_GLOBAL__N__c8866d80_35_SparseBinaryOpIntersectionKernel_cu_f5210f67_363642_sparse_binary_op_intersection_kernel_implINS2_18CUDAKernelLauncherENS2_36CUDAValueSelectionIntersectionKernelINS2_5MulOpEEElLl8EEEvRNS_6TensorERKS8_SB_RKSt6vectorIlSaIlEERKSt8optionalIS8_ESK_bbENKUlvE3_clEvEUllE_St5arrayIPcLm2EEEEviT0_T1_
        .type           _ZN2at6native29vectorized_elementwise_kernelILi2EZZNS0_73_GLOBAL__N__c8866d80_35_SparseBinaryOpIntersectionKernel_cu_f5210f67_363642_sparse_binary_op_intersection_kernel_implINS2_18CUDAKernelLauncherENS2_36CUDAValueSelectionIntersectionKernelINS2_5MulOpEEElLl8EEEvRNS_6TensorERKS8_SB_RKSt6vectorIlSaIlEERKSt8optionalIS8_ESK_bbENKUlvE3_clEvEUllE_St5arrayIPcLm2EEEEviT0_T1_,@function
        .size           _ZN2at6native29vectorized_elementwise_kernelILi2EZZNS0_73_GLOBAL__N__c8866d80_35_SparseBinaryOpIntersectionKernel_cu_f5210f67_363642_sparse_binary_op_intersection_kernel_implINS2_18CUDAKernelLauncherENS2_36CUDAValueSelectionIntersectionKernelINS2_5MulOpEEElLl8EEEvRNS_6TensorERKS8_SB_RKSt6vectorIlSaIlEERKSt8optionalIS8_ESK_bbENKUlvE3_clEvEUllE_St5arrayIPcLm2EEEEviT0_T1_,(.L_x_18638 - _ZN2at6native29vectorized_elementwise_kernelILi2EZZNS0_73_GLOBAL__N__c8866d80_35_SparseBinaryOpIntersectionKernel_cu_f5210f67_363642_sparse_binary_op_intersection_kernel_implINS2_18CUDAKernelLauncherENS2_36CUDAValueSelectionIntersectionKernelINS2_5MulOpEEElLl8EEEvRNS_6TensorERKS8_SB_RKSt6vectorIlSaIlEERKSt8optionalIS8_ESK_bbENKUlvE3_clEvEUllE_St5arrayIPcLm2EEEEviT0_T1_)
        .other          _ZN2at6native29vectorized_elementwise_kernelILi2EZZNS0_73_GLOBAL__N__c8866d80_35_SparseBinaryOpIntersectionKernel_cu_f5210f67_363642_sparse_binary_op_intersection_kernel_implINS2_18CUDAKernelLauncherENS2_36CUDAValueSelectionIntersectionKernelINS2_5MulOpEEElLl8EEEvRNS_6TensorERKS8_SB_RKSt6vectorIlSaIlEERKSt8optionalIS8_ESK_bbENKUlvE3_clEvEUllE_St5arrayIPcLm2EEEEviT0_T1_,@"STO_CUDA_ENTRY STV_DEFAULT"
_ZN2at6native29vectorized_elementwise_kernelILi2EZZNS0_73_GLOBAL__N__c8866d80_35_SparseBinaryOpIntersectionKernel_cu_f5210f67_363642_sparse_binary_op_intersection_kernel_implINS2_18CUDAKernelLauncherENS2_36CUDAValueSelectionIntersectionKernelINS2_5MulOpEEElLl8EEEvRNS_6TensorERKS8_SB_RKSt6vectorIlSaIlEERKSt8optionalIS8_ESK_bbENKUlvE3_clEvEUllE_St5arrayIPcLm2EEEEviT0_T1_:
.text._ZN2at6native29vectorized_elementwise_kernelILi2EZZNS0_73_GLOBAL__N__c8866d80_35_SparseBinaryOpIntersectionKernel_cu_f5210f67_363642_sparse_binary_op_intersection_kernel_implINS2_18CUDAKernelLauncherENS2_36CUDAValueSelectionIntersectionKernelINS2_5MulOpEEElLl8EEEvRNS_6TensorERKS8_SB_RKSt6vectorIlSaIlEERKSt8optionalIS8_ESK_bbENKUlvE3_clEvEUllE_St5arrayIPcLm2EEEEviT0_T1_:
        /* <DEDUP_REMOVED lines=109> */
.L_x_16941:
        /* <DEDUP_REMOVED lines=137> */
.L_x_16940:
        /* <DEDUP_REMOVED lines=74> */
.L_x_16942:
[----:B------:R-:W-:-:S04]  /*1400*/  ISETP.NE.U32.AND P1, PT, RZ, UR10, PT ;  /* 0x0000000aff007c0c */ /* 0x000fc8000bf25070 */
[----:B------:R-:W-:-:S13]  /*1410*/  ISETP.NE.OR.EX P0, PT, RZ, UR11, P0, P1 ;  /* 0x0000000bff007c0c */ /* 0x000fda0008705710 */
[----:B------:R-:W-:Y:S05]  /*1420*/  @!P0 BRA `(.L_x_16938) ;  /* 0x0000000000a08947 */ /* 0x000fea0003800000 */
.L_x_16939:
        /* <DEDUP_REMOVED lines=40> */
.L_x_16938:
        /* <DEDUP_REMOVED lines=50> */
.L_x_16936:
[----:B-----5:R-:W-:-:S04]  /*19d0*/  LEA R18, P0, R20, UR4, 0x3 ;  /* 0x0000000414127c11 */ /* 0x020fc8000f8018ff */
[----:B------:R-:W-:-:S06]  /*19e0*/  LEA.HI.X R19, R20, UR5, R21, 0x3, P0 ;  /* 0x0000000514137c11 */ /* 0x000fcc00080f1c15 */
[----:B------:R-:W5:Y:S03]  /*19f0*/  LDG.E.64 R18, desc[UR8][R18.64] ;  /* 0x0000000812127981 */ /* 0x000f66000c1e1b00 */
.L_x_16937:
        /* <DEDUP_REMOVED lines=18> */
.L_x_16944:
        /* <DEDUP_REMOVED lines=23> */
.L_x_16943:
        /* <DEDUP_REMOVED lines=9> */
.L_x_16946:
        /* <DEDUP_REMOVED lines=23> */
.L_x_16945:
        /* <DEDUP_REMOVED lines=64> */
.L_x_16952:
        /* <DEDUP_REMOVED lines=138> */
.L_x_16951:
        /* <DEDUP_REMOVED lines=75> */
.L_x_16953:
[----:B------:R-:W-:-:S04]  /*2fe0*/  ISETP.NE.U32.AND P3, PT, RZ, UR10, PT ;  /* 0x0000000aff007c0c */ /* 0x000fc8000bf65070 */
[----:B------:R-:W-:-:S13]  /*2ff0*/  ISETP.NE.OR.EX P0, PT, RZ, UR11, P0, P3 ;  /* 0x0000000bff007c0c */ /* 0x000fda0008705730 */
[----:B------:R-:W-:Y:S05]  /*3000*/  @!P0 BRA `(.L_x_16949) ;  /* 0x0000000000a48947 */ /* 0x000fea0003800000 */
.L_x_16950:
        /* <DEDUP_REMOVED lines=41> */
.L_x_16949:
        /* <DEDUP_REMOVED lines=50> */
.L_x_16947:
[----:B------:R-:W-:Y:S02]  /*35c0*/  ULDC.64 UR4, c[0x0][0x218] ;  /* 0x0000860000047ab9 */ /* 0x000fe40000000a00 */
[----:B0-----:R-:W-:-:S04]  /*35d0*/  LEA R24, P0, R22, UR4, 0x3 ;  /* 0x0000000416187c11 */ /* 0x001fc8000f8018ff */
[----:B------:R-:W-:-:S06]  /*35e0*/  LEA.HI.X R25, R22, UR5, R23, 0x3, P0 ;  /* 0x0000000516197c11 */ /* 0x000fcc00080f1c17 */
[----:B------:R-:W5:Y:S03]  /*35f0*/  LD.E.64 R24, desc[UR8][R24.64] ;  /* 0x0000000818187980 */ /* 0x000f66000c101b00 */
.L_x_16948:
        /* <DEDUP_REMOVED lines=9> */
.L_x_16955:
        /* <DEDUP_REMOVED lines=19> */
.L_x_16954:
        /* <DEDUP_REMOVED lines=9> */
.L_x_16957:
        /* <DEDUP_REMOVED lines=19> */
.L_x_16956:
        /* <DEDUP_REMOVED lines=64> */
.L_x_16963:
        /* <DEDUP_REMOVED lines=139> */
.L_x_16962:
        /* <DEDUP_REMOVED lines=74> */
.L_x_16964:
[----:B------:R-:W-:-:S04]  /*4ad0*/  ISETP.NE.U32.AND P3, PT, RZ, UR4, PT ;  /* 0x00000004ff007c0c */ /* 0x000fc8000bf65070 */
[----:B------:R-:W-:-:S13]  /*4ae0*/  ISETP.NE.OR.EX P0, PT, RZ, UR5, P0, P3 ;  /* 0x00000005ff007c0c */ /* 0x000fda0008705730 */
[----:B------:R-:W-:Y:S05]  /*4af0*/  @!P0 BRA `(.L_x_16960) ;  /* 0x0000000000a88947 */ /* 0x000fea0003800000 */
.L_x_16961:
        /* <DEDUP_REMOVED lines=42> */
.L_x_16960:
        /* <DEDUP_REMOVED lines=49> */
.L_x_16958:
[----:B------:R-:W-:Y:S02]  /*50b0*/  ULDC.64 UR4, c[0x0][0x218] ;  /* 0x0000860000047ab9 */ /* 0x000fe40000000a00 */
[----:B0-----:R-:W-:-:S04]  /*50c0*/  LEA R18, P0, R4, UR4, 0x3 ;  /* 0x0000000404127c11 */ /* 0x001fc8000f8018ff */
[----:B------:R-:W-:-:S06]  /*50d0*/  LEA.HI.X R19, R4, UR5, R5, 0x3, P0 ;  /* 0x0000000504137c11 */ /* 0x000fcc00080f1c05 */
[----:B------:R-:W5:Y:S03]  /*50e0*/  LD.E.64 R18, desc[UR8][R18.64] ;  /* 0x0000000812127980 */ /* 0x000f66000c101b00 */
.L_x_16959:
        /* <DEDUP_REMOVED lines=9> */
.L_x_16966:
        /* <DEDUP_REMOVED lines=19> */
.L_x_16965:
        /* <DEDUP_REMOVED lines=9> */
.L_x_16968:
        /* <DEDUP_REMOVED lines=19> */
.L_x_16967:
        /* <DEDUP_REMOVED lines=64> */
.L_x_16974:
        /* <DEDUP_REMOVED lines=137> */
.L_x_16973:
        /* <DEDUP_REMOVED lines=74> */
.L_x_16975:
[----:B------:R-:W-:-:S04]  /*65a0*/  ISETP.NE.U32.AND P3, PT, RZ, UR4, PT ;  /* 0x00000004ff007c0c */ /* 0x000fc8000bf65070 */
[----:B------:R-:W-:-:S13]  /*65b0*/  ISETP.NE.OR.EX P0, PT, RZ, UR5, P0, P3 ;  /* 0x00000005ff007c0c */ /* 0x000fda0008705730 */
[----:B------:R-:W-:Y:S05]  /*65c0*/  @!P0 BRA `(.L_x_16971) ;  /* 0x0000000000a08947 */ /* 0x000fea0003800000 */
.L_x_16972:
        /* <DEDUP_REMOVED lines=40> */
.L_x_16971:
        /* <DEDUP_REMOVED lines=49> */
.L_x_16969:
[----:B------:R-:W-:Y:S02]  /*6b60*/  ULDC.64 UR4, c[0x0][0x218] ;  /* 0x0000860000047ab9 */ /* 0x000fe40000000a00 */
[----:B0-----:R-:W-:-:S04]  /*6b70*/  LEA R18, P0, R6, UR4, 0x3 ;  /* 0x0000000406127c11 */ /* 0x001fc8000f8018ff */
[----:B------:R-:W-:-:S06]  /*6b80*/  LEA.HI.X R19, R6, UR5, R7, 0x3, P0 ;  /* 0x0000000506137c11 */ /* 0x000fcc00080f1c07 */
[----:B------:R-:W5:Y:S03]  /*6b90*/  LD.E.64 R18, desc[UR8][R18.64] ;  /* 0x0000000812127980 */ /* 0x000f66000c101b00 */
.L_x_16970:
        /* <DEDUP_REMOVED lines=9> */
.L_x_16977:
        /* <DEDUP_REMOVED lines=19> */
.L_x_16976:
        /* <DEDUP_REMOVED lines=9> */
.L_x_16979:
        /* <DEDUP_REMOVED lines=19> */
.L_x_16978:
        /* <DEDUP_REMOVED lines=61> */
.L_x_16985:
        /* <DEDUP_REMOVED lines=136> */
.L_x_16984:
        /* <DEDUP_REMOVED lines=73> */
.L_x_16986:
[----:B------:R-:W-:-:S04]  /*8000*/  ISETP.NE.U32.AND P3, PT, R33, RZ, PT ;  /* 0x000000ff2100720c */ /* 0x000fc80003f65070 */
[----:B------:R-:W-:-:S13]  /*8010*/  ISETP.NE.OR.EX P0, PT, R32, RZ, P0, P3 ;  /* 0x000000ff2000720c */ /* 0x000fda0000705730 */
[----:B------:R-:W-:Y:S05]  /*8020*/  @!P0 BRA `(.L_x_16982) ;  /* 0x0000000000a08947 */ /* 0x000fea0003800000 */
.L_x_16983:
        /* <DEDUP_REMOVED lines=40> */
.L_x_16982:
        /* <DEDUP_REMOVED lines=47> */
.L_x_16980:
[----:B------:R-:W-:Y:S02]  /*85a0*/  ULDC.64 UR4, c[0x0][0x218] ;  /* 0x0000860000047ab9 */ /* 0x000fe40000000a00 */
[----:B0-----:R-:W-:-:S04]  /*85b0*/  LEA R18, P0, R8, UR4, 0x3 ;  /* 0x0000000408127c11 */ /* 0x001fc8000f8018ff */
[----:B------:R-:W-:-:S06]  /*85c0*/  LEA.HI.X R19, R8, UR5, R9, 0x3, P0 ;  /* 0x0000000508137c11 */ /* 0x000fcc00080f1c09 */
[----:B------:R-:W5:Y:S03]  /*85d0*/  LD.E.64 R18, desc[UR8][R18.64] ;  /* 0x0000000812127980 */ /* 0x000f66000c101b00 */
.L_x_16981:
        /* <DEDUP_REMOVED lines=9> */
.L_x_16988:
        /* <DEDUP_REMOVED lines=19> */
.L_x_16987:
        /* <DEDUP_REMOVED lines=9> */
.L_x_16990:
        /* <DEDUP_REMOVED lines=19> */
.L_x_16989:
        /* <DEDUP_REMOVED lines=61> */
.L_x_16996:
        /* <DEDUP_REMOVED lines=136> */
.L_x_16995:
        /* <DEDUP_REMOVED lines=73> */
.L_x_16997:
[----:B------:R-:W-:-:S04]  /*9a40*/  ISETP.NE.U32.AND P3, PT, R33, RZ, PT ;  /* 0x000000ff2100720c */ /* 0x000fc80003f65070 */
[----:B------:R-:W-:-:S13]  /*9a50*/  ISETP.NE.OR.EX P0, PT, R32, RZ, P0, P3 ;  /* 0x000000ff2000720c */ /* 0x000fda0000705730 */
[----:B------:R-:W-:Y:S05]  /*9a60*/  @!P0 BRA `(.L_x_16993) ;  /* 0x0000000000a08947 */ /* 0x000fea0003800000 */
.L_x_16994:
        /* <DEDUP_REMOVED lines=40> */
.L_x_16993:
        /* <DEDUP_REMOVED lines=47> */
.L_x_16991:
[----:B------:R-:W-:Y:S02]  /*9fe0*/  ULDC.64 UR4, c[0x0][0x218] ;  /* 0x0000860000047ab9 */ /* 0x000fe40000000a00 */
[----:B------:R-:W-:-:S04]  /*9ff0*/  LEA R30, P0, R10, UR4, 0x3 ;  /* 0x000000040a1e7c11 */ /* 0x000fc8000f8018ff */
[----:B------:R-:W-:-:S06]  /*a000*/  LEA.HI.X R31, R10, UR5, R11, 0x3, P0 ;  /* 0x000000050a1f7c11 */ /* 0x000fcc00080f1c0b */
[----:B------:R-:W5:Y:S03]  /*a010*/  LD.E.64 R30, desc[UR8][R30.64] ;  /* 0x000000081e1e7980 */ /* 0x000f66000c101b00 */
.L_x_16992:
        /* <DEDUP_REMOVED lines=9> */
.L_x_16999:
        /* <DEDUP_REMOVED lines=19> */
.L_x_16998:
        /* <DEDUP_REMOVED lines=9> */
.L_x_17001:
        /* <DEDUP_REMOVED lines=19> */
.L_x_17000:
        /* <DEDUP_REMOVED lines=61> */
.L_x_17007:
        /* <DEDUP_REMOVED lines=137> */
.L_x_17006:
        /* <DEDUP_REMOVED lines=74> */
.L_x_17008:
[----:B------:R-:W-:-:S04]  /*b4a0*/  ISETP.NE.U32.AND P3, PT, R33, RZ, PT ;  /* 0x000000ff2100720c */ /* 0x000fc80003f65070 */
[----:B------:R-:W-:-:S13]  /*b4b0*/  ISETP.NE.OR.EX P0, PT, R32, RZ, P0, P3 ;  /* 0x000000ff2000720c */ /* 0x000fda0000705730 */
[----:B------:R-:W-:Y:S05]  /*b4c0*/  @!P0 BRA `(.L_x_17004) ;  /* 0x0000000000a08947 */ /* 0x000fea0003800000 */
.L_x_17005:
        /* <DEDUP_REMOVED lines=40> */
.L_x_17004:
        /* <DEDUP_REMOVED lines=47> */
.L_x_17002:
[----:B------:R-:W-:Y:S02]  /*ba40*/  ULDC.64 UR4, c[0x0][0x218] ;  /* 0x0000860000047ab9 */ /* 0x000fe40000000a00 */
[----:B0-----:R-:W-:-:S04]  /*ba50*/  LEA R10, P0, R12, UR4, 0x3 ;  /* 0x000000040c0a7c11 */ /* 0x001fc8000f8018ff */
[----:B------:R-:W-:-:S06]  /*ba60*/  LEA.HI.X R11, R12, UR5, R13, 0x3, P0 ;  /* 0x000000050c0b7c11 */ /* 0x000fcc00080f1c0d */
[----:B------:R-:W5:Y:S03]  /*ba70*/  LD.E.64 R10, desc[UR8][R10.64] ;  /* 0x000000080a0a7980 */ /* 0x000f66000c101b00 */
.L_x_17003:
        /* <DEDUP_REMOVED lines=9> */
.L_x_17010:
        /* <DEDUP_REMOVED lines=19> */
.L_x_17009:
        /* <DEDUP_REMOVED lines=9> */
.L_x_17012:
        /* <DEDUP_REMOVED lines=19> */
.L_x_17011:
        /* <DEDUP_REMOVED lines=61> */
.L_x_17018:
        /* <DEDUP_REMOVED lines=136> */
.L_x_17017:
        /* <DEDUP_REMOVED lines=73> */
.L_x_17019:
[----:B------:R-:W-:-:S04]  /*cee0*/  ISETP.NE.U32.AND P2, PT, R32, RZ, PT ;  /* 0x000000ff2000720c */ /* 0x000fc80003f45070 */
[----:B------:R-:W-:-:S13]  /*cef0*/  ISETP.NE.OR.EX P0, PT, R4, RZ, P0, P2 ;  /* 0x000000ff0400720c */ /* 0x000fda0000705720 */
[----:B------:R-:W-:Y:S05]  /*cf00*/  @!P0 BRA `(.L_x_17015) ;  /* 0x0000000000a08947 */ /* 0x000fea0003800000 */
.L_x_17016:
        /* <DEDUP_REMOVED lines=40> */
.L_x_17015:
        /* <DEDUP_REMOVED lines=47> */
.L_x_17013:
[----:B------:R-:W-:Y:S02]  /*d480*/  ULDC.64 UR4, c[0x0][0x218] ;  /* 0x0000860000047ab9 */ /* 0x000fe40000000a00 */
[----:B0-----:R-:W-:-:S04]  /*d490*/  LEA R10, P0, R14, UR4, 0x3 ;  /* 0x000000040e0a7c11 */ /* 0x001fc8000f8018ff */
[----:B------:R-:W-:-:S06]  /*d4a0*/  LEA.HI.X R11, R14, UR5, R15, 0x3, P0 ;  /* 0x000000050e0b7c11 */ /* 0x000fcc00080f1c0f */
[----:B------:R-:W5:Y:S03]  /*d4b0*/  LD.E.64 R10, desc[UR8][R10.64] ;  /* 0x000000080a0a7980 */ /* 0x000f66000c101b00 */
.L_x_17014:
        /* <DEDUP_REMOVED lines=10> */
.L_x_17021:
        /* <DEDUP_REMOVED lines=19> */
.L_x_17020:
[----:B------:R-:W-:Y:S02]  /*d690*/  ULDC.64 UR4, c[0x0][0x280] ;  /* 0x0000a00000047ab9 */ /* 0x000fe40000000a00 */
[----:B------:R-:W-:Y:S02]  /*d6a0*/  IMAD.U32 R13, RZ, RZ, UR4 ;  /* 0x00000004ff0d7e24 */ /* 0x000fe4000f8e00ff */
[----:B------:R-:W-:Y:S01]  /*d6b0*/  IMAD.U32 R17, RZ, RZ, UR5 ;  /* 0x00000005ff117e24 */ /* 0x000fe2000f8e00ff */
[----:B------:R-:W-:Y:S06]  /*d6c0*/  @!P1 BRA `(.L_x_17022) ;  /* 0x0000000000589947 */ /* 0x000fec0003800000 */
[----:B------:R-:W-:Y:S01]  /*d6d0*/  BSSY B0, `(.L_x_17022) ;  /* 0x0000015000007945 */ /* 0x000fe20003800000 */
[----:B------:R-:W-:Y:S01]  /*d6e0*/  IMAD.U32 R13, RZ, RZ, UR4 ;  /* 0x00000004ff0d7e24 */ /* 0x000fe2000f8e00ff */
[----:B------:R-:W-:-:S07]  /*d6f0*/  MOV R17, UR5 ;  /* 0x0000000500117c02 */ /* 0x000fce0008000f00 */
.L_x_17023:
        /* <DEDUP_REMOVED lines=19> */
.L_x_17022:
        /* <DEDUP_REMOVED lines=29> */
.L_x_16935:
        /* <DEDUP_REMOVED lines=151> */
.L_x_17031:
        /* <DEDUP_REMOVED lines=139> */
.L_x_17030:
        /* <DEDUP_REMOVED lines=76> */
.L_x_17032:
[----:B------:R-:W-:-:S04]  /*f0e0*/  ISETP.NE.U32.AND P2, PT, RZ, UR7, PT ;  /* 0x00000007ff007c0c */ /* 0x000fc8000bf45070 */
[----:B------:R-:W-:-:S13]  /*f0f0*/  ISETP.NE.OR.EX P0, PT, RZ, UR10, P0, P2 ;  /* 0x0000000aff007c0c */ /* 0x000fda0008705720 */
[----:B------:R-:W-:Y:S05]  /*f100*/  @!P0 BRA `(.L_x_17028) ;  /* 0x0000000000a88947 */ /* 0x000fea0003800000 */
.L_x_17029:
        /* <DEDUP_REMOVED lines=42> */
.L_x_17028:
        /* <DEDUP_REMOVED lines=48> */
.L_x_17026:
[----:B-----5:R-:W-:-:S04]  /*f6b0*/  LEA R10, P0, R12, UR10, 0x3 ;  /* 0x0000000a0c0a7c11 */ /* 0x020fc8000f8018ff */
[----:B------:R-:W-:-:S06]  /*f6c0*/  LEA.HI.X R11, R12, UR11, R13, 0x3, P0 ;  /* 0x0000000b0c0b7c11 */ /* 0x000fcc00080f1c0d */
[----:B------:R-:W5:Y:S03]  /*f6d0*/  LDG.E.64 R10, desc[UR8][R10.64] ;  /* 0x000000080a0a7981 */ /* 0x000f66000c1e1b00 */
.L_x_17027:
        /* <DEDUP_REMOVED lines=18> */
.L_x_17034:
        /* <DEDUP_REMOVED lines=23> */
.L_x_17033:
[----:B------:R-:W-:Y:S02]  /*f970*/  ULDC.64 UR4, c[0x0][0x280] ;  /* 0x0000a00000047ab9 */ /* 0x000fe40000000a00 */
[----:B------:R-:W-:Y:S01]  /*f980*/  IMAD.U32 R30, RZ, RZ, UR4 ;  /* 0x00000004ff1e7e24 */ /* 0x000fe2000f8e00ff */
[----:B------:R-:W-:Y:S01]  /*f990*/  MOV R29, UR5 ;  /* 0x00000005001d7c02 */ /* 0x000fe20008000f00 */
[----:B------:R-:W-:Y:S06]  /*f9a0*/  @!P0 BRA `(.L_x_17035) ;  /* 0x0000000000688947 */ /* 0x000fec0003800000 */
[----:B------:R-:W-:Y:S01]  /*f9b0*/  BSSY B1, `(.L_x_17035) ;  /* 0x0000019000017945 */ /* 0x000fe20003800000 */
[----:B------:R-:W-:Y:S02]  /*f9c0*/  IMAD.U32 R30, RZ, RZ, UR4 ;  /* 0x00000004ff1e7e24 */ /* 0x000fe4000f8e00ff */
[----:B------:R-:W-:-:S07]  /*f9d0*/  IMAD.U32 R29, RZ, RZ, UR5 ;  /* 0x00000005ff1d7e24 */ /* 0x000fce000f8e00ff */
.L_x_17036:
        /* <DEDUP_REMOVED lines=23> */
.L_x_17035:
        /* <DEDUP_REMOVED lines=19> */
.L_x_17025:
[----:B------:R-:W-:Y:S05]  /*fc80*/  BSYNC B0 ;  /* 0x0000000000007941 */ /* 0x000fea0003800000 */
.L_x_17024:
        /* <DEDUP_REMOVED lines=56> */
.L_x_17044:
        /* <DEDUP_REMOVED lines=137> */
.L_x_17043:
        /* <DEDUP_REMOVED lines=74> */
.L_x_17045:
[----:B------:R-:W-:-:S04]  /*10d40*/  ISETP.NE.U32.AND P2, PT, RZ, UR7, PT ;  /* 0x00000007ff007c0c */ /* 0x000fc8000bf45070 */
[----:B------:R-:W-:-:S13]  /*10d50*/  ISETP.NE.OR.EX P0, PT, RZ, UR10, P0, P2 ;  /* 0x0000000aff007c0c */ /* 0x000fda0008705720 */
[----:B------:R-:W-:Y:S05]  /*10d60*/  @!P0 BRA `(.L_x_17041) ;  /* 0x0000000000a08947 */ /* 0x000fea0003800000 */
.L_x_17042:
        /* <DEDUP_REMOVED lines=40> */
.L_x_17041:
        /* <DEDUP_REMOVED lines=53> */
.L_x_17039:
[----:B01---5:R-:W-:-:S04]  /*11340*/  LEA R10, P0, R34, UR4, 0x3 ;  /* 0x00000004220a7c11 */ /* 0x023fc8000f8018ff */
[----:B------:R-:W-:-:S06]  /*11350*/  LEA.HI.X R11, R34, UR5, R35, 0x3, P0 ;  /* 0x00000005220b7c11 */ /* 0x000fcc00080f1c23 */
[----:B------:R-:W5:Y:S03]  /*11360*/  LD.E.64 R10, desc[UR8][R10.64] ;  /* 0x000000080a0a7980 */ /* 0x000f66000c101b00 */
.L_x_17040:
        /* <DEDUP_REMOVED lines=16> */
.L_x_17047:
        /* <DEDUP_REMOVED lines=19> */
.L_x_17046:
[----:B------:R-:W-:Y:S02]  /*115a0*/  ULDC.64 UR4, c[0x0][0x280] ;  /* 0x0000a00000047ab9 */ /* 0x000fe40000000a00 */
[----:B------:R-:W-:Y:S01]  /*115b0*/  IMAD.U32 R27, RZ, RZ, UR4 ;  /* 0x00000004ff1b7e24 */ /* 0x000fe2000f8e00ff */
[----:B------:R-:W-:Y:S01]  /*115c0*/  MOV R28, UR5 ;  /* 0x00000005001c7c02 */ /* 0x000fe20008000f00 */
[----:B------:R-:W-:Y:S06]  /*115d0*/  @!P0 BRA `(.L_x_17048) ;  /* 0x0000000000588947 */ /* 0x000fec0003800000 */
[----:B------:R-:W-:Y:S01]  /*115e0*/  BSSY B1, `(.L_x_17048) ;  /* 0x0000015000017945 */ /* 0x000fe20003800000 */
[----:B------:R-:W-:Y:S02]  /*115f0*/  IMAD.U32 R27, RZ, RZ, UR4 ;  /* 0x00000004ff1b7e24 */ /* 0x000fe4000f8e00ff */
[----:B------:R-:W-:-:S07]  /*11600*/  IMAD.U32 R28, RZ, RZ, UR5 ;  /* 0x00000005ff1c7e24 */ /* 0x000fce000f8e00ff */
.L_x_17049:
        /* <DEDUP_REMOVED lines=19> */
.L_x_17048:
        /* <DEDUP_REMOVED lines=19> */
.L_x_17038:
[----:B------:R-:W-:Y:S05]  /*11870*/  BSYNC B0 ;  /* 0x0000000000007941 */ /* 0x000fea0003800000 */
.L_x_17037:
        /* <DEDUP_REMOVED lines=55> */
.L_x_17057:
        /* <DEDUP_REMOVED lines=137> */
.L_x_17056:
        /* <DEDUP_REMOVED lines=74> */
.L_x_17058:
[----:B------:R-:W-:-:S04]  /*12920*/  ISETP.NE.U32.AND P2, PT, RZ, UR10, PT ;  /* 0x0000000aff007c0c */ /* 0x000fc8000bf45070 */
[----:B------:R-:W-:-:S13]  /*12930*/  ISETP.NE.OR.EX P0, PT, RZ, UR11, P0, P2 ;  /* 0x0000000bff007c0c */ /* 0x000fda0008705720 */
[----:B------:R-:W-:Y:S05]  /*12940*/  @!P0 BRA `(.L_x_17054) ;  /* 0x0000000000a08947 */ /* 0x000fea0003800000 */
.L_x_17055:
        /* <DEDUP_REMOVED lines=40> */
.L_x_17054:
        /* <DEDUP_REMOVED lines=52> */
.L_x_17052:
[----:B-----5:R-:W-:-:S04]  /*12f10*/  LEA R12, P0, R24, UR4, 0x3 ;  /* 0x00000004180c7c11 */ /* 0x020fc8000f8018ff */
[----:B------:R-:W-:-:S06]  /*12f20*/  LEA.HI.X R13, R24, UR5, R25, 0x3, P0 ;  /* 0x00000005180d7c11 */ /* 0x000fcc00080f1c19 */
[----:B------:R-:W5:Y:S03]  /*12f30*/  LD.E.64 R12, desc[UR8][R12.64] ;  /* 0x000000080c0c7980 */ /* 0x000f66000c101b00 */
.L_x_17053:
        /* <DEDUP_REMOVED lines=16> */
.L_x_17060:
        /* <DEDUP_REMOVED lines=19> */
.L_x_17059:
[----:B------:R-:W-:Y:S02]  /*13170*/  ULDC.64 UR4, c[0x0][0x280] ;  /* 0x0000a00000047ab9 */ /* 0x000fe40000000a00 */
[----:B------:R-:W-:Y:S02]  /*13180*/  IMAD.U32 R27, RZ, RZ, UR4 ;  /* 0x00000004ff1b7e24 */ /* 0x000fe4000f8e00ff */
[----:B------:R-:W-:Y:S01]  /*13190*/  IMAD.U32 R28, RZ, RZ, UR5 ;  /* 0x00000005ff1c7e24 */ /* 0x000fe2000f8e00ff */
[----:B------:R-:W-:Y:S06]  /*131a0*/  @!P0 BRA `(.L_x_17061) ;  /* 0x0000000000588947 */ /* 0x000fec0003800000 */
[----:B------:R-:W-:Y:S01]  /*131b0*/  BSSY B1, `(.L_x_17061) ;  /* 0x0000015000017945 */ /* 0x000fe20003800000 */
[----:B------:R-:W-:Y:S01]  /*131c0*/  MOV R27, UR4 ;  /* 0x00000004001b7c02 */ /* 0x000fe20008000f00 */
[----:B------:R-:W-:-:S07]  /*131d0*/  IMAD.U32 R28, RZ, RZ, UR5 ;  /* 0x00000005ff1c7e24 */ /* 0x000fce000f8e00ff */
.L_x_17062:
        /* <DEDUP_REMOVED lines=19> */
.L_x_17061:
        /* <DEDUP_REMOVED lines=19> */
.L_x_17051:
[----:B------:R-:W-:Y:S05]  /*13440*/  BSYNC B0 ;  /* 0x0000000000007941 */ /* 0x000fea0003800000 */
.L_x_17050:
        /* <DEDUP_REMOVED lines=54> */
.L_x_17070:
        /* <DEDUP_REMOVED lines=138> */
.L_x_17069:
        /* <DEDUP_REMOVED lines=74> */
.L_x_17071:
[----:B------:R-:W-:-:S04]  /*144f0*/  ISETP.NE.U32.AND P2, PT, RZ, UR10, PT ;  /* 0x0000000aff007c0c */ /* 0x000fc8000bf45070 */
[----:B------:R-:W-:-:S13]  /*14500*/  ISETP.NE.OR.EX P0, PT, RZ, UR11, P0, P2 ;  /* 0x0000000bff007c0c */ /* 0x000fda0008705720 */
[----:B------:R-:W-:Y:S05]  /*14510*/  @!P0 BRA `(.L_x_17067) ;  /* 0x0000000000a08947 */ /* 0x000fea0003800000 */
.L_x_17068:
        /* <DEDUP_REMOVED lines=40> */
.L_x_17067:
        /* <DEDUP_REMOVED lines=53> */
.L_x_17065:
[----:B0123-5:R-:W-:-:S04]  /*14af0*/  LEA R4, P0, R22, UR4, 0x3 ;  /* 0x0000000416047c11 */ /* 0x02ffc8000f8018ff */
[----:B------:R-:W-:-:S06]  /*14b00*/  LEA.HI.X R5, R22, UR5, R23, 0x3, P0 ;  /* 0x0000000516057c11 */ /* 0x000fcc00080f1c17 */
[----:B------:R-:W5:Y:S03]  /*14b10*/  LD.E.64 R4, desc[UR8][R4.64] ;  /* 0x0000000804047980 */ /* 0x000f66000c101b00 */
.L_x_17066:
        /* <DEDUP_REMOVED lines=16> */
.L_x_17073:
        /* <DEDUP_REMOVED lines=19> */
.L_x_17072:
[----:B------:R-:W-:Y:S02]  /*14d50*/  ULDC.64 UR4, c[0x0][0x280] ;  /* 0x0000a00000047ab9 */ /* 0x000fe40000000a00 */
[----:B------:R-:W-:Y:S01]  /*14d60*/  IMAD.U32 R27, RZ, RZ, UR4 ;  /* 0x00000004ff1b7e24 */ /* 0x000fe2000f8e00ff */
[----:B------:R-:W-:Y:S01]  /*14d70*/  MOV R26, UR5 ;  /* 0x00000005001a7c02 */ /* 0x000fe20008000f00 */
[----:B------:R-:W-:Y:S06]  /*14d80*/  @!P0 BRA `(.L_x_17074) ;  /* 0x0000000000588947 */ /* 0x000fec0003800000 */
[----:B------:R-:W-:Y:S01]  /*14d90*/  BSSY B1, `(.L_x_17074) ;  /* 0x0000015000017945 */ /* 0x000fe20003800000 */
[----:B------:R-:W-:Y:S02]  /*14da0*/  IMAD.U32 R27, RZ, RZ, UR4 ;  /* 0x00000004ff1b7e24 */ /* 0x000fe4000f8e00ff */
[----:B------:R-:W-:-:S07]  /*14db0*/  IMAD.U32 R26, RZ, RZ, UR5 ;  /* 0x00000005ff1a7e24 */ /* 0x000fce000f8e00ff */
.L_x_17075:
        /* <DEDUP_REMOVED lines=19> */
.L_x_17074:
        /* <DEDUP_REMOVED lines=19> */
.L_x_17064:
[----:B------:R-:W-:Y:S05]  /*15020*/  BSYNC B0 ;  /* 0x0000000000007941 */ /* 0x000fea0003800000 */
.L_x_17063:
        /* <DEDUP_REMOVED lines=54> */
.L_x_17083:
        /* <DEDUP_REMOVED lines=139> */
.L_x_17082:
        /* <DEDUP_REMOVED lines=74> */
.L_x_17084:
[----:B------:R-:W-:-:S04]  /*160e0*/  ISETP.NE.U32.AND P2, PT, RZ, UR10, PT ;  /* 0x0000000aff007c0c */ /* 0x000fc8000bf45070 */
[----:B------:R-:W-:-:S13]  /*160f0*/  ISETP.NE.OR.EX P0, PT, RZ, UR11, P0, P2 ;  /* 0x0000000bff007c0c */ /* 0x000fda0008705720 */
[----:B------:R-:W-:Y:S05]  /*16100*/  @!P0 BRA `(.L_x_17080) ;  /* 0x0000000000a08947 */ /* 0x000fea0003800000 */
.L_x_17081:
        /* <DEDUP_REMOVED lines=40> */
.L_x_17080:
        /* <DEDUP_REMOVED lines=53> */
.L_x_17078:
[----:B-----5:R-:W-:-:S04]  /*166e0*/  LEA R34, P0, R20, UR4, 0x3 ;  /* 0x0000000414227c11 */ /* 0x020fc8000f8018ff */
[----:B------:R-:W-:-:S06]  /*166f0*/  LEA.HI.X R35, R20, UR5, R21, 0x3, P0 ;  /* 0x0000000514237c11 */ /* 0x000fcc00080f1c15 */
[----:B------:R-:W5:Y:S03]  /*16700*/  LD.E.64 R34, desc[UR8][R34.64] ;  /* 0x0000000822227980 */ /* 0x000f66000c101b00 */
.L_x_17079:
        /* <DEDUP_REMOVED lines=16> */
.L_x_17086:
        /* <DEDUP_REMOVED lines=19> */
.L_x_17085:
[----:B------:R-:W-:Y:S02]  /*16940*/  ULDC.64 UR4, c[0x0][0x280] ;  /* 0x0000a00000047ab9 */ /* 0x000fe40000000a00 */
[----:B------:R-:W-:Y:S02]  /*16950*/  IMAD.U32 R13, RZ, RZ, UR4 ;  /* 0x00000004ff0d7e24 */ /* 0x000fe4000f8e00ff */
[----:B------:R-:W-:Y:S01]  /*16960*/  IMAD.U32 R12, RZ, RZ, UR5 ;  /* 0x00000005ff0c7e24 */ /* 0x000fe2000f8e00ff */
[----:B------:R-:W-:Y:S06]  /*16970*/  @!P0 BRA `(.L_x_17087) ;  /* 0x0000000000588947 */ /* 0x000fec0003800000 */
[----:B------:R-:W-:Y:S01]  /*16980*/  BSSY B1, `(.L_x_17087) ;  /* 0x0000015000017945 */ /* 0x000fe20003800000 */
[----:B------:R-:W-:Y:S01]  /*16990*/  IMAD.U32 R13, RZ, RZ, UR4 ;  /* 0x00000004ff0d7e24 */ /* 0x000fe2000f8e00ff */
[----:B------:R-:W-:-:S07]  /*169a0*/  MOV R12, UR5 ;  /* 0x00000005000c7c02 */ /* 0x000fce0008000f00 */
.L_x_17088:
        /* <DEDUP_REMOVED lines=19> */
.L_x_17087:
        /* <DEDUP_REMOVED lines=19> */
.L_x_17077:
[----:B------:R-:W-:Y:S05]  /*16c10*/  BSYNC B0 ;  /* 0x0000000000007941 */ /* 0x000fea0003800000 */
.L_x_17076:
        /* <DEDUP_REMOVED lines=54> */
.L_x_17096:
        /* <DEDUP_REMOVED lines=141> */
.L_x_17095:
        /* <DEDUP_REMOVED lines=74> */
.L_x_17097:
[----:B------:R-:W-:-:S04]  /*17cf0*/  ISETP.NE.U32.AND P2, PT, RZ, UR10, PT ;  /* 0x0000000aff007c0c */ /* 0x000fc8000bf45070 */
[----:B------:R-:W-:-:S13]  /*17d00*/  ISETP.NE.OR.EX P0, PT, RZ, UR11, P0, P2 ;  /* 0x0000000bff007c0c */ /* 0x000fda0008705720 */
[----:B------:R-:W-:Y:S05]  /*17d10*/  @!P0 BRA `(.L_x_17093) ;  /* 0x0000000000a08947 */ /* 0x000fea0003800000 */
.L_x_17094:
        /* <DEDUP_REMOVED lines=40> */
.L_x_17093:
        /* <DEDUP_REMOVED lines=54> */
.L_x_17091:
[----:B-----5:R-:W-:-:S04]  /*18300*/  LEA R24, P0, R18, UR4, 0x3 ;  /* 0x0000000412187c11 */ /* 0x020fc8000f8018ff */
[----:B------:R-:W-:-:S06]  /*18310*/  LEA.HI.X R25, R18, UR5, R19, 0x3, P0 ;  /* 0x0000000512197c11 */ /* 0x000fcc00080f1c13 */
[----:B------:R-:W5:Y:S03]  /*18320*/  LD.E.64 R24, desc[UR8][R24.64] ;  /* 0x0000000818187980 */ /* 0x000f66000c101b00 */
.L_x_17092:
        /* <DEDUP_REMOVED lines=16> */
.L_x_17099:
        /* <DEDUP_REMOVED lines=19> */
.L_x_17098:
[----:B------:R-:W-:Y:S02]  /*18560*/  ULDC.64 UR4, c[0x0][0x280] ;  /* 0x0000a00000047ab9 */ /* 0x000fe40000000a00 */
[----:B------:R-:W-:Y:S01]  /*18570*/  IMAD.U32 R11, RZ, RZ, UR4 ;  /* 0x00000004ff0b7e24 */ /* 0x000fe2000f8e00ff */
[----:B------:R-:W-:Y:S01]  /*18580*/  MOV R12, UR5 ;  /* 0x00000005000c7c02 */ /* 0x000fe20008000f00 */
[----:B------:R-:W-:Y:S06]  /*18590*/  @!P0 BRA `(.L_x_17100) ;  /* 0x0000000000588947 */ /* 0x000fec0003800000 */
[----:B------:R-:W-:Y:S01]  /*185a0*/  BSSY B1, `(.L_x_17100) ;  /* 0x0000015000017945 */ /* 0x000fe20003800000 */
[----:B------:R-:W-:Y:S02]  /*185b0*/  IMAD.U32 R11, RZ, RZ, UR4 ;  /* 0x00000004ff0b7e24 */ /* 0x000fe4000f8e00ff */
[----:B------:R-:W-:-:S07]  /*185c0*/  IMAD.U32 R12, RZ, RZ, UR5 ;  /* 0x00000005ff0c7e24 */ /* 0x000fce000f8e00ff */
.L_x_17101:
        /* <DEDUP_REMOVED lines=19> */
.L_x_17100:
        /* <DEDUP_REMOVED lines=19> */
.L_x_17090:
[----:B------:R-:W-:Y:S05]  /*18830*/  BSYNC B0 ;  /* 0x0000000000007941 */ /* 0x000fea0003800000 */
.L_x_17089:
        /* <DEDUP_REMOVED lines=54> */
.L_x_17109:
        /* <DEDUP_REMOVED lines=138> */
.L_x_17108:
        /* <DEDUP_REMOVED lines=74> */
.L_x_17110:
[----:B------:R-:W-:-:S04]  /*198e0*/  ISETP.NE.U32.AND P2, PT, RZ, UR10, PT ;  /* 0x0000000aff007c0c */ /* 0x000fc8000bf45070 */
[----:B------:R-:W-:-:S13]  /*198f0*/  ISETP.NE.OR.EX P0, PT, RZ, UR11, P0, P2 ;  /* 0x0000000bff007c0c */ /* 0x000fda0008705720 */
[----:B------:R-:W-:Y:S05]  /*19900*/  @!P0 BRA `(.L_x_17106) ;  /* 0x0000000000a08947 */ /* 0x000fea0003800000 */
.L_x_17107:
        /* <DEDUP_REMOVED lines=40> */
.L_x_17106:
        /* <DEDUP_REMOVED lines=54> */
.L_x_17104:
[----:B-----5:R-:W-:-:S04]  /*19ef0*/  LEA R18, P0, R16, UR4, 0x3 ;  /* 0x0000000410127c11 */ /* 0x020fc8000f8018ff */
[----:B------:R-:W-:-:S06]  /*19f00*/  LEA.HI.X R19, R16, UR5, R17, 0x3, P0 ;  /* 0x0000000510137c11 */ /* 0x000fcc00080f1c11 */
[----:B------:R-:W5:Y:S03]  /*19f10*/  LD.E.64 R18, desc[UR8][R18.64] ;  /* 0x0000000812127980 */ /* 0x000f66000c101b00 */
.L_x_17105:
        /* <DEDUP_REMOVED lines=16> */
.L_x_17112:
        /* <DEDUP_REMOVED lines=19> */
.L_x_17111:
[----:B------:R-:W-:Y:S02]  /*1a150*/  ULDC.64 UR4, c[0x0][0x280] ;  /* 0x0000a00000047ab9 */ /* 0x000fe40000000a00 */
[----:B------:R-:W-:Y:S02]  /*1a160*/  IMAD.U32 R11, RZ, RZ, UR4 ;  /* 0x00000004ff0b7e24 */ /* 0x000fe4000f8e00ff */
[----:B------:R-:W-:Y:S01]  /*1a170*/  IMAD.U32 R12, RZ, RZ, UR5 ;  /* 0x00000005ff0c7e24 */ /* 0x000fe2000f8e00ff */
[----:B------:R-:W-:Y:S06]  /*1a180*/  @!P0 BRA `(.L_x_17113) ;  /* 0x0000000000588947 */ /* 0x000fec0003800000 */
[----:B------:R-:W-:Y:S01]  /*1a190*/  BSSY B1, `(.L_x_17113) ;  /* 0x0000015000017945 */ /* 0x000fe20003800000 */
[----:B------:R-:W-:Y:S01]  /*1a1a0*/  MOV R11, UR4 ;  /* 0x00000004000b7c02 */ /* 0x000fe20008000f00 */
[----:B------:R-:W-:-:S07]  /*1a1b0*/  IMAD.U32 R12, RZ, RZ, UR5 ;  /* 0x00000005ff0c7e24 */ /* 0x000fce000f8e00ff */
.L_x_17114:
        /* <DEDUP_REMOVED lines=19> */
.L_x_17113:
        /* <DEDUP_REMOVED lines=19> */
.L_x_17103:
[----:B------:R-:W-:Y:S05]  /*1a420*/  BSYNC B0 ;  /* 0x0000000000007941 */ /* 0x000fea0003800000 */
.L_x_17102:
        /* <DEDUP_REMOVED lines=54> */
.L_x_17122:
        /* <DEDUP_REMOVED lines=138> */
.L_x_17121:
        /* <DEDUP_REMOVED lines=75> */
.L_x_17123:
[----:B------:R-:W-:-:S04]  /*1b4e0*/  ISETP.NE.U32.AND P2, PT, RZ, UR10, PT ;  /* 0x0000000aff007c0c */ /* 0x000fc8000bf45070 */
[----:B------:R-:W-:-:S13]  /*1b4f0*/  ISETP.NE.OR.EX P0, PT, RZ, UR11, P0, P2 ;  /* 0x0000000bff007c0c */ /* 0x000fda0008705720 */
[----:B------:R-:W-:Y:S05]  /*1b500*/  @!P0 BRA `(.L_x_17119) ;  /* 0x0000000000a08947 */ /* 0x000fea0003800000 */
.L_x_17120:
        /* <DEDUP_REMOVED lines=40> */
.L_x_17119:
        /* <DEDUP_REMOVED lines=54> */
.L_x_17117:
[----:B-----5:R-:W-:-:S04]  /*1baf0*/  LEA R16, P0, R14, UR4, 0x3 ;  /* 0x000000040e107c11 */ /* 0x020fc8000f8018ff */
[----:B------:R-:W-:-:S06]  /*1bb00*/  LEA.HI.X R17, R14, UR5, R15, 0x3, P0 ;  /* 0x000000050e117c11 */ /* 0x000fcc00080f1c0f */
[----:B------:R-:W5:Y:S03]  /*1bb10*/  LD.E.64 R16, desc[UR8][R16.64] ;  /* 0x0000000810107980 */ /* 0x000f66000c101b00 */
.L_x_17118:
        /* <DEDUP_REMOVED lines=16> */
.L_x_17125:
        /* <DEDUP_REMOVED lines=19> */
.L_x_17124:
[----:B------:R-:W-:Y:S02]  /*1bd50*/  ULDC.64 UR4, c[0x0][0x280] ;  /* 0x0000a00000047ab9 */ /* 0x000fe40000000a00 */
[----:B------:R-:W-:Y:S02]  /*1bd60*/  IMAD.U32 R11, RZ, RZ, UR4 ;  /* 0x00000004ff0b7e24 */ /* 0x000fe4000f8e00ff */
[----:B------:R-:W-:Y:S01]  /*1bd70*/  IMAD.U32 R12, RZ, RZ, UR5 ;  /* 0x00000005ff0c7e24 */ /* 0x000fe2000f8e00ff */
[----:B------:R-:W-:Y:S06]  /*1bd80*/  @!P0 BRA `(.L_x_17126) ;  /* 0x0000000000588947 */ /* 0x000fec0003800000 */
[----:B------:R-:W-:Y:S01]  /*1bd90*/  BSSY B1, `(.L_x_17126) ;  /* 0x0000015000017945 */ /* 0x000fe20003800000 */
[----:B------:R-:W-:Y:S01]  /*1bda0*/  MOV R11, UR4 ;  /* 0x00000004000b7c02 */ /* 0x000fe20008000f00 */
[----:B------:R-:W-:-:S07]  /*1bdb0*/  IMAD.U32 R12, RZ, RZ, UR5 ;  /* 0x00000005ff0c7e24 */ /* 0x000fce000f8e00ff */
.L_x_17127:
        /* <DEDUP_REMOVED lines=19> */
.L_x_17126:
        /* <DEDUP_REMOVED lines=19> */
.L_x_17116:
[----:B------:R-:W-:Y:S05]  /*1c020*/  BSYNC B0 ;  /* 0x0000000000007941 */ /* 0x000fea0003800000 */
.L_x_17115:
        /* <DEDUP_REMOVED lines=21> */
.L_x_17130:
[----:B------:R-:W-:-:S13]  /*1c180*/  ISETP.GE.AND P0, PT, R2, UR7, PT ;  /* 0x0000000702007c0c */ /* 0x000fda000bf06270 */
[----:B------:R-:W-:Y:S05]  /*1c190*/  @P0 BRA `(.L_x_17132) ;  /* 0x0000000000300947 */ /* 0x000fea0003800000 */
[----:B01----:R-:W0:Y:S01]  /*1c1a0*/  LDC.64 R4, c[0x0][0x2a8] ;  /* 0x0000aa00ff047b82 */ /* 0x003e220000000a00 */
[C---:B------:R-:W-:Y:S02]  /*1c1b0*/  VIADD R3, R2.reuse, UR6 ;  /* 0x0000000602037c36 */ /* 0x040fe40008000000 */
[----:B------:R-:W-:Y:S02]  /*1c1c0*/  VIADD R2, R2, 0x80 ;  /* 0x0000008002027836 */ /* 0x000fe40000000000 */
[----:B0-----:R-:W-:-:S05]  /*1c1d0*/  IMAD.WIDE.U32 R4, R3, 0x8, R4 ;  /* 0x0000000803047825 */ /* 0x001fca00078e0004 */
[----:B------:R1:W-:Y:S02]  /*1c1e0*/  STG.E.64 desc[UR8][R4.64], RZ ;  /* 0x000000ff04007986 */ /* 0x0003e4000c101b08 */
.L_x_17131:
[----:B------:R-:W-:-:S13]  /*1c1f0*/  ISETP.GE.AND P0, PT, R2, UR7, PT ;  /* 0x0000000702007c0c */ /* 0x000fda000bf06270 */
[----:B------:R-:W-:Y:S05]  /*1c200*/  @P0 BRA `(.L_x_17133) ;  /* 0x0000000000340947 */ /* 0x000fea0003800000 */
[----:B01----:R-:W0:Y:S01]  /*1c210*/  LDC.64 R4, c[0x0][0x2a8] ;  /* 0x0000aa00ff047b82 */ /* 0x003e220000000a00 */
[C---:B------:R-:W-:Y:S01]  /*1c220*/  IADD3 R3, R2.reuse, UR6, RZ ;  /* 0x0000000602037c10 */ /* 0x040fe2000fffe0ff */
[----:B------:R-:W-:-:S04]  /*1c230*/  VIADD R2, R2, 0x80 ;  /* 0x0000008002027836 */ /* 0x000fc80000000000 */
[----:B0-----:R-:W-:-:S05]  /*1c240*/  IMAD.WIDE.U32 R4, R3, 0x8, R4 ;  /* 0x0000000803047825 */ /* 0x001fca00078e0004 */
[----:B------:R2:W-:Y:S02]  /*1c250*/  STG.E.64 desc[UR8][R4.64], RZ ;  /* 0x000000ff04007986 */ /* 0x0005e4000c101b08 */
.L_x_17132:
        /* <DEDUP_REMOVED lines=8> */
.L_x_17133:
[----:B------:R-:W-:Y:S05]  /*1c2e0*/  BSYNC B1 ;  /* 0x0000000000017941 */ /* 0x000fea0003800000 */
.L_x_17129:
[----:B------:R-:W-:-:S13]  /*1c2f0*/  ISETP.GE.AND P0, PT, R2, UR7, PT ;  /* 0x0000000702007c0c */ /* 0x000fda000bf06270 */
[----:B012---:R-:W0:Y:S01]  /*1c300*/  @!P0 LDC.64 R4, c[0x0][0x2a8] ;  /* 0x0000aa00ff048b82 */ /* 0x007e220000000a00 */
[C---:B------:R-:W-:Y:S01]  /*1c310*/  @!P0 IADD3 R3, R2.reuse, UR6, RZ ;  /* 0x0000000602038c10 */ /* 0x040fe2000fffe0ff */
[----:B------:R-:W-:-:S04]  /*1c320*/  @!P0 VIADD R2, R2, 0x80 ;  /* 0x0000008002028836 */ /* 0x000fc80000000000 */
[----:B0-----:R-:W-:-:S05]  /*1c330*/  @!P0 IMAD.WIDE.U32 R4, R3, 0x8, R4 ;  /* 0x0000000803048825 */ /* 0x001fca00078e0004 */
[----:B------:R3:W-:Y:S02]  /*1c340*/  @!P0 STG.E.64 desc[UR8][R4.64], RZ ;  /* 0x000000ff04008986 */ /* 0x0007e4000c101b08 */
.L_x_17134:
[----:B------:R-:W-:Y:S05]  /*1c350*/  BSYNC B0 ;  /* 0x0000000000007941 */ /* 0x000fea0003800000 */
.L_x_17128:
        /* <DEDUP_REMOVED lines=8> */
.L_x_17135:
        /* <DEDUP_REMOVED lines=10> */
.L_x_18638:


//--------------------- .text._ZN2at6native29vectorized_elementwise_kernelILi4EZZNS0_73_GLOBAL__N__c8866d80_35_SparseBinaryOpIntersectionKernel_cu_f5210f67_363642_sparse_binary_op_intersection_kernel_implINS2_18CUDAKernelLauncherENS2_36CUDAValueSelectionIntersectionKernelINS2_5MulOpEEElLl8EEEvRNS_6TensorERKS8_SB_RKSt6vectorIlSaIlEERKSt8optionalIS8_ESK_bbENKUlvE3_clEvEUllE_St5arrayIPcLm2EEEEviT0_T1_ --------------------------
	.section	.text._ZN2at6native29vectorized_elementwise_kernelILi4EZZNS0_73_GLOBAL__N__c8866d80_35_SparseBinaryOpIntersectionKernel_cu_f5210f67_363642_sparse_binary_op_intersection_kernel_implINS2_18CUDAKernelLauncherENS2_36CUDAValueSelectionIntersectionKernelINS2_5MulOpEEElLl8EEEvRNS_6TensorERKS8_SB_RKSt6vectorIlSaIlEERKSt8optionalIS8_ESK_bbENKUlvE3_clEvEUllE_St5arrayIPcLm2EEEEviT0_T1_,"ax",@progbits
	.align	128
        .global         _ZN2at6native29vectorized_elementwise_kernelILi4EZZNS0_73_GLOBAL__N__c8866d80_35_SparseBinaryOpIntersectionKernel_cu_f5210f67_363642_sparse_binary_op_intersection_kernel_implINS2_18CUDAKernelLauncherENS2_36CUDAValueSelectionIntersectionKernelINS2_5MulOpEEElLl8EEEvRNS_6TensorERKS8_SB_RKSt6vectorIlSaIlEERKSt8optionalIS8_ESK_bbENKUlvE3_clEvEUllE_St5arrayIPcLm2EEEEviT0_T1_
        .type           _ZN2at6native29vectorized_elementwise_kernelILi4EZZNS0_73_GLOBAL__N__c8866d80_35_SparseBinaryOpIntersectionKernel_cu_f5210f67_363642_sparse_binary_op_intersection_kernel_implINS2_18CUDAKernelLauncherENS2_36CUDAValueSelectionIntersectionKernelINS2_5MulOpEEElLl8EEEvRNS_6TensorERKS8_SB_RKSt6vectorIlSaIlEERKSt8optionalIS8_ESK_bbENKUlvE3_clEvEUllE_St5arrayIPcLm2EEEEviT0_T1_,@function
        .size           _ZN2at6native29vectorized_elementwise_kernelILi4EZZNS0_73_GLOBAL__N__c8866d80_35_SparseBinaryOpIntersectionKernel_cu_f5210f67_363642_sparse_binary_op_intersection_kernel_implINS2_18CUDAKernelLauncherENS2_36CUDAValueSelectionIntersectionKernelINS2_5MulOpEEElLl8EEEvRNS_6TensorERKS8_SB_RKSt6vectorIlSaIlEERKSt8optionalIS8_ESK_bbENKUlvE3_clEvEUllE_St5arrayIPcLm2EEEEviT0_T1_,(.L_x_18639 - _ZN2at6native29vectorized_elementwise_kernelILi4EZZNS0_73_GLOBAL__N__c8866d80_35_SparseBinaryOpIntersectionKernel_cu_f5210f67_363642_sparse_binary_op_intersection_kernel_implINS2_18CUDAKernelLauncherENS2_36CUDAValueSelectionIntersectionKernelINS2_5MulOpEEElLl8EEEvRNS_6TensorERKS8_SB_RKSt6vectorIlSaIlEERKSt8optionalIS8_ESK_bbENKUlvE3_clEvEUllE_St5arrayIPcLm2EEEEviT0_T1_)
        .other          _ZN2at6native29vectorized_elementwise_kernelILi4EZZNS0_73_GLOBAL__N__c8866d80_35_SparseBinaryOpIntersectionKernel_cu_f5210f67_363642_sparse_binary_op_intersection_kernel_implINS2_18CUDAKernelLauncherENS2_36CUDAValueSelectionIntersectionKernelINS2_5MulOpEEElLl8EEEvRNS_6TensorERKS8_SB_RKSt6vectorIlSaIlEERKSt8optionalIS8_ESK_bbENKUlvE3_clEvEUllE_St5arrayIPcLm2EEEEviT0_T1_,@"STO_CUDA_ENTRY STV_DEFAULT"
_ZN2at6native29vectorized_elementwise_kernelILi4EZZNS0_73_GLOBAL__N__c8866d80_35_SparseBinaryOpIntersectionKernel_cu_f5210f67_363642_sparse_binary_op_intersection_kernel_implINS2_18CUDAKernelLauncherENS2_36CUDAValueSelectionIntersectionKernelINS2_5MulOpEEElLl8EEEvRNS_6TensorERKS8_SB_RKSt6vectorIlSaIlEERKSt8optionalIS8_ESK_bbENKUlvE3_clEvEUllE_St5arrayIPcLm2EEEEviT0_T1_:
.text._ZN2at6native29vectorized_elementwise_kernelILi4EZZNS0_73_GLOBAL__N__c8866d80_35_SparseBinaryOpIntersectionKernel_cu_f5210f67_363642_sparse_binary_op_intersection_kernel_implINS2_18CUDAKernelLauncherENS2_36CUDAValueSelectionIntersectionKernelINS2_5MulOpEEElLl8EEEvRNS_6TensorERKS8_SB_RKSt6vectorIlSaIlEERKSt8optionalIS8_ESK_bbENKUlvE3_clEvEUllE_St5arrayIPcLm2EEEEviT0_T1_:
        /* <DEDUP_REMOVED lines=109> */
.L_x_17142:
        /* <DEDUP_REMOVED lines=137> */
.L_x_17141:
        /* <DEDUP_REMOVED lines=74> */
.L_x_17143:
[----:B------:R-:W-:-:S04]  /*1400*/  ISETP.NE.U32.AND P1, PT, RZ, UR10, PT ;  /* 0x0000000aff007c0c */ /* 0x000fc8000bf25070 */
[----:B------:R-:W-:-:S13]  /*1410*/  ISETP.NE.OR.EX P0, PT, RZ, UR11, P0, P1 ;  /* 0x0000000bff007c0c */ /* 0x000fda0008705710 */
[----:B------:R-:W-:Y:S05]  /*1420*/  @!P0 BRA `(.L_x_17139) ;  /* 0x0000000000a08947 */ /* 0x000fea0003800000 */
.L_x_17140:
        /* <DEDUP_REMOVED lines=40> */
.L_x_17139:
        /* <DEDUP_REMOVED lines=50> */
.L_x_17137:
[----:B-----5:R-:W-:-:S04]  /*19d0*/  LEA R18, P0, R20, UR4, 0x3 ;  /* 0x0000000414127c11 */ /* 0x020fc8000f8018ff */
[----:B------:R-:W-:-:S06]  /*19e0*/  LEA.HI.X R19, R20, UR5, R21, 0x3, P0 ;  /* 0x0000000514137c11 */ /* 0x000fcc00080f1c15 */
[----:B------:R-:W5:Y:S03]  /*19f0*/  LDG.E.64 R18, desc[UR8][R18.64] ;  /* 0x0000000812127981 */ /* 0x000f66000c1e1b00 */
.L_x_17138:
        /* <DEDUP_REMOVED lines=18> */
.L_x_17145:
        /* <DEDUP_REMOVED lines=23> */
.L_x_17144:
        /* <DEDUP_REMOVED lines=9> */
.L_x_17147:
        /* <DEDUP_REMOVED lines=23> */
.L_x_17146:
        /* <DEDUP_REMOVED lines=64> */
.L_x_17153:
        /* <DEDUP_REMOVED lines=138> */
.L_x_17152:
        /* <DEDUP_REMOVED lines=75> */
.L_x_17154:
[----:B------:R-:W-:-:S04]  /*2fe0*/  ISETP.NE.U32.AND P3, PT, RZ, UR10, PT ;  /* 0x0000000aff007c0c */ /* 0x000fc8000bf65070 */
[----:B------:R-:W-:-:S13]  /*2ff0*/  ISETP.NE.OR.EX P0, PT, RZ, UR11, P0, P3 ;  /* 0x0000000bff007c0c */ /* 0x000fda0008705730 */
[----:B------:R-:W-:Y:S05]  /*3000*/  @!P0 BRA `(.L_x_17150) ;  /* 0x0000000000a48947 */ /* 0x000fea0003800000 */
.L_x_17151:
        /* <DEDUP_REMOVED lines=41> */
.L_x_17150:
        /* <DEDUP_REMOVED lines=50> */
.L_x_17148:
[----:B------:R-:W-:Y:S02]  /*35c0*/  ULDC.64 UR4, c[0x0][0x218] ;  /* 0x0000860000047ab9 */ /* 0x000fe40000000a00 */
[----:B0-----:R-:W-:-:S04]  /*35d0*/  LEA R24, P0, R22, UR4, 0x3 ;  /* 0x0000000416187c11 */ /* 0x001fc8000f8018ff */
[----:B------:R-:W-:-:S06]  /*35e0*/  LEA.HI.X R25, R22, UR5, R23, 0x3, P0 ;  /* 0x0000000516197c11 */ /* 0x000fcc00080f1c17 */
[----:B------:R-:W5:Y:S03]  /*35f0*/  LD.E.64 R24, desc[UR8][R24.64] ;  /* 0x0000000818187980 */ /* 0x000f66000c101b00 */
.L_x_17149:
        /* <DEDUP_REMOVED lines=9> */
.L_x_17156:
        /* <DEDUP_REMOVED lines=19> */
.L_x_17155:
        /* <DEDUP_REMOVED lines=9> */
.L_x_17158:
        /* <DEDUP_REMOVED lines=19> */
.L_x_17157:
        /* <DEDUP_REMOVED lines=64> */
.L_x_17164:
        /* <DEDUP_REMOVED lines=139> */
.L_x_17163:
        /* <DEDUP_REMOVED lines=74> */
.L_x_17165:
[----:B------:R-:W-:-:S04]  /*4ad0*/  ISETP.NE.U32.AND P3, PT, RZ, UR4, PT ;  /* 0x00000004ff007c0c */ /* 0x000fc8000bf65070 */
[----:B------:R-:W-:-:S13]  /*4ae0*/  ISETP.NE.OR.EX P0, PT, RZ, UR5, P0, P3 ;  /* 0x00000005ff007c0c */ /* 0x000fda0008705730 */
[----:B------:R-:W-:Y:S05]  /*4af0*/  @!P0 BRA `(.L_x_17161) ;  /* 0x0000000000a88947 */ /* 0x000fea0003800000 */
.L_x_17162:
        /* <DEDUP_REMOVED lines=42> */
.L_x_17161:
        /* <DEDUP_REMOVED lines=49> */
.L_x_17159:
[----:B------:R-:W-:Y:S02]  /*50b0*/  ULDC.64 UR4, c[0x0][0x218] ;  /* 0x0000860000047ab9 */ /* 0x000fe40000000a00 */
[----:B0-----:R-:W-:-:S04]  /*50c0*/  LEA R18, P0, R4, UR4, 0x3 ;  /* 0x0000000404127c11 */ /* 0x001fc8000f8018ff */
[----:B------:R-:W-:-:S06]  /*50d0*/  LEA.HI.X R19, R4, UR5, R5, 0x3, P0 ;  /* 0x0000000504137c11 */ /* 0x000fcc00080f1c05 */
[----:B------:R-:W5:Y:S03]  /*50e0*/  LD.E.64 R18, desc[UR8][R18.64] ;  /* 0x0000000812127980 */ /* 0x000f66000c101b00 */
.L_x_17160:
        /* <DEDUP_REMOVED lines=9> */
.L_x_17167:
        /* <DEDUP_REMOVED lines=19> */
.L_x_17166:
        /* <DEDUP_REMOVED lines=9> */
.L_x_17169:
        /* <DEDUP_REMOVED lines=19> */
.L_x_17168:
        /* <DEDUP_REMOVED lines=64> */
.L_x_17175:
        /* <DEDUP_REMOVED lines=137> */
.L_x_17174:
        /* <DEDUP_REMOVED lines=74> */
.L_x_17176:
[----:B------:R-:W-:-:S04]  /*65a0*/  ISETP.NE.U32.AND P3, PT, RZ, UR4, PT ;  /* 0x00000004ff007c0c */ /* 0x000fc8000bf65070 */
[----:B------:R-:W-:-:S13]  /*65b0*/  ISETP.NE.OR.EX P0, PT, RZ, UR5, P0, P3 ;  /* 0x00000005ff007c0c */ /* 0x000fda0008705730 */
[----:B------:R-:W-:Y:S05]  /*65c0*/  @!P0 BRA `(.L_x_17172) ;  /* 0x0000000000a08947 */ /* 0x000fea0003800000 */
.L_x_17173:
        /* <DEDUP_REMOVED lines=40> */
.L_x_17172:
        /* <DEDUP_REMOVED lines=49> */
.L_x_17170:
[----:B------:R-:W-:Y:S02]  /*6b60*/  ULDC.64 UR4, c[0x0][0x218] ;  /* 0x0000860000047ab9 */ /* 0x000fe40000000a00 */
[----:B0-----:R-:W-:-:S04]  /*6b70*/  LEA R18, P0, R6, UR4, 0x3 ;  /* 0x0000000406127c11 */ /* 0x001fc8000f8018ff */
[----:B------:R-:W-:-:S06]  /*6b80*/  LEA.HI.X R19, R6, UR5, R7, 0x3, P0 ;  /* 0x0000000506137c11 */ /* 0x000fcc00080f1c07 */
[----:B------:R-:W5:Y:S03]  /*6b90*/  LD.E.64 R18, desc[UR8][R18.64] ;  /* 0x0000000812127980 */ /* 0x000f66000c101b00 */
.L_x_17171:
        /* <DEDUP_REMOVED lines=9> */
.L_x_17178:
        /* <DEDUP_REMOVED lines=19> */
.L_x_17177:
        /* <DEDUP_REMOVED lines=9> */
.L_x_17180:
        /* <DEDUP_REMOVED lines=19> */
.L_x_17179:
        /* <DEDUP_REMOVED lines=61> */
.L_x_17186:
        /* <DEDUP_REMOVED lines=136> */
.L_x_17185:
        /* <DEDUP_REMOVED lines=73> */
.L_x_17187:
[----:B------:R-:W-:-:S04]  /*8000*/  ISETP.NE.U32.AND P3, PT, R33, RZ, PT ;  /* 0x000000ff2100720c */ /* 0x000fc80003f65070 */
[----:B------:R-:W-:-:S13]  /*8010*/  ISETP.NE.OR.EX P0, PT, R32, RZ, P0, P3 ;  /* 0x000000ff2000720c */ /* 0x000fda0000705730 */
[----:B------:R-:W-:Y:S05]  /*8020*/  @!P0 BRA `(.L_x_17183) ;  /* 0x0000000000a08947 */ /* 0x000fea0003800000 */
.L_x_17184:
        /* <DEDUP_REMOVED lines=40> */
.L_x_17183:
        /* <DEDUP_REMOVED lines=47> */
.L_x_17181:
[----:B------:R-:W-:Y:S02]  /*85a0*/  ULDC.64 UR4, c[0x0][0x218] ;  /* 0x0000860000047ab9 */ /* 0x000fe40000000a00 */
[----:B0-----:R-:W-:-:S04]  /*85b0*/  LEA R18, P0, R8, UR4, 0x3 ;  /* 0x0000000408127c11 */ /* 0x001fc8000f8018ff */
[----:B------:R-:W-:-:S06]  /*85c0*/  LEA.HI.X R19, R8, UR5, R9, 0x3, P0 ;  /* 0x0000000508137c11 */ /* 0x000fcc00080f1c09 */
[----:B------:R-:W5:Y:S03]  /*85d0*/  LD.E.64 R18, desc[UR8][R18.64] ;  /* 0x0000000812127980 */ /* 0x000f66000c101b00 */
.L_x_17182:
        /* <DEDUP_REMOVED lines=9> */
.L_x_17189:
        /* <DEDUP_REMOVED lines=19> */
.L_x_17188:
        /* <DEDUP_REMOVED lines=9> */
.L_x_17191:
        /* <DEDUP_REMOVED lines=19> */
.L_x_17190:
        /* <DEDUP_REMOVED lines=61> */
.L_x_17197:
        /* <DEDUP_REMOVED lines=136> */
.L_x_17196:
        /* <DEDUP_REMOVED lines=73> */
.L_x_17198:
[----:B------:R-:W-:-:S04]  /*9a40*/  ISETP.NE.U32.AND P3, PT, R33, RZ, PT ;  /* 0x000000ff2100720c */ /* 0x000fc80003f65070 */
[----:B------:R-:W-:-:S13]  /*9a50*/  ISETP.NE.OR.EX P0, PT, R32, RZ, P0, P3 ;  /* 0x000000ff2000720c */ /* 0x000fda0000705730 */
[----:B------:R-:W-:Y:S05]  /*9a60*/  @!P0 BRA `(.L_x_17194) ;  /* 0x0000000000a08947 */ /* 0x000fea0003800000 */
.L_x_17195:
        /* <DEDUP_REMOVED lines=40> */
.L_x_17194:
        /* <DEDUP_REMOVED lines=47> */
.L_x_17192:
[----:B------:R-:W-:Y:S02]  /*9fe0*/  ULDC.64 UR4, c[0x0][0x218] ;  /* 0x0000860000047ab9 */ /* 0x000fe40000000a00 */
[----:B------:R-:W-:-:S04]  /*9ff0*/  LEA R30, P0, R10, UR4, 0x3 ;  /* 0x000000040a1e7c11 */ /* 0x000fc8000f8018ff */
[----:B------:R-:W-:-:S06]  /*a000*/  LEA.HI.X R31, R10, UR5, R11, 0x3, P0 ;  /* 0x000000050a1f7c11 */ /* 0x000fcc00080f1c0b */
[----:B------:R-:W5:Y:S03]  /*a010*/  LD.E.64 R30, desc[UR8][R30.64] ;  /* 0x000000081e1e7980 */ /* 0x000f66000c101b00 */
.L_x_17193:
        /* <DEDUP_REMOVED lines=9> */
.L_x_17200:
        /* <DEDUP_REMOVED lines=19> */
.L_x_17199:
        /* <DEDUP_REMOVED lines=9> */
.L_x_17202:
        /* <DEDUP_REMOVED lines=19> */
.L_x_17201:
        /* <DEDUP_REMOVED lines=61> */
.L_x_17208:
        /* <DEDUP_REMOVED lines=137> */
.L_x_17207:
        /* <DEDUP_REMOVED lines=74> */
.L_x_17209:
[----:B------:R-:W-:-:S04]  /*b4a0*/  ISETP.NE.U32.AND P3, PT, R33, RZ, PT ;  /* 0x000000ff2100720c */ /* 0x000fc80003f65070 */
[----:B------:R-:W-:-:S13]  /*b4b0*/  ISETP.NE.OR.EX P0, PT, R32, RZ, P0, P3 ;  /* 0x000000ff2000720c */ /* 0x000fda0000705730 */
[----:B------:R-:W-:Y:S05]  /*b4c0*/  @!P0 BRA `(.L_x_17205) ;  /* 0x0000000000a08947 */ /* 0x000fea0003800000 */
.L_x_17206:
        /* <DEDUP_REMOVED lines=40> */
.L_x_17205:
        /* <DEDUP_REMOVED lines=47> */
.L_x_17203:
[----:B------:R-:W-:Y:S02]  /*ba40*/  ULDC.64 UR4, c[0x0][0x218] ;  /* 0x0000860000047ab9 */ /* 0x000fe40000000a00 */
[----:B0-----:R-:W-:-:S04]  /*ba50*/  LEA R10, P0, R12, UR4, 0x3 ;  /* 0x000000040c0a7c11 */ /* 0x001fc8000f8018ff */
[----:B------:R-:W-:-:S06]  /*ba60*/  LEA.HI.X R11, R12, UR5, R13, 0x3, P0 ;  /* 0x000000050c0b7c11 */ /* 0x000fcc00080f1c0d */
[----:B------:R-:W5:Y:S03]  /*ba70*/  LD.E.64 R10, desc[UR8][R10.64] ;  /* 0x000000080a0a7980 */ /* 0x000f66000c101b00 */
.L_x_17204:
        /* <DEDUP_REMOVED lines=9> */
.L_x_17211:
        /* <DEDUP_REMOVED lines=19> */
.L_x_17210:
        /* <DEDUP_REMOVED lines=9> */
.L_x_17213:
        /* <DEDUP_REMOVED lines=19> */
.L_x_17212:
        /* <DEDUP_REMOVED lines=61> */
.L_x_17219:
        /* <DEDUP_REMOVED lines=136> */
.L_x_17218:
        /* <DEDUP_REMOVED lines=73> */
.L_x_17220:
[----:B------:R-:W-:-:S04]  /*cee0*/  ISETP.NE.U32.AND P2, PT, R32, RZ, PT ;  /* 0x000000ff2000720c */ /* 0x000fc80003f45070 */
[----:B------:R-:W-:-:S13]  /*cef0*/  ISETP.NE.OR.EX P0, PT, R4, RZ, P0, P2 ;  /* 0x000000ff0400720c */ /* 0x000fda0000705720 */
[----:B------:R-:W-:Y:S05]  /*cf00*/  @!P0 BRA `(.L_x_17216) ;  /* 0x0000000000a08947 */ /* 0x000fea0003800000 */
.L_x_17217:
        /* <DEDUP_REMOVED lines=40> */
.L_x_17216:
        /* <DEDUP_REMOVED lines=47> */
.L_x_17214:
[----:B------:R-:W-:Y:S02]  /*d480*/  ULDC.64 UR4, c[0x0][0x218] ;  /* 0x0000860000047ab9 */ /* 0x000fe40000000a00 */
[----:B0-----:R-:W-:-:S04]  /*d490*/  LEA R10, P0, R14, UR4, 0x3 ;  /* 0x000000040e0a7c11 */ /* 0x001fc8000f8018ff */
[----:B------:R-:W-:-:S06]  /*d4a0*/  LEA.HI.X R11, R14, UR5, R15, 0x3, P0 ;  /* 0x000000050e0b7c11 */ /* 0x000fcc00080f1c0f */
[----:B------:R-:W5:Y:S03]  /*d4b0*/  LD.E.64 R10, desc[UR8][R10.64] ;  /* 0x000000080a0a7980 */ /* 0x000f66000c101b00 */
.L_x_17215:
        /* <DEDUP_REMOVED lines=10> */
.L_x_17222:
        /* <DEDUP_REMOVED lines=19> */
.L_x_17221:
[----:B------:R-:W-:Y:S02]  /*d690*/  ULDC.64 UR4, c[0x0][0x280] ;  /* 0x0000a00000047ab9 */ /* 0x000fe40000000a00 */
[----:B------:R-:W-:Y:S02]  /*d6a0*/  IMAD.U32 R13, RZ, RZ, UR4 ;  /* 0x00000004ff0d7e24 */ /* 0x000fe4000f8e00ff */
[----:B------:R-:W-:Y:S01]  /*d6b0*/  IMAD.U32 R17, RZ, RZ, UR5 ;  /* 0x00000005ff117e24 */ /* 0x000fe2000f8e00ff */
[----:B------:R-:W-:Y:S06]  /*d6c0*/  @!P1 BRA `(.L_x_17223) ;  /* 0x0000000000589947 */ /* 0x000fec0003800000 */
[----:B------:R-:W-:Y:S01]  /*d6d0*/  BSSY B0, `(.L_x_17223) ;  /* 0x0000015000007945 */ /* 0x000fe20003800000 */
[----:B------:R-:W-:Y:S01]  /*d6e0*/  IMAD.U32 R13, RZ, RZ, UR4 ;  /* 0x00000004ff0d7e24 */ /* 0x000fe2000f8e00ff */
[----:B------:R-:W-:-:S07]  /*d6f0*/  MOV R17, UR5 ;  /* 0x0000000500117c02 */ /* 0x000fce0008000f00 */
.L_x_17224:
        /* <DEDUP_REMOVED lines=19> */
.L_x_17223:
        /* <DEDUP_REMOVED lines=29> */
.L_x_17136:
        /* <DEDUP_REMOVED lines=151> */
.L_x_17232:
        /* <DEDUP_REMOVED lines=139> */
.L_x_17231:
        /* <DEDUP_REMOVED lines=76> */
.L_x_17233:
[----:B------:R-:W-:-:S04]  /*f0e0*/  ISETP.NE.U32.AND P2, PT, RZ, UR7, PT ;  /* 0x00000007ff007c0c */ /* 0x000fc8000bf45070 */
[----:B------:R-:W-:-:S13]  /*f0f0*/  ISETP.NE.OR.EX P0, PT, RZ, UR10, P0, P2 ;  /* 0x0000000aff007c0c */ /* 0x000fda0008705720 */
[----:B------:R-:W-:Y:S05]  /*f100*/  @!P0 BRA `(.L_x_17229) ;  /* 0x0000000000a88947 */ /* 0x000fea0003800000 */
.L_x_17230:
        /* <DEDUP_REMOVED lines=42> */
.L_x_17229:
        /* <DEDUP_REMOVED lines=48> */
.L_x_17227:
[----:B-----5:R-:W-:-:S04]  /*f6b0*/  LEA R10, P0, R12, UR10, 0x3 ;  /* 0x0000000a0c0a7c11 */ /* 0x020fc8000f8018ff */
[----:B------:R-:W-:-:S06]  /*f6c0*/  LEA.HI.X R11, R12, UR11, R13, 0x3, P0 ;  /* 0x0000000b0c0b7c11 */ /* 0x000fcc00080f1c0d */
[----:B------:R-:W5:Y:S03]  /*f6d0*/  LDG.E.64 R10, desc[UR8][R10.64] ;  /* 0x000000080a0a7981 */ /* 0x000f66000c1e1b00 */
.L_x_17228:
        /* <DEDUP_REMOVED lines=18> */
.L_x_17235:
        /* <DEDUP_REMOVED lines=23> */
.L_x_17234:
[----:B------:R-:W-:Y:S02]  /*f970*/  ULDC.64 UR4, c[0x0][0x280] ;  /* 0x0000a00000047ab9 */ /* 0x000fe40000000a00 */
[----:B------:R-:W-:Y:S01]  /*f980*/  IMAD.U32 R30, RZ, RZ, UR4 ;  /* 0x00000004ff1e7e24 */ /* 0x000fe2000f8e00ff */
[----:B------:R-:W-:Y:S01]  /*f990*/  MOV R29, UR5 ;  /* 0x00000005001d7c02 */ /* 0x000fe20008000f00 */
[----:B------:R-:W-:Y:S06]  /*f9a0*/  @!P0 BRA `(.L_x_17236) ;  /* 0x0000000000688947 */ /* 0x000fec0003800000 */
[----:B------:R-:W-:Y:S01]  /*f9b0*/  BSSY B1, `(.L_x_17236) ;  /* 0x0000019000017945 */ /* 0x000fe20003800000 */
[----:B------:R-:W-:Y:S02]  /*f9c0*/  IMAD.U32 R30, RZ, RZ, UR4 ;  /* 0x00000004ff1e7e24 */ /* 0x000fe4000f8e00ff */
[----:B------:R-:W-:-:S07]  /*f9d0*/  IMAD.U32 R29, RZ, RZ, UR5 ;  /* 0x00000005ff1d7e24 */ /* 0x000fce000f8e00ff */
.L_x_17237:
        /* <DEDUP_REMOVED lines=23> */
.L_x_17236:
        /* <DEDUP_REMOVED lines=19> */
.L_x_17226:
[----:B------:R-:W-:Y:S05]  /*fc80*/  BSYNC B0 ;  /* 0x0000000000007941 */ /* 0x000fea0003800000 */
.L_x_17225:
        /* <DEDUP_REMOVED lines=56> */
.L_x_17245:
        /* <DEDUP_REMOVED lines=137> */
.L_x_17244:
        /* <DEDUP_REMOVED lines=74> */
.L_x_17246:
[----:B------:R-:W-:-:S04]  /*10d40*/  ISETP.NE.U32.AND P2, PT, RZ, UR7, PT ;  /* 0x00000007ff007c0c */ /* 0x000fc8000bf45070 */
[----:B------:R-:W-:-:S13]  /*10d50*/  ISETP.NE.OR.EX P0, PT, RZ, UR10, P0, P2 ;  /* 0x0000000aff007c0c */ /* 0x000fda0008705720 */
[----:B------:R-:W-:Y:S05]  /*10d60*/  @!P0 BRA `(.L_x_17242) ;  /* 0x0000000000a08947 */ /* 0x000fea0003800000 */
.L_x_17243:
        /* <DEDUP_REMOVED lines=40> */
.L_x_17242:
        /* <DEDUP_REMOVED lines=53> */
.L_x_17240:
[----:B01---5:R-:W-:-:S04]  /*11340*/  LEA R10, P0, R34, UR4, 0x3 ;  /* 0x00000004220a7c11 */ /* 0x023fc8000f8018ff */
[----:B------:R-:W-:-:S06]  /*11350*/  LEA.HI.X R11, R34, UR5, R35, 0x3, P0 ;  /* 0x00000005220b7c11 */ /* 0x000fcc00080f1c23 */
[----:B------:R-:W5:Y:S03]  /*11360*/  LD.E.64 R10, desc[UR8][R10.64] ;  /* 0x000000080a0a7980 */ /* 0x000f66000c101b00 */
.L_x_17241:
        /* <DEDUP_REMOVED lines=16> */
.L_x_17248:
        /* <DEDUP_REMOVED lines=19> */
.L_x_17247:
[----:B------:R-:W-:Y:S02]  /*115a0*/  ULDC.64 UR4, c[0x0][0x280] ;  /* 0x0000a00000047ab9 */ /* 0x000fe40000000a00 */
[----:B------:R-:W-:Y:S01]  /*115b0*/  IMAD.U32 R27, RZ, RZ, UR4 ;  /* 0x00000004ff1b7e24 */ /* 0x000fe2000f8e00ff */
[----:B------:R-:W-:Y:S01]  /*115c0*/  MOV R28, UR5 ;  /* 0x00000005001c7c02 */ /* 0x000fe20008000f00 */
[----:B------:R-:W-:Y:S06]  /*115d0*/  @!P0 BRA `(.L_x_17249) ;  /* 0x0000000000588947 */ /* 0x000fec0003800000 */
[----:B------:R-:W-:Y:S01]  /*115e0*/  BSSY B1, `(.L_x_17249) ;  /* 0x0000015000017945 */ /* 0x000fe20003800000 */
[----:B------:R-:W-:Y:S02]  /*115f0*/  IMAD.U32 R27, RZ, RZ, UR4 ;  /* 0x00000004ff1b7e24 */ /* 0x000fe4000f8e00ff */
[----:B------:R-:W-:-:S07]  /*11600*/  IMAD.U32 R28, RZ, RZ, UR5 ;  /* 0x00000005ff1c7e24 */ /* 0x000fce000f8e00ff */
.L_x_17250:
        /* <DEDUP_REMOVED lines=19> */
.L_x_17249:
        /* <DEDUP_REMOVED lines=19> */
.L_x_17239:
[----:B------:R-:W-:Y:S05]  /*11870*/  BSYNC B0 ;  /* 0x0000000000007941 */ /* 0x000fea0003800000 */
.L_x_17238:
        /* <DEDUP_REMOVED lines=55> */
.L_x_17258:
        /* <DEDUP_REMOVED lines=137> */
.L_x_17257:
        /* <DEDUP_REMOVED lines=74> */
.L_x_17259:
[----:B------:R-:W-:-:S04]  /*12920*/  ISETP.NE.U32.AND P2, PT, RZ, UR10, PT ;  /* 0x0000000aff007c0c */ /* 0x000fc8000bf45070 */
[----:B------:R-:W-:-:S13]  /*12930*/  ISETP.NE.OR.EX P0, PT, RZ, UR11, P0, P2 ;  /* 0x0000000bff007c0c */ /* 0x000fda0008705720 */
[----:B------:R-:W-:Y:S05]  /*12940*/  @!P0 BRA `(.L_x_17255) ;  /* 0x0000000000a08947 */ /* 0x000fea0003800000 */
.L_x_17256:
        /* <DEDUP_REMOVED lines=40> */
.L_x_17255:
        /* <DEDUP_REMOVED lines=52> */
.L_x_17253:
[----:B-----5:R-:W-:-:S04]  /*12f10*/  LEA R12, P0, R24, UR4, 0x3 ;  /* 0x00000004180c7c11 */ /* 0x020fc8000f8018ff */
[----:B------:R-:W-:-:S06]  /*12f20*/  LEA.HI.X R13, R24, UR5, R25, 0x3, P0 ;  /* 0x00000005180d7c11 */ /* 0x000fcc00080f1c19 */
[----:B------:R-:W5:Y:S03]  /*12f30*/  LD.E.64 R12, desc[UR8][R12.64] ;  /* 0x000000080c0c7980 */ /* 0x000f66000c101b00 */
.L_x_17254:
        /* <DEDUP_REMOVED lines=16> */
.L_x_17261:
        /* <DEDUP_REMOVED lines=19> */
.L_x_17260:
[----:B------:R-:W-:Y:S02]  /*13170*/  ULDC.64 UR4, c[0x0][0x280] ;  /* 0x0000a00000047ab9 */ /* 0x000fe40000000a00 */
[----:B------:R-:W-:Y:S02]  /*13180*/  IMAD.U32 R27, RZ, RZ, UR4 ;  /* 0x00000004ff1b7e24 */ /* 0x000fe4000f8e00ff */
[----:B------:R-:W-:Y:S01]  /*13190*/  IMAD.U32 R28, RZ, RZ, UR5 ;  /* 0x00000005ff1c7e24 */ /* 0x000fe2000f8e00ff */
[----:B------:R-:W-:Y:S06]  /*131a0*/  @!P0 BRA `(.L_x_17262) ;  /* 0x0000000000588947 */ /* 0x000fec0003800000 */
[----:B------:R-:W-:Y:S01]  /*131b0*/  BSSY B1, `(.L_x_17262) ;  /* 0x0000015000017945 */ /* 0x000fe20003800000 */
[----:B------:R-:W-:Y:S01]  /*131c0*/  MOV R27, UR4 ;  /* 0x00000004001b7c02 */ /* 0x000fe20008000f00 */
[----:B------:R-:W-:-:S07]  /*131d0*/  IMAD.U32 R28, RZ, RZ, UR5 ;  /* 0x00000005ff1c7e24 */ /* 0x000fce000f8e00ff */
.L_x_17263:
        /* <DEDUP_REMOVED lines=19> */
.L_x_17262:
        /* <DEDUP_REMOVED lines=19> */
.L_x_17252:
[----:B------:R-:W-:Y:S05]  /*13440*/  BSYNC B0 ;  /* 0x0000000000007941 */ /* 0x000fea0003800000 */
.L_x_17251:
        /* <DEDUP_REMOVED lines=54> */
.L_x_17271:
        /* <DEDUP_REMOVED lines=138> */
.L_x_17270:
        /* <DEDUP_REMOVED lines=74> */
.L_x_17272:
[----:B------:R-:W-:-:S04]  /*144f0*/  ISETP.NE.U32.AND P2, PT, RZ, UR10, PT ;  /* 0x0000000aff007c0c */ /* 0x000fc8000bf45070 */
[----:B------:R-:W-:-:S13]  /*14500*/  ISETP.NE.OR.EX P0, PT, RZ, UR11, P0, P2 ;  /* 0x0000000bff007c0c */ /* 0x000fda0008705720 */
[----:B------:R-:W-:Y:S05]  /*14510*/  @!P0 BRA `(.L_x_17268) ;  /* 0x0000000000a08947 */ /* 0x000fea0003800000 */
.L_x_17269:
        /* <DEDUP_REMOVED lines=40> */
.L_x_17268:
        /* <DEDUP_REMOVED lines=53> */
.L_x_17266:
[----:B0123-5:R-:W-:-:S04]  /*14af0*/  LEA R4, P0, R22, UR4, 0x3 ;  /* 0x0000000416047c11 */ /* 0x02ffc8000f8018ff */
[----:B------:R-:W-:-:S06]  /*14b00*/  LEA.HI.X R5, R22, UR5, R23, 0x3, P0 ;  /* 0x0000000516057c11 */ /* 0x000fcc00080f1c17 */
[----:B------:R-:W5:Y:S03]  /*14b10*/  LD.E.64 R4, desc[UR8][R4.64] ;  /* 0x0000000804047980 */ /* 0x000f66000c101b00 */
.L_x_17267:
        /* <DEDUP_REMOVED lines=16> */
.L_x_17274:
        /* <DEDUP_REMOVED lines=19> */
.L_x_17273:
[----:B------:R-:W-:Y:S02]  /*14d50*/  ULDC.64 UR4, c[0x0][0x280] ;  /* 0x0000a00000047ab9 */ /* 0x000fe40000000a00 */
[----:B------:R-:W-:Y:S01]  /*14d60*/  IMAD.U32 R27, RZ, RZ, UR4 ;  /* 0x00000004ff1b7e24 */ /* 0x000fe2000f8e00ff */
[----:B------:R-:W-:Y:S01]  /*14d70*/  MOV R26, UR5 ;  /* 0x00000005001a7c02 */ /* 0x000fe20008000f00 */
[----:B------:R-:W-:Y:S06]  /*14d80*/  @!P0 BRA `(.L_x_17275) ;  /* 0x0000000000588947 */ /* 0x000fec0003800000 */
[----:B------:R-:W-:Y:S01]  /*14d90*/  BSSY B1, `(.L_x_17275) ;  /* 0x0000015000017945 */ /* 0x000fe20003800000 */
[----:B------:R-:W-:Y:S02]  /*14da0*/  IMAD.U32 R27, RZ, RZ, UR4 ;  /* 0x00000004ff1b7e24 */ /* 0x000fe4000f8e00ff */
[----:B------:R-:W-:-:S07]  /*14db0*/  IMAD.U32 R26, RZ, RZ, UR5 ;  /* 0x00000005ff1a7e24 */ /* 0x000fce000f8e00ff */
.L_x_17276:
        /* <DEDUP_REMOVED lines=19> */
.L_x_17275:
        /* <DEDUP_REMOVED lines=19> */
.L_x_17265:
[----:B------:R-:W-:Y:S05]  /*15020*/  BSYNC B0 ;  /* 0x0000000000007941 */ /* 0x000fea0003800000 */
.L_x_17264:
        /* <DEDUP_REMOVED lines=54> */
.L_x_17284:
        /* <DEDUP_REMOVED lines=139> */
.L_x_17283:
        /* <DEDUP_REMOVED lines=74> */
.L_x_17285:
[----:B------:R-:W-:-:S04]  /*160e0*/  ISETP.NE.U32.AND P2, PT, RZ, UR10, PT ;  /* 0x0000000aff007c0c */ /* 0x000fc8000bf45070 */
[----:B------:R-:W-:-:S13]  /*160f0*/  ISETP.NE.OR.EX P0, PT, RZ, UR11, P0, P2 ;  /* 0x0000000bff007c0c */ /* 0x000fda0008705720 */
[----:B------:R-:W-:Y:S05]  /*16100*/  @!P0 BRA `(.L_x_17281) ;  /* 0x0000000000a08947 */ /* 0x000fea0003800000 */
.L_x_17282:
        /* <DEDUP_REMOVED lines=40> */
.L_x_17281:
        /* <DEDUP_REMOVED lines=53> */
.L_x_17279:
[----:B-----5:R-:W-:-:S04]  /*166e0*/  LEA R34, P0, R20, UR4, 0x3 ;  /* 0x0000000414227c11 */ /* 0x020fc8000f8018ff */
[----:B------:R-:W-:-:S06]  /*166f0*/  LEA.HI.X R35, R20, UR5, R21, 0x3, P0 ;  /* 0x0000000514237c11 */ /* 0x000fcc00080f1c15 */
[----:B------:R-:W5:Y:S03]  /*16700*/  LD.E.64 R34, desc[UR8][R34.64] ;  /* 0x0000000822227980 */ /* 0x000f66000c101b00 */
.L_x_17280:
        /* <DEDUP_REMOVED lines=16> */
.L_x_17287:
        /* <DEDUP_REMOVED lines=19> */
.L_x_17286:
[----:B------:R-:W-:Y:S02]  /*16940*/  ULDC.64 UR4, c[0x0][0x280] ;  /* 0x0000a00000047ab9 */ /* 0x000fe40000000a00 */
[----:B------:R-:W-:Y:S02]  /*16950*/  IMAD.U32 R13, RZ, RZ, UR4 ;  /* 0x00000004ff0d7e24 */ /* 0x000fe4000f8e00ff */
[----:B------:R-:W-:Y:S01]  /*16960*/  IMAD.U32 R12, RZ, RZ, UR5 ;  /* 0x00000005ff0c7e24 */ /* 0x000fe2000f8e00ff */
[----:B------:R-:W-:Y:S06]  /*16970*/  @!P0 BRA `(.L_x_17288) ;  /* 0x0000000000588947 */ /* 0x000fec0003800000 */
[----:B------:R-:W-:Y:S01]  /*16980*/  BSSY B1, `(.L_x_17288) ;  /* 0x0000015000017945 */ /* 0x000fe20003800000 */
[----:B------:R-:W-:Y:S01]  /*16990*/  IMAD.U32 R13, RZ, RZ, UR4 ;  /* 0x00000004ff0d7e24 */ /* 0x000fe2000f8e00ff */
[----:B------:R-:W-:-:S07]  /*169a0*/  MOV R12, UR5 ;  /* 0x00000005000c7c02 */ /* 0x000fce0008000f00 */
.L_x_17289:
        /* <DEDUP_REMOVED lines=19> */
.L_x_17288:
        /* <DEDUP_REMOVED lines=19> */
.L_x_17278:
[----:B------:R-:W-:Y:S05]  /*16c10*/  BSYNC B0 ;  /* 0x0000000000007941 */ /* 0x000fea0003800000 */
.L_x_17277:
        /* <DEDUP_REMOVED lines=54> */
.L_x_17297:
        /* <DEDUP_REMOVED lines=141> */
.L_x_17296:
        /* <DEDUP_REMOVED lines=74> */
.L_x_17298:
[----:B------:R-:W-:-:S04]  /*17cf0*/  ISETP.NE.U32.AND P2, PT, RZ, UR10, PT ;  /* 0x0000000aff007c0c */ /* 0x000fc8000bf45070 */
[----:B------:R-:W-:-:S13]  /*17d00*/  ISETP.NE.OR.EX P0, PT, RZ, UR11, P0, P2 ;  /* 0x0000000bff007c0c */ /* 0x000fda0008705720 */
[----:B------:R-:W-:Y:S05]  /*17d10*/  @!P0 BRA `(.L_x_17294) ;  /* 0x0000000000a08947 */ /* 0x000fea0003800000 */
.L_x_17295:
        /* <DEDUP_REMOVED lines=40> */
.L_x_17294:
        /* <DEDUP_REMOVED lines=54> */
.L_x_17292:
[----:B-----5:R-:W-:-:S04]  /*18300*/  LEA R24, P0, R18, UR4, 0x3 ;  /* 0x0000000412187c11 */ /* 0x020fc8000f8018ff */
[----:B------:R-:W-:-:S06]  /*18310*/  LEA.HI.X R25, R18, UR5, R19, 0x3, P0 ;  /* 0x0000000512197c11 */ /* 0x000fcc00080f1c13 */
[----:B------:R-:W5:Y:S03]  /*18320*/  LD.E.64 R24, desc[UR8][R24.64] ;  /* 0x0000000818187980 */ /* 0x000f66000c101b00 */
.L_x_17293:
        /* <DEDUP_REMOVED lines=16> */
.L_x_17300:
        /* <DEDUP_REMOVED lines=19> */
.L_x_17299:
[----:B------:R-:W-:Y:S02]  /*18560*/  ULDC.64 UR4, c[0x0][0x280] ;  /* 0x0000a00000047ab9 */ /* 0x000fe40000000a00 */
[----:B------:R-:W-:Y:S01]  /*18570*/  IMAD.U32 R11, RZ, RZ, UR4 ;  /* 0x00000004ff0b7e24 */ /* 0x000fe2000f8e00ff */
[----:B------:R-:W-:Y:S01]  /*18580*/  MOV R12, UR5 ;  /* 0x00000005000c7c02 */ /* 0x000fe20008000f00 */
[----:B------:R-:W-:Y:S06]  /*18590*/  @!P0 BRA `(.L_x_17301) ;  /* 0x0000000000588947 */ /* 0x000fec0003800000 */
[----:B------:R-:W-:Y:S01]  /*185a0*/  BSSY B1, `(.L_x_17301) ;  /* 0x0000015000017945 */ /* 0x000fe20003800000 */
[----:B------:R-:W-:Y:S02]  /*185b0*/  IMAD.U32 R11, RZ, RZ, UR4 ;  /* 0x00000004ff0b7e24 */ /* 0x000fe4000f8e00ff */
[----:B------:R-:W-:-:S07]  /*185c0*/  IMAD.U32 R12, RZ, RZ, UR5 ;  /* 0x00000005ff0c7e24 */ /* 0x000fce000f8e00ff */
.L_x_17302:
        /* <DEDUP_REMOVED lines=19> */
.L_x_17301:
        /* <DEDUP_REMOVED lines=19> */
.L_x_17291:
[----:B------:R-:W-:Y:S05]  /*18830*/  BSYNC B0 ;  /* 0x0000000000007941 */ /* 0x000fea0003800000 */
.L_x_17290:
        /* <DEDUP_REMOVED lines=54> */
.L_x_17310:
        /* <DEDUP_REMOVED lines=138> */
.L_x_17309:
        /* <DEDUP_REMOVED lines=74> */
.L_x_17311:
[----:B------:R-:W-:-:S04]  /*198e0*/  ISETP.NE.U32.AND P2, PT, RZ, UR10, PT ;  /* 0x0000000aff007c0c */ /* 0x000fc8000bf45070 */
[----:B------:R-:W-:-:S13]  /*198f0*/  ISETP.NE.OR.EX P0, PT, RZ, UR11, P0, P2 ;  /* 0x0000000bff007c0c */ /* 0x000fda0008705720 */
[----:B------:R-:W-:Y:S05]  /*19900*/  @!P0 BRA `(.L_x_17307) ;  /* 0x0000000000a08947 */ /* 0x000fea0003800000 */
.L_x_17308:
        /* <DEDUP_REMOVED lines=40> */
.L_x_17307:
        /* <DEDUP_REMOVED lines=54> */
.L_x_17305:
[----:B-----5:R-:W-:-:S04]  /*19ef0*/  LEA R18, P0, R16, UR4, 0x3 ;  /* 0x0000000410127c11 */ /* 0x020fc8000f8018ff */
[----:B------:R-:W-:-:S06]  /*19f00*/  LEA.HI.X R19, R16, UR5, R17, 0x3, P0 ;  /* 0x0000000510137c11 */ /* 0x000fcc00080f1c11 */
[----:B------:R-:W5:Y:S03]  /*19f10*/  LD.E.64 R18, desc[UR8][R18.64] ;  /* 0x0000000812127980 */ /* 0x000f66000c101b00 */
.L_x_17306:
        /* <DEDUP_REMOVED lines=16> */
.L_x_17313:
        /* <DEDUP_REMOVED lines=19> */
.L_x_17312:
[----:B------:R-:W-:Y:S02]  /*1a150*/  ULDC.64 UR4, c[0x0][0x280] ;  /* 0x0000a00000047ab9 */ /* 0x000fe40000000a00 */
[----:B------:R-:W-:Y:S02]  /*1a160*/  IMAD.U32 R11, RZ, RZ, UR4 ;  /* 0x00000004ff0b7e24 */ /* 0x000fe4000f8e00ff */
[----:B------:R-:W-:Y:S01]  /*1a170*/  IMAD.U32 R12, RZ, RZ, UR5 ;  /* 0x00000005ff0c7e24 */ /* 0x000fe2000f8e00ff */
[----:B------:R-:W-:Y:S06]  /*1a180*/  @!P0 BRA `(.L_x_17314) ;  /* 0x0000000000588947 */ /* 0x000fec0003800000 */
[----:B------:R-:W-:Y:S01]  /*1a190*/  BSSY B1, `(.L_x_17314) ;  /* 0x0000015000017945 */ /* 0x000fe20003800000 */
[----:B------:R-:W-:Y:S01]  /*1a1a0*/  MOV R11, UR4 ;  /* 0x00000004000b7c02 */ /* 0x000fe20008000f00 */
[----:B------:R-:W-:-:S07]  /*1a1b0*/  IMAD.U32 R12, RZ, RZ, UR5 ;  /* 0x00000005ff0c7e24 */ /* 0x000fce000f8e00ff */
.L_x_17315:
        /* <DEDUP_REMOVED lines=19> */
.L_x_17314:
        /* <DEDUP_REMOVED lines=19> */
.L_x_17304:
[----:B------:R-:W-:Y:S05]  /*1a420*/  BSYNC B0 ;  /* 0x0000000000007941 */ /* 0x000fea0003800000 */
.L_x_17303:
        /* <DEDUP_REMOVED lines=54> */
.L_x_17323:
        /* <DEDUP_REMOVED lines=138> */
.L_x_17322:
        /* <DEDUP_REMOVED lines=75> */
.L_x_17324:
[----:B------:R-:W-:-:S04]  /*1b4e0*/  ISETP.NE.U32.AND P2, PT, RZ, UR10, PT ;  /* 0x0000000aff007c0c */ /* 0x000fc8000bf45070 */
[----:B------:R-:W-:-:S13]  /*1b4f0*/  ISETP.NE.OR.EX P0, PT, RZ, UR11, P0, P2 ;  /* 0x0000000bff007c0c */ /* 0x000fda0008705720 */
[----:B------:R-:W-:Y:S05]  /*1b500*/  @!P0 BRA `(.L_x_17320) ;  /* 0x0000000000a08947 */ /* 0x000fea0003800000 */
.L_x_17321:
        /* <DEDUP_REMOVED lines=40> */
.L_x_17320:
        /* <DEDUP_REMOVED lines=54> */
.L_x_17318:
[----:B-----5:R-:W-:-:S04]  /*1baf0*/  LEA R16, P0, R14, UR4, 0x3 ;  /* 0x000000040e107c11 */ /* 0x020fc8000f8018ff */
[----:B------:R-:W-:-:S06]  /*1bb00*/  LEA.HI.X R17, R14, UR5, R15, 0x3, P0 ;  /* 0x000000050e117c11 */ /* 0x000fcc00080f1c0f */
[----:B------:R-:W5:Y:S03]  /*1bb10*/  LD.E.64 R16, desc[UR8][R16.64] ;  /* 0x0000000810107980 */ /* 0x000f66000c101b00 */
.L_x_17319:
        /* <DEDUP_REMOVED lines=16> */
.L_x_17326:
        /* <DEDUP_REMOVED lines=19> */
.L_x_17325:
[----:B------:R-:W-:Y:S02]  /*1bd50*/  ULDC.64 UR4, c[0x0][0x280] ;  /* 0x0000a00000047ab9 */ /* 0x000fe40000000a00 */
[----:B------:R-:W-:Y:S02]  /*1bd60*/  IMAD.U32 R11, RZ, RZ, UR4 ;  /* 0x00000004ff0b7e24 */ /* 0x000fe4000f8e00ff */
[----:B------:R-:W-:Y:S01]  /*1bd70*/  IMAD.U32 R12, RZ, RZ, UR5 ;  /* 0x00000005ff0c7e24 */ /* 0x000fe2000f8e00ff */
[----:B------:R-:W-:Y:S06]  /*1bd80*/  @!P0 BRA `(.L_x_17327) ;  /* 0x0000000000588947 */ /* 0x000fec0003800000 */
[----:B------:R-:W-:Y:S01]  /*1bd90*/  BSSY B1, `(.L_x_17327) ;  /* 0x0000015000017945 */ /* 0x000fe20003800000 */
[----:B------:R-:W-:Y:S01]  /*1bda0*/  MOV R11, UR4 ;  /* 0x00000004000b7c02 */ /* 0x000fe20008000f00 */
[----:B------:R-:W-:-:S07]  /*1bdb0*/  IMAD.U32 R12, RZ, RZ, UR5 ;  /* 0x00000005ff0c7e24 */ /* 0x000fce000f8e00ff */
.L_x_17328:
        /* <DEDUP_REMOVED lines=19> */
.L_x_17327:
        /* <DEDUP_REMOVED lines=19> */
.L_x_17317:
[----:B------:R-:W-:Y:S05]  /*1c020*/  BSYNC B0 ;  /* 0x0000000000007941 */ /* 0x000fea0003800000 */
.L_x_17316:
        /* <DEDUP_REMOVED lines=21> */
.L_x_17331:
[----:B------:R-:W-:-:S13]  /*1c180*/  ISETP.GE.AND P0, PT, R2, UR7, PT ;  /* 0x0000000702007c0c */ /* 0x000fda000bf06270 */
[----:B------:R-:W-:Y:S05]  /*1c190*/  @P0 BRA `(.L_x_17333) ;  /* 0x0000000000300947 */ /* 0x000fea0003800000 */
[----:B01----:R-:W0:Y:S01]  /*1c1a0*/  LDC.64 R4, c[0x0][0x2a8] ;  /* 0x0000aa00ff047b82 */ /* 0x003e220000000a00 */
[C---:B------:R-:W-:Y:S02]  /*1c1b0*/  VIADD R3, R2.reuse, UR6 ;  /* 0x0000000602037c36 */ /* 0x040fe40008000000 */
[----:B------:R-:W-:Y:S02]  /*1c1c0*/  VIADD R2, R2, 0x80 ;  /* 0x0000008002027836 */ /* 0x000fe40000000000 */
[----:B0-----:R-:W-:-:S05]  /*1c1d0*/  IMAD.WIDE.U32 R4, R3, 0x8, R4 ;  /* 0x0000000803047825 */ /* 0x001fca00078e0004 */
[----:B------:R1:W-:Y:S02]  /*1c1e0*/  STG.E.64 desc[UR8][R4.64], RZ ;  /* 0x000000ff04007986 */ /* 0x0003e4000c101b08 */
.L_x_17332:
[----:B------:R-:W-:-:S13]  /*1c1f0*/  ISETP.GE.AND P0, PT, R2, UR7, PT ;  /* 0x0000000702007c0c */ /* 0x000fda000bf06270 */
[----:B------:R-:W-:Y:S05]  /*1c200*/  @P0 BRA `(.L_x_17334) ;  /* 0x0000000000340947 */ /* 0x000fea0003800000 */
[----:B01----:R-:W0:Y:S01]  /*1c210*/  LDC.64 R4, c[0x0][0x2a8] ;  /* 0x0000aa00ff047b82 */ /* 0x003e220000000a00 */
[C---:B------:R-:W-:Y:S01]  /*1c220*/  IADD3 R3, R2.reuse, UR6, RZ ;  /* 0x0000000602037c10 */ /* 0x040fe2000fffe0ff */
[----:B------:R-:W-:-:S04]  /*1c230*/  VIADD R2, R2, 0x80 ;  /* 0x0000008002027836 */ /* 0x000fc80000000000 */
[----:B0-----:R-:W-:-:S05]  /*1c240*/  IMAD.WIDE.U32 R4, R3, 0x8, R4 ;  /* 0x0000000803047825 */ /* 0x001fca00078e0004 */
[----:B------:R2:W-:Y:S02]  /*1c250*/  STG.E.64 desc[UR8][R4.64], RZ ;  /* 0x000000ff04007986 */ /* 0x0005e4000c101b08 */
.L_x_17333:
        /* <DEDUP_REMOVED lines=8> */
.L_x_17334:
[----:B------:R-:W-:Y:S05]  /*1c2e0*/  BSYNC B1 ;  /* 0x0000000000017941 */ /* 0x000fea0003800000 */
.L_x_17330:
[----:B------:R-:W-:-:S13]  /*1c2f0*/  ISETP.GE.AND P0, PT, R2, UR7, PT ;  /* 0x0000000702007c0c */ /* 0x000fda000bf06270 */
[----:B012---:R-:W0:Y:S01]  /*1c300*/  @!P0 LDC.64 R4, c[0x0][0x2a8] ;  /* 0x0000aa00ff048b82 */ /* 0x007e220000000a00 */
[C---:B------:R-:W-:Y:S01]  /*1c310*/  @!P0 IADD3 R3, R2.reuse, UR6, RZ ;  /* 0x0000000602038c10 */ /* 0x040fe2000fffe0ff */
[----:B------:R-:W-:-:S04]  /*1c320*/  @!P0 VIADD R2, R2, 0x80 ;  /* 0x0000008002028836 */ /* 0x000fc80000000000 */
[----:B0-----:R-:W-:-:S05]  /*1c330*/  @!P0 IMAD.WIDE.U32 R4, R3, 0x8, R4 ;  /* 0x0000000803048825 */ /* 0x001fca00078e0004 */
[----:B------:R3:W-:Y:S02]  /*1c340*/  @!P0 STG.E.64 desc[UR8][R4.64], RZ ;  /* 0x000000ff04008986 */ /* 0x0007e4000c101b08 */
.L_x_17335:
[----:B------:R-:W-:Y:S05]  /*1c350*/  BSYNC B0 ;  /* 0x0000000000007941 */ /* 0x000fea0003800000 */
.L_x_17329:
        /* <DEDUP_REMOVED lines=8> */
.L_x_17336:
        /* <DEDUP_REMOVED lines=10> */
.L_x_18639:


//--------------------- .text._ZN2at6native29vectorized_elementwise_kernelILi8EZZNS0_73_GLOBAL__N__c8866d80_35_SparseBinaryOpIntersectionKernel_cu_f5210f67_363642_sparse_binary_op_intersection_kernel_implINS2_18CUDAKernelLauncherENS2_36CUDAValueSelectionIntersectionKernelINS2_5MulOpEEElLl8EEEvRNS_6TensorERKS8_SB_RKSt6vectorIlSaIlEERKSt8optionalIS8_ESK_bbENKUlvE3_clEvEUllE_St5arrayIPcLm2EEEEviT0_T1_ --------------------------
	.section	.text._ZN2at6native29vectorized_elementwise_kernelILi8EZZNS0_73_GLOBAL__N__c8866d80_35_SparseBinaryOpIntersectionKernel_cu_f5210f67_363642_sparse_binary_op_intersection_kernel_implINS2_18CUDAKernelLauncherENS2_36CUDAValueSelectionIntersectionKernelINS2_5MulOpEEElLl8EEEvRNS_6TensorERKS8_SB_RKSt6vectorIlSaIlEERKSt8optionalIS8_ESK_bbENKUlvE3_clEvEUllE_St5arrayIPcLm2EEEEviT0_T1_,"ax",@progbits
	.align	128
        .global         _ZN2at6native29vectorized_elementwise_kernelILi8EZZNS0_73_GLOBAL__N__c8866d80_35_SparseBinaryOpIntersectionKernel_cu_f5210f67_363642_sparse_binary_op_intersection_kernel_implINS2_18CUDAKernelLauncherENS2_36CUDAValueSelectionIntersectionKernelINS2_5MulOpEEElLl8EEEvRNS_6TensorERKS8_SB_RKSt6vectorIlSaIlEERKSt8optionalIS8_ESK_bbENKUlvE3_clEvEUllE_St5arrayIPcLm2EEEEviT0_T1_
        .type           _ZN2at6native29vectorized_elementwise_kernelILi8EZZNS0_73_GLOBAL__N__c8866d80_35_SparseBinaryOpIntersectionKernel_cu_f5210f67_363642_sparse_binary_op_intersection_kernel_implINS2_18CUDAKernelLauncherENS2_36CUDAValueSelectionIntersectionKernelINS2_5MulOpEEElLl8EEEvRNS_6TensorERKS8_SB_RKSt6vectorIlSaIlEERKSt8optionalIS8_ESK_bbENKUlvE3_clEvEUllE_St5arrayIPcLm2EEEEviT0_T1_,@function
        .size           _ZN2at6native29vectorized_elementwise_kernelILi8EZZNS0_73_GLOBAL__N__c8866d80_35_SparseBinaryOpIntersectionKernel_cu_f5210f67_363642_sparse_binary_op_intersection_kernel_implINS2_18CUDAKernelLauncherENS2_36CUDAValueSelectionIntersectionKernelINS2_5MulOpEEElLl8EEEvRNS_6TensorERKS8_SB_RKSt6vectorIlSaIlEERKSt8optionalIS8_ESK_bbENKUlvE3_clEvEUllE_St5arrayIPcLm2EEEEviT0_T1_,(.L_x_18640 - _ZN2at6native29vectorized_elementwise_kernelILi8EZZNS0_73_GLOBAL__N__c8866d80_35_SparseBinaryOpIntersectionKernel_cu_f5210f67_363642_sparse_binary_op_intersection_kernel_implINS2_18CUDAKernelLauncherENS2_36CUDAValueSelectionIntersectionKernelINS2_5MulOpEEElLl8EEEvRNS_6TensorERKS8_SB_RKSt6vectorIlSaIlEERKSt8optionalIS8_ESK_bbENKUlvE3_clEvEUllE_St5arrayIPcLm2EEEEviT0_T1_)
        .other          _ZN2at6native29vectorized_elementwise_kernelILi8EZZNS0_73_GLOBAL__N__c8866d80_35_SparseBinaryOpIntersectionKernel_cu_f5210f67_363642_sparse_binary_op_intersection_kernel_implINS2_18CUDAKernelLauncherENS2_36CUDAValueSelectionIntersectionKernelINS2_5MulOpEEElLl8EEEvRNS_6TensorERKS8_SB_RKSt6vectorIlSaIlEERKSt8optionalIS8_ESK_bbENKUlvE3_clEvEUllE_St5arrayIPcLm2EEEEviT0_T1_,@"STO_CUDA_ENTRY STV_DEFAULT"
_ZN2at6native29vectorized_elementwise_kernelILi8EZZNS0_73_GLOBAL__N__c8866d80_35_SparseBinaryOpIntersectionKernel_cu_f5210f67_363642_sparse_binary_op_intersection_kernel_implINS2_18CUDAKernelLauncherENS2_36CUDAValueSelectionIntersectionKernelINS2_5MulOpEEElLl8EEEvRNS_6TensorERKS8_SB_RKSt6vectorIlSaIlEERKSt8optionalIS8_ESK_bbENKUlvE3_clEvEUllE_St5arrayIPcLm2EEEEviT0_T1_:
.text._ZN2at6native29vectorized_elementwise_kernelILi8EZZNS0_73_GLOBAL__N__c8866d80_35_SparseBinaryOpIntersectionKernel_cu_f5210f67_363642_sparse_binary_op_intersection_kernel_implINS2_18CUDAKernelLauncherENS2_36CUDAValueSelectionIntersectionKernelINS2_5MulOpEEElLl8EEEvRNS_6TensorERKS8_SB_RKSt6vectorIlSaIlEERKSt8optionalIS8_ESK_bbENKUlvE3_clEvEUllE_St5arrayIPcLm2EEEEviT0_T1_:
        /* <DEDUP_REMOVED lines=109> */
.L_x_17343:
        /* <DEDUP_REMOVED lines=137> */
.L_x_17342:
        /* <DEDUP_REMOVED lines=74> */
.L_x_17344:
[----:B------:R-:W-:-:S04]  /*1400*/  ISETP.NE.U32.AND P1, PT, RZ, UR10, PT ;  /* 0x0000000aff007c0c */ /* 0x000fc8000bf25070 */
[----:B------:R-:W-:-:S13]  /*1410*/  ISETP.NE.OR.EX P0, PT, RZ, UR11, P0, P1 ;  /* 0x0000000bff007c0c */ /* 0x000fda0008705710 */
[----:B------:R-:W-:Y:S05]  /*1420*/  @!P0 BRA `(.L_x_17340) ;  /* 0x0000000000a08947 */ /* 0x000fea0003800000 */
.L_x_17341:
        /* <DEDUP_REMOVED lines=40> */
.L_x_17340:
        /* <DEDUP_REMOVED lines=50> */
.L_x_17338:
[----:B-----5:R-:W-:-:S04]  /*19d0*/  LEA R18, P0, R20, UR4, 0x3 ;  /* 0x0000000414127c11 */ /* 0x020fc8000f8018ff */
[----:B------:R-:W-:-:S06]  /*19e0*/  LEA.HI.X R19, R20, UR5, R21, 0x3, P0 ;  /* 0x0000000514137c11 */ /* 0x000fcc00080f1c15 */
[----:B------:R-:W5:Y:S03]  /*19f0*/  LDG.E.64 R18, desc[UR8][R18.64] ;  /* 0x0000000812127981 */ /* 0x000f66000c1e1b00 */
.L_x_17339:
        /* <DEDUP_REMOVED lines=18> */
.L_x_17346:
        /* <DEDUP_REMOVED lines=23> */
.L_x_17345:
        /* <DEDUP_REMOVED lines=9> */
.L_x_17348:
        /* <DEDUP_REMOVED lines=23> */
.L_x_17347:
        /* <DEDUP_REMOVED lines=64> */
.L_x_17354:
        /* <DEDUP_REMOVED lines=138> */
.L_x_17353:
        /* <DEDUP_REMOVED lines=75> */
.L_x_17355:
[----:B------:R-:W-:-:S04]  /*2fe0*/  ISETP.NE.U32.AND P3, PT, RZ, UR10, PT ;  /* 0x0000000aff007c0c */ /* 0x000fc8000bf65070 */
[----:B------:R-:W-:-:S13]  /*2ff0*/  ISETP.NE.OR.EX P0, PT, RZ, UR11, P0, P3 ;  /* 0x0000000bff007c0c */ /* 0x000fda0008705730 */
[----:B------:R-:W-:Y:S05]  /*3000*/  @!P0 BRA `(.L_x_17351) ;  /* 0x0000000000a48947 */ /* 0x000fea0003800000 */
.L_x_17352:
        /* <DEDUP_REMOVED lines=41> */
.L_x_17351:
        /* <DEDUP_REMOVED lines=50> */
.L_x_17349:
[----:B------:R-:W-:Y:S02]  /*35c0*/  ULDC.64 UR4, c[0x0][0x218] ;  /* 0x0000860000047ab9 */ /* 0x000fe40000000a00 */
[----:B0-----:R-:W-:-:S04]  /*35d0*/  LEA R24, P0, R22, UR4, 0x3 ;  /* 0x0000000416187c11 */ /* 0x001fc8000f8018ff */
[----:B------:R-:W-:-:S06]  /*35e0*/  LEA.HI.X R25, R22, UR5, R23, 0x3, P0 ;  /* 0x0000000516197c11 */ /* 0x000fcc00080f1c17 */
[----:B------:R-:W5:Y:S03]  /*35f0*/  LD.E.64 R24, desc[UR8][R24.64] ;  /* 0x0000000818187980 */ /* 0x000f66000c101b00 */
.L_x_17350:
        /* <DEDUP_REMOVED lines=9> */
.L_x_17357:
        /* <DEDUP_REMOVED lines=19> */
.L_x_17356:
        /* <DEDUP_REMOVED lines=9> */
.L_x_17359:
        /* <DEDUP_REMOVED lines=19> */
.L_x_17358:
        /* <DEDUP_REMOVED lines=64> */
.L_x_17365:
        /* <DEDUP_REMOVED lines=139> */
.L_x_17364:
        /* <DEDUP_REMOVED lines=74> */
.L_x_17366:
[----:B------:R-:W-:-:S04]  /*4ad0*/  ISETP.NE.U32.AND P3, PT, RZ, UR4, PT ;  /* 0x00000004ff007c0c */ /* 0x000fc8000bf65070 */
[----:B------:R-:W-:-:S13]  /*4ae0*/  ISETP.NE.OR.EX P0, PT, RZ, UR5, P0, P3 ;  /* 0x00000005ff007c0c */ /* 0x000fda0008705730 */
[----:B------:R-:W-:Y:S05]  /*4af0*/  @!P0 BRA `(.L_x_17362) ;  /* 0x0000000000a88947 */ /* 0x000fea0003800000 */
.L_x_17363:
        /* <DEDUP_REMOVED lines=42> */
.L_x_17362:
        /* <DEDUP_REMOVED lines=49> */
.L_x_17360:
[----:B------:R-:W-:Y:S02]  /*50b0*/  ULDC.64 UR4, c[0x0][0x218] ;  /* 0x0000860000047ab9 */ /* 0x000fe40000000a00 */
[----:B0-----:R-:W-:-:S04]  /*50c0*/  LEA R18, P0, R4, UR4, 0x3 ;  /* 0x0000000404127c11 */ /* 0x001fc8000f8018ff */
[----:B------:R-:W-:-:S06]  /*50d0*/  LEA.HI.X R19, R4, UR5, R5, 0x3, P0 ;  /* 0x0000000504137c11 */ /* 0x000fcc00080f1c05 */
[----:B------:R-:W5:Y:S03]  /*50e0*/  LD.E.64 R18, desc[UR8][R18.64] ;  /* 0x0000000812127980 */ /* 0x000f66000c101b00 */
.L_x_17361:
        /* <DEDUP_REMOVED lines=9> */
.L_x_17368:
        /* <DEDUP_REMOVED lines=19> */
.L_x_17367:
        /* <DEDUP_REMOVED lines=9> */
.L_x_17370:
        /* <DEDUP_REMOVED lines=19> */
.L_x_17369:
        /* <DEDUP_REMOVED lines=64> */
.L_x_17376:
        /* <DEDUP_REMOVED lines=137> */
.L_x_17375:
        /* <DEDUP_REMOVED lines=74> */
.L_x_17377:
[----:B------:R-:W-:-:S04]  /*65a0*/  ISETP.NE.U32.AND P3, PT, RZ, UR4, PT ;  /* 0x00000004ff007c0c */ /* 0x000fc8000bf65070 */
[----:B------:R-:W-:-:S13]  /*65b0*/  ISETP.NE.OR.EX P0, PT, RZ, UR5, P0, P3 ;  /* 0x00000005ff007c0c */ /* 0x000fda0008705730 */
[----:B------:R-:W-:Y:S05]  /*65c0*/  @!P0 BRA `(.L_x_17373) ;  /* 0x0000000000a08947 */ /* 0x000fea0003800000 */
.L_x_17374:
        /* <DEDUP_REMOVED lines=40> */
.L_x_17373:
        /* <DEDUP_REMOVED lines=49> */
.L_x_17371:
[----:B------:R-:W-:Y:S02]  /*6b60*/  ULDC.64 UR4, c[0x0][0x218] ;  /* 0x0000860000047ab9 */ /* 0x000fe40000000a00 */
[----:B0-----:R-:W-:-:S04]  /*6b70*/  LEA R18, P0, R6, UR4, 0x3 ;  /* 0x0000000406127c11 */ /* 0x001fc8000f8018ff */
[----:B------:R-:W-:-:S06]  /*6b80*/  LEA.HI.X R19, R6, UR5, R7, 0x3, P0 ;  /* 0x0000000506137c11 */ /* 0x000fcc00080f1c07 */
[----:B------:R-:W5:Y:S03]  /*6b90*/  LD.E.64 R18, desc[UR8][R18.64] ;  /* 0x0000000812127980 */ /* 0x000f66000c101b00 */
.L_x_17372:
        /* <DEDUP_REMOVED lines=9> */
.L_x_17379:
        /* <DEDUP_REMOVED lines=19> */
.L_x_17378:
        /* <DEDUP_REMOVED lines=9> */
.L_x_17381:
        /* <DEDUP_REMOVED lines=19> */
.L_x_17380:
        /* <DEDUP_REMOVED lines=61> */
.L_x_17387:
        /* <DEDUP_REMOVED lines=136> */
.L_x_17386:
        /* <DEDUP_REMOVED lines=73> */
.L_x_17388:
[----:B------:R-:W-:-:S04]  /*8000*/  ISETP.NE.U32.AND P3, PT, R33, RZ, PT ;  /* 0x000000ff2100720c */ /* 0x000fc80003f65070 */
[----:B------:R-:W-:-:S13]  /*8010*/  ISETP.NE.OR.EX P0, PT, R32, RZ, P0, P3 ;  /* 0x000000ff2000720c */ /* 0x000fda0000705730 */
[----:B------:R-:W-:Y:S05]  /*8020*/  @!P0 BRA `(.L_x_17384) ;  /* 0x0000000000a08947 */ /* 0x000fea0003800000 */
.L_x_17385:
        /* <DEDUP_REMOVED lines=40> */
.L_x_17384:
        /* <DEDUP_REMOVED lines=47> */
.L_x_17382:
[----:B------:R-:W-:Y:S02]  /*85a0*/  ULDC.64 UR4, c[0x0][0x218] ;  /* 0x0000860000047ab9 */ /* 0x000fe40000000a00 */
[----:B0-----:R-:W-:-:S04]  /*85b0*/  LEA R18, P0, R8, UR4, 0x3 ;  /* 0x0000000408127c11 */ /* 0x001fc8000f8018ff */
[----:B------:R-:W-:-:S06]  /*85c0*/  LEA.HI.X R19, R8, UR5, R9, 0x3, P0 ;  /* 0x0000000508137c11 */ /* 0x000fcc00080f1c09 */
[----:B------:R-:W5:Y:S03]  /*85d0*/  LD.E.64 R18, desc[UR8][R18.64] ;  /* 0x0000000812127980 */ /* 0x000f66000c101b00 */
.L_x_17383:
        /* <DEDUP_REMOVED lines=9> */
.L_x_17390:
        /* <DEDUP_REMOVED lines=19> */
.L_x_17389:
        /* <DEDUP_REMOVED lines=9> */
.L_x_17392:
        /* <DEDUP_REMOVED lines=19> */
.L_x_17391:
        /* <DEDUP_REMOVED lines=61> */
.L_x_17398:
        /* <DEDUP_REMOVED lines=136> */
.L_x_17397:
        /* <DEDUP_REMOVED lines=73> */
.L_x_17399:
[----:B------:R-:W-:-:S04]  /*9a40*/  ISETP.NE.U32.AND P3, PT, R33, RZ, PT ;  /* 0x000000ff2100720c */ /* 0x000fc80003f65070 */
[----:B------:R-:W-:-:S13]  /*9a50*/  ISETP.NE.OR.EX P0, PT, R32, RZ, P0, P3 ;  /* 0x000000ff2000720c */ /* 0x000fda0000705730 */
[----:B------:R-:W-:Y:S05]  /*9a60*/  @!P0 BRA `(.L_x_17395) ;  /* 0x0000000000a08947 */ /* 0x000fea0003800000 */
.L_x_17396:
        /* <DEDUP_REMOVED lines=40> */
.L_x_17395:
        /* <DEDUP_REMOVED lines=47> */
.L_x_17393:
[----:B------:R-:W-:Y:S02]  /*9fe0*/  ULDC.64 UR4, c[0x0][0x218] ;  /* 0x0000860000047ab9 */ /* 0x000fe40000000a00 */
[----:B------:R-:W-:-:S04]  /*9ff0*/  LEA R30, P0, R10, UR4, 0x3 ;  /* 0x000000040a1e7c11 */ /* 0x000fc8000f8018ff */
[----:B------:R-:W-:-:S06]  /*a000*/  LEA.HI.X R31, R10, UR5, R11, 0x3, P0 ;  /* 0x000000050a1f7c11 */ /* 0x000fcc00080f1c0b */
[----:B------:R-:W5:Y:S03]  /*a010*/  LD.E.64 R30, desc[UR8][R30.64] ;  /* 0x000000081e1e7980 */ /* 0x000f66000c101b00 */
.L_x_17394:
        /* <DEDUP_REMOVED lines=9> */
.L_x_17401:
        /* <DEDUP_REMOVED lines=19> */
.L_x_17400:
        /* <DEDUP_REMOVED lines=9> */
.L_x_17403:
        /* <DEDUP_REMOVED lines=19> */
.L_x_17402:
        /* <DEDUP_REMOVED lines=61> */
.L_x_17409:
        /* <DEDUP_REMOVED lines=137> */
.L_x_17408:
        /* <DEDUP_REMOVED lines=74> */
.L_x_17410:
[----:B------:R-:W-:-:S04]  /*b4a0*/  ISETP.NE.U32.AND P3, PT, R33, RZ, PT ;  /* 0x000000ff2100720c */ /* 0x000fc80003f65070 */
[----:B------:R-:W-:-:S13]  /*b4b0*/  ISETP.NE.OR.EX P0, PT, R32, RZ, P0, P3 ;  /* 0x000000ff2000720c */ /* 0x000fda0000705730 */
[----:B------:R-:W-:Y:S05]  /*b4c0*/  @!P0 BRA `(.L_x_17406) ;  /* 0x0000000000a08947 */ /* 0x000fea0003800000 */
.L_x_17407:
        /* <DEDUP_REMOVED lines=40> */
.L_x_17406:
        /* <DEDUP_REMOVED lines=47> */
.L_x_17404:
[----:B------:R-:W-:Y:S02]  /*ba40*/  ULDC.64 UR4, c[0x0][0x218] ;  /* 0x0000860000047ab9 */ /* 0x000fe40000000a00 */
[----:B0-----:R-:W-:-:S04]  /*ba50*/  LEA R10, P0, R12, UR4, 0x3 ;  /* 0x000000040c0a7c11 */ /* 0x001fc8000f8018ff */
[----:B------:R-:W-:-:S06]  /*ba60*/  LEA.HI.X R11, R12, UR5, R13, 0x3, P0 ;  /* 0x000000050c0b7c11 */ /* 0x000fcc00080f1c0d */
[----:B------:R-:W5:Y:S03]  /*ba70*/  LD.E.64 R10, desc[UR8][R10.64] ;  /* 0x000000080a0a7980 */ /* 0x000f66000c101b00 */
.L_x_17405:
        /* <DEDUP_REMOVED lines=9> */
.L_x_17412:
        /* <DEDUP_REMOVED lines=19> */
.L_x_17411:
        /* <DEDUP_REMOVED lines=9> */
.L_x_17414:
        /* <DEDUP_REMOVED lines=19> */
.L_x_17413:
        /* <DEDUP_REMOVED lines=61> */
.L_x_17420:
        /* <DEDUP_REMOVED lines=136> */
.L_x_17419:
        /* <DEDUP_REMOVED lines=73> */
.L_x_17421:
[----:B------:R-:W-:-:S04]  /*cee0*/  ISETP.NE.U32.AND P2, PT, R32, RZ, PT ;  /* 0x000000ff2000720c */ /* 0x000fc80003f45070 */
[----:B------:R-:W-:-:S13]  /*cef0*/  ISETP.NE.OR.EX P0, PT, R4, RZ, P0, P2 ;  /* 0x000000ff0400720c */ /* 0x000fda0000705720 */
[----:B------:R-:W-:Y:S05]  /*cf00*/  @!P0 BRA `(.L_x_17417) ;  /* 0x0000000000a08947 */ /* 0x000fea0003800000 */
.L_x_17418:
        /* <DEDUP_REMOVED lines=40> */
.L_x_17417:
        /* <DEDUP_REMOVED lines=47> */
.L_x_17415:
[----:B------:R-:W-:Y:S02]  /*d480*/  ULDC.64 UR4, c[0x0][0x218] ;  /* 0x0000860000047ab9 */ /* 0x000fe40000000a00 */
[----:B0-----:R-:W-:-:S04]  /*d490*/  LEA R10, P0, R14, UR4, 0x3 ;  /* 0x000000040e0a7c11 */ /* 0x001fc8000f8018ff */
[----:B------:R-:W-:-:S06]  /*d4a0*/  LEA.HI.X R11, R14, UR5, R15, 0x3, P0 ;  /* 0x000000050e0b7c11 */ /* 0x000fcc00080f1c0f */
[----:B------:R-:W5:Y:S03]  /*d4b0*/  LD.E.64 R10, desc[UR8][R10.64] ;  /* 0x000000080a0a7980 */ /* 0x000f66000c101b00 */
.L_x_17416:
        /* <DEDUP_REMOVED lines=10> */
.L_x_17423:
        /* <DEDUP_REMOVED lines=19> */
.L_x_17422:
[----:B------:R-:W-:Y:S02]  /*d690*/  ULDC.64 UR4, c[0x0][0x280] ;  /* 0x0000a00000047ab9 */ /* 0x000fe40000000a00 */
[----:B------:R-:W-:Y:S02]  /*d6a0*/  IMAD.U32 R13, RZ, RZ, UR4 ;  /* 0x00000004ff0d7e24 */ /* 0x000fe4000f8e00ff */
[----:B------:R-:W-:Y:S01]  /*d6b0*/  IMAD.U32 R17, RZ, RZ, UR5 ;  /* 0x00000005ff117e24 */ /* 0x000fe2000f8e00ff */
[----:B------:R-:W-:Y:S06]  /*d6c0*/  @!P1 BRA `(.L_x_17424) ;  /* 0x0000000000589947 */ /* 0x000fec0003800000 */
[----:B------:R-:W-:Y:S01]  /*d6d0*/  BSSY B0, `(.L_x_17424) ;  /* 0x0000015000007945 */ /* 0x000fe20003800000 */
[----:B------:R-:W-:Y:S01]  /*d6e0*/  IMAD.U32 R13, RZ, RZ, UR4 ;  /* 0x00000004ff0d7e24 */ /* 0x000fe2000f8e00ff */
[----:B------:R-:W-:-:S07]  /*d6f0*/  MOV R17, UR5 ;  /* 0x0000000500117c02 */ /* 0x000fce0008000f00 */
.L_x_17425:
        /* <DEDUP_REMOVED lines=19> */
.L_x_17424:
        /* <DEDUP_REMOVED lines=29> */
.L_x_17337:
        /* <DEDUP_REMOVED lines=151> */
.L_x_17433:
        /* <DEDUP_REMOVED lines=139> */
.L_x_17432:
        /* <DEDUP_REMOVED lines=76> */
.L_x_17434:
[----:B------:R-:W-:-:S04]  /*f0e0*/  ISETP.NE.U32.AND P2, PT, RZ, UR7, PT ;  /* 0x00000007ff007c0c */ /* 0x000fc8000bf45070 */
[----:B------:R-:W-:-:S13]  /*f0f0*/  ISETP.NE.OR.EX P0, PT, RZ, UR10, P0, P2 ;  /* 0x0000000aff007c0c */ /* 0x000fda0008705720 */
[----:B------:R-:W-:Y:S05]  /*f100*/  @!P0 BRA `(.L_x_17430) ;  /* 0x0000000000a88947 */ /* 0x000fea0003800000 */
.L_x_17431:
        /* <DEDUP_REMOVED lines=42> */
.L_x_17430:
        /* <DEDUP_REMOVED lines=48> */
.L_x_17428:
[----:B-----5:R-:W-:-:S04]  /*f6b0*/  LEA R10, P0, R12, UR10, 0x3 ;  /* 0x0000000a0c0a7c11 */ /* 0x020fc8000f8018ff */
[----:B------:R-:W-:-:S06]  /*f6c0*/  LEA.HI.X R11, R12, UR11, R13, 0x3, P0 ;  /* 0x0000000b0c0b7c11 */ /* 0x000fcc00080f1c0d */
[----:B------:R-:W5:Y:S03]  /*f6d0*/  LDG.E.64 R10, desc[UR8][R10.64] ;  /* 0x000000080a0a7981 */ /* 0x000f66000c1e1b00 */
.L_x_17429:
        /* <DEDUP_REMOVED lines=18> */
.L_x_17436:
        /* <DEDUP_REMOVED lines=23> */
.L_x_17435:
[----:B------:R-:W-:Y:S02]  /*f970*/  ULDC.64 UR4, c[0x0][0x280] ;  /* 0x0000a00000047ab9 */ /* 0x000fe40000000a00 */
[----:B------:R-:W-:Y:S01]  /*f980*/  IMAD.U32 R30, RZ, RZ, UR4 ;  /* 0x00000004ff1e7e24 */ /* 0x000fe2000f8e00ff */
[----:B------:R-:W-:Y:S01]  /*f990*/  MOV R29, UR5 ;  /* 0x00000005001d7c02 */ /* 0x000fe20008000f00 */
[----:B------:R-:W-:Y:S06]  /*f9a0*/  @!P0 BRA `(.L_x_17437) ;  /* 0x0000000000688947 */ /* 0x000fec0003800000 */
[----:B------:R-:W-:Y:S01]  /*f9b0*/  BSSY B1, `(.L_x_17437) ;  /* 0x0000019000017945 */ /* 0x000fe20003800000 */
[----:B------:R-:W-:Y:S02]  /*f9c0*/  IMAD.U32 R30, RZ, RZ, UR4 ;  /* 0x00000004ff1e7e24 */ /* 0x000fe4000f8e00ff */
[----:B------:R-:W-:-:S07]  /*f9d0*/  IMAD.U32 R29, RZ, RZ, UR5 ;  /* 0x00000005ff1d7e24 */ /* 0x000fce000f8e00ff */
.L_x_17438:
        /* <DEDUP_REMOVED lines=23> */
.L_x_17437:
        /* <DEDUP_REMOVED lines=19> */
.L_x_17427:
[----:B------:R-:W-:Y:S05]  /*fc80*/  BSYNC B0 ;  /* 0x0000000000007941 */ /* 0x000fea0003800000 */
.L_x_17426:
        /* <DEDUP_REMOVED lines=56> */
.L_x_17446:
        /* <DEDUP_REMOVED lines=137> */
.L_x_17445:
        /* <DEDUP_REMOVED lines=74> */
.L_x_17447:
[----:B------:R-:W-:-:S04]  /*10d40*/  ISETP.NE.U32.AND P2, PT, RZ, UR7, PT ;  /* 0x00000007ff007c0c */ /* 0x000fc8000bf45070 */
[----:B------:R-:W-:-:S13]  /*10d50*/  ISETP.NE.OR.EX P0, PT, RZ, UR10, P0, P2 ;  /* 0x0000000aff007c0c */ /* 0x000fda0008705720 */
[----:B------:R-:W-:Y:S05]  /*10d60*/  @!P0 BRA `(.L_x_17443) ;  /* 0x0000000000a08947 */ /* 0x000fea0003800000 */
.L_x_17444:
        /* <DEDUP_REMOVED lines=40> */
.L_x_17443:
        /* <DEDUP_REMOVED lines=53> */
.L_x_17441:
[----:B01---5:R-:W-:-:S04]  /*11340*/  LEA R10, P0, R34, UR4, 0x3 ;  /* 0x00000004220a7c11 */ /* 0x023fc8000f8018ff */
[----:B------:R-:W-:-:S06]  /*11350*/  LEA.HI.X R11, R34, UR5, R35, 0x3, P0 ;  /* 0x00000005220b7c11 */ /* 0x000fcc00080f1c23 */
[----:B------:R-:W5:Y:S03]  /*11360*/  LD.E.64 R10, desc[UR8][R10.64] ;  /* 0x000000080a0a7980 */ /* 0x000f66000c101b00 */
.L_x_17442:
        /* <DEDUP_REMOVED lines=16> */
.L_x_17449:
        /* <DEDUP_REMOVED lines=19> */
.L_x_17448:
[----:B------:R-:W-:Y:S02]  /*115a0*/  ULDC.64 UR4, c[0x0][0x280] ;  /* 0x0000a00000047ab9 */ /* 0x000fe40000000a00 */
[----:B------:R-:W-:Y:S01]  /*115b0*/  IMAD.U32 R27, RZ, RZ, UR4 ;  /* 0x00000004ff1b7e24 */ /* 0x000fe2000f8e00ff */
[----:B------:R-:W-:Y:S01]  /*115c0*/  MOV R28, UR5 ;  /* 0x00000005001c7c02 */ /* 0x000fe20008000f00 */
[----:B------:R-:W-:Y:S06]  /*115d0*/  @!P0 BRA `(.L_x_17450) ;  /* 0x0000000000588947 */ /* 0x000fec0003800000 */
[----:B------:R-:W-:Y:S01]  /*115e0*/  BSSY B1, `(.L_x_17450) ;  /* 0x0000015000017945 */ /* 0x000fe20003800000 */
[----:B------:R-:W-:Y:S02]  /*115f0*/  IMAD.U32 R27, RZ, RZ, UR4 ;  /* 0x00000004ff1b7e24 */ /* 0x000fe4000f8e00ff */
[----:B------:R-:W-:-:S07]  /*11600*/  IMAD.U32 R28, RZ, RZ, UR5 ;  /* 0x00000005ff1c7e24 */ /* 0x000fce000f8e00ff */
.L_x_17451:
        /* <DEDUP_REMOVED lines=19> */
.L_x_17450:
        /* <DEDUP_REMOVED lines=19> */
.L_x_17440:
[----:B------:R-:W-:Y:S05]  /*11870*/  BSYNC B0 ;  /* 0x0000000000007941 */ /* 0x000fea0003800000 */
.L_x_17439:
        /* <DEDUP_REMOVED lines=55> */
.L_x_17459:
        /* <DEDUP_REMOVED lines=137> */
.L_x_17458:
        /* <DEDUP_REMOVED lines=74> */
.L_x_17460:
[----:B------:R-:W-:-:S04]  /*12920*/  ISETP.NE.U32.AND P2, PT, RZ, UR10, PT ;  /* 0x0000000aff007c0c */ /* 0x000fc8000bf45070 */
[----:B------:R-:W-:-:S13]  /*12930*/  ISETP.NE.OR.EX P0, PT, RZ, UR11, P0, P2 ;  /* 0x0000000bff007c0c */ /* 0x000fda0008705720 */
[----:B------:R-:W-:Y:S05]  /*12940*/  @!P0 BRA `(.L_x_17456) ;  /* 0x0000000000a08947 */ /* 0x000fea0003800000 */
.L_x_17457:
        /* <DEDUP_REMOVED lines=40> */
.L_x_17456:
        /* <DEDUP_REMOVED lines=52> */
.L_x_17454:
[----:B-----5:R-:W-:-:S04]  /*12f10*/  LEA R12, P0, R24, UR4, 0x3 ;  /* 0x00000004180c7c11 */ /* 0x020fc8000f8018ff */
[----:B------:R-:W-:-:S06]  /*12f20*/  LEA.HI.X R13, R24, UR5, R25, 0x3, P0 ;  /* 0x00000005180d7c11 */ /* 0x000fcc00080f1c19 */
[----:B------:R-:W5:Y:S03]  /*12f30*/  LD.E.64 R12, desc[UR8][R12.64] ;  /* 0x000000080c0c7980 */ /* 0x000f66000c101b00 */
.L_x_17455:
        /* <DEDUP_REMOVED lines=16> */
.L_x_17462:
        /* <DEDUP_REMOVED lines=19> */
.L_x_17461:
[----:B------:R-:W-:Y:S02]  /*13170*/  ULDC.64 UR4, c[0x0][0x280] ;  /* 0x0000a00000047ab9 */ /* 0x000fe40000000a00 */
[----:B------:R-:W-:Y:S02]  /*13180*/  IMAD.U32 R27, RZ, RZ, UR4 ;  /* 0x00000004ff1b7e24 */ /* 0x000fe4000f8e00ff */
[----:B------:R-:W-:Y:S01]  /*13190*/  IMAD.U32 R28, RZ, RZ, UR5 ;  /* 0x00000005ff1c7e24 */ /* 0x000fe2000f8e00ff */
[----:B------:R-:W-:Y:S06]  /*131a0*/  @!P0 BRA `(.L_x_17463) ;  /* 0x0000000000588947 */ /* 0x000fec0003800000 */
[----:B------:R-:W-:Y:S01]  /*131b0*/  BSSY B1, `(.L_x_17463) ;  /* 0x0000015000017945 */ /* 0x000fe20003800000 */
[----:B------:R-:W-:Y:S01]  /*131c0*/  MOV R27, UR4 ;  /* 0x00000004001b7c02 */ /* 0x000fe20008000f00 */
[----:B------:R-:W-:-:S07]  /*131d0*/  IMAD.U32 R28, RZ, RZ, UR5 ;  /* 0x00000005ff1c7e24 */ /* 0x000fce000f8e00ff */
.L_x_17464:
        /* <DEDUP_REMOVED lines=19> */
.L_x_17463:
        /* <DEDUP_REMOVED lines=19> */
.L_x_17453:
[----:B------:R-:W-:Y:S05]  /*13440*/  BSYNC B0 ;  /* 0x0000000000007941 */ /* 0x000fea0003800000 */
.L_x_17452:
        /* <DEDUP_REMOVED lines=54> */
.L_x_17472:
        /* <DEDUP_REMOVED lines=138> */
.L_x_17471:
        /* <DEDUP_REMOVED lines=74> */
.L_x_17473:
[----:B------:R-:W-:-:S04]  /*144f0*/  ISETP.NE.U32.AND P2, PT, RZ, UR10, PT ;  /* 0x0000000aff007c0c */ /* 0x000fc8000bf45070 */
[----:B------:R-:W-:-:S13]  /*14500*/  ISETP.NE.OR.EX P0, PT, RZ, UR11, P0, P2 ;  /* 0x0000000bff007c0c */ /* 0x000fda0008705720 */
[----:B------:R-:W-:Y:S05]  /*14510*/  @!P0 BRA `(.L_x_17469) ;  /* 0x0000000000a08947 */ /* 0x000fea0003800000 */
.L_x_17470:
        /* <DEDUP_REMOVED lines=40> */
.L_x_17469:
        /* <DEDUP_REMOVED lines=53> */
.L_x_17467:
[----:B0123-5:R-:W-:-:S04]  /*14af0*/  LEA R4, P0, R22, UR4, 0x3 ;  /* 0x0000000416047c11 */ /* 0x02ffc8000f8018ff */
[----:B------:R-:W-:-:S06]  /*14b00*/  LEA.HI.X R5, R22, UR5, R23, 0x3, P0 ;  /* 0x0000000516057c11 */ /* 0x000fcc00080f1c17 */
[----:B------:R-:W5:Y:S03]  /*14b10*/  LD.E.64 R4, desc[UR8][R4.64] ;  /* 0x0000000804047980 */ /* 0x000f66000c101b00 */
.L_x_17468:
        /* <DEDUP_REMOVED lines=16> */
.L_x_17475:
        /* <DEDUP_REMOVED lines=19> */
.L_x_17474:
[----:B------:R-:W-:Y:S02]  /*14d50*/  ULDC.64 UR4, c[0x0][0x280] ;  /* 0x0000a00000047ab9 */ /* 0x000fe40000000a00 */
[----:B------:R-:W-:Y:S01]  /*14d60*/  IMAD.U32 R27, RZ, RZ, UR4 ;  /* 0x00000004ff1b7e24 */ /* 0x000fe2000f8e00ff */
[----:B------:R-:W-:Y:S01]  /*14d70*/  MOV R26, UR5 ;  /* 0x00000005001a7c02 */ /* 0x000fe20008000f00 */
[----:B------:R-:W-:Y:S06]  /*14d80*/  @!P0 BRA `(.L_x_17476) ;  /* 0x0000000000588947 */ /* 0x000fec0003800000 */
[----:B------:R-:W-:Y:S01]  /*14d90*/  BSSY B1, `(.L_x_17476) ;  /* 0x0000015000017945 */ /* 0x000fe20003800000 */
[----:B------:R-:W-:Y:S02]  /*14da0*/  IMAD.U32 R27, RZ, RZ, UR4 ;  /* 0x00000004ff1b7e24 */ /* 0x000fe4000f8e00ff */
[----:B------:R-:W-:-:S07]  /*14db0*/  IMAD.U32 R26, RZ, RZ, UR5 ;  /* 0x00000005ff1a7e24 */ /* 0x000fce000f8e00ff */
.L_x_17477:
        /* <DEDUP_REMOVED lines=19> */
.L_x_17476:
        /* <DEDUP_REMOVED lines=19> */
.L_x_17466:
[----:B------:R-:W-:Y:S05]  /*15020*/  BSYNC B0 ;  /* 0x0000000000007941 */ /* 0x000fea0003800000 */
.L_x_17465:
        /* <DEDUP_REMOVED lines=54> */
.L_x_17485:
        /* <DEDUP_REMOVED lines=139> */
.L_x_17484:
        /* <DEDUP_REMOVED lines=74> */
.L_x_17486:
[----:B------:R-:W-:-:S04]  /*160e0*/  ISETP.NE.U32.AND P2, PT, RZ, UR10, PT ;  /* 0x0000000aff007c0c */ /* 0x000fc8000bf45070 */
[----:B------:R-:W-:-:S13]  /*160f0*/  ISETP.NE.OR.EX P0, PT, RZ, UR11, P0, P2 ;  /* 0x0000000bff007c0c */ /* 0x000fda0008705720 */
[----:B------:R-:W-:Y:S05]  /*16100*/  @!P0 BRA `(.L_x_17482) ;  /* 0x0000000000a08947 */ /* 0x000fea0003800000 */
.L_x_17483:
        /* <DEDUP_REMOVED lines=40> */
.L_x_17482:
        /* <DEDUP_REMOVED lines=53> */
.L_x_17480:
[----:B-----5:R-:W-:-:S04]  /*166e0*/  LEA R34, P0, R20, UR4, 0x3 ;  /* 0x0000000414227c11 */ /* 0x020fc8000f8018ff */
[----:B------:R-:W-:-:S06]  /*166f0*/  LEA.HI.X R35, R20, UR5, R21, 0x3, P0 ;  /* 0x0000000514237c11 */ /* 0x000fcc00080f1c15 */
[----:B------:R-:W5:Y:S03]  /*16700*/  LD.E.64 R34, desc[UR8][R34.64] ;  /* 0x0000000822227980 */ /* 0x000f66000c101b00 */
.L_x_17481:
        /* <DEDUP_REMOVED lines=16> */
.L_x_17488:
        /* <DEDUP_REMOVED lines=19> */
.L_x_17487:
[----:B------:R-:W-:Y:S02]  /*16940*/  ULDC.64 UR4, c[0x0][0x280] ;  /* 0x0000a00000047ab9 */ /* 0x000fe40000000a00 */
[----:B------:R-:W-:Y:S02]  /*16950*/  IMAD.U32 R13, RZ, RZ, UR4 ;  /* 0x00000004ff0d7e24 */ /* 0x000fe4000f8e00ff */
[----:B------:R-:W-:Y:S01]  /*16960*/  IMAD.U32 R12, RZ, RZ, UR5 ;  /* 0x00000005ff0c7e24 */ /* 0x000fe2000f8e00ff */
[----:B------:R-:W-:Y:S06]  /*16970*/  @!P0 BRA `(.L_x_17489) ;  /* 0x0000000000588947 */ /* 0x000fec0003800000 */
[----:B------:R-:W-:Y:S01]  /*16980*/  BSSY B1, `(.L_x_17489) ;  /* 0x0000015000017945 */ /* 0x000fe20003800000 */
[----:B------:R-:W-:Y:S01]  /*16990*/  IMAD.U32 R13, RZ, RZ, UR4 ;  /* 0x00000004ff0d7e24 */ /* 0x000fe2000f8e00ff */
[----:B------:R-:W-:-:S07]  /*169a0*/  MOV R12, UR5 ;  /* 0x00000005000c7c02 */ /* 0x000fce0008000f00 */
.L_x_17490:
        /* <DEDUP_REMOVED lines=19> */
.L_x_17489:
        /* <DEDUP_REMOVED lines=19> */
.L_x_17479:
[----:B------:R-:W-:Y:S05]  /*16c10*/  BSYNC B0 ;  /* 0x0000000000007941 */ /* 0x000fea0003800000 */
.L_x_17478:
        /* <DEDUP_REMOVED lines=54> */
.L_x_17498:
        /* <DEDUP_REMOVED lines=141> */
.L_x_17497:
        /* <DEDUP_REMOVED lines=74> */
.L_x_17499:
[----:B------:R-:W-:-:S04]  /*17cf0*/  ISETP.NE.U32.AND P2, PT, RZ, UR10, PT ;  /* 0x0000000aff007c0c */ /* 0x000fc8000bf45070 */
[----:B------:R-:W-:-:S13]  /*17d00*/  ISETP.NE.OR.EX P0, PT, RZ, UR11, P0, P2 ;  /* 0x0000000bff007c0c */ /* 0x000fda0008705720 */
[----:B------:R-:W-:Y:S05]  /*17d10*/  @!P0 BRA `(.L_x_17495) ;  /* 0x0000000000a08947 */ /* 0x000fea0003800000 */
.L_x_17496:
        /* <DEDUP_REMOVED lines=40> */
.L_x_17495:
        /* <DEDUP_REMOVED lines=54> */
.L_x_17493:
[----:B-----5:R-:W-:-:S04]  /*18300*/  LEA R24, P0, R18, UR4, 0x3 ;  /* 0x0000000412187c11 */ /* 0x020fc8000f8018ff */
[----:B------:R-:W-:-:S06]  /*18310*/  LEA.HI.X R25, R18, UR5, R19, 0x3, P0 ;  /* 0x0000000512197c11 */ /* 0x000fcc00080f1c13 */
[----:B------:R-:W5:Y:S03]  /*18320*/  LD.E.64 R24, desc[UR8][R24.64] ;  /* 0x0000000818187980 */ /* 0x000f66000c101b00 */
.L_x_17494:
        /* <DEDUP_REMOVED lines=16> */
.L_x_17501:
        /* <DEDUP_REMOVED lines=19> */
.L_x_17500:
[----:B------:R-:W-:Y:S02]  /*18560*/  ULDC.64 UR4, c[0x0][0x280] ;  /* 0x0000a00000047ab9 */ /* 0x000fe40000000a00 */
[----:B------:R-:W-:Y:S01]  /*18570*/  IMAD.U32 R11, RZ, RZ, UR4 ;  /* 0x00000004ff0b7e24 */ /* 0x000fe2000f8e00ff */
[----:B------:R-:W-:Y:S01]  /*18580*/  MOV R12, UR5 ;  /* 0x00000005000c7c02 */ /* 0x000fe20008000f00 */
[----:B------:R-:W-:Y:S06]  /*18590*/  @!P0 BRA `(.L_x_17502) ;  /* 0x0000000000588947 */ /* 0x000fec0003800000 */
[----:B------:R-:W-:Y:S01]  /*185a0*/  BSSY B1, `(.L_x_17502) ;  /* 0x0000015000017945 */ /* 0x000fe20003800000 */
[----:B------:R-:W-:Y:S02]  /*185b0*/  IMAD.U32 R11, RZ, RZ, UR4 ;  /* 0x00000004ff0b7e24 */ /* 0x000fe4000f8e00ff */
[----:B------:R-:W-:-:S07]  /*185c0*/  IMAD.U32 R12, RZ, RZ, UR5 ;  /* 0x00000005ff0c7e24 */ /* 0x000fce000f8e00ff */
.L_x_17503:
        /* <DEDUP_REMOVED lines=19> */
.L_x_17502:
        /* <DEDUP_REMOVED lines=19> */
.L_x_17492:
[----:B------:R-:W-:Y:S05]  /*18830*/  BSYNC B0 ;  /* 0x0000000000007941 */ /* 0x000fea0003800000 */
.L_x_17491:
        /* <DEDUP_REMOVED lines=54> */
.L_x_17511:
        /* <DEDUP_REMOVED lines=138> */
.L_x_17510:
        /* <DEDUP_REMOVED lines=74> */
.L_x_17512:
[----:B------:R-:W-:-:S04]  /*198e0*/  ISETP.NE.U32.AND P2, PT, RZ, UR10, PT ;  /* 0x0000000aff007c0c */ /* 0x000fc8000bf45070 */
[----:B------:R-:W-:-:S13]  /*198f0*/  ISETP.NE.OR.EX P0, PT, RZ, UR11, P0, P2 ;  /* 0x0000000bff007c0c */ /* 0x000fda0008705720 */
[----:B------:R-:W-:Y:S05]  /*19900*/  @!P0 BRA `(.L_x_17508) ;  /* 0x0000000000a08947 */ /* 0x000fea0003800000 */
.L_x_17509:
        /* <DEDUP_REMOVED lines=40> */
.L_x_17508:
        /* <DEDUP_REMOVED lines=54> */
.L_x_17506:
[----:B-----5:R-:W-:-:S04]  /*19ef0*/  LEA R18, P0, R16, UR4, 0x3 ;  /* 0x0000000410127c11 */ /* 0x020fc8000f8018ff */
[----:B------:R-:W-:-:S06]  /*19f00*/  LEA.HI.X R19, R16, UR5, R17, 0x3, P0 ;  /* 0x0000000510137c11 */ /* 0x000fcc00080f1c11 */
[----:B------:R-:W5:Y:S03]  /*19f10*/  LD.E.64 R18, desc[UR8][R18.64] ;  /* 0x0000000812127980 */ /* 0x000f66000c101b00 */
.L_x_17507:
        /* <DEDUP_REMOVED lines=16> */
.L_x_17514:
        /* <DEDUP_REMOVED lines=19> */
.L_x_17513:
[----:B------:R-:W-:Y:S02]  /*1a150*/  ULDC.64 UR4, c[0x0][0x280] ;  /* 0x0000a00000047ab9 */ /* 0x000fe40000000a00 */
[----:B------:R-:W-:Y:S02]  /*1a160*/  IMAD.U32 R11, RZ, RZ, UR4 ;  /* 0x00000004ff0b7e24 */ /* 0x000fe4000f8e00ff */
[----:B------:R-:W-:Y:S01]  /*1a170*/  IMAD.U32 R12, RZ, RZ, UR5 ;  /* 0x00000005ff0c7e24 */ /* 0x000fe2000f8e00ff */
[----:B------:R-:W-:Y:S06]  /*1a180*/  @!P0 BRA `(.L_x_17515) ;  /* 0x0000000000588947 */ /* 0x000fec0003800000 */
[----:B------:R-:W-:Y:S01]  /*1a190*/  BSSY B1, `(.L_x_17515) ;  /* 0x0000015000017945 */ /* 0x000fe20003800000 */
[----:B------:R-:W-:Y:S01]  /*1a1a0*/  MOV R11, UR4 ;  /* 0x00000004000b7c02 */ /* 0x000fe20008000f00 */
[----:B------:R-:W-:-:S07]  /*1a1b0*/  IMAD.U32 R12, RZ, RZ, UR5 ;  /* 0x00000005ff0c7e24 */ /* 0x000fce000f8e00ff */
.L_x_17516:
        /* <DEDUP_REMOVED lines=19> */
.L_x_17515:
        /* <DEDUP_REMOVED lines=19> */
.L_x_17505:
[----:B------:R-:W-:Y:S05]  /*1a420*/  BSYNC B0 ;  /* 0x0000000000007941 */ /* 0x000fea0003800000 */
.L_x_17504:
        /* <DEDUP_REMOVED lines=54> */
.L_x_17524:
        /* <DEDUP_REMOVED lines=138> */
.L_x_17523:
        /* <DEDUP_REMOVED lines=75> */
.L_x_17525:
[----:B------:R-:W-:-:S04]  /*1b4e0*/  ISETP.NE.U32.AND P2, PT, RZ, UR10, PT ;  /* 0x0000000aff007c0c */ /* 0x000fc8000bf45070 */
[----:B------:R-:W-:-:S13]  /*1b4f0*/  ISETP.NE.OR.EX P0, PT, RZ, UR11, P0, P2 ;  /* 0x0000000bff007c0c */ /* 0x000fda0008705720 */
[----:B------:R-:W-:Y:S05]  /*1b500*/  @!P0 BRA `(.L_x_17521) ;  /* 0x0000000000a08947 */ /* 0x000fea0003800000 */
.L_x_17522:
        /* <DEDUP_REMOVED lines=40> */
.L_x_17521:
        /* <DEDUP_REMOVED lines=54> */
.L_x_17519:
[----:B-----5:R-:W-:-:S04]  /*1baf0*/  LEA R16, P0, R14, UR4, 0x3 ;  /* 0x000000040e107c11 */ /* 0x020fc8000f8018ff */
[----:B------:R-:W-:-:S06]  /*1bb00*/  LEA.HI.X R17, R14, UR5, R15, 0x3, P0 ;  /* 0x000000050e117c11 */ /* 0x000fcc00080f1c0f */
[----:B------:R-:W5:Y:S03]  /*1bb10*/  LD.E.64 R16, desc[UR8][R16.64] ;  /* 0x0000000810107980 */ /* 0x000f66000c101b00 */
.L_x_17520:
        /* <DEDUP_REMOVED lines=16> */
.L_x_17527:
        /* <DEDUP_REMOVED lines=19> */
.L_x_17526:
[----:B------:R-:W-:Y:S02]  /*1bd50*/  ULDC.64 UR4, c[0x0][0x280] ;  /* 0x0000a00000047ab9 */ /* 0x000fe40000000a00 */
[----:B------:R-:W-:Y:S02]  /*1bd60*/  IMAD.U32 R11, RZ, RZ, UR4 ;  /* 0x00000004ff0b7e24 */ /* 0x000fe4000f8e00ff */
[----:B------:R-:W-:Y:S01]  /*1bd70*/  IMAD.U32 R12, RZ, RZ, UR5 ;  /* 0x00000005ff0c7e24 */ /* 0x000fe2000f8e00ff */
[----:B------:R-:W-:Y:S06]  /*1bd80*/  @!P0 BRA `(.L_x_17528) ;  /* 0x0000000000588947 */ /* 0x000fec0003800000 */
[----:B------:R-:W-:Y:S01]  /*1bd90*/  BSSY B1, `(.L_x_17528) ;  /* 0x0000015000017945 */ /* 0x000fe20003800000 */
[----:B------:R-:W-:Y:S01]  /*1bda0*/  MOV R11, UR4 ;  /* 0x00000004000b7c02 */ /* 0x000fe20008000f00 */
[----:B------:R-:W-:-:S07]  /*1bdb0*/  IMAD.U32 R12, RZ, RZ, UR5 ;  /* 0x00000005ff0c7e24 */ /* 0x000fce000f8e00ff */
.L_x_17529:
        /* <DEDUP_REMOVED lines=19> */
.L_x_17528:
        /* <DEDUP_REMOVED lines=19> */
.L_x_17518:
[----:B------:R-:W-:Y:S05]  /*1c020*/  BSYNC B0 ;  /* 0x0000000000007941 */ /* 0x000fea0003800000 */
.L_x_17517:
        /* <DEDUP_REMOVED lines=21> */
.L_x_17532:
[----:B------:R-:W-:-:S13]  /*1c180*/  ISETP.GE.AND P0, PT, R2, UR7, PT ;  /* 0x0000000702007c0c */ /* 0x000fda000bf06270 */
[----:B------:R-:W-:Y:S05]  /*1c190*/  @P0 BRA `(.L_x_17534) ;  /* 0x0000000000300947 */ /* 0x000fea0003800000 */
[----:B01----:R-:W0:Y:S01]  /*1c1a0*/  LDC.64 R4, c[0x0][0x2a8] ;  /* 0x0000aa00ff047b82 */ /* 0x003e220000000a00 */
[C---:B------:R-:W-:Y:S02]  /*1c1b0*/  VIADD R3, R2.reuse, UR6 ;  /* 0x0000000602037c36 */ /* 0x040fe40008000000 */
[----:B------:R-:W-:Y:S02]  /*1c1c0*/  VIADD R2, R2, 0x80 ;  /* 0x0000008002027836 */ /* 0x000fe40000000000 */
[----:B0-----:R-:W-:-:S05]  /*1c1d0*/  IMAD.WIDE.U32 R4, R3, 0x8, R4 ;  /* 0x0000000803047825 */ /* 0x001fca00078e0004 */
[----:B------:R1:W-:Y:S02]  /*1c1e0*/  STG.E.64 desc[UR8][R4.64], RZ ;  /* 0x000000ff04007986 */ /* 0x0003e4000c101b08 */
.L_x_17533:
[----:B------:R-:W-:-:S13]  /*1c1f0*/  ISETP.GE.AND P0, PT, R2, UR7, PT ;  /* 0x0000000702007c0c */ /* 0x000fda000bf06270 */
[----:B------:R-:W-:Y:S05]  /*1c200*/  @P0 BRA `(.L_x_17535) ;  /* 0x0000000000340947 */ /* 0x000fea0003800000 */
[----:B01----:R-:W0:Y:S01]  /*1c210*/  LDC.64 R4, c[0x0][0x2a8] ;  /* 0x0000aa00ff047b82 */ /* 0x003e220000000a00 */
[C---:B------:R-:W-:Y:S01]  /*1c220*/  IADD3 R3, R2.reuse, UR6, RZ ;  /* 0x0000000602037c10 */ /* 0x040fe2000fffe0ff */
[----:B------:R-:W-:-:S04]  /*1c230*/  VIADD R2, R2, 0x80 ;  /* 0x0000008002027836 */ /* 0x000fc80000000000 */
[----:B0-----:R-:W-:-:S05]  /*1c240*/  IMAD.WIDE.U32 R4, R3, 0x8, R4 ;  /* 0x0000000803047825 */ /* 0x001fca00078e0004 */
[----:B------:R2:W-:Y:S02]  /*1c250*/  STG.E.64 desc[UR8][R4.64], RZ ;  /* 0x000000ff04007986 */ /* 0x0005e4000c101b08 */
.L_x_17534:
        /* <DEDUP_REMOVED lines=8> */
.L_x_17535:
[----:B------:R-:W-:Y:S05]  /*1c2e0*/  BSYNC B1 ;  /* 0x0000000000017941 */ /* 0x000fea0003800000 */
.L_x_17531:
[----:B------:R-:W-:-:S13]  /*1c2f0*/  ISETP.GE.AND P0, PT, R2, UR7, PT ;  /* 0x0000000702007c0c */ /* 0x000fda000bf06270 */
[----:B012---:R-:W0:Y:S01]  /*1c300*/  @!P0 LDC.64 R4, c[0x0][0x2a8] ;  /* 0x0000aa00ff048b82 */ /* 0x007e220000000a00 */
[C---:B------:R-:W-:Y:S01]  /*1c310*/  @!P0 IADD3 R3, R2.reuse, UR6, RZ ;  /* 0x0000000602038c10 */ /* 0x040fe2000fffe0ff */
[----:B------:R-:W-:-:S04]  /*1c320*/  @!P0 VIADD R2, R2, 0x80 ;  /* 0x0000008002028836 */ /* 0x000fc80000000000 */
[----:B0-----:R-:W-:-:S05]  /*1c330*/  @!P0 IMAD.WIDE.U32 R4, R3, 0x8, R4 ;  /* 0x0000000803048825 */ /* 0x001fca00078e0004 */
[----:B------:R3:W-:Y:S02]  /*1c340*/  @!P0 STG.E.64 desc[UR8][R4.64], RZ ;  /* 0x000000ff04008986 */ /* 0x0007e4000c101b08 */
.L_x_17536:
[----:B------:R-:W-:Y:S05]  /*1c350*/  BSYNC B0 ;  /* 0x0000000000007941 */ /* 0x000fea0003800000 */
.L_x_17530:
        /* <DEDUP_REMOVED lines=8> */
.L_x_17537:
        /* <DEDUP_REMOVED lines=10> */
.L_x_18640:


//--------------------- .text._ZN2at6native18elementwise_kernelILi128ELi4EZNS0_15gpu_kernel_implIZZNS0_73_GLOBAL__N__c8866d80_35_SparseBinaryOpIntersectionKernel_cu_f5210f67_363642_sparse_binary_op_intersection_kernel_implINS3_18CUDAKernelLauncherENS3_36CUDAValueSelectionIntersectionKernelINS3_5MulOpEEElLl8EEEvRNS_6TensorERKS9_SC_RKSt6vectorIlSaIlEERKSt8optionalIS9_ESL_bbENKUlvE1_clEvEUllE_EEvRNS_18TensorIteratorBaseERKT_EUliE_EEviT1_ --------------------------
	.section	.text._ZN2at6native18elementwise_kernelILi128ELi4EZNS0_15gpu_kernel_implIZZNS0_73_GLOBAL__N__c8866d80_35_SparseBinaryOpIntersectionKernel_cu_f5210f67_363642_sparse_binary_op_intersection_kernel_implINS3_18CUDAKernelLauncherENS3_36CUDAValueSelectionIntersectionKernelINS3_5MulOpEEElLl8EEEvRNS_6TensorERKS9_SC_RKSt6vectorIlSaIlEERKSt8optionalIS9_ESL_bbENKUlvE1_clEvEUllE_EEvRNS_18TensorIteratorBaseERKT_EUliE_EEviT1_,"ax",@progbits
	.align	128
        .global         _ZN2at6native18elementwise_kernelILi128ELi4EZNS0_15gpu_kernel_implIZZNS0_73_GLOBAL__N__c8866d80_35_SparseBinaryOpIntersectionKernel_cu_f5210f67_363642_sparse_binary_op_intersection_kernel_implINS3_18CUDAKernelLauncherENS3_36CUDAValueSelectionIntersectionKernelINS3_5MulOpEEElLl8EEEvRNS_6TensorERKS9_SC_RKSt6vectorIlSaIlEERKSt8optionalIS9_ESL_bbENKUlvE1_clEvEUllE_EEvRNS_18TensorIteratorBaseERKT_EUliE_EEviT1_
        .type           _ZN2at6native18elementwise_kernelILi128ELi4EZNS0_15gpu_kernel_implIZZNS0_73_GLOBAL__N__c8866d80_35_SparseBinaryOpIntersectionKernel_cu_f5210f67_363642_sparse_binary_op_intersection_kernel_implINS3_18CUDAKernelLauncherENS3_36CUDAValueSelectionIntersectionKernelINS3_5MulOpEEElLl8EEEvRNS_6TensorERKS9_SC_RKSt6vectorIlSaIlEERKSt8optionalIS9_ESL_bbENKUlvE1_clEvEUllE_EEvRNS_18TensorIteratorBaseERKT_EUliE_EEviT1_,@function
        .size           _ZN2at6native18elementwise_kernelILi128ELi4EZNS0_15gpu_kernel_implIZZNS0_73_GLOBAL__N__c8866d80_35_SparseBinaryOpIntersectionKernel_cu_f5210f67_363642_sparse_binary_op_intersection_kernel_implINS3_18CUDAKernelLauncherENS3_36CUDAValueSelectionIntersectionKernelINS3_5MulOpEEElLl8EEEvRNS_6TensorERKS9_SC_RKSt6vectorIlSaIlEERKSt8optionalIS9_ESL_bbENKUlvE1_clEvEUllE_EEvRNS_18TensorIteratorBaseERKT_EUliE_EEviT1_,(.L_x_18641 - _ZN2at6native18elementwise_kernelILi128ELi4EZNS0_15gpu_kernel_implIZZNS0_73_GLOBAL__N__c8866d80_35_SparseBinaryOpIntersectionKernel_cu_f5210f67_363642_sparse_binary_op_intersection_kernel_implINS3_18CUDAKernelLauncherENS3_36CUDAValueSelectionIntersectionKernelINS3_5MulOpEEElLl8EEEvRNS_6TensorERKS9_SC_RKSt6vectorIlSaIlEERKSt8optionalIS9_ESL_bbENKUlvE1_clEvEUllE_EEvRNS_18TensorIteratorBaseERKT_EUliE_EEviT1_)
        .other          _ZN2at6native18elementwise_kernelILi128ELi4EZNS0_15gpu_kernel_implIZZNS0_73_GLOBAL__N__c8866d80_35_SparseBinaryOpIntersectionKernel_cu_f5210f67_363642_sparse_binary_op_intersection_kernel_implINS3_18CUDAKernelLauncherENS3_36CUDAValueSelectionIntersectionKernelINS3_5MulOpEEElLl8EEEvRNS_6TensorERKS9_SC_RKSt6vectorIlSaIlEERKSt8optionalIS9_ESL_bbENKUlvE1_clEvEUllE_EEvRNS_18TensorIteratorBaseERKT_EUliE_EEviT1_,@"STO_CUDA_ENTRY STV_DEFAULT"
_ZN2at6native18elementwise_kernelILi128ELi4EZNS0_15gpu_kernel_implIZZNS0_73_GLOBAL__N__c8866d80_35_SparseBinaryOpIntersectionKernel_cu_f5210f67_363642_sparse_binary_op_intersection_kernel_implINS3_18CUDAKernelLauncherENS3_36CUDAValueSelectionIntersectionKernelINS3_5MulOpEEElLl8EEEvRNS_6TensorERKS9_SC_RKSt6vectorIlSaIlEERKSt8optionalIS9_ESL_bbENKUlvE1_clEvEUllE_EEvRNS_18TensorIteratorBaseERKT_EUliE_EEviT1_:
.text._ZN2at6native18elementwise_kernelILi128ELi4EZNS0_15gpu_kernel_implIZZNS0_73_GLOBAL__N__c8866d80_35_SparseBinaryOpIntersectionKernel_cu_f5210f67_363642_sparse_binary_op_intersection_kernel_implINS3_18CUDAKernelLauncherENS3_36CUDAValueSelectionIntersectionKernelINS3_5MulOpEEElLl8EEEvRNS_6TensorERKS9_SC_RKSt6vectorIlSaIlEERKSt8optionalIS9_ESL_bbENKUlvE1_clEvEUllE_EEvRNS_18TensorIteratorBaseERKT_EUliE_EEviT1_:
        /* <DEDUP_REMOVED lines=312> */
.L_x_17540:
        /* <DEDUP_REMOVED lines=21> */
.L_x_17544:
[----:B------:R0:W5:Y:S01]  /*14d0*/  LDG.E.U8 R2, desc[UR36][R4.64] ;  /* 0x0000002404027981 */ /* 0x000162000c1e1100 */
[----:B------:R-:W-:Y:S01]  /*14e0*/  IMAD.MOV.U32 R3, RZ, RZ, RZ ;  /* 0x000000ffff037224 */ /* 0x000fe200078e00ff */
[----:B------:R-:W-:Y:S06]  /*14f0*/  BRA `(.L_x_17546) ;  /* 0x0000000c00487947 */ /* 0x000fec0003800000 */
.L_x_17543:
        /* <DEDUP_REMOVED lines=8> */
.L_x_17548:
[----:B------:R-:W2:Y:S02]  /*1580*/  LDG.E R2, desc[UR36][R4.64] ;  /* 0x0000002404027981 */ /* 0x000ea4000c1e1900 */
[----:B--2---:R-:W-:Y:S01]  /*1590*/  SHF.R.S32.HI R3, RZ, 0x1f, R2 ;  /* 0x0000001fff037819 */ /* 0x004fe20000011402 */
[----:B------:R-:W-:Y:S06]  /*15a0*/  BRA `(.L_x_17546) ;  /* 0x0000000c001c7947 */ /* 0x000fec0003800000 */
.L_x_17547:
[----:B------:R-:W2:Y:S02]  /*15b0*/  LDG.E.S16 R2, desc[UR36][R4.64] ;  /* 0x0000002404027981 */ /* 0x000ea4000c1e1700 */
[----:B--2---:R-:W-:Y:S01]  /*15c0*/  SHF.R.S32.HI R3, RZ, 0x1f, R2 ;  /* 0x0000001fff037819 */ /* 0x004fe20000011402 */
[----:B------:R-:W-:Y:S06]  /*15d0*/  BRA `(.L_x_17546) ;  /* 0x0000000c00107947 */ /* 0x000fec0003800000 */
.L_x_17542:
        /* <DEDUP_REMOVED lines=9> */
.L_x_17550:
[----:B------:R-:W2:Y:S02]  /*1670*/  LDG.E.U16 R4, desc[UR36][R4.64] ;  /* 0x0000002404047981 */ /* 0x000ea4000c1e1500 */
[----:B--2---:R-:W-:-:S06]  /*1680*/  HADD2.F32 R2, -RZ, R4.H0_H0 ;  /* 0x20000004ff027230 */ /* 0x004fcc0000004100 */
[----:B------:R-:W0:Y:S01]  /*1690*/  F2I.S64.TRUNC R2, R2 ;  /* 0x0000000200027311 */ /* 0x000e22000020d900 */
[----:B------:R-:W-:Y:S05]  /*16a0*/  BRA `(.L_x_17546) ;  /* 0x0000000800dc7947 */ /* 0x000fea0003800000 */
.L_x_17549:
        /* <DEDUP_REMOVED lines=9> */
.L_x_17552:
[----:B------:R-:W2:Y:S02]  /*1740*/  LDG.E.U16 R4, desc[UR36][R4.64] ;  /* 0x0000002404047981 */ /* 0x000ea4000c1e1500 */
[----:B--2---:R-:W-:-:S06]  /*1750*/  HADD2.F32 R2, -RZ, R4.H0_H0 ;  /* 0x20000004ff027230 */ /* 0x004fcc0000004100 */
[----:B------:R-:W0:Y:S01]  /*1760*/  F2I.S64.TRUNC R2, R2 ;  /* 0x0000000200027311 */ /* 0x000e22000020d900 */
[----:B------:R-:W-:Y:S05]  /*1770*/  BRA `(.L_x_17546) ;  /* 0x0000000800a87947 */ /* 0x000fea0003800000 */
.L_x_17551:
[----:B------:R-:W2:Y:S02]  /*1780*/  LDG.E.64 R2, desc[UR36][R4.64] ;  /* 0x0000002404027981 */ /* 0x000ea4000c1e1b00 */
[----:B--2---:R-:W0:Y:S01]  /*1790*/  F2I.S64.F64.TRUNC R2, R2 ;  /* 0x0000000200027311 */ /* 0x004e22000030d900 */
[----:B------:R-:W-:Y:S05]  /*17a0*/  BRA `(.L_x_17546) ;  /* 0x00000008009c7947 */ /* 0x000fea0003800000 */
.L_x_17541:
        /* <DEDUP_REMOVED lines=13> */
.L_x_17555:
[----:B------:R-:W2:Y:S02]  /*1880*/  LDG.E.64 R2, desc[UR36][R4.64] ;  /* 0x0000002404027981 */ /* 0x000ea4000c1e1b00 */
[----:B--2---:R-:W0:Y:S01]  /*1890*/  F2I.S64.F64.TRUNC R2, R2 ;  /* 0x0000000200027311 */ /* 0x004e22000030d900 */
[----:B------:R-:W-:Y:S05]  /*18a0*/  BRA `(.L_x_17546) ;  /* 0x00000008005c7947 */ /* 0x000fea0003800000 */
.L_x_17554:
        /* <DEDUP_REMOVED lines=27> */
.L_x_17557:
        /* <DEDUP_REMOVED lines=14> */
.L_x_17556:
[----:B------:R-:W2:Y:S02]  /*1b40*/  LDG.E.U16 R2, desc[UR36][R4.64] ;  /* 0x0000002404027981 */ /* 0x000ea4000c1e1500 */
[----:B--2---:R-:W-:-:S06]  /*1b50*/  IMAD.U32 R2, R2, 0x10000, RZ ;  /* 0x0001000002027824 */ /* 0x004fcc00078e00ff */
[----:B------:R-:W0:Y:S01]  /*1b60*/  F2I.S64.TRUNC R2, R2 ;  /* 0x0000000200027311 */ /* 0x000e22000020d900 */
[----:B------:R-:W-:Y:S05]  /*1b70*/  BRA `(.L_x_17546) ;  /* 0x0000000400a87947 */ /* 0x000fea0003800000 */
.L_x_17553:
        /* <DEDUP_REMOVED lines=11> */
.L_x_17560:
        /* <DEDUP_REMOVED lines=21> */
.L_x_17564:
[----:B------:R-:W-:Y:S05]  /*1d80*/  BSYNC B1 ;  /* 0x0000000000017941 */ /* 0x000fea0003800000 */
.L_x_17563:
[----:B------:R-:W-:Y:S01]  /*1d90*/  IMAD.SHL.U32 R2, R2, 0x100000, RZ ;  /* 0x0010000002027824 */ /* 0x000fe200078e00ff */
[----:B------:R-:W-:-:S04]  /*1da0*/  LEA R3, R0, 0x3b800000, 0x17 ;  /* 0x3b80000000037811 */ /* 0x000fc800078eb8ff */
[----:B------:R-:W-:-:S07]  /*1db0*/  LOP3.LUT R2, R3, R2, R4, 0xfe, !PT ;  /* 0x0000000203027212 */ /* 0x000fce00078efe04 */
.L_x_17562:
[----:B------:R-:W-:Y:S05]  /*1dc0*/  BSYNC B0 ;  /* 0x0000000000007941 */ /* 0x000fea0003800000 */
.L_x_17561:
[----:B------:R-:W1:Y:S01]  /*1dd0*/  F2I.S64.TRUNC R2, R2 ;  /* 0x0000000200027311 */ /* 0x000e62000020d900 */
[----:B------:R-:W-:Y:S05]  /*1de0*/  BRA `(.L_x_17546) ;  /* 0x00000004000c7947 */ /* 0x000fea0003800000 */
.L_x_17559:
        /* <DEDUP_REMOVED lines=21> */
.L_x_17568:
[----:B------:R-:W-:Y:S05]  /*1f40*/  BSYNC B1 ;  /* 0x0000000000017941 */ /* 0x000fea0003800000 */
.L_x_17567:
[----:B------:R-:W-:Y:S01]  /*1f50*/  IMAD.SHL.U32 R2, R2, 0x200000, RZ ;  /* 0x0020000002027824 */ /* 0x000fe200078e00ff */
[----:B------:R-:W-:-:S04]  /*1f60*/  LEA R3, R0, 0x37800000, 0x17 ;  /* 0x3780000000037811 */ /* 0x000fc800078eb8ff */
[----:B------:R-:W-:-:S07]  /*1f70*/  LOP3.LUT R2, R3, R2, R4, 0xfe, !PT ;  /* 0x0000000203027212 */ /* 0x000fce00078efe04 */
.L_x_17566:
[----:B------:R-:W-:Y:S05]  /*1f80*/  BSYNC B0 ;  /* 0x0000000000007941 */ /* 0x000fea0003800000 */
.L_x_17565:
[----:B------:R-:W2:Y:S01]  /*1f90*/  F2I.S64.TRUNC R2, R2 ;  /* 0x0000000200027311 */ /* 0x000ea2000020d900 */
[----:B------:R-:W-:Y:S05]  /*1fa0*/  BRA `(.L_x_17546) ;  /* 0x00000000009c7947 */ /* 0x000fea0003800000 */
.L_x_17558:
        /* <DEDUP_REMOVED lines=14> */
.L_x_17572:
[----:B------:R-:W-:Y:S05]  /*2090*/  BSYNC B0 ;  /* 0x0000000000007941 */ /* 0x000fea0003800000 */
.L_x_17571:
[----:B------:R-:W4:Y:S01]  /*20a0*/  F2I.S64.TRUNC R2, R2 ;  /* 0x0000000200027311 */ /* 0x000f22000020d900 */
[----:B------:R-:W-:Y:S05]  /*20b0*/  BRA `(.L_x_17546) ;  /* 0x0000000000587947 */ /* 0x000fea0003800000 */
.L_x_17545:
        /* <DEDUP_REMOVED lines=16> */
.L_x_17573:
[----:B------:R-:W-:Y:S01]  /*21c0*/  CS2R R2, SRZ ;  /* 0x0000000000027805 */ /* 0x000fe2000001ff00 */
[----:B------:R-:W-:Y:S06]  /*21d0*/  BRA `(.L_x_17546) ;  /* 0x0000000000107947 */ /* 0x000fec0003800000 */
.L_x_17570:
[----:B------:R0:W5:Y:S01]  /*21e0*/  LDG.E.64 R2, desc[UR36][R4.64] ;  /* 0x0000002404027981 */ /* 0x000162000c1e1b00 */
[----:B------:R-:W-:Y:S05]  /*21f0*/  BRA `(.L_x_17546) ;  /* 0x0000000000087947 */ /* 0x000fea0003800000 */
.L_x_17569:
[----:B------:R3:W5:Y:S01]  /*2200*/  LDG.E R2, desc[UR36][R4.64] ;  /* 0x0000002404027981 */ /* 0x000762000c1e1900 */
[----:B------:R-:W-:-:S07]  /*2210*/  IMAD.MOV.U32 R3, RZ, RZ, RZ ;  /* 0x000000ffff037224 */ /* 0x000fce00078e00ff */
.L_x_17546:
        /* <DEDUP_REMOVED lines=41> */
.L_x_17576:
        /* <DEDUP_REMOVED lines=43> */
.L_x_17575:
        /* <DEDUP_REMOVED lines=39> */
.L_x_17574:
        /* <DEDUP_REMOVED lines=14> */
.L_x_17580:
[----:B------:R0:W-:Y:S01]  /*2ab0*/  STG.E.U8 desc[UR36][R18.64], R34 ;  /* 0x0000002212007986 */ /* 0x0001e2000c101124 */
[----:B------:R-:W-:Y:S05]  /*2ac0*/  BRA `(.L_x_17582) ;  /* 0x0000000c004c7947 */ /* 0x000fea0003800000 */
.L_x_17579:
        /* <DEDUP_REMOVED lines=8> */
.L_x_17584:
[----:B------:R0:W-:Y:S01]  /*2b50*/  STG.E desc[UR36][R18.64], R34 ;  /* 0x0000002212007986 */ /* 0x0001e2000c101924 */
[----:B------:R-:W-:Y:S05]  /*2b60*/  BRA `(.L_x_17582) ;  /* 0x0000000c00247947 */ /* 0x000fea0003800000 */
.L_x_17583:
[----:B------:R0:W-:Y:S01]  /*2b70*/  STG.E.U16 desc[UR36][R18.64], R34 ;  /* 0x0000002212007986 */ /* 0x0001e2000c101524 */
[----:B------:R-:W-:Y:S05]  /*2b80*/  BRA `(.L_x_17582) ;  /* 0x0000000c001c7947 */ /* 0x000fea0003800000 */
.L_x_17578:
        /* <DEDUP_REMOVED lines=9> */
.L_x_17586:
[----:B------:R-:W0:Y:S02]  /*2c20*/  I2F.S64 R0, R34 ;  /* 0x0000002200007312 */ /* 0x000e240000301400 */
[----:B0-----:R-:W-:-:S05]  /*2c30*/  F2FP.F16.F32.PACK_AB R0, RZ, R0 ;  /* 0x00000000ff00723e */ /* 0x001fca00000000ff */
[----:B------:R0:W-:Y:S01]  /*2c40*/  STG.E.U16 desc[UR36][R18.64], R0 ;  /* 0x0000000012007986 */ /* 0x0001e2000c101524 */
[----:B------:R-:W-:Y:S05]  /*2c50*/  BRA `(.L_x_17582) ;  /* 0x0000000800e87947 */ /* 0x000fea0003800000 */
.L_x_17585:
        /* <DEDUP_REMOVED lines=10> */
.L_x_17588:
[----:B------:R-:W0:Y:S02]  /*2d00*/  I2F.S64 R34, R34 ;  /* 0x0000002200227312 */ /* 0x000e240000301400 */
[----:B0-----:R-:W-:-:S04]  /*2d10*/  F2FP.F16.F32.PACK_AB R3, RZ, R34 ;  /* 0x00000022ff03723e */ /* 0x001fc800000000ff */
[----:B------:R-:W-:-:S05]  /*2d20*/  PRMT R3, R3, 0x5410, RZ ;  /* 0x0000541003037816 */ /* 0x000fca00000000ff */
[----:B------:R0:W-:Y:S01]  /*2d30*/  STG.E desc[UR36][R18.64], R3 ;  /* 0x0000000312007986 */ /* 0x0001e2000c101924 */
[----:B------:R-:W-:Y:S05]  /*2d40*/  BRA `(.L_x_17582) ;  /* 0x0000000800ac7947 */ /* 0x000fea0003800000 */
.L_x_17587:
[----:B------:R-:W0:Y:S02]  /*2d50*/  I2F.F64.S64 R2, R34 ;  /* 0x0000002200027312 */ /* 0x000e240000301c00 */
[----:B0-----:R0:W-:Y:S01]  /*2d60*/  STG.E.64 desc[UR36][R18.64], R2 ;  /* 0x0000000212007986 */ /* 0x0011e2000c101b24 */
[----:B------:R-:W-:Y:S05]  /*2d70*/  BRA `(.L_x_17582) ;  /* 0x0000000800a07947 */ /* 0x000fea0003800000 */
.L_x_17577:
        /* <DEDUP_REMOVED lines=13> */
.L_x_17591:
[----:B------:R-:W0:Y:S01]  /*2e50*/  I2F.F64.S64 R4, R34 ;  /* 0x0000002200047312 */ /* 0x000e220000301c00 */
[----:B------:R-:W-:-:S05]  /*2e60*/  CS2R R6, SRZ ;  /* 0x0000000000067805 */ /* 0x000fca000001ff00 */
[----:B0-----:R3:W-:Y:S01]  /*2e70*/  STG.E.128 desc[UR36][R18.64], R4 ;  /* 0x0000000412007986 */ /* 0x0017e2000c101d24 */
[----:B------:R-:W-:Y:S05]  /*2e80*/  BRA `(.L_x_17582) ;  /* 0x00000008005c7947 */ /* 0x000fea0003800000 */
.L_x_17590:
        /* <DEDUP_REMOVED lines=21> */
.L_x_17595:
[----:B------:R-:W-:Y:S05]  /*2fe0*/  BSYNC B0 ;  /* 0x0000000000007941 */ /* 0x000fea0003800000 */
.L_x_17594:
[----:B------:R-:W-:-:S05]  /*2ff0*/  LOP3.LUT R3, R0, R3, RZ, 0xfc, !PT ;  /* 0x0000000300037212 */ /* 0x000fca00078efcff */
[----:B------:R0:W-:Y:S01]  /*3000*/  STG.E.U8 desc[UR36][R18.64], R3 ;  /* 0x0000000312007986 */ /* 0x0001e2000c101124 */
[----:B------:R-:W-:Y:S05]  /*3010*/  BRA `(.L_x_17582) ;  /* 0x0000000400f87947 */ /* 0x000fea0003800000 */
.L_x_17593:
        /* <DEDUP_REMOVED lines=13> */
.L_x_17597:
[----:B------:R-:W-:Y:S01]  /*30f0*/  IMAD.MOV.U32 R0, RZ, RZ, 0x7f ;  /* 0x0000007fff007424 */ /* 0x000fe200078e00ff */
[----:B------:R-:W-:-:S04]  /*3100*/  ISETP.GT.U32.AND P0, PT, R2, 0x7f800000, PT ;  /* 0x7f8000000200780c */ /* 0x000fc80003f04070 */
[----:B------:R-:W-:-:S09]  /*3110*/  SEL R0, R0, 0x7c, P0 ;  /* 0x0000007c00007807 */ /* 0x000fd20000000000 */
.L_x_17598:
[----:B------:R-:W-:Y:S05]  /*3120*/  BSYNC B0 ;  /* 0x0000000000007941 */ /* 0x000fea0003800000 */
.L_x_17596:
[----:B------:R-:W-:-:S04]  /*3130*/  LOP3.LUT R2, R35, 0x80000000, RZ, 0xc0, !PT ;  /* 0x8000000023027812 */ /* 0x000fc800078ec0ff */
[----:B------:R-:W-:-:S04]  /*3140*/  SHF.R.U32.HI R3, RZ, 0x18, R2 ;  /* 0x00000018ff037819 */ /* 0x000fc80000011602 */
[----:B------:R-:W-:-:S05]  /*3150*/  LOP3.LUT R3, R0, R3, RZ, 0xfc, !PT ;  /* 0x0000000300037212 */ /* 0x000fca00078efcff */
[----:B------:R1:W-:Y:S01]  /*3160*/  STG.E.U8 desc[UR36][R18.64], R3 ;  /* 0x0000000312007986 */ /* 0x0003e2000c101124 */
[----:B------:R-:W-:Y:S05]  /*3170*/  BRA `(.L_x_17582) ;  /* 0x0000000400a07947 */ /* 0x000fea0003800000 */
.L_x_17592:
[----:B------:R-:W0:Y:S02]  /*3180*/  I2F.S64 R0, R34 ;  /* 0x0000002200007312 */ /* 0x000e240000301400 */
[----:B0-----:R-:W-:-:S05]  /*3190*/  F2FP.BF16.F32.PACK_AB R0, RZ, R0 ;  /* 0x00000000ff00723e */ /* 0x001fca00000010ff */
[----:B------:R2:W-:Y:S01]  /*31a0*/  STG.E.U16 desc[UR36][R18.64], R0 ;  /* 0x0000000012007986 */ /* 0x0005e2000c101524 */
[----:B------:R-:W-:Y:S05]  /*31b0*/  BRA `(.L_x_17582) ;  /* 0x0000000400907947 */ /* 0x000fea0003800000 */
.L_x_17589:
        /* <DEDUP_REMOVED lines=10> */
.L_x_17601:
        /* <DEDUP_REMOVED lines=17> */
.L_x_17604:
[----:B------:R-:W-:-:S04]  /*3370*/  LOP3.LUT R2, R35, 0x80000000, RZ, 0xc0, !PT ;  /* 0x8000000023027812 */ /* 0x000fc800078ec0ff */
[----:B------:R-:W-:-:S04]  /*3380*/  SHF.R.U32.HI R3, RZ, 0x18, R2 ;  /* 0x00000018ff037819 */ /* 0x000fc80000011602 */
[----:B------:R-:W-:-:S04]  /*3390*/  LOP3.LUT R0, R0, R3, RZ, 0xfc, !PT ;  /* 0x0000000300007212 */ /* 0x000fc800078efcff */
[----:B------:R-:W-:-:S07]  /*33a0*/  PRMT R9, R0, 0x7610, R9 ;  /* 0x0000761000097816 */ /* 0x000fce0000000009 */
.L_x_17603:
[----:B------:R-:W-:Y:S05]  /*33b0*/  BSYNC B0 ;  /* 0x0000000000007941 */ /* 0x000fea0003800000 */
.L_x_17602:
[----:B------:R0:W-:Y:S01]  /*33c0*/  STG.E.U8 desc[UR36][R18.64], R9 ;  /* 0x0000000912007986 */ /* 0x0001e2000c101124 */
[----:B------:R-:W-:Y:S05]  /*33d0*/  BRA `(.L_x_17582) ;  /* 0x0000000400087947 */ /* 0x000fea0003800000 */
.L_x_17600:
        /* <DEDUP_REMOVED lines=17> */
.L_x_17607:
[----:B------:R-:W-:-:S04]  /*34f0*/  LOP3.LUT R2, R35, 0x80000000, RZ, 0xc0, !PT ;  /* 0x8000000023027812 */ /* 0x000fc800078ec0ff */
[----:B------:R-:W-:-:S04]  /*3500*/  SHF.R.U32.HI R3, RZ, 0x18, R2 ;  /* 0x00000018ff037819 */ /* 0x000fc80000011602 */
[----:B------:R-:W-:-:S04]  /*3510*/  LOP3.LUT R0, R0, R3, RZ, 0xfc, !PT ;  /* 0x0000000300007212 */ /* 0x000fc800078efcff */
[----:B------:R-:W-:-:S07]  /*3520*/  PRMT R9, R0, 0x7610, R9 ;  /* 0x0000761000097816 */ /* 0x000fce0000000009 */
.L_x_17606:
[----:B------:R-:W-:Y:S05]  /*3530*/  BSYNC B0 ;  /* 0x0000000000007941 */ /* 0x000fea0003800000 */
.L_x_17605:
[----:B------:R0:W-:Y:S01]  /*3540*/  STG.E.U8 desc[UR36][R18.64], R9 ;  /* 0x0000000912007986 */ /* 0x0001e2000c101124 */
[----:B------:R-:W-:Y:S05]  /*3550*/  BRA `(.L_x_17582) ;  /* 0x0000000000a87947 */ /* 0x000fea0003800000 */
.L_x_17599:
        /* <DEDUP_REMOVED lines=22> */
.L_x_17581:
        /* <DEDUP_REMOVED lines=16> */
.L_x_17610:
[----:B------:R-:W-:Y:S05]  /*37c0*/  BRA `(.L_x_17582) ;  /* 0x00000000000c7947 */ /* 0x000fea0003800000 */
.L_x_17609:
[----:B------:R0:W-:Y:S01]  /*37d0*/  STG.E.64 desc[UR36][R18.64], R34 ;  /* 0x0000002212007986 */ /* 0x0001e2000c101b24 */
[----:B------:R-:W-:Y:S05]  /*37e0*/  BRA `(.L_x_17582) ;  /* 0x0000000000047947 */ /* 0x000fea0003800000 */
.L_x_17608:
[----:B------:R0:W-:Y:S02]  /*37f0*/  STG.E desc[UR36][R18.64], R34 ;  /* 0x0000002212007986 */ /* 0x0001e4000c101924 */
.L_x_17582:
[----:B------:R-:W-:-:S07]  /*3800*/  VIADD R17, R17, 0x80 ;  /* 0x0000008011117836 */ /* 0x000fce0000000000 */
.L_x_17539:
[----:B------:R-:W-:Y:S05]  /*3810*/  BSYNC B6 ;  /* 0x0000000000067941 */ /* 0x000fea0003800000 */
.L_x_17538:
        /* <DEDUP_REMOVED lines=307> */
.L_x_17613:
        /* <DEDUP_REMOVED lines=21> */
.L_x_17617:
[----:B------:R0:W5:Y:S01]  /*4ca0*/  LDG.E.U8 R2, desc[UR36][R4.64] ;  /* 0x0000002404027981 */ /* 0x000162000c1e1100 */
[----:B------:R-:W-:Y:S01]  /*4cb0*/  IMAD.MOV.U32 R3, RZ, RZ, RZ ;  /* 0x000000ffff037224 */ /* 0x000fe200078e00ff */
[----:B------:R-:W-:Y:S06]  /*4cc0*/  BRA `(.L_x_17619) ;  /* 0x0000000c00487947 */ /* 0x000fec0003800000 */
.L_x_17616:
        /* <DEDUP_REMOVED lines=8> */
.L_x_17621:
[----:B------:R-:W2:Y:S02]  /*4d50*/  LDG.E R2, desc[UR36][R4.64] ;  /* 0x0000002404027981 */ /* 0x000ea4000c1e1900 */
[----:B--2---:R-:W-:Y:S01]  /*4d60*/  SHF.R.S32.HI R3, RZ, 0x1f, R2 ;  /* 0x0000001fff037819 */ /* 0x004fe20000011402 */
[----:B------:R-:W-:Y:S06]  /*4d70*/  BRA `(.L_x_17619) ;  /* 0x0000000c001c7947 */ /* 0x000fec0003800000 */
.L_x_17620:
[----:B------:R-:W2:Y:S02]  /*4d80*/  LDG.E.S16 R2, desc[UR36][R4.64] ;  /* 0x0000002404027981 */ /* 0x000ea4000c1e1700 */
[----:B--2---:R-:W-:Y:S01]  /*4d90*/  SHF.R.S32.HI R3, RZ, 0x1f, R2 ;  /* 0x0000001fff037819 */ /* 0x004fe20000011402 */
[----:B------:R-:W-:Y:S06]  /*4da0*/  BRA `(.L_x_17619) ;  /* 0x0000000c00107947 */ /* 0x000fec0003800000 */
.L_x_17615:
        /* <DEDUP_REMOVED lines=9> */
.L_x_17623:
[----:B------:R-:W2:Y:S02]  /*4e40*/  LDG.E.U16 R4, desc[UR36][R4.64] ;  /* 0x0000002404047981 */ /* 0x000ea4000c1e1500 */
[----:B--2---:R-:W-:-:S06]  /*4e50*/  HADD2.F32 R2, -RZ, R4.H0_H0 ;  /* 0x20000004ff027230 */ /* 0x004fcc0000004100 */
[----:B------:R-:W0:Y:S01]  /*4e60*/  F2I.S64.TRUNC R2, R2 ;  /* 0x0000000200027311 */ /* 0x000e22000020d900 */
[----:B------:R-:W-:Y:S05]  /*4e70*/  BRA `(.L_x_17619) ;  /* 0x0000000800dc7947 */ /* 0x000fea0003800000 */
.L_x_17622:
        /* <DEDUP_REMOVED lines=9> */
.L_x_17625:
[----:B------:R-:W2:Y:S02]  /*4f10*/  LDG.E.U16 R4, desc[UR36][R4.64] ;  /* 0x0000002404047981 */ /* 0x000ea4000c1e1500 */
[----:B--2---:R-:W-:-:S06]  /*4f20*/  HADD2.F32 R2, -RZ, R4.H0_H0 ;  /* 0x20000004ff027230 */ /* 0x004fcc0000004100 */
[----:B------:R-:W2:Y:S01]  /*4f30*/  F2I.S64.TRUNC R2, R2 ;  /* 0x0000000200027311 */ /* 0x000ea2000020d900 */
[----:B------:R-:W-:Y:S05]  /*4f40*/  BRA `(.L_x_17619) ;  /* 0x0000000800a87947 */ /* 0x000fea0003800000 */
.L_x_17624:
[----:B------:R-:W2:Y:S02]  /*4f50*/  LDG.E.64 R2, desc[UR36][R4.64] ;  /* 0x0000002404027981 */ /* 0x000ea4000c1e1b00 */
[----:B--2---:R-:W4:Y:S01]  /*4f60*/  F2I.S64.F64.TRUNC R2, R2 ;  /* 0x0000000200027311 */ /* 0x004f22000030d900 */
[----:B------:R-:W-:Y:S05]  /*4f70*/  BRA `(.L_x_17619) ;  /* 0x00000008009c7947 */ /* 0x000fea0003800000 */
.L_x_17614:
        /* <DEDUP_REMOVED lines=13> */
.L_x_17628:
[----:B------:R-:W2:Y:S02]  /*5050*/  LDG.E.64 R2, desc[UR36][R4.64] ;  /* 0x0000002404027981 */ /* 0x000ea4000c1e1b00 */
[----:B--2---:R-:W0:Y:S01]  /*5060*/  F2I.S64.F64.TRUNC R2, R2 ;  /* 0x0000000200027311 */ /* 0x004e22000030d900 */
[----:B------:R-:W-:Y:S05]  /*5070*/  BRA `(.L_x_17619) ;  /* 0x00000008005c7947 */ /* 0x000fea0003800000 */
.L_x_17627:
        /* <DEDUP_REMOVED lines=27> */
.L_x_17630:
        /* <DEDUP_REMOVED lines=14> */
.L_x_17629:
[----:B------:R-:W2:Y:S02]  /*5310*/  LDG.E.U16 R2, desc[UR36][R4.64] ;  /* 0x0000002404027981 */ /* 0x000ea4000c1e1500 */
[----:B--2---:R-:W-:-:S06]  /*5320*/  IMAD.U32 R2, R2, 0x10000, RZ ;  /* 0x0001000002027824 */ /* 0x004fcc00078e00ff */
[----:B------:R-:W0:Y:S01]  /*5330*/  F2I.S64.TRUNC R2, R2 ;  /* 0x0000000200027311 */ /* 0x000e22000020d900 */
[----:B------:R-:W-:Y:S05]  /*5340*/  BRA `(.L_x_17619) ;  /* 0x0000000400a87947 */ /* 0x000fea0003800000 */
.L_x_17626:
        /* <DEDUP_REMOVED lines=11> */
.L_x_17633:
        /* <DEDUP_REMOVED lines=21> */
.L_x_17637:
[----:B------:R-:W-:Y:S05]  /*5550*/  BSYNC B1 ;  /* 0x0000000000017941 */ /* 0x000fea0003800000 */
.L_x_17636:
[----:B------:R-:W-:Y:S01]  /*5560*/  IMAD.SHL.U32 R2, R2, 0x100000, RZ ;  /* 0x0010000002027824 */ /* 0x000fe200078e00ff */
[----:B------:R-:W-:-:S04]  /*5570*/  LEA R3, R0, 0x3b800000, 0x17 ;  /* 0x3b80000000037811 */ /* 0x000fc800078eb8ff */
[----:B------:R-:W-:-:S07]  /*5580*/  LOP3.LUT R2, R3, R2, R4, 0xfe, !PT ;  /* 0x0000000203027212 */ /* 0x000fce00078efe04 */
.L_x_17635:
[----:B------:R-:W-:Y:S05]  /*5590*/  BSYNC B0 ;  /* 0x0000000000007941 */ /* 0x000fea0003800000 */
.L_x_17634:
[----:B------:R-:W0:Y:S01]  /*55a0*/  F2I.S64.TRUNC R2, R2 ;  /* 0x0000000200027311 */ /* 0x000e22000020d900 */
[----:B------:R-:W-:Y:S05]  /*55b0*/  BRA `(.L_x_17619) ;  /* 0x00000004000c7947 */ /* 0x000fea0003800000 */
.L_x_17632:
        /* <DEDUP_REMOVED lines=21> */
.L_x_17641:
[----:B------:R-:W-:Y:S05]  /*5710*/  BSYNC B1 ;  /* 0x0000000000017941 */ /* 0x000fea0003800000 */
.L_x_17640:
[----:B------:R-:W-:Y:S01]  /*5720*/  IMAD.SHL.U32 R2, R2, 0x200000, RZ ;  /* 0x0020000002027824 */ /* 0x000fe200078e00ff */
[----:B------:R-:W-:-:S04]  /*5730*/  LEA R3, R0, 0x37800000, 0x17 ;  /* 0x3780000000037811 */ /* 0x000fc800078eb8ff */
[----:B------:R-:W-:-:S07]  /*5740*/  LOP3.LUT R2, R3, R2, R4, 0xfe, !PT ;  /* 0x0000000203027212 */ /* 0x000fce00078efe04 */
.L_x_17639:
[----:B------:R-:W-:Y:S05]  /*5750*/  BSYNC B0 ;  /* 0x0000000000007941 */ /* 0x000fea0003800000 */
.L_x_17638:
[----:B------:R-:W0:Y:S01]  /*5760*/  F2I.S64.TRUNC R2, R2 ;  /* 0x0000000200027311 */ /* 0x000e22000020d900 */
[----:B------:R-:W-:Y:S05]  /*5770*/  BRA `(.L_x_17619) ;  /* 0x00000000009c7947 */ /* 0x000fea0003800000 */
.L_x_17631:
        /* <DEDUP_REMOVED lines=14> */
.L_x_17645:
[----:B------:R-:W-:Y:S05]  /*5860*/  BSYNC B0 ;  /* 0x0000000000007941 */ /* 0x000fea0003800000 */
.L_x_17644:
[----:B------:R-:W0:Y:S01]  /*5870*/  F2I.S64.TRUNC R2, R2 ;  /* 0x0000000200027311 */ /* 0x000e22000020d900 */
[----:B------:R-:W-:Y:S05]  /*5880*/  BRA `(.L_x_17619) ;  /* 0x0000000000587947 */ /* 0x000fea0003800000 */
.L_x_17618:
        /* <DEDUP_REMOVED lines=16> */
.L_x_17646:
[----:B------:R-:W-:Y:S01]  /*5990*/  CS2R R2, SRZ ;  /* 0x0000000000027805 */ /* 0x000fe2000001ff00 */
[----:B------:R-:W-:Y:S06]  /*59a0*/  BRA `(.L_x_17619) ;  /* 0x0000000000107947 */ /* 0x000fec0003800000 */
.L_x_17643:
[----:B------:R0:W5:Y:S01]  /*59b0*/  LDG.E.64 R2, desc[UR36][R4.64] ;  /* 0x0000002404027981 */ /* 0x000162000c1e1b00 */
[----:B------:R-:W-:Y:S05]  /*59c0*/  BRA `(.L_x_17619) ;  /* 0x0000000000087947 */ /* 0x000fea0003800000 */
.L_x_17642:
[----:B------:R0:W5:Y:S01]  /*59d0*/  LDG.E R2, desc[UR36][R4.64] ;  /* 0x0000002404027981 */ /* 0x000162000c1e1900 */
[----:B------:R-:W-:-:S07]  /*59e0*/  IMAD.MOV.U32 R3, RZ, RZ, RZ ;  /* 0x000000ffff037224 */ /* 0x000fce00078e00ff */
.L_x_17619:
        /* <DEDUP_REMOVED lines=41> */
.L_x_17649:
        /* <DEDUP_REMOVED lines=43> */
.L_x_17648:
        /* <DEDUP_REMOVED lines=39> */
.L_x_17647:
        /* <DEDUP_REMOVED lines=14> */
.L_x_17653:
[----:B------:R1:W-:Y:S01]  /*6280*/  STG.E.U8 desc[UR36][R18.64], R34 ;  /* 0x0000002212007986 */ /* 0x0003e2000c101124 */
[----:B------:R-:W-:Y:S05]  /*6290*/  BRA `(.L_x_17655) ;  /* 0x0000000c004c7947 */ /* 0x000fea0003800000 */
.L_x_17652:
        /* <DEDUP_REMOVED lines=8> */
.L_x_17657:
[----:B------:R1:W-:Y:S01]  /*6320*/  STG.E desc[UR36][R18.64], R34 ;  /* 0x0000002212007986 */ /* 0x0003e2000c101924 */
[----:B------:R-:W-:Y:S05]  /*6330*/  BRA `(.L_x_17655) ;  /* 0x0000000c00247947 */ /* 0x000fea0003800000 */
.L_x_17656:
[----:B------:R1:W-:Y:S01]  /*6340*/  STG.E.U16 desc[UR36][R18.64], R34 ;  /* 0x0000002212007986 */ /* 0x0003e2000c101524 */
[----:B------:R-:W-:Y:S05]  /*6350*/  BRA `(.L_x_17655) ;  /* 0x0000000c001c7947 */ /* 0x000fea0003800000 */
.L_x_17651:
        /* <DEDUP_REMOVED lines=9> */
.L_x_17659:
[----:B------:R-:W1:Y:S02]  /*63f0*/  I2F.S64 R0, R34 ;  /* 0x0000002200007312 */ /* 0x000e640000301400 */
[----:B-1----:R-:W-:-:S05]  /*6400*/  F2FP.F16.F32.PACK_AB R0, RZ, R0 ;  /* 0x00000000ff00723e */ /* 0x002fca00000000ff */
[----:B------:R1:W-:Y:S01]  /*6410*/  STG.E.U16 desc[UR36][R18.64], R0 ;  /* 0x0000000012007986 */ /* 0x0003e2000c101524 */
[----:B------:R-:W-:Y:S05]  /*6420*/  BRA `(.L_x_17655) ;  /* 0x0000000800e87947 */ /* 0x000fea0003800000 */
.L_x_17658:
        /* <DEDUP_REMOVED lines=10> */
.L_x_17661:
[----:B------:R-:W1:Y:S02]  /*64d0*/  I2F.S64 R34, R34 ;  /* 0x0000002200227312 */ /* 0x000e640000301400 */
[----:B-1----:R-:W-:-:S04]  /*64e0*/  F2FP.F16.F32.PACK_AB R3, RZ, R34 ;  /* 0x00000022ff03723e */ /* 0x002fc800000000ff */
[----:B------:R-:W-:-:S05]  /*64f0*/  PRMT R3, R3, 0x5410, RZ ;  /* 0x0000541003037816 */ /* 0x000fca00000000ff */
[----:B------:R1:W-:Y:S01]  /*6500*/  STG.E desc[UR36][R18.64], R3 ;  /* 0x0000000312007986 */ /* 0x0003e2000c101924 */
[----:B------:R-:W-:Y:S05]  /*6510*/  BRA `(.L_x_17655) ;  /* 0x0000000800ac7947 */ /* 0x000fea0003800000 */
.L_x_17660:
[----:B------:R-:W1:Y:S02]  /*6520*/  I2F.F64.S64 R2, R34 ;  /* 0x0000002200027312 */ /* 0x000e640000301c00 */
[----:B-1----:R1:W-:Y:S01]  /*6530*/  STG.E.64 desc[UR36][R18.64], R2 ;  /* 0x0000000212007986 */ /* 0x0023e2000c101b24 */
[----:B------:R-:W-:Y:S05]  /*6540*/  BRA `(.L_x_17655) ;  /* 0x0000000800a07947 */ /* 0x000fea0003800000 */
.L_x_17650:
        /* <DEDUP_REMOVED lines=13> */
.L_x_17664:
[----:B0-----:R-:W0:Y:S01]  /*6620*/  I2F.F64.S64 R4, R34 ;  /* 0x0000002200047312 */ /* 0x001e220000301c00 */
[----:B------:R-:W-:-:S05]  /*6630*/  CS2R R6, SRZ ;  /* 0x0000000000067805 */ /* 0x000fca000001ff00 */
[----:B0-----:R0:W-:Y:S01]  /*6640*/  STG.E.128 desc[UR36][R18.64], R4 ;  /* 0x0000000412007986 */ /* 0x0011e2000c101d24 */
[----:B------:R-:W-:Y:S05]  /*6650*/  BRA `(.L_x_17655) ;  /* 0x00000008005c7947 */ /* 0x000fea0003800000 */
.L_x_17663:
        /* <DEDUP_REMOVED lines=21> */
.L_x_17668:
[----:B------:R-:W-:Y:S05]  /*67b0*/  BSYNC B0 ;  /* 0x0000000000007941 */ /* 0x000fea0003800000 */
.L_x_17667:
[----:B------:R-:W-:-:S05]  /*67c0*/  LOP3.LUT R3, R0, R3, RZ, 0xfc, !PT ;  /* 0x0000000300037212 */ /* 0x000fca00078efcff */
[----:B------:R1:W-:Y:S01]  /*67d0*/  STG.E.U8 desc[UR36][R18.64], R3 ;  /* 0x0000000312007986 */ /* 0x0003e2000c101124 */
[----:B------:R-:W-:Y:S05]  /*67e0*/  BRA `(.L_x_17655) ;  /* 0x0000000400f87947 */ /* 0x000fea0003800000 */
.L_x_17666:
        /* <DEDUP_REMOVED lines=13> */
.L_x_17670:
[----:B------:R-:W-:Y:S01]  /*68c0*/  IMAD.MOV.U32 R0, RZ, RZ, 0x7f ;  /* 0x0000007fff007424 */ /* 0x000fe200078e00ff */
[----:B------:R-:W-:-:S04]  /*68d0*/  ISETP.GT.U32.AND P0, PT, R2, 0x7f800000, PT ;  /* 0x7f8000000200780c */ /* 0x000fc80003f04070 */
[----:B------:R-:W-:-:S09]  /*68e0*/  SEL R0, R0, 0x7c, P0 ;  /* 0x0000007c00007807 */ /* 0x000fd20000000000 */
.L_x_17671:
[----:B------:R-:W-:Y:S05]  /*68f0*/  BSYNC B0 ;  /* 0x0000000000007941 */ /* 0x000fea0003800000 */
.L_x_17669:
[----:B------:R-:W-:-:S04]  /*6900*/  LOP3.LUT R2, R35, 0x80000000, RZ, 0xc0, !PT ;  /* 0x8000000023027812 */ /* 0x000fc800078ec0ff */
[----:B------:R-:W-:-:S04]  /*6910*/  SHF.R.U32.HI R3, RZ, 0x18, R2 ;  /* 0x00000018ff037819 */ /* 0x000fc80000011602 */
[----:B------:R-:W-:-:S05]  /*6920*/  LOP3.LUT R3, R0, R3, RZ, 0xfc, !PT ;  /* 0x0000000300037212 */ /* 0x000fca00078efcff */
[----:B------:R1:W-:Y:S01]  /*6930*/  STG.E.U8 desc[UR36][R18.64], R3 ;  /* 0x0000000312007986 */ /* 0x0003e2000c101124 */
[----:B------:R-:W-:Y:S05]  /*6940*/  BRA `(.L_x_17655) ;  /* 0x0000000400a07947 */ /* 0x000fea0003800000 */
.L_x_17665:
[----:B------:R-:W1:Y:S02]  /*6950*/  I2F.S64 R0, R34 ;  /* 0x0000002200007312 */ /* 0x000e640000301400 */
[----:B-1----:R-:W-:-:S05]  /*6960*/  F2FP.BF16.F32.PACK_AB R0, RZ, R0 ;  /* 0x00000000ff00723e */ /* 0x002fca00000010ff */
[----:B------:R1:W-:Y:S01]  /*6970*/  STG.E.U16 desc[UR36][R18.64], R0 ;  /* 0x0000000012007986 */ /* 0x0003e2000c101524 */
[----:B------:R-:W-:Y:S05]  /*6980*/  BRA `(.L_x_17655) ;  /* 0x0000000400907947 */ /* 0x000fea0003800000 */
.L_x_17662:
        /* <DEDUP_REMOVED lines=10> */
.L_x_17674:
        /* <DEDUP_REMOVED lines=17> */
.L_x_17677:
[----:B------:R-:W-:-:S04]  /*6b40*/  LOP3.LUT R2, R35, 0x80000000, RZ, 0xc0, !PT ;  /* 0x8000000023027812 */ /* 0x000fc800078ec0ff */
[----:B------:R-:W-:-:S04]  /*6b50*/  SHF.R.U32.HI R3, RZ, 0x18, R2 ;  /* 0x00000018ff037819 */ /* 0x000fc80000011602 */
[----:B------:R-:W-:-:S04]  /*6b60*/  LOP3.LUT R0, R0, R3, RZ, 0xfc, !PT ;  /* 0x0000000300007212 */ /* 0x000fc800078efcff */
[----:B------:R-:W-:-:S07]  /*6b70*/  PRMT R9, R0, 0x7610, R9 ;  /* 0x0000761000097816 */ /* 0x000fce0000000009 */
.L_x_17676:
[----:B------:R-:W-:Y:S05]  /*6b80*/  BSYNC B0 ;  /* 0x0000000000007941 */ /* 0x000fea0003800000 */
.L_x_17675:
[----:B------:R4:W-:Y:S01]  /*6b90*/  STG.E.U8 desc[UR36][R18.64], R9 ;  /* 0x0000000912007986 */ /* 0x0009e2000c101124 */
[----:B------:R-:W-:Y:S05]  /*6ba0*/  BRA `(.L_x_17655) ;  /* 0x0000000400087947 */ /* 0x000fea0003800000 */
.L_x_17673:
        /* <DEDUP_REMOVED lines=17> */
.L_x_17680:
[----:B------:R-:W-:-:S04]  /*6cc0*/  LOP3.LUT R2, R35, 0x80000000, RZ, 0xc0, !PT ;  /* 0x8000000023027812 */ /* 0x000fc800078ec0ff */
[----:B------:R-:W-:-:S04]  /*6cd0*/  SHF.R.U32.HI R3, RZ, 0x18, R2 ;  /* 0x00000018ff037819 */ /* 0x000fc80000011602 */
[----:B------:R-:W-:-:S04]  /*6ce0*/  LOP3.LUT R0, R0, R3, RZ, 0xfc, !PT ;  /* 0x0000000300007212 */ /* 0x000fc800078efcff */
[----:B------:R-:W-:-:S07]  /*6cf0*/  PRMT R9, R0, 0x7610, R9 ;  /* 0x0000761000097816 */ /* 0x000fce0000000009 */
.L_x_17679:
[----:B------:R-:W-:Y:S05]  /*6d00*/  BSYNC B0 ;  /* 0x0000000000007941 */ /* 0x000fea0003800000 */
.L_x_17678:
[----:B------:R1:W-:Y:S01]  /*6d10*/  STG.E.U8 desc[UR36][R18.64], R9 ;  /* 0x0000000912007986 */ /* 0x0003e2000c101124 */
[----:B------:R-:W-:Y:S05]  /*6d20*/  BRA `(.L_x_17655) ;  /* 0x0000000000a87947 */ /* 0x000fea0003800000 */
.L_x_17672:
        /* <DEDUP_REMOVED lines=22> */
.L_x_17654:
        /* <DEDUP_REMOVED lines=16> */
.L_x_17683:
[----:B------:R-:W-:Y:S05]  /*6f90*/  BRA `(.L_x_17655) ;  /* 0x00000000000c7947 */ /* 0x000fea0003800000 */
.L_x_17682:
[----:B------:R3:W-:Y:S01]  /*6fa0*/  STG.E.64 desc[UR36][R18.64], R34 ;  /* 0x0000002212007986 */ /* 0x0007e2000c101b24 */
[----:B------:R-:W-:Y:S05]  /*6fb0*/  BRA `(.L_x_17655) ;  /* 0x0000000000047947 */ /* 0x000fea0003800000 */
.L_x_17681:
[----:B------:R1:W-:Y:S02]  /*6fc0*/  STG.E desc[UR36][R18.64], R34 ;  /* 0x0000002212007986 */ /* 0x0003e4000c101924 */
.L_x_17655:
[----:B------:R-:W-:-:S07]  /*6fd0*/  VIADD R17, R17, 0x80 ;  /* 0x0000008011117836 */ /* 0x000fce0000000000 */
.L_x_17612:
[----:B------:R-:W-:Y:S05]  /*6fe0*/  BSYNC B6 ;  /* 0x0000000000067941 */ /* 0x000fea0003800000 */
.L_x_17611:
        /* <DEDUP_REMOVED lines=307> */
.L_x_17686:
        /* <DEDUP_REMOVED lines=21> */
.L_x_17690:
[----:B------:R0:W5:Y:S01]  /*8470*/  LDG.E.U8 R2, desc[UR36][R4.64] ;  /* 0x0000002404027981 */ /* 0x000162000c1e1100 */
[----:B------:R-:W-:Y:S01]  /*8480*/  IMAD.MOV.U32 R3, RZ, RZ, RZ ;  /* 0x000000ffff037224 */ /* 0x000fe200078e00ff */
[----:B------:R-:W-:Y:S06]  /*8490*/  BRA `(.L_x_17692) ;  /* 0x0000000c00487947 */ /* 0x000fec0003800000 */
.L_x_17689:
        /* <DEDUP_REMOVED lines=8> */
.L_x_17694:
[----:B------:R-:W2:Y:S02]  /*8520*/  LDG.E R2, desc[UR36][R4.64] ;  /* 0x0000002404027981 */ /* 0x000ea4000c1e1900 */
[----:B--2---:R-:W-:Y:S01]  /*8530*/  SHF.R.S32.HI R3, RZ, 0x1f, R2 ;  /* 0x0000001fff037819 */ /* 0x004fe20000011402 */
[----:B------:R-:W-:Y:S06]  /*8540*/  BRA `(.L_x_17692) ;  /* 0x0000000c001c7947 */ /* 0x000fec0003800000 */
.L_x_17693:
[----:B------:R-:W2:Y:S02]  /*8550*/  LDG.E.S16 R2, desc[UR36][R4.64] ;  /* 0x0000002404027981 */ /* 0x000ea4000c1e1700 */
[----:B--2---:R-:W-:Y:S01]  /*8560*/  SHF.R.S32.HI R3, RZ, 0x1f, R2 ;  /* 0x0000001fff037819 */ /* 0x004fe20000011402 */
[----:B------:R-:W-:Y:S06]  /*8570*/  BRA `(.L_x_17692) ;  /* 0x0000000c00107947 */ /* 0x000fec0003800000 */
.L_x_17688:
        /* <DEDUP_REMOVED lines=9> */
.L_x_17696:
[----:B------:R-:W2:Y:S02]  /*8610*/  LDG.E.U16 R4, desc[UR36][R4.64] ;  /* 0x0000002404047981 */ /* 0x000ea4000c1e1500 */
[----:B--2---:R-:W-:-:S06]  /*8620*/  HADD2.F32 R2, -RZ, R4.H0_H0 ;  /* 0x20000004ff027230 */ /* 0x004fcc0000004100 */
[----:B------:R-:W0:Y:S01]  /*8630*/  F2I.S64.TRUNC R2, R2 ;  /* 0x0000000200027311 */ /* 0x000e22000020d900 */
[----:B------:R-:W-:Y:S05]  /*8640*/  BRA `(.L_x_17692) ;  /* 0x0000000800dc7947 */ /* 0x000fea0003800000 */
.L_x_17695:
        /* <DEDUP_REMOVED lines=9> */
.L_x_17698:
[----:B------:R-:W2:Y:S02]  /*86e0*/  LDG.E.U16 R4, desc[UR36][R4.64] ;  /* 0x0000002404047981 */ /* 0x000ea4000c1e1500 */
[----:B--2---:R-:W-:-:S06]  /*86f0*/  HADD2.F32 R2, -RZ, R4.H0_H0 ;  /* 0x20000004ff027230 */ /* 0x004fcc0000004100 */
[----:B------:R-:W0:Y:S01]  /*8700*/  F2I.S64.TRUNC R2, R2 ;  /* 0x0000000200027311 */ /* 0x000e22000020d900 */
[----:B------:R-:W-:Y:S05]  /*8710*/  BRA `(.L_x_17692) ;  /* 0x0000000800a87947 */ /* 0x000fea0003800000 */
.L_x_17697:
[----:B------:R-:W2:Y:S02]  /*8720*/  LDG.E.64 R2, desc[UR36][R4.64] ;  /* 0x0000002404027981 */ /* 0x000ea4000c1e1b00 */
[----:B--2---:R-:W0:Y:S01]  /*8730*/  F2I.S64.F64.TRUNC R2, R2 ;  /* 0x0000000200027311 */ /* 0x004e22000030d900 */
[----:B------:R-:W-:Y:S05]  /*8740*/  BRA `(.L_x_17692) ;  /* 0x00000008009c7947 */ /* 0x000fea0003800000 */
.L_x_17687:
        /* <DEDUP_REMOVED lines=13> */
.L_x_17701:
[----:B------:R-:W2:Y:S02]  /*8820*/  LDG.E.64 R2, desc[UR36][R4.64] ;  /* 0x0000002404027981 */ /* 0x000ea4000c1e1b00 */
[----:B--2---:R-:W0:Y:S01]  /*8830*/  F2I.S64.F64.TRUNC R2, R2 ;  /* 0x0000000200027311 */ /* 0x004e22000030d900 */
[----:B------:R-:W-:Y:S05]  /*8840*/  BRA `(.L_x_17692) ;  /* 0x00000008005c7947 */ /* 0x000fea0003800000 */
.L_x_17700:
        /* <DEDUP_REMOVED lines=27> */
.L_x_17703:
        /* <DEDUP_REMOVED lines=14> */
.L_x_17702:
[----:B------:R-:W2:Y:S02]  /*8ae0*/  LDG.E.U16 R2, desc[UR36][R4.64] ;  /* 0x0000002404027981 */ /* 0x000ea4000c1e1500 */
[----:B--2---:R-:W-:-:S06]  /*8af0*/  IMAD.U32 R2, R2, 0x10000, RZ ;  /* 0x0001000002027824 */ /* 0x004fcc00078e00ff */
[----:B------:R-:W1:Y:S01]  /*8b00*/  F2I.S64.TRUNC R2, R2 ;  /* 0x0000000200027311 */ /* 0x000e62000020d900 */
[----:B------:R-:W-:Y:S05]  /*8b10*/  BRA `(.L_x_17692) ;  /* 0x0000000400a87947 */ /* 0x000fea0003800000 */
.L_x_17699:
        /* <DEDUP_REMOVED lines=11> */
.L_x_17706:
        /* <DEDUP_REMOVED lines=21> */
.L_x_17710:
[----:B------:R-:W-:Y:S05]  /*8d20*/  BSYNC B1 ;  /* 0x0000000000017941 */ /* 0x000fea0003800000 */
.L_x_17709:
[----:B------:R-:W-:Y:S01]  /*8d30*/  IMAD.SHL.U32 R2, R2, 0x100000, RZ ;  /* 0x0010000002027824 */ /* 0x000fe200078e00ff */
[----:B------:R-:W-:-:S04]  /*8d40*/  LEA R3, R0, 0x3b800000, 0x17 ;  /* 0x3b80000000037811 */ /* 0x000fc800078eb8ff */
[----:B------:R-:W-:-:S07]  /*8d50*/  LOP3.LUT R2, R3, R2, R4, 0xfe, !PT ;  /* 0x0000000203027212 */ /* 0x000fce00078efe04 */
.L_x_17708:
[----:B------:R-:W-:Y:S05]  /*8d60*/  BSYNC B0 ;  /* 0x0000000000007941 */ /* 0x000fea0003800000 */
.L_x_17707:
[----:B------:R-:W4:Y:S01]  /*8d70*/  F2I.S64.TRUNC R2, R2 ;  /* 0x0000000200027311 */ /* 0x000f22000020d900 */
[----:B------:R-:W-:Y:S05]  /*8d80*/  BRA `(.L_x_17692) ;  /* 0x00000004000c7947 */ /* 0x000fea0003800000 */
.L_x_17705:
        /* <DEDUP_REMOVED lines=21> */
.L_x_17714:
[----:B------:R-:W-:Y:S05]  /*8ee0*/  BSYNC B1 ;  /* 0x0000000000017941 */ /* 0x000fea0003800000 */
.L_x_17713:
[----:B------:R-:W-:Y:S01]  /*8ef0*/  IMAD.SHL.U32 R2, R2, 0x200000, RZ ;  /* 0x0020000002027824 */ /* 0x000fe200078e00ff */
[----:B------:R-:W-:-:S04]  /*8f00*/  LEA R3, R0, 0x37800000, 0x17 ;  /* 0x3780000000037811 */ /* 0x000fc800078eb8ff */
[----:B------:R-:W-:-:S07]  /*8f10*/  LOP3.LUT R2, R3, R2, R4, 0xfe, !PT ;  /* 0x0000000203027212 */ /* 0x000fce00078efe04 */
.L_x_17712:
[----:B------:R-:W-:Y:S05]  /*8f20*/  BSYNC B0 ;  /* 0x0000000000007941 */ /* 0x000fea0003800000 */
.L_x_17711:
[----:B------:R-:W0:Y:S01]  /*8f30*/  F2I.S64.TRUNC R2, R2 ;  /* 0x0000000200027311 */ /* 0x000e22000020d900 */
[----:B------:R-:W-:Y:S05]  /*8f40*/  BRA `(.L_x_17692) ;  /* 0x00000000009c7947 */ /* 0x000fea0003800000 */
.L_x_17704:
        /* <DEDUP_REMOVED lines=14> */
.L_x_17718:
[----:B------:R-:W-:Y:S05]  /*9030*/  BSYNC B0 ;  /* 0x0000000000007941 */ /* 0x000fea0003800000 */
.L_x_17717:
[----:B------:R-:W0:Y:S01]  /*9040*/  F2I.S64.TRUNC R2, R2 ;  /* 0x0000000200027311 */ /* 0x000e22000020d900 */
[----:B------:R-:W-:Y:S05]  /*9050*/  BRA `(.L_x_17692) ;  /* 0x0000000000587947 */ /* 0x000fea0003800000 */
.L_x_17691:
        /* <DEDUP_REMOVED lines=16> */
.L_x_17719:
[----:B------:R-:W-:Y:S01]  /*9160*/  CS2R R2, SRZ ;  /* 0x0000000000027805 */ /* 0x000fe2000001ff00 */
[----:B------:R-:W-:Y:S06]  /*9170*/  BRA `(.L_x_17692) ;  /* 0x0000000000107947 */ /* 0x000fec0003800000 */
.L_x_17716:
[----:B------:R0:W5:Y:S01]  /*9180*/  LDG.E.64 R2, desc[UR36][R4.64] ;  /* 0x0000002404027981 */ /* 0x000162000c1e1b00 */
[----:B------:R-:W-:Y:S05]  /*9190*/  BRA `(.L_x_17692) ;  /* 0x0000000000087947 */ /* 0x000fea0003800000 */
.L_x_17715:
[----:B------:R0:W5:Y:S01]  /*91a0*/  LDG.E R2, desc[UR36][R4.64] ;  /* 0x0000002404027981 */ /* 0x000162000c1e1900 */
[----:B------:R-:W-:-:S07]  /*91b0*/  IMAD.MOV.U32 R3, RZ, RZ, RZ ;  /* 0x000000ffff037224 */ /* 0x000fce00078e00ff */
.L_x_17692:
        /* <DEDUP_REMOVED lines=41> */
.L_x_17722:
        /* <DEDUP_REMOVED lines=43> */
.L_x_17721:
        /* <DEDUP_REMOVED lines=39> */
.L_x_17720:
        /* <DEDUP_REMOVED lines=14> */
.L_x_17726:
[----:B------:R1:W-:Y:S01]  /*9a50*/  STG.E.U8 desc[UR36][R18.64], R34 ;  /* 0x0000002212007986 */ /* 0x0003e2000c101124 */
[----:B------:R-:W-:Y:S05]  /*9a60*/  BRA `(.L_x_17728) ;  /* 0x0000000c004c7947 */ /* 0x000fea0003800000 */
.L_x_17725:
        /* <DEDUP_REMOVED lines=8> */
.L_x_17730:
[----:B------:R4:W-:Y:S01]  /*9af0*/  STG.E desc[UR36][R18.64], R34 ;  /* 0x0000002212007986 */ /* 0x0009e2000c101924 */
[----:B------:R-:W-:Y:S05]  /*9b00*/  BRA `(.L_x_17728) ;  /* 0x0000000c00247947 */ /* 0x000fea0003800000 */
.L_x_17729:
[----:B------:R3:W-:Y:S01]  /*9b10*/  STG.E.U16 desc[UR36][R18.64], R34 ;  /* 0x0000002212007986 */ /* 0x0007e2000c101524 */
[----:B------:R-:W-:Y:S05]  /*9b20*/  BRA `(.L_x_17728) ;  /* 0x0000000c001c7947 */ /* 0x000fea0003800000 */
.L_x_17724:
        /* <DEDUP_REMOVED lines=9> */
.L_x_17732:
[----:B------:R-:W1:Y:S02]  /*9bc0*/  I2F.S64 R0, R34 ;  /* 0x0000002200007312 */ /* 0x000e640000301400 */
[----:B-1----:R-:W-:-:S05]  /*9bd0*/  F2FP.F16.F32.PACK_AB R0, RZ, R0 ;  /* 0x00000000ff00723e */ /* 0x002fca00000000ff */
[----:B------:R1:W-:Y:S01]  /*9be0*/  STG.E.U16 desc[UR36][R18.64], R0 ;  /* 0x0000000012007986 */ /* 0x0003e2000c101524 */
[----:B------:R-:W-:Y:S05]  /*9bf0*/  BRA `(.L_x_17728) ;  /* 0x0000000800e87947 */ /* 0x000fea0003800000 */
.L_x_17731:
        /* <DEDUP_REMOVED lines=10> */
.L_x_17734:
[----:B------:R-:W1:Y:S02]  /*9ca0*/  I2F.S64 R34, R34 ;  /* 0x0000002200227312 */ /* 0x000e640000301400 */
[----:B-1----:R-:W-:-:S04]  /*9cb0*/  F2FP.F16.F32.PACK_AB R3, RZ, R34 ;  /* 0x00000022ff03723e */ /* 0x002fc800000000ff */
[----:B------:R-:W-:-:S05]  /*9cc0*/  PRMT R3, R3, 0x5410, RZ ;  /* 0x0000541003037816 */ /* 0x000fca00000000ff */
[----:B------:R1:W-:Y:S01]  /*9cd0*/  STG.E desc[UR36][R18.64], R3 ;  /* 0x0000000312007986 */ /* 0x0003e2000c101924 */
[----:B------:R-:W-:Y:S05]  /*9ce0*/  BRA `(.L_x_17728) ;  /* 0x0000000800ac7947 */ /* 0x000fea0003800000 */
.L_x_17733:
[----:B------:R-:W1:Y:S02]  /*9cf0*/  I2F.F64.S64 R2, R34 ;  /* 0x0000002200027312 */ /* 0x000e640000301c00 */
[----:B-1----:R1:W-:Y:S01]  /*9d00*/  STG.E.64 desc[UR36][R18.64], R2 ;  /* 0x0000000212007986 */ /* 0x0023e2000c101b24 */
[----:B------:R-:W-:Y:S05]  /*9d10*/  BRA `(.L_x_17728) ;  /* 0x0000000800a07947 */ /* 0x000fea0003800000 */
.L_x_17723:
        /* <DEDUP_REMOVED lines=13> */
.L_x_17737:
[----:B0-----:R-:W0:Y:S01]  /*9df0*/  I2F.F64.S64 R4, R34 ;  /* 0x0000002200047312 */ /* 0x001e220000301c00 */
[----:B------:R-:W-:-:S05]  /*9e00*/  CS2R R6, SRZ ;  /* 0x0000000000067805 */ /* 0x000fca000001ff00 */
[----:B0-----:R0:W-:Y:S01]  /*9e10*/  STG.E.128 desc[UR36][R18.64], R4 ;  /* 0x0000000412007986 */ /* 0x0011e2000c101d24 */
[----:B------:R-:W-:Y:S05]  /*9e20*/  BRA `(.L_x_17728) ;  /* 0x00000008005c7947 */ /* 0x000fea0003800000 */
.L_x_17736:
        /* <DEDUP_REMOVED lines=21> */
.L_x_17741:
[----:B------:R-:W-:Y:S05]  /*9f80*/  BSYNC B0 ;  /* 0x0000000000007941 */ /* 0x000fea0003800000 */
.L_x_17740:
[----:B------:R-:W-:-:S05]  /*9f90*/  LOP3.LUT R3, R0, R3, RZ, 0xfc, !PT ;  /* 0x0000000300037212 */ /* 0x000fca00078efcff */
[----:B------:R1:W-:Y:S01]  /*9fa0*/  STG.E.U8 desc[UR36][R18.64], R3 ;  /* 0x0000000312007986 */ /* 0x0003e2000c101124 */
[----:B------:R-:W-:Y:S05]  /*9fb0*/  BRA `(.L_x_17728) ;  /* 0x0000000400f87947 */ /* 0x000fea0003800000 */
.L_x_17739:
        /* <DEDUP_REMOVED lines=13> */
.L_x_17743:
[----:B------:R-:W-:Y:S01]  /*a090*/  HFMA2.MMA R0, -RZ, RZ, 0, 7.569789886474609375e-06 ;  /* 0x0000007fff007435 */ /* 0x000fe200000001ff */
[----:B------:R-:W-:-:S09]  /*a0a0*/  ISETP.GT.U32.AND P0, PT, R2, 0x7f800000, PT ;  /* 0x7f8000000200780c */ /* 0x000fd20003f04070 */
[----:B------:R-:W-:-:S07]  /*a0b0*/  SEL R0, R0, 0x7c, P0 ;  /* 0x0000007c00007807 */ /* 0x000fce0000000000 */
.L_x_17744:
[----:B------:R-:W-:Y:S05]  /*a0c0*/  BSYNC B0 ;  /* 0x0000000000007941 */ /* 0x000fea0003800000 */
.L_x_17742:
[----:B------:R-:W-:-:S04]  /*a0d0*/  LOP3.LUT R2, R35, 0x80000000, RZ, 0xc0, !PT ;  /* 0x8000000023027812 */ /* 0x000fc800078ec0ff */
[----:B------:R-:W-:-:S04]  /*a0e0*/  SHF.R.U32.HI R3, RZ, 0x18, R2 ;  /* 0x00000018ff037819 */ /* 0x000fc80000011602 */
[----:B------:R-:W-:-:S05]  /*a0f0*/  LOP3.LUT R3, R0, R3, RZ, 0xfc, !PT ;  /* 0x0000000300037212 */ /* 0x000fca00078efcff */
[----:B------:R1:W-:Y:S01]  /*a100*/  STG.E.U8 desc[UR36][R18.64], R3 ;  /* 0x0000000312007986 */ /* 0x0003e2000c101124 */
[----:B------:R-:W-:Y:S05]  /*a110*/  BRA `(.L_x_17728) ;  /* 0x0000000400a07947 */ /* 0x000fea0003800000 */
.L_x_17738:
[----:B------:R-:W1:Y:S02]  /*a120*/  I2F.S64 R0, R34 ;  /* 0x0000002200007312 */ /* 0x000e640000301400 */
[----:B-1----:R-:W-:-:S05]  /*a130*/  F2FP.BF16.F32.PACK_AB R0, RZ, R0 ;  /* 0x00000000ff00723e */ /* 0x002fca00000010ff */
[----:B------:R1:W-:Y:S01]  /*a140*/  STG.E.U16 desc[UR36][R18.64], R0 ;  /* 0x0000000012007986 */ /* 0x0003e2000c101524 */
[----:B------:R-:W-:Y:S05]  /*a150*/  BRA `(.L_x_17728) ;  /* 0x0000000400907947 */ /* 0x000fea0003800000 */
.L_x_17735:
        /* <DEDUP_REMOVED lines=10> */
.L_x_17747:
        /* <DEDUP_REMOVED lines=17> */
.L_x_17750:
[----:B------:R-:W-:-:S04]  /*a310*/  LOP3.LUT R2, R35, 0x80000000, RZ, 0xc0, !PT ;  /* 0x8000000023027812 */ /* 0x000fc800078ec0ff */
[----:B------:R-:W-:-:S04]  /*a320*/  SHF.R.U32.HI R3, RZ, 0x18, R2 ;  /* 0x00000018ff037819 */ /* 0x000fc80000011602 */
[----:B------:R-:W-:-:S04]  /*a330*/  LOP3.LUT R0, R0, R3, RZ, 0xfc, !PT ;  /* 0x0000000300007212 */ /* 0x000fc800078efcff */
[----:B------:R-:W-:-:S07]  /*a340*/  PRMT R9, R0, 0x7610, R9 ;  /* 0x0000761000097816 */ /* 0x000fce0000000009 */
.L_x_17749:
[----:B------:R-:W-:Y:S05]  /*a350*/  BSYNC B0 ;  /* 0x0000000000007941 */ /* 0x000fea0003800000 */
.L_x_17748:
[----:B------:R1:W-:Y:S01]  /*a360*/  STG.E.U8 desc[UR36][R18.64], R9 ;  /* 0x0000000912007986 */ /* 0x0003e2000c101124 */
[----:B------:R-:W-:Y:S05]  /*a370*/  BRA `(.L_x_17728) ;  /* 0x0000000400087947 */ /* 0x000fea0003800000 */
.L_x_17746:
        /* <DEDUP_REMOVED lines=17> */
.L_x_17753:
[----:B------:R-:W-:-:S04]  /*a490*/  LOP3.LUT R2, R35, 0x80000000, RZ, 0xc0, !PT ;  /* 0x8000000023027812 */ /* 0x000fc800078ec0ff */
[----:B------:R-:W-:-:S04]  /*a4a0*/  SHF.R.U32.HI R3, RZ, 0x18, R2 ;  /* 0x00000018ff037819 */ /* 0x000fc80000011602 */
[----:B------:R-:W-:-:S04]  /*a4b0*/  LOP3.LUT R0, R0, R3, RZ, 0xfc, !PT ;  /* 0x0000000300007212 */ /* 0x000fc800078efcff */
[----:B------:R-:W-:-:S07]  /*a4c0*/  PRMT R9, R0, 0x7610, R9 ;  /* 0x0000761000097816 */ /* 0x000fce0000000009 */
.L_x_17752:
[----:B------:R-:W-:Y:S05]  /*a4d0*/  BSYNC B0 ;  /* 0x0000000000007941 */ /* 0x000fea0003800000 */
.L_x_17751:
[----:B------:R1:W-:Y:S01]  /*a4e0*/  STG.E.U8 desc[UR36][R18.64], R9 ;  /* 0x0000000912007986 */ /* 0x0003e2000c101124 */
[----:B------:R-:W-:Y:S05]  /*a4f0*/  BRA `(.L_x_17728) ;  /* 0x0000000000a87947 */ /* 0x000fea0003800000 */
.L_x_17745:
        /* <DEDUP_REMOVED lines=22> */
.L_x_17727:
        /* <DEDUP_REMOVED lines=16> */
.L_x_17756:
[----:B------:R-:W-:Y:S05]  /*a760*/  BRA `(.L_x_17728) ;  /* 0x00000000000c7947 */ /* 0x000fea0003800000 */
.L_x_17755:
[----:B------:R1:W-:Y:S01]  /*a770*/  STG.E.64 desc[UR36][R18.64], R34 ;  /* 0x0000002212007986 */ /* 0x0003e2000c101b24 */
[----:B------:R-:W-:Y:S05]  /*a780*/  BRA `(.L_x_17728) ;  /* 0x0000000000047947 */ /* 0x000fea0003800000 */
.L_x_17754:
[----:B------:R1:W-:Y:S02]  /*a790*/  STG.E desc[UR36][R18.64], R34 ;  /* 0x0000002212007986 */ /* 0x0003e4000c101924 */
.L_x_17728:
[----:B------:R-:W-:-:S07]  /*a7a0*/  VIADD R17, R17, 0x80 ;  /* 0x0000008011117836 */ /* 0x000fce0000000000 */
.L_x_17685:
[----:B------:R-:W-:Y:S05]  /*a7b0*/  BSYNC B6 ;  /* 0x0000000000067941 */ /* 0x000fea0003800000 */
.L_x_17684:
        /* <DEDUP_REMOVED lines=306> */
.L_x_17757:
        /* <DEDUP_REMOVED lines=21> */
.L_x_17761:
[----:B------:R0:W5:Y:S01]  /*bc30*/  LDG.E.U8 R2, desc[UR36][R4.64] ;  /* 0x0000002404027981 */ /* 0x000162000c1e1100 */
[----:B------:R-:W-:Y:S01]  /*bc40*/  IMAD.MOV.U32 R3, RZ, RZ, RZ ;  /* 0x000000ffff037224 */ /* 0x000fe200078e00ff */
[----:B------:R-:W-:Y:S06]  /*bc50*/  BRA `(.L_x_17763) ;  /* 0x0000000c00487947 */ /* 0x000fec0003800000 */
.L_x_17760:
        /* <DEDUP_REMOVED lines=8> */
.L_x_17765:
[----:B------:R-:W2:Y:S02]  /*bce0*/  LDG.E R2, desc[UR36][R4.64] ;  /* 0x0000002404027981 */ /* 0x000ea4000c1e1900 */
[----:B--2---:R-:W-:Y:S01]  /*bcf0*/  SHF.R.S32.HI R3, RZ, 0x1f, R2 ;  /* 0x0000001fff037819 */ /* 0x004fe20000011402 */
[----:B------:R-:W-:Y:S06]  /*bd00*/  BRA `(.L_x_17763) ;  /* 0x0000000c001c7947 */ /* 0x000fec0003800000 */
.L_x_17764:
[----:B------:R-:W2:Y:S02]  /*bd10*/  LDG.E.S16 R2, desc[UR36][R4.64] ;  /* 0x0000002404027981 */ /* 0x000ea4000c1e1700 */
[----:B--2---:R-:W-:Y:S01]  /*bd20*/  SHF.R.S32.HI R3, RZ, 0x1f, R2 ;  /* 0x0000001fff037819 */ /* 0x004fe20000011402 */
[----:B------:R-:W-:Y:S06]  /*bd30*/  BRA `(.L_x_17763) ;  /* 0x0000000c00107947 */ /* 0x000fec0003800000 */
.L_x_17759:
        /* <DEDUP_REMOVED lines=9> */
.L_x_17767:
[----:B------:R-:W2:Y:S02]  /*bdd0*/  LDG.E.U16 R4, desc[UR36][R4.64] ;  /* 0x0000002404047981 */ /* 0x000ea4000c1e1500 */
[----:B--2---:R-:W-:-:S06]  /*bde0*/  HADD2.F32 R2, -RZ, R4.H0_H0 ;  /* 0x20000004ff027230 */ /* 0x004fcc0000004100 */
[----:B------:R-:W1:Y:S01]  /*bdf0*/  F2I.S64.TRUNC R2, R2 ;  /* 0x0000000200027311 */ /* 0x000e62000020d900 */
[----:B------:R-:W-:Y:S05]  /*be00*/  BRA `(.L_x_17763) ;  /* 0x0000000800dc7947 */ /* 0x000fea0003800000 */
.L_x_17766:
        /* <DEDUP_REMOVED lines=9> */
.L_x_17769:
[----:B------:R-:W2:Y:S02]  /*bea0*/  LDG.E.U16 R4, desc[UR36][R4.64] ;  /* 0x0000002404047981 */ /* 0x000ea4000c1e1500 */
[----:B--2---:R-:W-:-:S06]  /*beb0*/  HADD2.F32 R2, -RZ, R4.H0_H0 ;  /* 0x20000004ff027230 */ /* 0x004fcc0000004100 */
[----:B------:R-:W4:Y:S01]  /*bec0*/  F2I.S64.TRUNC R2, R2 ;  /* 0x0000000200027311 */ /* 0x000f22000020d900 */
[----:B------:R-:W-:Y:S05]  /*bed0*/  BRA `(.L_x_17763) ;  /* 0x0000000800a87947 */ /* 0x000fea0003800000 */
.L_x_17768:
[----:B------:R-:W2:Y:S02]  /*bee0*/  LDG.E.64 R2, desc[UR36][R4.64] ;  /* 0x0000002404027981 */ /* 0x000ea4000c1e1b00 */
[----:B--2---:R-:W2:Y:S01]  /*bef0*/  F2I.S64.F64.TRUNC R2, R2 ;  /* 0x0000000200027311 */ /* 0x004ea2000030d900 */
[----:B------:R-:W-:Y:S05]  /*bf00*/  BRA `(.L_x_17763) ;  /* 0x00000008009c7947 */ /* 0x000fea0003800000 */
.L_x_17758:
        /* <DEDUP_REMOVED lines=13> */
.L_x_17772:
[----:B------:R-:W2:Y:S02]  /*bfe0*/  LDG.E.64 R2, desc[UR36][R4.64] ;  /* 0x0000002404027981 */ /* 0x000ea4000c1e1b00 */
[----:B--2---:R-:W0:Y:S01]  /*bff0*/  F2I.S64.F64.TRUNC R2, R2 ;  /* 0x0000000200027311 */ /* 0x004e22000030d900 */
[----:B------:R-:W-:Y:S05]  /*c000*/  BRA `(.L_x_17763) ;  /* 0x00000008005c7947 */ /* 0x000fea0003800000 */
.L_x_17771:
        /* <DEDUP_REMOVED lines=27> */
.L_x_17774:
        /* <DEDUP_REMOVED lines=14> */
.L_x_17773:
[----:B------:R-:W2:Y:S02]  /*c2a0*/  LDG.E.U16 R2, desc[UR36][R4.64] ;  /* 0x0000002404027981 */ /* 0x000ea4000c1e1500 */
[----:B--2---:R-:W-:-:S06]  /*c2b0*/  IMAD.U32 R2, R2, 0x10000, RZ ;  /* 0x0001000002027824 */ /* 0x004fcc00078e00ff */
[----:B------:R-:W0:Y:S01]  /*c2c0*/  F2I.S64.TRUNC R2, R2 ;  /* 0x0000000200027311 */ /* 0x000e22000020d900 */
[----:B------:R-:W-:Y:S05]  /*c2d0*/  BRA `(.L_x_17763) ;  /* 0x0000000400a87947 */ /* 0x000fea0003800000 */
.L_x_17770:
        /* <DEDUP_REMOVED lines=11> */
.L_x_17777:
        /* <DEDUP_REMOVED lines=21> */
.L_x_17781:
[----:B------:R-:W-:Y:S05]  /*c4e0*/  BSYNC B1 ;  /* 0x0000000000017941 */ /* 0x000fea0003800000 */
.L_x_17780:
[----:B------:R-:W-:Y:S01]  /*c4f0*/  IMAD.SHL.U32 R2, R2, 0x100000, RZ ;  /* 0x0010000002027824 */ /* 0x000fe200078e00ff */
[----:B------:R-:W-:-:S04]  /*c500*/  LEA R3, R0, 0x3b800000, 0x17 ;  /* 0x3b80000000037811 */ /* 0x000fc800078eb8ff */
[----:B------:R-:W-:-:S07]  /*c510*/  LOP3.LUT R2, R3, R2, R4, 0xfe, !PT ;  /* 0x0000000203027212 */ /* 0x000fce00078efe04 */
.L_x_17779:
[----:B------:R-:W-:Y:S05]  /*c520*/  BSYNC B0 ;  /* 0x0000000000007941 */ /* 0x000fea0003800000 */
.L_x_17778:
[----:B------:R-:W0:Y:S01]  /*c530*/  F2I.S64.TRUNC R2, R2 ;  /* 0x0000000200027311 */ /* 0x000e22000020d900 */
[----:B------:R-:W-:Y:S05]  /*c540*/  BRA `(.L_x_17763) ;  /* 0x00000004000c7947 */ /* 0x000fea0003800000 */
.L_x_17776:
        /* <DEDUP_REMOVED lines=21> */
.L_x_17785:
[----:B------:R-:W-:Y:S05]  /*c6a0*/  BSYNC B1 ;  /* 0x0000000000017941 */ /* 0x000fea0003800000 */
.L_x_17784:
[----:B------:R-:W-:Y:S01]  /*c6b0*/  IMAD.SHL.U32 R2, R2, 0x200000, RZ ;  /* 0x0020000002027824 */ /* 0x000fe200078e00ff */
[----:B------:R-:W-:-:S04]  /*c6c0*/  LEA R3, R0, 0x37800000, 0x17 ;  /* 0x3780000000037811 */ /* 0x000fc800078eb8ff */
[----:B------:R-:W-:-:S07]  /*c6d0*/  LOP3.LUT R2, R3, R2, R4, 0xfe, !PT ;  /* 0x0000000203027212 */ /* 0x000fce00078efe04 */
.L_x_17783:
[----:B------:R-:W-:Y:S05]  /*c6e0*/  BSYNC B0 ;  /* 0x0000000000007941 */ /* 0x000fea0003800000 */
.L_x_17782:
[----:B------:R-:W0:Y:S01]  /*c6f0*/  F2I.S64.TRUNC R2, R2 ;  /* 0x0000000200027311 */ /* 0x000e22000020d900 */
[----:B------:R-:W-:Y:S05]  /*c700*/  BRA `(.L_x_17763) ;  /* 0x00000000009c7947 */ /* 0x000fea0003800000 */
.L_x_17775:
        /* <DEDUP_REMOVED lines=14> */
.L_x_17789:
[----:B------:R-:W-:Y:S05]  /*c7f0*/  BSYNC B0 ;  /* 0x0000000000007941 */ /* 0x000fea0003800000 */
.L_x_17788:
[----:B------:R-:W0:Y:S01]  /*c800*/  F2I.S64.TRUNC R2, R2 ;  /* 0x0000000200027311 */ /* 0x000e22000020d900 */
[----:B------:R-:W-:Y:S05]  /*c810*/  BRA `(.L_x_17763) ;  /* 0x0000000000587947 */ /* 0x000fea0003800000 */
.L_x_17762:
        /* <DEDUP_REMOVED lines=16> */
.L_x_17790:
[----:B------:R-:W-:Y:S01]  /*c920*/  CS2R R2, SRZ ;  /* 0x0000000000027805 */ /* 0x000fe2000001ff00 */
[----:B------:R-:W-:Y:S06]  /*c930*/  BRA `(.L_x_17763) ;  /* 0x0000000000107947 */ /* 0x000fec0003800000 */
.L_x_17787:
[----:B------:R0:W5:Y:S01]  /*c940*/  LDG.E.64 R2, desc[UR36][R4.64] ;  /* 0x0000002404027981 */ /* 0x000162000c1e1b00 */
[----:B------:R-:W-:Y:S05]  /*c950*/  BRA `(.L_x_17763) ;  /* 0x0000000000087947 */ /* 0x000fea0003800000 */
.L_x_17786:
[----:B------:R0:W5:Y:S01]  /*c960*/  LDG.E R2, desc[UR36][R4.64] ;  /* 0x0000002404027981 */ /* 0x000162000c1e1900 */
[----:B------:R-:W-:-:S07]  /*c970*/  IMAD.MOV.U32 R3, RZ, RZ, RZ ;  /* 0x000000ffff037224 */ /* 0x000fce00078e00ff */
.L_x_17763:
        /* <DEDUP_REMOVED lines=41> */
.L_x_17793:
        /* <DEDUP_REMOVED lines=43> */
.L_x_17792:
        /* <DEDUP_REMOVED lines=39> */
.L_x_17791:
        /* <DEDUP_REMOVED lines=14> */
.L_x_17797:
[----:B------:R-:W-:Y:S01]  /*d210*/  STG.E.U8 desc[UR36][R16.64], R32 ;  /* 0x0000002010007986 */ /* 0x000fe2000c101124 */
[----:B------:R-:W-:Y:S05]  /*d220*/  EXIT ;  /* 0x000000000000794d */ /* 0x000fea0003800000 */
.L_x_17796:
        /* <DEDUP_REMOVED lines=8> */
.L_x_17800:
[----:B------:R-:W-:Y:S01]  /*d2b0*/  STG.E desc[UR36][R16.64], R32 ;  /* 0x0000002010007986 */ /* 0x000fe2000c101924 */
[----:B------:R-:W-:Y:S05]  /*d2c0*/  EXIT ;  /* 0x000000000000794d */ /* 0x000fea0003800000 */
.L_x_17799:
[----:B------:R-:W-:Y:S01]  /*d2d0*/  STG.E.U16 desc[UR36][R16.64], R32 ;  /* 0x0000002010007986 */ /* 0x000fe2000c101524 */
[----:B------:R-:W-:Y:S05]  /*d2e0*/  EXIT ;  /* 0x000000000000794d */ /* 0x000fea0003800000 */
.L_x_17795:
        /* <DEDUP_REMOVED lines=9> */
.L_x_17802:
[----:B------:R-:W1:Y:S02]  /*d380*/  I2F.S64 R0, R32 ;  /* 0x0000002000007312 */ /* 0x000e640000301400 */
[----:B-1----:R-:W-:-:S05]  /*d390*/  F2FP.F16.F32.PACK_AB R0, RZ, R0 ;  /* 0x00000000ff00723e */ /* 0x002fca00000000ff */
[----:B------:R-:W-:Y:S01]  /*d3a0*/  STG.E.U16 desc[UR36][R16.64], R0 ;  /* 0x0000000010007986 */ /* 0x000fe2000c101524 */
[----:B------:R-:W-:Y:S05]  /*d3b0*/  EXIT ;  /* 0x000000000000794d */ /* 0x000fea0003800000 */
.L_x_17801:
        /* <DEDUP_REMOVED lines=10> */
.L_x_17804:
[----:B------:R-:W1:Y:S02]  /*d460*/  I2F.S64 R32, R32 ;  /* 0x0000002000207312 */ /* 0x000e640000301400 */
[----:B-1----:R-:W-:-:S04]  /*d470*/  F2FP.F16.F32.PACK_AB R3, RZ, R32 ;  /* 0x00000020ff03723e */ /* 0x002fc800000000ff */
[----:B------:R-:W-:-:S05]  /*d480*/  PRMT R3, R3, 0x5410, RZ ;  /* 0x0000541003037816 */ /* 0x000fca00000000ff */
[----:B------:R-:W-:Y:S01]  /*d490*/  STG.E desc[UR36][R16.64], R3 ;  /* 0x0000000310007986 */ /* 0x000fe2000c101924 */
[----:B------:R-:W-:Y:S05]  /*d4a0*/  EXIT ;  /* 0x000000000000794d */ /* 0x000fea0003800000 */
.L_x_17803:
[----:B------:R-:W1:Y:S02]  /*d4b0*/  I2F.F64.S64 R2, R32 ;  /* 0x0000002000027312 */ /* 0x000e640000301c00 */
[----:B-1----:R-:W-:Y:S01]  /*d4c0*/  STG.E.64 desc[UR36][R16.64], R2 ;  /* 0x0000000210007986 */ /* 0x002fe2000c101b24 */
[----:B------:R-:W-:Y:S05]  /*d4d0*/  EXIT ;  /* 0x000000000000794d */ /* 0x000fea0003800000 */
.L_x_17794:
        /* <DEDUP_REMOVED lines=13> */
.L_x_17807:
[----:B------:R-:W1:Y:S01]  /*d5b0*/  I2F.F64.S64 R32, R32 ;  /* 0x0000002000207312 */ /* 0x000e620000301c00 */
[----:B------:R-:W-:-:S05]  /*d5c0*/  CS2R R34, SRZ ;  /* 0x0000000000227805 */ /* 0x000fca000001ff00 */
[----:B-1----:R-:W-:Y:S01]  /*d5d0*/  STG.E.128 desc[UR36][R16.64], R32 ;  /* 0x0000002010007986 */ /* 0x002fe2000c101d24 */
[----:B------:R-:W-:Y:S05]  /*d5e0*/  EXIT ;  /* 0x000000000000794d */ /* 0x000fea0003800000 */
.L_x_17806:
        /* <DEDUP_REMOVED lines=21> */
.L_x_17811:
[----:B------:R-:W-:Y:S05]  /*d740*/  BSYNC B0 ;  /* 0x0000000000007941 */ /* 0x000fea0003800000 */
.L_x_17810:
[----:B------:R-:W-:-:S05]  /*d750*/  LOP3.LUT R3, R0, R3, RZ, 0xfc, !PT ;  /* 0x0000000300037212 */ /* 0x000fca00078efcff */
[----:B------:R-:W-:Y:S01]  /*d760*/  STG.E.U8 desc[UR36][R16.64], R3 ;  /* 0x0000000310007986 */ /* 0x000fe2000c101124 */
[----:B------:R-:W-:Y:S05]  /*d770*/  EXIT ;  /* 0x000000000000794d */ /* 0x000fea0003800000 */
.L_x_17809:
        /* <DEDUP_REMOVED lines=13> */
.L_x_17813:
[----:B------:R-:W-:Y:S01]  /*d850*/  IMAD.MOV.U32 R0, RZ, RZ, 0x7f ;  /* 0x0000007fff007424 */ /* 0x000fe200078e00ff */
[----:B------:R-:W-:-:S04]  /*d860*/  ISETP.GT.U32.AND P0, PT, R2, 0x7f800000, PT ;  /* 0x7f8000000200780c */ /* 0x000fc80003f04070 */
[----:B------:R-:W-:-:S09]  /*d870*/  SEL R0, R0, 0x7c, P0 ;  /* 0x0000007c00007807 */ /* 0x000fd20000000000 */
.L_x_17814:
[----:B------:R-:W-:Y:S05]  /*d880*/  BSYNC B0 ;  /* 0x0000000000007941 */ /* 0x000fea0003800000 */
.L_x_17812:
[----:B------:R-:W-:-:S04]  /*d890*/  LOP3.LUT R2, R33, 0x80000000, RZ, 0xc0, !PT ;  /* 0x8000000021027812 */ /* 0x000fc800078ec0ff */
[----:B------:R-:W-:-:S04]  /*d8a0*/  SHF.R.U32.HI R3, RZ, 0x18, R2 ;  /* 0x00000018ff037819 */ /* 0x000fc80000011602 */
[----:B------:R-:W-:-:S05]  /*d8b0*/  LOP3.LUT R3, R0, R3, RZ, 0xfc, !PT ;  /* 0x0000000300037212 */ /* 0x000fca00078efcff */
[----:B------:R-:W-:Y:S01]  /*d8c0*/  STG.E.U8 desc[UR36][R16.64], R3 ;  /* 0x0000000310007986 */ /* 0x000fe2000c101124 */
[----:B------:R-:W-:Y:S05]  /*d8d0*/  EXIT ;  /* 0x000000000000794d */ /* 0x000fea0003800000 */
.L_x_17808:
[----:B------:R-:W1:Y:S02]  /*d8e0*/  I2F.S64 R0, R32 ;  /* 0x0000002000007312 */ /* 0x000e640000301400 */
[----:B-1----:R-:W-:-:S05]  /*d8f0*/  F2FP.BF16.F32.PACK_AB R0, RZ, R0 ;  /* 0x00000000ff00723e */ /* 0x002fca00000010ff */
[----:B------:R-:W-:Y:S01]  /*d900*/  STG.E.U16 desc[UR36][R16.64], R0 ;  /* 0x0000000010007986 */ /* 0x000fe2000c101524 */
[----:B------:R-:W-:Y:S05]  /*d910*/  EXIT ;  /* 0x000000000000794d */ /* 0x000fea0003800000 */
.L_x_17805:
        /* <DEDUP_REMOVED lines=10> */
.L_x_17817:
        /* <DEDUP_REMOVED lines=17> */
.L_x_17820:
[----:B------:R-:W-:-:S04]  /*dad0*/  LOP3.LUT R2, R33, 0x80000000, RZ, 0xc0, !PT ;  /* 0x8000000021027812 */ /* 0x000fc800078ec0ff */
[----:B------:R-:W-:-:S04]  /*dae0*/  SHF.R.U32.HI R3, RZ, 0x18, R2 ;  /* 0x00000018ff037819 */ /* 0x000fc80000011602 */
[----:B------:R-:W-:-:S04]  /*daf0*/  LOP3.LUT R0, R0, R3, RZ, 0xfc, !PT ;  /* 0x0000000300007212 */ /* 0x000fc800078efcff */
[----:B------:R-:W-:-:S07]  /*db00*/  PRMT R8, R0, 0x7610, R8 ;  /* 0x0000761000087816 */ /* 0x000fce0000000008 */
.L_x_17819:
[----:B------:R-:W-:Y:S05]  /*db10*/  BSYNC B0 ;  /* 0x0000000000007941 */ /* 0x000fea0003800000 */
.L_x_17818:
[----:B------:R-:W-:Y:S01]  /*db20*/  STG.E.U8 desc[UR36][R16.64], R8 ;  /* 0x0000000810007986 */ /* 0x000fe2000c101124 */
[----:B------:R-:W-:Y:S05]  /*db30*/  EXIT ;  /* 0x000000000000794d */ /* 0x000fea0003800000 */
.L_x_17816:
        /* <DEDUP_REMOVED lines=17> */
.L_x_17823:
[----:B------:R-:W-:-:S04]  /*dc50*/  LOP3.LUT R2, R33, 0x80000000, RZ, 0xc0, !PT ;  /* 0x8000000021027812 */ /* 0x000fc800078ec0ff */
[----:B------:R-:W-:-:S04]  /*dc60*/  SHF.R.U32.HI R3, RZ, 0x18, R2 ;  /* 0x00000018ff037819 */ /* 0x000fc80000011602 */
[----:B------:R-:W-:-:S04]  /*dc70*/  LOP3.LUT R0, R0, R3, RZ, 0xfc, !PT ;  /* 0x0000000300007212 */ /* 0x000fc800078efcff */
[----:B------:R-:W-:-:S07]  /*dc80*/  PRMT R8, R0, 0x7610, R8 ;  /* 0x0000761000087816 */ /* 0x000fce0000000008 */
.L_x_17822:
[----:B------:R-:W-:Y:S05]  /*dc90*/  BSYNC B0 ;  /* 0x0000000000007941 */ /* 0x000fea0003800000 */
.L_x_17821:
[----:B------:R-:W-:Y:S01]  /*dca0*/  STG.E.U8 desc[UR36][R16.64], R8 ;  /* 0x0000000810007986 */ /* 0x000fe2000c101124 */
[----:B------:R-:W-:Y:S05]  /*dcb0*/  EXIT ;  /* 0x000000000000794d */ /* 0x000fea0003800000 */
.L_x_17815:
        /* <DEDUP_REMOVED lines=22> */
.L_x_17798:
        /* <DEDUP_REMOVED lines=16> */
.L_x_17826:
[----:B------:R-:W-:Y:S05]  /*df20*/  EXIT ;  /* 0x000000000000794d */ /* 0x000fea0003800000 */
.L_x_17825:
[----:B------:R-:W-:Y:S01]  /*df30*/  STG.E.64 desc[UR36][R16.64], R32 ;  /* 0x0000002010007986 */ /* 0x000fe2000c101b24 */
[----:B------:R-:W-:Y:S05]  /*df40*/  EXIT ;  /* 0x000000000000794d */ /* 0x000fea0003800000 */
.L_x_17824:
[----:B------:R-:W-:Y:S01]  /*df50*/  STG.E desc[UR36][R16.64], R32 ;  /* 0x0000002010007986 */ /* 0x000fe2000c101924 */
[----:B------:R-:W-:Y:S05]  /*df60*/  EXIT ;  /* 0x000000000000794d */ /* 0x000fea0003800000 */
.L_x_17827:
        /* <DEDUP_REMOVED lines=9> */
.L_x_18641:


//--------------------- .text._ZN2at6native27unrolled_elementwise_kernelIZZNS0_73_GLOBAL__N__c8866d80_35_SparseBinaryOpIntersectionKernel_cu_f5210f67_363642_sparse_binary_op_intersection_kernel_implINS2_18CUDAKernelLauncherENS2_36CUDAValueSelectionIntersectionKernelINS2_5MulOpEEElLl8EEEvRNS_6TensorERKS8_SB_RKSt6vectorIlSaIlEERKSt8optionalIS8_ESK_bbENKUlvE1_clEvEUllE_St5arrayIPcLm2EELi4E23TrivialOffsetCalculatorILi1EjESR_NS0_6memory12LoadWithCastILi1EEENSS_13StoreWithCastILi1EEEEEviT_T0_T2_T3_T4_T5_ --------------------------
	.section	.text._ZN2at6native27unrolled_elementwise_kernelIZZNS0_73_GLOBAL__N__c8866d80_35_SparseBinaryOpIntersectionKernel_cu_f5210f67_363642_sparse_binary_op_intersection_kernel_implINS2_18CUDAKernelLauncherENS2_36CUDAValueSelectionIntersectionKernelINS2_5MulOpEEElLl8EEEvRNS_6TensorERKS8_SB_RKSt6vectorIlSaIlEERKSt8optionalIS8_ESK_bbENKUlvE1_clEvEUllE_St5arrayIPcLm2EELi4E23TrivialOffsetCalculatorILi1EjESR_NS0_6memory12LoadWithCastILi1EEENSS_13StoreWithCastILi1EEEEEviT_T0_T2_T3_T4_T5_,"ax",@progbits
	.align	128
        .global         _ZN2at6native27unrolled_elementwise_kernelIZZNS0_73_GLOBAL__N__c8866d80_35_SparseBinaryOpIntersectionKernel_cu_f5210f67_363642_sparse_binary_op_intersection_kernel_implINS2_18CUDAKernelLauncherENS2_36CUDAValueSelectionIntersectionKernelINS2_5MulOpEEElLl8EEEvRNS_6TensorERKS8_SB_RKSt6vectorIlSaIlEERKSt8optionalIS8_ESK_bbENKUlvE1_clEvEUllE_St5arrayIPcLm2EELi4E23TrivialOffsetCalculatorILi1EjESR_NS0_6memory12LoadWithCastILi1EEENSS_13StoreWithCastILi1EEEEEviT_T0_T2_T3_T4_T5_
        .type           _ZN2at6native27unrolled_elementwise_kernelIZZNS0_73_GLOBAL__N__c8866d80_35_SparseBinaryOpIntersectionKernel_cu_f5210f67_363642_sparse_binary_op_intersection_kernel_implINS2_18CUDAKernelLauncherENS2_36CUDAValueSelectionIntersectionKernelINS2_5MulOpEEElLl8EEEvRNS_6TensorERKS8_SB_RKSt6vectorIlSaIlEERKSt8optionalIS8_ESK_bbENKUlvE1_clEvEUllE_St5arrayIPcLm2EELi4E23TrivialOffsetCalculatorILi1EjESR_NS0_6memory12LoadWithCastILi1EEENSS_13StoreWithCastILi1EEEEEviT_T0_T2_T3_T4_T5_,@function
        .size           _ZN2at6native27unrolled_elementwise_kernelIZZNS0_73_GLOBAL__N__c8866d80_35_SparseBinaryOpIntersectionKernel_cu_f5210f67_363642_sparse_binary_op_intersection_kernel_implINS2_18CUDAKernelLauncherENS2_36CUDAValueSelectionIntersectionKernelINS2_5MulOpEEElLl8EEEvRNS_6TensorERKS8_SB_RKSt6vectorIlSaIlEERKSt8optionalIS8_ESK_bbENKUlvE1_clEvEUllE_St5arrayIPcLm2EELi4E23TrivialOffsetCalculatorILi1EjESR_NS0_6memory12LoadWithCastILi1EEENSS_13StoreWithCastILi1EEEEEviT_T0_T2_T3_T4_T5_,(.L_x_18642 - _ZN2at6native27unrolled_elementwise_kernelIZZNS0_73_GLOBAL__N__c8866d80_35_SparseBinaryOpIntersectionKernel_cu_f5210f67_363642_sparse_binary_op_intersection_kernel_implINS2_18CUDAKernelLauncherENS2_36CUDAValueSelectionIntersectionKernelINS2_5MulOpEEElLl8EEEvRNS_6TensorERKS8_SB_RKSt6vectorIlSaIlEERKSt8optionalIS8_ESK_bbENKUlvE1_clEvEUllE_St5arrayIPcLm2EELi4E23TrivialOffsetCalculatorILi1EjESR_NS0_6memory12LoadWithCastILi1EEENSS_13StoreWithCastILi1EEEEEviT_T0_T2_T3_T4_T5_)
        .other          _ZN2at6native27unrolled_elementwise_kernelIZZNS0_73_GLOBAL__N__c8866d80_35_SparseBinaryOpIntersectionKernel_cu_f5210f67_363642_sparse_binary_op_intersection_kernel_implINS2_18CUDAKernelLauncherENS2_36CUDAValueSelectionIntersectionKernelINS2_5MulOpEEElLl8EEEvRNS_6TensorERKS8_SB_RKSt6vectorIlSaIlEERKSt8optionalIS8_ESK_bbENKUlvE1_clEvEUllE_St5arrayIPcLm2EELi4E23TrivialOffsetCalculatorILi1EjESR_NS0_6memory12LoadWithCastILi1EEENSS_13StoreWithCastILi1EEEEEviT_T0_T2_T3_T4_T5_,@"STO_CUDA_ENTRY STV_DEFAULT"
_ZN2at6native27unrolled_elementwise_kernelIZZNS0_73_GLOBAL__N__c8866d80_35_SparseBinaryOpIntersectionKernel_cu_f5210f67_363642_sparse_binary_op_intersection_kernel_implINS2_18CUDAKernelLauncherENS2_36CUDAValueSelectionIntersectionKernelINS2_5MulOpEEElLl8EEEvRNS_6TensorERKS8_SB_RKSt6vectorIlSaIlEERKSt8optionalIS8_ESK_bbENKUlvE1_clEvEUllE_St5arrayIPcLm2EELi4E23TrivialOffsetCalculatorILi1EjESR_NS0_6memory12LoadWithCastILi1EEENSS_13StoreWithCastILi1EEEEEviT_T0_T2_T3_T4_T5_:
.text._ZN2at6native27unrolled_elementwise_kernelIZZNS0_73_GLOBAL__N__c8866d80_35_SparseBinaryOpIntersectionKernel_cu_f5210f67_363642_sparse_binary_op_intersection_kernel_implINS2_18CUDAKernelLauncherENS2_36CUDAValueSelectionIntersectionKernelINS2_5MulOpEEElLl8EEEvRNS_6TensorERKS8_SB_RKSt6vectorIlSaIlEERKSt8optionalIS8_ESK_bbENKUlvE1_clEvEUllE_St5arrayIPcLm2EELi4E23TrivialOffsetCalculatorILi1EjESR_NS0_6memory12LoadWithCastILi1EEENSS_13StoreWithCastILi1EEEEEviT_T0_T2_T3_T4_T5_:
        /* <DEDUP_REMOVED lines=59> */
.L_x_17833:
[----:B------:R1:W5:Y:S01]  /*03b0*/  LDG.E.U8 R26, desc[UR36][R4.64] ;  /* 0x00000024041a7981 */ /* 0x000362000c1e1100 */
[----:B------:R-:W-:Y:S01]  /*03c0*/  IMAD.MOV.U32 R27, RZ, RZ, RZ ;  /* 0x000000ffff1b7224 */ /* 0x000fe200078e00ff */
[----:B------:R-:W-:Y:S06]  /*03d0*/  BRA `(.L_x_17835) ;  /* 0x0000000c004c7947 */ /* 0x000fec0003800000 */
.L_x_17832:
        /* <DEDUP_REMOVED lines=8> */
.L_x_17837:
[----:B------:R-:W2:Y:S02]  /*0460*/  LDG.E R26, desc[UR36][R4.64] ;  /* 0x00000024041a7981 */ /* 0x000ea4000c1e1900 */
[----:B--2---:R-:W-:Y:S01]  /*0470*/  SHF.R.S32.HI R27, RZ, 0x1f, R26 ;  /* 0x0000001fff1b7819 */ /* 0x004fe2000001141a */
[----:B------:R-:W-:Y:S06]  /*0480*/  BRA `(.L_x_17835) ;  /* 0x0000000c00207947 */ /* 0x000fec0003800000 */
.L_x_17836:
[----:B------:R-:W2:Y:S02]  /*0490*/  LDG.E.S16 R26, desc[UR36][R4.64] ;  /* 0x00000024041a7981 */ /* 0x000ea4000c1e1700 */
[----:B--2---:R-:W-:Y:S01]  /*04a0*/  SHF.R.S32.HI R27, RZ, 0x1f, R26 ;  /* 0x0000001fff1b7819 */ /* 0x004fe2000001141a */
[----:B------:R-:W-:Y:S06]  /*04b0*/  BRA `(.L_x_17835) ;  /* 0x0000000c00147947 */ /* 0x000fec0003800000 */
.L_x_17831:
        /* <DEDUP_REMOVED lines=9> */
.L_x_17839:
[----:B------:R-:W2:Y:S02]  /*0550*/  LDG.E.U16 R4, desc[UR36][R4.64] ;  /* 0x0000002404047981 */ /* 0x000ea4000c1e1500 */
[----:B--2---:R-:W-:-:S06]  /*0560*/  HADD2.F32 R26, -RZ, R4.H0_H0 ;  /* 0x20000004ff1a7230 */ /* 0x004fcc0000004100 */
[----:B------:R-:W0:Y:S01]  /*0570*/  F2I.S64.TRUNC R26, R26 ;  /* 0x0000001a001a7311 */ /* 0x000e22000020d900 */
[----:B------:R-:W-:Y:S05]  /*0580*/  BRA `(.L_x_17835) ;  /* 0x0000000800e07947 */ /* 0x000fea0003800000 */
.L_x_17838:
        /* <DEDUP_REMOVED lines=9> */
.L_x_17841:
[----:B------:R-:W2:Y:S02]  /*0620*/  LDG.E.U16 R4, desc[UR36][R4.64] ;  /* 0x0000002404047981 */ /* 0x000ea4000c1e1500 */
[----:B--2---:R-:W-:-:S06]  /*0630*/  HADD2.F32 R26, -RZ, R4.H0_H0 ;  /* 0x20000004ff1a7230 */ /* 0x004fcc0000004100 */
[----:B------:R-:W4:Y:S01]  /*0640*/  F2I.S64.TRUNC R26, R26 ;  /* 0x0000001a001a7311 */ /* 0x000f22000020d900 */
[----:B------:R-:W-:Y:S05]  /*0650*/  BRA `(.L_x_17835) ;  /* 0x0000000800ac7947 */ /* 0x000fea0003800000 */
.L_x_17840:
[----:B------:R-:W2:Y:S02]  /*0660*/  LDG.E.64 R4, desc[UR36][R4.64] ;  /* 0x0000002404047981 */ /* 0x000ea4000c1e1b00 */
[----:B--2---:R2:W3:Y:S01]  /*0670*/  F2I.S64.F64.TRUNC R26, R4 ;  /* 0x00000004001a7311 */ /* 0x0044e2000030d900 */
[----:B------:R-:W-:Y:S05]  /*0680*/  BRA `(.L_x_17835) ;  /* 0x0000000800a07947 */ /* 0x000fea0003800000 */
.L_x_17830:
        /* <DEDUP_REMOVED lines=13> */
.L_x_17844:
[----:B------:R-:W2:Y:S02]  /*0760*/  LDG.E.64 R4, desc[UR36][R4.64] ;  /* 0x0000002404047981 */ /* 0x000ea4000c1e1b00 */
[----:B--2---:R0:W1:Y:S01]  /*0770*/  F2I.S64.F64.TRUNC R26, R4 ;  /* 0x00000004001a7311 */ /* 0x004062000030d900 */
[----:B------:R-:W-:Y:S05]  /*0780*/  BRA `(.L_x_17835) ;  /* 0x0000000800607947 */ /* 0x000fea0003800000 */
.L_x_17843:
        /* <DEDUP_REMOVED lines=27> */
.L_x_17846:
        /* <DEDUP_REMOVED lines=15> */
.L_x_17845:
[----:B------:R-:W2:Y:S02]  /*0a30*/  LDG.E.U16 R26, desc[UR36][R4.64] ;  /* 0x00000024041a7981 */ /* 0x000ea4000c1e1500 */
[----:B--2---:R-:W-:-:S06]  /*0a40*/  IMAD.U32 R26, R26, 0x10000, RZ ;  /* 0x000100001a1a7824 */ /* 0x004fcc00078e00ff */
[----:B------:R-:W0:Y:S01]  /*0a50*/  F2I.S64.TRUNC R26, R26 ;  /* 0x0000001a001a7311 */ /* 0x000e22000020d900 */
[----:B------:R-:W-:Y:S05]  /*0a60*/  BRA `(.L_x_17835) ;  /* 0x0000000400a87947 */ /* 0x000fea0003800000 */
.L_x_17842:
        /* <DEDUP_REMOVED lines=11> */
.L_x_17849:
        /* <DEDUP_REMOVED lines=21> */
.L_x_17853:
[----:B------:R-:W-:Y:S05]  /*0c70*/  BSYNC B1 ;  /* 0x0000000000017941 */ /* 0x000fea0003800000 */
.L_x_17852:
[----:B------:R-:W-:Y:S01]  /*0c80*/  IMAD.SHL.U32 R3, R3, 0x100000, RZ ;  /* 0x0010000003037824 */ /* 0x000fe200078e00ff */
[----:B------:R-:W-:-:S04]  /*0c90*/  LEA R5, R0, 0x3b800000, 0x17 ;  /* 0x3b80000000057811 */ /* 0x000fc800078eb8ff */
[----:B------:R-:W-:-:S07]  /*0ca0*/  LOP3.LUT R26, R5, R3, R26, 0xfe, !PT ;  /* 0x00000003051a7212 */ /* 0x000fce00078efe1a */
.L_x_17851:
[----:B------:R-:W-:Y:S05]  /*0cb0*/  BSYNC B0 ;  /* 0x0000000000007941 */ /* 0x000fea0003800000 */
.L_x_17850:
[----:B------:R-:W0:Y:S01]  /*0cc0*/  F2I.S64.TRUNC R26, R26 ;  /* 0x0000001a001a7311 */ /* 0x000e22000020d900 */
[----:B------:R-:W-:Y:S05]  /*0cd0*/  BRA `(.L_x_17835) ;  /* 0x00000004000c7947 */ /* 0x000fea0003800000 */
.L_x_17848:
        /* <DEDUP_REMOVED lines=21> */
.L_x_17857:
[----:B------:R-:W-:Y:S05]  /*0e30*/  BSYNC B1 ;  /* 0x0000000000017941 */ /* 0x000fea0003800000 */
.L_x_17856:
[----:B------:R-:W-:Y:S01]  /*0e40*/  IMAD.SHL.U32 R3, R3, 0x200000, RZ ;  /* 0x0020000003037824 */ /* 0x000fe200078e00ff */
[----:B------:R-:W-:-:S04]  /*0e50*/  LEA R5, R0, 0x37800000, 0x17 ;  /* 0x3780000000057811 */ /* 0x000fc800078eb8ff */
[----:B------:R-:W-:-:S07]  /*0e60*/  LOP3.LUT R26, R5, R3, R26, 0xfe, !PT ;  /* 0x00000003051a7212 */ /* 0x000fce00078efe1a */
.L_x_17855:
[----:B------:R-:W-:Y:S05]  /*0e70*/  BSYNC B0 ;  /* 0x0000000000007941 */ /* 0x000fea0003800000 */
.L_x_17854:
[----:B------:R-:W0:Y:S01]  /*0e80*/  F2I.S64.TRUNC R26, R26 ;  /* 0x0000001a001a7311 */ /* 0x000e22000020d900 */
[----:B------:R-:W-:Y:S05]  /*0e90*/  BRA `(.L_x_17835) ;  /* 0x00000000009c7947 */ /* 0x000fea0003800000 */
.L_x_17847:
        /* <DEDUP_REMOVED lines=14> */
.L_x_17861:
[----:B------:R-:W-:Y:S05]  /*0f80*/  BSYNC B0 ;  /* 0x0000000000007941 */ /* 0x000fea0003800000 */
.L_x_17860:
[----:B------:R-:W0:Y:S01]  /*0f90*/  F2I.S64.TRUNC R26, R26 ;  /* 0x0000001a001a7311 */ /* 0x000e22000020d900 */
[----:B------:R-:W-:Y:S05]  /*0fa0*/  BRA `(.L_x_17835) ;  /* 0x0000000000587947 */ /* 0x000fea0003800000 */
.L_x_17834:
        /* <DEDUP_REMOVED lines=16> */
.L_x_17862:
[----:B------:R-:W-:Y:S01]  /*10b0*/  CS2R R26, SRZ ;  /* 0x00000000001a7805 */ /* 0x000fe2000001ff00 */
[----:B------:R-:W-:Y:S06]  /*10c0*/  BRA `(.L_x_17835) ;  /* 0x0000000000107947 */ /* 0x000fec0003800000 */
.L_x_17859:
[----:B------:R0:W5:Y:S01]  /*10d0*/  LDG.E.64 R26, desc[UR36][R4.64] ;  /* 0x00000024041a7981 */ /* 0x000162000c1e1b00 */
[----:B------:R-:W-:Y:S05]  /*10e0*/  BRA `(.L_x_17835) ;  /* 0x0000000000087947 */ /* 0x000fea0003800000 */
.L_x_17858:
[----:B------:R0:W5:Y:S01]  /*10f0*/  LDG.E R26, desc[UR36][R4.64] ;  /* 0x00000024041a7981 */ /* 0x000162000c1e1900 */
[----:B------:R-:W-:-:S07]  /*1100*/  IMAD.MOV.U32 R27, RZ, RZ, RZ ;  /* 0x000000ffff1b7224 */ /* 0x000fce00078e00ff */
.L_x_17835:
[----:B------:R-:W2:Y:S02]  /*1110*/  S2R R28, SR_TID.X ;  /* 0x00000000001c7919 */ /* 0x000ea40000002100 */
[----:B--2---:R-:W-:-:S07]  /*1120*/  VIADD R28, R28, 0x80 ;  /* 0x000000801c1c7836 */ /* 0x004fce0000000000 */
.L_x_17829:
[----:B------:R-:W-:Y:S05]  /*1130*/  BSYNC B6 ;  /* 0x0000000000067941 */ /* 0x000fea0003800000 */
.L_x_17828:
        /* <DEDUP_REMOVED lines=24> */
.L_x_17868:
[----:B------:R0:W5:Y:S01]  /*12c0*/  LDG.E.U8 R16, desc[UR36][R4.64] ;  /* 0x0000002404107981 */ /* 0x000162000c1e1100 */
[----:B------:R-:W-:Y:S01]  /*12d0*/  IMAD.MOV.U32 R17, RZ, RZ, RZ ;  /* 0x000000ffff117224 */ /* 0x000fe200078e00ff */
[----:B------:R-:W-:Y:S06]  /*12e0*/  BRA `(.L_x_17870) ;  /* 0x0000000c00487947 */ /* 0x000fec0003800000 */
.L_x_17867:
        /* <DEDUP_REMOVED lines=8> */
.L_x_17872:
[----:B------:R-:W2:Y:S02]  /*1370*/  LDG.E R16, desc[UR36][R4.64] ;  /* 0x0000002404107981 */ /* 0x000ea4000c1e1900 */
[----:B--2---:R-:W-:Y:S01]  /*1380*/  SHF.R.S32.HI R17, RZ, 0x1f, R16 ;  /* 0x0000001fff117819 */ /* 0x004fe20000011410 */
[----:B------:R-:W-:Y:S06]  /*1390*/  BRA `(.L_x_17870) ;  /* 0x0000000c001c7947 */ /* 0x000fec0003800000 */
.L_x_17871:
[----:B------:R-:W2:Y:S02]  /*13a0*/  LDG.E.S16 R16, desc[UR36][R4.64] ;  /* 0x0000002404107981 */ /* 0x000ea4000c1e1700 */
[----:B--2---:R-:W-:Y:S01]  /*13b0*/  SHF.R.S32.HI R17, RZ, 0x1f, R16 ;  /* 0x0000001fff117819 */ /* 0x004fe20000011410 */
[----:B------:R-:W-:Y:S06]  /*13c0*/  BRA `(.L_x_17870) ;  /* 0x0000000c00107947 */ /* 0x000fec0003800000 */
.L_x_17866:
        /* <DEDUP_REMOVED lines=9> */
.L_x_17874:
[----:B------:R-:W2:Y:S02]  /*1460*/  LDG.E.U16 R4, desc[UR36][R4.64] ;  /* 0x0000002404047981 */ /* 0x000ea4000c1e1500 */
[----:B--2---:R-:W-:-:S06]  /*1470*/  HADD2.F32 R16, -RZ, R4.H0_H0 ;  /* 0x20000004ff107230 */ /* 0x004fcc0000004100 */
[----:B------:R-:W0:Y:S01]  /*1480*/  F2I.S64.TRUNC R16, R16 ;  /* 0x0000001000107311 */ /* 0x000e22000020d900 */
[----:B------:R-:W-:Y:S05]  /*1490*/  BRA `(.L_x_17870) ;  /* 0x0000000800dc7947 */ /* 0x000fea0003800000 */
.L_x_17873:
        /* <DEDUP_REMOVED lines=9> */
.L_x_17876:
[----:B------:R-:W2:Y:S02]  /*1530*/  LDG.E.U16 R4, desc[UR36][R4.64] ;  /* 0x0000002404047981 */ /* 0x000ea4000c1e1500 */
[----:B--2---:R-:W-:-:S06]  /*1540*/  HADD2.F32 R16, -RZ, R4.H0_H0 ;  /* 0x20000004ff107230 */ /* 0x004fcc0000004100 */
[----:B------:R-:W0:Y:S01]  /*1550*/  F2I.S64.TRUNC R16, R16 ;  /* 0x0000001000107311 */ /* 0x000e22000020d900 */
[----:B------:R-:W-:Y:S05]  /*1560*/  BRA `(.L_x_17870) ;  /* 0x0000000800a87947 */ /* 0x000fea0003800000 */
.L_x_17875:
[----:B------:R-:W2:Y:S02]  /*1570*/  LDG.E.64 R4, desc[UR36][R4.64] ;  /* 0x0000002404047981 */ /* 0x000ea4000c1e1b00 */
[----:B--2---:R0:W1:Y:S01]  /*1580*/  F2I.S64.F64.TRUNC R16, R4 ;  /* 0x0000000400107311 */ /* 0x004062000030d900 */
[----:B------:R-:W-:Y:S05]  /*1590*/  BRA `(.L_x_17870) ;  /* 0x00000008009c7947 */ /* 0x000fea0003800000 */
.L_x_17865:
        /* <DEDUP_REMOVED lines=13> */
.L_x_17879:
[----:B------:R-:W2:Y:S02]  /*1670*/  LDG.E.64 R4, desc[UR36][R4.64] ;  /* 0x0000002404047981 */ /* 0x000ea4000c1e1b00 */
[----:B--2---:R0:W1:Y:S01]  /*1680*/  F2I.S64.F64.TRUNC R16, R4 ;  /* 0x0000000400107311 */ /* 0x004062000030d900 */
[----:B------:R-:W-:Y:S05]  /*1690*/  BRA `(.L_x_17870) ;  /* 0x00000008005c7947 */ /* 0x000fea0003800000 */
.L_x_17878:
        /* <DEDUP_REMOVED lines=27> */
.L_x_17881:
        /* <DEDUP_REMOVED lines=14> */
.L_x_17880:
[----:B------:R-:W2:Y:S02]  /*1930*/  LDG.E.U16 R16, desc[UR36][R4.64] ;  /* 0x0000002404107981 */ /* 0x000ea4000c1e1500 */
[----:B--2---:R-:W-:-:S06]  /*1940*/  IMAD.U32 R16, R16, 0x10000, RZ ;  /* 0x0001000010107824 */ /* 0x004fcc00078e00ff */
[----:B------:R-:W0:Y:S01]  /*1950*/  F2I.S64.TRUNC R16, R16 ;  /* 0x0000001000107311 */ /* 0x000e22000020d900 */
[----:B------:R-:W-:Y:S05]  /*1960*/  BRA `(.L_x_17870) ;  /* 0x0000000400a87947 */ /* 0x000fea0003800000 */
.L_x_17877:
        /* <DEDUP_REMOVED lines=11> */
.L_x_17884:
        /* <DEDUP_REMOVED lines=21> */
.L_x_17888:
[----:B------:R-:W-:Y:S05]  /*1b70*/  BSYNC B1 ;  /* 0x0000000000017941 */ /* 0x000fea0003800000 */
.L_x_17887:
[----:B------:R-:W-:Y:S01]  /*1b80*/  IMAD.SHL.U32 R3, R3, 0x100000, RZ ;  /* 0x0010000003037824 */ /* 0x000fe200078e00ff */
[----:B------:R-:W-:-:S04]  /*1b90*/  LEA R5, R0, 0x3b800000, 0x17 ;  /* 0x3b80000000057811 */ /* 0x000fc800078eb8ff */
[----:B------:R-:W-:-:S07]  /*1ba0*/  LOP3.LUT R16, R5, R3, R16, 0xfe, !PT ;  /* 0x0000000305107212 */ /* 0x000fce00078efe10 */
.L_x_17886:
[----:B------:R-:W-:Y:S05]  /*1bb0*/  BSYNC B0 ;  /* 0x0000000000007941 */ /* 0x000fea0003800000 */
.L_x_17885:
[----:B------:R-:W0:Y:S01]  /*1bc0*/  F2I.S64.TRUNC R16, R16 ;  /* 0x0000001000107311 */ /* 0x000e22000020d900 */
[----:B------:R-:W-:Y:S05]  /*1bd0*/  BRA `(.L_x_17870) ;  /* 0x00000004000c7947 */ /* 0x000fea0003800000 */
.L_x_17883:
        /* <DEDUP_REMOVED lines=21> */
.L_x_17892:
[----:B------:R-:W-:Y:S05]  /*1d30*/  BSYNC B1 ;  /* 0x0000000000017941 */ /* 0x000fea0003800000 */
.L_x_17891:
[----:B------:R-:W-:Y:S01]  /*1d40*/  IMAD.SHL.U32 R3, R3, 0x200000, RZ ;  /* 0x0020000003037824 */ /* 0x000fe200078e00ff */
[----:B------:R-:W-:-:S04]  /*1d50*/  LEA R5, R0, 0x37800000, 0x17 ;  /* 0x3780000000057811 */ /* 0x000fc800078eb8ff */
[----:B------:R-:W-:-:S07]  /*1d60*/  LOP3.LUT R16, R5, R3, R16, 0xfe, !PT ;  /* 0x0000000305107212 */ /* 0x000fce00078efe10 */
.L_x_17890:
[----:B------:R-:W-:Y:S05]  /*1d70*/  BSYNC B0 ;  /* 0x0000000000007941 */ /* 0x000fea0003800000 */
.L_x_17889:
[----:B------:R-:W0:Y:S01]  /*1d80*/  F2I.S64.TRUNC R16, R16 ;  /* 0x0000001000107311 */ /* 0x000e22000020d900 */
[----:B------:R-:W-:Y:S05]  /*1d90*/  BRA `(.L_x_17870) ;  /* 0x00000000009c7947 */ /* 0x000fea0003800000 */
.L_x_17882:
        /* <DEDUP_REMOVED lines=14> */
.L_x_17896:
[----:B------:R-:W-:Y:S05]  /*1e80*/  BSYNC B0 ;  /* 0x0000000000007941 */ /* 0x000fea0003800000 */
.L_x_17895:
[----:B------:R-:W0:Y:S01]  /*1e90*/  F2I.S64.TRUNC R16, R16 ;  /* 0x0000001000107311 */ /* 0x000e22000020d900 */
[----:B------:R-:W-:Y:S05]  /*1ea0*/  BRA `(.L_x_17870) ;  /* 0x0000000000587947 */ /* 0x000fea0003800000 */
.L_x_17869:
        /* <DEDUP_REMOVED lines=16> */
.L_x_17897:
[----:B------:R-:W-:Y:S01]  /*1fb0*/  CS2R R16, SRZ ;  /* 0x0000000000107805 */ /* 0x000fe2000001ff00 */
[----:B------:R-:W-:Y:S06]  /*1fc0*/  BRA `(.L_x_17870) ;  /* 0x0000000000107947 */ /* 0x000fec0003800000 */
.L_x_17894:
[----:B------:R0:W5:Y:S01]  /*1fd0*/  LDG.E.64 R16, desc[UR36][R4.64] ;  /* 0x0000002404107981 */ /* 0x000162000c1e1b00 */
[----:B------:R-:W-:Y:S05]  /*1fe0*/  BRA `(.L_x_17870) ;  /* 0x0000000000087947 */ /* 0x000fea0003800000 */
.L_x_17893:
[----:B------:R0:W5:Y:S01]  /*1ff0*/  LDG.E R16, desc[UR36][R4.64] ;  /* 0x0000002404107981 */ /* 0x000162000c1e1900 */
[----:B------:R-:W-:-:S07]  /*2000*/  IMAD.MOV.U32 R17, RZ, RZ, RZ ;  /* 0x000000ffff117224 */ /* 0x000fce00078e00ff */
.L_x_17870:
[----:B------:R-:W-:-:S07]  /*2010*/  VIADD R28, R28, 0x80 ;  /* 0x000000801c1c7836 */ /* 0x000fce0000000000 */
.L_x_17864:
[----:B------:R-:W-:Y:S05]  /*2020*/  BSYNC B6 ;  /* 0x0000000000067941 */ /* 0x000fea0003800000 */
.L_x_17863:
        /* <DEDUP_REMOVED lines=26> */
.L_x_17903:
[----:B------:R0:W5:Y:S01]  /*21d0*/  LDG.E.U8 R18, desc[UR36][R4.64] ;  /* 0x0000002404127981 */ /* 0x000162000c1e1100 */
[----:B------:R-:W-:Y:S01]  /*21e0*/  IMAD.MOV.U32 R19, RZ, RZ, RZ ;  /* 0x000000ffff137224 */ /* 0x000fe200078e00ff */
[----:B------:R-:W-:Y:S06]  /*21f0*/  BRA `(.L_x_17905) ;  /* 0x0000000c00487947 */ /* 0x000fec0003800000 */
.L_x_17902:
        /* <DEDUP_REMOVED lines=8> */
.L_x_17907:
[----:B------:R-:W2:Y:S02]  /*2280*/  LDG.E R18, desc[UR36][R4.64] ;  /* 0x0000002404127981 */ /* 0x000ea4000c1e1900 */
[----:B--2---:R-:W-:Y:S01]  /*2290*/  SHF.R.S32.HI R19, RZ, 0x1f, R18 ;  /* 0x0000001fff137819 */ /* 0x004fe20000011412 */
[----:B------:R-:W-:Y:S06]  /*22a0*/  BRA `(.L_x_17905) ;  /* 0x0000000c001c7947 */ /* 0x000fec0003800000 */
.L_x_17906:
[----:B------:R-:W2:Y:S02]  /*22b0*/  LDG.E.S16 R18, desc[UR36][R4.64] ;  /* 0x0000002404127981 */ /* 0x000ea4000c1e1700 */
[----:B--2---:R-:W-:Y:S01]  /*22c0*/  SHF.R.S32.HI R19, RZ, 0x1f, R18 ;  /* 0x0000001fff137819 */ /* 0x004fe20000011412 */
[----:B------:R-:W-:Y:S06]  /*22d0*/  BRA `(.L_x_17905) ;  /* 0x0000000c00107947 */ /* 0x000fec0003800000 */
.L_x_17901:
        /* <DEDUP_REMOVED lines=9> */
.L_x_17909:
[----:B------:R-:W2:Y:S02]  /*2370*/  LDG.E.U16 R4, desc[UR36][R4.64] ;  /* 0x0000002404047981 */ /* 0x000ea4000c1e1500 */
[----:B--2---:R-:W-:-:S06]  /*2380*/  HADD2.F32 R18, -RZ, R4.H0_H0 ;  /* 0x20000004ff127230 */ /* 0x004fcc0000004100 */
[----:B------:R-:W0:Y:S01]  /*2390*/  F2I.S64.TRUNC R18, R18 ;  /* 0x0000001200127311 */ /* 0x000e22000020d900 */
[----:B------:R-:W-:Y:S05]  /*23a0*/  BRA `(.L_x_17905) ;  /* 0x0000000800dc7947 */ /* 0x000fea0003800000 */
.L_x_17908:
        /* <DEDUP_REMOVED lines=9> */
.L_x_17911:
[----:B------:R-:W2:Y:S02]  /*2440*/  LDG.E.U16 R4, desc[UR36][R4.64] ;  /* 0x0000002404047981 */ /* 0x000ea4000c1e1500 */
[----:B--2---:R-:W-:-:S06]  /*2450*/  HADD2.F32 R18, -RZ, R4.H0_H0 ;  /* 0x20000004ff127230 */ /* 0x004fcc0000004100 */
[----:B------:R-:W0:Y:S01]  /*2460*/  F2I.S64.TRUNC R18, R18 ;  /* 0x0000001200127311 */ /* 0x000e22000020d900 */
[----:B------:R-:W-:Y:S05]  /*2470*/  BRA `(.L_x_17905) ;  /* 0x0000000800a87947 */ /* 0x000fea0003800000 */
.L_x_17910:
[----:B------:R-:W2:Y:S02]  /*2480*/  LDG.E.64 R4, desc[UR36][R4.64] ;  /* 0x0000002404047981 */ /* 0x000ea4000c1e1b00 */
[----:B--2---:R0:W1:Y:S01]  /*2490*/  F2I.S64.F64.TRUNC R18, R4 ;  /* 0x0000000400127311 */ /* 0x004062000030d900 */
[----:B------:R-:W-:Y:S05]  /*24a0*/  BRA `(.L_x_17905) ;  /* 0x00000008009c7947 */ /* 0x000fea0003800000 */
.L_x_17900:
        /* <DEDUP_REMOVED lines=13> */
.L_x_17914:
[----:B------:R-:W2:Y:S02]  /*2580*/  LDG.E.64 R4, desc[UR36][R4.64] ;  /* 0x0000002404047981 */ /* 0x000ea4000c1e1b00 */
[----:B--2---:R0:W1:Y:S01]  /*2590*/  F2I.S64.F64.TRUNC R18, R4 ;  /* 0x0000000400127311 */ /* 0x004062000030d900 */
[----:B------:R-:W-:Y:S05]  /*25a0*/  BRA `(.L_x_17905) ;  /* 0x00000008005c7947 */ /* 0x000fea0003800000 */
.L_x_17913:
        /* <DEDUP_REMOVED lines=27> */
.L_x_17916:
        /* <DEDUP_REMOVED lines=14> */
.L_x_17915:
[----:B------:R-:W2:Y:S02]  /*2840*/  LDG.E.U16 R18, desc[UR36][R4.64] ;  /* 0x0000002404127981 */ /* 0x000ea4000c1e1500 */
[----:B--2---:R-:W-:-:S06]  /*2850*/  IMAD.U32 R18, R18, 0x10000, RZ ;  /* 0x0001000012127824 */ /* 0x004fcc00078e00ff */
[----:B------:R-:W0:Y:S01]  /*2860*/  F2I.S64.TRUNC R18, R18 ;  /* 0x0000001200127311 */ /* 0x000e22000020d900 */
[----:B------:R-:W-:Y:S05]  /*2870*/  BRA `(.L_x_17905) ;  /* 0x0000000400a87947 */ /* 0x000fea0003800000 */
.L_x_17912:
        /* <DEDUP_REMOVED lines=11> */
.L_x_17919:
        /* <DEDUP_REMOVED lines=21> */
.L_x_17923:
[----:B------:R-:W-:Y:S05]  /*2a80*/  BSYNC B1 ;  /* 0x0000000000017941 */ /* 0x000fea0003800000 */
.L_x_17922:
[----:B------:R-:W-:Y:S01]  /*2a90*/  IMAD.SHL.U32 R2, R2, 0x100000, RZ ;  /* 0x0010000002027824 */ /* 0x000fe200078e00ff */
[----:B------:R-:W-:-:S04]  /*2aa0*/  LEA R3, R0, 0x3b800000, 0x17 ;  /* 0x3b80000000037811 */ /* 0x000fc800078eb8ff */
[----:B------:R-:W-:-:S07]  /*2ab0*/  LOP3.LUT R18, R3, R2, R18, 0xfe, !PT ;  /* 0x0000000203127212 */ /* 0x000fce00078efe12 */
.L_x_17921:
[----:B------:R-:W-:Y:S05]  /*2ac0*/  BSYNC B0 ;  /* 0x0000000000007941 */ /* 0x000fea0003800000 */
.L_x_17920:
[----:B------:R-:W1:Y:S01]  /*2ad0*/  F2I.S64.TRUNC R18, R18 ;  /* 0x0000001200127311 */ /* 0x000e62000020d900 */
[----:B------:R-:W-:Y:S05]  /*2ae0*/  BRA `(.L_x_17905) ;  /* 0x00000004000c7947 */ /* 0x000fea0003800000 */
.L_x_17918:
        /* <DEDUP_REMOVED lines=21> */
.L_x_17927:
[----:B------:R-:W-:Y:S05]  /*2c40*/  BSYNC B1 ;  /* 0x0000000000017941 */ /* 0x000fea0003800000 */
.L_x_17926:
[----:B------:R-:W-:Y:S02]  /*2c50*/  LEA R3, R0, 0x37800000, 0x17 ;  /* 0x3780000000037811 */ /* 0x000fe400078eb8ff */
[----:B------:R-:W-:-:S04]  /*2c60*/  SHF.L.U32 R2, R2, 0x15, RZ ;  /* 0x0000001502027819 */ /* 0x000fc800000006ff */
[----:B------:R-:W-:-:S07]  /*2c70*/  LOP3.LUT R18, R3, R2, R18, 0xfe, !PT ;  /* 0x0000000203127212 */ /* 0x000fce00078efe12 */
.L_x_17925:
[----:B------:R-:W-:Y:S05]  /*2c80*/  BSYNC B0 ;  /* 0x0000000000007941 */ /* 0x000fea0003800000 */
.L_x_17924:
[----:B------:R-:W2:Y:S01]  /*2c90*/  F2I.S64.TRUNC R18, R18 ;  /* 0x0000001200127311 */ /* 0x000ea2000020d900 */
[----:B------:R-:W-:Y:S05]  /*2ca0*/  BRA `(.L_x_17905) ;  /* 0x00000000009c7947 */ /* 0x000fea0003800000 */
.L_x_17917:
        /* <DEDUP_REMOVED lines=14> */
.L_x_17931:
[----:B------:R-:W-:Y:S05]  /*2d90*/  BSYNC B0 ;  /* 0x0000000000007941 */ /* 0x000fea0003800000 */
.L_x_17930:
[----:B------:R-:W0:Y:S01]  /*2da0*/  F2I.S64.TRUNC R18, R18 ;  /* 0x0000001200127311 */ /* 0x000e22000020d900 */
[----:B------:R-:W-:Y:S05]  /*2db0*/  BRA `(.L_x_17905) ;  /* 0x0000000000587947 */ /* 0x000fea0003800000 */
.L_x_17904:
        /* <DEDUP_REMOVED lines=16> */
.L_x_17932:
[----:B------:R-:W-:Y:S01]  /*2ec0*/  CS2R R18, SRZ ;  /* 0x0000000000127805 */ /* 0x000fe2000001ff00 */
[----:B------:R-:W-:Y:S06]  /*2ed0*/  BRA `(.L_x_17905) ;  /* 0x0000000000107947 */ /* 0x000fec0003800000 */
.L_x_17929:
[----:B------:R0:W5:Y:S01]  /*2ee0*/  LDG.E.64 R18, desc[UR36][R4.64] ;  /* 0x0000002404127981 */ /* 0x000162000c1e1b00 */
[----:B------:R-:W-:Y:S05]  /*2ef0*/  BRA `(.L_x_17905) ;  /* 0x0000000000087947 */ /* 0x000fea0003800000 */
.L_x_17928:
[----:B------:R0:W5:Y:S01]  /*2f00*/  LDG.E R18, desc[UR36][R4.64] ;  /* 0x0000002404127981 */ /* 0x000162000c1e1900 */
[----:B------:R-:W-:-:S07]  /*2f10*/  IMAD.MOV.U32 R19, RZ, RZ, RZ ;  /* 0x000000ffff137224 */ /* 0x000fce00078e00ff */
.L_x_17905:
[----:B------:R-:W-:-:S07]  /*2f20*/  VIADD R28, R28, 0x80 ;  /* 0x000000801c1c7836 */ /* 0x000fce0000000000 */
.L_x_17899:
[----:B------:R-:W-:Y:S05]  /*2f30*/  BSYNC B6 ;  /* 0x0000000000067941 */ /* 0x000fea0003800000 */
.L_x_17898:
        /* <DEDUP_REMOVED lines=24> */
.L_x_17938:
[----:B------:R0:W5:Y:S01]  /*30c0*/  LDG.E.U8 R22, desc[UR36][R2.64] ;  /* 0x0000002402167981 */ /* 0x000162000c1e1100 */
[----:B------:R-:W-:Y:S01]  /*30d0*/  HFMA2.MMA R23, -RZ, RZ, 0, 0 ;  /* 0x00000000ff177435 */ /* 0x000fe200000001ff */
[----:B------:R-:W-:Y:S10]  /*30e0*/  BRA `(.L_x_17934) ;  /* 0x0000000c00447947 */ /* 0x000ff40003800000 */
.L_x_17937:
        /* <DEDUP_REMOVED lines=8> */
.L_x_17941:
[----:B------:R-:W2:Y:S02]  /*3170*/  LDG.E R22, desc[UR36][R2.64] ;  /* 0x0000002402167981 */ /* 0x000ea4000c1e1900 */
[----:B--2---:R-:W-:Y:S01]  /*3180*/  SHF.R.S32.HI R23, RZ, 0x1f, R22 ;  /* 0x0000001fff177819 */ /* 0x004fe20000011416 */
[----:B------:R-:W-:Y:S06]  /*3190*/  BRA `(.L_x_17934) ;  /* 0x0000000c00187947 */ /* 0x000fec0003800000 */
.L_x_17940:
[----:B------:R-:W2:Y:S02]  /*31a0*/  LDG.E.S16 R22, desc[UR36][R2.64] ;  /* 0x0000002402167981 */ /* 0x000ea4000c1e1700 */
[----:B--2---:R-:W-:Y:S01]  /*31b0*/  SHF.R.S32.HI R23, RZ, 0x1f, R22 ;  /* 0x0000001fff177819 */ /* 0x004fe20000011416 */
[----:B------:R-:W-:Y:S06]  /*31c0*/  BRA `(.L_x_17934) ;  /* 0x0000000c000c7947 */ /* 0x000fec0003800000 */
.L_x_17936:
        /* <DEDUP_REMOVED lines=9> */
.L_x_17943:
[----:B------:R-:W2:Y:S02]  /*3260*/  LDG.E.U16 R2, desc[UR36][R2.64] ;  /* 0x0000002402027981 */ /* 0x000ea4000c1e1500 */
[----:B--2---:R-:W-:-:S06]  /*3270*/  HADD2.F32 R22, -RZ, R2.H0_H0 ;  /* 0x20000002ff167230 */ /* 0x004fcc0000004100 */
[----:B------:R-:W0:Y:S01]  /*3280*/  F2I.S64.TRUNC R22, R22 ;  /* 0x0000001600167311 */ /* 0x000e22000020d900 */
[----:B------:R-:W-:Y:S05]  /*3290*/  BRA `(.L_x_17934) ;  /* 0x0000000800d87947 */ /* 0x000fea0003800000 */
.L_x_17942:
        /* <DEDUP_REMOVED lines=9> */
.L_x_17945:
[----:B------:R-:W2:Y:S02]  /*3330*/  LDG.E.U16 R2, desc[UR36][R2.64] ;  /* 0x0000002402027981 */ /* 0x000ea4000c1e1500 */
[----:B--2---:R-:W-:-:S06]  /*3340*/  HADD2.F32 R22, -RZ, R2.H0_H0 ;  /* 0x20000002ff167230 */ /* 0x004fcc0000004100 */
[----:B------:R-:W0:Y:S01]  /*3350*/  F2I.S64.TRUNC R22, R22 ;  /* 0x0000001600167311 */ /* 0x000e22000020d900 */
[----:B------:R-:W-:Y:S05]  /*3360*/  BRA `(.L_x_17934) ;  /* 0x0000000800a47947 */ /* 0x000fea0003800000 */
.L_x_17944:
[----:B------:R-:W2:Y:S02]  /*3370*/  LDG.E.64 R2, desc[UR36][R2.64] ;  /* 0x0000002402027981 */ /* 0x000ea4000c1e1b00 */
[----:B--2---:R0:W1:Y:S01]  /*3380*/  F2I.S64.F64.TRUNC R22, R2 ;  /* 0x0000000200167311 */ /* 0x004062000030d900 */
[----:B------:R-:W-:Y:S05]  /*3390*/  BRA `(.L_x_17934) ;  /* 0x0000000800987947 */ /* 0x000fea0003800000 */
.L_x_17935:
        /* <DEDUP_REMOVED lines=13> */
.L_x_17948:
[----:B------:R-:W2:Y:S02]  /*3470*/  LDG.E.64 R2, desc[UR36][R2.64] ;  /* 0x0000002402027981 */ /* 0x000ea4000c1e1b00 */
[----:B--2---:R0:W1:Y:S01]  /*3480*/  F2I.S64.F64.TRUNC R22, R2 ;  /* 0x0000000200167311 */ /* 0x004062000030d900 */
[----:B------:R-:W-:Y:S05]  /*3490*/  BRA `(.L_x_17934) ;  /* 0x0000000800587947 */ /* 0x000fea0003800000 */
.L_x_17947:
        /* <DEDUP_REMOVED lines=27> */
.L_x_17950:
        /* <DEDUP_REMOVED lines=14> */
.L_x_17949:
[----:B------:R-:W2:Y:S02]  /*3730*/  LDG.E.U16 R22, desc[UR36][R2.64] ;  /* 0x0000002402167981 */ /* 0x000ea4000c1e1500 */
[----:B--2---:R-:W-:-:S06]  /*3740*/  IMAD.U32 R22, R22, 0x10000, RZ ;  /* 0x0001000016167824 */ /* 0x004fcc00078e00ff */
[----:B------:R-:W0:Y:S01]  /*3750*/  F2I.S64.TRUNC R22, R22 ;  /* 0x0000001600167311 */ /* 0x000e22000020d900 */
[----:B------:R-:W-:Y:S05]  /*3760*/  BRA `(.L_x_17934) ;  /* 0x0000000400a47947 */ /* 0x000fea0003800000 */
.L_x_17946:
        /* <DEDUP_REMOVED lines=11> */
.L_x_17953:
        /* <DEDUP_REMOVED lines=21> */
.L_x_17957:
[----:B------:R-:W-:Y:S05]  /*3970*/  BSYNC B1 ;  /* 0x0000000000017941 */ /* 0x000fea0003800000 */
.L_x_17956:
[----:B------:R-:W-:Y:S02]  /*3980*/  LEA R3, R0, 0x3b800000, 0x17 ;  /* 0x3b80000000037811 */ /* 0x000fe400078eb8ff */
[----:B------:R-:W-:-:S04]  /*3990*/  SHF.L.U32 R2, R2, 0x14, RZ ;  /* 0x0000001402027819 */ /* 0x000fc800000006ff */
[----:B------:R-:W-:-:S07]  /*39a0*/  LOP3.LUT R22, R3, R2, R22, 0xfe, !PT ;  /* 0x0000000203167212 */ /* 0x000fce00078efe16 */
.L_x_17955:
[----:B------:R-:W-:Y:S05]  /*39b0*/  BSYNC B0 ;  /* 0x0000000000007941 */ /* 0x000fea0003800000 */
.L_x_17954:
[----:B------:R-:W0:Y:S01]  /*39c0*/  F2I.S64.TRUNC R22, R22 ;  /* 0x0000001600167311 */ /* 0x000e22000020d900 */
[----:B------:R-:W-:Y:S05]  /*39d0*/  BRA `(.L_x_17934) ;  /* 0x0000000400087947 */ /* 0x000fea0003800000 */
.L_x_17952:
        /* <DEDUP_REMOVED lines=21> */
.L_x_17961:
[----:B------:R-:W-:Y:S05]  /*3b30*/  BSYNC B1 ;  /* 0x0000000000017941 */ /* 0x000fea0003800000 */
.L_x_17960:
[----:B------:R-:W-:Y:S01]  /*3b40*/  IMAD.SHL.U32 R2, R2, 0x200000, RZ ;  /* 0x0020000002027824 */ /* 0x000fe200078e00ff */
[----:B------:R-:W-:-:S04]  /*3b50*/  LEA R3, R0, 0x37800000, 0x17 ;  /* 0x3780000000037811 */ /* 0x000fc800078eb8ff */
[----:B------:R-:W-:-:S07]  /*3b60*/  LOP3.LUT R22, R3, R2, R22, 0xfe, !PT ;  /* 0x0000000203167212 */ /* 0x000fce00078efe16 */
.L_x_17959:
[----:B------:R-:W-:Y:S05]  /*3b70*/  BSYNC B0 ;  /* 0x0000000000007941 */ /* 0x000fea0003800000 */
.L_x_17958:
[----:B------:R-:W0:Y:S01]  /*3b80*/  F2I.S64.TRUNC R22, R22 ;  /* 0x0000001600167311 */ /* 0x000e22000020d900 */
[----:B------:R-:W-:Y:S05]  /*3b90*/  BRA `(.L_x_17934) ;  /* 0x0000000000987947 */ /* 0x000fea0003800000 */
.L_x_17951:
        /* <DEDUP_REMOVED lines=14> */
.L_x_17965:
[----:B------:R-:W-:Y:S05]  /*3c80*/  BSYNC B0 ;  /* 0x0000000000007941 */ /* 0x000fea0003800000 */
.L_x_17964:
[----:B------:R-:W0:Y:S01]  /*3c90*/  F2I.S64.TRUNC R22, R22 ;  /* 0x0000001600167311 */ /* 0x000e22000020d900 */
[----:B------:R-:W-:Y:S05]  /*3ca0*/  BRA `(.L_x_17934) ;  /* 0x0000000000547947 */ /* 0x000fea0003800000 */
.L_x_17939:
        /* <DEDUP_REMOVED lines=16> */
.L_x_17966:
[----:B------:R-:W-:Y:S05]  /*3db0*/  BRA `(.L_x_17934) ;  /* 0x0000000000107947 */ /* 0x000fea0003800000 */
.L_x_17963:
[----:B------:R0:W5:Y:S01]  /*3dc0*/  LDG.E.64 R22, desc[UR36][R2.64] ;  /* 0x0000002402167981 */ /* 0x000162000c1e1b00 */
[----:B------:R-:W-:Y:S05]  /*3dd0*/  BRA `(.L_x_17934) ;  /* 0x0000000000087947 */ /* 0x000fea0003800000 */
.L_x_17962:
[----:B------:R0:W5:Y:S01]  /*3de0*/  LDG.E R22, desc[UR36][R2.64] ;  /* 0x0000002402167981 */ /* 0x000162000c1e1900 */
[----:B------:R-:W-:-:S07]  /*3df0*/  IMAD.MOV.U32 R23, RZ, RZ, RZ ;  /* 0x000000ffff177224 */ /* 0x000fce00078e00ff */
.L_x_17934:
[----:B------:R-:W-:Y:S05]  /*3e00*/  BSYNC B6 ;  /* 0x0000000000067941 */ /* 0x000fea0003800000 */
.L_x_17933:
        /* <DEDUP_REMOVED lines=54> */
.L_x_17972:
        /* <DEDUP_REMOVED lines=139> */
.L_x_17971:
        /* <DEDUP_REMOVED lines=76> */
.L_x_17974:
[----:B------:R-:W-:Y:S05]  /*4ee0*/  BSYNC B2 ;  /* 0x0000000000027941 */ /* 0x000fea0003800000 */
.L_x_17973:
[----:B------:R-:W-:-:S04]  /*4ef0*/  ISETP.NE.U32.AND P3, PT, R33, RZ, PT ;  /* 0x000000ff2100720c */ /* 0x000fc80003f65070 */
[----:B------:R-:W-:-:S13]  /*4f00*/  ISETP.NE.OR.EX P0, PT, R34, RZ, P0, P3 ;  /* 0x000000ff2200720c */ /* 0x000fda0000705730 */
[----:B------:R-:W-:Y:S05]  /*4f10*/  @!P0 BRA `(.L_x_17975) ;  /* 0x0000000000a88947 */ /* 0x000fea0003800000 */
.L_x_17970:
        /* <DEDUP_REMOVED lines=42> */
.L_x_17975:
[----:B------:R-:W-:Y:S05]  /*51c0*/  BSYNC B0 ;  /* 0x0000000000007941 */ /* 0x000fea0003800000 */
.L_x_17969:
        /* <DEDUP_REMOVED lines=52> */
.L_x_17968:
[----:B------:R-:W-:Y:S05]  /*5510*/  BSYNC B1 ;  /* 0x0000000000017941 */ /* 0x000fea0003800000 */
.L_x_17967:
        /* <DEDUP_REMOVED lines=46> */
.L_x_17981:
        /* <DEDUP_REMOVED lines=142> */
.L_x_17980:
        /* <DEDUP_REMOVED lines=79> */
.L_x_17983:
[----:B------:R-:W-:Y:S05]  /*65d0*/  BSYNC B2 ;  /* 0x0000000000027941 */ /* 0x000fea0003800000 */
.L_x_17982:
[----:B------:R-:W-:-:S04]  /*65e0*/  ISETP.NE.U32.AND P3, PT, R33, RZ, PT ;  /* 0x000000ff2100720c */ /* 0x000fc80003f65070 */
[----:B------:R-:W-:-:S13]  /*65f0*/  ISETP.NE.OR.EX P0, PT, R9, RZ, P0, P3 ;  /* 0x000000ff0900720c */ /* 0x000fda0000705730 */
[----:B------:R-:W-:Y:S05]  /*6600*/  @!P0 BRA `(.L_x_17984) ;  /* 0x0000000000b48947 */ /* 0x000fea0003800000 */
.L_x_17979:
        /* <DEDUP_REMOVED lines=45> */
.L_x_17984:
[----:B------:R-:W-:Y:S05]  /*68e0*/  BSYNC B0 ;  /* 0x0000000000007941 */ /* 0x000fea0003800000 */
.L_x_17978:
        /* <DEDUP_REMOVED lines=49> */
.L_x_17977:
[----:B------:R-:W-:Y:S05]  /*6c00*/  BSYNC B1 ;  /* 0x0000000000017941 */ /* 0x000fea0003800000 */
.L_x_17976:
        /* <DEDUP_REMOVED lines=50> */
.L_x_17990:
        /* <DEDUP_REMOVED lines=144> */
.L_x_17989:
        /* <DEDUP_REMOVED lines=79> */
.L_x_17992:
[----:B------:R-:W-:Y:S05]  /*7d20*/  BSYNC B2 ;  /* 0x0000000000027941 */ /* 0x000fea0003800000 */
.L_x_17991:
[----:B------:R-:W-:-:S04]  /*7d30*/  ISETP.NE.U32.AND P3, PT, R30, RZ, PT ;  /* 0x000000ff1e00720c */ /* 0x000fc80003f65070 */
[----:B------:R-:W-:-:S13]  /*7d40*/  ISETP.NE.OR.EX P0, PT, R5, RZ, P0, P3 ;  /* 0x000000ff0500720c */ /* 0x000fda0000705730 */
[----:B------:R-:W-:Y:S05]  /*7d50*/  @!P0 BRA `(.L_x_17993) ;  /* 0x0000000000b48947 */ /* 0x000fea0003800000 */
.L_x_17988:
        /* <DEDUP_REMOVED lines=45> */
.L_x_17993:
[----:B------:R-:W-:Y:S05]  /*8030*/  BSYNC B0 ;  /* 0x0000000000007941 */ /* 0x000fea0003800000 */
.L_x_17987:
        /* <DEDUP_REMOVED lines=49> */
.L_x_17986:
[----:B------:R-:W-:Y:S05]  /*8350*/  BSYNC B1 ;  /* 0x0000000000017941 */ /* 0x000fea0003800000 */
.L_x_17985:
        /* <DEDUP_REMOVED lines=46> */
.L_x_17999:
        /* <DEDUP_REMOVED lines=142> */
.L_x_17998:
        /* <DEDUP_REMOVED lines=79> */
.L_x_18001:
[----:B------:R-:W-:Y:S05]  /*9410*/  BSYNC B2 ;  /* 0x0000000000027941 */ /* 0x000fea0003800000 */
.L_x_18000:
[----:B------:R-:W-:-:S04]  /*9420*/  ISETP.NE.U32.AND P1, PT, R32, RZ, PT ;  /* 0x000000ff2000720c */ /* 0x000fc80003f25070 */
[----:B------:R-:W-:-:S13]  /*9430*/  ISETP.NE.OR.EX P0, PT, R34, RZ, P0, P1 ;  /* 0x000000ff2200720c */ /* 0x000fda0000705710 */
[----:B------:R-:W-:Y:S05]  /*9440*/  @!P0 BRA `(.L_x_18002) ;  /* 0x0000000000b48947 */ /* 0x000fea0003800000 */
.L_x_17997:
        /* <DEDUP_REMOVED lines=45> */
.L_x_18002:
[----:B------:R-:W-:Y:S05]  /*9720*/  BSYNC B0 ;  /* 0x0000000000007941 */ /* 0x000fea0003800000 */
.L_x_17996:
        /* <DEDUP_REMOVED lines=54> */
.L_x_17995:
[----:B------:R-:W-:Y:S05]  /*9a90*/  BSYNC B1 ;  /* 0x0000000000017941 */ /* 0x000fea0003800000 */
.L_x_17994:
        /* <DEDUP_REMOVED lines=27> */
.L_x_18008:
[----:B------:R1:W-:Y:S01]  /*9c50*/  STG.E.U8 desc[UR36][R4.64], R6 ;  /* 0x0000000604007986 */ /* 0x0003e2000c101124 */
[----:B------:R-:W-:Y:S01]  /*9c60*/  IMAD.MOV.U32 R24, RZ, RZ, R2 ;  /* 0x000000ffff187224 */ /* 0x000fe200078e0002 */
[----:B------:R-:W-:Y:S06]  /*9c70*/  BRA `(.L_x_18004) ;  /* 0x0000000c00947947 */ /* 0x000fec0003800000 */
.L_x_18007:
        /* <DEDUP_REMOVED lines=9> */
.L_x_18011:
[----:B------:R1:W-:Y:S01]  /*9d10*/  STG.E desc[UR36][R4.64], R6 ;  /* 0x0000000604007986 */ /* 0x0003e2000c101924 */
[----:B------:R-:W-:Y:S01]  /*9d20*/  IMAD.MOV.U32 R24, RZ, RZ, R2 ;  /* 0x000000ffff187224 */ /* 0x000fe200078e0002 */
[----:B------:R-:W-:Y:S06]  /*9d30*/  BRA `(.L_x_18004) ;  /* 0x0000000c00647947 */ /* 0x000fec0003800000 */
.L_x_18010:
[----:B------:R3:W-:Y:S01]  /*9d40*/  STG.E.U16 desc[UR36][R4.64], R6 ;  /* 0x0000000604007986 */ /* 0x0007e2000c101524 */
[----:B------:R-:W-:Y:S01]  /*9d50*/  IMAD.MOV.U32 R24, RZ, RZ, R2 ;  /* 0x000000ffff187224 */ /* 0x000fe200078e0002 */
[----:B------:R-:W-:Y:S06]  /*9d60*/  BRA `(.L_x_18004) ;  /* 0x0000000c00587947 */ /* 0x000fec0003800000 */
.L_x_18006:
        /* <DEDUP_REMOVED lines=10> */
.L_x_18013:
[----:B------:R-:W1:Y:S01]  /*9e10*/  I2F.S64 R0, R6 ;  /* 0x0000000600007312 */ /* 0x000e620000301400 */
[----:B------:R-:W-:Y:S01]  /*9e20*/  IMAD.MOV.U32 R24, RZ, RZ, R2 ;  /* 0x000000ffff187224 */ /* 0x000fe200078e0002 */
[----:B-1----:R-:W-:-:S05]  /*9e30*/  F2FP.F16.F32.PACK_AB R0, RZ, R0 ;  /* 0x00000000ff00723e */ /* 0x002fca00000000ff */
[----:B------:R1:W-:Y:S01]  /*9e40*/  STG.E.U16 desc[UR36][R4.64], R0 ;  /* 0x0000000004007986 */ /* 0x0003e2000c101524 */
[----:B------:R-:W-:Y:S05]  /*9e50*/  BRA `(.L_x_18004) ;  /* 0x0000000c001c7947 */ /* 0x000fea0003800000 */
.L_x_18012:
        /* <DEDUP_REMOVED lines=11> */
.L_x_18015:
[----:B------:R-:W1:Y:S01]  /*9f10*/  I2F.S64 R6, R6 ;  /* 0x0000000600067312 */ /* 0x000e620000301400 */
[----:B------:R-:W-:Y:S01]  /*9f20*/  IMAD.MOV.U32 R24, RZ, RZ, R2 ;  /* 0x000000ffff187224 */ /* 0x000fe200078e0002 */
[----:B-1----:R-:W-:-:S04]  /*9f30*/  F2FP.F16.F32.PACK_AB R3, RZ, R6 ;  /* 0x00000006ff03723e */ /* 0x002fc800000000ff */
[----:B------:R-:W-:-:S05]  /*9f40*/  PRMT R3, R3, 0x5410, RZ ;  /* 0x0000541003037816 */ /* 0x000fca00000000ff */
[----:B------:R1:W-:Y:S01]  /*9f50*/  STG.E desc[UR36][R4.64], R3 ;  /* 0x0000000304007986 */ /* 0x0003e2000c101924 */
[----:B------:R-:W-:Y:S05]  /*9f60*/  BRA `(.L_x_18004) ;  /* 0x0000000800d87947 */ /* 0x000fea0003800000 */
.L_x_18014:
[----:B------:R-:W1:Y:S01]  /*9f70*/  I2F.F64.S64 R6, R6 ;  /* 0x0000000600067312 */ /* 0x000e620000301c00 */
[----:B------:R-:W-:Y:S01]  /*9f80*/  IMAD.MOV.U32 R24, RZ, RZ, R2 ;  /* 0x000000ffff187224 */ /* 0x000fe200078e0002 */
[----:B-1----:R1:W-:Y:S01]  /*9f90*/  STG.E.64 desc[UR36][R4.64], R6 ;  /* 0x0000000604007986 */ /* 0x0023e2000c101b24 */
[----:B------:R-:W-:Y:S05]  /*9fa0*/  BRA `(.L_x_18004) ;  /* 0x0000000800c87947 */ /* 0x000fea0003800000 */
.L_x_18005:
        /* <DEDUP_REMOVED lines=14> */
.L_x_18018:
[----:B------:R-:W1:Y:S01]  /*a090*/  I2F.F64.S64 R8, R6 ;  /* 0x0000000600087312 */ /* 0x000e620000301c00 */
[----:B------:R-:W-:Y:S01]  /*a0a0*/  CS2R R10, SRZ ;  /* 0x00000000000a7805 */ /* 0x000fe2000001ff00 */
[----:B------:R-:W-:-:S04]  /*a0b0*/  IMAD.MOV.U32 R24, RZ, RZ, R2 ;  /* 0x000000ffff187224 */ /* 0x000fc800078e0002 */
[----:B-1----:R1:W-:Y:S01]  /*a0c0*/  STG.E.128 desc[UR36][R4.64], R8 ;  /* 0x0000000804007986 */ /* 0x0023e2000c101d24 */
[----:B------:R-:W-:Y:S05]  /*a0d0*/  BRA `(.L_x_18004) ;  /* 0x00000008007c7947 */ /* 0x000fea0003800000 */
.L_x_18017:
        /* <DEDUP_REMOVED lines=21> */
.L_x_18022:
[----:B------:R-:W-:Y:S05]  /*a230*/  BSYNC B0 ;  /* 0x0000000000007941 */ /* 0x000fea0003800000 */
.L_x_18021:
[----:B------:R-:W-:Y:S01]  /*a240*/  LOP3.LUT R9, R0, R9, RZ, 0xfc, !PT ;  /* 0x0000000900097212 */ /* 0x000fe200078efcff */
[----:B------:R-:W-:-:S04]  /*a250*/  IMAD.MOV.U32 R24, RZ, RZ, R2 ;  /* 0x000000ffff187224 */ /* 0x000fc800078e0002 */
[----:B------:R1:W-:Y:S01]  /*a260*/  STG.E.U8 desc[UR36][R4.64], R9 ;  /* 0x0000000904007986 */ /* 0x0003e2000c101124 */
[----:B------:R-:W-:Y:S05]  /*a270*/  BRA `(.L_x_18004) ;  /* 0x0000000800147947 */ /* 0x000fea0003800000 */
.L_x_18020:
        /* <DEDUP_REMOVED lines=13> */
.L_x_18024:
[----:B------:R-:W-:Y:S01]  /*a350*/  IMAD.MOV.U32 R0, RZ, RZ, 0x7f ;  /* 0x0000007fff007424 */ /* 0x000fe200078e00ff */
[----:B------:R-:W-:-:S04]  /*a360*/  ISETP.GT.U32.AND P0, PT, R3, 0x7f800000, PT ;  /* 0x7f8000000300780c */ /* 0x000fc80003f04070 */
[----:B------:R-:W-:-:S09]  /*a370*/  SEL R0, R0, 0x7c, P0 ;  /* 0x0000007c00007807 */ /* 0x000fd20000000000 */
.L_x_18025:
[----:B------:R-:W-:Y:S05]  /*a380*/  BSYNC B0 ;  /* 0x0000000000007941 */ /* 0x000fea0003800000 */
.L_x_18023:
[----:B------:R-:W-:Y:S01]  /*a390*/  LOP3.LUT R3, R7, 0x80000000, RZ, 0xc0, !PT ;  /* 0x8000000007037812 */ /* 0x000fe200078ec0ff */
[----:B------:R-:W-:-:S03]  /*a3a0*/  IMAD.MOV.U32 R24, RZ, RZ, R2 ;  /* 0x000000ffff187224 */ /* 0x000fc600078e0002 */
[----:B------:R-:W-:-:S04]  /*a3b0*/  SHF.R.U32.HI R3, RZ, 0x18, R3 ;  /* 0x00000018ff037819 */ /* 0x000fc80000011603 */
[----:B------:R-:W-:-:S05]  /*a3c0*/  LOP3.LUT R3, R0, R3, RZ, 0xfc, !PT ;  /* 0x0000000300037212 */ /* 0x000fca00078efcff */
[----:B------:R1:W-:Y:S01]  /*a3d0*/  STG.E.U8 desc[UR36][R4.64], R3 ;  /* 0x0000000304007986 */ /* 0x0003e2000c101124 */
[----:B------:R-:W-:Y:S05]  /*a3e0*/  BRA `(.L_x_18004) ;  /* 0x0000000400b87947 */ /* 0x000fea0003800000 */
.L_x_18019:
[----:B------:R-:W1:Y:S01]  /*a3f0*/  I2F.S64 R0, R6 ;  /* 0x0000000600007312 */ /* 0x000e620000301400 */
[----:B------:R-:W-:Y:S01]  /*a400*/  IMAD.MOV.U32 R24, RZ, RZ, R2 ;  /* 0x000000ffff187224 */ /* 0x000fe200078e0002 */
[----:B-1----:R-:W-:-:S05]  /*a410*/  F2FP.BF16.F32.PACK_AB R0, RZ, R0 ;  /* 0x00000000ff00723e */ /* 0x002fca00000010ff */
[----:B------:R1:W-:Y:S01]  /*a420*/  STG.E.U16 desc[UR36][R4.64], R0 ;  /* 0x0000000004007986 */ /* 0x0003e2000c101524 */
[----:B------:R-:W-:Y:S05]  /*a430*/  BRA `(.L_x_18004) ;  /* 0x0000000400a47947 */ /* 0x000fea0003800000 */
.L_x_18016:
        /* <DEDUP_REMOVED lines=11> */
.L_x_18028:
        /* <DEDUP_REMOVED lines=17> */
.L_x_18031:
[----:B------:R-:W-:-:S04]  /*a600*/  LOP3.LUT R0, R7, 0x80000000, RZ, 0xc0, !PT ;  /* 0x8000000007007812 */ /* 0x000fc800078ec0ff */
[----:B------:R-:W-:-:S04]  /*a610*/  SHF.R.U32.HI R0, RZ, 0x18, R0 ;  /* 0x00000018ff007819 */ /* 0x000fc80000011600 */
[----:B------:R-:W-:-:S07]  /*a620*/  LOP3.LUT R0, R3, R0, RZ, 0xfc, !PT ;  /* 0x0000000003007212 */ /* 0x000fce00078efcff */
.L_x_18030:
[----:B------:R-:W-:Y:S05]  /*a630*/  BSYNC B0 ;  /* 0x0000000000007941 */ /* 0x000fea0003800000 */
.L_x_18029:
[----:B------:R1:W-:Y:S01]  /*a640*/  STG.E.U8 desc[UR36][R4.64], R0 ;  /* 0x0000000004007986 */ /* 0x0003e2000c101124 */
[----:B------:R-:W-:Y:S01]  /*a650*/  IMAD.MOV.U32 R24, RZ, RZ, R2 ;  /* 0x000000ffff187224 */ /* 0x000fe200078e0002 */
[----:B------:R-:W-:Y:S06]  /*a660*/  BRA `(.L_x_18004) ;  /* 0x0000000400187947 */ /* 0x000fec0003800000 */
.L_x_18027:
        /* <DEDUP_REMOVED lines=17> */
.L_x_18034:
[----:B------:R-:W-:-:S04]  /*a780*/  LOP3.LUT R0, R7, 0x80000000, RZ, 0xc0, !PT ;  /* 0x8000000007007812 */ /* 0x000fc800078ec0ff */
[----:B------:R-:W-:-:S04]  /*a790*/  SHF.R.U32.HI R0, RZ, 0x18, R0 ;  /* 0x00000018ff007819 */ /* 0x000fc80000011600 */
[----:B------:R-:W-:-:S07]  /*a7a0*/  LOP3.LUT R0, R3, R0, RZ, 0xfc, !PT ;  /* 0x0000000003007212 */ /* 0x000fce00078efcff */
.L_x_18033:
[----:B------:R-:W-:Y:S05]  /*a7b0*/  BSYNC B0 ;  /* 0x0000000000007941 */ /* 0x000fea0003800000 */
.L_x_18032:
[----:B------:R1:W-:Y:S01]  /*a7c0*/  STG.E.U8 desc[UR36][R4.64], R0 ;  /* 0x0000000004007986 */ /* 0x0003e2000c101124 */
[----:B------:R-:W-:Y:S01]  /*a7d0*/  IMAD.MOV.U32 R24, RZ, RZ, R2 ;  /* 0x000000ffff187224 */ /* 0x000fe200078e0002 */
[----:B------:R-:W-:Y:S06]  /*a7e0*/  BRA `(.L_x_18004) ;  /* 0x0000000000b87947 */ /* 0x000fec0003800000 */
.L_x_18026:
        /* <DEDUP_REMOVED lines=23> */
.L_x_18009:
        /* <DEDUP_REMOVED lines=16> */
.L_x_18037:
[----:B------:R-:W-:Y:S01]  /*aa60*/  IMAD.MOV.U32 R24, RZ, RZ, R2 ;  /* 0x000000ffff187224 */ /* 0x000fe200078e0002 */
[----:B------:R-:W-:Y:S06]  /*aa70*/  BRA `(.L_x_18004) ;  /* 0x0000000000147947 */ /* 0x000fec0003800000 */
.L_x_18036:
[----:B------:R1:W-:Y:S01]  /*aa80*/  STG.E.64 desc[UR36][R4.64], R6 ;  /* 0x0000000604007986 */ /* 0x0003e2000c101b24 */
[----:B------:R-:W-:Y:S01]  /*aa90*/  IMAD.MOV.U32 R24, RZ, RZ, R2 ;  /* 0x000000ffff187224 */ /* 0x000fe200078e0002 */
[----:B------:R-:W-:Y:S06]  /*aaa0*/  BRA `(.L_x_18004) ;  /* 0x0000000000087947 */ /* 0x000fec0003800000 */
.L_x_18035:
[----:B------:R1:W-:Y:S01]  /*aab0*/  STG.E desc[UR36][R4.64], R6 ;  /* 0x0000000604007986 */ /* 0x0003e2000c101924 */
[----:B------:R-:W-:-:S07]  /*aac0*/  IMAD.MOV.U32 R24, RZ, RZ, R2 ;  /* 0x000000ffff187224 */ /* 0x000fce00078e0002 */
.L_x_18004:
[----:B------:R-:W-:Y:S05]  /*aad0*/  BSYNC B6 ;  /* 0x0000000000067941 */ /* 0x000fea0003800000 */
.L_x_18003:
        /* <DEDUP_REMOVED lines=23> */
.L_x_18043:
[----:B------:R4:W-:Y:S01]  /*ac50*/  STG.E.U8 desc[UR36][R2.64], R16 ;  /* 0x0000001002007986 */ /* 0x0009e2000c101124 */
[----:B------:R-:W-:Y:S05]  /*ac60*/  BRA `(.L_x_18045) ;  /* 0x0000000c004c7947 */ /* 0x000fea0003800000 */
.L_x_18042:
        /* <DEDUP_REMOVED lines=8> */
.L_x_18047:
[----:B------:R3:W-:Y:S01]  /*acf0*/  STG.E desc[UR36][R2.64], R16 ;  /* 0x0000001002007986 */ /* 0x0007e2000c101924 */
[----:B------:R-:W-:Y:S05]  /*ad00*/  BRA `(.L_x_18045) ;  /* 0x0000000c00247947 */ /* 0x000fea0003800000 */
.L_x_18046:
[----:B------:R1:W-:Y:S01]  /*ad10*/  STG.E.U16 desc[UR36][R2.64], R16 ;  /* 0x0000001002007986 */ /* 0x0003e2000c101524 */
[----:B------:R-:W-:Y:S05]  /*ad20*/  BRA `(.L_x_18045) ;  /* 0x0000000c001c7947 */ /* 0x000fea0003800000 */
.L_x_18041:
        /* <DEDUP_REMOVED lines=9> */
.L_x_18049:
[----:B------:R-:W1:Y:S02]  /*adc0*/  I2F.S64 R0, R16 ;  /* 0x0000001000007312 */ /* 0x000e640000301400 */
[----:B-1----:R-:W-:-:S05]  /*add0*/  F2FP.F16.F32.PACK_AB R0, RZ, R0 ;  /* 0x00000000ff00723e */ /* 0x002fca00000000ff */
[----:B------:R1:W-:Y:S01]  /*ade0*/  STG.E.U16 desc[UR36][R2.64], R0 ;  /* 0x0000000002007986 */ /* 0x0003e2000c101524 */
[----:B------:R-:W-:Y:S05]  /*adf0*/  BRA `(.L_x_18045) ;  /* 0x0000000800e87947 */ /* 0x000fea0003800000 */
.L_x_18048:
        /* <DEDUP_REMOVED lines=10> */
.L_x_18051:
[----:B------:R-:W1:Y:S02]  /*aea0*/  I2F.S64 R16, R16 ;  /* 0x0000001000107312 */ /* 0x000e640000301400 */
[----:B-1----:R-:W-:-:S04]  /*aeb0*/  F2FP.F16.F32.PACK_AB R5, RZ, R16 ;  /* 0x00000010ff05723e */ /* 0x002fc800000000ff */
[----:B------:R-:W-:-:S05]  /*aec0*/  PRMT R5, R5, 0x5410, RZ ;  /* 0x0000541005057816 */ /* 0x000fca00000000ff */
[----:B------:R1:W-:Y:S01]  /*aed0*/  STG.E desc[UR36][R2.64], R5 ;  /* 0x0000000502007986 */ /* 0x0003e2000c101924 */
[----:B------:R-:W-:Y:S05]  /*aee0*/  BRA `(.L_x_18045) ;  /* 0x0000000800ac7947 */ /* 0x000fea0003800000 */
.L_x_18050:
[----:B------:R-:W1:Y:S02]  /*aef0*/  I2F.F64.S64 R16, R16 ;  /* 0x0000001000107312 */ /* 0x000e640000301c00 */
[----:B-1----:R1:W-:Y:S01]  /*af00*/  STG.E.64 desc[UR36][R2.64], R16 ;  /* 0x0000001002007986 */ /* 0x0023e2000c101b24 */
[----:B------:R-:W-:Y:S05]  /*af10*/  BRA `(.L_x_18045) ;  /* 0x0000000800a07947 */ /* 0x000fea0003800000 */
.L_x_18040:
        /* <DEDUP_REMOVED lines=13> */
.L_x_18054:
[----:B------:R-:W1:Y:S01]  /*aff0*/  I2F.F64.S64 R4, R16 ;  /* 0x0000001000047312 */ /* 0x000e620000301c00 */
[----:B------:R-:W-:-:S05]  /*b000*/  CS2R R6, SRZ ;  /* 0x0000000000067805 */ /* 0x000fca000001ff00 */
[----:B-1----:R1:W-:Y:S01]  /*b010*/  STG.E.128 desc[UR36][R2.64], R4 ;  /* 0x0000000402007986 */ /* 0x0023e2000c101d24 */
[----:B------:R-:W-:Y:S05]  /*b020*/  BRA `(.L_x_18045) ;  /* 0x00000008005c7947 */ /* 0x000fea0003800000 */
.L_x_18053:
        /* <DEDUP_REMOVED lines=21> */
.L_x_18058:
[----:B------:R-:W-:Y:S05]  /*b180*/  BSYNC B0 ;  /* 0x0000000000007941 */ /* 0x000fea0003800000 */
.L_x_18057:
[----:B------:R-:W-:-:S05]  /*b190*/  LOP3.LUT R5, R0, R5, RZ, 0xfc, !PT ;  /* 0x0000000500057212 */ /* 0x000fca00078efcff */
[----:B------:R1:W-:Y:S01]  /*b1a0*/  STG.E.U8 desc[UR36][R2.64], R5 ;  /* 0x0000000502007986 */ /* 0x0003e2000c101124 */
[----:B------:R-:W-:Y:S05]  /*b1b0*/  BRA `(.L_x_18045) ;  /* 0x0000000400f87947 */ /* 0x000fea0003800000 */
.L_x_18056:
        /* <DEDUP_REMOVED lines=13> */
.L_x_18060:
[----:B------:R-:W-:Y:S01]  /*b290*/  IMAD.MOV.U32 R0, RZ, RZ, 0x7f ;  /* 0x0000007fff007424 */ /* 0x000fe200078e00ff */
[----:B------:R-:W-:-:S04]  /*b2a0*/  ISETP.GT.U32.AND P0, PT, R4, 0x7f800000, PT ;  /* 0x7f8000000400780c */ /* 0x000fc80003f04070 */
[----:B------:R-:W-:-:S09]  /*b2b0*/  SEL R0, R0, 0x7c, P0 ;  /* 0x0000007c00007807 */ /* 0x000fd20000000000 */
.L_x_18061:
[----:B------:R-:W-:Y:S05]  /*b2c0*/  BSYNC B0 ;  /* 0x0000000000007941 */ /* 0x000fea0003800000 */
.L_x_18059:
[----:B------:R-:W-:-:S04]  /*b2d0*/  LOP3.LUT R4, R17, 0x80000000, RZ, 0xc0, !PT ;  /* 0x8000000011047812 */ /* 0x000fc800078ec0ff */
[----:B------:R-:W-:-:S04]  /*b2e0*/  SHF.R.U32.HI R5, RZ, 0x18, R4 ;  /* 0x00000018ff057819 */ /* 0x000fc80000011604 */
[----:B------:R-:W-:-:S05]  /*b2f0*/  LOP3.LUT R5, R0, R5, RZ, 0xfc, !PT ;  /* 0x0000000500057212 */ /* 0x000fca00078efcff */
[----:B------:R1:W-:Y:S01]  /*b300*/  STG.E.U8 desc[UR36][R2.64], R5 ;  /* 0x0000000502007986 */ /* 0x0003e2000c101124 */
[----:B------:R-:W-:Y:S05]  /*b310*/  BRA `(.L_x_18045) ;  /* 0x0000000400a07947 */ /* 0x000fea0003800000 */
.L_x_18055:
[----:B------:R-:W1:Y:S02]  /*b320*/  I2F.S64 R0, R16 ;  /* 0x0000001000007312 */ /* 0x000e640000301400 */
[----:B-1----:R-:W-:-:S05]  /*b330*/  F2FP.BF16.F32.PACK_AB R0, RZ, R0 ;  /* 0x00000000ff00723e */ /* 0x002fca00000010ff */
[----:B------:R1:W-:Y:S01]  /*b340*/  STG.E.U16 desc[UR36][R2.64], R0 ;  /* 0x0000000002007986 */ /* 0x0003e2000c101524 */
[----:B------:R-:W-:Y:S05]  /*b350*/  BRA `(.L_x_18045) ;  /* 0x0000000400907947 */ /* 0x000fea0003800000 */
.L_x_18052:
        /* <DEDUP_REMOVED lines=10> */
.L_x_18064:
        /* <DEDUP_REMOVED lines=17> */
.L_x_18067:
[----:B------:R-:W-:-:S04]  /*b510*/  LOP3.LUT R0, R17, 0x80000000, RZ, 0xc0, !PT ;  /* 0x8000000011007812 */ /* 0x000fc800078ec0ff */
[----:B------:R-:W-:-:S04]  /*b520*/  SHF.R.U32.HI R5, RZ, 0x18, R0 ;  /* 0x00000018ff057819 */ /* 0x000fc80000011600 */
[----:B------:R-:W-:-:S04]  /*b530*/  LOP3.LUT R4, R4, R5, RZ, 0xfc, !PT ;  /* 0x0000000504047212 */ /* 0x000fc800078efcff */
[----:B------:R-:W-:-:S07]  /*b540*/  PRMT R0, R4, 0x7610, R0 ;  /* 0x0000761004007816 */ /* 0x000fce0000000000 */
.L_x_18066:
[----:B------:R-:W-:Y:S05]  /*b550*/  BSYNC B0 ;  /* 0x0000000000007941 */ /* 0x000fea0003800000 */
.L_x_18065:
[----:B------:R1:W-:Y:S01]  /*b560*/  STG.E.U8 desc[UR36][R2.64], R0 ;  /* 0x0000000002007986 */ /* 0x0003e2000c101124 */
[----:B------:R-:W-:Y:S05]  /*b570*/  BRA `(.L_x_18045) ;  /* 0x0000000400087947 */ /* 0x000fea0003800000 */
.L_x_18063:
        /* <DEDUP_REMOVED lines=17> */
.L_x_18070:
[----:B------:R-:W-:-:S04]  /*b690*/  LOP3.LUT R0, R17, 0x80000000, RZ, 0xc0, !PT ;  /* 0x8000000011007812 */ /* 0x000fc800078ec0ff */
[----:B------:R-:W-:-:S04]  /*b6a0*/  SHF.R.U32.HI R5, RZ, 0x18, R0 ;  /* 0x00000018ff057819 */ /* 0x000fc80000011600 */
[----:B------:R-:W-:-:S04]  /*b6b0*/  LOP3.LUT R4, R4, R5, RZ, 0xfc, !PT ;  /* 0x0000000504047212 */ /* 0x000fc800078efcff */
[----:B------:R-:W-:-:S07]  /*b6c0*/  PRMT R0, R4, 0x7610, R0 ;  /* 0x0000761004007816 */ /* 0x000fce0000000000 */
.L_x_18069:
[----:B------:R-:W-:Y:S05]  /*b6d0*/  BSYNC B0 ;  /* 0x0000000000007941 */ /* 0x000fea0003800000 */
.L_x_18068:
[----:B------:R1:W-:Y:S01]  /*b6e0*/  STG.E.U8 desc[UR36][R2.64], R0 ;  /* 0x0000000002007986 */ /* 0x0003e2000c101124 */
[----:B------:R-:W-:Y:S05]  /*b6f0*/  BRA `(.L_x_18045) ;  /* 0x0000000000a87947 */ /* 0x000fea0003800000 */
.L_x_18062:
        /* <DEDUP_REMOVED lines=22> */
.L_x_18044:
        /* <DEDUP_REMOVED lines=16> */
.L_x_18073:
[----:B------:R-:W-:Y:S05]  /*b960*/  BRA `(.L_x_18045) ;  /* 0x00000000000c7947 */ /* 0x000fea0003800000 */
.L_x_18072:
[----:B------:R1:W-:Y:S01]  /*b970*/  STG.E.64 desc[UR36][R2.64], R16 ;  /* 0x0000001002007986 */ /* 0x0003e2000c101b24 */
[----:B------:R-:W-:Y:S05]  /*b980*/  BRA `(.L_x_18045) ;  /* 0x0000000000047947 */ /* 0x000fea0003800000 */
.L_x_18071:
[----:B------:R1:W-:Y:S02]  /*b990*/  STG.E desc[UR36][R2.64], R16 ;  /* 0x0000001002007986 */ /* 0x0003e4000c101924 */
.L_x_18045:
        /* <DEDUP_REMOVED lines=23> */
.L_x_18077:
[----:B------:R1:W-:Y:S01]  /*bb10*/  STG.E.U8 desc[UR36][R2.64], R18 ;  /* 0x0000001202007986 */ /* 0x0003e2000c101124 */
[----:B------:R-:W-:Y:S05]  /*bb20*/  BRA `(.L_x_18079) ;  /* 0x0000000c004c7947 */ /* 0x000fea0003800000 */
.L_x_18076:
        /* <DEDUP_REMOVED lines=8> */
.L_x_18081:
[----:B------:R1:W-:Y:S01]  /*bbb0*/  STG.E desc[UR36][R2.64], R18 ;  /* 0x0000001202007986 */ /* 0x0003e2000c101924 */
[----:B------:R-:W-:Y:S05]  /*bbc0*/  BRA `(.L_x_18079) ;  /* 0x0000000c00247947 */ /* 0x000fea0003800000 */
.L_x_18080:
[----:B------:R1:W-:Y:S01]  /*bbd0*/  STG.E.U16 desc[UR36][R2.64], R18 ;  /* 0x0000001202007986 */ /* 0x0003e2000c101524 */
[----:B------:R-:W-:Y:S05]  /*bbe0*/  BRA `(.L_x_18079) ;  /* 0x0000000c001c7947 */ /* 0x000fea0003800000 */
.L_x_18075:
        /* <DEDUP_REMOVED lines=9> */
.L_x_18083:
[----:B------:R-:W1:Y:S02]  /*bc80*/  I2F.S64 R0, R18 ;  /* 0x0000001200007312 */ /* 0x000e640000301400 */
[----:B-1----:R-:W-:-:S05]  /*bc90*/  F2FP.F16.F32.PACK_AB R0, RZ, R0 ;  /* 0x00000000ff00723e */ /* 0x002fca00000000ff */
[----:B------:R1:W-:Y:S01]  /*bca0*/  STG.E.U16 desc[UR36][R2.64], R0 ;  /* 0x0000000002007986 */ /* 0x0003e2000c101524 */
[----:B------:R-:W-:Y:S05]  /*bcb0*/  BRA `(.L_x_18079) ;  /* 0x0000000800e87947 */ /* 0x000fea0003800000 */
.L_x_18082:
        /* <DEDUP_REMOVED lines=10> */
.L_x_18085:
[----:B------:R-:W1:Y:S02]  /*bd60*/  I2F.S64 R18, R18 ;  /* 0x0000001200127312 */ /* 0x000e640000301400 */
[----:B-1----:R-:W-:-:S04]  /*bd70*/  F2FP.F16.F32.PACK_AB R5, RZ, R18 ;  /* 0x00000012ff05723e */ /* 0x002fc800000000ff */
[----:B------:R-:W-:-:S05]  /*bd80*/  PRMT R5, R5, 0x5410, RZ ;  /* 0x0000541005057816 */ /* 0x000fca00000000ff */
[----:B------:R1:W-:Y:S01]  /*bd90*/  STG.E desc[UR36][R2.64], R5 ;  /* 0x0000000502007986 */ /* 0x0003e2000c101924 */
[----:B------:R-:W-:Y:S05]  /*bda0*/  BRA `(.L_x_18079) ;  /* 0x0000000800ac7947 */ /* 0x000fea0003800000 */
.L_x_18084:
[----:B------:R-:W1:Y:S02]  /*bdb0*/  I2F.F64.S64 R18, R18 ;  /* 0x0000001200127312 */ /* 0x000e640000301c00 */
[----:B-1----:R1:W-:Y:S01]  /*bdc0*/  STG.E.64 desc[UR36][R2.64], R18 ;  /* 0x0000001202007986 */ /* 0x0023e2000c101b24 */
[----:B------:R-:W-:Y:S05]  /*bdd0*/  BRA `(.L_x_18079) ;  /* 0x0000000800a07947 */ /* 0x000fea0003800000 */
.L_x_18074:
        /* <DEDUP_REMOVED lines=13> */
.L_x_18088:
[----:B------:R-:W1:Y:S01]  /*beb0*/  I2F.F64.S64 R4, R18 ;  /* 0x0000001200047312 */ /* 0x000e620000301c00 */
[----:B------:R-:W-:-:S05]  /*bec0*/  CS2R R6, SRZ ;  /* 0x0000000000067805 */ /* 0x000fca000001ff00 */
[----:B-1----:R1:W-:Y:S01]  /*bed0*/  STG.E.128 desc[UR36][R2.64], R4 ;  /* 0x0000000402007986 */ /* 0x0023e2000c101d24 */
[----:B------:R-:W-:Y:S05]  /*bee0*/  BRA `(.L_x_18079) ;  /* 0x00000008005c7947 */ /* 0x000fea0003800000 */
.L_x_18087:
        /* <DEDUP_REMOVED lines=21> */
.L_x_18092:
[----:B------:R-:W-:Y:S05]  /*c040*/  BSYNC B0 ;  /* 0x0000000000007941 */ /* 0x000fea0003800000 */
.L_x_18091:
[----:B------:R-:W-:-:S05]  /*c050*/  LOP3.LUT R5, R0, R5, RZ, 0xfc, !PT ;  /* 0x0000000500057212 */ /* 0x000fca00078efcff */
[----:B------:R1:W-:Y:S01]  /*c060*/  STG.E.U8 desc[UR36][R2.64], R5 ;  /* 0x0000000502007986 */ /* 0x0003e2000c101124 */
[----:B------:R-:W-:Y:S05]  /*c070*/  BRA `(.L_x_18079) ;  /* 0x0000000400f87947 */ /* 0x000fea0003800000 */
.L_x_18090:
        /* <DEDUP_REMOVED lines=13> */
.L_x_18094:
[----:B------:R-:W-:Y:S01]  /*c150*/  IMAD.MOV.U32 R0, RZ, RZ, 0x7f ;  /* 0x0000007fff007424 */ /* 0x000fe200078e00ff */
[----:B------:R-:W-:-:S04]  /*c160*/  ISETP.GT.U32.AND P0, PT, R4, 0x7f800000, PT ;  /* 0x7f8000000400780c */ /* 0x000fc80003f04070 */
[----:B------:R-:W-:-:S09]  /*c170*/  SEL R0, R0, 0x7c, P0 ;  /* 0x0000007c00007807 */ /* 0x000fd20000000000 */
.L_x_18095:
[----:B------:R-:W-:Y:S05]  /*c180*/  BSYNC B0 ;  /* 0x0000000000007941 */ /* 0x000fea0003800000 */
.L_x_18093:
[----:B------:R-:W-:-:S04]  /*c190*/  LOP3.LUT R4, R19, 0x80000000, RZ, 0xc0, !PT ;  /* 0x8000000013047812 */ /* 0x000fc800078ec0ff */
[----:B------:R-:W-:-:S04]  /*c1a0*/  SHF.R.U32.HI R5, RZ, 0x18, R4 ;  /* 0x00000018ff057819 */ /* 0x000fc80000011604 */
[----:B------:R-:W-:-:S05]  /*c1b0*/  LOP3.LUT R5, R0, R5, RZ, 0xfc, !PT ;  /* 0x0000000500057212 */ /* 0x000fca00078efcff */
[----:B------:R1:W-:Y:S01]  /*c1c0*/  STG.E.U8 desc[UR36][R2.64], R5 ;  /* 0x0000000502007986 */ /* 0x0003e2000c101124 */
[----:B------:R-:W-:Y:S05]  /*c1d0*/  BRA `(.L_x_18079) ;  /* 0x0000000400a07947 */ /* 0x000fea0003800000 */
.L_x_18089:
[----:B------:R-:W1:Y:S02]  /*c1e0*/  I2F.S64 R0, R18 ;  /* 0x0000001200007312 */ /* 0x000e640000301400 */
[----:B-1----:R-:W-:-:S05]  /*c1f0*/  F2FP.BF16.F32.PACK_AB R0, RZ, R0 ;  /* 0x00000000ff00723e */ /* 0x002fca00000010ff */
[----:B------:R1:W-:Y:S01]  /*c200*/  STG.E.U16 desc[UR36][R2.64], R0 ;  /* 0x0000000002007986 */ /* 0x0003e2000c101524 */
[----:B------:R-:W-:Y:S05]  /*c210*/  BRA `(.L_x_18079) ;  /* 0x0000000400907947 */ /* 0x000fea0003800000 */
.L_x_18086:
        /* <DEDUP_REMOVED lines=10> */
.L_x_18098:
        /* <DEDUP_REMOVED lines=17> */
.L_x_18101:
[----:B------:R-:W-:-:S04]  /*c3d0*/  LOP3.LUT R0, R19, 0x80000000, RZ, 0xc0, !PT ;  /* 0x8000000013007812 */ /* 0x000fc800078ec0ff */
[----:B------:R-:W-:-:S04]  /*c3e0*/  SHF.R.U32.HI R5, RZ, 0x18, R0 ;  /* 0x00000018ff057819 */ /* 0x000fc80000011600 */
[----:B------:R-:W-:-:S04]  /*c3f0*/  LOP3.LUT R4, R4, R5, RZ, 0xfc, !PT ;  /* 0x0000000504047212 */ /* 0x000fc800078efcff */
[----:B------:R-:W-:-:S07]  /*c400*/  PRMT R0, R4, 0x7610, R0 ;  /* 0x0000761004007816 */ /* 0x000fce0000000000 */
.L_x_18100:
[----:B------:R-:W-:Y:S05]  /*c410*/  BSYNC B0 ;  /* 0x0000000000007941 */ /* 0x000fea0003800000 */
.L_x_18099:
[----:B------:R1:W-:Y:S01]  /*c420*/  STG.E.U8 desc[UR36][R2.64], R0 ;  /* 0x0000000002007986 */ /* 0x0003e2000c101124 */
[----:B------:R-:W-:Y:S05]  /*c430*/  BRA `(.L_x_18079) ;  /* 0x0000000400087947 */ /* 0x000fea0003800000 */
.L_x_18097:
        /* <DEDUP_REMOVED lines=17> */
.L_x_18104:
[----:B------:R-:W-:-:S04]  /*c550*/  LOP3.LUT R0, R19, 0x80000000, RZ, 0xc0, !PT ;  /* 0x8000000013007812 */ /* 0x000fc800078ec0ff */
[----:B------:R-:W-:-:S04]  /*c560*/  SHF.R.U32.HI R5, RZ, 0x18, R0 ;  /* 0x00000018ff057819 */ /* 0x000fc80000011600 */
[----:B------:R-:W-:-:S04]  /*c570*/  LOP3.LUT R4, R4, R5, RZ, 0xfc, !PT ;  /* 0x0000000504047212 */ /* 0x000fc800078efcff */
[----:B------:R-:W-:-:S07]  /*c580*/  PRMT R0, R4, 0x7610, R0 ;  /* 0x0000761004007816 */ /* 0x000fce0000000000 */
.L_x_18103:
[----:B------:R-:W-:Y:S05]  /*c590*/  BSYNC B0 ;  /* 0x0000000000007941 */ /* 0x000fea0003800000 */
.L_x_18102:
[----:B------:R4:W-:Y:S01]  /*c5a0*/  STG.E.U8 desc[UR36][R2.64], R0 ;  /* 0x0000000002007986 */ /* 0x0009e2000c101124 */
[----:B------:R-:W-:Y:S05]  /*c5b0*/  BRA `(.L_x_18079) ;  /* 0x0000000000a87947 */ /* 0x000fea0003800000 */
.L_x_18096:
        /* <DEDUP_REMOVED lines=22> */
.L_x_18078:
        /* <DEDUP_REMOVED lines=16> */
.L_x_18107:
[----:B------:R-:W-:Y:S05]  /*c820*/  BRA `(.L_x_18079) ;  /* 0x00000000000c7947 */ /* 0x000fea0003800000 */
.L_x_18106:
[----:B------:R3:W-:Y:S01]  /*c830*/  STG.E.64 desc[UR36][R2.64], R18 ;  /* 0x0000001202007986 */ /* 0x0007e2000c101b24 */
[----:B------:R-:W-:Y:S05]  /*c840*/  BRA `(.L_x_18079) ;  /* 0x0000000000047947 */ /* 0x000fea0003800000 */
.L_x_18105:
[----:B------:R1:W-:Y:S02]  /*c850*/  STG.E desc[UR36][R2.64], R18 ;  /* 0x0000001202007986 */ /* 0x0003e4000c101924 */
.L_x_18079:
[----:B------:R-:W-:-:S07]  /*c860*/  VIADD R24, R24, 0x80 ;  /* 0x0000008018187836 */ /* 0x000fce0000000000 */
.L_x_18039:
[----:B------:R-:W-:Y:S05]  /*c870*/  BSYNC B6 ;  /* 0x0000000000067941 */ /* 0x000fea0003800000 */
.L_x_18038:
        /* <DEDUP_REMOVED lines=21> */
.L_x_18111:
[----:B------:R-:W-:Y:S01]  /*c9d0*/  STG.E.U8 desc[UR36][R2.64], R22 ;  /* 0x0000001602007986 */ /* 0x000fe2000c101124 */
[----:B------:R-:W-:Y:S05]  /*c9e0*/  EXIT ;  /* 0x000000000000794d */ /* 0x000fea0003800000 */
.L_x_18110:
        /* <DEDUP_REMOVED lines=8> */
.L_x_18114:
[----:B------:R-:W-:Y:S01]  /*ca70*/  STG.E desc[UR36][R2.64], R22 ;  /* 0x0000001602007986 */ /* 0x000fe2000c101924 */
[----:B------:R-:W-:Y:S05]  /*ca80*/  EXIT ;  /* 0x000000000000794d */ /* 0x000fea0003800000 */
.L_x_18113:
[----:B------:R-:W-:Y:S01]  /*ca90*/  STG.E.U16 desc[UR36][R2.64], R22 ;  /* 0x0000001602007986 */ /* 0x000fe2000c101524 */
[----:B------:R-:W-:Y:S05]  /*caa0*/  EXIT ;  /* 0x000000000000794d */ /* 0x000fea0003800000 */
.L_x_18109:
        /* <DEDUP_REMOVED lines=9> */
.L_x_18116:
[----:B------:R-:W1:Y:S02]  /*cb40*/  I2F.S64 R0, R22 ;  /* 0x0000001600007312 */ /* 0x000e640000301400 */
[----:B-1----:R-:W-:-:S05]  /*cb50*/  F2FP.F16.F32.PACK_AB R0, RZ, R0 ;  /* 0x00000000ff00723e */ /* 0x002fca00000000ff */
[----:B------:R-:W-:Y:S01]  /*cb60*/  STG.E.U16 desc[UR36][R2.64], R0 ;  /* 0x0000000002007986 */ /* 0x000fe2000c101524 */
[----:B------:R-:W-:Y:S05]  /*cb70*/  EXIT ;  /* 0x000000000000794d */ /* 0x000fea0003800000 */
.L_x_18115:
        /* <DEDUP_REMOVED lines=10> */
.L_x_18118:
[----:B------:R-:W1:Y:S02]  /*cc20*/  I2F.S64 R22, R22 ;  /* 0x0000001600167312 */ /* 0x000e640000301400 */
[----:B-1----:R-:W-:-:S04]  /*cc30*/  F2FP.F16.F32.PACK_AB R5, RZ, R22 ;  /* 0x00000016ff05723e */ /* 0x002fc800000000ff */
[----:B------:R-:W-:-:S05]  /*cc40*/  PRMT R5, R5, 0x5410, RZ ;  /* 0x0000541005057816 */ /* 0x000fca00000000ff */
[----:B------:R-:W-:Y:S01]  /*cc50*/  STG.E desc[UR36][R2.64], R5 ;  /* 0x0000000502007986 */ /* 0x000fe2000c101924 */
[----:B------:R-:W-:Y:S05]  /*cc60*/  EXIT ;  /* 0x000000000000794d */ /* 0x000fea0003800000 */
.L_x_18117:
[----:B------:R-:W1:Y:S02]  /*cc70*/  I2F.F64.S64 R22, R22 ;  /* 0x0000001600167312 */ /* 0x000e640000301c00 */
[----:B-1----:R-:W-:Y:S01]  /*cc80*/  STG.E.64 desc[UR36][R2.64], R22 ;  /* 0x0000001602007986 */ /* 0x002fe2000c101b24 */
[----:B------:R-:W-:Y:S05]  /*cc90*/  EXIT ;  /* 0x000000000000794d */ /* 0x000fea0003800000 */
.L_x_18108:
        /* <DEDUP_REMOVED lines=13> */
.L_x_18121:
[----:B------:R-:W1:Y:S01]  /*cd70*/  I2F.F64.S64 R4, R22 ;  /* 0x0000001600047312 */ /* 0x000e620000301c00 */
[----:B------:R-:W-:-:S05]  /*cd80*/  CS2R R6, SRZ ;  /* 0x0000000000067805 */ /* 0x000fca000001ff00 */
[----:B-1----:R-:W-:Y:S01]  /*cd90*/  STG.E.128 desc[UR36][R2.64], R4 ;  /* 0x0000000402007986 */ /* 0x002fe2000c101d24 */
[----:B------:R-:W-:Y:S05]  /*cda0*/  EXIT ;  /* 0x000000000000794d */ /* 0x000fea0003800000 */
.L_x_18120:
        /* <DEDUP_REMOVED lines=21> */
.L_x_18125:
[----:B------:R-:W-:Y:S05]  /*cf00*/  BSYNC B0 ;  /* 0x0000000000007941 */ /* 0x000fea0003800000 */
.L_x_18124:
[----:B------:R-:W-:-:S05]  /*cf10*/  LOP3.LUT R5, R0, R5, RZ, 0xfc, !PT ;  /* 0x0000000500057212 */ /* 0x000fca00078efcff */
[----:B------:R-:W-:Y:S01]  /*cf20*/  STG.E.U8 desc[UR36][R2.64], R5 ;  /* 0x0000000502007986 */ /* 0x000fe2000c101124 */
[----:B------:R-:W-:Y:S05]  /*cf30*/  EXIT ;  /* 0x000000000000794d */ /* 0x000fea0003800000 */
.L_x_18123:
        /* <DEDUP_REMOVED lines=13> */
.L_x_18127:
[----:B------:R-:W-:Y:S01]  /*d010*/  HFMA2.MMA R0, -RZ, RZ, 0, 7.569789886474609375e-06 ;  /* 0x0000007fff007435 */ /* 0x000fe200000001ff */
[----:B------:R-:W-:-:S09]  /*d020*/  ISETP.GT.U32.AND P0, PT, R4, 0x7f800000, PT ;  /* 0x7f8000000400780c */ /* 0x000fd20003f04070 */
[----:B------:R-:W-:-:S07]  /*d030*/  SEL R0, R0, 0x7c, P0 ;  /* 0x0000007c00007807 */ /* 0x000fce0000000000 */
.L_x_18128:
[----:B------:R-:W-:Y:S05]  /*d040*/  BSYNC B0 ;  /* 0x0000000000007941 */ /* 0x000fea0003800000 */
.L_x_18126:
[----:B------:R-:W-:-:S04]  /*d050*/  LOP3.LUT R4, R23, 0x80000000, RZ, 0xc0, !PT ;  /* 0x8000000017047812 */ /* 0x000fc800078ec0ff */
[----:B------:R-:W-:-:S04]  /*d060*/  SHF.R.U32.HI R5, RZ, 0x18, R4 ;  /* 0x00000018ff057819 */ /* 0x000fc80000011604 */
[----:B------:R-:W-:-:S05]  /*d070*/  LOP3.LUT R5, R0, R5, RZ, 0xfc, !PT ;  /* 0x0000000500057212 */ /* 0x000fca00078efcff */
[----:B------:R-:W-:Y:S01]  /*d080*/  STG.E.U8 desc[UR36][R2.64], R5 ;  /* 0x0000000502007986 */ /* 0x000fe2000c101124 */
[----:B------:R-:W-:Y:S05]  /*d090*/  EXIT ;  /* 0x000000000000794d */ /* 0x000fea0003800000 */
.L_x_18122:
[----:B------:R-:W1:Y:S02]  /*d0a0*/  I2F.S64 R0, R22 ;  /* 0x0000001600007312 */ /* 0x000e640000301400 */
[----:B-1----:R-:W-:-:S05]  /*d0b0*/  F2FP.BF16.F32.PACK_AB R0, RZ, R0 ;  /* 0x00000000ff00723e */ /* 0x002fca00000010ff */
[----:B------:R-:W-:Y:S01]  /*d0c0*/  STG.E.U16 desc[UR36][R2.64], R0 ;  /* 0x0000000002007986 */ /* 0x000fe2000c101524 */
[----:B------:R-:W-:Y:S05]  /*d0d0*/  EXIT ;  /* 0x000000000000794d */ /* 0x000fea0003800000 */
.L_x_18119:
        /* <DEDUP_REMOVED lines=10> */
.L_x_18131:
        /* <DEDUP_REMOVED lines=17> */
.L_x_18134:
[----:B------:R-:W-:-:S04]  /*d290*/  LOP3.LUT R0, R23, 0x80000000, RZ, 0xc0, !PT ;  /* 0x8000000017007812 */ /* 0x000fc800078ec0ff */
[----:B------:R-:W-:-:S04]  /*d2a0*/  SHF.R.U32.HI R5, RZ, 0x18, R0 ;  /* 0x00000018ff057819 */ /* 0x000fc80000011600 */
[----:B------:R-:W-:-:S04]  /*d2b0*/  LOP3.LUT R4, R4, R5, RZ, 0xfc, !PT ;  /* 0x0000000504047212 */ /* 0x000fc800078efcff */
[----:B------:R-:W-:-:S07]  /*d2c0*/  PRMT R0, R4, 0x7610, R0 ;  /* 0x0000761004007816 */ /* 0x000fce0000000000 */
.L_x_18133:
[----:B------:R-:W-:Y:S05]  /*d2d0*/  BSYNC B0 ;  /* 0x0000000000007941 */ /* 0x000fea0003800000 */
.L_x_18132:
[----:B------:R-:W-:Y:S01]  /*d2e0*/  STG.E.U8 desc[UR36][R2.64], R0 ;  /* 0x0000000002007986 */ /* 0x000fe2000c101124 */
[----:B------:R-:W-:Y:S05]  /*d2f0*/  EXIT ;  /* 0x000000000000794d */ /* 0x000fea0003800000 */
.L_x_18130:
        /* <DEDUP_REMOVED lines=17> */
.L_x_18137:
[----:B------:R-:W-:-:S04]  /*d410*/  LOP3.LUT R0, R23, 0x80000000, RZ, 0xc0, !PT ;  /* 0x8000000017007812 */ /* 0x000fc800078ec0ff */
[----:B------:R-:W-:-:S04]  /*d420*/  SHF.R.U32.HI R5, RZ, 0x18, R0 ;  /* 0x00000018ff057819 */ /* 0x000fc80000011600 */
[----:B------:R-:W-:-:S04]  /*d430*/  LOP3.LUT R4, R4, R5, RZ, 0xfc, !PT ;  /* 0x0000000504047212 */ /* 0x000fc800078efcff */
[----:B------:R-:W-:-:S07]  /*d440*/  PRMT R0, R4, 0x7610, R0 ;  /* 0x0000761004007816 */ /* 0x000fce0000000000 */
.L_x_18136:
[----:B------:R-:W-:Y:S05]  /*d450*/  BSYNC B0 ;  /* 0x0000000000007941 */ /* 0x000fea0003800000 */
.L_x_18135:
[----:B------:R-:W-:Y:S01]  /*d460*/  STG.E.U8 desc[UR36][R2.64], R0 ;  /* 0x0000000002007986 */ /* 0x000fe2000c101124 */
[----:B------:R-:W-:Y:S05]  /*d470*/  EXIT ;  /* 0x000000000000794d */ /* 0x000fea0003800000 */
.L_x_18129:
        /* <DEDUP_REMOVED lines=22> */
.L_x_18112:
        /* <DEDUP_REMOVED lines=16> */
.L_x_18140:
[----:B------:R-:W-:Y:S05]  /*d6e0*/  EXIT ;  /* 0x000000000000794d */ /* 0x000fea0003800000 */
.L_x_18139:
[----:B------:R-:W-:Y:S01]  /*d6f0*/  STG.E.64 desc[UR36][R2.64], R22 ;  /* 0x0000001602007986 */ /* 0x000fe2000c101b24 */
[----:B------:R-:W-:Y:S05]  /*d700*/  EXIT ;  /* 0x000000000000794d */ /* 0x000fea0003800000 */
.L_x_18138:
[----:B------:R-:W-:Y:S01]  /*d710*/  STG.E desc[UR36][R2.64], R22 ;  /* 0x0000001602007986 */ /* 0x000fe2000c101924 */
[----:B------:R-:W-:Y:S05]  /*d720*/  EXIT ;  /* 0x000000000000794d */ /* 0x000fea0003800000 */
.L_x_18141:
        /* <DEDUP_REMOVED lines=13> */
.L_x_18642:


//--------------------- .text._ZN2at6native18elementwise_kernelILi128ELi2EZNS0_22gpu_kernel_impl_nocastIZZNS0_73_GLOBAL__N__c8866d80_35_SparseBinaryOpIntersectionKernel_cu_f5210f67_363642_sparse_binary_op_intersection_kernel_implINS3_18CUDAKernelLauncherENS3_36CUDAValueSelectionIntersectionKernelINS3_5MulOpEEElLl8EEEvRNS_6TensorERKS9_SC_RKSt6vectorIlSaIlEERKSt8optionalIS9_ESL_bbENKUlvE1_clEvEUllE_EEvRNS_18TensorIteratorBaseERKT_EUliE_EEviT1_ --------------------------
	.section	.text._ZN2at6native18elementwise_kernelILi128ELi2EZNS0_22gpu_kernel_impl_nocastIZZNS0_73_GLOBAL__N__c8866d80_35_SparseBinaryOpIntersectionKernel_cu_f5210f67_363642_sparse_binary_op_intersection_kernel_implINS3_18CUDAKernelLauncherENS3_36CUDAValueSelectionIntersectionKernelINS3_5MulOpEEElLl8EEEvRNS_6TensorERKS9_SC_RKSt6vectorIlSaIlEERKSt8optionalIS9_ESL_bbENKUlvE1_clEvEUllE_EEvRNS_18TensorIteratorBaseERKT_EUliE_EEviT1_,"ax",@progbits
	.align	128
        .global         _ZN2at6native18elementwise_kernelILi128ELi2EZNS0_22gpu_kernel_impl_nocastIZZNS0_73_GLOBAL__N__c8866d80_35_SparseBinaryOpIntersectionKernel_cu_f5210f67_363642_sparse_binary_op_intersection_kernel_implINS3_18CUDAKernelLauncherENS3_36CUDAValueSelectionIntersectionKernelINS3_5MulOpEEElLl8EEEvRNS_6TensorERKS9_SC_RKSt6vectorIlSaIlEERKSt8optionalIS9_ESL_bbENKUlvE1_clEvEUllE_EEvRNS_18TensorIteratorBaseERKT_EUliE_EEviT1_
        .type           _ZN2at6native18elementwise_kernelILi128ELi2EZNS0_22gpu_kernel_impl_nocastIZZNS0_73_GLOBAL__N__c8866d80_35_SparseBinaryOpIntersectionKernel_cu_f5210f67_363642_sparse_binary_op_intersection_kernel_implINS3_18CUDAKernelLauncherENS3_36CUDAValueSelectionIntersectionKernelINS3_5MulOpEEElLl8EEEvRNS_6TensorERKS9_SC_RKSt6vectorIlSaIlEERKSt8optionalIS9_ESL_bbENKUlvE1_clEvEUllE_EEvRNS_18TensorIteratorBaseERKT_EUliE_EEviT1_,@function
        .size           _ZN2at6native18elementwise_kernelILi128ELi2EZNS0_22gpu_kernel_impl_nocastIZZNS0_73_GLOBAL__N__c8866d80_35_SparseBinaryOpIntersectionKernel_cu_f5210f67_363642_sparse_binary_op_intersection_kernel_implINS3_18CUDAKernelLauncherENS3_36CUDAValueSelectionIntersectionKernelINS3_5MulOpEEElLl8EEEvRNS_6TensorERKS9_SC_RKSt6vectorIlSaIlEERKSt8optionalIS9_ESL_bbENKUlvE1_clEvEUllE_EEvRNS_18TensorIteratorBaseERKT_EUliE_EEviT1_,(.L_x_18643 - _ZN2at6native18elementwise_kernelILi128ELi2EZNS0_22gpu_kernel_impl_nocastIZZNS0_73_GLOBAL__N__c8866d80_35_SparseBinaryOpIntersectionKernel_cu_f5210f67_363642_sparse_binary_op_intersection_kernel_implINS3_18CUDAKernelLauncherENS3_36CUDAValueSelectionIntersectionKernelINS3_5MulOpEEElLl8EEEvRNS_6TensorERKS9_SC_RKSt6vectorIlSaIlEERKSt8optionalIS9_ESL_bbENKUlvE1_clEvEUllE_EEvRNS_18TensorIteratorBaseERKT_EUliE_EEviT1_)
        .other          _ZN2at6native18elementwise_kernelILi128ELi2EZNS0_22gpu_kernel_impl_nocastIZZNS0_73_GLOBAL__N__c8866d80_35_SparseBinaryOpIntersectionKernel_cu_f5210f67_363642_sparse_binary_op_intersection_kernel_implINS3_18CUDAKernelLauncherENS3_36CUDAValueSelectionIntersectionKernelINS3_5MulOpEEElLl8EEEvRNS_6TensorERKS9_SC_RKSt6vectorIlSaIlEERKSt8optionalIS9_ESL_bbENKUlvE1_clEvEUllE_EEvRNS_18TensorIteratorBaseERKT_EUliE_EEviT1_,@"STO_CUDA_ENTRY STV_DEFAULT"
_ZN2at6native18elementwise_kernelILi128ELi2EZNS0_22gpu_kernel_impl_nocastIZZNS0_73_GLOBAL__N__c8866d80_35_SparseBinaryOpIntersectionKernel_cu_f5210f67_363642_sparse_binary_op_intersection_kernel_implINS3_18CUDAKernelLauncherENS3_36CUDAValueSelectionIntersectionKernelINS3_5MulOpEEElLl8EEEvRNS_6TensorERKS9_SC_RKSt6vectorIlSaIlEERKSt8optionalIS9_ESL_bbENKUlvE1_clEvEUllE_EEvRNS_18TensorIteratorBaseERKT_EUliE_EEviT1_:
.text._ZN2at6native18elementwise_kernelILi128ELi2EZNS0_22gpu_kernel_impl_nocastIZZNS0_73_GLOBAL__N__c8866d80_35_SparseBinaryOpIntersectionKernel_cu_f5210f67_363642_sparse_binary_op_intersection_kernel_implINS3_18CUDAKernelLauncherENS3_36CUDAValueSelectionIntersectionKernelINS3_5MulOpEEElLl8EEEvRNS_6TensorERKS9_SC_RKSt6vectorIlSaIlEERKSt8optionalIS9_ESL_bbENKUlvE1_clEvEUllE_EEvRNS_18TensorIteratorBaseERKT_EUliE_EEviT1_:
        /* <DEDUP_REMOVED lines=315> */
.L_x_18144:
        /* <DEDUP_REMOVED lines=34> */
.L_x_18147:
        /* <DEDUP_REMOVED lines=42> */
.L_x_18146:
        /* <DEDUP_REMOVED lines=40> */
.L_x_18145:
[----:B------:R-:W-:Y:S01]  /*1af0*/  ULDC.64 UR4, c[0x0][0x410] ;  /* 0x0001040000047ab9 */ /* 0x000fe20000000a00 */
[----:B------:R-:W-:Y:S02]  /*1b00*/  IADD3 R3, R3, 0x80, RZ ;  /* 0x0000008003037810 */ /* 0x000fe40007ffe0ff */
[----:B------:R-:W-:-:S05]  /*1b10*/  IADD3 R4, P0, R4, UR4, RZ ;  /* 0x0000000404047c10 */ /* 0x000fca000ff1e0ff */
[----:B------:R-:W-:-:S05]  /*1b20*/  IMAD.X R5, RZ, RZ, UR5, P0 ;  /* 0x00000005ff057e24 */ /* 0x000fca00080e06ff */
[----:B------:R0:W-:Y:S03]  /*1b30*/  STG.E.64 desc[UR8][R4.64], R28 ;  /* 0x0000001c04007986 */ /* 0x0001e6000c101b08 */
.L_x_18143:
[----:B------:R-:W-:Y:S05]  /*1b40*/  BSYNC B0 ;  /* 0x0000000000007941 */ /* 0x000fea0003800000 */
.L_x_18142:
        /* <DEDUP_REMOVED lines=305> */
.L_x_18148:
        /* <DEDUP_REMOVED lines=40> */
.L_x_18151:
        /* <DEDUP_REMOVED lines=42> */
.L_x_18150:
        /* <DEDUP_REMOVED lines=39> */
.L_x_18149:
[----:B------:R-:W-:Y:S01]  /*35f0*/  STG.E.64 desc[UR8][R4.64], R26 ;  /* 0x0000001a04007986 */ /* 0x000fe2000c101b08 */
[----:B------:R-:W-:Y:S05]  /*3600*/  EXIT ;  /* 0x000000000000794d */ /* 0x000fea0003800000 */
.L_x_18152:
        /* <DEDUP_REMOVED lines=15> */
.L_x_18643:


//--------------------- .text._ZN2at6native27unrolled_elementwise_kernelIZZNS0_73_GLOBAL__N__c8866d80_35_SparseBinaryOpIntersectionKernel_cu_f5210f67_363642_sparse_binary_op_intersection_kernel_implINS2_18CUDAKernelLauncherENS2_36CUDAValueSelectionIntersectionKernelINS2_5MulOpEEElLl8EEEvRNS_6TensorERKS8_SB_RKSt6vectorIlSaIlEERKSt8optionalIS8_ESK_bbENKUlvE1_clEvEUllE_St5arrayIPcLm2EELi4E23TrivialOffsetCalculatorILi1EjESR_NS0_6memory15LoadWithoutCastENSS_16StoreWithoutCastEEEviT_T0_T2_T3_T4_T5_ --------------------------
	.section	.text._ZN2at6native27unrolled_elementwise_kernelIZZNS0_73_GLOBAL__N__c8866d80_35_SparseBinaryOpIntersectionKernel_cu_f5210f67_363642_sparse_binary_op_intersection_kernel_implINS2_18CUDAKernelLauncherENS2_36CUDAValueSelectionIntersectionKernelINS2_5MulOpEEElLl8EEEvRNS_6TensorERKS8_SB_RKSt6vectorIlSaIlEERKSt8optionalIS8_ESK_bbENKUlvE1_clEvEUllE_St5arrayIPcLm2EELi4E23TrivialOffsetCalculatorILi1EjESR_NS0_6memory15LoadWithoutCastENSS_16StoreWithoutCastEEEviT_T0_T2_T3_T4_T5_,"ax",@progbits
	.align	128
        .global         _ZN2at6native27unrolled_elementwise_kernelIZZNS0_73_GLOBAL__N__c8866d80_35_SparseBinaryOpIntersectionKernel_cu_f5210f67_363642_sparse_binary_op_intersection_kernel_implINS2_18CUDAKernelLauncherENS2_36CUDAValueSelectionIntersectionKernelINS2_5MulOpEEElLl8EEEvRNS_6TensorERKS8_SB_RKSt6vectorIlSaIlEERKSt8optionalIS8_ESK_bbENKUlvE1_clEvEUllE_St5arrayIPcLm2EELi4E23TrivialOffsetCalculatorILi1EjESR_NS0_6memory15LoadWithoutCastENSS_16StoreWithoutCastEEEviT_T0_T2_T3_T4_T5_
        .type           _ZN2at6native27unrolled_elementwise_kernelIZZNS0_73_GLOBAL__N__c8866d80_35_SparseBinaryOpIntersectionKernel_cu_f5210f67_363642_sparse_binary_op_intersection_kernel_implINS2_18CUDAKernelLauncherENS2_36CUDAValueSelectionIntersectionKernelINS2_5MulOpEEElLl8EEEvRNS_6TensorERKS8_SB_RKSt6vectorIlSaIlEERKSt8optionalIS8_ESK_bbENKUlvE1_clEvEUllE_St5arrayIPcLm2EELi4E23TrivialOffsetCalculatorILi1EjESR_NS0_6memory15LoadWithoutCastENSS_16StoreWithoutCastEEEviT_T0_T2_T3_T4_T5_,@function
        .size           _ZN2at6native27unrolled_elementwise_kernelIZZNS0_73_GLOBAL__N__c8866d80_35_SparseBinaryOpIntersectionKernel_cu_f5210f67_363642_sparse_binary_op_intersection_kernel_implINS2_18CUDAKernelLauncherENS2_36CUDAValueSelectionIntersectionKernelINS2_5MulOpEEElLl8EEEvRNS_6TensorERKS8_SB_RKSt6vectorIlSaIlEERKSt8optionalIS8_ESK_bbENKUlvE1_clEvEUllE_St5arrayIPcLm2EELi4E23TrivialOffsetCalculatorILi1EjESR_NS0_6memory15LoadWithoutCastENSS_16StoreWithoutCastEEEviT_T0_T2_T3_T4_T5_,(.L_x_18644 - _ZN2at6native27unrolled_elementwise_kernelIZZNS0_73_GLOBAL__N__c8866d80_35_SparseBinaryOpIntersectionKernel_cu_f5210f67_363642_sparse_binary_op_intersection_kernel_implINS2_18CUDAKernelLauncherENS2_36CUDAValueSelectionIntersectionKernelINS2_5MulOpEEElLl8EEEvRNS_6TensorERKS8_SB_RKSt6vectorIlSaIlEERKSt8optionalIS8_ESK_bbENKUlvE1_clEvEUllE_St5arrayIPcLm2EELi4E23TrivialOffsetCalculatorILi1EjESR_NS0_6memory15LoadWithoutCastENSS_16StoreWithoutCastEEEviT_T0_T2_T3_T4_T5_)
        .other          _ZN2at6native27unrolled_elementwise_kernelIZZNS0_73_GLOBAL__N__c8866d80_35_SparseBinaryOpIntersectionKernel_cu_f5210f67_363642_sparse_binary_op_intersection_kernel_implINS2_18CUDAKernelLauncherENS2_36CUDAValueSelectionIntersectionKernelINS2_5MulOpEEElLl8EEEvRNS_6TensorERKS8_SB_RKSt6vectorIlSaIlEERKSt8optionalIS8_ESK_bbENKUlvE1_clEvEUllE_St5arrayIPcLm2EELi4E23TrivialOffsetCalculatorILi1EjESR_NS0_6memory15LoadWithoutCastENSS_16StoreWithoutCastEEEviT_T0_T2_T3_T4_T5_,@"STO_CUDA_ENTRY STV_DEFAULT"
_ZN2at6native27unrolled_elementwise_kernelIZZNS0_73_GLOBAL__N__c8866d80_35_SparseBinaryOpIntersectionKernel_cu_f5210f67_363642_sparse_binary_op_intersection_kernel_implINS2_18CUDAKernelLauncherENS2_36CUDAValueSelectionIntersectionKernelINS2_5MulOpEEElLl8EEEvRNS_6TensorERKS8_SB_RKSt6vectorIlSaIlEERKSt8optionalIS8_ESK_bbENKUlvE1_clEvEUllE_St5arrayIPcLm2EELi4E23TrivialOffsetCalculatorILi1EjESR_NS0_6memory15LoadWithoutCastENSS_16StoreWithoutCastEEEviT_T0_T2_T3_T4_T5_:
.text._ZN2at6native27unrolled_elementwise_kernelIZZNS0_73_GLOBAL__N__c8866d80_35_SparseBinaryOpIntersectionKernel_cu_f5210f67_363642_sparse_binary_op_intersection_kernel_implINS2_18CUDAKernelLauncherENS2_36CUDAValueSelectionIntersectionKernelINS2_5MulOpEEElLl8EEEvRNS_6TensorERKS8_SB_RKSt6vectorIlSaIlEERKSt8optionalIS8_ESK_bbENKUlvE1_clEvEUllE_St5arrayIPcLm2EELi4E23TrivialOffsetCalculatorILi1EjESR_NS0_6memory15LoadWithoutCastENSS_16StoreWithoutCastEEEviT_T0_T2_T3_T4_T5_:
        /* <DEDUP_REMOVED lines=110> */
.L_x_18158:
        /* <DEDUP_REMOVED lines=144> */
.L_x_18157:
        /* <DEDUP_REMOVED lines=81> */
.L_x_18159:
[----:B------:R-:W-:-:S04]  /*14f0*/  ISETP.NE.U32.AND P2, PT, R24, RZ, PT ;  /* 0x000000ff1800720c */ /* 0x000fc80003f45070 */
[----:B------:R-:W-:-:S13]  /*1500*/  ISETP.NE.OR.EX P0, PT, R25, RZ, P0, P2 ;  /* 0x000000ff1900720c */ /* 0x000fda0000705720 */
[----:B------:R-:W-:Y:S05]  /*1510*/  @!P0 BRA `(.L_x_18155) ;  /* 0x0000000000b88947 */ /* 0x000fea0003800000 */
.L_x_18156:
        /* <DEDUP_REMOVED lines=46> */
.L_x_18155:
        /* <DEDUP_REMOVED lines=55> */
.L_x_18154:
[----:B------:R-:W-:Y:S05]  /*1b70*/  BSYNC B0 ;  /* 0x0000000000007941 */ /* 0x000fea0003800000 */
.L_x_18153:
        /* <DEDUP_REMOVED lines=46> */
.L_x_18165:
        /* <DEDUP_REMOVED lines=142> */
.L_x_18164:
        /* <DEDUP_REMOVED lines=79> */
.L_x_18166:
[----:B------:R-:W-:-:S04]  /*2c30*/  ISETP.NE.U32.AND P2, PT, R27, RZ, PT ;  /* 0x000000ff1b00720c */ /* 0x000fc80003f45070 */
[----:B------:R-:W-:-:S13]  /*2c40*/  ISETP.NE.OR.EX P0, PT, R26, RZ, P0, P2 ;  /* 0x000000ff1a00720c */ /* 0x000fda0000705720 */
[----:B------:R-:W-:Y:S05]  /*2c50*/  @!P0 BRA `(.L_x_18162) ;  /* 0x0000000000b88947 */ /* 0x000fea0003800000 */
.L_x_18163:
        /* <DEDUP_REMOVED lines=46> */
.L_x_18162:
        /* <DEDUP_REMOVED lines=55> */
.L_x_18161:
[----:B------:R-:W-:Y:S05]  /*32b0*/  BSYNC B0 ;  /* 0x0000000000007941 */ /* 0x000fea0003800000 */
.L_x_18160:
        /* <DEDUP_REMOVED lines=46> */
.L_x_18172:
        /* <DEDUP_REMOVED lines=142> */
.L_x_18171:
        /* <DEDUP_REMOVED lines=79> */
.L_x_18173:
[----:B------:R-:W-:-:S04]  /*4370*/  ISETP.NE.U32.AND P2, PT, R24, RZ, PT ;  /* 0x000000ff1800720c */ /* 0x000fc80003f45070 */
[----:B------:R-:W-:-:S13]  /*4380*/  ISETP.NE.OR.EX P0, PT, R3, RZ, P0, P2 ;  /* 0x000000ff0300720c */ /* 0x000fda0000705720 */
[----:B------:R-:W-:Y:S05]  /*4390*/  @!P0 BRA `(.L_x_18169) ;  /* 0x0000000000b88947 */ /* 0x000fea0003800000 */
.L_x_18170:
        /* <DEDUP_REMOVED lines=46> */
.L_x_18169:
        /* <DEDUP_REMOVED lines=55> */
.L_x_18168:
[----:B------:R-:W-:Y:S05]  /*49f0*/  BSYNC B0 ;  /* 0x0000000000007941 */ /* 0x000fea0003800000 */
.L_x_18167:
        /* <DEDUP_REMOVED lines=42> */
.L_x_18179:
        /* <DEDUP_REMOVED lines=143> */
.L_x_18178:
        /* <DEDUP_REMOVED lines=80> */
.L_x_18180:
[----:B------:R-:W-:-:S04]  /*5a90*/  ISETP.NE.U32.AND P1, PT, R4, RZ, PT ;  /* 0x000000ff0400720c */ /* 0x000fc80003f25070 */
[----:B------:R-:W-:-:S13]  /*5aa0*/  ISETP.NE.OR.EX P0, PT, R3, RZ, P0, P1 ;  /* 0x000000ff0300720c */ /* 0x000fda0000705710 */
[----:B------:R-:W-:Y:S05]  /*5ab0*/  @!P0 BRA `(.L_x_18176) ;  /* 0x0000000000bc8947 */ /* 0x000fea0003800000 */
.L_x_18177:
        /* <DEDUP_REMOVED lines=47> */
.L_x_18176:
        /* <DEDUP_REMOVED lines=54> */
.L_x_18175:
[----:B------:R-:W-:Y:S05]  /*6110*/  BSYNC B0 ;  /* 0x0000000000007941 */ /* 0x000fea0003800000 */
.L_x_18174:
        /* <DEDUP_REMOVED lines=23> */
.L_x_18183:
[----:B------:R-:W-:Y:S05]  /*6290*/  BSYNC B1 ;  /* 0x0000000000017941 */ /* 0x000fea0003800000 */
.L_x_18182:
[----:B------:R-:W-:Y:S02]  /*62a0*/  ISETP.GE.AND P0, PT, R2, UR8, PT ;  /* 0x0000000802007c0c */ /* 0x000fe4000bf06270 */
[----:B------:R-:W-:-:S11]  /*62b0*/  MOV R3, UR9 ;  /* 0x0000000900037c02 */ /* 0x000fd60008000f00 */
[----:B-1----:R-:W1:Y:S01]  /*62c0*/  @!P0 LDC.64 R4, c[0x0][0x280] ;  /* 0x0000a000ff048b82 */ /* 0x002e620000000a00 */
[----:B------:R-:W-:Y:S01]  /*62d0*/  @!P0 IMAD R3, R3, 0x200, R2 ;  /* 0x0000020003038824 */ /* 0x000fe200078e0202 */
[----:B------:R-:W-:-:S03]  /*62e0*/  @!P0 IADD3 R2, R2, 0x80, RZ ;  /* 0x0000008002028810 */ /* 0x000fc60007ffe0ff */
[----:B-1----:R-:W-:-:S05]  /*62f0*/  @!P0 IMAD.WIDE.U32 R4, R3, 0x8, R4 ;  /* 0x0000000803048825 */ /* 0x002fca00078e0004 */
[----:B------:R2:W-:Y:S02]  /*6300*/  @!P0 STG.E.64 desc[UR10][R4.64], R10 ;  /* 0x0000000a04008986 */ /* 0x0005e4000c101b0a */
.L_x_18184:
[----:B------:R-:W-:Y:S05]  /*6310*/  BSYNC B0 ;  /* 0x0000000000007941 */ /* 0x000fea0003800000 */
.L_x_18181:
        /* <DEDUP_REMOVED lines=9> */
.L_x_18185:
        /* <DEDUP_REMOVED lines=13> */
.L_x_18644:


//--------------------- .text._ZN2at6native29vectorized_elementwise_kernelILi2EZZNS0_73_GLOBAL__N__c8866d80_35_SparseBinaryOpIntersectionKernel_cu_f5210f67_363642_sparse_binary_op_intersection_kernel_implINS2_18CUDAKernelLauncherENS2_36CUDAValueSelectionIntersectionKernelINS2_5MulOpEEElLl8EEEvRNS_6TensorERKS8_SB_RKSt6vectorIlSaIlEERKSt8optionalIS8_ESK_bbENKUlvE1_clEvEUllE_St5arrayIPcLm2EEEEviT0_T1_ --------------------------
	.section	.text._ZN2at6native29vectorized_elementwise_kernelILi2EZZNS0_73_GLOBAL__N__c8866d80_35_SparseBinaryOpIntersectionKernel_cu_f5210f67_363642_sparse_binary_op_intersection_kernel_implINS2_18CUDAKernelLauncherENS2_36CUDAValueSelectionIntersectionKernelINS2_5MulOpEEElLl8EEEvRNS_6TensorERKS8_SB_RKSt6vectorIlSaIlEERKSt8optionalIS8_ESK_bbENKUlvE1_clEvEUllE_St5arrayIPcLm2EEEEviT0_T1_,"ax",@progbits
	.align	128
        .global         _ZN2at6native29vectorized_elementwise_kernelILi2EZZNS0_73_GLOBAL__N__c8866d80_35_SparseBinaryOpIntersectionKernel_cu_f5210f67_363642_sparse_binary_op_intersection_kernel_implINS2_18CUDAKernelLauncherENS2_36CUDAValueSelectionIntersectionKernelINS2_5MulOpEEElLl8EEEvRNS_6TensorERKS8_SB_RKSt6vectorIlSaIlEERKSt8optionalIS8_ESK_bbENKUlvE1_clEvEUllE_St5arrayIPcLm2EEEEviT0_T1_
        .type           _ZN2at6native29vectorized_elementwise_kernelILi2EZZNS0_73_GLOBAL__N__c8866d80_35_SparseBinaryOpIntersectionKernel_cu_f5210f67_363642_sparse_binary_op_intersection_kernel_implINS2_18CUDAKernelLauncherENS2_36CUDAValueSelectionIntersectionKernelINS2_5MulOpEEElLl8EEEvRNS_6TensorERKS8_SB_RKSt6vectorIlSaIlEERKSt8optionalIS8_ESK_bbENKUlvE1_clEvEUllE_St5arrayIPcLm2EEEEviT0_T1_,@function
        .size           _ZN2at6native29vectorized_elementwise_kernelILi2EZZNS0_73_GLOBAL__N__c8866d80_35_SparseBinaryOpIntersectionKernel_cu_f5210f67_363642_sparse_binary_op_intersection_kernel_implINS2_18CUDAKernelLauncherENS2_36CUDAValueSelectionIntersectionKernelINS2_5MulOpEEElLl8EEEvRNS_6TensorERKS8_SB_RKSt6vectorIlSaIlEERKSt8optionalIS8_ESK_bbENKUlvE1_clEvEUllE_St5arrayIPcLm2EEEEviT0_T1_,(.L_x_18645 - _ZN2at6native29vectorized_elementwise_kernelILi2EZZNS0_73_GLOBAL__N__c8866d80_35_SparseBinaryOpIntersectionKernel_cu_f5210f67_363642_sparse_binary_op_intersection_kernel_implINS2_18CUDAKernelLauncherENS2_36CUDAValueSelectionIntersectionKernelINS2_5MulOpEEElLl8EEEvRNS_6TensorERKS8_SB_RKSt6vectorIlSaIlEERKSt8optionalIS8_ESK_bbENKUlvE1_clEvEUllE_St5arrayIPcLm2EEEEviT0_T1_)
        .other          _ZN2at6native29vectorized_elementwise_kernelILi2EZZNS0_73_GLOBAL__N__c8866d80_35_SparseBinaryOpIntersectionKernel_cu_f5210f67_363642_sparse_binary_op_intersection_kernel_implINS2_18CUDAKernelLauncherENS2_36CUDAValueSelectionIntersectionKernelINS2_5MulOpEEElLl8EEEvRNS_6TensorERKS8_SB_RKSt6vectorIlSaIlEERKSt8optionalIS8_ESK_bbENKUlvE1_clEvEUllE_St5arrayIPcLm2EEEEviT0_T1_,@"STO_CUDA_ENTRY STV_DEFAULT"
_ZN2at6native29vectorized_elementwise_kernelILi2EZZNS0_73_GLOBAL__N__c8866d80_35_SparseBinaryOpIntersectionKernel_cu_f5210f67_363642_sparse_binary_op_intersection_kernel_implINS2_18CUDAKernelLauncherENS2_36CUDAValueSelectionIntersectionKernelINS2_5MulOpEEElLl8EEEvRNS_6TensorERKS8_SB_RKSt6vectorIlSaIlEERKSt8optionalIS8_ESK_bbENKUlvE1_clEvEUllE_St5arrayIPcLm2EEEEviT0_T1_:
.text._ZN2at6native29vectorized_elementwise_kernelILi2EZZNS0_73_GLOBAL__N__c8866d80_35_SparseBinaryOpIntersectionKernel_cu_f5210f67_363642_sparse_binary_op_intersection_kernel_implINS2_18CUDAKernelLauncherENS2_36CUDAValueSelectionIntersectionKernelINS2_5MulOpEEElLl8EEEvRNS_6TensorERKS8_SB_RKSt6vectorIlSaIlEERKSt8optionalIS8_ESK_bbENKUlvE1_clEvEUllE_St5arrayIPcLm2EEEEviT0_T1_:
        /* <DEDUP_REMOVED lines=95> */
.L_x_18191:
        /* <DEDUP_REMOVED lines=141> */
.L_x_18190:
        /* <DEDUP_REMOVED lines=77> */
.L_x_18192:
[----:B------:R-:W-:-:S04]  /*1390*/  ISETP.NE.U32.AND P3, PT, RZ, UR9, PT ;  /* 0x00000009ff007c0c */ /* 0x000fc8000bf65070 */
[----:B------:R-:W-:-:S13]  /*13a0*/  ISETP.NE.OR.EX P0, PT, RZ, UR12, P0, P3 ;  /* 0x0000000cff007c0c */ /* 0x000fda0008705730 */
[----:B------:R-:W-:Y:S05]  /*13b0*/  @!P0 BRA `(.L_x_18188) ;  /* 0x0000000000b08947 */ /* 0x000fea0003800000 */
.L_x_18189:
        /* <DEDUP_REMOVED lines=44> */
.L_x_18188:
        /* <DEDUP_REMOVED lines=56> */
.L_x_18187:
        /* <DEDUP_REMOVED lines=44> */
.L_x_18197:
        /* <DEDUP_REMOVED lines=141> */
.L_x_18196:
        /* <DEDUP_REMOVED lines=76> */
.L_x_18198:
[----:B------:R-:W-:-:S04]  /*2a50*/  ISETP.NE.U32.AND P2, PT, RZ, UR9, PT ;  /* 0x00000009ff007c0c */ /* 0x000fc8000bf45070 */
[----:B------:R-:W-:-:S13]  /*2a60*/  ISETP.NE.OR.EX P0, PT, RZ, UR12, P0, P2 ;  /* 0x0000000cff007c0c */ /* 0x000fda0008705720 */
[----:B------:R-:W-:Y:S05]  /*2a70*/  @!P0 BRA `(.L_x_18194) ;  /* 0x0000000000a88947 */ /* 0x000fea0003800000 */
.L_x_18195:
        /* <DEDUP_REMOVED lines=42> */
.L_x_18194:
        /* <DEDUP_REMOVED lines=51> */
.L_x_18193:
        /* <DEDUP_REMOVED lines=46> */
.L_x_18203:
        /* <DEDUP_REMOVED lines=138> */
.L_x_18202:
        /* <DEDUP_REMOVED lines=75> */
.L_x_18204:
[----:B------:R-:W-:-:S04]  /*4080*/  ISETP.NE.U32.AND P2, PT, RZ, UR9, PT ;  /* 0x00000009ff007c0c */ /* 0x000fc8000bf45070 */
[----:B------:R-:W-:-:S13]  /*4090*/  ISETP.NE.OR.EX P0, PT, RZ, UR12, P0, P2 ;  /* 0x0000000cff007c0c */ /* 0x000fda0008705720 */
[----:B------:R-:W-:Y:S05]  /*40a0*/  @!P0 BRA `(.L_x_18200) ;  /* 0x0000000000a88947 */ /* 0x000fea0003800000 */
.L_x_18201:
        /* <DEDUP_REMOVED lines=42> */
.L_x_18200:
        /* <DEDUP_REMOVED lines=52> */
.L_x_18199:
        /* <DEDUP_REMOVED lines=36> */
.L_x_18209:
        /* <DEDUP_REMOVED lines=142> */
.L_x_18208:
        /* <DEDUP_REMOVED lines=77> */
.L_x_18210:
[----:B------:R-:W-:-:S04]  /*5680*/  ISETP.NE.U32.AND P2, PT, RZ, UR9, PT ;  /* 0x00000009ff007c0c */ /* 0x000fc8000bf45070 */
[----:B------:R-:W-:-:S13]  /*5690*/  ISETP.NE.OR.EX P0, PT, RZ, UR10, P0, P2 ;  /* 0x0000000aff007c0c */ /* 0x000fda0008705720 */
[----:B------:R-:W-:Y:S05]  /*56a0*/  @!P0 BRA `(.L_x_18206) ;  /* 0x0000000000ac8947 */ /* 0x000fea0003800000 */
.L_x_18207:
        /* <DEDUP_REMOVED lines=43> */
.L_x_18206:
        /* <DEDUP_REMOVED lines=51> */
.L_x_18205:
        /* <DEDUP_REMOVED lines=37> */
.L_x_18215:
        /* <DEDUP_REMOVED lines=141> */
.L_x_18214:
        /* <DEDUP_REMOVED lines=78> */
.L_x_18216:
[----:B------:R-:W-:-:S04]  /*6c90*/  ISETP.NE.U32.AND P2, PT, RZ, UR9, PT ;  /* 0x00000009ff007c0c */ /* 0x000fc8000bf45070 */
[----:B------:R-:W-:-:S13]  /*6ca0*/  ISETP.NE.OR.EX P0, PT, RZ, UR12, P0, P2 ;  /* 0x0000000cff007c0c */ /* 0x000fda0008705720 */
[----:B------:R-:W-:Y:S05]  /*6cb0*/  @!P0 BRA `(.L_x_18212) ;  /* 0x0000000000b48947 */ /* 0x000fea0003800000 */
.L_x_18213:
        /* <DEDUP_REMOVED lines=45> */
.L_x_18212:
        /* <DEDUP_REMOVED lines=51> */
.L_x_18211:
        /* <DEDUP_REMOVED lines=38> */
.L_x_18221:
        /* <DEDUP_REMOVED lines=139> */
.L_x_18220:
        /* <DEDUP_REMOVED lines=75> */
.L_x_18222:
[----:B------:R-:W-:-:S04]  /*8280*/  ISETP.NE.U32.AND P2, PT, RZ, UR9, PT ;  /* 0x00000009ff007c0c */ /* 0x000fc8000bf45070 */
[----:B------:R-:W-:-:S13]  /*8290*/  ISETP.NE.OR.EX P0, PT, RZ, UR10, P0, P2 ;  /* 0x0000000aff007c0c */ /* 0x000fda0008705720 */
[----:B------:R-:W-:Y:S05]  /*82a0*/  @!P0 BRA `(.L_x_18218) ;  /* 0x0000000000a88947 */ /* 0x000fea0003800000 */
.L_x_18219:
        /* <DEDUP_REMOVED lines=42> */
.L_x_18218:
        /* <DEDUP_REMOVED lines=51> */
.L_x_18217:
        /* <DEDUP_REMOVED lines=40> */
.L_x_18227:
        /* <DEDUP_REMOVED lines=138> */
.L_x_18226:
        /* <DEDUP_REMOVED lines=75> */
.L_x_18228:
[----:B------:R-:W-:-:S04]  /*9850*/  ISETP.NE.U32.AND P2, PT, RZ, UR9, PT ;  /* 0x00000009ff007c0c */ /* 0x000fc8000bf45070 */
[----:B------:R-:W-:-:S13]  /*9860*/  ISETP.NE.OR.EX P0, PT, RZ, UR10, P0, P2 ;  /* 0x0000000aff007c0c */ /* 0x000fda0008705720 */
[----:B------:R-:W-:Y:S05]  /*9870*/  @!P0 BRA `(.L_x_18224) ;  /* 0x0000000000a88947 */ /* 0x000fea0003800000 */
.L_x_18225:
        /* <DEDUP_REMOVED lines=42> */
.L_x_18224:
        /* <DEDUP_REMOVED lines=52> */
.L_x_18223:
        /* <DEDUP_REMOVED lines=38> */
.L_x_18233:
        /* <DEDUP_REMOVED lines=139> */
.L_x_18232:
        /* <DEDUP_REMOVED lines=75> */
.L_x_18234:
[----:B------:R-:W-:-:S04]  /*ae20*/  ISETP.NE.U32.AND P1, PT, RZ, UR9, PT ;  /* 0x00000009ff007c0c */ /* 0x000fc8000bf25070 */
[----:B------:R-:W-:-:S13]  /*ae30*/  ISETP.NE.OR.EX P0, PT, RZ, UR10, P0, P1 ;  /* 0x0000000aff007c0c */ /* 0x000fda0008705710 */
[----:B------:R-:W-:Y:S05]  /*ae40*/  @!P0 BRA `(.L_x_18230) ;  /* 0x0000000000a88947 */ /* 0x000fea0003800000 */
.L_x_18231:
        /* <DEDUP_REMOVED lines=42> */
.L_x_18230:
        /* <DEDUP_REMOVED lines=49> */
.L_x_18229:
        /* <DEDUP_REMOVED lines=11> */
.L_x_18186:
        /* <DEDUP_REMOVED lines=132> */
.L_x_18240:
        /* <DEDUP_REMOVED lines=138> */
.L_x_18239:
        /* <DEDUP_REMOVED lines=75> */
.L_x_18241:
[----:B------:R-:W-:-:S04]  /*ca40*/  ISETP.NE.U32.AND P3, PT, RZ, UR9, PT ;  /* 0x00000009ff007c0c */ /* 0x000fc8000bf65070 */
[----:B------:R-:W-:-:S13]  /*ca50*/  ISETP.NE.OR.EX P0, PT, RZ, UR14, P0, P3 ;  /* 0x0000000eff007c0c */ /* 0x000fda0008705730 */
[----:B------:R-:W-:Y:S05]  /*ca60*/  @!P0 BRA `(.L_x_18237) ;  /* 0x0000000000a48947 */ /* 0x000fea0003800000 */
.L_x_18238:
        /* <DEDUP_REMOVED lines=41> */
.L_x_18237:
        /* <DEDUP_REMOVED lines=50> */
.L_x_18236:
[----:B------:R-:W-:Y:S05]  /*d020*/  BSYNC B0 ;  /* 0x0000000000007941 */ /* 0x000fea0003800000 */
.L_x_18235:
        /* <DEDUP_REMOVED lines=50> */
.L_x_18247:
        /* <DEDUP_REMOVED lines=138> */
.L_x_18246:
        /* <DEDUP_REMOVED lines=75> */
.L_x_18248:
[----:B------:R-:W-:-:S04]  /*e0a0*/  ISETP.NE.U32.AND P3, PT, RZ, UR12, PT ;  /* 0x0000000cff007c0c */ /* 0x000fc8000bf65070 */
[----:B------:R-:W-:-:S13]  /*e0b0*/  ISETP.NE.OR.EX P0, PT, RZ, UR14, P0, P3 ;  /* 0x0000000eff007c0c */ /* 0x000fda0008705730 */
[----:B------:R-:W-:Y:S05]  /*e0c0*/  @!P0 BRA `(.L_x_18244) ;  /* 0x0000000000a48947 */ /* 0x000fea0003800000 */
.L_x_18245:
        /* <DEDUP_REMOVED lines=41> */
.L_x_18244:
        /* <DEDUP_REMOVED lines=49> */
.L_x_18243:
[----:B------:R-:W-:Y:S05]  /*e670*/  BSYNC B0 ;  /* 0x0000000000007941 */ /* 0x000fea0003800000 */
.L_x_18242:
        /* <DEDUP_REMOVED lines=48> */
.L_x_18254:
        /* <DEDUP_REMOVED lines=139> */
.L_x_18253:
        /* <DEDUP_REMOVED lines=76> */
.L_x_18255:
[----:B------:R-:W-:-:S04]  /*f6f0*/  ISETP.NE.U32.AND P3, PT, RZ, UR12, PT ;  /* 0x0000000cff007c0c */ /* 0x000fc8000bf65070 */
[----:B------:R-:W-:-:S13]  /*f700*/  ISETP.NE.OR.EX P0, PT, RZ, UR14, P0, P3 ;  /* 0x0000000eff007c0c */ /* 0x000fda0008705730 */
[----:B------:R-:W-:Y:S05]  /*f710*/  @!P0 BRA `(.L_x_18251) ;  /* 0x0000000000a88947 */ /* 0x000fea0003800000 */
.L_x_18252:
        /* <DEDUP_REMOVED lines=42> */
.L_x_18251:
        /* <DEDUP_REMOVED lines=49> */
.L_x_18250:
[----:B------:R-:W-:Y:S05]  /*fcd0*/  BSYNC B0 ;  /* 0x0000000000007941 */ /* 0x000fea0003800000 */
.L_x_18249:
        /* <DEDUP_REMOVED lines=48> */
.L_x_18261:
        /* <DEDUP_REMOVED lines=138> */
.L_x_18260:
        /* <DEDUP_REMOVED lines=75> */
.L_x_18262:
[----:B------:R-:W-:-:S04]  /*10d30*/  ISETP.NE.U32.AND P3, PT, RZ, UR10, PT ;  /* 0x0000000aff007c0c */ /* 0x000fc8000bf65070 */
[----:B------:R-:W-:-:S13]  /*10d40*/  ISETP.NE.OR.EX P0, PT, RZ, UR11, P0, P3 ;  /* 0x0000000bff007c0c */ /* 0x000fda0008705730 */
[----:B------:R-:W-:Y:S05]  /*10d50*/  @!P0 BRA `(.L_x_18258) ;  /* 0x0000000000a48947 */ /* 0x000fea0003800000 */
.L_x_18259:
        /* <DEDUP_REMOVED lines=41> */
.L_x_18258:
        /* <DEDUP_REMOVED lines=52> */
.L_x_18257:
[----:B------:R-:W-:Y:S05]  /*11330*/  BSYNC B0 ;  /* 0x0000000000007941 */ /* 0x000fea0003800000 */
.L_x_18256:
        /* <DEDUP_REMOVED lines=50> */
.L_x_18268:
        /* <DEDUP_REMOVED lines=141> */
.L_x_18267:
        /* <DEDUP_REMOVED lines=77> */
.L_x_18269:
[----:B------:R-:W-:-:S04]  /*12400*/  ISETP.NE.U32.AND P3, PT, RZ, UR12, PT ;  /* 0x0000000cff007c0c */ /* 0x000fc8000bf65070 */
[----:B------:R-:W-:-:S13]  /*12410*/  ISETP.NE.OR.EX P0, PT, RZ, UR14, P0, P3 ;  /* 0x0000000eff007c0c */ /* 0x000fda0008705730 */
[----:B------:R-:W-:Y:S05]  /*12420*/  @!P0 BRA `(.L_x_18265) ;  /* 0x0000000000b08947 */ /* 0x000fea0003800000 */
.L_x_18266:
        /* <DEDUP_REMOVED lines=44> */
.L_x_18265:
        /* <DEDUP_REMOVED lines=55> */
.L_x_18264:
[----:B------:R-:W-:Y:S05]  /*12a60*/  BSYNC B0 ;  /* 0x0000000000007941 */ /* 0x000fea0003800000 */
.L_x_18263:
        /* <DEDUP_REMOVED lines=47> */
.L_x_18275:
        /* <DEDUP_REMOVED lines=139> */
.L_x_18274:
        /* <DEDUP_REMOVED lines=76> */
.L_x_18276:
[----:B------:R-:W-:-:S04]  /*13ad0*/  ISETP.NE.U32.AND P3, PT, RZ, UR10, PT ;  /* 0x0000000aff007c0c */ /* 0x000fc8000bf65070 */
[----:B------:R-:W-:-:S13]  /*13ae0*/  ISETP.NE.OR.EX P0, PT, RZ, UR11, P0, P3 ;  /* 0x0000000bff007c0c */ /* 0x000fda0008705730 */
[----:B------:R-:W-:Y:S05]  /*13af0*/  @!P0 BRA `(.L_x_18272) ;  /* 0x0000000000a88947 */ /* 0x000fea0003800000 */
.L_x_18273:
        /* <DEDUP_REMOVED lines=42> */
.L_x_18272:
        /* <DEDUP_REMOVED lines=52> */
.L_x_18271:
[----:B------:R-:W-:Y:S05]  /*140e0*/  BSYNC B0 ;  /* 0x0000000000007941 */ /* 0x000fea0003800000 */
.L_x_18270:
        /* <DEDUP_REMOVED lines=46> */
.L_x_18282:
        /* <DEDUP_REMOVED lines=140> */
.L_x_18281:
        /* <DEDUP_REMOVED lines=76> */
.L_x_18283:
[----:B------:R-:W-:-:S04]  /*15150*/  ISETP.NE.U32.AND P3, PT, RZ, UR10, PT ;  /* 0x0000000aff007c0c */ /* 0x000fc8000bf65070 */
[----:B------:R-:W-:-:S13]  /*15160*/  ISETP.NE.OR.EX P0, PT, RZ, UR11, P0, P3 ;  /* 0x0000000bff007c0c */ /* 0x000fda0008705730 */
[----:B------:R-:W-:Y:S05]  /*15170*/  @!P0 BRA `(.L_x_18279) ;  /* 0x0000000000a88947 */ /* 0x000fea0003800000 */
.L_x_18280:
        /* <DEDUP_REMOVED lines=42> */
.L_x_18279:
        /* <DEDUP_REMOVED lines=51> */
.L_x_18278:
[----:B------:R-:W-:Y:S05]  /*15750*/  BSYNC B0 ;  /* 0x0000000000007941 */ /* 0x000fea0003800000 */
.L_x_18277:
        /* <DEDUP_REMOVED lines=46> */
.L_x_18289:
        /* <DEDUP_REMOVED lines=140> */
.L_x_18288:
        /* <DEDUP_REMOVED lines=77> */
.L_x_18290:
[----:B------:R-:W-:-:S04]  /*167d0*/  ISETP.NE.U32.AND P1, PT, RZ, UR10, PT ;  /* 0x0000000aff007c0c */ /* 0x000fc8000bf25070 */
[----:B------:R-:W-:-:S13]  /*167e0*/  ISETP.NE.OR.EX P0, PT, RZ, UR11, P0, P1 ;  /* 0x0000000bff007c0c */ /* 0x000fda0008705710 */
[----:B------:R-:W-:Y:S05]  /*167f0*/  @!P0 BRA `(.L_x_18286) ;  /* 0x0000000000ac8947 */ /* 0x000fea0003800000 */
.L_x_18287:
        /* <DEDUP_REMOVED lines=43> */
.L_x_18286:
        /* <DEDUP_REMOVED lines=60> */
.L_x_18285:
[----:B------:R-:W-:Y:S05]  /*16e70*/  BSYNC B0 ;  /* 0x0000000000007941 */ /* 0x000fea0003800000 */
.L_x_18284:
        /* <DEDUP_REMOVED lines=24> */
.L_x_18293:
[----:B------:R-:W-:-:S13]  /*17000*/  ISETP.GE.AND P0, PT, R8, UR9, PT ;  /* 0x0000000908007c0c */ /* 0x000fda000bf06270 */
[----:B------:R-:W-:Y:S05]  /*17010*/  @P0 BRA `(.L_x_18295) ;  /* 0x0000000000300947 */ /* 0x000fea0003800000 */
[----:B0-----:R-:W0:Y:S01]  /*17020*/  LDC.64 R10, c[0x0][0x280] ;  /* 0x0000a000ff0a7b82 */ /* 0x001e220000000a00 */
[C---:B------:R-:W-:Y:S01]  /*17030*/  VIADD R9, R8.reuse, UR8 ;  /* 0x0000000808097c36 */ /* 0x040fe20008000000 */
[----:B------:R-:W-:-:S03]  /*17040*/  IADD3 R8, R8, 0x80, RZ ;  /* 0x0000008008087810 */ /* 0x000fc60007ffe0ff */
[----:B0-----:R-:W-:-:S05]  /*17050*/  IMAD.WIDE.U32 R10, R9, 0x8, R10 ;  /* 0x00000008090a7825 */ /* 0x001fca00078e000a */
[----:B------:R1:W-:Y:S02]  /*17060*/  STG.E.64 desc[UR6][R10.64], R12 ;  /* 0x0000000c0a007986 */ /* 0x0003e4000c101b06 */
.L_x_18294:
[----:B------:R-:W-:-:S13]  /*17070*/  ISETP.GE.AND P0, PT, R8, UR9, PT ;  /* 0x0000000908007c0c */ /* 0x000fda000bf06270 */
[----:B------:R-:W-:Y:S05]  /*17080*/  @P0 BRA `(.L_x_18296) ;  /* 0x0000000000340947 */ /* 0x000fea0003800000 */
[----:B01----:R-:W0:Y:S01]  /*17090*/  LDC.64 R10, c[0x0][0x280] ;  /* 0x0000a000ff0a7b82 */ /* 0x003e220000000a00 */
[C---:B------:R-:W-:Y:S01]  /*170a0*/  IADD3 R9, R8.reuse, UR8, RZ ;  /* 0x0000000808097c10 */ /* 0x040fe2000fffe0ff */
[----:B------:R-:W-:-:S04]  /*170b0*/  VIADD R8, R8, 0x80 ;  /* 0x0000008008087836 */ /* 0x000fc80000000000 */
[----:B0-----:R-:W-:-:S05]  /*170c0*/  IMAD.WIDE.U32 R10, R9, 0x8, R10 ;  /* 0x00000008090a7825 */ /* 0x001fca00078e000a */
[----:B------:R1:W-:Y:S02]  /*170d0*/  STG.E.64 desc[UR6][R10.64], R30 ;  /* 0x0000001e0a007986 */ /* 0x0003e4000c101b06 */
.L_x_18295:
        /* <DEDUP_REMOVED lines=8> */
.L_x_18296:
[----:B------:R-:W-:Y:S05]  /*17160*/  BSYNC B1 ;  /* 0x0000000000017941 */ /* 0x000fea0003800000 */
.L_x_18292:
[----:B------:R-:W-:-:S13]  /*17170*/  ISETP.GE.AND P0, PT, R8, UR9, PT ;  /* 0x0000000908007c0c */ /* 0x000fda000bf06270 */
[----:B--2---:R-:W2:Y:S01]  /*17180*/  @!P0 LDC.64 R2, c[0x0][0x280] ;  /* 0x0000a000ff028b82 */ /* 0x004ea20000000a00 */
[C---:B------:R-:W-:Y:S01]  /*17190*/  @!P0 VIADD R9, R8.reuse, UR8 ;  /* 0x0000000808098c36 */ /* 0x040fe20008000000 */
[----:B------:R-:W-:-:S03]  /*171a0*/  @!P0 IADD3 R8, R8, 0x80, RZ ;  /* 0x0000008008088810 */ /* 0x000fc60007ffe0ff */
[----:B--2---:R-:W-:-:S05]  /*171b0*/  @!P0 IMAD.WIDE.U32 R2, R9, 0x8, R2 ;  /* 0x0000000809028825 */ /* 0x004fca00078e0002 */
[----:B------:R2:W-:Y:S02]  /*171c0*/  @!P0 STG.E.64 desc[UR6][R2.64], R6 ;  /* 0x0000000602008986 */ /* 0x0005e4000c101b06 */
.L_x_18297:
[----:B------:R-:W-:Y:S05]  /*171d0*/  BSYNC B0 ;  /* 0x0000000000007941 */ /* 0x000fea0003800000 */
.L_x_18291:
        /* <DEDUP_REMOVED lines=8> */
.L_x_18298:
        /* <DEDUP_REMOVED lines=10> */
.L_x_18645:


//--------------------- .text._ZN2at6native29vectorized_elementwise_kernelILi4EZZNS0_73_GLOBAL__N__c8866d80_35_SparseBinaryOpIntersectionKernel_cu_f5210f67_363642_sparse_binary_op_intersection_kernel_implINS2_18CUDAKernelLauncherENS2_36CUDAValueSelectionIntersectionKernelINS2_5MulOpEEElLl8EEEvRNS_6TensorERKS8_SB_RKSt6vectorIlSaIlEERKSt8optionalIS8_ESK_bbENKUlvE1_clEvEUllE_St5arrayIPcLm2EEEEviT0_T1_ --------------------------
	.section	.text._ZN2at6native29vectorized_elementwise_kernelILi4EZZNS0_73_GLOBAL__N__c8866d80_35_SparseBinaryOpIntersectionKernel_cu_f5210f67_363642_sparse_binary_op_intersection_kernel_implINS2_18CUDAKernelLauncherENS2_36CUDAValueSelectionIntersectionKernelINS2_5MulOpEEElLl8EEEvRNS_6TensorERKS8_SB_RKSt6vectorIlSaIlEERKSt8optionalIS8_ESK_bbENKUlvE1_clEvEUllE_St5arrayIPcLm2EEEEviT0_T1_,"ax",@progbits
	.align	128
        .global         _ZN2at6native29vectorized_elementwise_kernelILi4EZZNS0_73_GLOBAL__N__c8866d80_35_SparseBinaryOpIntersectionKernel_cu_f5210f67_363642_sparse_binary_op_intersection_kernel_implINS2_18CUDAKernelLauncherENS2_36CUDAValueSelectionIntersectionKernelINS2_5MulOpEEElLl8EEEvRNS_6TensorERKS8_SB_RKSt6vectorIlSaIlEERKSt8optionalIS8_ESK_bbENKUlvE1_clEvEUllE_St5arrayIPcLm2EEEEviT0_T1_
        .type           _ZN2at6native29vectorized_elementwise_kernelILi4EZZNS0_73_GLOBAL__N__c8866d80_35_SparseBinaryOpIntersectionKernel_cu_f5210f67_363642_sparse_binary_op_intersection_kernel_implINS2_18CUDAKernelLauncherENS2_36CUDAValueSelectionIntersectionKernelINS2_5MulOpEEElLl8EEEvRNS_6TensorERKS8_SB_RKSt6vectorIlSaIlEERKSt8optionalIS8_ESK_bbENKUlvE1_clEvEUllE_St5arrayIPcLm2EEEEviT0_T1_,@function
        .size           _ZN2at6native29vectorized_elementwise_kernelILi4EZZNS0_73_GLOBAL__N__c8866d80_35_SparseBinaryOpIntersectionKernel_cu_f5210f67_363642_sparse_binary_op_intersection_kernel_implINS2_18CUDAKernelLauncherENS2_36CUDAValueSelectionIntersectionKernelINS2_5MulOpEEElLl8EEEvRNS_6TensorERKS8_SB_RKSt6vectorIlSaIlEERKSt8optionalIS8_ESK_bbENKUlvE1_clEvEUllE_St5arrayIPcLm2EEEEviT0_T1_,(.L_x_18646 - _ZN2at6native29vectorized_elementwise_kernelILi4EZZNS0_73_GLOBAL__N__c8866d80_35_SparseBinaryOpIntersectionKernel_cu_f5210f67_363642_sparse_binary_op_intersection_kernel_implINS2_18CUDAKernelLauncherENS2_36CUDAValueSelectionIntersectionKernelINS2_5MulOpEEElLl8EEEvRNS_6TensorERKS8_SB_RKSt6vectorIlSaIlEERKSt8optionalIS8_ESK_bbENKUlvE1_clEvEUllE_St5arrayIPcLm2EEEEviT0_T1_)
        .other          _ZN2at6native29vectorized_elementwise_kernelILi4EZZNS0_73_GLOBAL__N__c8866d80_35_SparseBinaryOpIntersectionKernel_cu_f5210f67_363642_sparse_binary_op_intersection_kernel_implINS2_18CUDAKernelLauncherENS2_36CUDAValueSelectionIntersectionKernelINS2_5MulOpEEElLl8EEEvRNS_6TensorERKS8_SB_RKSt6vectorIlSaIlEERKSt8optionalIS8_ESK_bbENKUlvE1_clEvEUllE_St5arrayIPcLm2EEEEviT0_T1_,@"STO_CUDA_ENTRY STV_DEFAULT"
_ZN2at6native29vectorized_elementwise_kernelILi4EZZNS0_73_GLOBAL__N__c8866d80_35_SparseBinaryOpIntersectionKernel_cu_f5210f67_363642_sparse_binary_op_intersection_kernel_implINS2_18CUDAKernelLauncherENS2_36CUDAValueSelectionIntersectionKernelINS2_5MulOpEEElLl8EEEvRNS_6TensorERKS8_SB_RKSt6vectorIlSaIlEERKSt8optionalIS8_ESK_bbENKUlvE1_clEvEUllE_St5arrayIPcLm2EEEEviT0_T1_:
.text._ZN2at6native29vectorized_elementwise_kernelILi4EZZNS0_73_GLOBAL__N__c8866d80_35_SparseBinaryOpIntersectionKernel_cu_f5210f67_363642_sparse_binary_op_intersection_kernel_implINS2_18CUDAKernelLauncherENS2_36CUDAValueSelectionIntersectionKernelINS2_5MulOpEEElLl8EEEvRNS_6TensorERKS8_SB_RKSt6vectorIlSaIlEERKSt8optionalIS8_ESK_bbENKUlvE1_clEvEUllE_St5arrayIPcLm2EEEEviT0_T1_:
        /* <DEDUP_REMOVED lines=95> */
.L_x_18304:
        /* <DEDUP_REMOVED lines=141> */
.L_x_18303:
        /* <DEDUP_REMOVED lines=77> */
.L_x_18305:
[----:B------:R-:W-:-:S04]  /*1390*/  ISETP.NE.U32.AND P3, PT, RZ, UR9, PT ;  /* 0x00000009ff007c0c */ /* 0x000fc8000bf65070 */
[----:B------:R-:W-:-:S13]  /*13a0*/  ISETP.NE.OR.EX P0, PT, RZ, UR12, P0, P3 ;  /* 0x0000000cff007c0c */ /* 0x000fda0008705730 */
[----:B------:R-:W-:Y:S05]  /*13b0*/  @!P0 BRA `(.L_x_18301) ;  /* 0x0000000000b08947 */ /* 0x000fea0003800000 */
.L_x_18302:
        /* <DEDUP_REMOVED lines=44> */
.L_x_18301:
        /* <DEDUP_REMOVED lines=56> */
.L_x_18300:
        /* <DEDUP_REMOVED lines=44> */
.L_x_18310:
        /* <DEDUP_REMOVED lines=141> */
.L_x_18309:
        /* <DEDUP_REMOVED lines=76> */
.L_x_18311:
[----:B------:R-:W-:-:S04]  /*2a50*/  ISETP.NE.U32.AND P2, PT, RZ, UR9, PT ;  /* 0x00000009ff007c0c */ /* 0x000fc8000bf45070 */
[----:B------:R-:W-:-:S13]  /*2a60*/  ISETP.NE.OR.EX P0, PT, RZ, UR12, P0, P2 ;  /* 0x0000000cff007c0c */ /* 0x000fda0008705720 */
[----:B------:R-:W-:Y:S05]  /*2a70*/  @!P0 BRA `(.L_x_18307) ;  /* 0x0000000000a88947 */ /* 0x000fea0003800000 */
.L_x_18308:
        /* <DEDUP_REMOVED lines=42> */
.L_x_18307:
        /* <DEDUP_REMOVED lines=51> */
.L_x_18306:
        /* <DEDUP_REMOVED lines=46> */
.L_x_18316:
        /* <DEDUP_REMOVED lines=138> */
.L_x_18315:
        /* <DEDUP_REMOVED lines=75> */
.L_x_18317:
[----:B------:R-:W-:-:S04]  /*4080*/  ISETP.NE.U32.AND P2, PT, RZ, UR9, PT ;  /* 0x00000009ff007c0c */ /* 0x000fc8000bf45070 */
[----:B------:R-:W-:-:S13]  /*4090*/  ISETP.NE.OR.EX P0, PT, RZ, UR12, P0, P2 ;  /* 0x0000000cff007c0c */ /* 0x000fda0008705720 */
[----:B------:R-:W-:Y:S05]  /*40a0*/  @!P0 BRA `(.L_x_18313) ;  /* 0x0000000000a88947 */ /* 0x000fea0003800000 */
.L_x_18314:
        /* <DEDUP_REMOVED lines=42> */
.L_x_18313:
        /* <DEDUP_REMOVED lines=52> */
.L_x_18312:
        /* <DEDUP_REMOVED lines=36> */
.L_x_18322:
        /* <DEDUP_REMOVED lines=142> */
.L_x_18321:
        /* <DEDUP_REMOVED lines=77> */
.L_x_18323:
[----:B------:R-:W-:-:S04]  /*5680*/  ISETP.NE.U32.AND P2, PT, RZ, UR9, PT ;  /* 0x00000009ff007c0c */ /* 0x000fc8000bf45070 */
[----:B------:R-:W-:-:S13]  /*5690*/  ISETP.NE.OR.EX P0, PT, RZ, UR10, P0, P2 ;  /* 0x0000000aff007c0c */ /* 0x000fda0008705720 */
[----:B------:R-:W-:Y:S05]  /*56a0*/  @!P0 BRA `(.L_x_18319) ;  /* 0x0000000000ac8947 */ /* 0x000fea0003800000 */
.L_x_18320:
        /* <DEDUP_REMOVED lines=43> */
.L_x_18319:
        /* <DEDUP_REMOVED lines=51> */
.L_x_18318:
        /* <DEDUP_REMOVED lines=37> */
.L_x_18328:
        /* <DEDUP_REMOVED lines=141> */
.L_x_18327:
        /* <DEDUP_REMOVED lines=78> */
.L_x_18329:
[----:B------:R-:W-:-:S04]  /*6c90*/  ISETP.NE.U32.AND P2, PT, RZ, UR9, PT ;  /* 0x00000009ff007c0c */ /* 0x000fc8000bf45070 */
[----:B------:R-:W-:-:S13]  /*6ca0*/  ISETP.NE.OR.EX P0, PT, RZ, UR12, P0, P2 ;  /* 0x0000000cff007c0c */ /* 0x000fda0008705720 */
[----:B------:R-:W-:Y:S05]  /*6cb0*/  @!P0 BRA `(.L_x_18325) ;  /* 0x0000000000b48947 */ /* 0x000fea0003800000 */
.L_x_18326:
        /* <DEDUP_REMOVED lines=45> */
.L_x_18325:
        /* <DEDUP_REMOVED lines=51> */
.L_x_18324:
        /* <DEDUP_REMOVED lines=38> */
.L_x_18334:
        /* <DEDUP_REMOVED lines=139> */
.L_x_18333:
        /* <DEDUP_REMOVED lines=75> */
.L_x_18335:
[----:B------:R-:W-:-:S04]  /*8280*/  ISETP.NE.U32.AND P2, PT, RZ, UR9, PT ;  /* 0x00000009ff007c0c */ /* 0x000fc8000bf45070 */
[----:B------:R-:W-:-:S13]  /*8290*/  ISETP.NE.OR.EX P0, PT, RZ, UR10, P0, P2 ;  /* 0x0000000aff007c0c */ /* 0x000fda0008705720 */
[----:B------:R-:W-:Y:S05]  /*82a0*/  @!P0 BRA `(.L_x_18331) ;  /* 0x0000000000a88947 */ /* 0x000fea0003800000 */
.L_x_18332:
        /* <DEDUP_REMOVED lines=42> */
.L_x_18331:
        /* <DEDUP_REMOVED lines=51> */
.L_x_18330:
        /* <DEDUP_REMOVED lines=40> */
.L_x_18340:
        /* <DEDUP_REMOVED lines=138> */
.L_x_18339:
        /* <DEDUP_REMOVED lines=75> */
.L_x_18341:
[----:B------:R-:W-:-:S04]  /*9850*/  ISETP.NE.U32.AND P2, PT, RZ, UR9, PT ;  /* 0x00000009ff007c0c */ /* 0x000fc8000bf45070 */
[----:B------:R-:W-:-:S13]  /*9860*/  ISETP.NE.OR.EX P0, PT, RZ, UR10, P0, P2 ;  /* 0x0000000aff007c0c */ /* 0x000fda0008705720 */
[----:B------:R-:W-:Y:S05]  /*9870*/  @!P0 BRA `(.L_x_18337) ;  /* 0x0000000000a88947 */ /* 0x000fea0003800000 */
.L_x_18338:
        /* <DEDUP_REMOVED lines=42> */
.L_x_18337:
        /* <DEDUP_REMOVED lines=52> */
.L_x_18336:
        /* <DEDUP_REMOVED lines=38> */
.L_x_18346:
        /* <DEDUP_REMOVED lines=139> */
.L_x_18345:
        /* <DEDUP_REMOVED lines=75> */
.L_x_18347:
[----:B------:R-:W-:-:S04]  /*ae20*/  ISETP.NE.U32.AND P1, PT, RZ, UR9, PT ;  /* 0x00000009ff007c0c */ /* 0x000fc8000bf25070 */
[----:B------:R-:W-:-:S13]  /*ae30*/  ISETP.NE.OR.EX P0, PT, RZ, UR10, P0, P1 ;  /* 0x0000000aff007c0c */ /* 0x000fda0008705710 */
[----:B------:R-:W-:Y:S05]  /*ae40*/  @!P0 BRA `(.L_x_18343) ;  /* 0x0000000000a88947 */ /* 0x000fea0003800000 */
.L_x_18344:
        /* <DEDUP_REMOVED lines=42> */
.L_x_18343:
        /* <DEDUP_REMOVED lines=49> */
.L_x_18342:
        /* <DEDUP_REMOVED lines=11> */
.L_x_18299:
        /* <DEDUP_REMOVED lines=132> */
.L_x_18353:
        /* <DEDUP_REMOVED lines=138> */
.L_x_18352:
        /* <DEDUP_REMOVED lines=75> */
.L_x_18354:
[----:B------:R-:W-:-:S04]  /*ca40*/  ISETP.NE.U32.AND P3, PT, RZ, UR9, PT ;  /* 0x00000009ff007c0c */ /* 0x000fc8000bf65070 */
[----:B------:R-:W-:-:S13]  /*ca50*/  ISETP.NE.OR.EX P0, PT, RZ, UR14, P0, P3 ;  /* 0x0000000eff007c0c */ /* 0x000fda0008705730 */
[----:B------:R-:W-:Y:S05]  /*ca60*/  @!P0 BRA `(.L_x_18350) ;  /* 0x0000000000a48947 */ /* 0x000fea0003800000 */
.L_x_18351:
        /* <DEDUP_REMOVED lines=41> */
.L_x_18350:
        /* <DEDUP_REMOVED lines=50> */
.L_x_18349:
[----:B------:R-:W-:Y:S05]  /*d020*/  BSYNC B0 ;  /* 0x0000000000007941 */ /* 0x000fea0003800000 */
.L_x_18348:
        /* <DEDUP_REMOVED lines=50> */
.L_x_18360:
        /* <DEDUP_REMOVED lines=138> */
.L_x_18359:
        /* <DEDUP_REMOVED lines=75> */
.L_x_18361:
[----:B------:R-:W-:-:S04]  /*e0a0*/  ISETP.NE.U32.AND P3, PT, RZ, UR12, PT ;  /* 0x0000000cff007c0c */ /* 0x000fc8000bf65070 */
[----:B------:R-:W-:-:S13]  /*e0b0*/  ISETP.NE.OR.EX P0, PT, RZ, UR14, P0, P3 ;  /* 0x0000000eff007c0c */ /* 0x000fda0008705730 */
[----:B------:R-:W-:Y:S05]  /*e0c0*/  @!P0 BRA `(.L_x_18357) ;  /* 0x0000000000a48947 */ /* 0x000fea0003800000 */
.L_x_18358:
        /* <DEDUP_REMOVED lines=41> */
.L_x_18357:
        /* <DEDUP_REMOVED lines=49> */
.L_x_18356:
[----:B------:R-:W-:Y:S05]  /*e670*/  BSYNC B0 ;  /* 0x0000000000007941 */ /* 0x000fea0003800000 */
.L_x_18355:
        /* <DEDUP_REMOVED lines=48> */
.L_x_18367:
        /* <DEDUP_REMOVED lines=139> */
.L_x_18366:
        /* <DEDUP_REMOVED lines=76> */
.L_x_18368:
[----:B------:R-:W-:-:S04]  /*f6f0*/  ISETP.NE.U32.AND P3, PT, RZ, UR12, PT ;  /* 0x0000000cff007c0c */ /* 0x000fc8000bf65070 */
[----:B------:R-:W-:-:S13]  /*f700*/  ISETP.NE.OR.EX P0, PT, RZ, UR14, P0, P3 ;  /* 0x0000000eff007c0c */ /* 0x000fda0008705730 */
[----:B------:R-:W-:Y:S05]  /*f710*/  @!P0 BRA `(.L_x_18364) ;  /* 0x0000000000a88947 */ /* 0x000fea0003800000 */
.L_x_18365:
        /* <DEDUP_REMOVED lines=42> */
.L_x_18364:
        /* <DEDUP_REMOVED lines=49> */
.L_x_18363:
[----:B------:R-:W-:Y:S05]  /*fcd0*/  BSYNC B0 ;  /* 0x0000000000007941 */ /* 0x000fea0003800000 */
.L_x_18362:
        /* <DEDUP_REMOVED lines=48> */
.L_x_18374:
        /* <DEDUP_REMOVED lines=138> */
.L_x_18373:
        /* <DEDUP_REMOVED lines=75> */
.L_x_18375:
[----:B------:R-:W-:-:S04]  /*10d30*/  ISETP.NE.U32.AND P3, PT, RZ, UR10, PT ;  /* 0x0000000aff007c0c */ /* 0x000fc8000bf65070 */
[----:B------:R-:W-:-:S13]  /*10d40*/  ISETP.NE.OR.EX P0, PT, RZ, UR11, P0, P3 ;  /* 0x0000000bff007c0c */ /* 0x000fda0008705730 */
[----:B------:R-:W-:Y:S05]  /*10d50*/  @!P0 BRA `(.L_x_18371) ;  /* 0x0000000000a48947 */ /* 0x000fea0003800000 */
.L_x_18372:
        /* <DEDUP_REMOVED lines=41> */
.L_x_18371:
        /* <DEDUP_REMOVED lines=52> */
.L_x_18370:
[----:B------:R-:W-:Y:S05]  /*11330*/  BSYNC B0 ;  /* 0x0000000000007941 */ /* 0x000fea0003800000 */
.L_x_18369:
        /* <DEDUP_REMOVED lines=50> */
.L_x_18381:
        /* <DEDUP_REMOVED lines=141> */
.L_x_18380:
        /* <DEDUP_REMOVED lines=77> */
.L_x_18382:
[----:B------:R-:W-:-:S04]  /*12400*/  ISETP.NE.U32.AND P3, PT, RZ, UR12, PT ;  /* 0x0000000cff007c0c */ /* 0x000fc8000bf65070 */
[----:B------:R-:W-:-:S13]  /*12410*/  ISETP.NE.OR.EX P0, PT, RZ, UR14, P0, P3 ;  /* 0x0000000eff007c0c */ /* 0x000fda0008705730 */
[----:B------:R-:W-:Y:S05]  /*12420*/  @!P0 BRA `(.L_x_18378) ;  /* 0x0000000000b08947 */ /* 0x000fea0003800000 */
.L_x_18379:
        /* <DEDUP_REMOVED lines=44> */
.L_x_18378:
        /* <DEDUP_REMOVED lines=55> */
.L_x_18377:
[----:B------:R-:W-:Y:S05]  /*12a60*/  BSYNC B0 ;  /* 0x0000000000007941 */ /* 0x000fea0003800000 */
.L_x_18376:
        /* <DEDUP_REMOVED lines=47> */
.L_x_18388:
        /* <DEDUP_REMOVED lines=139> */
.L_x_18387:
        /* <DEDUP_REMOVED lines=76> */
.L_x_18389:
[----:B------:R-:W-:-:S04]  /*13ad0*/  ISETP.NE.U32.AND P3, PT, RZ, UR10, PT ;  /* 0x0000000aff007c0c */ /* 0x000fc8000bf65070 */
[----:B------:R-:W-:-:S13]  /*13ae0*/  ISETP.NE.OR.EX P0, PT, RZ, UR11, P0, P3 ;  /* 0x0000000bff007c0c */ /* 0x000fda0008705730 */
[----:B------:R-:W-:Y:S05]  /*13af0*/  @!P0 BRA `(.L_x_18385) ;  /* 0x0000000000a88947 */ /* 0x000fea0003800000 */
.L_x_18386:
        /* <DEDUP_REMOVED lines=42> */
.L_x_18385:
        /* <DEDUP_REMOVED lines=52> */
.L_x_18384:
[----:B------:R-:W-:Y:S05]  /*140e0*/  BSYNC B0 ;  /* 0x0000000000007941 */ /* 0x000fea0003800000 */
.L_x_18383:
        /* <DEDUP_REMOVED lines=46> */
.L_x_18395:
        /* <DEDUP_REMOVED lines=140> */
.L_x_18394:
        /* <DEDUP_REMOVED lines=76> */
.L_x_18396:
[----:B------:R-:W-:-:S04]  /*15150*/  ISETP.NE.U32.AND P3, PT, RZ, UR10, PT ;  /* 0x0000000aff007c0c */ /* 0x000fc8000bf65070 */
[----:B------:R-:W-:-:S13]  /*15160*/  ISETP.NE.OR.EX P0, PT, RZ, UR11, P0, P3 ;  /* 0x0000000bff007c0c */ /* 0x000fda0008705730 */
[----:B------:R-:W-:Y:S05]  /*15170*/  @!P0 BRA `(.L_x_18392) ;  /* 0x0000000000a88947 */ /* 0x000fea0003800000 */
.L_x_18393:
        /* <DEDUP_REMOVED lines=42> */
.L_x_18392:
        /* <DEDUP_REMOVED lines=51> */
.L_x_18391:
[----:B------:R-:W-:Y:S05]  /*15750*/  BSYNC B0 ;  /* 0x0000000000007941 */ /* 0x000fea0003800000 */
.L_x_18390:
        /* <DEDUP_REMOVED lines=46> */
.L_x_18402:
        /* <DEDUP_REMOVED lines=140> */
.L_x_18401:
        /* <DEDUP_REMOVED lines=77> */
.L_x_18403:
[----:B------:R-:W-:-:S04]  /*167d0*/  ISETP.NE.U32.AND P1, PT, RZ, UR10, PT ;  /* 0x0000000aff007c0c */ /* 0x000fc8000bf25070 */
[----:B------:R-:W-:-:S13]  /*167e0*/  ISETP.NE.OR.EX P0, PT, RZ, UR11, P0, P1 ;  /* 0x0000000bff007c0c */ /* 0x000fda0008705710 */
[----:B------:R-:W-:Y:S05]  /*167f0*/  @!P0 BRA `(.L_x_18399) ;  /* 0x0000000000ac8947 */ /* 0x000fea0003800000 */
.L_x_18400:
        /* <DEDUP_REMOVED lines=43> */
.L_x_18399:
        /* <DEDUP_REMOVED lines=60> */
.L_x_18398:
[----:B------:R-:W-:Y:S05]  /*16e70*/  BSYNC B0 ;  /* 0x0000000000007941 */ /* 0x000fea0003800000 */
.L_x_18397:
        /* <DEDUP_REMOVED lines=24> */
.L_x_18406:
[----:B------:R-:W-:-:S13]  /*17000*/  ISETP.GE.AND P0, PT, R8, UR9, PT ;  /* 0x0000000908007c0c */ /* 0x000fda000bf06270 */
[----:B------:R-:W-:Y:S05]  /*17010*/  @P0 BRA `(.L_x_18408) ;  /* 0x0000000000300947 */ /* 0x000fea0003800000 */
[----:B0-----:R-:W0:Y:S01]  /*17020*/  LDC.64 R10, c[0x0][0x280] ;  /* 0x0000a000ff0a7b82 */ /* 0x001e220000000a00 */
[C---:B------:R-:W-:Y:S01]  /*17030*/  VIADD R9, R8.reuse, UR8 ;  /* 0x0000000808097c36 */ /* 0x040fe20008000000 */
[----:B------:R-:W-:-:S03]  /*17040*/  IADD3 R8, R8, 0x80, RZ ;  /* 0x0000008008087810 */ /* 0x000fc60007ffe0ff */
[----:B0-----:R-:W-:-:S05]  /*17050*/  IMAD.WIDE.U32 R10, R9, 0x8, R10 ;  /* 0x00000008090a7825 */ /* 0x001fca00078e000a */
[----:B------:R1:W-:Y:S02]  /*17060*/  STG.E.64 desc[UR6][R10.64], R12 ;  /* 0x0000000c0a007986 */ /* 0x0003e4000c101b06 */
.L_x_18407:
[----:B------:R-:W-:-:S13]  /*17070*/  ISETP.GE.AND P0, PT, R8, UR9, PT ;  /* 0x0000000908007c0c */ /* 0x000fda000bf06270 */
[----:B------:R-:W-:Y:S05]  /*17080*/  @P0 BRA `(.L_x_18409) ;  /* 0x0000000000340947 */ /* 0x000fea0003800000 */
[----:B01----:R-:W0:Y:S01]  /*17090*/  LDC.64 R10, c[0x0][0x280] ;  /* 0x0000a000ff0a7b82 */ /* 0x003e220000000a00 */
[C---:B------:R-:W-:Y:S01]  /*170a0*/  IADD3 R9, R8.reuse, UR8, RZ ;  /* 0x0000000808097c10 */ /* 0x040fe2000fffe0ff */
[----:B------:R-:W-:-:S04]  /*170b0*/  VIADD R8, R8, 0x80 ;  /* 0x0000008008087836 */ /* 0x000fc80000000000 */
[----:B0-----:R-:W-:-:S05]  /*170c0*/  IMAD.WIDE.U32 R10, R9, 0x8, R10 ;  /* 0x00000008090a7825 */ /* 0x001fca00078e000a */
[----:B------:R1:W-:Y:S02]  /*170d0*/  STG.E.64 desc[UR6][R10.64], R30 ;  /* 0x0000001e0a007986 */ /* 0x0003e4000c101b06 */
.L_x_18408:
        /* <DEDUP_REMOVED lines=8> */
.L_x_18409:
[----:B------:R-:W-:Y:S05]  /*17160*/  BSYNC B1 ;  /* 0x0000000000017941 */ /* 0x000fea0003800000 */
.L_x_18405:
[----:B------:R-:W-:-:S13]  /*17170*/  ISETP.GE.AND P0, PT, R8, UR9, PT ;  /* 0x0000000908007c0c */ /* 0x000fda000bf06270 */
[----:B--2---:R-:W2:Y:S01]  /*17180*/  @!P0 LDC.64 R2, c[0x0][0x280] ;  /* 0x0000a000ff028b82 */ /* 0x004ea20000000a00 */
[C---:B------:R-:W-:Y:S01]  /*17190*/  @!P0 VIADD R9, R8.reuse, UR8 ;  /* 0x0000000808098c36 */ /* 0x040fe20008000000 */
[----:B------:R-:W-:-:S03]  /*171a0*/  @!P0 IADD3 R8, R8, 0x80, RZ ;  /* 0x0000008008088810 */ /* 0x000fc60007ffe0ff */
[----:B--2---:R-:W-:-:S05]  /*171b0*/  @!P0 IMAD.WIDE.U32 R2, R9, 0x8, R2 ;  /* 0x0000000809028825 */ /* 0x004fca00078e0002 */
[----:B------:R2:W-:Y:S02]  /*171c0*/  @!P0 STG.E.64 desc[UR6][R2.64], R6 ;  /* 0x0000000602008986 */ /* 0x0005e4000c101b06 */
.L_x_18410:
[----:B------:R-:W-:Y:S05]  /*171d0*/  BSYNC B0 ;  /* 0x0000000000007941 */ /* 0x000fea0003800000 */
.L_x_18404:
        /* <DEDUP_REMOVED lines=8> */
.L_x_18411:
        /* <DEDUP_REMOVED lines=10> */
.L_x_18646:


//--------------------- .text._ZN2at6native29vectorized_elementwise_kernelILi8EZZNS0_73_GLOBAL__N__c8866d80_35_SparseBinaryOpIntersectionKernel_cu_f5210f67_363642_sparse_binary_op_intersection_kernel_implINS2_18CUDAKernelLauncherENS2_36CUDAValueSelectionIntersectionKernelINS2_5MulOpEEElLl8EEEvRNS_6TensorERKS8_SB_RKSt6vectorIlSaIlEERKSt8optionalIS8_ESK_bbENKUlvE1_clEvEUllE_St5arrayIPcLm2EEEEviT0_T1_ --------------------------
	.section	.text._ZN2at6native29vectorized_elementwise_kernelILi8EZZNS0_73_GLOBAL__N__c8866d80_35_SparseBinaryOpIntersectionKernel_cu_f5210f67_363642_sparse_binary_op_intersection_kernel_implINS2_18CUDAKernelLauncherENS2_36CUDAValueSelectionIntersectionKernelINS2_5MulOpEEElLl8EEEvRNS_6TensorERKS8_SB_RKSt6vectorIlSaIlEERKSt8optionalIS8_ESK_bbENKUlvE1_clEvEUllE_St5arrayIPcLm2EEEEviT0_T1_,"ax",@progbits
	.align	128
        .global         _ZN2at6native29vectorized_elementwise_kernelILi8EZZNS0_73_GLOBAL__N__c8866d80_35_SparseBinaryOpIntersectionKernel_cu_f5210f67_363642_sparse_binary_op_intersection_kernel_implINS2_18CUDAKernelLauncherENS2_36CUDAValueSelectionIntersectionKernelINS2_5MulOpEEElLl8EEEvRNS_6TensorERKS8_SB_RKSt6vectorIlSaIlEERKSt8optionalIS8_ESK_bbENKUlvE1_clEvEUllE_St5arrayIPcLm2EEEEviT0_T1_
        .type           _ZN2at6native29vectorized_elementwise_kernelILi8EZZNS0_73_GLOBAL__N__c8866d80_35_SparseBinaryOpIntersectionKernel_cu_f5210f67_363642_sparse_binary_op_intersection_kernel_implINS2_18CUDAKernelLauncherENS2_36CUDAValueSelectionIntersectionKernelINS2_5MulOpEEElLl8EEEvRNS_6TensorERKS8_SB_RKSt6vectorIlSaIlEERKSt8optionalIS8_ESK_bbENKUlvE1_clEvEUllE_St5arrayIPcLm2EEEEviT0_T1_,@function
        .size           _ZN2at6native29vectorized_elementwise_kernelILi8EZZNS0_73_GLOBAL__N__c8866d80_35_SparseBinaryOpIntersectionKernel_cu_f5210f67_363642_sparse_binary_op_intersection_kernel_implINS2_18CUDAKernelLauncherENS2_36CUDAValueSelectionIntersectionKernelINS2_5MulOpEEElLl8EEEvRNS_6TensorERKS8_SB_RKSt6vectorIlSaIlEERKSt8optionalIS8_ESK_bbENKUlvE1_clEvEUllE_St5arrayIPcLm2EEEEviT0_T1_,(.L_x_18647 - _ZN2at6native29vectorized_elementwise_kernelILi8EZZNS0_73_GLOBAL__N__c8866d80_35_SparseBinaryOpIntersectionKernel_cu_f5210f67_363642_sparse_binary_op_intersection_kernel_implINS2_18CUDAKernelLauncherENS2_36CUDAValueSelectionIntersectionKernelINS2_5MulOpEEElLl8EEEvRNS_6TensorERKS8_SB_RKSt6vectorIlSaIlEERKSt8optionalIS8_ESK_bbENKUlvE1_clEvEUllE_St5arrayIPcLm2EEEEviT0_T1_)
        .other          _ZN2at6native29vectorized_elementwise_kernelILi8EZZNS0_73_GLOBAL__N__c8866d80_35_SparseBinaryOpIntersectionKernel_cu_f5210f67_363642_sparse_binary_op_intersection_kernel_implINS2_18CUDAKernelLauncherENS2_36CUDAValueSelectionIntersectionKernelINS2_5MulOpEEElLl8EEEvRNS_6TensorERKS8_SB_RKSt6vectorIlSaIlEERKSt8optionalIS8_ESK_bbENKUlvE1_clEvEUllE_St5arrayIPcLm2EEEEviT0_T1_,@"STO_CUDA_ENTRY STV_DEFAULT"
_ZN2at6native29vectorized_elementwise_kernelILi8EZZNS0_73_GLOBAL__N__c8866d80_35_SparseBinaryOpIntersectionKernel_cu_f5210f67_363642_sparse_binary_op_intersection_kernel_implINS2_18CUDAKernelLauncherENS2_36CUDAValueSelectionIntersectionKernelINS2_5MulOpEEElLl8EEEvRNS_6TensorERKS8_SB_RKSt6vectorIlSaIlEERKSt8optionalIS8_ESK_bbENKUlvE1_clEvEUllE_St5arrayIPcLm2EEEEviT0_T1_:
.text._ZN2at6native29vectorized_elementwise_kernelILi8EZZNS0_73_GLOBAL__N__c8866d80_35_SparseBinaryOpIntersectionKernel_cu_f5210f67_363642_sparse_binary_op_intersection_kernel_implINS2_18CUDAKernelLauncherENS2_36CUDAValueSelectionIntersectionKernelINS2_5MulOpEEElLl8EEEvRNS_6TensorERKS8_SB_RKSt6vectorIlSaIlEERKSt8optionalIS8_ESK_bbENKUlvE1_clEvEUllE_St5arrayIPcLm2EEEEviT0_T1_:
        /* <DEDUP_REMOVED lines=95> */
.L_x_18417:
        /* <DEDUP_REMOVED lines=141> */
.L_x_18416:
        /* <DEDUP_REMOVED lines=77> */
.L_x_18418:
[----:B------:R-:W-:-:S04]  /*1390*/  ISETP.NE.U32.AND P3, PT, RZ, UR9, PT ;  /* 0x00000009ff007c0c */ /* 0x000fc8000bf65070 */
[----:B------:R-:W-:-:S13]  /*13a0*/  ISETP.NE.OR.EX P0, PT, RZ, UR12, P0, P3 ;  /* 0x0000000cff007c0c */ /* 0x000fda0008705730 */
[----:B------:R-:W-:Y:S05]  /*13b0*/  @!P0 BRA `(.L_x_18414) ;  /* 0x0000000000b08947 */ /* 0x000fea0003800000 */
.L_x_18415:
        /* <DEDUP_REMOVED lines=44> */
.L_x_18414:
        /* <DEDUP_REMOVED lines=56> */
.L_x_18413:
        /* <DEDUP_REMOVED lines=44> */
.L_x_18423:
        /* <DEDUP_REMOVED lines=141> */
.L_x_18422:
        /* <DEDUP_REMOVED lines=76> */
.L_x_18424:
[----:B------:R-:W-:-:S04]  /*2a50*/  ISETP.NE.U32.AND P2, PT, RZ, UR9, PT ;  /* 0x00000009ff007c0c */ /* 0x000fc8000bf45070 */
[----:B------:R-:W-:-:S13]  /*2a60*/  ISETP.NE.OR.EX P0, PT, RZ, UR12, P0, P2 ;  /* 0x0000000cff007c0c */ /* 0x000fda0008705720 */
[----:B------:R-:W-:Y:S05]  /*2a70*/  @!P0 BRA `(.L_x_18420) ;  /* 0x0000000000a88947 */ /* 0x000fea0003800000 */
.L_x_18421:
        /* <DEDUP_REMOVED lines=42> */
.L_x_18420:
        /* <DEDUP_REMOVED lines=51> */
.L_x_18419:
        /* <DEDUP_REMOVED lines=46> */
.L_x_18429:
        /* <DEDUP_REMOVED lines=138> */
.L_x_18428:
        /* <DEDUP_REMOVED lines=75> */
.L_x_18430:
[----:B------:R-:W-:-:S04]  /*4080*/  ISETP.NE.U32.AND P2, PT, RZ, UR9, PT ;  /* 0x00000009ff007c0c */ /* 0x000fc8000bf45070 */
[----:B------:R-:W-:-:S13]  /*4090*/  ISETP.NE.OR.EX P0, PT, RZ, UR12, P0, P2 ;  /* 0x0000000cff007c0c */ /* 0x000fda0008705720 */
[----:B------:R-:W-:Y:S05]  /*40a0*/  @!P0 BRA `(.L_x_18426) ;  /* 0x0000000000a88947 */ /* 0x000fea0003800000 */
.L_x_18427:
        /* <DEDUP_REMOVED lines=42> */
.L_x_18426:
        /* <DEDUP_REMOVED lines=52> */
.L_x_18425:
        /* <DEDUP_REMOVED lines=36> */
.L_x_18435:
        /* <DEDUP_REMOVED lines=142> */
.L_x_18434:
        /* <DEDUP_REMOVED lines=77> */
.L_x_18436:
[----:B------:R-:W-:-:S04]  /*5680*/  ISETP.NE.U32.AND P2, PT, RZ, UR9, PT ;  /* 0x00000009ff007c0c */ /* 0x000fc8000bf45070 */
[----:B------:R-:W-:-:S13]  /*5690*/  ISETP.NE.OR.EX P0, PT, RZ, UR10, P0, P2 ;  /* 0x0000000aff007c0c */ /* 0x000fda0008705720 */
[----:B------:R-:W-:Y:S05]  /*56a0*/  @!P0 BRA `(.L_x_18432) ;  /* 0x0000000000ac8947 */ /* 0x000fea0003800000 */
.L_x_18433:
        /* <DEDUP_REMOVED lines=43> */
.L_x_18432:
        /* <DEDUP_REMOVED lines=51> */
.L_x_18431:
        /* <DEDUP_REMOVED lines=37> */
.L_x_18441:
        /* <DEDUP_REMOVED lines=141> */
.L_x_18440:
        /* <DEDUP_REMOVED lines=78> */
.L_x_18442:
[----:B------:R-:W-:-:S04]  /*6c90*/  ISETP.NE.U32.AND P2, PT, RZ, UR9, PT ;  /* 0x00000009ff007c0c */ /* 0x000fc8000bf45070 */
[----:B------:R-:W-:-:S13]  /*6ca0*/  ISETP.NE.OR.EX P0, PT, RZ, UR12, P0, P2 ;  /* 0x0000000cff007c0c */ /* 0x000fda0008705720 */
[----:B------:R-:W-:Y:S05]  /*6cb0*/  @!P0 BRA `(.L_x_18438) ;  /* 0x0000000000b48947 */ /* 0x000fea0003800000 */
.L_x_18439:
        /* <DEDUP_REMOVED lines=45> */
.L_x_18438:
        /* <DEDUP_REMOVED lines=51> */
.L_x_18437:
        /* <DEDUP_REMOVED lines=38> */
.L_x_18447:
        /* <DEDUP_REMOVED lines=139> */
.L_x_18446:
        /* <DEDUP_REMOVED lines=75> */
.L_x_18448:
[----:B------:R-:W-:-:S04]  /*8280*/  ISETP.NE.U32.AND P2, PT, RZ, UR9, PT ;  /* 0x00000009ff007c0c */ /* 0x000fc8000bf45070 */
[----:B------:R-:W-:-:S13]  /*8290*/  ISETP.NE.OR.EX P0, PT, RZ, UR10, P0, P2 ;  /* 0x0000000aff007c0c */ /* 0x000fda0008705720 */
[----:B------:R-:W-:Y:S05]  /*82a0*/  @!P0 BRA `(.L_x_18444) ;  /* 0x0000000000a88947 */ /* 0x000fea0003800000 */
.L_x_18445:
        /* <DEDUP_REMOVED lines=42> */
.L_x_18444:
        /* <DEDUP_REMOVED lines=51> */
.L_x_18443:
        /* <DEDUP_REMOVED lines=40> */
.L_x_18453:
        /* <DEDUP_REMOVED lines=138> */
.L_x_18452:
        /* <DEDUP_REMOVED lines=75> */
.L_x_18454:
[----:B------:R-:W-:-:S04]  /*9850*/  ISETP.NE.U32.AND P2, PT, RZ, UR9, PT ;  /* 0x00000009ff007c0c */ /* 0x000fc8000bf45070 */
[----:B------:R-:W-:-:S13]  /*9860*/  ISETP.NE.OR.EX P0, PT, RZ, UR10, P0, P2 ;  /* 0x0000000aff007c0c */ /* 0x000fda0008705720 */
[----:B------:R-:W-:Y:S05]  /*9870*/  @!P0 BRA `(.L_x_18450) ;  /* 0x0000000000a88947 */ /* 0x000fea0003800000 */
.L_x_18451:
        /* <DEDUP_REMOVED lines=42> */
.L_x_18450:
        /* <DEDUP_REMOVED lines=52> */
.L_x_18449:
        /* <DEDUP_REMOVED lines=38> */
.L_x_18459:
        /* <DEDUP_REMOVED lines=139> */
.L_x_18458:
        /* <DEDUP_REMOVED lines=75> */
.L_x_18460:
[----:B------:R-:W-:-:S04]  /*ae20*/  ISETP.NE.U32.AND P1, PT, RZ, UR9, PT ;  /* 0x00000009ff007c0c */ /* 0x000fc8000bf25070 */
[----:B------:R-:W-:-:S13]  /*ae30*/  ISETP.NE.OR.EX P0, PT, RZ, UR10, P0, P1 ;  /* 0x0000000aff007c0c */ /* 0x000fda0008705710 */
[----:B------:R-:W-:Y:S05]  /*ae40*/  @!P0 BRA `(.L_x_18456) ;  /* 0x0000000000a88947 */ /* 0x000fea0003800000 */
.L_x_18457:
        /* <DEDUP_REMOVED lines=42> */
.L_x_18456:
        /* <DEDUP_REMOVED lines=49> */
.L_x_18455:
        /* <DEDUP_REMOVED lines=11> */
.L_x_18412:
        /* <DEDUP_REMOVED lines=132> */
.L_x_18466:
        /* <DEDUP_REMOVED lines=138> */
.L_x_18465:
        /* <DEDUP_REMOVED lines=75> */
.L_x_18467:
[----:B------:R-:W-:-:S04]  /*ca40*/  ISETP.NE.U32.AND P3, PT, RZ, UR9, PT ;  /* 0x00000009ff007c0c */ /* 0x000fc8000bf65070 */
[----:B------:R-:W-:-:S13]  /*ca50*/  ISETP.NE.OR.EX P0, PT, RZ, UR14, P0, P3 ;  /* 0x0000000eff007c0c */ /* 0x000fda0008705730 */
[----:B------:R-:W-:Y:S05]  /*ca60*/  @!P0 BRA `(.L_x_18463) ;  /* 0x0000000000a48947 */ /* 0x000fea0003800000 */
.L_x_18464:
        /* <DEDUP_REMOVED lines=41> */
.L_x_18463:
        /* <DEDUP_REMOVED lines=50> */
.L_x_18462:
[----:B------:R-:W-:Y:S05]  /*d020*/  BSYNC B0 ;  /* 0x0000000000007941 */ /* 0x000fea0003800000 */
.L_x_18461:
        /* <DEDUP_REMOVED lines=50> */
.L_x_18473:
        /* <DEDUP_REMOVED lines=138> */
.L_x_18472:
        /* <DEDUP_REMOVED lines=75> */
.L_x_18474:
[----:B------:R-:W-:-:S04]  /*e0a0*/  ISETP.NE.U32.AND P3, PT, RZ, UR12, PT ;  /* 0x0000000cff007c0c */ /* 0x000fc8000bf65070 */
[----:B------:R-:W-:-:S13]  /*e0b0*/  ISETP.NE.OR.EX P0, PT, RZ, UR14, P0, P3 ;  /* 0x0000000eff007c0c */ /* 0x000fda0008705730 */
[----:B------:R-:W-:Y:S05]  /*e0c0*/  @!P0 BRA `(.L_x_18470) ;  /* 0x0000000000a48947 */ /* 0x000fea0003800000 */
.L_x_18471:
        /* <DEDUP_REMOVED lines=41> */
.L_x_18470:
        /* <DEDUP_REMOVED lines=49> */
.L_x_18469:
[----:B------:R-:W-:Y:S05]  /*e670*/  BSYNC B0 ;  /* 0x0000000000007941 */ /* 0x000fea0003800000 */
.L_x_18468:
        /* <DEDUP_REMOVED lines=48> */
.L_x_18480:
        /* <DEDUP_REMOVED lines=139> */
.L_x_18479:
        /* <DEDUP_REMOVED lines=76> */
.L_x_18481:
[----:B------:R-:W-:-:S04]  /*f6f0*/  ISETP.NE.U32.AND P3, PT, RZ, UR12, PT ;  /* 0x0000000cff007c0c */ /* 0x000fc8000bf65070 */
[----:B------:R-:W-:-:S13]  /*f700*/  ISETP.NE.OR.EX P0, PT, RZ, UR14, P0, P3 ;  /* 0x0000000eff007c0c */ /* 0x000fda0008705730 */
[----:B------:R-:W-:Y:S05]  /*f710*/  @!P0 BRA `(.L_x_18477) ;  /* 0x0000000000a88947 */ /* 0x000fea0003800000 */
.L_x_18478:
        /* <DEDUP_REMOVED lines=42> */
.L_x_18477:
        /* <DEDUP_REMOVED lines=49> */
.L_x_18476:
[----:B------:R-:W-:Y:S05]  /*fcd0*/  BSYNC B0 ;  /* 0x0000000000007941 */ /* 0x000fea0003800000 */
.L_x_18475:
        /* <DEDUP_REMOVED lines=48> */
.L_x_18487:
        /* <DEDUP_REMOVED lines=138> */
.L_x_18486:
        /* <DEDUP_REMOVED lines=75> */
.L_x_18488:
[----:B------:R-:W-:-:S04]  /*10d30*/  ISETP.NE.U32.AND P3, PT, RZ, UR10, PT ;  /* 0x0000000aff007c0c */ /* 0x000fc8000bf65070 */
[----:B------:R-:W-:-:S13]  /*10d40*/  ISETP.NE.OR.EX P0, PT, RZ, UR11, P0, P3 ;  /* 0x0000000bff007c0c */ /* 0x000fda0008705730 */
[----:B------:R-:W-:Y:S05]  /*10d50*/  @!P0 BRA `(.L_x_18484) ;  /* 0x0000000000a48947 */ /* 0x000fea0003800000 */
.L_x_18485:
        /* <DEDUP_REMOVED lines=41> */
.L_x_18484:
        /* <DEDUP_REMOVED lines=52> */
.L_x_18483:
[----:B------:R-:W-:Y:S05]  /*11330*/  BSYNC B0 ;  /* 0x0000000000007941 */ /* 0x000fea0003800000 */
.L_x_18482:
        /* <DEDUP_REMOVED lines=50> */
.L_x_18494:
        /* <DEDUP_REMOVED lines=141> */
.L_x_18493:
        /* <DEDUP_REMOVED lines=77> */
.L_x_18495:
[----:B------:R-:W-:-:S04]  /*12400*/  ISETP.NE.U32.AND P3, PT, RZ, UR12, PT ;  /* 0x0000000cff007c0c */ /* 0x000fc8000bf65070 */
[----:B------:R-:W-:-:S13]  /*12410*/  ISETP.NE.OR.EX P0, PT, RZ, UR14, P0, P3 ;  /* 0x0000000eff007c0c */ /* 0x000fda0008705730 */
[----:B------:R-:W-:Y:S05]  /*12420*/  @!P0 BRA `(.L_x_18491) ;  /* 0x0000000000b08947 */ /* 0x000fea0003800000 */
.L_x_18492:
        /* <DEDUP_REMOVED lines=44> */
.L_x_18491:
        /* <DEDUP_REMOVED lines=55> */
.L_x_18490:
[----:B------:R-:W-:Y:S05]  /*12a60*/  BSYNC B0 ;  /* 0x0000000000007941 */ /* 0x000fea0003800000 */
.L_x_18489:
        /* <DEDUP_REMOVED lines=47> */
.L_x_18501:
        /* <DEDUP_REMOVED lines=139> */
.L_x_18500:
        /* <DEDUP_REMOVED lines=76> */
.L_x_18502:
[----:B------:R-:W-:-:S04]  /*13ad0*/  ISETP.NE.U32.AND P3, PT, RZ, UR10, PT ;  /* 0x0000000aff007c0c */ /* 0x000fc8000bf65070 */
[----:B------:R-:W-:-:S13]  /*13ae0*/  ISETP.NE.OR.EX P0, PT, RZ, UR11, P0, P3 ;  /* 0x0000000bff007c0c */ /* 0x000fda0008705730 */
[----:B------:R-:W-:Y:S05]  /*13af0*/  @!P0 BRA `(.L_x_18498) ;  /* 0x0000000000a88947 */ /* 0x000fea0003800000 */
.L_x_18499:
        /* <DEDUP_REMOVED lines=42> */
.L_x_18498:
        /* <DEDUP_REMOVED lines=52> */
.L_x_18497:
[----:B------:R-:W-:Y:S05]  /*140e0*/  BSYNC B0 ;  /* 0x0000000000007941 */ /* 0x000fea0003800000 */
.L_x_18496:
        /* <DEDUP_REMOVED lines=46> */
.L_x_18508:
        /* <DEDUP_REMOVED lines=140> */
.L_x_18507:
        /* <DEDUP_REMOVED lines=76> */
.L_x_18509:
[----:B------:R-:W-:-:S04]  /*15150*/  ISETP.NE.U32.AND P3, PT, RZ, UR10, PT ;  /* 0x0000000aff007c0c */ /* 0x000fc8000bf65070 */
[----:B------:R-:W-:-:S13]  /*15160*/  ISETP.NE.OR.EX P0, PT, RZ, UR11, P0, P3 ;  /* 0x0000000bff007c0c */ /* 0x000fda0008705730 */
[----:B------:R-:W-:Y:S05]  /*15170*/  @!P0 BRA `(.L_x_18505) ;  /* 0x0000000000a88947 */ /* 0x000fea0003800000 */
.L_x_18506:
        /* <DEDUP_REMOVED lines=42> */
.L_x_18505:
        /* <DEDUP_REMOVED lines=51> */
.L_x_18504:
[----:B------:R-:W-:Y:S05]  /*15750*/  BSYNC B0 ;  /* 0x0000000000007941 */ /* 0x000fea0003800000 */
.L_x_18503:
        /* <DEDUP_REMOVED lines=46> */
.L_x_18515:
        /* <DEDUP_REMOVED lines=140> */
.L_x_18514:
        /* <DEDUP_REMOVED lines=77> */
.L_x_18516:
[----:B------:R-:W-:-:S04]  /*167d0*/  ISETP.NE.U32.AND P1, PT, RZ, UR10, PT ;  /* 0x0000000aff007c0c */ /* 0x000fc8000bf25070 */
[----:B------:R-:W-:-:S13]  /*167e0*/  ISETP.NE.OR.EX P0, PT, RZ, UR11, P0, P1 ;  /* 0x0000000bff007c0c */ /* 0x000fda0008705710 */
[----:B------:R-:W-:Y:S05]  /*167f0*/  @!P0 BRA `(.L_x_18512) ;  /* 0x0000000000ac8947 */ /* 0x000fea0003800000 */
.L_x_18513:
        /* <DEDUP_REMOVED lines=43> */
.L_x_18512:
        /* <DEDUP_REMOVED lines=60> */
.L_x_18511:
[----:B------:R-:W-:Y:S05]  /*16e70*/  BSYNC B0 ;  /* 0x0000000000007941 */ /* 0x000fea0003800000 */
.L_x_18510:
        /* <DEDUP_REMOVED lines=24> */
.L_x_18519:
[----:B------:R-:W-:-:S13]  /*17000*/  ISETP.GE.AND P0, PT, R8, UR9, PT ;  /* 0x0000000908007c0c */ /* 0x000fda000bf06270 */
[----:B------:R-:W-:Y:S05]  /*17010*/  @P0 BRA `(.L_x_18521) ;  /* 0x0000000000300947 */ /* 0x000fea0003800000 */
[----:B0-----:R-:W0:Y:S01]  /*17020*/  LDC.64 R10, c[0x0][0x280] ;  /* 0x0000a000ff0a7b82 */ /* 0x001e220000000a00 */
[C---:B------:R-:W-:Y:S01]  /*17030*/  VIADD R9, R8.reuse, UR8 ;  /* 0x0000000808097c36 */ /* 0x040fe20008000000 */
[----:B------:R-:W-:-:S03]  /*17040*/  IADD3 R8, R8, 0x80, RZ ;  /* 0x0000008008087810 */ /* 0x000fc60007ffe0ff */
[----:B0-----:R-:W-:-:S05]  /*17050*/  IMAD.WIDE.U32 R10, R9, 0x8, R10 ;  /* 0x00000008090a7825 */ /* 0x001fca00078e000a */
[----:B------:R1:W-:Y:S02]  /*17060*/  STG.E.64 desc[UR6][R10.64], R12 ;  /* 0x0000000c0a007986 */ /* 0x0003e4000c101b06 */
.L_x_18520:
[----:B------:R-:W-:-:S13]  /*17070*/  ISETP.GE.AND P0, PT, R8, UR9, PT ;  /* 0x0000000908007c0c */ /* 0x000fda000bf06270 */
[----:B------:R-:W-:Y:S05]  /*17080*/  @P0 BRA `(.L_x_18522) ;  /* 0x0000000000340947 */ /* 0x000fea0003800000 */
[----:B01----:R-:W0:Y:S01]  /*17090*/  LDC.64 R10, c[0x0][0x280] ;  /* 0x0000a000ff0a7b82 */ /* 0x003e220000000a00 */
[C---:B------:R-:W-:Y:S01]  /*170a0*/  IADD3 R9, R8.reuse, UR8, RZ ;  /* 0x0000000808097c10 */ /* 0x040fe2000fffe0ff */
[----:B------:R-:W-:-:S04]  /*170b0*/  VIADD R8, R8, 0x80 ;  /* 0x0000008008087836 */ /* 0x000fc80000000000 */
[----:B0-----:R-:W-:-:S05]  /*170c0*/  IMAD.WIDE.U32 R10, R9, 0x8, R10 ;  /* 0x00000008090a7825 */ /* 0x001fca00078e000a */
[----:B------:R1:W-:Y:S02]  /*170d0*/  STG.E.64 desc[UR6][R10.64], R30 ;  /* 0x0000001e0a007986 */ /* 0x0003e4000c101b06 */
.L_x_18521:
        /* <DEDUP_REMOVED lines=8> */
.L_x_18522:
[----:B------:R-:W-:Y:S05]  /*17160*/  BSYNC B1 ;  /* 0x0000000000017941 */ /* 0x000fea0003800000 */
.L_x_18518:
[----:B------:R-:W-:-:S13]  /*17170*/  ISETP.GE.AND P0, PT, R8, UR9, PT ;  /* 0x0000000908007c0c */ /* 0x000fda000bf06270 */
[----:B--2---:R-:W2:Y:S01]  /*17180*/  @!P0 LDC.64 R2, c[0x0][0x280] ;  /* 0x0000a000ff028b82 */ /* 0x004ea20000000a00 */
[C---:B------:R-:W-:Y:S01]  /*17190*/  @!P0 VIADD R9, R8.reuse, UR8 ;  /* 0x0000000808098c36 */ /* 0x040fe20008000000 */
[----:B------:R-:W-:-:S03]  /*171a0*/  @!P0 IADD3 R8, R8, 0x80, RZ ;  /* 0x0000008008088810 */ /* 0x000fc60007ffe0ff */
[----:B--2---:R-:W-:-:S05]  /*171b0*/  @!P0 IMAD.WIDE.U32 R2, R9, 0x8, R2 ;  /* 0x0000000809028825 */ /* 0x004fca00078e0002 */
[----:B------:R2:W-:Y:S02]  /*171c0*/  @!P0 STG.E.64 desc[UR6][R2.64], R6 ;  /* 0x0000000602008986 */ /* 0x0005e4000c101b06 */
.L_x_18523:
[----:B------:R-:W-:Y:S05]  /*171d0*/  BSYNC B0 ;  /* 0x0000000000007941 */ /* 0x000fea0003800000 */
.L_x_18517:
        /* <DEDUP_REMOVED lines=8> */
.L_x_18524:
        /* <DEDUP_REMOVED lines=10> */
.L_x_18647:


//--------------------- .nv.global.init           --------------------------
	.section	.nv.global.init,"aw",@progbits
.nv.global.init:
	.type		$str$16,@object
	.size		$str$16,(__unnamed_1 - $str$16)
$str$16:
        /*0000*/ 	.byte	0x66, 0x61, 0x6c, 0x73, 0x65, 0x00
	.type		__unnamed_1,@object
	.size		__unnamed_1,(__unnamed_2 - __unnamed_1)
__unnamed_1:
        /*0006*/ 	.byte	0x66, 0x65, 0x74, 0x63, 0x68, 0x5f, 0x61, 0x6e, 0x64, 0x5f, 0x63, 0x61, 0x73, 0x74, 0x00
	.type		__unnamed_2,@object
	.size		__unnamed_2,($str$17 - __unnamed_2)
__unnamed_2:
        /*0015*/ 	.byte	0x63, 0x61, 0x73, 0x74, 0x5f, 0x61, 0x6e, 0x64, 0x5f, 0x73, 0x74, 0x6f, 0x72, 0x65, 0x00
	.type		$str$17,@object
	.size		$str$17,(.L_31 - $str$17)
$str$17:
        /*0024*/ 	.byte	0x2f, 0x72, 0x6f, 0x6f, 0x74, 0x2f, 0x2e, 0x70, 0x79, 0x65, 0x6e, 0x76, 0x2f, 0x76, 0x65, 0x72
        /*0034*/ 	.byte	0x73, 0x69, 0x6f, 0x6e, 0x73, 0x2f, 0x33, 0x2e, 0x31, 0x33, 0x2e, 0x31, 0x32, 0x2f, 0x6c, 0x69
        /*0044*/ 	.byte	0x62, 0x2f, 0x70, 0x79, 0x74, 0x68, 0x6f, 0x6e, 0x33, 0x2e, 0x31, 0x33, 0x2f, 0x73, 0x69, 0x74
        /*0054*/ 	.byte	0x65, 0x2d, 0x70, 0x61, 0x63, 0x6b, 0x61, 0x67, 0x65, 0x73, 0x2f, 0x74, 0x6f, 0x72, 0x63, 0x68
        /*0064*/ 	.byte	0x2f, 0x69, 0x6e, 0x63, 0x6c, 0x75, 0x64, 0x65, 0x2f, 0x63, 0x31, 0x30, 0x2f, 0x63, 0x6f, 0x72
        /*0074*/ 	.byte	0x65, 0x2f, 0x44, 0x79, 0x6e, 0x61, 0x6d, 0x69, 0x63, 0x43, 0x61, 0x73, 0x74, 0x2e, 0x68, 0x00
.L_31:


//--------------------- .nv.shared.reserved.0     --------------------------
	.section	.nv.shared.reserved.0,"aw",@nobits
	.weak		__nv_reservedSMEM_offset_0_alias
	.size		__nv_reservedSMEM_offset_0_alias, 0, 0
	.other		__nv_reservedSMEM_offset_0_alias,@"STO_CUDA_RESERVED_SHARED STV_DEFAULT"
__nv_reservedSMEM_offset_0_alias:
	.zero		0


//--------------------- .nv.global                --------------------------
	.section	.nv.global,"aw",@nobits
.nv.global:
	.type		_ZN71_INTERNAL_c8866d80_35_SparseBinaryOpIntersectionKernel_cu_f5210f67_36364cuda3std3__48in_placeE,@object
	.size		_ZN71_INTERNAL_c8866d80_35_SparseBinaryOpIntersectionKernel_cu_f5210f67_36364cuda3std3__48in_placeE,(_ZN71_INTERNAL_c8866d80_35_SparseBinaryOpIntersectionKernel_cu_f5210f67_36364cuda3std6ranges3__45__cpo8distanceE - _ZN71_INTERNAL_c8866d80_35_SparseBinaryOpIntersectionKernel_cu_f5210f67_36364cuda3std3__48in_placeE)
_ZN71_INTERNAL_c8866d80_35_SparseBinaryOpIntersectionKernel_cu_f5210f67_36364cuda3std3__48in_placeE:
	.zero		1
	.type		_ZN71_INTERNAL_c8866d80_35_SparseBinaryOpIntersectionKernel_cu_f5210f67_36364cuda3std6ranges3__45__cpo8distanceE,@object
	.size		_ZN71_INTERNAL_c8866d80_35_SparseBinaryOpIntersectionKernel_cu_f5210f67_36364cuda3std6ranges3__45__cpo8distanceE,(_ZN71_INTERNAL_c8866d80_35_SparseBinaryOpIntersectionKernel_cu_f5210f67_36364cuda3std3__45__cpo6cbeginE - _ZN71_INTERNAL_c8866d80_35_SparseBinaryOpIntersectionKernel_cu_f5210f67_36364cuda3std6ranges3__45__cpo8distanceE)
_ZN71_INTERNAL_c8866d80_35_SparseBinaryOpIntersectionKernel_cu_f5210f67_36364cuda3std6ranges3__45__cpo8distanceE:
	.zero		1
	.type		_ZN71_INTERNAL_c8866d80_35_SparseBinaryOpIntersectionKernel_cu_f5210f67_36364cuda3std3__45__cpo6cbeginE,@object
	.size		_ZN71_INTERNAL_c8866d80_35_SparseBinaryOpIntersectionKernel_cu_f5210f67_36364cuda3std3__45__cpo6cbeginE,(_ZN71_INTERNAL_c8866d80_35_SparseBinaryOpIntersectionKernel_cu_f5210f67_36364cuda3std6ranges3__45__cpo7advanceE - _ZN71_INTERNAL_c8866d80_35_SparseBinaryOpIntersectionKernel_cu_f5210f67_36364cuda3std3__45__cpo6cbeginE)
_ZN71_INTERNAL_c8866d80_35_SparseBinaryOpIntersectionKernel_cu_f5210f67_36364cuda3std3__45__cpo6cbeginE:
	.zero		1
	.type		_ZN71_INTERNAL_c8866d80_35_SparseBinaryOpIntersectionKernel_cu_f5210f67_36364cuda3std6ranges3__45__cpo7advanceE,@object
	.size		_ZN71_INTERNAL_c8866d80_35_SparseBinaryOpIntersectionKernel_cu_f5210f67_36364cuda3std6ranges3__45__cpo7advanceE,(_ZN71_INTERNAL_c8866d80_35_SparseBinaryOpIntersectionKernel_cu_f5210f67_36364cuda3std3__45__cpo7crbeginE - _ZN71_INTERNAL_c8866d80_35_SparseBinaryOpIntersectionKernel_cu_f5210f67_36364cuda3std6ranges3__45__cpo7advanceE)
_ZN71_INTERNAL_c8866d80_35_SparseBinaryOpIntersectionKernel_cu_f5210f67_36364cuda3std6ranges3__45__cpo7advanceE:
	.zero		1
	.type		_ZN71_INTERNAL_c8866d80_35_SparseBinaryOpIntersectionKernel_cu_f5210f67_36364cuda3std3__45__cpo7crbeginE,@object
	.size		_ZN71_INTERNAL_c8866d80_35_SparseBinaryOpIntersectionKernel_cu_f5210f67_36364cuda3std3__45__cpo7crbeginE,(_ZN71_INTERNAL_c8866d80_35_SparseBinaryOpIntersectionKernel_cu_f5210f67_36364cuda3std6ranges3__45__cpo4dataE - _ZN71_INTERNAL_c8866d80_35_SparseBinaryOpIntersectionKernel_cu_f5210f67_36364cuda3std3__45__cpo7crbeginE)
_ZN71_INTERNAL_c8866d80_35_SparseBinaryOpIntersectionKernel_cu_f5210f67_36364cuda3std3__45__cpo7crbeginE:
	.zero		1
	.type		_ZN71_INTERNAL_c8866d80_35_SparseBinaryOpIntersectionKernel_cu_f5210f67_36364cuda3std6ranges3__45__cpo4dataE,@object
	.size		_ZN71_INTERNAL_c8866d80_35_SparseBinaryOpIntersectionKernel_cu_f5210f67_36364cuda3std6ranges3__45__cpo4dataE,(_ZN71_INTERNAL_c8866d80_35_SparseBinaryOpIntersectionKernel_cu_f5210f67_36364cuda3std6ranges3__45__cpo5beginE - _ZN71_INTERNAL_c8866d80_35_SparseBinaryOpIntersectionKernel_cu_f5210f67_36364cuda3std6ranges3__45__cpo4dataE)
_ZN71_INTERNAL_c8866d80_35_SparseBinaryOpIntersectionKernel_cu_f5210f67_36364cuda3std6ranges3__45__cpo4dataE:
	.zero		1
	.type		_ZN71_INTERNAL_c8866d80_35_SparseBinaryOpIntersectionKernel_cu_f5210f67_36364cuda3std6ranges3__45__cpo5beginE,@object
	.size		_ZN71_INTERNAL_c8866d80_35_SparseBinaryOpIntersectionKernel_cu_f5210f67_36364cuda3std6ranges3__45__cpo5beginE,(_ZN71_INTERNAL_c8866d80_35_SparseBinaryOpIntersectionKernel_cu_f5210f67_36364cuda3std3__473_GLOBAL__N__c8866d80_35_SparseBinaryOpIntersectionKernel_cu_f5210f67_36366ignoreE - _ZN71_INTERNAL_c8866d80_35_SparseBinaryOpIntersectionKernel_cu_f5210f67_36364cuda3std6ranges3__45__cpo5beginE)
_ZN71_INTERNAL_c8866d80_35_SparseBinaryOpIntersectionKernel_cu_f5210f67_36364cuda3std6ranges3__45__cpo5beginE:
	.zero		1
	.type		_ZN71_INTERNAL_c8866d80_35_SparseBinaryOpIntersectionKernel_cu_f5210f67_36364cuda3std3__473_GLOBAL__N__c8866d80_35_SparseBinaryOpIntersectionKernel_cu_f5210f67_36366ignoreE,@object
	.size		_ZN71_INTERNAL_c8866d80_35_SparseBinaryOpIntersectionKernel_cu_f5210f67_36364cuda3std3__473_GLOBAL__N__c8866d80_35_SparseBinaryOpIntersectionKernel_cu_f5210f67_36366ignoreE,(_ZN71_INTERNAL_c8866d80_35_SparseBinaryOpIntersectionKernel_cu_f5210f67_36364cuda3std6ranges3__45__cpo4sizeE - _ZN71_INTERNAL_c8866d80_35_SparseBinaryOpIntersectionKernel_cu_f5210f67_36364cuda3std3__473_GLOBAL__N__c8866d80_35_SparseBinaryOpIntersectionKernel_cu_f5210f67_36366ignoreE)
_ZN71_INTERNAL_c8866d80_35_SparseBinaryOpIntersectionKernel_cu_f5210f67_36364cuda3std3__473_GLOBAL__N__c8866d80_35_SparseBinaryOpIntersectionKernel_cu_f5210f67_36366ignoreE:
	.zero		1
	.type		_ZN71_INTERNAL_c8866d80_35_SparseBinaryOpIntersectionKernel_cu_f5210f67_36364cuda3std6ranges3__45__cpo4sizeE,@object
	.size		_ZN71_INTERNAL_c8866d80_35_SparseBinaryOpIntersectionKernel_cu_f5210f67_36364cuda3std6ranges3__45__cpo4sizeE,(_ZN71_INTERNAL_c8866d80_35_SparseBinaryOpIntersectionKernel_cu_f5210f67_36364cuda3std3__45__cpo5beginE - _ZN71_INTERNAL_c8866d80_35_SparseBinaryOpIntersectionKernel_cu_f5210f67_36364cuda3std6ranges3__45__cpo4sizeE)
_ZN71_INTERNAL_c8866d80_35_SparseBinaryOpIntersectionKernel_cu_f5210f67_36364cuda3std6ranges3__45__cpo4sizeE:
	.zero		1
	.type		_ZN71_INTERNAL_c8866d80_35_SparseBinaryOpIntersectionKernel_cu_f5210f67_36364cuda3std3__45__cpo5beginE,@object
	.size		_ZN71_INTERNAL_c8866d80_35_SparseBinaryOpIntersectionKernel_cu_f5210f67_36364cuda3std3__45__cpo5beginE,(_ZN71_INTERNAL_c8866d80_35_SparseBinaryOpIntersectionKernel_cu_f5210f67_36364cuda3std6ranges3__45__cpo6cbeginE - _ZN71_INTERNAL_c8866d80_35_SparseBinaryOpIntersectionKernel_cu_f5210f67_36364cuda3std3__45__cpo5beginE)
_ZN71_INTERNAL_c8866d80_35_SparseBinaryOpIntersectionKernel_cu_f5210f67_36364cuda3std3__45__cpo5beginE:
	.zero		1
	.type		_ZN71_INTERNAL_c8866d80_35_SparseBinaryOpIntersectionKernel_cu_f5210f67_36364cuda3std6ranges3__45__cpo6cbeginE,@object
	.size		_ZN71_INTERNAL_c8866d80_35_SparseBinaryOpIntersectionKernel_cu_f5210f67_36364cuda3std6ranges3__45__cpo6cbeginE,(_ZN71_INTERNAL_c8866d80_35_SparseBinaryOpIntersectionKernel_cu_f5210f67_36364cuda3std3__45__cpo6rbeginE - _ZN71_INTERNAL_c8866d80_35_SparseBinaryOpIntersectionKernel_cu_f5210f67_36364cuda3std6ranges3__45__cpo6cbeginE)
_ZN71_INTERNAL_c8866d80_35_SparseBinaryOpIntersectionKernel_cu_f5210f67_36364cuda3std6ranges3__45__cpo6cbeginE:
	.zero		1
	.type		_ZN71_INTERNAL_c8866d80_35_SparseBinaryOpIntersectionKernel_cu_f5210f67_36364cuda3std3__45__cpo6rbeginE,@object
	.size		_ZN71_INTERNAL_c8866d80_35_SparseBinaryOpIntersectionKernel_cu_f5210f67_36364cuda3std3__45__cpo6rbeginE,(_ZN71_INTERNAL_c8866d80_35_SparseBinaryOpIntersectionKernel_cu_f5210f67_36364cuda3std6ranges3__45__cpo4nextE - _ZN71_INTERNAL_c8866d80_35_SparseBinaryOpIntersectionKernel_cu_f5210f67_36364cuda3std3__45__cpo6rbeginE)
_ZN71_INTERNAL_c8866d80_35_SparseBinaryOpIntersectionKernel_cu_f5210f67_36364cuda3std3__45__cpo6rbeginE:
	.zero		1
	.type		_ZN71_INTERNAL_c8866d80_35_SparseBinaryOpIntersectionKernel_cu_f5210f67_36364cuda3std6ranges3__45__cpo4nextE,@object
	.size		_ZN71_INTERNAL_c8866d80_35_SparseBinaryOpIntersectionKernel_cu_f5210f67_36364cuda3std6ranges3__45__cpo4nextE,(_ZN71_INTERNAL_c8866d80_35_SparseBinaryOpIntersectionKernel_cu_f5210f67_36364cuda3std6ranges3__45__cpo4swapE - _ZN71_INTERNAL_c8866d80_35_SparseBinaryOpIntersectionKernel_cu_f5210f67_36364cuda3std6ranges3__45__cpo4nextE)
_ZN71_INTERNAL_c8866d80_35_SparseBinaryOpIntersectionKernel_cu_f5210f67_36364cuda3std6ranges3__45__cpo4nextE:
	.zero		1
	.type		_ZN71_INTERNAL_c8866d80_35_SparseBinaryOpIntersectionKernel_cu_f5210f67_36364cuda3std6ranges3__45__cpo4swapE,@object
	.size		_ZN71_INTERNAL_c8866d80_35_SparseBinaryOpIntersectionKernel_cu_f5210f67_36364cuda3std6ranges3__45__cpo4swapE,(_ZN71_INTERNAL_c8866d80_35_SparseBinaryOpIntersectionKernel_cu_f5210f67_36364cuda3std3__420unreachable_sentinelE - _ZN71_INTERNAL_c8866d80_35_SparseBinaryOpIntersectionKernel_cu_f5210f67_36364cuda3std6ranges3__45__cpo4swapE)
_ZN71_INTERNAL_c8866d80_35_SparseBinaryOpIntersectionKernel_cu_f5210f67_36364cuda3std6ranges3__45__cpo4swapE:
	.zero		1
	.type		_ZN71_INTERNAL_c8866d80_35_SparseBinaryOpIntersectionKernel_cu_f5210f67_36364cuda3std3__420unreachable_sentinelE,@object
	.size		_ZN71_INTERNAL_c8866d80_35_SparseBinaryOpIntersectionKernel_cu_f5210f67_36364cuda3std3__420unreachable_sentinelE,(_ZN71_INTERNAL_c8866d80_35_SparseBinaryOpIntersectionKernel_cu_f5210f67_36366thrust23THRUST_300001_SM_900_NS6system6detail10sequential3seqE - _ZN71_INTERNAL_c8866d80_35_SparseBinaryOpIntersectionKernel_cu_f5210f67_36364cuda3std3__420unreachable_sentinelE)
_ZN71_INTERNAL_c8866d80_35_SparseBinaryOpIntersectionKernel_cu_f5210f67_36364cuda3std3__420unreachable_sentinelE:
	.zero		1
	.type		_ZN71_INTERNAL_c8866d80_35_SparseBinaryOpIntersectionKernel_cu_f5210f67_36366thrust23THRUST_300001_SM_900_NS6system6detail10sequential3seqE,@object
	.size		_ZN71_INTERNAL_c8866d80_35_SparseBinaryOpIntersectionKernel_cu_f5210f67_36366thrust23THRUST_300001_SM_900_NS6system6detail10sequential3seqE,(_ZN71_INTERNAL_c8866d80_35_SparseBinaryOpIntersectionKernel_cu_f5210f67_36364cuda3std3__45__cpo4cendE - _ZN71_INTERNAL_c8866d80_35_SparseBinaryOpIntersectionKernel_cu_f5210f67_36366thrust23THRUST_300001_SM_900_NS6system6detail10sequential3seqE)
_ZN71_INTERNAL_c8866d80_35_SparseBinaryOpIntersectionKernel_cu_f5210f67_36366thrust23THRUST_300001_SM_900_NS6system6detail10sequential3seqE:
	.zero		1
	.type		_ZN71_INTERNAL_c8866d80_35_SparseBinaryOpIntersectionKernel_cu_f5210f67_36364cuda3std3__45__cpo4cendE,@object
	.size		_ZN71_INTERNAL_c8866d80_35_SparseBinaryOpIntersectionKernel_cu_f5210f67_36364cuda3std3__45__cpo4cendE,(_ZN71_INTERNAL_c8866d80_35_SparseBinaryOpIntersectionKernel_cu_f5210f67_36364cuda3std6ranges3__45__cpo9iter_swapE - _ZN71_INTERNAL_c8866d80_35_SparseBinaryOpIntersectionKernel_cu_f5210f67_36364cuda3std3__45__cpo4cendE)
_ZN71_INTERNAL_c8866d80_35_SparseBinaryOpIntersectionKernel_cu_f5210f67_36364cuda3std3__45__cpo4cendE:
	.zero		1
	.type		_ZN71_INTERNAL_c8866d80_35_SparseBinaryOpIntersectionKernel_cu_f5210f67_36364cuda3std6ranges3__45__cpo9iter_swapE,@object
	.size		_ZN71_INTERNAL_c8866d80_35_SparseBinaryOpIntersectionKernel_cu_f5210f67_36364cuda3std6ranges3__45__cpo9iter_swapE,(_ZN71_INTERNAL_c8866d80_35_SparseBinaryOpIntersectionKernel_cu_f5210f67_36364cuda3std3__45__cpo5crendE - _ZN71_INTERNAL_c8866d80_35_SparseBinaryOpIntersectionKernel_cu_f5210f67_36364cuda3std6ranges3__45__cpo9iter_swapE)
_ZN71_INTERNAL_c8866d80_35_SparseBinaryOpIntersectionKernel_cu_f5210f67_36364cuda3std6ranges3__45__cpo9iter_swapE:
	.zero		1
	.type		_ZN71_INTERNAL_c8866d80_35_SparseBinaryOpIntersectionKernel_cu_f5210f67_36364cuda3std3__45__cpo5crendE,@object
	.size		_ZN71_INTERNAL_c8866d80_35_SparseBinaryOpIntersectionKernel_cu_f5210f67_36364cuda3std3__45__cpo5crendE,(_ZN71_INTERNAL_c8866d80_35_SparseBinaryOpIntersectionKernel_cu_f5210f67_36364cuda3std6ranges3__45__cpo5cdataE - _ZN71_INTERNAL_c8866d80_35_SparseBinaryOpIntersectionKernel_cu_f5210f67_36364cuda3std3__45__cpo5crendE)
_ZN71_INTERNAL_c8866d80_35_SparseBinaryOpIntersectionKernel_cu_f5210f67_36364cuda3std3__45__cpo5crendE:
	.zero		1
	.type		_ZN71_INTERNAL_c8866d80_35_SparseBinaryOpIntersectionKernel_cu_f5210f67_36364cuda3std6ranges3__45__cpo5cdataE,@object
	.size		_ZN71_INTERNAL_c8866d80_35_SparseBinaryOpIntersectionKernel_cu_f5210f67_36364cuda3std6ranges3__45__cpo5cdataE,(_ZN71_INTERNAL_c8866d80_35_SparseBinaryOpIntersectionKernel_cu_f5210f67_36364cuda3std6ranges3__45__cpo3endE - _ZN71_INTERNAL_c8866d80_35_SparseBinaryOpIntersectionKernel_cu_f5210f67_36364cuda3std6ranges3__45__cpo5cdataE)
_ZN71_INTERNAL_c8866d80_35_SparseBinaryOpIntersectionKernel_cu_f5210f67_36364cuda3std6ranges3__45__cpo5cdataE:
	.zero		1
	.type		_ZN71_INTERNAL_c8866d80_35_SparseBinaryOpIntersectionKernel_cu_f5210f67_36364cuda3std6ranges3__45__cpo3endE,@object
	.size		_ZN71_INTERNAL_c8866d80_35_SparseBinaryOpIntersectionKernel_cu_f5210f67_36364cuda3std6ranges3__45__cpo3endE,(_ZN71_INTERNAL_c8866d80_35_SparseBinaryOpIntersectionKernel_cu_f5210f67_36364cuda3std3__419piecewise_constructE - _ZN71_INTERNAL_c8866d80_35_SparseBinaryOpIntersectionKernel_cu_f5210f67_36364cuda3std6ranges3__45__cpo3endE)
_ZN71_INTERNAL_c8866d80_35_SparseBinaryOpIntersectionKernel_cu_f5210f67_36364cuda3std6ranges3__45__cpo3endE:
	.zero		1
	.type		_ZN71_INTERNAL_c8866d80_35_SparseBinaryOpIntersectionKernel_cu_f5210f67_36364cuda3std3__419piecewise_constructE,@object
	.size		_ZN71_INTERNAL_c8866d80_35_SparseBinaryOpIntersectionKernel_cu_f5210f67_36364cuda3std3__419piecewise_constructE,(_ZN71_INTERNAL_c8866d80_35_SparseBinaryOpIntersectionKernel_cu_f5210f67_36364cuda3std6ranges3__45__cpo5ssizeE - _ZN71_INTERNAL_c8866d80_35_SparseBinaryOpIntersectionKernel_cu_f5210f67_36364cuda3std3__419piecewise_constructE)
_ZN71_INTERNAL_c8866d80_35_SparseBinaryOpIntersectionKernel_cu_f5210f67_36364cuda3std3__419piecewise_constructE:
	.zero		1
	.type		_ZN71_INTERNAL_c8866d80_35_SparseBinaryOpIntersectionKernel_cu_f5210f67_36364cuda3std6ranges3__45__cpo5ssizeE,@object
	.size		_ZN71_INTERNAL_c8866d80_35_SparseBinaryOpIntersectionKernel_cu_f5210f67_36364cuda3std6ranges3__45__cpo5ssizeE,(_ZN71_INTERNAL_c8866d80_35_SparseBinaryOpIntersectionKernel_cu_f5210f67_36364cuda3std3__45__cpo3endE - _ZN71_INTERNAL_c8866d80_35_SparseBinaryOpIntersectionKernel_cu_f5210f67_36364cuda3std6ranges3__45__cpo5ssizeE)
_ZN71_INTERNAL_c8866d80_35_SparseBinaryOpIntersectionKernel_cu_f5210f67_36364cuda3std6ranges3__45__cpo5ssizeE:
	.zero		1
	.type		_ZN71_INTERNAL_c8866d80_35_SparseBinaryOpIntersectionKernel_cu_f5210f67_36364cuda3std3__45__cpo3endE,@object
	.size		_ZN71_INTERNAL_c8866d80_35_SparseBinaryOpIntersectionKernel_cu_f5210f67_36364cuda3std3__45__cpo3endE,(_ZN71_INTERNAL_c8866d80_35_SparseBinaryOpIntersectionKernel_cu_f5210f67_36364cuda3std6ranges3__45__cpo4cendE - _ZN71_INTERNAL_c8866d80_35_SparseBinaryOpIntersectionKernel_cu_f5210f67_36364cuda3std3__45__cpo3endE)
_ZN71_INTERNAL_c8866d80_35_SparseBinaryOpIntersectionKernel_cu_f5210f67_36364cuda3std3__45__cpo3endE:
	.zero		1
	.type		_ZN71_INTERNAL_c8866d80_35_SparseBinaryOpIntersectionKernel_cu_f5210f67_36364cuda3std6ranges3__45__cpo4cendE,@object
	.size		_ZN71_INTERNAL_c8866d80_35_SparseBinaryOpIntersectionKernel_cu_f5210f67_36364cuda3std6ranges3__45__cpo4cendE,(_ZN71_INTERNAL_c8866d80_35_SparseBinaryOpIntersectionKernel_cu_f5210f67_36364cuda3std3__45__cpo4rendE - _ZN71_INTERNAL_c8866d80_35_SparseBinaryOpIntersectionKernel_cu_f5210f67_36364cuda3std6ranges3__45__cpo4cendE)
_ZN71_INTERNAL_c8866d80_35_SparseBinaryOpIntersectionKernel_cu_f5210f67_36364cuda3std6ranges3__45__cpo4cendE:
	.zero		1
	.type		_ZN71_INTERNAL_c8866d80_35_SparseBinaryOpIntersectionKernel_cu_f5210f67_36364cuda3std3__45__cpo4rendE,@object
	.size		_ZN71_INTERNAL_c8866d80_35_SparseBinaryOpIntersectionKernel_cu_f5210f67_36364cuda3std3__45__cpo4rendE,(_ZN71_INTERNAL_c8866d80_35_SparseBinaryOpIntersectionKernel_cu_f5210f67_36364cuda3std6ranges3__45__cpo4prevE - _ZN71_INTERNAL_c8866d80_35_SparseBinaryOpIntersectionKernel_cu_f5210f67_36364cuda3std3__45__cpo4rendE)
_ZN71_INTERNAL_c8866d80_35_SparseBinaryOpIntersectionKernel_cu_f5210f67_36364cuda3std3__45__cpo4rendE:
	.zero		1
	.type		_ZN71_INTERNAL_c8866d80_35_SparseBinaryOpIntersectionKernel_cu_f5210f67_36364cuda3std6ranges3__45__cpo4prevE,@object
	.size		_ZN71_INTERNAL_c8866d80_35_SparseBinaryOpIntersectionKernel_cu_f5210f67_36364cuda3std6ranges3__45__cpo4prevE,(_ZN71_INTERNAL_c8866d80_35_SparseBinaryOpIntersectionKernel_cu_f5210f67_36364cuda3std6ranges3__45__cpo9iter_moveE - _ZN71_INTERNAL_c8866d80_35_SparseBinaryOpIntersectionKernel_cu_f5210f67_36364cuda3std6ranges3__45__cpo4prevE)
_ZN71_INTERNAL_c8866d80_35_SparseBinaryOpIntersectionKernel_cu_f5210f67_36364cuda3std6ranges3__45__cpo4prevE:
	.zero		1
	.type		_ZN71_INTERNAL_c8866d80_35_SparseBinaryOpIntersectionKernel_cu_f5210f67_36364cuda3std6ranges3__45__cpo9iter_moveE,@object
	.size		_ZN71_INTERNAL_c8866d80_35_SparseBinaryOpIntersectionKernel_cu_f5210f67_36364cuda3std6ranges3__45__cpo9iter_moveE,(.L_15 - _ZN71_INTERNAL_c8866d80_35_SparseBinaryOpIntersectionKernel_cu_f5210f67_36364cuda3std6ranges3__45__cpo9iter_moveE)
_ZN71_INTERNAL_c8866d80_35_SparseBinaryOpIntersectionKernel_cu_f5210f67_36364cuda3std6ranges3__45__cpo9iter_moveE:
	.zero		1
.L_15:


//--------------------- .nv.constant0._ZN2at6native73_GLOBAL__N__c8866d80_35_SparseBinaryOpIntersectionKernel_cu_f5210f67_363612apply_kernelILi128ELi8EZNS1_29binary_op_intersection_kernelINS1_9LhsProjOpEN3c107complexINS5_4HalfEEElEEvRNS_14TensorIteratorEllRKNS_6TensorEbEUliE_EEviT1_ --------------------------
	.section	.nv.constant0._ZN2at6native73_GLOBAL__N__c8866d80_35_SparseBinaryOpIntersectionKernel_cu_f5210f67_363612apply_kernelILi128ELi8EZNS1_29binary_op_intersection_kernelINS1_9LhsProjOpEN3c107complexINS5_4HalfEEElEEvRNS_14TensorIteratorEllRKNS_6TensorEbEUliE_EEviT1_,"a",@progbits
	.sectionflags	@""
	.align	4
.nv.constant0._ZN2at6native73_GLOBAL__N__c8866d80_35_SparseBinaryOpIntersectionKernel_cu_f5210f67_363612apply_kernelILi128ELi8EZNS1_29binary_op_intersection_kernelINS1_9LhsProjOpEN3c107complexINS5_4HalfEEElEEvRNS_14TensorIteratorEllRKNS_6TensorEbEUliE_EEviT1_:
	.zero		1528


//--------------------- .nv.constant0._ZN2at6native73_GLOBAL__N__c8866d80_35_SparseBinaryOpIntersectionKernel_cu_f5210f67_363612apply_kernelILi128ELi8EZNS1_29binary_op_intersection_kernelINS1_9LhsProjOpEN3c108BFloat16ElEEvRNS_14TensorIteratorEllRKNS_6TensorEbEUliE_EEviT1_ --------------------------
	.section	.nv.constant0._ZN2at6native73_GLOBAL__N__c8866d80_35_SparseBinaryOpIntersectionKernel_cu_f5210f67_363612apply_kernelILi128ELi8EZNS1_29binary_op_intersection_kernelINS1_9LhsProjOpEN3c108BFloat16ElEEvRNS_14TensorIteratorEllRKNS_6TensorEbEUliE_EEviT1_,"a",@progbits
	.sectionflags	@""
	.align	4
.nv.constant0._ZN2at6native73_GLOBAL__N__c8866d80_35_SparseBinaryOpIntersectionKernel_cu_f5210f67_363612apply_kernelILi128ELi8EZNS1_29binary_op_intersection_kernelINS1_9LhsProjOpEN3c108BFloat16ElEEvRNS_14TensorIteratorEllRKNS_6TensorEbEUliE_EEviT1_:
	.zero		1528


//--------------------- .nv.constant0._ZN2at6native73_GLOBAL__N__c8866d80_35_SparseBinaryOpIntersectionKernel_cu_f5210f67_363612apply_kernelILi128ELi8EZNS1_29binary_op_intersection_kernelINS1_9LhsProjOpEN3c104HalfElEEvRNS_14TensorIteratorEllRKNS_6TensorEbEUliE_EEviT1_ --------------------------
	.section	.nv.constant0._ZN2at6native73_GLOBAL__N__c8866d80_35_SparseBinaryOpIntersectionKernel_cu_f5210f67_363612apply_kernelILi128ELi8EZNS1_29binary_op_intersection_kernelINS1_9LhsProjOpEN3c104HalfElEEvRNS_14TensorIteratorEllRKNS_6TensorEbEUliE_EEviT1_,"a",@progbits
	.sectionflags	@""
	.align	4
.nv.constant0._ZN2at6native73_GLOBAL__N__c8866d80_35_SparseBinaryOpIntersectionKernel_cu_f5210f67_363612apply_kernelILi128ELi8EZNS1_29binary_op_intersection_kernelINS1_9LhsProjOpEN3c104HalfElEEvRNS_14TensorIteratorEllRKNS_6TensorEbEUliE_EEviT1_:
	.zero		1528


//--------------------- .nv.constant0._ZN2at6native73_GLOBAL__N__c8866d80_35_SparseBinaryOpIntersectionKernel_cu_f5210f67_363612apply_kernelILi128ELi8EZNS1_29binary_op_intersection_kernelINS1_9LhsProjOpEblEEvRNS_14TensorIteratorEllRKNS_6TensorEbEUliE_EEviT1_ --------------------------
	.section	.nv.constant0._ZN2at6native73_GLOBAL__N__c8866d80_35_SparseBinaryOpIntersectionKernel_cu_f5210f67_363612apply_kernelILi128ELi8EZNS1_29binary_op_intersection_kernelINS1_9LhsProjOpEblEEvRNS_14TensorIteratorEllRKNS_6TensorEbEUliE_EEviT1_,"a",@progbits
	.sectionflags	@""
	.align	4
.nv.constant0._ZN2at6native73_GLOBAL__N__c8866d80_35_SparseBinaryOpIntersectionKernel_cu_f5210f67_363612apply_kernelILi128ELi8EZNS1_29binary_op_intersection_kernelINS1_9LhsProjOpEblEEvRNS_14TensorIteratorEllRKNS_6TensorEbEUliE_EEviT1_:
	.zero		1528


//--------------------- .nv.constant0._ZN2at6native73_GLOBAL__N__c8866d80_35_SparseBinaryOpIntersectionKernel_cu_f5210f67_363612apply_kernelILi128ELi8EZNS1_29binary_op_intersection_kernelINS1_9LhsProjOpEN3c107complexIfEElEEvRNS_14TensorIteratorEllRKNS_6TensorEbEUliE_EEviT1_ --------------------------
	.section	.nv.constant0._ZN2at6native73_GLOBAL__N__c8866d80_35_SparseBinaryOpIntersectionKernel_cu_f5210f67_363612apply_kernelILi128ELi8EZNS1_29binary_op_intersection_kernelINS1_9LhsProjOpEN3c107complexIfEElEEvRNS_14TensorIteratorEllRKNS_6TensorEbEUliE_EEviT1_,"a",@progbits
	.sectionflags	@""
	.align	4
.nv.constant0._ZN2at6native73_GLOBAL__N__c8866d80_35_SparseBinaryOpIntersectionKernel_cu_f5210f67_363612apply_kernelILi128ELi8EZNS1_29binary_op_intersection_kernelINS1_9LhsProjOpEN3c107complexIfEElEEvRNS_14TensorIteratorEllRKNS_6TensorEbEUliE_EEviT1_:
	.zero		1528


//--------------------- .nv.constant0._ZN2at6native73_GLOBAL__N__c8866d80_35_SparseBinaryOpIntersectionKernel_cu_f5210f67_363612apply_kernelILi128ELi8EZNS1_29binary_op_intersection_kernelINS1_9LhsProjOpEN3c107complexIdEElEEvRNS_14TensorIteratorEllRKNS_6TensorEbEUliE_EEviT1_ --------------------------
	.section	.nv.constant0._ZN2at6native73_GLOBAL__N__c8866d80_35_SparseBinaryOpIntersectionKernel_cu_f5210f67_363612apply_kernelILi128ELi8EZNS1_29binary_op_intersection_kernelINS1_9LhsProjOpEN3c107complexIdEElEEvRNS_14TensorIteratorEllRKNS_6TensorEbEUliE_EEviT1_,"a",@progbits
	.sectionflags	@""
	.align	4
.nv.constant0._ZN2at6native73_GLOBAL__N__c8866d80_35_SparseBinaryOpIntersectionKernel_cu_f5210f67_363612apply_kernelILi128ELi8EZNS1_29binary_op_intersection_kernelINS1_9LhsProjOpEN3c107complexIdEElEEvRNS_14TensorIteratorEllRKNS_6TensorEbEUliE_EEviT1_:
	.zero		1528


//--------------------- .nv.constant0._ZN2at6native73_GLOBAL__N__c8866d80_35_SparseBinaryOpIntersectionKernel_cu_f5210f67_363612apply_kernelILi128ELi8EZNS1_29binary_op_intersection_kernelINS1_9LhsProjOpEflEEvRNS_14TensorIteratorEllRKNS_6TensorEbEUliE_EEviT1_ --------------------------
	.section	.nv.constant0._ZN2at6native73_GLOBAL__N__c8866d80_35_SparseBinaryOpIntersectionKernel_cu_f5210f67_363612apply_kernelILi128ELi8EZNS1_29binary_op_intersection_kernelINS1_9LhsProjOpEflEEvRNS_14TensorIteratorEllRKNS_6TensorEbEUliE_EEviT1_,"a",@progbits
	.sectionflags	@""
	.align	4
.nv.constant0._ZN2at6native73_GLOBAL__N__c8866d80_35_SparseBinaryOpIntersectionKernel_cu_f5210f67_363612apply_kernelILi128ELi8EZNS1_29binary_op_intersection_kernelINS1_9LhsProjOpEflEEvRNS_14TensorIteratorEllRKNS_6TensorEbEUliE_EEviT1_:
	.zero		1528


//--------------------- .nv.constant0._ZN2at6native73_GLOBAL__N__c8866d80_35_SparseBinaryOpIntersectionKernel_cu_f5210f67_363612apply_kernelILi128ELi8EZNS1_29binary_op_intersection_kernelINS1_9LhsProjOpEdlEEvRNS_14TensorIteratorEllRKNS_6TensorEbEUliE_EEviT1_ --------------------------
	.section	.nv.constant0._ZN2at6native73_GLOBAL__N__c8866d80_35_SparseBinaryOpIntersectionKernel_cu_f5210f67_363612apply_kernelILi128ELi8EZNS1_29binary_op_intersection_kernelINS1_9LhsProjOpEdlEEvRNS_14TensorIteratorEllRKNS_6TensorEbEUliE_EEviT1_,"a",@progbits
	.sectionflags	@""
	.align	4
.nv.constant0._ZN2at6native73_GLOBAL__N__c8866d80_35_SparseBinaryOpIntersectionKernel_cu_f5210f67_363612apply_kernelILi128ELi8EZNS1_29binary_op_intersection_kernelINS1_9LhsProjOpEdlEEvRNS_14TensorIteratorEllRKNS_6TensorEbEUliE_EEviT1_:
	.zero		1528


//--------------------- .nv.constant0._ZN2at6native73_GLOBAL__N__c8866d80_35_SparseBinaryOpIntersectionKernel_cu_f5210f67_363612apply_kernelILi128ELi8EZNS1_29binary_op_intersection_kernelINS1_9LhsProjOpEslEEvRNS_14TensorIteratorEllRKNS_6TensorEbEUliE_EEviT1_ --------------------------
	.section	.nv.constant0._ZN2at6native73_GLOBAL__N__c8866d80_35_SparseBinaryOpIntersectionKernel_cu_f5210f67_363612apply_kernelILi128ELi8EZNS1_29binary_op_intersection_kernelINS1_9LhsProjOpEslEEvRNS_14TensorIteratorEllRKNS_6TensorEbEUliE_EEviT1_,"a",@progbits
	.sectionflags	@""
	.align	4
.nv.constant0._ZN2at6native73_GLOBAL__N__c8866d80_35_SparseBinaryOpIntersectionKernel_cu_f5210f67_363612apply_kernelILi128ELi8EZNS1_29binary_op_intersection_kernelINS1_9LhsProjOpEslEEvRNS_14TensorIteratorEllRKNS_6TensorEbEUliE_EEviT1_:
	.zero		1528


//--------------------- .nv.constant0._ZN2at6native73_GLOBAL__N__c8866d80_35_SparseBinaryOpIntersectionKernel_cu_f5210f67_363612apply_kernelILi128ELi8EZNS1_29binary_op_intersection_kernelINS1_9LhsProjOpEllEEvRNS_14TensorIteratorEllRKNS_6TensorEbEUliE_EEviT1_ --------------------------
	.section	.nv.constant0._ZN2at6native73_GLOBAL__N__c8866d80_35_SparseBinaryOpIntersectionKernel_cu_f5210f67_363612apply_kernelILi128ELi8EZNS1_29binary_op_intersection_kernelINS1_9LhsProjOpEllEEvRNS_14TensorIteratorEllRKNS_6TensorEbEUliE_EEviT1_,"a",@progbits
	.sectionflags	@""
	.align	4
.nv.constant0._ZN2at6native73_GLOBAL__N__c8866d80_35_SparseBinaryOpIntersectionKernel_cu_f5210f67_363612apply_kernelILi128ELi8EZNS1_29binary_op_intersection_kernelINS1_9LhsProjOpEllEEvRNS_14TensorIteratorEllRKNS_6TensorEbEUliE_EEviT1_:
	.zero		1528


//--------------------- .nv.constant0._ZN2at6native73_GLOBAL__N__c8866d80_35_SparseBinaryOpIntersectionKernel_cu_f5210f67_363612apply_kernelILi128ELi8EZNS1_29binary_op_intersection_kernelINS1_9LhsProjOpEilEEvRNS_14TensorIteratorEllRKNS_6TensorEbEUliE_EEviT1_ --------------------------
	.section	.nv.constant0._ZN2at6native73_GLOBAL__N__c8866d80_35_SparseBinaryOpIntersectionKernel_cu_f5210f67_363612apply_kernelILi128ELi8EZNS1_29binary_op_intersection_kernelINS1_9LhsProjOpEilEEvRNS_14TensorIteratorEllRKNS_6TensorEbEUliE_EEviT1_,"a",@progbits
	.sectionflags	@""
	.align	4
.nv.constant0._ZN2at6native73_GLOBAL__N__c8866d80_35_SparseBinaryOpIntersectionKernel_cu_f5210f67_363612apply_kernelILi128ELi8EZNS1_29binary_op_intersection_kernelINS1_9LhsProjOpEilEEvRNS_14TensorIteratorEllRKNS_6TensorEbEUliE_EEviT1_:
	.zero		1528


//--------------------- .nv.constant0._ZN2at6native73_GLOBAL__N__c8866d80_35_SparseBinaryOpIntersectionKernel_cu_f5210f67_363612apply_kernelILi128ELi8EZNS1_29binary_op_intersection_kernelINS1_9LhsProjOpEalEEvRNS_14TensorIteratorEllRKNS_6TensorEbEUliE_EEviT1_ --------------------------
	.section	.nv.constant0._ZN2at6native73_GLOBAL__N__c8866d80_35_SparseBinaryOpIntersectionKernel_cu_f5210f67_363612apply_kernelILi128ELi8EZNS1_29binary_op_intersection_kernelINS1_9LhsProjOpEalEEvRNS_14TensorIteratorEllRKNS_6TensorEbEUliE_EEviT1_,"a",@progbits
	.sectionflags	@""
	.align	4
.nv.constant0._ZN2at6native73_GLOBAL__N__c8866d80_35_SparseBinaryOpIntersectionKernel_cu_f5210f67_363612apply_kernelILi128ELi8EZNS1_29binary_op_intersection_kernelINS1_9LhsProjOpEalEEvRNS_14TensorIteratorEllRKNS_6TensorEbEUliE_EEviT1_:
	.zero		1528


//--------------------- .nv.constant0._ZN2at6native73_GLOBAL__N__c8866d80_35_SparseBinaryOpIntersectionKernel_cu_f5210f67_363612apply_kernelILi128ELi8EZNS1_29binary_op_intersection_kernelINS1_9LhsProjOpEhlEEvRNS_14TensorIteratorEllRKNS_6TensorEbEUliE_EEviT1_ --------------------------
	.section	.nv.constant0._ZN2at6native73_GLOBAL__N__c8866d80_35_SparseBinaryOpIntersectionKernel_cu_f5210f67_363612apply_kernelILi128ELi8EZNS1_29binary_op_intersection_kernelINS1_9LhsProjOpEhlEEvRNS_14TensorIteratorEllRKNS_6TensorEbEUliE_EEviT1_,"a",@progbits
	.sectionflags	@""
	.align	4
.nv.constant0._ZN2at6native73_GLOBAL__N__c8866d80_35_SparseBinaryOpIntersectionKernel_cu_f5210f67_363612apply_kernelILi128ELi8EZNS1_29binary_op_intersection_kernelINS1_9LhsProjOpEhlEEvRNS_14TensorIteratorEllRKNS_6TensorEbEUliE_EEviT1_:
	.zero		1528


//--------------------- .nv.constant0._ZN2at6native73_GLOBAL__N__c8866d80_35_SparseBinaryOpIntersectionKernel_cu_f5210f67_363612apply_kernelILi128ELi8EZNS1_29binary_op_intersection_kernelINS1_9RhsProjOpEN3c107complexINS5_4HalfEEElEEvRNS_14TensorIteratorEllRKNS_6TensorEbEUliE_EEviT1_ --------------------------
	.section	.nv.constant0._ZN2at6native73_GLOBAL__N__c8866d80_35_SparseBinaryOpIntersectionKernel_cu_f5210f67_363612apply_kernelILi128ELi8EZNS1_29binary_op_intersection_kernelINS1_9RhsProjOpEN3c107complexINS5_4HalfEEElEEvRNS_14TensorIteratorEllRKNS_6TensorEbEUliE_EEviT1_,"a",@progbits
	.sectionflags	@""
	.align	4
.nv.constant0._ZN2at6native73_GLOBAL__N__c8866d80_35_SparseBinaryOpIntersectionKernel_cu_f5210f67_363612apply_kernelILi128ELi8EZNS1_29binary_op_intersection_kernelINS1_9RhsProjOpEN3c107complexINS5_4HalfEEElEEvRNS_14TensorIteratorEllRKNS_6TensorEbEUliE_EEviT1_:
	.zero		1528


//--------------------- .nv.constant0._ZN2at6native73_GLOBAL__N__c8866d80_35_SparseBinaryOpIntersectionKernel_cu_f5210f67_363612apply_kernelILi128ELi8EZNS1_29binary_op_intersection_kernelINS1_9RhsProjOpEN3c108BFloat16ElEEvRNS_14TensorIteratorEllRKNS_6TensorEbEUliE_EEviT1_ --------------------------
	.section	.nv.constant0._ZN2at6native73_GLOBAL__N__c8866d80_35_SparseBinaryOpIntersectionKernel_cu_f5210f67_363612apply_kernelILi128ELi8EZNS1_29binary_op_intersection_kernelINS1_9RhsProjOpEN3c108BFloat16ElEEvRNS_14TensorIteratorEllRKNS_6TensorEbEUliE_EEviT1_,"a",@progbits
	.sectionflags	@""
	.align	4
.nv.constant0._ZN2at6native73_GLOBAL__N__c8866d80_35_SparseBinaryOpIntersectionKernel_cu_f5210f67_363612apply_kernelILi128ELi8EZNS1_29binary_op_intersection_kernelINS1_9RhsProjOpEN3c108BFloat16ElEEvRNS_14TensorIteratorEllRKNS_6TensorEbEUliE_EEviT1_:
	.zero		1528


//--------------------- .nv.constant0._ZN2at6native73_GLOBAL__N__c8866d80_35_SparseBinaryOpIntersectionKernel_cu_f5210f67_363612apply_kernelILi128ELi8EZNS1_29binary_op_intersection_kernelINS1_9RhsProjOpEN3c104HalfElEEvRNS_14TensorIteratorEllRKNS_6TensorEbEUliE_EEviT1_ --------------------------
	.section	.nv.constant0._ZN2at6native73_GLOBAL__N__c8866d80_35_SparseBinaryOpIntersectionKernel_cu_f5210f67_363612apply_kernelILi128ELi8EZNS1_29binary_op_intersection_kernelINS1_9RhsProjOpEN3c104HalfElEEvRNS_14TensorIteratorEllRKNS_6TensorEbEUliE_EEviT1_,"a",@progbits
	.sectionflags	@""
	.align	4
.nv.constant0._ZN2at6native73_GLOBAL__N__c8866d80_35_SparseBinaryOpIntersectionKernel_cu_f5210f67_363612apply_kernelILi128ELi8EZNS1_29binary_op_intersection_kernelINS1_9RhsProjOpEN3c104HalfElEEvRNS_14TensorIteratorEllRKNS_6TensorEbEUliE_EEviT1_:
	.zero		1528


//--------------------- .nv.constant0._ZN2at6native73_GLOBAL__N__c8866d80_35_SparseBinaryOpIntersectionKernel_cu_f5210f67_363612apply_kernelILi128ELi8EZNS1_29binary_op_intersection_kernelINS1_9RhsProjOpEblEEvRNS_14TensorIteratorEllRKNS_6TensorEbEUliE_EEviT1_ --------------------------
	.section	.nv.constant0._ZN2at6native73_GLOBAL__N__c8866d80_35_SparseBinaryOpIntersectionKernel_cu_f5210f67_363612apply_kernelILi128ELi8EZNS1_29binary_op_intersection_kernelINS1_9RhsProjOpEblEEvRNS_14TensorIteratorEllRKNS_6TensorEbEUliE_EEviT1_,"a",@progbits
	.sectionflags	@""
	.align	4
.nv.constant0._ZN2at6native73_GLOBAL__N__c8866d80_35_SparseBinaryOpIntersectionKernel_cu_f5210f67_363612apply_kernelILi128ELi8EZNS1_29binary_op_intersection_kernelINS1_9RhsProjOpEblEEvRNS_14TensorIteratorEllRKNS_6TensorEbEUliE_EEviT1_:
	.zero		1528


//--------------------- .nv.constant0._ZN2at6native73_GLOBAL__N__c8866d80_35_SparseBinaryOpIntersectionKernel_cu_f5210f67_363612apply_kernelILi128ELi8EZNS1_29binary_op_intersection_kernelINS1_9RhsProjOpEN3c107complexIfEElEEvRNS_14TensorIteratorEllRKNS_6TensorEbEUliE_EEviT1_ --------------------------
	.section	.nv.constant0._ZN2at6native73_GLOBAL__N__c8866d80_35_SparseBinaryOpIntersectionKernel_cu_f5210f67_363612apply_kernelILi128ELi8EZNS1_29binary_op_intersection_kernelINS1_9RhsProjOpEN3c107complexIfEElEEvRNS_14TensorIteratorEllRKNS_6TensorEbEUliE_EEviT1_,"a",@progbits
	.sectionflags	@""
	.align	4
.nv.constant0._ZN2at6native73_GLOBAL__N__c8866d80_35_SparseBinaryOpIntersectionKernel_cu_f5210f67_363612apply_kernelILi128ELi8EZNS1_29binary_op_intersection_kernelINS1_9RhsProjOpEN3c107complexIfEElEEvRNS_14TensorIteratorEllRKNS_6TensorEbEUliE_EEviT1_:
	.zero		1528


//--------------------- .nv.constant0._ZN2at6native73_GLOBAL__N__c8866d80_35_SparseBinaryOpIntersectionKernel_cu_f5210f67_363612apply_kernelILi128ELi8EZNS1_29binary_op_intersection_kernelINS1_9RhsProjOpEN3c107complexIdEElEEvRNS_14TensorIteratorEllRKNS_6TensorEbEUliE_EEviT1_ --------------------------
	.section	.nv.constant0._ZN2at6native73_GLOBAL__N__c8866d80_35_SparseBinaryOpIntersectionKernel_cu_f5210f67_363612apply_kernelILi128ELi8EZNS1_29binary_op_intersection_kernelINS1_9RhsProjOpEN3c107complexIdEElEEvRNS_14TensorIteratorEllRKNS_6TensorEbEUliE_EEviT1_,"a",@progbits
	.sectionflags	@""
	.align	4
.nv.constant0._ZN2at6native73_GLOBAL__N__c8866d80_35_SparseBinaryOpIntersectionKernel_cu_f5210f67_363612apply_kernelILi128ELi8EZNS1_29binary_op_intersection_kernelINS1_9RhsProjOpEN3c107complexIdEElEEvRNS_14TensorIteratorEllRKNS_6TensorEbEUliE_EEviT1_:
	.zero		1528


//--------------------- .nv.constant0._ZN2at6native73_GLOBAL__N__c8866d80_35_SparseBinaryOpIntersectionKernel_cu_f5210f67_363612apply_kernelILi128ELi8EZNS1_29binary_op_intersection_kernelINS1_9RhsProjOpEflEEvRNS_14TensorIteratorEllRKNS_6TensorEbEUliE_EEviT1_ --------------------------
	.section	.nv.constant0._ZN2at6native73_GLOBAL__N__c8866d80_35_SparseBinaryOpIntersectionKernel_cu_f5210f67_363612apply_kernelILi128ELi8EZNS1_29binary_op_intersection_kernelINS1_9RhsProjOpEflEEvRNS_14TensorIteratorEllRKNS_6TensorEbEUliE_EEviT1_,"a",@progbits
	.sectionflags	@""
	.align	4
.nv.constant0._ZN2at6native73_GLOBAL__N__c8866d80_35_SparseBinaryOpIntersectionKernel_cu_f5210f67_363612apply_kernelILi128ELi8EZNS1_29binary_op_intersection_kernelINS1_9RhsProjOpEflEEvRNS_14TensorIteratorEllRKNS_6TensorEbEUliE_EEviT1_:
	.zero		1528


//--------------------- .nv.constant0._ZN2at6native73_GLOBAL__N__c8866d80_35_SparseBinaryOpIntersectionKernel_cu_f5210f67_363612apply_kernelILi128ELi8EZNS1_29binary_op_intersection_kernelINS1_9RhsProjOpEdlEEvRNS_14TensorIteratorEllRKNS_6TensorEbEUliE_EEviT1_ --------------------------
	.section	.nv.constant0._ZN2at6native73_GLOBAL__N__c8866d80_35_SparseBinaryOpIntersectionKernel_cu_f5210f67_363612apply_kernelILi128ELi8EZNS1_29binary_op_intersection_kernelINS1_9RhsProjOpEdlEEvRNS_14TensorIteratorEllRKNS_6TensorEbEUliE_EEviT1_,"a",@progbits
	.sectionflags	@""
	.align	4
.nv.constant0._ZN2at6native73_GLOBAL__N__c8866d80_35_SparseBinaryOpIntersectionKernel_cu_f5210f67_363612apply_kernelILi128ELi8EZNS1_29binary_op_intersection_kernelINS1_9RhsProjOpEdlEEvRNS_14TensorIteratorEllRKNS_6TensorEbEUliE_EEviT1_:
	.zero		1528


//--------------------- .nv.constant0._ZN2at6native73_GLOBAL__N__c8866d80_35_SparseBinaryOpIntersectionKernel_cu_f5210f67_363612apply_kernelILi128ELi8EZNS1_29binary_op_intersection_kernelINS1_9RhsProjOpEslEEvRNS_14TensorIteratorEllRKNS_6TensorEbEUliE_EEviT1_ --------------------------
	.section	.nv.constant0._ZN2at6native73_GLOBAL__N__c8866d80_35_SparseBinaryOpIntersectionKernel_cu_f5210f67_363612apply_kernelILi128ELi8EZNS1_29binary_op_intersection_kernelINS1_9RhsProjOpEslEEvRNS_14TensorIteratorEllRKNS_6TensorEbEUliE_EEviT1_,"a",@progbits
	.sectionflags	@""
	.align	4
.nv.constant0._ZN2at6native73_GLOBAL__N__c8866d80_35_SparseBinaryOpIntersectionKernel_cu_f5210f67_363612apply_kernelILi128ELi8EZNS1_29binary_op_intersection_kernelINS1_9RhsProjOpEslEEvRNS_14TensorIteratorEllRKNS_6TensorEbEUliE_EEviT1_:
	.zero		1528


//--------------------- .nv.constant0._ZN2at6native73_GLOBAL__N__c8866d80_35_SparseBinaryOpIntersectionKernel_cu_f5210f67_363612apply_kernelILi128ELi8EZNS1_29binary_op_intersection_kernelINS1_9RhsProjOpEllEEvRNS_14TensorIteratorEllRKNS_6TensorEbEUliE_EEviT1_ --------------------------
	.section	.nv.constant0._ZN2at6native73_GLOBAL__N__c8866d80_35_SparseBinaryOpIntersectionKernel_cu_f5210f67_363612apply_kernelILi128ELi8EZNS1_29binary_op_intersection_kernelINS1_9RhsProjOpEllEEvRNS_14TensorIteratorEllRKNS_6TensorEbEUliE_EEviT1_,"a",@progbits
	.sectionflags	@""
	.align	4
.nv.constant0._ZN2at6native73_GLOBAL__N__c8866d80_35_SparseBinaryOpIntersectionKernel_cu_f5210f67_363612apply_kernelILi128ELi8EZNS1_29binary_op_intersection_kernelINS1_9RhsProjOpEllEEvRNS_14TensorIteratorEllRKNS_6TensorEbEUliE_EEviT1_:
	.zero		1528


//--------------------- .nv.constant0._ZN2at6native73_GLOBAL__N__c8866d80_35_SparseBinaryOpIntersectionKernel_cu_f5210f67_363612apply_kernelILi128ELi8EZNS1_29binary_op_intersection_kernelINS1_9RhsProjOpEilEEvRNS_14TensorIteratorEllRKNS_6TensorEbEUliE_EEviT1_ --------------------------
	.section	.nv.constant0._ZN2at6native73_GLOBAL__N__c8866d80_35_SparseBinaryOpIntersectionKernel_cu_f5210f67_363612apply_kernelILi128ELi8EZNS1_29binary_op_intersection_kernelINS1_9RhsProjOpEilEEvRNS_14TensorIteratorEllRKNS_6TensorEbEUliE_EEviT1_,"a",@progbits
	.sectionflags	@""
	.align	4
.nv.constant0._ZN2at6native73_GLOBAL__N__c8866d80_35_SparseBinaryOpIntersectionKernel_cu_f5210f67_363612apply_kernelILi128ELi8EZNS1_29binary_op_intersection_kernelINS1_9RhsProjOpEilEEvRNS_14TensorIteratorEllRKNS_6TensorEbEUliE_EEviT1_:
	.zero		1528


//--------------------- .nv.constant0._ZN2at6native73_GLOBAL__N__c8866d80_35_SparseBinaryOpIntersectionKernel_cu_f5210f67_363612apply_kernelILi128ELi8EZNS1_29binary_op_intersection_kernelINS1_9RhsProjOpEalEEvRNS_14TensorIteratorEllRKNS_6TensorEbEUliE_EEviT1_ --------------------------
	.section	.nv.constant0._ZN2at6native73_GLOBAL__N__c8866d80_35_SparseBinaryOpIntersectionKernel_cu_f5210f67_363612apply_kernelILi128ELi8EZNS1_29binary_op_intersection_kernelINS1_9RhsProjOpEalEEvRNS_14TensorIteratorEllRKNS_6TensorEbEUliE_EEviT1_,"a",@progbits
	.sectionflags	@""
	.align	4
.nv.constant0._ZN2at6native73_GLOBAL__N__c8866d80_35_SparseBinaryOpIntersectionKernel_cu_f5210f67_363612apply_kernelILi128ELi8EZNS1_29binary_op_intersection_kernelINS1_9RhsProjOpEalEEvRNS_14TensorIteratorEllRKNS_6TensorEbEUliE_EEviT1_:
	.zero		1528


//--------------------- .nv.constant0._ZN2at6native73_GLOBAL__N__c8866d80_35_SparseBinaryOpIntersectionKernel_cu_f5210f67_363612apply_kernelILi128ELi8EZNS1_29binary_op_intersection_kernelINS1_9RhsProjOpEhlEEvRNS_14TensorIteratorEllRKNS_6TensorEbEUliE_EEviT1_ --------------------------
	.section	.nv.constant0._ZN2at6native73_GLOBAL__N__c8866d80_35_SparseBinaryOpIntersectionKernel_cu_f5210f67_363612apply_kernelILi128ELi8EZNS1_29binary_op_intersection_kernelINS1_9RhsProjOpEhlEEvRNS_14TensorIteratorEllRKNS_6TensorEbEUliE_EEviT1_,"a",@progbits
	.sectionflags	@""
	.align	4
.nv.constant0._ZN2at6native73_GLOBAL__N__c8866d80_35_SparseBinaryOpIntersectionKernel_cu_f5210f67_363612apply_kernelILi128ELi8EZNS1_29binary_op_intersection_kernelINS1_9RhsProjOpEhlEEvRNS_14TensorIteratorEllRKNS_6TensorEbEUliE_EEviT1_:
	.zero		1528


//--------------------- .nv.constant0._ZN2at6native73_GLOBAL__N__c8866d80_35_SparseBinaryOpIntersectionKernel_cu_f5210f67_363612apply_kernelILi128ELi8EZNS1_29binary_op_intersection_kernelINS1_5MulOpEN3c107complexINS5_4HalfEEElEEvRNS_14TensorIteratorEllRKNS_6TensorEbEUliE_EEviT1_ --------------------------
	.section	.nv.constant0._ZN2at6native73_GLOBAL__N__c8866d80_35_SparseBinaryOpIntersectionKernel_cu_f5210f67_363612apply_kernelILi128ELi8EZNS1_29binary_op_intersection_kernelINS1_5MulOpEN3c107complexINS5_4HalfEEElEEvRNS_14TensorIteratorEllRKNS_6TensorEbEUliE_EEviT1_,"a",@progbits
	.sectionflags	@""
	.align	4
.nv.constant0._ZN2at6native73_GLOBAL__N__c8866d80_35_SparseBinaryOpIntersectionKernel_cu_f5210f67_363612apply_kernelILi128ELi8EZNS1_29binary_op_intersection_kernelINS1_5MulOpEN3c107complexINS5_4HalfEEElEEvRNS_14TensorIteratorEllRKNS_6TensorEbEUliE_EEviT1_:
	.zero		1528


//--------------------- .nv.constant0._ZN2at6native73_GLOBAL__N__c8866d80_35_SparseBinaryOpIntersectionKernel_cu_f5210f67_363612apply_kernelILi128ELi8EZNS1_29binary_op_intersection_kernelINS1_5MulOpEN3c108BFloat16ElEEvRNS_14TensorIteratorEllRKNS_6TensorEbEUliE_EEviT1_ --------------------------
	.section	.nv.constant0._ZN2at6native73_GLOBAL__N__c8866d80_35_SparseBinaryOpIntersectionKernel_cu_f5210f67_363612apply_kernelILi128ELi8EZNS1_29binary_op_intersection_kernelINS1_5MulOpEN3c108BFloat16ElEEvRNS_14TensorIteratorEllRKNS_6TensorEbEUliE_EEviT1_,"a",@progbits
	.sectionflags	@""
	.align	4
.nv.constant0._ZN2at6native73_GLOBAL__N__c8866d80_35_SparseBinaryOpIntersectionKernel_cu_f5210f67_363612apply_kernelILi128ELi8EZNS1_29binary_op_intersection_kernelINS1_5MulOpEN3c108BFloat16ElEEvRNS_14TensorIteratorEllRKNS_6TensorEbEUliE_EEviT1_:
	.zero		1528


//--------------------- .nv.constant0._ZN2at6native73_GLOBAL__N__c8866d80_35_SparseBinaryOpIntersectionKernel_cu_f5210f67_363612apply_kernelILi128ELi8EZNS1_29binary_op_intersection_kernelINS1_5MulOpEN3c104HalfElEEvRNS_14TensorIteratorEllRKNS_6TensorEbEUliE_EEviT1_ --------------------------
	.section	.nv.constant0._ZN2at6native73_GLOBAL__N__c8866d80_35_SparseBinaryOpIntersectionKernel_cu_f5210f67_363612apply_kernelILi128ELi8EZNS1_29binary_op_intersection_kernelINS1_5MulOpEN3c104HalfElEEvRNS_14TensorIteratorEllRKNS_6TensorEbEUliE_EEviT1_,"a",@progbits
	.sectionflags	@""
	.align	4
.nv.constant0._ZN2at6native73_GLOBAL__N__c8866d80_35_SparseBinaryOpIntersectionKernel_cu_f5210f67_363612apply_kernelILi128ELi8EZNS1_29binary_op_intersection_kernelINS1_5MulOpEN3c104HalfElEEvRNS_14TensorIteratorEllRKNS_6TensorEbEUliE_EEviT1_:
	.zero		1528


//--------------------- .nv.constant0._ZN2at6native73_GLOBAL__N__c8866d80_35_SparseBinaryOpIntersectionKernel_cu_f5210f67_363612apply_kernelILi128ELi8EZNS1_29binary_op_intersection_kernelINS1_5MulOpEblEEvRNS_14TensorIteratorEllRKNS_6TensorEbEUliE_EEviT1_ --------------------------
	.section	.nv.constant0._ZN2at6native73_GLOBAL__N__c8866d80_35_SparseBinaryOpIntersectionKernel_cu_f5210f67_363612apply_kernelILi128ELi8EZNS1_29binary_op_intersection_kernelINS1_5MulOpEblEEvRNS_14TensorIteratorEllRKNS_6TensorEbEUliE_EEviT1_,"a",@progbits
	.sectionflags	@""
	.align	4
.nv.constant0._ZN2at6native73_GLOBAL__N__c8866d80_35_SparseBinaryOpIntersectionKernel_cu_f5210f67_363612apply_kernelILi128ELi8EZNS1_29binary_op_intersection_kernelINS1_5MulOpEblEEvRNS_14TensorIteratorEllRKNS_6TensorEbEUliE_EEviT1_:
	.zero		1528


//--------------------- .nv.constant0._ZN2at6native73_GLOBAL__N__c8866d80_35_SparseBinaryOpIntersectionKernel_cu_f5210f67_363612apply_kernelILi128ELi8EZNS1_29binary_op_intersection_kernelINS1_5MulOpEN3c107complexIfEElEEvRNS_14TensorIteratorEllRKNS_6TensorEbEUliE_EEviT1_ --------------------------
	.section	.nv.constant0._ZN2at6native73_GLOBAL__N__c8866d80_35_SparseBinaryOpIntersectionKernel_cu_f5210f67_363612apply_kernelILi128ELi8EZNS1_29binary_op_intersection_kernelINS1_5MulOpEN3c107complexIfEElEEvRNS_14TensorIteratorEllRKNS_6TensorEbEUliE_EEviT1_,"a",@progbits
	.sectionflags	@""
	.align	4
.nv.constant0._ZN2at6native73_GLOBAL__N__c8866d80_35_SparseBinaryOpIntersectionKernel_cu_f5210f67_363612apply_kernelILi128ELi8EZNS1_29binary_op_intersection_kernelINS1_5MulOpEN3c107complexIfEElEEvRNS_14TensorIteratorEllRKNS_6TensorEbEUliE_EEviT1_:
	.zero		1528


//--------------------- .nv.constant0._ZN2at6native73_GLOBAL__N__c8866d80_35_SparseBinaryOpIntersectionKernel_cu_f5210f67_363612apply_kernelILi128ELi8EZNS1_29binary_op_intersection_kernelINS1_5MulOpEN3c107complexIdEElEEvRNS_14TensorIteratorEllRKNS_6TensorEbEUliE_EEviT1_ --------------------------
	.section	.nv.constant0._ZN2at6native73_GLOBAL__N__c8866d80_35_SparseBinaryOpIntersectionKernel_cu_f5210f67_363612apply_kernelILi128ELi8EZNS1_29binary_op_intersection_kernelINS1_5MulOpEN3c107complexIdEElEEvRNS_14TensorIteratorEllRKNS_6TensorEbEUliE_EEviT1_,"a",@progbits
	.sectionflags	@""
	.align	4
.nv.constant0._ZN2at6native73_GLOBAL__N__c8866d80_35_SparseBinaryOpIntersectionKernel_cu_f5210f67_363612apply_kernelILi128ELi8EZNS1_29binary_op_intersection_kernelINS1_5MulOpEN3c107complexIdEElEEvRNS_14TensorIteratorEllRKNS_6TensorEbEUliE_EEviT1_:
	.zero		1528


//--------------------- .nv.constant0._ZN2at6native73_GLOBAL__N__c8866d80_35_SparseBinaryOpIntersectionKernel_cu_f5210f67_363612apply_kernelILi128ELi8EZNS1_29binary_op_intersection_kernelINS1_5MulOpEflEEvRNS_14TensorIteratorEllRKNS_6TensorEbEUliE_EEviT1_ --------------------------
	.section	.nv.constant0._ZN2at6native73_GLOBAL__N__c8866d80_35_SparseBinaryOpIntersectionKernel_cu_f5210f67_363612apply_kernelILi128ELi8EZNS1_29binary_op_intersection_kernelINS1_5MulOpEflEEvRNS_14TensorIteratorEllRKNS_6TensorEbEUliE_EEviT1_,"a",@progbits
	.sectionflags	@""
	.align	4
.nv.constant0._ZN2at6native73_GLOBAL__N__c8866d80_35_SparseBinaryOpIntersectionKernel_cu_f5210f67_363612apply_kernelILi128ELi8EZNS1_29binary_op_intersection_kernelINS1_5MulOpEflEEvRNS_14TensorIteratorEllRKNS_6TensorEbEUliE_EEviT1_:
	.zero		1528


//--------------------- .nv.constant0._ZN2at6native73_GLOBAL__N__c8866d80_35_SparseBinaryOpIntersectionKernel_cu_f5210f67_363612apply_kernelILi128ELi8EZNS1_29binary_op_intersection_kernelINS1_5MulOpEdlEEvRNS_14TensorIteratorEllRKNS_6TensorEbEUliE_EEviT1_ --------------------------
	.section	.nv.constant0._ZN2at6native73_GLOBAL__N__c8866d80_35_SparseBinaryOpIntersectionKernel_cu_f5210f67_363612apply_kernelILi128ELi8EZNS1_29binary_op_intersection_kernelINS1_5MulOpEdlEEvRNS_14TensorIteratorEllRKNS_6TensorEbEUliE_EEviT1_,"a",@progbits
	.sectionflags	@""
	.align	4
.nv.constant0._ZN2at6native73_GLOBAL__N__c8866d80_35_SparseBinaryOpIntersectionKernel_cu_f5210f67_363612apply_kernelILi128ELi8EZNS1_29binary_op_intersection_kernelINS1_5MulOpEdlEEvRNS_14TensorIteratorEllRKNS_6TensorEbEUliE_EEviT1_:
	.zero		1528


//--------------------- .nv.constant0._ZN2at6native73_GLOBAL__N__c8866d80_35_SparseBinaryOpIntersectionKernel_cu_f5210f67_363612apply_kernelILi128ELi8EZNS1_29binary_op_intersection_kernelINS1_5MulOpEslEEvRNS_14TensorIteratorEllRKNS_6TensorEbEUliE_EEviT1_ --------------------------
	.section	.nv.constant0._ZN2at6native73_GLOBAL__N__c8866d80_35_SparseBinaryOpIntersectionKernel_cu_f5210f67_363612apply_kernelILi128ELi8EZNS1_29binary_op_intersection_kernelINS1_5MulOpEslEEvRNS_14TensorIteratorEllRKNS_6TensorEbEUliE_EEviT1_,"a",@progbits
	.sectionflags	@""
	.align	4
.nv.constant0._ZN2at6native73_GLOBAL__N__c8866d80_35_SparseBinaryOpIntersectionKernel_cu_f5210f67_363612apply_kernelILi128ELi8EZNS1_29binary_op_intersection_kernelINS1_5MulOpEslEEvRNS_14TensorIteratorEllRKNS_6TensorEbEUliE_EEviT1_:
	.zero		1528


//--------------------- .nv.constant0._ZN2at6native73_GLOBAL__N__c8866d80_35_SparseBinaryOpIntersectionKernel_cu_f5210f67_363612apply_kernelILi128ELi8EZNS1_29binary_op_intersection_kernelINS1_5MulOpEllEEvRNS_14TensorIteratorEllRKNS_6TensorEbEUliE_EEviT1_ --------------------------
	.section	.nv.constant0._ZN2at6native73_GLOBAL__N__c8866d80_35_SparseBinaryOpIntersectionKernel_cu_f5210f67_363612apply_kernelILi128ELi8EZNS1_29binary_op_intersection_kernelINS1_5MulOpEllEEvRNS_14TensorIteratorEllRKNS_6TensorEbEUliE_EEviT1_,"a",@progbits
	.sectionflags	@""
	.align	4
.nv.constant0._ZN2at6native73_GLOBAL__N__c8866d80_35_SparseBinaryOpIntersectionKernel_cu_f5210f67_363612apply_kernelILi128ELi8EZNS1_29binary_op_intersection_kernelINS1_5MulOpEllEEvRNS_14TensorIteratorEllRKNS_6TensorEbEUliE_EEviT1_:
	.zero		1528


//--------------------- .nv.constant0._ZN2at6native73_GLOBAL__N__c8866d80_35_SparseBinaryOpIntersectionKernel_cu_f5210f67_363612apply_kernelILi128ELi8EZNS1_29binary_op_intersection_kernelINS1_5MulOpEilEEvRNS_14TensorIteratorEllRKNS_6TensorEbEUliE_EEviT1_ --------------------------
	.section	.nv.constant0._ZN2at6native73_GLOBAL__N__c8866d80_35_SparseBinaryOpIntersectionKernel_cu_f5210f67_363612apply_kernelILi128ELi8EZNS1_29binary_op_intersection_kernelINS1_5MulOpEilEEvRNS_14TensorIteratorEllRKNS_6TensorEbEUliE_EEviT1_,"a",@progbits
	.sectionflags	@""
	.align	4
.nv.constant0._ZN2at6native73_GLOBAL__N__c8866d80_35_SparseBinaryOpIntersectionKernel_cu_f5210f67_363612apply_kernelILi128ELi8EZNS1_29binary_op_intersection_kernelINS1_5MulOpEilEEvRNS_14TensorIteratorEllRKNS_6TensorEbEUliE_EEviT1_:
	.zero		1528


//--------------------- .nv.constant0._ZN2at6native73_GLOBAL__N__c8866d80_35_SparseBinaryOpIntersectionKernel_cu_f5210f67_363612apply_kernelILi128ELi8EZNS1_29binary_op_intersection_kernelINS1_5MulOpEalEEvRNS_14TensorIteratorEllRKNS_6TensorEbEUliE_EEviT1_ --------------------------
	.section	.nv.constant0._ZN2at6native73_GLOBAL__N__c8866d80_35_SparseBinaryOpIntersectionKernel_cu_f5210f67_363612apply_kernelILi128ELi8EZNS1_29binary_op_intersection_kernelINS1_5MulOpEalEEvRNS_14TensorIteratorEllRKNS_6TensorEbEUliE_EEviT1_,"a",@progbits
	.sectionflags	@""
	.align	4
.nv.constant0._ZN2at6native73_GLOBAL__N__c8866d80_35_SparseBinaryOpIntersectionKernel_cu_f5210f67_363612apply_kernelILi128ELi8EZNS1_29binary_op_intersection_kernelINS1_5MulOpEalEEvRNS_14TensorIteratorEllRKNS_6TensorEbEUliE_EEviT1_:
	.zero		1528


//--------------------- .nv.constant0._ZN2at6native73_GLOBAL__N__c8866d80_35_SparseBinaryOpIntersectionKernel_cu_f5210f67_363612apply_kernelILi128ELi8EZNS1_29binary_op_intersection_kernelINS1_5MulOpEhlEEvRNS_14TensorIteratorEllRKNS_6TensorEbEUliE_EEviT1_ --------------------------
	.section	.nv.constant0._ZN2at6native73_GLOBAL__N__c8866d80_35_SparseBinaryOpIntersectionKernel_cu_f5210f67_363612apply_kernelILi128ELi8EZNS1_29binary_op_intersection_kernelINS1_5MulOpEhlEEvRNS_14TensorIteratorEllRKNS_6TensorEbEUliE_EEviT1_,"a",@progbits
	.sectionflags	@""
	.align	4
.nv.constant0._ZN2at6native73_GLOBAL__N__c8866d80_35_SparseBinaryOpIntersectionKernel_cu_f5210f67_363612apply_kernelILi128ELi8EZNS1_29binary_op_intersection_kernelINS1_5MulOpEhlEEvRNS_14TensorIteratorEllRKNS_6TensorEbEUliE_EEviT1_:
	.zero		1528


//--------------------- .nv.constant0._ZN2at6native18elementwise_kernelILi128ELi4EZNS0_15gpu_kernel_implIZZNS0_73_GLOBAL__N__c8866d80_35_SparseBinaryOpIntersectionKernel_cu_f5210f67_363642_sparse_binary_op_intersection_kernel_implINS3_18CUDAKernelLauncherENS3_36CUDAValueSelectionIntersectionKernelINS3_9LhsProjOpEEElLl0EEEvRNS_6TensorERKS9_SC_RKSt6vectorIlSaIlEERKSt8optionalIS9_ESL_bbENKUlvE3_clEvEUllE_EEvRNS_18TensorIteratorBaseERKT_EUliE_EEviT1_ --------------------------
	.section	.nv.constant0._ZN2at6native18elementwise_kernelILi128ELi4EZNS0_15gpu_kernel_implIZZNS0_73_GLOBAL__N__c8866d80_35_SparseBinaryOpIntersectionKernel_cu_f5210f67_363642_sparse_binary_op_intersection_kernel_implINS3_18CUDAKernelLauncherENS3_36CUDAValueSelectionIntersectionKernelINS3_9LhsProjOpEEElLl0EEEvRNS_6TensorERKS9_SC_RKSt6vectorIlSaIlEERKSt8optionalIS9_ESL_bbENKUlvE3_clEvEUllE_EEvRNS_18TensorIteratorBaseERKT_EUliE_EEviT1_,"a",@progbits
	.sectionflags	@""
	.align	4
.nv.constant0._ZN2at6native18elementwise_kernelILi128ELi4EZNS0_15gpu_kernel_implIZZNS0_73_GLOBAL__N__c8866d80_35_SparseBinaryOpIntersectionKernel_cu_f5210f67_363642_sparse_binary_op_intersection_kernel_implINS3_18CUDAKernelLauncherENS3_36CUDAValueSelectionIntersectionKernelINS3_9LhsProjOpEEElLl0EEEvRNS_6TensorERKS9_SC_RKSt6vectorIlSaIlEERKSt8optionalIS9_ESL_bbENKUlvE3_clEvEUllE_EEvRNS_18TensorIteratorBaseERKT_EUliE_EEviT1_:
	.zero		1160


//--------------------- .nv.constant0._ZN2at6native27unrolled_elementwise_kernelIZZNS0_73_GLOBAL__N__c8866d80_35_SparseBinaryOpIntersectionKernel_cu_f5210f67_363642_sparse_binary_op_intersection_kernel_implINS2_18CUDAKernelLauncherENS2_36CUDAValueSelectionIntersectionKernelINS2_9LhsProjOpEEElLl0EEEvRNS_6TensorERKS8_SB_RKSt6vectorIlSaIlEERKSt8optionalIS8_ESK_bbENKUlvE3_clEvEUllE_St5arrayIPcLm2EELi4E23TrivialOffsetCalculatorILi1EjESR_NS0_6memory12LoadWithCastILi1EEENSS_13StoreWithCastILi1EEEEEviT_T0_T2_T3_T4_T5_ --------------------------
	.section	.nv.constant0._ZN2at6native27unrolled_elementwise_kernelIZZNS0_73_GLOBAL__N__c8866d80_35_SparseBinaryOpIntersectionKernel_cu_f5210f67_363642_sparse_binary_op_intersection_kernel_implINS2_18CUDAKernelLauncherENS2_36CUDAValueSelectionIntersectionKernelINS2_9LhsProjOpEEElLl0EEEvRNS_6TensorERKS8_SB_RKSt6vectorIlSaIlEERKSt8optionalIS8_ESK_bbENKUlvE3_clEvEUllE_St5arrayIPcLm2EELi4E23TrivialOffsetCalculatorILi1EjESR_NS0_6memory12LoadWithCastILi1EEENSS_13StoreWithCastILi1EEEEEviT_T0_T2_T3_T4_T5_,"a",@progbits
	.sectionflags	@""
	.align	4
.nv.constant0._ZN2at6native27unrolled_elementwise_kernelIZZNS0_73_GLOBAL__N__c8866d80_35_SparseBinaryOpIntersectionKernel_cu_f5210f67_363642_sparse_binary_op_intersection_kernel_implINS2_18CUDAKernelLauncherENS2_36CUDAValueSelectionIntersectionKernelINS2_9LhsProjOpEEElLl0EEEvRNS_6TensorERKS8_SB_RKSt6vectorIlSaIlEERKSt8optionalIS8_ESK_bbENKUlvE3_clEvEUllE_St5arrayIPcLm2EELi4E23TrivialOffsetCalculatorILi1EjESR_NS0_6memory12LoadWithCastILi1EEENSS_13StoreWithCastILi1EEEEEviT_T0_T2_T3_T4_T5_:
	.zero		660


//--------------------- .nv.constant0._ZN2at6native18elementwise_kernelILi128ELi2EZNS0_22gpu_kernel_impl_nocastIZZNS0_73_GLOBAL__N__c8866d80_35_SparseBinaryOpIntersectionKernel_cu_f5210f67_363642_sparse_binary_op_intersection_kernel_implINS3_18CUDAKernelLauncherENS3_36CUDAValueSelectionIntersectionKernelINS3_9LhsProjOpEEElLl0EEEvRNS_6TensorERKS9_SC_RKSt6vectorIlSaIlEERKSt8optionalIS9_ESL_bbENKUlvE3_clEvEUllE_EEvRNS_18TensorIteratorBaseERKT_EUliE_EEviT1_ --------------------------
	.section	.nv.constant0._ZN2at6native18elementwise_kernelILi128ELi2EZNS0_22gpu_kernel_impl_nocastIZZNS0_73_GLOBAL__N__c8866d80_35_SparseBinaryOpIntersectionKernel_cu_f5210f67_363642_sparse_binary_op_intersection_kernel_implINS3_18CUDAKernelLauncherENS3_36CUDAValueSelectionIntersectionKernelINS3_9LhsProjOpEEElLl0EEEvRNS_6TensorERKS9_SC_RKSt6vectorIlSaIlEERKSt8optionalIS9_ESL_bbENKUlvE3_clEvEUllE_EEvRNS_18TensorIteratorBaseERKT_EUliE_EEviT1_,"a",@progbits
	.sectionflags	@""
	.align	4
.nv.constant0._ZN2at6native18elementwise_kernelILi128ELi2EZNS0_22gpu_kernel_impl_nocastIZZNS0_73_GLOBAL__N__c8866d80_35_SparseBinaryOpIntersectionKernel_cu_f5210f67_363642_sparse_binary_op_intersection_kernel_implINS3_18CUDAKernelLauncherENS3_36CUDAValueSelectionIntersectionKernelINS3_9LhsProjOpEEElLl0EEEvRNS_6TensorERKS9_SC_RKSt6vectorIlSaIlEERKSt8optionalIS9_ESL_bbENKUlvE3_clEvEUllE_EEvRNS_18TensorIteratorBaseERKT_EUliE_EEviT1_:
	.zero		1152


//--------------------- .nv.constant0._ZN2at6native27unrolled_elementwise_kernelIZZNS0_73_GLOBAL__N__c8866d80_35_SparseBinaryOpIntersectionKernel_cu_f5210f67_363642_sparse_binary_op_intersection_kernel_implINS2_18CUDAKernelLauncherENS2_36CUDAValueSelectionIntersectionKernelINS2_9LhsProjOpEEElLl0EEEvRNS_6TensorERKS8_SB_RKSt6vectorIlSaIlEERKSt8optionalIS8_ESK_bbENKUlvE3_clEvEUllE_St5arrayIPcLm2EELi4E23TrivialOffsetCalculatorILi1EjESR_NS0_6memory15LoadWithoutCastENSS_16StoreWithoutCastEEEviT_T0_T2_T3_T4_T5_ --------------------------
	.section	.nv.constant0._ZN2at6native27unrolled_elementwise_kernelIZZNS0_73_GLOBAL__N__c8866d80_35_SparseBinaryOpIntersectionKernel_cu_f5210f67_363642_sparse_binary_op_intersection_kernel_implINS2_18CUDAKernelLauncherENS2_36CUDAValueSelectionIntersectionKernelINS2_9LhsProjOpEEElLl0EEEvRNS_6TensorERKS8_SB_RKSt6vectorIlSaIlEERKSt8optionalIS8_ESK_bbENKUlvE3_clEvEUllE_St5arrayIPcLm2EELi4E23TrivialOffsetCalculatorILi1EjESR_NS0_6memory15LoadWithoutCastENSS_16StoreWithoutCastEEEviT_T0_T2_T3_T4_T5_,"a",@progbits
	.sectionflags	@""
	.align	4
.nv.constant0._ZN2at6native27unrolled_elementwise_kernelIZZNS0_73_GLOBAL__N__c8866d80_35_SparseBinaryOpIntersectionKernel_cu_f5210f67_363642_sparse_binary_op_intersection_kernel_implINS2_18CUDAKernelLauncherENS2_36CUDAValueSelectionIntersectionKernelINS2_9LhsProjOpEEElLl0EEEvRNS_6TensorERKS8_SB_RKSt6vectorIlSaIlEERKSt8optionalIS8_ESK_bbENKUlvE3_clEvEUllE_St5arrayIPcLm2EELi4E23TrivialOffsetCalculatorILi1EjESR_NS0_6memory15LoadWithoutCastENSS_16StoreWithoutCastEEEviT_T0_T2_T3_T4_T5_:
	.zero		644


//--------------------- .nv.constant0._ZN2at6native29vectorized_elementwise_kernelILi2EZZNS0_73_GLOBAL__N__c8866d80_35_SparseBinaryOpIntersectionKernel_cu_f5210f67_363642_sparse_binary_op_intersection_kernel_implINS2_18CUDAKernelLauncherENS2_36CUDAValueSelectionIntersectionKernelINS2_9LhsProjOpEEElLl0EEEvRNS_6TensorERKS8_SB_RKSt6vectorIlSaIlEERKSt8optionalIS8_ESK_bbENKUlvE3_clEvEUllE_St5arrayIPcLm2EEEEviT0_T1_ --------------------------
	.section	.nv.constant0._ZN2at6native29vectorized_elementwise_kernelILi2EZZNS0_73_GLOBAL__N__c8866d80_35_SparseBinaryOpIntersectionKernel_cu_f5210f67_363642_sparse_binary_op_intersection_kernel_implINS2_18CUDAKernelLauncherENS2_36CUDAValueSelectionIntersectionKernelINS2_9LhsProjOpEEElLl0EEEvRNS_6TensorERKS8_SB_RKSt6vectorIlSaIlEERKSt8optionalIS8_ESK_bbENKUlvE3_clEvEUllE_St5arrayIPcLm2EEEEviT0_T1_,"a",@progbits
	.sectionflags	@""
	.align	4
.nv.constant0._ZN2at6native29vectorized_elementwise_kernelILi2EZZNS0_73_GLOBAL__N__c8866d80_35_SparseBinaryOpIntersectionKernel_cu_f5210f67_363642_sparse_binary_op_intersection_kernel_implINS2_18CUDAKernelLauncherENS2_36CUDAValueSelectionIntersectionKernelINS2_9LhsProjOpEEElLl0EEEvRNS_6TensorERKS8_SB_RKSt6vectorIlSaIlEERKSt8optionalIS8_ESK_bbENKUlvE3_clEvEUllE_St5arrayIPcLm2EEEEviT0_T1_:
	.zero		640


//--------------------- .nv.constant0._ZN2at6native29vectorized_elementwise_kernelILi4EZZNS0_73_GLOBAL__N__c8866d80_35_SparseBinaryOpIntersectionKernel_cu_f5210f67_363642_sparse_binary_op_intersection_kernel_implINS2_18CUDAKernelLauncherENS2_36CUDAValueSelectionIntersectionKernelINS2_9LhsProjOpEEElLl0EEEvRNS_6TensorERKS8_SB_RKSt6vectorIlSaIlEERKSt8optionalIS8_ESK_bbENKUlvE3_clEvEUllE_St5arrayIPcLm2EEEEviT0_T1_ --------------------------
	.section	.nv.constant0._ZN2at6native29vectorized_elementwise_kernelILi4EZZNS0_73_GLOBAL__N__c8866d80_35_SparseBinaryOpIntersectionKernel_cu_f5210f67_363642_sparse_binary_op_intersection_kernel_implINS2_18CUDAKernelLauncherENS2_36CUDAValueSelectionIntersectionKernelINS2_9LhsProjOpEEElLl0EEEvRNS_6TensorERKS8_SB_RKSt6vectorIlSaIlEERKSt8optionalIS8_ESK_bbENKUlvE3_clEvEUllE_St5arrayIPcLm2EEEEviT0_T1_,"a",@progbits
	.sectionflags	@""
	.align	4
.nv.constant0._ZN2at6native29vectorized_elementwise_kernelILi4EZZNS0_73_GLOBAL__N__c8866d80_35_SparseBinaryOpIntersectionKernel_cu_f5210f67_363642_sparse_binary_op_intersection_kernel_implINS2_18CUDAKernelLauncherENS2_36CUDAValueSelectionIntersectionKernelINS2_9LhsProjOpEEElLl0EEEvRNS_6TensorERKS8_SB_RKSt6vectorIlSaIlEERKSt8optionalIS8_ESK_bbENKUlvE3_clEvEUllE_St5arrayIPcLm2EEEEviT0_T1_:
	.zero		640


//--------------------- .nv.constant0._ZN2at6native29vectorized_elementwise_kernelILi8EZZNS0_73_GLOBAL__N__c8866d80_35_SparseBinaryOpIntersectionKernel_cu_f5210f67_363642_sparse_binary_op_intersection_kernel_implINS2_18CUDAKernelLauncherENS2_36CUDAValueSelectionIntersectionKernelINS2_9LhsProjOpEEElLl0EEEvRNS_6TensorERKS8_SB_RKSt6vectorIlSaIlEERKSt8optionalIS8_ESK_bbENKUlvE3_clEvEUllE_St5arrayIPcLm2EEEEviT0_T1_ --------------------------
	.section	.nv.constant0._ZN2at6native29vectorized_elementwise_kernelILi8EZZNS0_73_GLOBAL__N__c8866d80_35_SparseBinaryOpIntersectionKernel_cu_f5210f67_363642_sparse_binary_op_intersection_kernel_implINS2_18CUDAKernelLauncherENS2_36CUDAValueSelectionIntersectionKernelINS2_9LhsProjOpEEElLl0EEEvRNS_6TensorERKS8_SB_RKSt6vectorIlSaIlEERKSt8optionalIS8_ESK_bbENKUlvE3_clEvEUllE_St5arrayIPcLm2EEEEviT0_T1_,"a",@progbits
	.sectionflags	@""
	.align	4
.nv.constant0._ZN2at6native29vectorized_elementwise_kernelILi8EZZNS0_73_GLOBAL__N__c8866d80_35_SparseBinaryOpIntersectionKernel_cu_f5210f67_363642_sparse_binary_op_intersection_kernel_implINS2_18CUDAKernelLauncherENS2_36CUDAValueSelectionIntersectionKernelINS2_9LhsProjOpEEElLl0EEEvRNS_6TensorERKS8_SB_RKSt6vectorIlSaIlEERKSt8optionalIS8_ESK_bbENKUlvE3_clEvEUllE_St5arrayIPcLm2EEEEviT0_T1_:
	.zero		640


//--------------------- .nv.constant0._ZN2at6native18elementwise_kernelILi128ELi4EZNS0_15gpu_kernel_implIZZNS0_73_GLOBAL__N__c8866d80_35_SparseBinaryOpIntersectionKernel_cu_f5210f67_363642_sparse_binary_op_intersection_kernel_implINS3_18CUDAKernelLauncherENS3_36CUDAValueSelectionIntersectionKernelINS3_9LhsProjOpEEElLl0EEEvRNS_6TensorERKS9_SC_RKSt6vectorIlSaIlEERKSt8optionalIS9_ESL_bbENKUlvE1_clEvEUllE_EEvRNS_18TensorIteratorBaseERKT_EUliE_EEviT1_ --------------------------
	.section	.nv.constant0._ZN2at6native18elementwise_kernelILi128ELi4EZNS0_15gpu_kernel_implIZZNS0_73_GLOBAL__N__c8866d80_35_SparseBinaryOpIntersectionKernel_cu_f5210f67_363642_sparse_binary_op_intersection_kernel_implINS3_18CUDAKernelLauncherENS3_36CUDAValueSelectionIntersectionKernelINS3_9LhsProjOpEEElLl0EEEvRNS_6TensorERKS9_SC_RKSt6vectorIlSaIlEERKSt8optionalIS9_ESL_bbENKUlvE1_clEvEUllE_EEvRNS_18TensorIteratorBaseERKT_EUliE_EEviT1_,"a",@progbits
	.sectionflags	@""
	.align	4
.nv.constant0._ZN2at6native18elementwise_kernelILi128ELi4EZNS0_15gpu_kernel_implIZZNS0_73_GLOBAL__N__c8866d80_35_SparseBinaryOpIntersectionKernel_cu_f5210f67_363642_sparse_binary_op_intersection_kernel_implINS3_18CUDAKernelLauncherENS3_36CUDAValueSelectionIntersectionKernelINS3_9LhsProjOpEEElLl0EEEvRNS_6TensorERKS9_SC_RKSt6vectorIlSaIlEERKSt8optionalIS9_ESL_bbENKUlvE1_clEvEUllE_EEvRNS_18TensorIteratorBaseERKT_EUliE_EEviT1_:
	.zero		1120


//--------------------- .nv.constant0._ZN2at6native27unrolled_elementwise_kernelIZZNS0_73_GLOBAL__N__c8866d80_35_SparseBinaryOpIntersectionKernel_cu_f5210f67_363642_sparse_binary_op_intersection_kernel_implINS2_18CUDAKernelLauncherENS2_36CUDAValueSelectionIntersectionKernelINS2_9LhsProjOpEEElLl0EEEvRNS_6TensorERKS8_SB_RKSt6vectorIlSaIlEERKSt8optionalIS8_ESK_bbENKUlvE1_clEvEUllE_St5arrayIPcLm2EELi4E23TrivialOffsetCalculatorILi1EjESR_NS0_6memory12LoadWithCastILi1EEENSS_13StoreWithCastILi1EEEEEviT_T0_T2_T3_T4_T5_ --------------------------
	.section	.nv.constant0._ZN2at6native27unrolled_elementwise_kernelIZZNS0_73_GLOBAL__N__c8866d80_35_SparseBinaryOpIntersectionKernel_cu_f5210f67_363642_sparse_binary_op_intersection_kernel_implINS2_18CUDAKernelLauncherENS2_36CUDAValueSelectionIntersectionKernelINS2_9LhsProjOpEEElLl0EEEvRNS_6TensorERKS8_SB_RKSt6vectorIlSaIlEERKSt8optionalIS8_ESK_bbENKUlvE1_clEvEUllE_St5arrayIPcLm2EELi4E23TrivialOffsetCalculatorILi1EjESR_NS0_6memory12LoadWithCastILi1EEENSS_13StoreWithCastILi1EEEEEviT_T0_T2_T3_T4_T5_,"a",@progbits
	.sectionflags	@""
	.align	4
.nv.constant0._ZN2at6native27unrolled_elementwise_kernelIZZNS0_73_GLOBAL__N__c8866d80_35_SparseBinaryOpIntersectionKernel_cu_f5210f67_363642_sparse_binary_op_intersection_kernel_implINS2_18CUDAKernelLauncherENS2_36CUDAValueSelectionIntersectionKernelINS2_9LhsProjOpEEElLl0EEEvRNS_6TensorERKS8_SB_RKSt6vectorIlSaIlEERKSt8optionalIS8_ESK_bbENKUlvE1_clEvEUllE_St5arrayIPcLm2EELi4E23TrivialOffsetCalculatorILi1EjESR_NS0_6memory12LoadWithCastILi1EEENSS_13StoreWithCastILi1EEEEEviT_T0_T2_T3_T4_T5_:
	.zero		620


//--------------------- .nv.constant0._ZN2at6native18elementwise_kernelILi128ELi2EZNS0_22gpu_kernel_impl_nocastIZZNS0_73_GLOBAL__N__c8866d80_35_SparseBinaryOpIntersectionKernel_cu_f5210f67_363642_sparse_binary_op_intersection_kernel_implINS3_18CUDAKernelLauncherENS3_36CUDAValueSelectionIntersectionKernelINS3_9LhsProjOpEEElLl0EEEvRNS_6TensorERKS9_SC_RKSt6vectorIlSaIlEERKSt8optionalIS9_ESL_bbENKUlvE1_clEvEUllE_EEvRNS_18TensorIteratorBaseERKT_EUliE_EEviT1_ --------------------------
	.section	.nv.constant0._ZN2at6native18elementwise_kernelILi128ELi2EZNS0_22gpu_kernel_impl_nocastIZZNS0_73_GLOBAL__N__c8866d80_35_SparseBinaryOpIntersectionKernel_cu_f5210f67_363642_sparse_binary_op_intersection_kernel_implINS3_18CUDAKernelLauncherENS3_36CUDAValueSelectionIntersectionKernelINS3_9LhsProjOpEEElLl0EEEvRNS_6TensorERKS9_SC_RKSt6vectorIlSaIlEERKSt8optionalIS9_ESL_bbENKUlvE1_clEvEUllE_EEvRNS_18TensorIteratorBaseERKT_EUliE_EEviT1_,"a",@progbits
	.sectionflags	@""
	.align	4
.nv.constant0._ZN2at6native18elementwise_kernelILi128ELi2EZNS0_22gpu_kernel_impl_nocastIZZNS0_73_GLOBAL__N__c8866d80_35_SparseBinaryOpIntersectionKernel_cu_f5210f67_363642_sparse_binary_op_intersection_kernel_implINS3_18CUDAKernelLauncherENS3_36CUDAValueSelectionIntersectionKernelINS3_9LhsProjOpEEElLl0EEEvRNS_6TensorERKS9_SC_RKSt6vectorIlSaIlEERKSt8optionalIS9_ESL_bbENKUlvE1_clEvEUllE_EEvRNS_18TensorIteratorBaseERKT_EUliE_EEviT1_:
	.zero		1112


//--------------------- .nv.constant0._ZN2at6native27unrolled_elementwise_kernelIZZNS0_73_GLOBAL__N__c8866d80_35_SparseBinaryOpIntersectionKernel_cu_f5210f67_363642_sparse_binary_op_intersection_kernel_implINS2_18CUDAKernelLauncherENS2_36CUDAValueSelectionIntersectionKernelINS2_9LhsProjOpEEElLl0EEEvRNS_6TensorERKS8_SB_RKSt6vectorIlSaIlEERKSt8optionalIS8_ESK_bbENKUlvE1_clEvEUllE_St5arrayIPcLm2EELi4E23TrivialOffsetCalculatorILi1EjESR_NS0_6memory15LoadWithoutCastENSS_16StoreWithoutCastEEEviT_T0_T2_T3_T4_T5_ --------------------------
	.section	.nv.constant0._ZN2at6native27unrolled_elementwise_kernelIZZNS0_73_GLOBAL__N__c8866d80_35_SparseBinaryOpIntersectionKernel_cu_f5210f67_363642_sparse_binary_op_intersection_kernel_implINS2_18CUDAKernelLauncherENS2_36CUDAValueSelectionIntersectionKernelINS2_9LhsProjOpEEElLl0EEEvRNS_6TensorERKS8_SB_RKSt6vectorIlSaIlEERKSt8optionalIS8_ESK_bbENKUlvE1_clEvEUllE_St5arrayIPcLm2EELi4E23TrivialOffsetCalculatorILi1EjESR_NS0_6memory15LoadWithoutCastENSS_16StoreWithoutCastEEEviT_T0_T2_T3_T4_T5_,"a",@progbits
	.sectionflags	@""
	.align	4
.nv.constant0._ZN2at6native27unrolled_elementwise_kernelIZZNS0_73_GLOBAL__N__c8866d80_35_SparseBinaryOpIntersectionKernel_cu_f5210f67_363642_sparse_binary_op_intersection_kernel_implINS2_18CUDAKernelLauncherENS2_36CUDAValueSelectionIntersectionKernelINS2_9LhsProjOpEEElLl0EEEvRNS_6TensorERKS8_SB_RKSt6vectorIlSaIlEERKSt8optionalIS8_ESK_bbENKUlvE1_clEvEUllE_St5arrayIPcLm2EELi4E23TrivialOffsetCalculatorILi1EjESR_NS0_6memory15LoadWithoutCastENSS_16StoreWithoutCastEEEviT_T0_T2_T3_T4_T5_:
	.zero		604


//--------------------- .nv.constant0._ZN2at6native29vectorized_elementwise_kernelILi2EZZNS0_73_GLOBAL__N__c8866d80_35_SparseBinaryOpIntersectionKernel_cu_f5210f67_363642_sparse_binary_op_intersection_kernel_implINS2_18CUDAKernelLauncherENS2_36CUDAValueSelectionIntersectionKernelINS2_9LhsProjOpEEElLl0EEEvRNS_6TensorERKS8_SB_RKSt6vectorIlSaIlEERKSt8optionalIS8_ESK_bbENKUlvE1_clEvEUllE_St5arrayIPcLm2EEEEviT0_T1_ --------------------------
	.section	.nv.constant0._ZN2at6native29vectorized_elementwise_kernelILi2EZZNS0_73_GLOBAL__N__c8866d80_35_SparseBinaryOpIntersectionKernel_cu_f5210f67_363642_sparse_binary_op_intersection_kernel_implINS2_18CUDAKernelLauncherENS2_36CUDAValueSelectionIntersectionKernelINS2_9LhsProjOpEEElLl0EEEvRNS_6TensorERKS8_SB_RKSt6vectorIlSaIlEERKSt8optionalIS8_ESK_bbENKUlvE1_clEvEUllE_St5arrayIPcLm2EEEEviT0_T1_,"a",@progbits
	.sectionflags	@""
	.align	4
.nv.constant0._ZN2at6native29vectorized_elementwise_kernelILi2EZZNS0_73_GLOBAL__N__c8866d80_35_SparseBinaryOpIntersectionKernel_cu_f5210f67_363642_sparse_binary_op_intersection_kernel_implINS2_18CUDAKernelLauncherENS2_36CUDAValueSelectionIntersectionKernelINS2_9LhsProjOpEEElLl0EEEvRNS_6TensorERKS8_SB_RKSt6vectorIlSaIlEERKSt8optionalIS8_ESK_bbENKUlvE1_clEvEUllE_St5arrayIPcLm2EEEEviT0_T1_:
	.zero		600


//--------------------- .nv.constant0._ZN2at6native29vectorized_elementwise_kernelILi4EZZNS0_73_GLOBAL__N__c8866d80_35_SparseBinaryOpIntersectionKernel_cu_f5210f67_363642_sparse_binary_op_intersection_kernel_implINS2_18CUDAKernelLauncherENS2_36CUDAValueSelectionIntersectionKernelINS2_9LhsProjOpEEElLl0EEEvRNS_6TensorERKS8_SB_RKSt6vectorIlSaIlEERKSt8optionalIS8_ESK_bbENKUlvE1_clEvEUllE_St5arrayIPcLm2EEEEviT0_T1_ --------------------------
	.section	.nv.constant0._ZN2at6native29vectorized_elementwise_kernelILi4EZZNS0_73_GLOBAL__N__c8866d80_35_SparseBinaryOpIntersectionKernel_cu_f5210f67_363642_sparse_binary_op_intersection_kernel_implINS2_18CUDAKernelLauncherENS2_36CUDAValueSelectionIntersectionKernelINS2_9LhsProjOpEEElLl0EEEvRNS_6TensorERKS8_SB_RKSt6vectorIlSaIlEERKSt8optionalIS8_ESK_bbENKUlvE1_clEvEUllE_St5arrayIPcLm2EEEEviT0_T1_,"a",@progbits
	.sectionflags	@""
	.align	4
.nv.constant0._ZN2at6native29vectorized_elementwise_kernelILi4EZZNS0_73_GLOBAL__N__c8866d80_35_SparseBinaryOpIntersectionKernel_cu_f5210f67_363642_sparse_binary_op_intersection_kernel_implINS2_18CUDAKernelLauncherENS2_36CUDAValueSelectionIntersectionKernelINS2_9LhsProjOpEEElLl0EEEvRNS_6TensorERKS8_SB_RKSt6vectorIlSaIlEERKSt8optionalIS8_ESK_bbENKUlvE1_clEvEUllE_St5arrayIPcLm2EEEEviT0_T1_:
	.zero		600


//--------------------- .nv.constant0._ZN2at6native29vectorized_elementwise_kernelILi8EZZNS0_73_GLOBAL__N__c8866d80_35_SparseBinaryOpIntersectionKernel_cu_f5210f67_363642_sparse_binary_op_intersection_kernel_implINS2_18CUDAKernelLauncherENS2_36CUDAValueSelectionIntersectionKernelINS2_9LhsProjOpEEElLl0EEEvRNS_6TensorERKS8_SB_RKSt6vectorIlSaIlEERKSt8optionalIS8_ESK_bbENKUlvE1_clEvEUllE_St5arrayIPcLm2EEEEviT0_T1_ --------------------------
	.section	.nv.constant0._ZN2at6native29vectorized_elementwise_kernelILi8EZZNS0_73_GLOBAL__N__c8866d80_35_SparseBinaryOpIntersectionKernel_cu_f5210f67_363642_sparse_binary_op_intersection_kernel_implINS2_18CUDAKernelLauncherENS2_36CUDAValueSelectionIntersectionKernelINS2_9LhsProjOpEEElLl0EEEvRNS_6TensorERKS8_SB_RKSt6vectorIlSaIlEERKSt8optionalIS8_ESK_bbENKUlvE1_clEvEUllE_St5arrayIPcLm2EEEEviT0_T1_,"a",@progbits
	.sectionflags	@""
	.align	4
.nv.constant0._ZN2at6native29vectorized_elementwise_kernelILi8EZZNS0_73_GLOBAL__N__c8866d80_35_SparseBinaryOpIntersectionKernel_cu_f5210f67_363642_sparse_binary_op_intersection_kernel_implINS2_18CUDAKernelLauncherENS2_36CUDAValueSelectionIntersectionKernelINS2_9LhsProjOpEEElLl0EEEvRNS_6TensorERKS8_SB_RKSt6vectorIlSaIlEERKSt8optionalIS8_ESK_bbENKUlvE1_clEvEUllE_St5arrayIPcLm2EEEEviT0_T1_:
	.zero		600


//--------------------- .nv.constant0._ZN2at6native18elementwise_kernelILi128ELi4EZNS0_15gpu_kernel_implIZZNS0_73_GLOBAL__N__c8866d80_35_SparseBinaryOpIntersectionKernel_cu_f5210f67_363642_sparse_binary_op_intersection_kernel_implINS3_18CUDAKernelLauncherENS3_36CUDAValueSelectionIntersectionKernelINS3_9LhsProjOpEEElLl8EEEvRNS_6TensorERKS9_SC_RKSt6vectorIlSaIlEERKSt8optionalIS9_ESL_bbENKUlvE3_clEvEUllE_EEvRNS_18TensorIteratorBaseERKT_EUliE_EEviT1_ --------------------------
	.section	.nv.constant0._ZN2at6native18elementwise_kernelILi128ELi4EZNS0_15gpu_kernel_implIZZNS0_73_GLOBAL__N__c8866d80_35_SparseBinaryOpIntersectionKernel_cu_f5210f67_363642_sparse_binary_op_intersection_kernel_implINS3_18CUDAKernelLauncherENS3_36CUDAValueSelectionIntersectionKernelINS3_9LhsProjOpEEElLl8EEEvRNS_6TensorERKS9_SC_RKSt6vectorIlSaIlEERKSt8optionalIS9_ESL_bbENKUlvE3_clEvEUllE_EEvRNS_18TensorIteratorBaseERKT_EUliE_EEviT1_,"a",@progbits
	.sectionflags	@""
	.align	4
.nv.constant0._ZN2at6native18elementwise_kernelILi128ELi4EZNS0_15gpu_kernel_implIZZNS0_73_GLOBAL__N__c8866d80_35_SparseBinaryOpIntersectionKernel_cu_f5210f67_363642_sparse_binary_op_intersection_kernel_implINS3_18CUDAKernelLauncherENS3_36CUDAValueSelectionIntersectionKernelINS3_9LhsProjOpEEElLl8EEEvRNS_6TensorERKS9_SC_RKSt6vectorIlSaIlEERKSt8optionalIS9_ESL_bbENKUlvE3_clEvEUllE_EEvRNS_18TensorIteratorBaseERKT_EUliE_EEviT1_:
	.zero		1216


//--------------------- .nv.constant0._ZN2at6native27unrolled_elementwise_kernelIZZNS0_73_GLOBAL__N__c8866d80_35_SparseBinaryOpIntersectionKernel_cu_f5210f67_363642_sparse_binary_op_intersection_kernel_implINS2_18CUDAKernelLauncherENS2_36CUDAValueSelectionIntersectionKernelINS2_9LhsProjOpEEElLl8EEEvRNS_6TensorERKS8_SB_RKSt6vectorIlSaIlEERKSt8optionalIS8_ESK_bbENKUlvE3_clEvEUllE_St5arrayIPcLm2EELi4E23TrivialOffsetCalculatorILi1EjESR_NS0_6memory12LoadWithCastILi1EEENSS_13StoreWithCastILi1EEEEEviT_T0_T2_T3_T4_T5_ --------------------------
	.section	.nv.constant0._ZN2at6native27unrolled_elementwise_kernelIZZNS0_73_GLOBAL__N__c8866d80_35_SparseBinaryOpIntersectionKernel_cu_f5210f67_363642_sparse_binary_op_intersection_kernel_implINS2_18CUDAKernelLauncherENS2_36CUDAValueSelectionIntersectionKernelINS2_9LhsProjOpEEElLl8EEEvRNS_6TensorERKS8_SB_RKSt6vectorIlSaIlEERKSt8optionalIS8_ESK_bbENKUlvE3_clEvEUllE_St5arrayIPcLm2EELi4E23TrivialOffsetCalculatorILi1EjESR_NS0_6memory12LoadWithCastILi1EEENSS_13StoreWithCastILi1EEEEEviT_T0_T2_T3_T4_T5_,"a",@progbits
	.sectionflags	@""
	.align	4
.nv.constant0._ZN2at6native27unrolled_elementwise_kernelIZZNS0_73_GLOBAL__N__c8866d80_35_SparseBinaryOpIntersectionKernel_cu_f5210f67_363642_sparse_binary_op_intersection_kernel_implINS2_18CUDAKernelLauncherENS2_36CUDAValueSelectionIntersectionKernelINS2_9LhsProjOpEEElLl8EEEvRNS_6TensorERKS8_SB_RKSt6vectorIlSaIlEERKSt8optionalIS8_ESK_bbENKUlvE3_clEvEUllE_St5arrayIPcLm2EELi4E23TrivialOffsetCalculatorILi1EjESR_NS0_6memory12LoadWithCastILi1EEENSS_13StoreWithCastILi1EEEEEviT_T0_T2_T3_T4_T5_:
	.zero		716


//--------------------- .nv.constant0._ZN2at6native18elementwise_kernelILi128ELi2EZNS0_22gpu_kernel_impl_nocastIZZNS0_73_GLOBAL__N__c8866d80_35_SparseBinaryOpIntersectionKernel_cu_f5210f67_363642_sparse_binary_op_intersection_kernel_implINS3_18CUDAKernelLauncherENS3_36CUDAValueSelectionIntersectionKernelINS3_9LhsProjOpEEElLl8EEEvRNS_6TensorERKS9_SC_RKSt6vectorIlSaIlEERKSt8optionalIS9_ESL_bbENKUlvE3_clEvEUllE_EEvRNS_18TensorIteratorBaseERKT_EUliE_EEviT1_ --------------------------
	.section	.nv.constant0._ZN2at6native18elementwise_kernelILi128ELi2EZNS0_22gpu_kernel_impl_nocastIZZNS0_73_GLOBAL__N__c8866d80_35_SparseBinaryOpIntersectionKernel_cu_f5210f67_363642_sparse_binary_op_intersection_kernel_implINS3_18CUDAKernelLauncherENS3_36CUDAValueSelectionIntersectionKernelINS3_9LhsProjOpEEElLl8EEEvRNS_6TensorERKS9_SC_RKSt6vectorIlSaIlEERKSt8optionalIS9_ESL_bbENKUlvE3_clEvEUllE_EEvRNS_18TensorIteratorBaseERKT_EUliE_EEviT1_,"a",@progbits
	.sectionflags	@""
	.align	4
.nv.constant0._ZN2at6native18elementwise_kernelILi128ELi2EZNS0_22gpu_kernel_impl_nocastIZZNS0_73_GLOBAL__N__c8866d80_35_SparseBinaryOpIntersectionKernel_cu_f5210f67_363642_sparse_binary_op_intersection_kernel_implINS3_18CUDAKernelLauncherENS3_36CUDAValueSelectionIntersectionKernelINS3_9LhsProjOpEEElLl8EEEvRNS_6TensorERKS9_SC_RKSt6vectorIlSaIlEERKSt8optionalIS9_ESL_bbENKUlvE3_clEvEUllE_EEvRNS_18TensorIteratorBaseERKT_EUliE_EEviT1_:
	.zero		1208


//--------------------- .nv.constant0._ZN2at6native27unrolled_elementwise_kernelIZZNS0_73_GLOBAL__N__c8866d80_35_SparseBinaryOpIntersectionKernel_cu_f5210f67_363642_sparse_binary_op_intersection_kernel_implINS2_18CUDAKernelLauncherENS2_36CUDAValueSelectionIntersectionKernelINS2_9LhsProjOpEEElLl8EEEvRNS_6TensorERKS8_SB_RKSt6vectorIlSaIlEERKSt8optionalIS8_ESK_bbENKUlvE3_clEvEUllE_St5arrayIPcLm2EELi4E23TrivialOffsetCalculatorILi1EjESR_NS0_6memory15LoadWithoutCastENSS_16StoreWithoutCastEEEviT_T0_T2_T3_T4_T5_ --------------------------
	.section	.nv.constant0._ZN2at6native27unrolled_elementwise_kernelIZZNS0_73_GLOBAL__N__c8866d80_35_SparseBinaryOpIntersectionKernel_cu_f5210f67_363642_sparse_binary_op_intersection_kernel_implINS2_18CUDAKernelLauncherENS2_36CUDAValueSelectionIntersectionKernelINS2_9LhsProjOpEEElLl8EEEvRNS_6TensorERKS8_SB_RKSt6vectorIlSaIlEERKSt8optionalIS8_ESK_bbENKUlvE3_clEvEUllE_St5arrayIPcLm2EELi4E23TrivialOffsetCalculatorILi1EjESR_NS0_6memory15LoadWithoutCastENSS_16StoreWithoutCastEEEviT_T0_T2_T3_T4_T5_,"a",@progbits
	.sectionflags	@""
	.align	4
.nv.constant0._ZN2at6native27unrolled_elementwise_kernelIZZNS0_73_GLOBAL__N__c8866d80_35_SparseBinaryOpIntersectionKernel_cu_f5210f67_363642_sparse_binary_op_intersection_kernel_implINS2_18CUDAKernelLauncherENS2_36CUDAValueSelectionIntersectionKernelINS2_9LhsProjOpEEElLl8EEEvRNS_6TensorERKS8_SB_RKSt6vectorIlSaIlEERKSt8optionalIS8_ESK_bbENKUlvE3_clEvEUllE_St5arrayIPcLm2EELi4E23TrivialOffsetCalculatorILi1EjESR_NS0_6memory15LoadWithoutCastENSS_16StoreWithoutCastEEEviT_T0_T2_T3_T4_T5_:
	.zero		700


//--------------------- .nv.constant0._ZN2at6native29vectorized_elementwise_kernelILi2EZZNS0_73_GLOBAL__N__c8866d80_35_SparseBinaryOpIntersectionKernel_cu_f5210f67_363642_sparse_binary_op_intersection_kernel_implINS2_18CUDAKernelLauncherENS2_36CUDAValueSelectionIntersectionKernelINS2_9LhsProjOpEEElLl8EEEvRNS_6TensorERKS8_SB_RKSt6vectorIlSaIlEERKSt8optionalIS8_ESK_bbENKUlvE3_clEvEUllE_St5arrayIPcLm2EEEEviT0_T1_ --------------------------
	.section	.nv.constant0._ZN2at6native29vectorized_elementwise_kernelILi2EZZNS0_73_GLOBAL__N__c8866d80_35_SparseBinaryOpIntersectionKernel_cu_f5210f67_363642_sparse_binary_op_intersection_kernel_implINS2_18CUDAKernelLauncherENS2_36CUDAValueSelectionIntersectionKernelINS2_9LhsProjOpEEElLl8EEEvRNS_6TensorERKS8_SB_RKSt6vectorIlSaIlEERKSt8optionalIS8_ESK_bbENKUlvE3_clEvEUllE_St5arrayIPcLm2EEEEviT0_T1_,"a",@progbits
	.sectionflags	@""
	.align	4
.nv.constant0._ZN2at6native29vectorized_elementwise_kernelILi2EZZNS0_73_GLOBAL__N__c8866d80_35_SparseBinaryOpIntersectionKernel_cu_f5210f67_363642_sparse_binary_op_intersection_kernel_implINS2_18CUDAKernelLauncherENS2_36CUDAValueSelectionIntersectionKernelINS2_9LhsProjOpEEElLl8EEEvRNS_6TensorERKS8_SB_RKSt6vectorIlSaIlEERKSt8optionalIS8_ESK_bbENKUlvE3_clEvEUllE_St5arrayIPcLm2EEEEviT0_T1_:
	.zero		696


//--------------------- .nv.constant0._ZN2at6native29vectorized_elementwise_kernelILi4EZZNS0_73_GLOBAL__N__c8866d80_35_SparseBinaryOpIntersectionKernel_cu_f5210f67_363642_sparse_binary_op_intersection_kernel_implINS2_18CUDAKernelLauncherENS2_36CUDAValueSelectionIntersectionKernelINS2_9LhsProjOpEEElLl8EEEvRNS_6TensorERKS8_SB_RKSt6vectorIlSaIlEERKSt8optionalIS8_ESK_bbENKUlvE3_clEvEUllE_St5arrayIPcLm2EEEEviT0_T1_ --------------------------
	.section	.nv.constant0._ZN2at6native29vectorized_elementwise_kernelILi4EZZNS0_73_GLOBAL__N__c8866d80_35_SparseBinaryOpIntersectionKernel_cu_f5210f67_363642_sparse_binary_op_intersection_kernel_implINS2_18CUDAKernelLauncherENS2_36CUDAValueSelectionIntersectionKernelINS2_9LhsProjOpEEElLl8EEEvRNS_6TensorERKS8_SB_RKSt6vectorIlSaIlEERKSt8optionalIS8_ESK_bbENKUlvE3_clEvEUllE_St5arrayIPcLm2EEEEviT0_T1_,"a",@progbits
	.sectionflags	@""
	.align	4
.nv.constant0._ZN2at6native29vectorized_elementwise_kernelILi4EZZNS0_73_GLOBAL__N__c8866d80_35_SparseBinaryOpIntersectionKernel_cu_f5210f67_363642_sparse_binary_op_intersection_kernel_implINS2_18CUDAKernelLauncherENS2_36CUDAValueSelectionIntersectionKernelINS2_9LhsProjOpEEElLl8EEEvRNS_6TensorERKS8_SB_RKSt6vectorIlSaIlEERKSt8optionalIS8_ESK_bbENKUlvE3_clEvEUllE_St5arrayIPcLm2EEEEviT0_T1_:
	.zero		696


//--------------------- .nv.constant0._ZN2at6native29vectorized_elementwise_kernelILi8EZZNS0_73_GLOBAL__N__c8866d80_35_SparseBinaryOpIntersectionKernel_cu_f5210f67_363642_sparse_binary_op_intersection_kernel_implINS2_18CUDAKernelLauncherENS2_36CUDAValueSelectionIntersectionKernelINS2_9LhsProjOpEEElLl8EEEvRNS_6TensorERKS8_SB_RKSt6vectorIlSaIlEERKSt8optionalIS8_ESK_bbENKUlvE3_clEvEUllE_St5arrayIPcLm2EEEEviT0_T1_ --------------------------
	.section	.nv.constant0._ZN2at6native29vectorized_elementwise_kernelILi8EZZNS0_73_GLOBAL__N__c8866d80_35_SparseBinaryOpIntersectionKernel_cu_f5210f67_363642_sparse_binary_op_intersection_kernel_implINS2_18CUDAKernelLauncherENS2_36CUDAValueSelectionIntersectionKernelINS2_9LhsProjOpEEElLl8EEEvRNS_6TensorERKS8_SB_RKSt6vectorIlSaIlEERKSt8optionalIS8_ESK_bbENKUlvE3_clEvEUllE_St5arrayIPcLm2EEEEviT0_T1_,"a",@progbits
	.sectionflags	@""
	.align	4
.nv.constant0._ZN2at6native29vectorized_elementwise_kernelILi8EZZNS0_73_GLOBAL__N__c8866d80_35_SparseBinaryOpIntersectionKernel_cu_f5210f67_363642_sparse_binary_op_intersection_kernel_implINS2_18CUDAKernelLauncherENS2_36CUDAValueSelectionIntersectionKernelINS2_9LhsProjOpEEElLl8EEEvRNS_6TensorERKS8_SB_RKSt6vectorIlSaIlEERKSt8optionalIS8_ESK_bbENKUlvE3_clEvEUllE_St5arrayIPcLm2EEEEviT0_T1_:
	.zero		696


//--------------------- .nv.constant0._ZN2at6native18elementwise_kernelILi128ELi4EZNS0_15gpu_kernel_implIZZNS0_73_GLOBAL__N__c8866d80_35_SparseBinaryOpIntersectionKernel_cu_f5210f67_363642_sparse_binary_op_intersection_kernel_implINS3_18CUDAKernelLauncherENS3_36CUDAValueSelectionIntersectionKernelINS3_9LhsProjOpEEElLl8EEEvRNS_6TensorERKS9_SC_RKSt6vectorIlSaIlEERKSt8optionalIS9_ESL_bbENKUlvE1_clEvEUllE_EEvRNS_18TensorIteratorBaseERKT_EUliE_EEviT1_ --------------------------
	.section	.nv.constant0._ZN2at6native18elementwise_kernelILi128ELi4EZNS0_15gpu_kernel_implIZZNS0_73_GLOBAL__N__c8866d80_35_SparseBinaryOpIntersectionKernel_cu_f5210f67_363642_sparse_binary_op_intersection_kernel_implINS3_18CUDAKernelLauncherENS3_36CUDAValueSelectionIntersectionKernelINS3_9LhsProjOpEEElLl8EEEvRNS_6TensorERKS9_SC_RKSt6vectorIlSaIlEERKSt8optionalIS9_ESL_bbENKUlvE1_clEvEUllE_EEvRNS_18TensorIteratorBaseERKT_EUliE_EEviT1_,"a",@progbits
	.sectionflags	@""
	.align	4
.nv.constant0._ZN2at6native18elementwise_kernelILi128ELi4EZNS0_15gpu_kernel_implIZZNS0_73_GLOBAL__N__c8866d80_35_SparseBinaryOpIntersectionKernel_cu_f5210f67_363642_sparse_binary_op_intersection_kernel_implINS3_18CUDAKernelLauncherENS3_36CUDAValueSelectionIntersectionKernelINS3_9LhsProjOpEEElLl8EEEvRNS_6TensorERKS9_SC_RKSt6vectorIlSaIlEERKSt8optionalIS9_ESL_bbENKUlvE1_clEvEUllE_EEvRNS_18TensorIteratorBaseERKT_EUliE_EEviT1_:
	.zero		1176


//--------------------- .nv.constant0._ZN2at6native27unrolled_elementwise_kernelIZZNS0_73_GLOBAL__N__c8866d80_35_SparseBinaryOpIntersectionKernel_cu_f5210f67_363642_sparse_binary_op_intersection_kernel_implINS2_18CUDAKernelLauncherENS2_36CUDAValueSelectionIntersectionKernelINS2_9LhsProjOpEEElLl8EEEvRNS_6TensorERKS8_SB_RKSt6vectorIlSaIlEERKSt8optionalIS8_ESK_bbENKUlvE1_clEvEUllE_St5arrayIPcLm2EELi4E23TrivialOffsetCalculatorILi1EjESR_NS0_6memory12LoadWithCastILi1EEENSS_13StoreWithCastILi1EEEEEviT_T0_T2_T3_T4_T5_ --------------------------
	.section	.nv.constant0._ZN2at6native27unrolled_elementwise_kernelIZZNS0_73_GLOBAL__N__c8866d80_35_SparseBinaryOpIntersectionKernel_cu_f5210f67_363642_sparse_binary_op_intersection_kernel_implINS2_18CUDAKernelLauncherENS2_36CUDAValueSelectionIntersectionKernelINS2_9LhsProjOpEEElLl8EEEvRNS_6TensorERKS8_SB_RKSt6vectorIlSaIlEERKSt8optionalIS8_ESK_bbENKUlvE1_clEvEUllE_St5arrayIPcLm2EELi4E23TrivialOffsetCalculatorILi1EjESR_NS0_6memory12LoadWithCastILi1EEENSS_13StoreWithCastILi1EEEEEviT_T0_T2_T3_T4_T5_,"a",@progbits
	.sectionflags	@""
	.align	4
.nv.constant0._ZN2at6native27unrolled_elementwise_kernelIZZNS0_73_GLOBAL__N__c8866d80_35_SparseBinaryOpIntersectionKernel_cu_f5210f67_363642_sparse_binary_op_intersection_kernel_implINS2_18CUDAKernelLauncherENS2_36CUDAValueSelectionIntersectionKernelINS2_9LhsProjOpEEElLl8EEEvRNS_6TensorERKS8_SB_RKSt6vectorIlSaIlEERKSt8optionalIS8_ESK_bbENKUlvE1_clEvEUllE_St5arrayIPcLm2EELi4E23TrivialOffsetCalculatorILi1EjESR_NS0_6memory12LoadWithCastILi1EEENSS_13StoreWithCastILi1EEEEEviT_T0_T2_T3_T4_T5_:
	.zero		676


//--------------------- .nv.constant0._ZN2at6native18elementwise_kernelILi128ELi2EZNS0_22gpu_kernel_impl_nocastIZZNS0_73_GLOBAL__N__c8866d80_35_SparseBinaryOpIntersectionKernel_cu_f5210f67_363642_sparse_binary_op_intersection_kernel_implINS3_18CUDAKernelLauncherENS3_36CUDAValueSelectionIntersectionKernelINS3_9LhsProjOpEEElLl8EEEvRNS_6TensorERKS9_SC_RKSt6vectorIlSaIlEERKSt8optionalIS9_ESL_bbENKUlvE1_clEvEUllE_EEvRNS_18TensorIteratorBaseERKT_EUliE_EEviT1_ --------------------------
	.section	.nv.constant0._ZN2at6native18elementwise_kernelILi128ELi2EZNS0_22gpu_kernel_impl_nocastIZZNS0_73_GLOBAL__N__c8866d80_35_SparseBinaryOpIntersectionKernel_cu_f5210f67_363642_sparse_binary_op_intersection_kernel_implINS3_18CUDAKernelLauncherENS3_36CUDAValueSelectionIntersectionKernelINS3_9LhsProjOpEEElLl8EEEvRNS_6TensorERKS9_SC_RKSt6vectorIlSaIlEERKSt8optionalIS9_ESL_bbENKUlvE1_clEvEUllE_EEvRNS_18TensorIteratorBaseERKT_EUliE_EEviT1_,"a",@progbits
	.sectionflags	@""
	.align	4
.nv.constant0._ZN2at6native18elementwise_kernelILi128ELi2EZNS0_22gpu_kernel_impl_nocastIZZNS0_73_GLOBAL__N__c8866d80_35_SparseBinaryOpIntersectionKernel_cu_f5210f67_363642_sparse_binary_op_intersection_kernel_implINS3_18CUDAKernelLauncherENS3_36CUDAValueSelectionIntersectionKernelINS3_9LhsProjOpEEElLl8EEEvRNS_6TensorERKS9_SC_RKSt6vectorIlSaIlEERKSt8optionalIS9_ESL_bbENKUlvE1_clEvEUllE_EEvRNS_18TensorIteratorBaseERKT_EUliE_EEviT1_:
	.zero		1168


//--------------------- .nv.constant0._ZN2at6native27unrolled_elementwise_kernelIZZNS0_73_GLOBAL__N__c8866d80_35_SparseBinaryOpIntersectionKernel_cu_f5210f67_363642_sparse_binary_op_intersection_kernel_implINS2_18CUDAKernelLauncherENS2_36CUDAValueSelectionIntersectionKernelINS2_9LhsProjOpEEElLl8EEEvRNS_6TensorERKS8_SB_RKSt6vectorIlSaIlEERKSt8optionalIS8_ESK_bbENKUlvE1_clEvEUllE_St5arrayIPcLm2EELi4E23TrivialOffsetCalculatorILi1EjESR_NS0_6memory15LoadWithoutCastENSS_16StoreWithoutCastEEEviT_T0_T2_T3_T4_T5_ --------------------------
	.section	.nv.constant0._ZN2at6native27unrolled_elementwise_kernelIZZNS0_73_GLOBAL__N__c8866d80_35_SparseBinaryOpIntersectionKernel_cu_f5210f67_363642_sparse_binary_op_intersection_kernel_implINS2_18CUDAKernelLauncherENS2_36CUDAValueSelectionIntersectionKernelINS2_9LhsProjOpEEElLl8EEEvRNS_6TensorERKS8_SB_RKSt6vectorIlSaIlEERKSt8optionalIS8_ESK_bbENKUlvE1_clEvEUllE_St5arrayIPcLm2EELi4E23TrivialOffsetCalculatorILi1EjESR_NS0_6memory15LoadWithoutCastENSS_16StoreWithoutCastEEEviT_T0_T2_T3_T4_T5_,"a",@progbits
	.sectionflags	@""
	.align	4
.nv.constant0._ZN2at6native27unrolled_elementwise_kernelIZZNS0_73_GLOBAL__N__c8866d80_35_SparseBinaryOpIntersectionKernel_cu_f5210f67_363642_sparse_binary_op_intersection_kernel_implINS2_18CUDAKernelLauncherENS2_36CUDAValueSelectionIntersectionKernelINS2_9LhsProjOpEEElLl8EEEvRNS_6TensorERKS8_SB_RKSt6vectorIlSaIlEERKSt8optionalIS8_ESK_bbENKUlvE1_clEvEUllE_St5arrayIPcLm2EELi4E23TrivialOffsetCalculatorILi1EjESR_NS0_6memory15LoadWithoutCastENSS_16StoreWithoutCastEEEviT_T0_T2_T3_T4_T5_:
	.zero		660


//--------------------- .nv.constant0._ZN2at6native29vectorized_elementwise_kernelILi2EZZNS0_73_GLOBAL__N__c8866d80_35_SparseBinaryOpIntersectionKernel_cu_f5210f67_363642_sparse_binary_op_intersection_kernel_implINS2_18CUDAKernelLauncherENS2_36CUDAValueSelectionIntersectionKernelINS2_9LhsProjOpEEElLl8EEEvRNS_6TensorERKS8_SB_RKSt6vectorIlSaIlEERKSt8optionalIS8_ESK_bbENKUlvE1_clEvEUllE_St5arrayIPcLm2EEEEviT0_T1_ --------------------------
	.section	.nv.constant0._ZN2at6native29vectorized_elementwise_kernelILi2EZZNS0_73_GLOBAL__N__c8866d80_35_SparseBinaryOpIntersectionKernel_cu_f5210f67_363642_sparse_binary_op_intersection_kernel_implINS2_18CUDAKernelLauncherENS2_36CUDAValueSelectionIntersectionKernelINS2_9LhsProjOpEEElLl8EEEvRNS_6TensorERKS8_SB_RKSt6vectorIlSaIlEERKSt8optionalIS8_ESK_bbENKUlvE1_clEvEUllE_St5arrayIPcLm2EEEEviT0_T1_,"a",@progbits
	.sectionflags	@""
	.align	4
.nv.constant0._ZN2at6native29vectorized_elementwise_kernelILi2EZZNS0_73_GLOBAL__N__c8866d80_35_SparseBinaryOpIntersectionKernel_cu_f5210f67_363642_sparse_binary_op_intersection_kernel_implINS2_18CUDAKernelLauncherENS2_36CUDAValueSelectionIntersectionKernelINS2_9LhsProjOpEEElLl8EEEvRNS_6TensorERKS8_SB_RKSt6vectorIlSaIlEERKSt8optionalIS8_ESK_bbENKUlvE1_clEvEUllE_St5arrayIPcLm2EEEEviT0_T1_:
	.zero		656


//--------------------- .nv.constant0._ZN2at6native29vectorized_elementwise_kernelILi4EZZNS0_73_GLOBAL__N__c8866d80_35_SparseBinaryOpIntersectionKernel_cu_f5210f67_363642_sparse_binary_op_intersection_kernel_implINS2_18CUDAKernelLauncherENS2_36CUDAValueSelectionIntersectionKernelINS2_9LhsProjOpEEElLl8EEEvRNS_6TensorERKS8_SB_RKSt6vectorIlSaIlEERKSt8optionalIS8_ESK_bbENKUlvE1_clEvEUllE_St5arrayIPcLm2EEEEviT0_T1_ --------------------------
	.section	.nv.constant0._ZN2at6native29vectorized_elementwise_kernelILi4EZZNS0_73_GLOBAL__N__c8866d80_35_SparseBinaryOpIntersectionKernel_cu_f5210f67_363642_sparse_binary_op_intersection_kernel_implINS2_18CUDAKernelLauncherENS2_36CUDAValueSelectionIntersectionKernelINS2_9LhsProjOpEEElLl8EEEvRNS_6TensorERKS8_SB_RKSt6vectorIlSaIlEERKSt8optionalIS8_ESK_bbENKUlvE1_clEvEUllE_St5arrayIPcLm2EEEEviT0_T1_,"a",@progbits
	.sectionflags	@""
	.align	4
.nv.constant0._ZN2at6native29vectorized_elementwise_kernelILi4EZZNS0_73_GLOBAL__N__c8866d80_35_SparseBinaryOpIntersectionKernel_cu_f5210f67_363642_sparse_binary_op_intersection_kernel_implINS2_18CUDAKernelLauncherENS2_36CUDAValueSelectionIntersectionKernelINS2_9LhsProjOpEEElLl8EEEvRNS_6TensorERKS8_SB_RKSt6vectorIlSaIlEERKSt8optionalIS8_ESK_bbENKUlvE1_clEvEUllE_St5arrayIPcLm2EEEEviT0_T1_:
	.zero		656


//--------------------- .nv.constant0._ZN2at6native29vectorized_elementwise_kernelILi8EZZNS0_73_GLOBAL__N__c8866d80_35_SparseBinaryOpIntersectionKernel_cu_f5210f67_363642_sparse_binary_op_intersection_kernel_implINS2_18CUDAKernelLauncherENS2_36CUDAValueSelectionIntersectionKernelINS2_9LhsProjOpEEElLl8EEEvRNS_6TensorERKS8_SB_RKSt6vectorIlSaIlEERKSt8optionalIS8_ESK_bbENKUlvE1_clEvEUllE_St5arrayIPcLm2EEEEviT0_T1_ --------------------------
	.section	.nv.constant0._ZN2at6native29vectorized_elementwise_kernelILi8EZZNS0_73_GLOBAL__N__c8866d80_35_SparseBinaryOpIntersectionKernel_cu_f5210f67_363642_sparse_binary_op_intersection_kernel_implINS2_18CUDAKernelLauncherENS2_36CUDAValueSelectionIntersectionKernelINS2_9LhsProjOpEEElLl8EEEvRNS_6TensorERKS8_SB_RKSt6vectorIlSaIlEERKSt8optionalIS8_ESK_bbENKUlvE1_clEvEUllE_St5arrayIPcLm2EEEEviT0_T1_,"a",@progbits
	.sectionflags	@""
	.align	4
.nv.constant0._ZN2at6native29vectorized_elementwise_kernelILi8EZZNS0_73_GLOBAL__N__c8866d80_35_SparseBinaryOpIntersectionKernel_cu_f5210f67_363642_sparse_binary_op_intersection_kernel_implINS2_18CUDAKernelLauncherENS2_36CUDAValueSelectionIntersectionKernelINS2_9LhsProjOpEEElLl8EEEvRNS_6TensorERKS8_SB_RKSt6vectorIlSaIlEERKSt8optionalIS8_ESK_bbENKUlvE1_clEvEUllE_St5arrayIPcLm2EEEEviT0_T1_:
	.zero		656


//--------------------- .nv.constant0._ZN2at6native18elementwise_kernelILi128ELi4EZNS0_15gpu_kernel_implIZZNS0_73_GLOBAL__N__c8866d80_35_SparseBinaryOpIntersectionKernel_cu_f5210f67_363642_sparse_binary_op_intersection_kernel_implINS3_18CUDAKernelLauncherENS3_36CUDAValueSelectionIntersectionKernelINS3_9RhsProjOpEEElLl0EEEvRNS_6TensorERKS9_SC_RKSt6vectorIlSaIlEERKSt8optionalIS9_ESL_bbENKUlvE3_clEvEUllE_EEvRNS_18TensorIteratorBaseERKT_EUliE_EEviT1_ --------------------------
	.section	.nv.constant0._ZN2at6native18elementwise_kernelILi128ELi4EZNS0_15gpu_kernel_implIZZNS0_73_GLOBAL__N__c8866d80_35_SparseBinaryOpIntersectionKernel_cu_f5210f67_363642_sparse_binary_op_intersection_kernel_implINS3_18CUDAKernelLauncherENS3_36CUDAValueSelectionIntersectionKernelINS3_9RhsProjOpEEElLl0EEEvRNS_6TensorERKS9_SC_RKSt6vectorIlSaIlEERKSt8optionalIS9_ESL_bbENKUlvE3_clEvEUllE_EEvRNS_18TensorIteratorBaseERKT_EUliE_EEviT1_,"a",@progbits
	.sectionflags	@""
	.align	4
.nv.constant0._ZN2at6native18elementwise_kernelILi128ELi4EZNS0_15gpu_kernel_implIZZNS0_73_GLOBAL__N__c8866d80_35_SparseBinaryOpIntersectionKernel_cu_f5210f67_363642_sparse_binary_op_intersection_kernel_implINS3_18CUDAKernelLauncherENS3_36CUDAValueSelectionIntersectionKernelINS3_9RhsProjOpEEElLl0EEEvRNS_6TensorERKS9_SC_RKSt6vectorIlSaIlEERKSt8optionalIS9_ESL_bbENKUlvE3_clEvEUllE_EEvRNS_18TensorIteratorBaseERKT_EUliE_EEviT1_:
	.zero		1160


//--------------------- .nv.constant0._ZN2at6native27unrolled_elementwise_kernelIZZNS0_73_GLOBAL__N__c8866d80_35_SparseBinaryOpIntersectionKernel_cu_f5210f67_363642_sparse_binary_op_intersection_kernel_implINS2_18CUDAKernelLauncherENS2_36CUDAValueSelectionIntersectionKernelINS2_9RhsProjOpEEElLl0EEEvRNS_6TensorERKS8_SB_RKSt6vectorIlSaIlEERKSt8optionalIS8_ESK_bbENKUlvE3_clEvEUllE_St5arrayIPcLm2EELi4E23TrivialOffsetCalculatorILi1EjESR_NS0_6memory12LoadWithCastILi1EEENSS_13StoreWithCastILi1EEEEEviT_T0_T2_T3_T4_T5_ --------------------------
	.section	.nv.constant0._ZN2at6native27unrolled_elementwise_kernelIZZNS0_73_GLOBAL__N__c8866d80_35_SparseBinaryOpIntersectionKernel_cu_f5210f67_363642_sparse_binary_op_intersection_kernel_implINS2_18CUDAKernelLauncherENS2_36CUDAValueSelectionIntersectionKernelINS2_9RhsProjOpEEElLl0EEEvRNS_6TensorERKS8_SB_RKSt6vectorIlSaIlEERKSt8optionalIS8_ESK_bbENKUlvE3_clEvEUllE_St5arrayIPcLm2EELi4E23TrivialOffsetCalculatorILi1EjESR_NS0_6memory12LoadWithCastILi1EEENSS_13StoreWithCastILi1EEEEEviT_T0_T2_T3_T4_T5_,"a",@progbits
	.sectionflags	@""
	.align	4
.nv.constant0._ZN2at6native27unrolled_elementwise_kernelIZZNS0_73_GLOBAL__N__c8866d80_35_SparseBinaryOpIntersectionKernel_cu_f5210f67_363642_sparse_binary_op_intersection_kernel_implINS2_18CUDAKernelLauncherENS2_36CUDAValueSelectionIntersectionKernelINS2_9RhsProjOpEEElLl0EEEvRNS_6TensorERKS8_SB_RKSt6vectorIlSaIlEERKSt8optionalIS8_ESK_bbENKUlvE3_clEvEUllE_St5arrayIPcLm2EELi4E23TrivialOffsetCalculatorILi1EjESR_NS0_6memory12LoadWithCastILi1EEENSS_13StoreWithCastILi1EEEEEviT_T0_T2_T3_T4_T5_:
	.zero		660


//--------------------- .nv.constant0._ZN2at6native18elementwise_kernelILi128ELi2EZNS0_22gpu_kernel_impl_nocastIZZNS0_73_GLOBAL__N__c8866d80_35_SparseBinaryOpIntersectionKernel_cu_f5210f67_363642_sparse_binary_op_intersection_kernel_implINS3_18CUDAKernelLauncherENS3_36CUDAValueSelectionIntersectionKernelINS3_9RhsProjOpEEElLl0EEEvRNS_6TensorERKS9_SC_RKSt6vectorIlSaIlEERKSt8optionalIS9_ESL_bbENKUlvE3_clEvEUllE_EEvRNS_18TensorIteratorBaseERKT_EUliE_EEviT1_ --------------------------
	.section	.nv.constant0._ZN2at6native18elementwise_kernelILi128ELi2EZNS0_22gpu_kernel_impl_nocastIZZNS0_73_GLOBAL__N__c8866d80_35_SparseBinaryOpIntersectionKernel_cu_f5210f67_363642_sparse_binary_op_intersection_kernel_implINS3_18CUDAKernelLauncherENS3_36CUDAValueSelectionIntersectionKernelINS3_9RhsProjOpEEElLl0EEEvRNS_6TensorERKS9_SC_RKSt6vectorIlSaIlEERKSt8optionalIS9_ESL_bbENKUlvE3_clEvEUllE_EEvRNS_18TensorIteratorBaseERKT_EUliE_EEviT1_,"a",@progbits
	.sectionflags	@""
	.align	4
.nv.constant0._ZN2at6native18elementwise_kernelILi128ELi2EZNS0_22gpu_kernel_impl_nocastIZZNS0_73_GLOBAL__N__c8866d80_35_SparseBinaryOpIntersectionKernel_cu_f5210f67_363642_sparse_binary_op_intersection_kernel_implINS3_18CUDAKernelLauncherENS3_36CUDAValueSelectionIntersectionKernelINS3_9RhsProjOpEEElLl0EEEvRNS_6TensorERKS9_SC_RKSt6vectorIlSaIlEERKSt8optionalIS9_ESL_bbENKUlvE3_clEvEUllE_EEvRNS_18TensorIteratorBaseERKT_EUliE_EEviT1_:
	.zero		1152


//--------------------- .nv.constant0._ZN2at6native27unrolled_elementwise_kernelIZZNS0_73_GLOBAL__N__c8866d80_35_SparseBinaryOpIntersectionKernel_cu_f5210f67_363642_sparse_binary_op_intersection_kernel_implINS2_18CUDAKernelLauncherENS2_36CUDAValueSelectionIntersectionKernelINS2_9RhsProjOpEEElLl0EEEvRNS_6TensorERKS8_SB_RKSt6vectorIlSaIlEERKSt8optionalIS8_ESK_bbENKUlvE3_clEvEUllE_St5arrayIPcLm2EELi4E23TrivialOffsetCalculatorILi1EjESR_NS0_6memory15LoadWithoutCastENSS_16StoreWithoutCastEEEviT_T0_T2_T3_T4_T5_ --------------------------
	.section	.nv.constant0._ZN2at6native27unrolled_elementwise_kernelIZZNS0_73_GLOBAL__N__c8866d80_35_SparseBinaryOpIntersectionKernel_cu_f5210f67_363642_sparse_binary_op_intersection_kernel_implINS2_18CUDAKernelLauncherENS2_36CUDAValueSelectionIntersectionKernelINS2_9RhsProjOpEEElLl0EEEvRNS_6TensorERKS8_SB_RKSt6vectorIlSaIlEERKSt8optionalIS8_ESK_bbENKUlvE3_clEvEUllE_St5arrayIPcLm2EELi4E23TrivialOffsetCalculatorILi1EjESR_NS0_6memory15LoadWithoutCastENSS_16StoreWithoutCastEEEviT_T0_T2_T3_T4_T5_,"a",@progbits
	.sectionflags	@""
	.align	4
.nv.constant0._ZN2at6native27unrolled_elementwise_kernelIZZNS0_73_GLOBAL__N__c8866d80_35_SparseBinaryOpIntersectionKernel_cu_f5210f67_363642_sparse_binary_op_intersection_kernel_implINS2_18CUDAKernelLauncherENS2_36CUDAValueSelectionIntersectionKernelINS2_9RhsProjOpEEElLl0EEEvRNS_6TensorERKS8_SB_RKSt6vectorIlSaIlEERKSt8optionalIS8_ESK_bbENKUlvE3_clEvEUllE_St5arrayIPcLm2EELi4E23TrivialOffsetCalculatorILi1EjESR_NS0_6memory15LoadWithoutCastENSS_16StoreWithoutCastEEEviT_T0_T2_T3_T4_T5_:
	.zero		644


//--------------------- .nv.constant0._ZN2at6native29vectorized_elementwise_kernelILi2EZZNS0_73_GLOBAL__N__c8866d80_35_SparseBinaryOpIntersectionKernel_cu_f5210f67_363642_sparse_binary_op_intersection_kernel_implINS2_18CUDAKernelLauncherENS2_36CUDAValueSelectionIntersectionKernelINS2_9RhsProjOpEEElLl0EEEvRNS_6TensorERKS8_SB_RKSt6vectorIlSaIlEERKSt8optionalIS8_ESK_bbENKUlvE3_clEvEUllE_St5arrayIPcLm2EEEEviT0_T1_ --------------------------
	.section	.nv.constant0._ZN2at6native29vectorized_elementwise_kernelILi2EZZNS0_73_GLOBAL__N__c8866d80_35_SparseBinaryOpIntersectionKernel_cu_f5210f67_363642_sparse_binary_op_intersection_kernel_implINS2_18CUDAKernelLauncherENS2_36CUDAValueSelectionIntersectionKernelINS2_9RhsProjOpEEElLl0EEEvRNS_6TensorERKS8_SB_RKSt6vectorIlSaIlEERKSt8optionalIS8_ESK_bbENKUlvE3_clEvEUllE_St5arrayIPcLm2EEEEviT0_T1_,"a",@progbits
	.sectionflags	@""
	.align	4
.nv.constant0._ZN2at6native29vectorized_elementwise_kernelILi2EZZNS0_73_GLOBAL__N__c8866d80_35_SparseBinaryOpIntersectionKernel_cu_f5210f67_363642_sparse_binary_op_intersection_kernel_implINS2_18CUDAKernelLauncherENS2_36CUDAValueSelectionIntersectionKernelINS2_9RhsProjOpEEElLl0EEEvRNS_6TensorERKS8_SB_RKSt6vectorIlSaIlEERKSt8optionalIS8_ESK_bbENKUlvE3_clEvEUllE_St5arrayIPcLm2EEEEviT0_T1_:
	.zero		640


//--------------------- .nv.constant0._ZN2at6native29vectorized_elementwise_kernelILi4EZZNS0_73_GLOBAL__N__c8866d80_35_SparseBinaryOpIntersectionKernel_cu_f5210f67_363642_sparse_binary_op_intersection_kernel_implINS2_18CUDAKernelLauncherENS2_36CUDAValueSelectionIntersectionKernelINS2_9RhsProjOpEEElLl0EEEvRNS_6TensorERKS8_SB_RKSt6vectorIlSaIlEERKSt8optionalIS8_ESK_bbENKUlvE3_clEvEUllE_St5arrayIPcLm2EEEEviT0_T1_ --------------------------
	.section	.nv.constant0._ZN2at6native29vectorized_elementwise_kernelILi4EZZNS0_73_GLOBAL__N__c8866d80_35_SparseBinaryOpIntersectionKernel_cu_f5210f67_363642_sparse_binary_op_intersection_kernel_implINS2_18CUDAKernelLauncherENS2_36CUDAValueSelectionIntersectionKernelINS2_9RhsProjOpEEElLl0EEEvRNS_6TensorERKS8_SB_RKSt6vectorIlSaIlEERKSt8optionalIS8_ESK_bbENKUlvE3_clEvEUllE_St5arrayIPcLm2EEEEviT0_T1_,"a",@progbits
	.sectionflags	@""
	.align	4
.nv.constant0._ZN2at6native29vectorized_elementwise_kernelILi4EZZNS0_73_GLOBAL__N__c8866d80_35_SparseBinaryOpIntersectionKernel_cu_f5210f67_363642_sparse_binary_op_intersection_kernel_implINS2_18CUDAKernelLauncherENS2_36CUDAValueSelectionIntersectionKernelINS2_9RhsProjOpEEElLl0EEEvRNS_6TensorERKS8_SB_RKSt6vectorIlSaIlEERKSt8optionalIS8_ESK_bbENKUlvE3_clEvEUllE_St5arrayIPcLm2EEEEviT0_T1_:
	.zero		640


//--------------------- .nv.constant0._ZN2at6native29vectorized_elementwise_kernelILi8EZZNS0_73_GLOBAL__N__c8866d80_35_SparseBinaryOpIntersectionKernel_cu_f5210f67_363642_sparse_binary_op_intersection_kernel_implINS2_18CUDAKernelLauncherENS2_36CUDAValueSelectionIntersectionKernelINS2_9RhsProjOpEEElLl0EEEvRNS_6TensorERKS8_SB_RKSt6vectorIlSaIlEERKSt8optionalIS8_ESK_bbENKUlvE3_clEvEUllE_St5arrayIPcLm2EEEEviT0_T1_ --------------------------
	.section	.nv.constant0._ZN2at6native29vectorized_elementwise_kernelILi8EZZNS0_73_GLOBAL__N__c8866d80_35_SparseBinaryOpIntersectionKernel_cu_f5210f67_363642_sparse_binary_op_intersection_kernel_implINS2_18CUDAKernelLauncherENS2_36CUDAValueSelectionIntersectionKernelINS2_9RhsProjOpEEElLl0EEEvRNS_6TensorERKS8_SB_RKSt6vectorIlSaIlEERKSt8optionalIS8_ESK_bbENKUlvE3_clEvEUllE_St5arrayIPcLm2EEEEviT0_T1_,"a",@progbits
	.sectionflags	@""
	.align	4
.nv.constant0._ZN2at6native29vectorized_elementwise_kernelILi8EZZNS0_73_GLOBAL__N__c8866d80_35_SparseBinaryOpIntersectionKernel_cu_f5210f67_363642_sparse_binary_op_intersection_kernel_implINS2_18CUDAKernelLauncherENS2_36CUDAValueSelectionIntersectionKernelINS2_9RhsProjOpEEElLl0EEEvRNS_6TensorERKS8_SB_RKSt6vectorIlSaIlEERKSt8optionalIS8_ESK_bbENKUlvE3_clEvEUllE_St5arrayIPcLm2EEEEviT0_T1_:
	.zero		640


//--------------------- .nv.constant0._ZN2at6native18elementwise_kernelILi128ELi4EZNS0_15gpu_kernel_implIZZNS0_73_GLOBAL__N__c8866d80_35_SparseBinaryOpIntersectionKernel_cu_f5210f67_363642_sparse_binary_op_intersection_kernel_implINS3_18CUDAKernelLauncherENS3_36CUDAValueSelectionIntersectionKernelINS3_9RhsProjOpEEElLl0EEEvRNS_6TensorERKS9_SC_RKSt6vectorIlSaIlEERKSt8optionalIS9_ESL_bbENKUlvE1_clEvEUllE_EEvRNS_18TensorIteratorBaseERKT_EUliE_EEviT1_ --------------------------
	.section	.nv.constant0._ZN2at6native18elementwise_kernelILi128ELi4EZNS0_15gpu_kernel_implIZZNS0_73_GLOBAL__N__c8866d80_35_SparseBinaryOpIntersectionKernel_cu_f5210f67_363642_sparse_binary_op_intersection_kernel_implINS3_18CUDAKernelLauncherENS3_36CUDAValueSelectionIntersectionKernelINS3_9RhsProjOpEEElLl0EEEvRNS_6TensorERKS9_SC_RKSt6vectorIlSaIlEERKSt8optionalIS9_ESL_bbENKUlvE1_clEvEUllE_EEvRNS_18TensorIteratorBaseERKT_EUliE_EEviT1_,"a",@progbits
	.sectionflags	@""
	.align	4
.nv.constant0._ZN2at6native18elementwise_kernelILi128ELi4EZNS0_15gpu_kernel_implIZZNS0_73_GLOBAL__N__c8866d80_35_SparseBinaryOpIntersectionKernel_cu_f5210f67_363642_sparse_binary_op_intersection_kernel_implINS3_18CUDAKernelLauncherENS3_36CUDAValueSelectionIntersectionKernelINS3_9RhsProjOpEEElLl0EEEvRNS_6TensorERKS9_SC_RKSt6vectorIlSaIlEERKSt8optionalIS9_ESL_bbENKUlvE1_clEvEUllE_EEvRNS_18TensorIteratorBaseERKT_EUliE_EEviT1_:
	.zero		1120


//--------------------- .nv.constant0._ZN2at6native27unrolled_elementwise_kernelIZZNS0_73_GLOBAL__N__c8866d80_35_SparseBinaryOpIntersectionKernel_cu_f5210f67_363642_sparse_binary_op_intersection_kernel_implINS2_18CUDAKernelLauncherENS2_36CUDAValueSelectionIntersectionKernelINS2_9RhsProjOpEEElLl0EEEvRNS_6TensorERKS8_SB_RKSt6vectorIlSaIlEERKSt8optionalIS8_ESK_bbENKUlvE1_clEvEUllE_St5arrayIPcLm2EELi4E23TrivialOffsetCalculatorILi1EjESR_NS0_6memory12LoadWithCastILi1EEENSS_13StoreWithCastILi1EEEEEviT_T0_T2_T3_T4_T5_ --------------------------
	.section	.nv.constant0._ZN2at6native27unrolled_elementwise_kernelIZZNS0_73_GLOBAL__N__c8866d80_35_SparseBinaryOpIntersectionKernel_cu_f5210f67_363642_sparse_binary_op_intersection_kernel_implINS2_18CUDAKernelLauncherENS2_36CUDAValueSelectionIntersectionKernelINS2_9RhsProjOpEEElLl0EEEvRNS_6TensorERKS8_SB_RKSt6vectorIlSaIlEERKSt8optionalIS8_ESK_bbENKUlvE1_clEvEUllE_St5arrayIPcLm2EELi4E23TrivialOffsetCalculatorILi1EjESR_NS0_6memory12LoadWithCastILi1EEENSS_13StoreWithCastILi1EEEEEviT_T0_T2_T3_T4_T5_,"a",@progbits
	.sectionflags	@""
	.align	4
.nv.constant0._ZN2at6native27unrolled_elementwise_kernelIZZNS0_73_GLOBAL__N__c8866d80_35_SparseBinaryOpIntersectionKernel_cu_f5210f67_363642_sparse_binary_op_intersection_kernel_implINS2_18CUDAKernelLauncherENS2_36CUDAValueSelectionIntersectionKernelINS2_9RhsProjOpEEElLl0EEEvRNS_6TensorERKS8_SB_RKSt6vectorIlSaIlEERKSt8optionalIS8_ESK_bbENKUlvE1_clEvEUllE_St5arrayIPcLm2EELi4E23TrivialOffsetCalculatorILi1EjESR_NS0_6memory12LoadWithCastILi1EEENSS_13StoreWithCastILi1EEEEEviT_T0_T2_T3_T4_T5_:
	.zero		620


//--------------------- .nv.constant0._ZN2at6native18elementwise_kernelILi128ELi2EZNS0_22gpu_kernel_impl_nocastIZZNS0_73_GLOBAL__N__c8866d80_35_SparseBinaryOpIntersectionKernel_cu_f5210f67_363642_sparse_binary_op_intersection_kernel_implINS3_18CUDAKernelLauncherENS3_36CUDAValueSelectionIntersectionKernelINS3_9RhsProjOpEEElLl0EEEvRNS_6TensorERKS9_SC_RKSt6vectorIlSaIlEERKSt8optionalIS9_ESL_bbENKUlvE1_clEvEUllE_EEvRNS_18TensorIteratorBaseERKT_EUliE_EEviT1_ --------------------------
	.section	.nv.constant0._ZN2at6native18elementwise_kernelILi128ELi2EZNS0_22gpu_kernel_impl_nocastIZZNS0_73_GLOBAL__N__c8866d80_35_SparseBinaryOpIntersectionKernel_cu_f5210f67_363642_sparse_binary_op_intersection_kernel_implINS3_18CUDAKernelLauncherENS3_36CUDAValueSelectionIntersectionKernelINS3_9RhsProjOpEEElLl0EEEvRNS_6TensorERKS9_SC_RKSt6vectorIlSaIlEERKSt8optionalIS9_ESL_bbENKUlvE1_clEvEUllE_EEvRNS_18TensorIteratorBaseERKT_EUliE_EEviT1_,"a",@progbits
	.sectionflags	@""
	.align	4
.nv.constant0._ZN2at6native18elementwise_kernelILi128ELi2EZNS0_22gpu_kernel_impl_nocastIZZNS0_73_GLOBAL__N__c8866d80_35_SparseBinaryOpIntersectionKernel_cu_f5210f67_363642_sparse_binary_op_intersection_kernel_implINS3_18CUDAKernelLauncherENS3_36CUDAValueSelectionIntersectionKernelINS3_9RhsProjOpEEElLl0EEEvRNS_6TensorERKS9_SC_RKSt6vectorIlSaIlEERKSt8optionalIS9_ESL_bbENKUlvE1_clEvEUllE_EEvRNS_18TensorIteratorBaseERKT_EUliE_EEviT1_:
	.zero		1112


//--------------------- .nv.constant0._ZN2at6native27unrolled_elementwise_kernelIZZNS0_73_GLOBAL__N__c8866d80_35_SparseBinaryOpIntersectionKernel_cu_f5210f67_363642_sparse_binary_op_intersection_kernel_implINS2_18CUDAKernelLauncherENS2_36CUDAValueSelectionIntersectionKernelINS2_9RhsProjOpEEElLl0EEEvRNS_6TensorERKS8_SB_RKSt6vectorIlSaIlEERKSt8optionalIS8_ESK_bbENKUlvE1_clEvEUllE_St5arrayIPcLm2EELi4E23TrivialOffsetCalculatorILi1EjESR_NS0_6memory15LoadWithoutCastENSS_16StoreWithoutCastEEEviT_T0_T2_T3_T4_T5_ --------------------------
	.section	.nv.constant0._ZN2at6native27unrolled_elementwise_kernelIZZNS0_73_GLOBAL__N__c8866d80_35_SparseBinaryOpIntersectionKernel_cu_f5210f67_363642_sparse_binary_op_intersection_kernel_implINS2_18CUDAKernelLauncherENS2_36CUDAValueSelectionIntersectionKernelINS2_9RhsProjOpEEElLl0EEEvRNS_6TensorERKS8_SB_RKSt6vectorIlSaIlEERKSt8optionalIS8_ESK_bbENKUlvE1_clEvEUllE_St5arrayIPcLm2EELi4E23TrivialOffsetCalculatorILi1EjESR_NS0_6memory15LoadWithoutCastENSS_16StoreWithoutCastEEEviT_T0_T2_T3_T4_T5_,"a",@progbits
	.sectionflags	@""
	.align	4
.nv.constant0._ZN2at6native27unrolled_elementwise_kernelIZZNS0_73_GLOBAL__N__c8866d80_35_SparseBinaryOpIntersectionKernel_cu_f5210f67_363642_sparse_binary_op_intersection_kernel_implINS2_18CUDAKernelLauncherENS2_36CUDAValueSelectionIntersectionKernelINS2_9RhsProjOpEEElLl0EEEvRNS_6TensorERKS8_SB_RKSt6vectorIlSaIlEERKSt8optionalIS8_ESK_bbENKUlvE1_clEvEUllE_St5arrayIPcLm2EELi4E23TrivialOffsetCalculatorILi1EjESR_NS0_6memory15LoadWithoutCastENSS_16StoreWithoutCastEEEviT_T0_T2_T3_T4_T5_:
	.zero		604


//--------------------- .nv.constant0._ZN2at6native29vectorized_elementwise_kernelILi2EZZNS0_73_GLOBAL__N__c8866d80_35_SparseBinaryOpIntersectionKernel_cu_f5210f67_363642_sparse_binary_op_intersection_kernel_implINS2_18CUDAKernelLauncherENS2_36CUDAValueSelectionIntersectionKernelINS2_9RhsProjOpEEElLl0EEEvRNS_6TensorERKS8_SB_RKSt6vectorIlSaIlEERKSt8optionalIS8_ESK_bbENKUlvE1_clEvEUllE_St5arrayIPcLm2EEEEviT0_T1_ --------------------------
	.section	.nv.constant0._ZN2at6native29vectorized_elementwise_kernelILi2EZZNS0_73_GLOBAL__N__c8866d80_35_SparseBinaryOpIntersectionKernel_cu_f5210f67_363642_sparse_binary_op_intersection_kernel_implINS2_18CUDAKernelLauncherENS2_36CUDAValueSelectionIntersectionKernelINS2_9RhsProjOpEEElLl0EEEvRNS_6TensorERKS8_SB_RKSt6vectorIlSaIlEERKSt8optionalIS8_ESK_bbENKUlvE1_clEvEUllE_St5arrayIPcLm2EEEEviT0_T1_,"a",@progbits
	.sectionflags	@""
	.align	4
.nv.constant0._ZN2at6native29vectorized_elementwise_kernelILi2EZZNS0_73_GLOBAL__N__c8866d80_35_SparseBinaryOpIntersectionKernel_cu_f5210f67_363642_sparse_binary_op_intersection_kernel_implINS2_18CUDAKernelLauncherENS2_36CUDAValueSelectionIntersectionKernelINS2_9RhsProjOpEEElLl0EEEvRNS_6TensorERKS8_SB_RKSt6vectorIlSaIlEERKSt8optionalIS8_ESK_bbENKUlvE1_clEvEUllE_St5arrayIPcLm2EEEEviT0_T1_:
	.zero		600


//--------------------- .nv.constant0._ZN2at6native29vectorized_elementwise_kernelILi4EZZNS0_73_GLOBAL__N__c8866d80_35_SparseBinaryOpIntersectionKernel_cu_f5210f67_363642_sparse_binary_op_intersection_kernel_implINS2_18CUDAKernelLauncherENS2_36CUDAValueSelectionIntersectionKernelINS2_9RhsProjOpEEElLl0EEEvRNS_6TensorERKS8_SB_RKSt6vectorIlSaIlEERKSt8optionalIS8_ESK_bbENKUlvE1_clEvEUllE_St5arrayIPcLm2EEEEviT0_T1_ --------------------------
	.section	.nv.constant0._ZN2at6native29vectorized_elementwise_kernelILi4EZZNS0_73_GLOBAL__N__c8866d80_35_SparseBinaryOpIntersectionKernel_cu_f5210f67_363642_sparse_binary_op_intersection_kernel_implINS2_18CUDAKernelLauncherENS2_36CUDAValueSelectionIntersectionKernelINS2_9RhsProjOpEEElLl0EEEvRNS_6TensorERKS8_SB_RKSt6vectorIlSaIlEERKSt8optionalIS8_ESK_bbENKUlvE1_clEvEUllE_St5arrayIPcLm2EEEEviT0_T1_,"a",@progbits
	.sectionflags	@""
	.align	4
.nv.constant0._ZN2at6native29vectorized_elementwise_kernelILi4EZZNS0_73_GLOBAL__N__c8866d80_35_SparseBinaryOpIntersectionKernel_cu_f5210f67_363642_sparse_binary_op_intersection_kernel_implINS2_18CUDAKernelLauncherENS2_36CUDAValueSelectionIntersectionKernelINS2_9RhsProjOpEEElLl0EEEvRNS_6TensorERKS8_SB_RKSt6vectorIlSaIlEERKSt8optionalIS8_ESK_bbENKUlvE1_clEvEUllE_St5arrayIPcLm2EEEEviT0_T1_:
	.zero		600


//--------------------- .nv.constant0._ZN2at6native29vectorized_elementwise_kernelILi8EZZNS0_73_GLOBAL__N__c8866d80_35_SparseBinaryOpIntersectionKernel_cu_f5210f67_363642_sparse_binary_op_intersection_kernel_implINS2_18CUDAKernelLauncherENS2_36CUDAValueSelectionIntersectionKernelINS2_9RhsProjOpEEElLl0EEEvRNS_6TensorERKS8_SB_RKSt6vectorIlSaIlEERKSt8optionalIS8_ESK_bbENKUlvE1_clEvEUllE_St5arrayIPcLm2EEEEviT0_T1_ --------------------------
	.section	.nv.constant0._ZN2at6native29vectorized_elementwise_kernelILi8EZZNS0_73_GLOBAL__N__c8866d80_35_SparseBinaryOpIntersectionKernel_cu_f5210f67_363642_sparse_binary_op_intersection_kernel_implINS2_18CUDAKernelLauncherENS2_36CUDAValueSelectionIntersectionKernelINS2_9RhsProjOpEEElLl0EEEvRNS_6TensorERKS8_SB_RKSt6vectorIlSaIlEERKSt8optionalIS8_ESK_bbENKUlvE1_clEvEUllE_St5arrayIPcLm2EEEEviT0_T1_,"a",@progbits
	.sectionflags	@""
	.align	4
.nv.constant0._ZN2at6native29vectorized_elementwise_kernelILi8EZZNS0_73_GLOBAL__N__c8866d80_35_SparseBinaryOpIntersectionKernel_cu_f5210f67_363642_sparse_binary_op_intersection_kernel_implINS2_18CUDAKernelLauncherENS2_36CUDAValueSelectionIntersectionKernelINS2_9RhsProjOpEEElLl0EEEvRNS_6TensorERKS8_SB_RKSt6vectorIlSaIlEERKSt8optionalIS8_ESK_bbENKUlvE1_clEvEUllE_St5arrayIPcLm2EEEEviT0_T1_:
	.zero		600


//--------------------- .nv.constant0._ZN2at6native18elementwise_kernelILi128ELi4EZNS0_15gpu_kernel_implIZZNS0_73_GLOBAL__N__c8866d80_35_SparseBinaryOpIntersectionKernel_cu_f5210f67_363642_sparse_binary_op_intersection_kernel_implINS3_18CUDAKernelLauncherENS3_36CUDAValueSelectionIntersectionKernelINS3_9RhsProjOpEEElLl8EEEvRNS_6TensorERKS9_SC_RKSt6vectorIlSaIlEERKSt8optionalIS9_ESL_bbENKUlvE3_clEvEUllE_EEvRNS_18TensorIteratorBaseERKT_EUliE_EEviT1_ --------------------------
	.section	.nv.constant0._ZN2at6native18elementwise_kernelILi128ELi4EZNS0_15gpu_kernel_implIZZNS0_73_GLOBAL__N__c8866d80_35_SparseBinaryOpIntersectionKernel_cu_f5210f67_363642_sparse_binary_op_intersection_kernel_implINS3_18CUDAKernelLauncherENS3_36CUDAValueSelectionIntersectionKernelINS3_9RhsProjOpEEElLl8EEEvRNS_6TensorERKS9_SC_RKSt6vectorIlSaIlEERKSt8optionalIS9_ESL_bbENKUlvE3_clEvEUllE_EEvRNS_18TensorIteratorBaseERKT_EUliE_EEviT1_,"a",@progbits
	.sectionflags	@""
	.align	4
.nv.constant0._ZN2at6native18elementwise_kernelILi128ELi4EZNS0_15gpu_kernel_implIZZNS0_73_GLOBAL__N__c8866d80_35_SparseBinaryOpIntersectionKernel_cu_f5210f67_363642_sparse_binary_op_intersection_kernel_implINS3_18CUDAKernelLauncherENS3_36CUDAValueSelectionIntersectionKernelINS3_9RhsProjOpEEElLl8EEEvRNS_6TensorERKS9_SC_RKSt6vectorIlSaIlEERKSt8optionalIS9_ESL_bbENKUlvE3_clEvEUllE_EEvRNS_18TensorIteratorBaseERKT_EUliE_EEviT1_:
	.zero		1216


//--------------------- .nv.constant0._ZN2at6native27unrolled_elementwise_kernelIZZNS0_73_GLOBAL__N__c8866d80_35_SparseBinaryOpIntersectionKernel_cu_f5210f67_363642_sparse_binary_op_intersection_kernel_implINS2_18CUDAKernelLauncherENS2_36CUDAValueSelectionIntersectionKernelINS2_9RhsProjOpEEElLl8EEEvRNS_6TensorERKS8_SB_RKSt6vectorIlSaIlEERKSt8optionalIS8_ESK_bbENKUlvE3_clEvEUllE_St5arrayIPcLm2EELi4E23TrivialOffsetCalculatorILi1EjESR_NS0_6memory12LoadWithCastILi1EEENSS_13StoreWithCastILi1EEEEEviT_T0_T2_T3_T4_T5_ --------------------------
	.section	.nv.constant0._ZN2at6native27unrolled_elementwise_kernelIZZNS0_73_GLOBAL__N__c8866d80_35_SparseBinaryOpIntersectionKernel_cu_f5210f67_363642_sparse_binary_op_intersection_kernel_implINS2_18CUDAKernelLauncherENS2_36CUDAValueSelectionIntersectionKernelINS2_9RhsProjOpEEElLl8EEEvRNS_6TensorERKS8_SB_RKSt6vectorIlSaIlEERKSt8optionalIS8_ESK_bbENKUlvE3_clEvEUllE_St5arrayIPcLm2EELi4E23TrivialOffsetCalculatorILi1EjESR_NS0_6memory12LoadWithCastILi1EEENSS_13StoreWithCastILi1EEEEEviT_T0_T2_T3_T4_T5_,"a",@progbits
	.sectionflags	@""
	.align	4
.nv.constant0._ZN2at6native27unrolled_elementwise_kernelIZZNS0_73_GLOBAL__N__c8866d80_35_SparseBinaryOpIntersectionKernel_cu_f5210f67_363642_sparse_binary_op_intersection_kernel_implINS2_18CUDAKernelLauncherENS2_36CUDAValueSelectionIntersectionKernelINS2_9RhsProjOpEEElLl8EEEvRNS_6TensorERKS8_SB_RKSt6vectorIlSaIlEERKSt8optionalIS8_ESK_bbENKUlvE3_clEvEUllE_St5arrayIPcLm2EELi4E23TrivialOffsetCalculatorILi1EjESR_NS0_6memory12LoadWithCastILi1EEENSS_13StoreWithCastILi1EEEEEviT_T0_T2_T3_T4_T5_:
	.zero		716


//--------------------- .nv.constant0._ZN2at6native18elementwise_kernelILi128ELi2EZNS0_22gpu_kernel_impl_nocastIZZNS0_73_GLOBAL__N__c8866d80_35_SparseBinaryOpIntersectionKernel_cu_f5210f67_363642_sparse_binary_op_intersection_kernel_implINS3_18CUDAKernelLauncherENS3_36CUDAValueSelectionIntersectionKernelINS3_9RhsProjOpEEElLl8EEEvRNS_6TensorERKS9_SC_RKSt6vectorIlSaIlEERKSt8optionalIS9_ESL_bbENKUlvE3_clEvEUllE_EEvRNS_18TensorIteratorBaseERKT_EUliE_EEviT1_ --------------------------
	.section	.nv.constant0._ZN2at6native18elementwise_kernelILi128ELi2EZNS0_22gpu_kernel_impl_nocastIZZNS0_73_GLOBAL__N__c8866d80_35_SparseBinaryOpIntersectionKernel_cu_f5210f67_363642_sparse_binary_op_intersection_kernel_implINS3_18CUDAKernelLauncherENS3_36CUDAValueSelectionIntersectionKernelINS3_9RhsProjOpEEElLl8EEEvRNS_6TensorERKS9_SC_RKSt6vectorIlSaIlEERKSt8optionalIS9_ESL_bbENKUlvE3_clEvEUllE_EEvRNS_18TensorIteratorBaseERKT_EUliE_EEviT1_,"a",@progbits
	.sectionflags	@""
	.align	4
.nv.constant0._ZN2at6native18elementwise_kernelILi128ELi2EZNS0_22gpu_kernel_impl_nocastIZZNS0_73_GLOBAL__N__c8866d80_35_SparseBinaryOpIntersectionKernel_cu_f5210f67_363642_sparse_binary_op_intersection_kernel_implINS3_18CUDAKernelLauncherENS3_36CUDAValueSelectionIntersectionKernelINS3_9RhsProjOpEEElLl8EEEvRNS_6TensorERKS9_SC_RKSt6vectorIlSaIlEERKSt8optionalIS9_ESL_bbENKUlvE3_clEvEUllE_EEvRNS_18TensorIteratorBaseERKT_EUliE_EEviT1_:
	.zero		1208


//--------------------- .nv.constant0._ZN2at6native27unrolled_elementwise_kernelIZZNS0_73_GLOBAL__N__c8866d80_35_SparseBinaryOpIntersectionKernel_cu_f5210f67_363642_sparse_binary_op_intersection_kernel_implINS2_18CUDAKernelLauncherENS2_36CUDAValueSelectionIntersectionKernelINS2_9RhsProjOpEEElLl8EEEvRNS_6TensorERKS8_SB_RKSt6vectorIlSaIlEERKSt8optionalIS8_ESK_bbENKUlvE3_clEvEUllE_St5arrayIPcLm2EELi4E23TrivialOffsetCalculatorILi1EjESR_NS0_6memory15LoadWithoutCastENSS_16StoreWithoutCastEEEviT_T0_T2_T3_T4_T5_ --------------------------
	.section	.nv.constant0._ZN2at6native27unrolled_elementwise_kernelIZZNS0_73_GLOBAL__N__c8866d80_35_SparseBinaryOpIntersectionKernel_cu_f5210f67_363642_sparse_binary_op_intersection_kernel_implINS2_18CUDAKernelLauncherENS2_36CUDAValueSelectionIntersectionKernelINS2_9RhsProjOpEEElLl8EEEvRNS_6TensorERKS8_SB_RKSt6vectorIlSaIlEERKSt8optionalIS8_ESK_bbENKUlvE3_clEvEUllE_St5arrayIPcLm2EELi4E23TrivialOffsetCalculatorILi1EjESR_NS0_6memory15LoadWithoutCastENSS_16StoreWithoutCastEEEviT_T0_T2_T3_T4_T5_,"a",@progbits
	.sectionflags	@""
	.align	4
.nv.constant0._ZN2at6native27unrolled_elementwise_kernelIZZNS0_73_GLOBAL__N__c8866d80_35_SparseBinaryOpIntersectionKernel_cu_f5210f67_363642_sparse_binary_op_intersection_kernel_implINS2_18CUDAKernelLauncherENS2_36CUDAValueSelectionIntersectionKernelINS2_9RhsProjOpEEElLl8EEEvRNS_6TensorERKS8_SB_RKSt6vectorIlSaIlEERKSt8optionalIS8_ESK_bbENKUlvE3_clEvEUllE_St5arrayIPcLm2EELi4E23TrivialOffsetCalculatorILi1EjESR_NS0_6memory15LoadWithoutCastENSS_16StoreWithoutCastEEEviT_T0_T2_T3_T4_T5_:
	.zero		700


//--------------------- .nv.constant0._ZN2at6native29vectorized_elementwise_kernelILi2EZZNS0_73_GLOBAL__N__c8866d80_35_SparseBinaryOpIntersectionKernel_cu_f5210f67_363642_sparse_binary_op_intersection_kernel_implINS2_18CUDAKernelLauncherENS2_36CUDAValueSelectionIntersectionKernelINS2_9RhsProjOpEEElLl8EEEvRNS_6TensorERKS8_SB_RKSt6vectorIlSaIlEERKSt8optionalIS8_ESK_bbENKUlvE3_clEvEUllE_St5arrayIPcLm2EEEEviT0_T1_ --------------------------
	.section	.nv.constant0._ZN2at6native29vectorized_elementwise_kernelILi2EZZNS0_73_GLOBAL__N__c8866d80_35_SparseBinaryOpIntersectionKernel_cu_f5210f67_363642_sparse_binary_op_intersection_kernel_implINS2_18CUDAKernelLauncherENS2_36CUDAValueSelectionIntersectionKernelINS2_9RhsProjOpEEElLl8EEEvRNS_6TensorERKS8_SB_RKSt6vectorIlSaIlEERKSt8optionalIS8_ESK_bbENKUlvE3_clEvEUllE_St5arrayIPcLm2EEEEviT0_T1_,"a",@progbits
	.sectionflags	@""
	.align	4
.nv.constant0._ZN2at6native29vectorized_elementwise_kernelILi2EZZNS0_73_GLOBAL__N__c8866d80_35_SparseBinaryOpIntersectionKernel_cu_f5210f67_363642_sparse_binary_op_intersection_kernel_implINS2_18CUDAKernelLauncherENS2_36CUDAValueSelectionIntersectionKernelINS2_9RhsProjOpEEElLl8EEEvRNS_6TensorERKS8_SB_RKSt6vectorIlSaIlEERKSt8optionalIS8_ESK_bbENKUlvE3_clEvEUllE_St5arrayIPcLm2EEEEviT0_T1_:
	.zero		696


//--------------------- .nv.constant0._ZN2at6native29vectorized_elementwise_kernelILi4EZZNS0_73_GLOBAL__N__c8866d80_35_SparseBinaryOpIntersectionKernel_cu_f5210f67_363642_sparse_binary_op_intersection_kernel_implINS2_18CUDAKernelLauncherENS2_36CUDAValueSelectionIntersectionKernelINS2_9RhsProjOpEEElLl8EEEvRNS_6TensorERKS8_SB_RKSt6vectorIlSaIlEERKSt8optionalIS8_ESK_bbENKUlvE3_clEvEUllE_St5arrayIPcLm2EEEEviT0_T1_ --------------------------
	.section	.nv.constant0._ZN2at6native29vectorized_elementwise_kernelILi4EZZNS0_73_GLOBAL__N__c8866d80_35_SparseBinaryOpIntersectionKernel_cu_f5210f67_363642_sparse_binary_op_intersection_kernel_implINS2_18CUDAKernelLauncherENS2_36CUDAValueSelectionIntersectionKernelINS2_9RhsProjOpEEElLl8EEEvRNS_6TensorERKS8_SB_RKSt6vectorIlSaIlEERKSt8optionalIS8_ESK_bbENKUlvE3_clEvEUllE_St5arrayIPcLm2EEEEviT0_T1_,"a",@progbits
	.sectionflags	@""
	.align	4
.nv.constant0._ZN2at6native29vectorized_elementwise_kernelILi4EZZNS0_73_GLOBAL__N__c8866d80_35_SparseBinaryOpIntersectionKernel_cu_f5210f67_363642_sparse_binary_op_intersection_kernel_implINS2_18CUDAKernelLauncherENS2_36CUDAValueSelectionIntersectionKernelINS2_9RhsProjOpEEElLl8EEEvRNS_6TensorERKS8_SB_RKSt6vectorIlSaIlEERKSt8optionalIS8_ESK_bbENKUlvE3_clEvEUllE_St5arrayIPcLm2EEEEviT0_T1_:
	.zero		696


//--------------------- .nv.constant0._ZN2at6native29vectorized_elementwise_kernelILi8EZZNS0_73_GLOBAL__N__c8866d80_35_SparseBinaryOpIntersectionKernel_cu_f5210f67_363642_sparse_binary_op_intersection_kernel_implINS2_18CUDAKernelLauncherENS2_36CUDAValueSelectionIntersectionKernelINS2_9RhsProjOpEEElLl8EEEvRNS_6TensorERKS8_SB_RKSt6vectorIlSaIlEERKSt8optionalIS8_ESK_bbENKUlvE3_clEvEUllE_St5arrayIPcLm2EEEEviT0_T1_ --------------------------
	.section	.nv.constant0._ZN2at6native29vectorized_elementwise_kernelILi8EZZNS0_73_GLOBAL__N__c8866d80_35_SparseBinaryOpIntersectionKernel_cu_f5210f67_363642_sparse_binary_op_intersection_kernel_implINS2_18CUDAKernelLauncherENS2_36CUDAValueSelectionIntersectionKernelINS2_9RhsProjOpEEElLl8EEEvRNS_6TensorERKS8_SB_RKSt6vectorIlSaIlEERKSt8optionalIS8_ESK_bbENKUlvE3_clEvEUllE_St5arrayIPcLm2EEEEviT0_T1_,"a",@progbits
	.sectionflags	@""
	.align	4
.nv.constant0._ZN2at6native29vectorized_elementwise_kernelILi8EZZNS0_73_GLOBAL__N__c8866d80_35_SparseBinaryOpIntersectionKernel_cu_f5210f67_363642_sparse_binary_op_intersection_kernel_implINS2_18CUDAKernelLauncherENS2_36CUDAValueSelectionIntersectionKernelINS2_9RhsProjOpEEElLl8EEEvRNS_6TensorERKS8_SB_RKSt6vectorIlSaIlEERKSt8optionalIS8_ESK_bbENKUlvE3_clEvEUllE_St5arrayIPcLm2EEEEviT0_T1_:
	.zero		696


//--------------------- .nv.constant0._ZN2at6native18elementwise_kernelILi128ELi4EZNS0_15gpu_kernel_implIZZNS0_73_GLOBAL__N__c8866d80_35_SparseBinaryOpIntersectionKernel_cu_f5210f67_363642_sparse_binary_op_intersection_kernel_implINS3_18CUDAKernelLauncherENS3_36CUDAValueSelectionIntersectionKernelINS3_9RhsProjOpEEElLl8EEEvRNS_6TensorERKS9_SC_RKSt6vectorIlSaIlEERKSt8optionalIS9_ESL_bbENKUlvE1_clEvEUllE_EEvRNS_18TensorIteratorBaseERKT_EUliE_EEviT1_ --------------------------
	.section	.nv.constant0._ZN2at6native18elementwise_kernelILi128ELi4EZNS0_15gpu_kernel_implIZZNS0_73_GLOBAL__N__c8866d80_35_SparseBinaryOpIntersectionKernel_cu_f5210f67_363642_sparse_binary_op_intersection_kernel_implINS3_18CUDAKernelLauncherENS3_36CUDAValueSelectionIntersectionKernelINS3_9RhsProjOpEEElLl8EEEvRNS_6TensorERKS9_SC_RKSt6vectorIlSaIlEERKSt8optionalIS9_ESL_bbENKUlvE1_clEvEUllE_EEvRNS_18TensorIteratorBaseERKT_EUliE_EEviT1_,"a",@progbits
	.sectionflags	@""
	.align	4
.nv.constant0._ZN2at6native18elementwise_kernelILi128ELi4EZNS0_15gpu_kernel_implIZZNS0_73_GLOBAL__N__c8866d80_35_SparseBinaryOpIntersectionKernel_cu_f5210f67_363642_sparse_binary_op_intersection_kernel_implINS3_18CUDAKernelLauncherENS3_36CUDAValueSelectionIntersectionKernelINS3_9RhsProjOpEEElLl8EEEvRNS_6TensorERKS9_SC_RKSt6vectorIlSaIlEERKSt8optionalIS9_ESL_bbENKUlvE1_clEvEUllE_EEvRNS_18TensorIteratorBaseERKT_EUliE_EEviT1_:
	.zero		1176


//--------------------- .nv.constant0._ZN2at6native27unrolled_elementwise_kernelIZZNS0_73_GLOBAL__N__c8866d80_35_SparseBinaryOpIntersectionKernel_cu_f5210f67_363642_sparse_binary_op_intersection_kernel_implINS2_18CUDAKernelLauncherENS2_36CUDAValueSelectionIntersectionKernelINS2_9RhsProjOpEEElLl8EEEvRNS_6TensorERKS8_SB_RKSt6vectorIlSaIlEERKSt8optionalIS8_ESK_bbENKUlvE1_clEvEUllE_St5arrayIPcLm2EELi4E23TrivialOffsetCalculatorILi1EjESR_NS0_6memory12LoadWithCastILi1EEENSS_13StoreWithCastILi1EEEEEviT_T0_T2_T3_T4_T5_ --------------------------
	.section	.nv.constant0._ZN2at6native27unrolled_elementwise_kernelIZZNS0_73_GLOBAL__N__c8866d80_35_SparseBinaryOpIntersectionKernel_cu_f5210f67_363642_sparse_binary_op_intersection_kernel_implINS2_18CUDAKernelLauncherENS2_36CUDAValueSelectionIntersectionKernelINS2_9RhsProjOpEEElLl8EEEvRNS_6TensorERKS8_SB_RKSt6vectorIlSaIlEERKSt8optionalIS8_ESK_bbENKUlvE1_clEvEUllE_St5arrayIPcLm2EELi4E23TrivialOffsetCalculatorILi1EjESR_NS0_6memory12LoadWithCastILi1EEENSS_13StoreWithCastILi1EEEEEviT_T0_T2_T3_T4_T5_,"a",@progbits
	.sectionflags	@""
	.align	4
.nv.constant0._ZN2at6native27unrolled_elementwise_kernelIZZNS0_73_GLOBAL__N__c8866d80_35_SparseBinaryOpIntersectionKernel_cu_f5210f67_363642_sparse_binary_op_intersection_kernel_implINS2_18CUDAKernelLauncherENS2_36CUDAValueSelectionIntersectionKernelINS2_9RhsProjOpEEElLl8EEEvRNS_6TensorERKS8_SB_RKSt6vectorIlSaIlEERKSt8optionalIS8_ESK_bbENKUlvE1_clEvEUllE_St5arrayIPcLm2EELi4E23TrivialOffsetCalculatorILi1EjESR_NS0_6memory12LoadWithCastILi1EEENSS_13StoreWithCastILi1EEEEEviT_T0_T2_T3_T4_T5_:
	.zero		676


//--------------------- .nv.constant0._ZN2at6native18elementwise_kernelILi128ELi2EZNS0_22gpu_kernel_impl_nocastIZZNS0_73_GLOBAL__N__c8866d80_35_SparseBinaryOpIntersectionKernel_cu_f5210f67_363642_sparse_binary_op_intersection_kernel_implINS3_18CUDAKernelLauncherENS3_36CUDAValueSelectionIntersectionKernelINS3_9RhsProjOpEEElLl8EEEvRNS_6TensorERKS9_SC_RKSt6vectorIlSaIlEERKSt8optionalIS9_ESL_bbENKUlvE1_clEvEUllE_EEvRNS_18TensorIteratorBaseERKT_EUliE_EEviT1_ --------------------------
	.section	.nv.constant0._ZN2at6native18elementwise_kernelILi128ELi2EZNS0_22gpu_kernel_impl_nocastIZZNS0_73_GLOBAL__N__c8866d80_35_SparseBinaryOpIntersectionKernel_cu_f5210f67_363642_sparse_binary_op_intersection_kernel_implINS3_18CUDAKernelLauncherENS3_36CUDAValueSelectionIntersectionKernelINS3_9RhsProjOpEEElLl8EEEvRNS_6TensorERKS9_SC_RKSt6vectorIlSaIlEERKSt8optionalIS9_ESL_bbENKUlvE1_clEvEUllE_EEvRNS_18TensorIteratorBaseERKT_EUliE_EEviT1_,"a",@progbits
	.sectionflags	@""
	.align	4
.nv.constant0._ZN2at6native18elementwise_kernelILi128ELi2EZNS0_22gpu_kernel_impl_nocastIZZNS0_73_GLOBAL__N__c8866d80_35_SparseBinaryOpIntersectionKernel_cu_f5210f67_363642_sparse_binary_op_intersection_kernel_implINS3_18CUDAKernelLauncherENS3_36CUDAValueSelectionIntersectionKernelINS3_9RhsProjOpEEElLl8EEEvRNS_6TensorERKS9_SC_RKSt6vectorIlSaIlEERKSt8optionalIS9_ESL_bbENKUlvE1_clEvEUllE_EEvRNS_18TensorIteratorBaseERKT_EUliE_EEviT1_:
	.zero		1168


//--------------------- .nv.constant0._ZN2at6native27unrolled_elementwise_kernelIZZNS0_73_GLOBAL__N__c8866d80_35_SparseBinaryOpIntersectionKernel_cu_f5210f67_363642_sparse_binary_op_intersection_kernel_implINS2_18CUDAKernelLauncherENS2_36CUDAValueSelectionIntersectionKernelINS2_9RhsProjOpEEElLl8EEEvRNS_6TensorERKS8_SB_RKSt6vectorIlSaIlEERKSt8optionalIS8_ESK_bbENKUlvE1_clEvEUllE_St5arrayIPcLm2EELi4E23TrivialOffsetCalculatorILi1EjESR_NS0_6memory15LoadWithoutCastENSS_16StoreWithoutCastEEEviT_T0_T2_T3_T4_T5_ --------------------------
	.section	.nv.constant0._ZN2at6native27unrolled_elementwise_kernelIZZNS0_73_GLOBAL__N__c8866d80_35_SparseBinaryOpIntersectionKernel_cu_f5210f67_363642_sparse_binary_op_intersection_kernel_implINS2_18CUDAKernelLauncherENS2_36CUDAValueSelectionIntersectionKernelINS2_9RhsProjOpEEElLl8EEEvRNS_6TensorERKS8_SB_RKSt6vectorIlSaIlEERKSt8optionalIS8_ESK_bbENKUlvE1_clEvEUllE_St5arrayIPcLm2EELi4E23TrivialOffsetCalculatorILi1EjESR_NS0_6memory15LoadWithoutCastENSS_16StoreWithoutCastEEEviT_T0_T2_T3_T4_T5_,"a",@progbits
	.sectionflags	@""
	.align	4
.nv.constant0._ZN2at6native27unrolled_elementwise_kernelIZZNS0_73_GLOBAL__N__c8866d80_35_SparseBinaryOpIntersectionKernel_cu_f5210f67_363642_sparse_binary_op_intersection_kernel_implINS2_18CUDAKernelLauncherENS2_36CUDAValueSelectionIntersectionKernelINS2_9RhsProjOpEEElLl8EEEvRNS_6TensorERKS8_SB_RKSt6vectorIlSaIlEERKSt8optionalIS8_ESK_bbENKUlvE1_clEvEUllE_St5arrayIPcLm2EELi4E23TrivialOffsetCalculatorILi1EjESR_NS0_6memory15LoadWithoutCastENSS_16StoreWithoutCastEEEviT_T0_T2_T3_T4_T5_:
	.zero		660


//--------------------- .nv.constant0._ZN2at6native29vectorized_elementwise_kernelILi2EZZNS0_73_GLOBAL__N__c8866d80_35_SparseBinaryOpIntersectionKernel_cu_f5210f67_363642_sparse_binary_op_intersection_kernel_implINS2_18CUDAKernelLauncherENS2_36CUDAValueSelectionIntersectionKernelINS2_9RhsProjOpEEElLl8EEEvRNS_6TensorERKS8_SB_RKSt6vectorIlSaIlEERKSt8optionalIS8_ESK_bbENKUlvE1_clEvEUllE_St5arrayIPcLm2EEEEviT0_T1_ --------------------------
	.section	.nv.constant0._ZN2at6native29vectorized_elementwise_kernelILi2EZZNS0_73_GLOBAL__N__c8866d80_35_SparseBinaryOpIntersectionKernel_cu_f5210f67_363642_sparse_binary_op_intersection_kernel_implINS2_18CUDAKernelLauncherENS2_36CUDAValueSelectionIntersectionKernelINS2_9RhsProjOpEEElLl8EEEvRNS_6TensorERKS8_SB_RKSt6vectorIlSaIlEERKSt8optionalIS8_ESK_bbENKUlvE1_clEvEUllE_St5arrayIPcLm2EEEEviT0_T1_,"a",@progbits
	.sectionflags	@""
	.align	4
.nv.constant0._ZN2at6native29vectorized_elementwise_kernelILi2EZZNS0_73_GLOBAL__N__c8866d80_35_SparseBinaryOpIntersectionKernel_cu_f5210f67_363642_sparse_binary_op_intersection_kernel_implINS2_18CUDAKernelLauncherENS2_36CUDAValueSelectionIntersectionKernelINS2_9RhsProjOpEEElLl8EEEvRNS_6TensorERKS8_SB_RKSt6vectorIlSaIlEERKSt8optionalIS8_ESK_bbENKUlvE1_clEvEUllE_St5arrayIPcLm2EEEEviT0_T1_:
	.zero		656


//--------------------- .nv.constant0._ZN2at6native29vectorized_elementwise_kernelILi4EZZNS0_73_GLOBAL__N__c8866d80_35_SparseBinaryOpIntersectionKernel_cu_f5210f67_363642_sparse_binary_op_intersection_kernel_implINS2_18CUDAKernelLauncherENS2_36CUDAValueSelectionIntersectionKernelINS2_9RhsProjOpEEElLl8EEEvRNS_6TensorERKS8_SB_RKSt6vectorIlSaIlEERKSt8optionalIS8_ESK_bbENKUlvE1_clEvEUllE_St5arrayIPcLm2EEEEviT0_T1_ --------------------------
	.section	.nv.constant0._ZN2at6native29vectorized_elementwise_kernelILi4EZZNS0_73_GLOBAL__N__c8866d80_35_SparseBinaryOpIntersectionKernel_cu_f5210f67_363642_sparse_binary_op_intersection_kernel_implINS2_18CUDAKernelLauncherENS2_36CUDAValueSelectionIntersectionKernelINS2_9RhsProjOpEEElLl8EEEvRNS_6TensorERKS8_SB_RKSt6vectorIlSaIlEERKSt8optionalIS8_ESK_bbENKUlvE1_clEvEUllE_St5arrayIPcLm2EEEEviT0_T1_,"a",@progbits
	.sectionflags	@""
	.align	4
.nv.constant0._ZN2at6native29vectorized_elementwise_kernelILi4EZZNS0_73_GLOBAL__N__c8866d80_35_SparseBinaryOpIntersectionKernel_cu_f5210f67_363642_sparse_binary_op_intersection_kernel_implINS2_18CUDAKernelLauncherENS2_36CUDAValueSelectionIntersectionKernelINS2_9RhsProjOpEEElLl8EEEvRNS_6TensorERKS8_SB_RKSt6vectorIlSaIlEERKSt8optionalIS8_ESK_bbENKUlvE1_clEvEUllE_St5arrayIPcLm2EEEEviT0_T1_:
	.zero		656


//--------------------- .nv.constant0._ZN2at6native29vectorized_elementwise_kernelILi8EZZNS0_73_GLOBAL__N__c8866d80_35_SparseBinaryOpIntersectionKernel_cu_f5210f67_363642_sparse_binary_op_intersection_kernel_implINS2_18CUDAKernelLauncherENS2_36CUDAValueSelectionIntersectionKernelINS2_9RhsProjOpEEElLl8EEEvRNS_6TensorERKS8_SB_RKSt6vectorIlSaIlEERKSt8optionalIS8_ESK_bbENKUlvE1_clEvEUllE_St5arrayIPcLm2EEEEviT0_T1_ --------------------------
	.section	.nv.constant0._ZN2at6native29vectorized_elementwise_kernelILi8EZZNS0_73_GLOBAL__N__c8866d80_35_SparseBinaryOpIntersectionKernel_cu_f5210f67_363642_sparse_binary_op_intersection_kernel_implINS2_18CUDAKernelLauncherENS2_36CUDAValueSelectionIntersectionKernelINS2_9RhsProjOpEEElLl8EEEvRNS_6TensorERKS8_SB_RKSt6vectorIlSaIlEERKSt8optionalIS8_ESK_bbENKUlvE1_clEvEUllE_St5arrayIPcLm2EEEEviT0_T1_,"a",@progbits
	.sectionflags	@""
	.align	4
.nv.constant0._ZN2at6native29vectorized_elementwise_kernelILi8EZZNS0_73_GLOBAL__N__c8866d80_35_SparseBinaryOpIntersectionKernel_cu_f5210f67_363642_sparse_binary_op_intersection_kernel_implINS2_18CUDAKernelLauncherENS2_36CUDAValueSelectionIntersectionKernelINS2_9RhsProjOpEEElLl8EEEvRNS_6TensorERKS8_SB_RKSt6vectorIlSaIlEERKSt8optionalIS8_ESK_bbENKUlvE1_clEvEUllE_St5arrayIPcLm2EEEEviT0_T1_:
	.zero		656


//--------------------- .nv.constant0._ZN2at6native18elementwise_kernelILi128ELi4EZNS0_15gpu_kernel_implIZZNS0_73_GLOBAL__N__c8866d80_35_SparseBinaryOpIntersectionKernel_cu_f5210f67_363642_sparse_binary_op_intersection_kernel_implINS3_18CUDAKernelLauncherENS3_36CUDAValueSelectionIntersectionKernelINS3_5MulOpEEElLl0EEEvRNS_6TensorERKS9_SC_RKSt6vectorIlSaIlEERKSt8optionalIS9_ESL_bbENKUlvE3_clEvEUllE_EEvRNS_18TensorIteratorBaseERKT_EUliE_EEviT1_ --------------------------
	.section	.nv.constant0._ZN2at6native18elementwise_kernelILi128ELi4EZNS0_15gpu_kernel_implIZZNS0_73_GLOBAL__N__c8866d80_35_SparseBinaryOpIntersectionKernel_cu_f5210f67_363642_sparse_binary_op_intersection_kernel_implINS3_18CUDAKernelLauncherENS3_36CUDAValueSelectionIntersectionKernelINS3_5MulOpEEElLl0EEEvRNS_6TensorERKS9_SC_RKSt6vectorIlSaIlEERKSt8optionalIS9_ESL_bbENKUlvE3_clEvEUllE_EEvRNS_18TensorIteratorBaseERKT_EUliE_EEviT1_,"a",@progbits
	.sectionflags	@""
	.align	4
.nv.constant0._ZN2at6native18elementwise_kernelILi128ELi4EZNS0_15gpu_kernel_implIZZNS0_73_GLOBAL__N__c8866d80_35_SparseBinaryOpIntersectionKernel_cu_f5210f67_363642_sparse_binary_op_intersection_kernel_implINS3_18CUDAKernelLauncherENS3_36CUDAValueSelectionIntersectionKernelINS3_5MulOpEEElLl0EEEvRNS_6TensorERKS9_SC_RKSt6vectorIlSaIlEERKSt8optionalIS9_ESL_bbENKUlvE3_clEvEUllE_EEvRNS_18TensorIteratorBaseERKT_EUliE_EEviT1_:
	.zero		1160


//--------------------- .nv.constant0._ZN2at6native27unrolled_elementwise_kernelIZZNS0_73_GLOBAL__N__c8866d80_35_SparseBinaryOpIntersectionKernel_cu_f5210f67_363642_sparse_binary_op_intersection_kernel_implINS2_18CUDAKernelLauncherENS2_36CUDAValueSelectionIntersectionKernelINS2_5MulOpEEElLl0EEEvRNS_6TensorERKS8_SB_RKSt6vectorIlSaIlEERKSt8optionalIS8_ESK_bbENKUlvE3_clEvEUllE_St5arrayIPcLm2EELi4E23TrivialOffsetCalculatorILi1EjESR_NS0_6memory12LoadWithCastILi1EEENSS_13StoreWithCastILi1EEEEEviT_T0_T2_T3_T4_T5_ --------------------------
	.section	.nv.constant0._ZN2at6native27unrolled_elementwise_kernelIZZNS0_73_GLOBAL__N__c8866d80_35_SparseBinaryOpIntersectionKernel_cu_f5210f67_363642_sparse_binary_op_intersection_kernel_implINS2_18CUDAKernelLauncherENS2_36CUDAValueSelectionIntersectionKernelINS2_5MulOpEEElLl0EEEvRNS_6TensorERKS8_SB_RKSt6vectorIlSaIlEERKSt8optionalIS8_ESK_bbENKUlvE3_clEvEUllE_St5arrayIPcLm2EELi4E23TrivialOffsetCalculatorILi1EjESR_NS0_6memory12LoadWithCastILi1EEENSS_13StoreWithCastILi1EEEEEviT_T0_T2_T3_T4_T5_,"a",@progbits
	.sectionflags	@""
	.align	4
.nv.constant0._ZN2at6native27unrolled_elementwise_kernelIZZNS0_73_GLOBAL__N__c8866d80_35_SparseBinaryOpIntersectionKernel_cu_f5210f67_363642_sparse_binary_op_intersection_kernel_implINS2_18CUDAKernelLauncherENS2_36CUDAValueSelectionIntersectionKernelINS2_5MulOpEEElLl0EEEvRNS_6TensorERKS8_SB_RKSt6vectorIlSaIlEERKSt8optionalIS8_ESK_bbENKUlvE3_clEvEUllE_St5arrayIPcLm2EELi4E23TrivialOffsetCalculatorILi1EjESR_NS0_6memory12LoadWithCastILi1EEENSS_13StoreWithCastILi1EEEEEviT_T0_T2_T3_T4_T5_:
	.zero		660


//--------------------- .nv.constant0._ZN2at6native18elementwise_kernelILi128ELi2EZNS0_22gpu_kernel_impl_nocastIZZNS0_73_GLOBAL__N__c8866d80_35_SparseBinaryOpIntersectionKernel_cu_f5210f67_363642_sparse_binary_op_intersection_kernel_implINS3_18CUDAKernelLauncherENS3_36CUDAValueSelectionIntersectionKernelINS3_5MulOpEEElLl0EEEvRNS_6TensorERKS9_SC_RKSt6vectorIlSaIlEERKSt8optionalIS9_ESL_bbENKUlvE3_clEvEUllE_EEvRNS_18TensorIteratorBaseERKT_EUliE_EEviT1_ --------------------------
	.section	.nv.constant0._ZN2at6native18elementwise_kernelILi128ELi2EZNS0_22gpu_kernel_impl_nocastIZZNS0_73_GLOBAL__N__c8866d80_35_SparseBinaryOpIntersectionKernel_cu_f5210f67_363642_sparse_binary_op_intersection_kernel_implINS3_18CUDAKernelLauncherENS3_36CUDAValueSelectionIntersectionKernelINS3_5MulOpEEElLl0EEEvRNS_6TensorERKS9_SC_RKSt6vectorIlSaIlEERKSt8optionalIS9_ESL_bbENKUlvE3_clEvEUllE_EEvRNS_18TensorIteratorBaseERKT_EUliE_EEviT1_,"a",@progbits
	.sectionflags	@""
	.align	4
.nv.constant0._ZN2at6native18elementwise_kernelILi128ELi2EZNS0_22gpu_kernel_impl_nocastIZZNS0_73_GLOBAL__N__c8866d80_35_SparseBinaryOpIntersectionKernel_cu_f5210f67_363642_sparse_binary_op_intersection_kernel_implINS3_18CUDAKernelLauncherENS3_36CUDAValueSelectionIntersectionKernelINS3_5MulOpEEElLl0EEEvRNS_6TensorERKS9_SC_RKSt6vectorIlSaIlEERKSt8optionalIS9_ESL_bbENKUlvE3_clEvEUllE_EEvRNS_18TensorIteratorBaseERKT_EUliE_EEviT1_:
	.zero		1152


//--------------------- .nv.constant0._ZN2at6native27unrolled_elementwise_kernelIZZNS0_73_GLOBAL__N__c8866d80_35_SparseBinaryOpIntersectionKernel_cu_f5210f67_363642_sparse_binary_op_intersection_kernel_implINS2_18CUDAKernelLauncherENS2_36CUDAValueSelectionIntersectionKernelINS2_5MulOpEEElLl0EEEvRNS_6TensorERKS8_SB_RKSt6vectorIlSaIlEERKSt8optionalIS8_ESK_bbENKUlvE3_clEvEUllE_St5arrayIPcLm2EELi4E23TrivialOffsetCalculatorILi1EjESR_NS0_6memory15LoadWithoutCastENSS_16StoreWithoutCastEEEviT_T0_T2_T3_T4_T5_ --------------------------
	.section	.nv.constant0._ZN2at6native27unrolled_elementwise_kernelIZZNS0_73_GLOBAL__N__c8866d80_35_SparseBinaryOpIntersectionKernel_cu_f5210f67_363642_sparse_binary_op_intersection_kernel_implINS2_18CUDAKernelLauncherENS2_36CUDAValueSelectionIntersectionKernelINS2_5MulOpEEElLl0EEEvRNS_6TensorERKS8_SB_RKSt6vectorIlSaIlEERKSt8optionalIS8_ESK_bbENKUlvE3_clEvEUllE_St5arrayIPcLm2EELi4E23TrivialOffsetCalculatorILi1EjESR_NS0_6memory15LoadWithoutCastENSS_16StoreWithoutCastEEEviT_T0_T2_T3_T4_T5_,"a",@progbits
	.sectionflags	@""
	.align	4
.nv.constant0._ZN2at6native27unrolled_elementwise_kernelIZZNS0_73_GLOBAL__N__c8866d80_35_SparseBinaryOpIntersectionKernel_cu_f5210f67_363642_sparse_binary_op_intersection_kernel_implINS2_18CUDAKernelLauncherENS2_36CUDAValueSelectionIntersectionKernelINS2_5MulOpEEElLl0EEEvRNS_6TensorERKS8_SB_RKSt6vectorIlSaIlEERKSt8optionalIS8_ESK_bbENKUlvE3_clEvEUllE_St5arrayIPcLm2EELi4E23TrivialOffsetCalculatorILi1EjESR_NS0_6memory15LoadWithoutCastENSS_16StoreWithoutCastEEEviT_T0_T2_T3_T4_T5_:
	.zero		644


//--------------------- .nv.constant0._ZN2at6native29vectorized_elementwise_kernelILi2EZZNS0_73_GLOBAL__N__c8866d80_35_SparseBinaryOpIntersectionKernel_cu_f5210f67_363642_sparse_binary_op_intersection_kernel_implINS2_18CUDAKernelLauncherENS2_36CUDAValueSelectionIntersectionKernelINS2_5MulOpEEElLl0EEEvRNS_6TensorERKS8_SB_RKSt6vectorIlSaIlEERKSt8optionalIS8_ESK_bbENKUlvE3_clEvEUllE_St5arrayIPcLm2EEEEviT0_T1_ --------------------------
	.section	.nv.constant0._ZN2at6native29vectorized_elementwise_kernelILi2EZZNS0_73_GLOBAL__N__c8866d80_35_SparseBinaryOpIntersectionKernel_cu_f5210f67_363642_sparse_binary_op_intersection_kernel_implINS2_18CUDAKernelLauncherENS2_36CUDAValueSelectionIntersectionKernelINS2_5MulOpEEElLl0EEEvRNS_6TensorERKS8_SB_RKSt6vectorIlSaIlEERKSt8optionalIS8_ESK_bbENKUlvE3_clEvEUllE_St5arrayIPcLm2EEEEviT0_T1_,"a",@progbits
	.sectionflags	@""
	.align	4
.nv.constant0._ZN2at6native29vectorized_elementwise_kernelILi2EZZNS0_73_GLOBAL__N__c8866d80_35_SparseBinaryOpIntersectionKernel_cu_f5210f67_363642_sparse_binary_op_intersection_kernel_implINS2_18CUDAKernelLauncherENS2_36CUDAValueSelectionIntersectionKernelINS2_5MulOpEEElLl0EEEvRNS_6TensorERKS8_SB_RKSt6vectorIlSaIlEERKSt8optionalIS8_ESK_bbENKUlvE3_clEvEUllE_St5arrayIPcLm2EEEEviT0_T1_:
	.zero		640


//--------------------- .nv.constant0._ZN2at6native29vectorized_elementwise_kernelILi4EZZNS0_73_GLOBAL__N__c8866d80_35_SparseBinaryOpIntersectionKernel_cu_f5210f67_363642_sparse_binary_op_intersection_kernel_implINS2_18CUDAKernelLauncherENS2_36CUDAValueSelectionIntersectionKernelINS2_5MulOpEEElLl0EEEvRNS_6TensorERKS8_SB_RKSt6vectorIlSaIlEERKSt8optionalIS8_ESK_bbENKUlvE3_clEvEUllE_St5arrayIPcLm2EEEEviT0_T1_ --------------------------
	.section	.nv.constant0._ZN2at6native29vectorized_elementwise_kernelILi4EZZNS0_73_GLOBAL__N__c8866d80_35_SparseBinaryOpIntersectionKernel_cu_f5210f67_363642_sparse_binary_op_intersection_kernel_implINS2_18CUDAKernelLauncherENS2_36CUDAValueSelectionIntersectionKernelINS2_5MulOpEEElLl0EEEvRNS_6TensorERKS8_SB_RKSt6vectorIlSaIlEERKSt8optionalIS8_ESK_bbENKUlvE3_clEvEUllE_St5arrayIPcLm2EEEEviT0_T1_,"a",@progbits
	.sectionflags	@""
	.align	4
.nv.constant0._ZN2at6native29vectorized_elementwise_kernelILi4EZZNS0_73_GLOBAL__N__c8866d80_35_SparseBinaryOpIntersectionKernel_cu_f5210f67_363642_sparse_binary_op_intersection_kernel_implINS2_18CUDAKernelLauncherENS2_36CUDAValueSelectionIntersectionKernelINS2_5MulOpEEElLl0EEEvRNS_6TensorERKS8_SB_RKSt6vectorIlSaIlEERKSt8optionalIS8_ESK_bbENKUlvE3_clEvEUllE_St5arrayIPcLm2EEEEviT0_T1_:
	.zero		640


//--------------------- .nv.constant0._ZN2at6native29vectorized_elementwise_kernelILi8EZZNS0_73_GLOBAL__N__c8866d80_35_SparseBinaryOpIntersectionKernel_cu_f5210f67_363642_sparse_binary_op_intersection_kernel_implINS2_18CUDAKernelLauncherENS2_36CUDAValueSelectionIntersectionKernelINS2_5MulOpEEElLl0EEEvRNS_6TensorERKS8_SB_RKSt6vectorIlSaIlEERKSt8optionalIS8_ESK_bbENKUlvE3_clEvEUllE_St5arrayIPcLm2EEEEviT0_T1_ --------------------------
	.section	.nv.constant0._ZN2at6native29vectorized_elementwise_kernelILi8EZZNS0_73_GLOBAL__N__c8866d80_35_SparseBinaryOpIntersectionKernel_cu_f5210f67_363642_sparse_binary_op_intersection_kernel_implINS2_18CUDAKernelLauncherENS2_36CUDAValueSelectionIntersectionKernelINS2_5MulOpEEElLl0EEEvRNS_6TensorERKS8_SB_RKSt6vectorIlSaIlEERKSt8optionalIS8_ESK_bbENKUlvE3_clEvEUllE_St5arrayIPcLm2EEEEviT0_T1_,"a",@progbits
	.sectionflags	@""
	.align	4
.nv.constant0._ZN2at6native29vectorized_elementwise_kernelILi8EZZNS0_73_GLOBAL__N__c8866d80_35_SparseBinaryOpIntersectionKernel_cu_f5210f67_363642_sparse_binary_op_intersection_kernel_implINS2_18CUDAKernelLauncherENS2_36CUDAValueSelectionIntersectionKernelINS2_5MulOpEEElLl0EEEvRNS_6TensorERKS8_SB_RKSt6vectorIlSaIlEERKSt8optionalIS8_ESK_bbENKUlvE3_clEvEUllE_St5arrayIPcLm2EEEEviT0_T1_:
	.zero		640


//--------------------- .nv.constant0._ZN2at6native18elementwise_kernelILi128ELi4EZNS0_15gpu_kernel_implIZZNS0_73_GLOBAL__N__c8866d80_35_SparseBinaryOpIntersectionKernel_cu_f5210f67_363642_sparse_binary_op_intersection_kernel_implINS3_18CUDAKernelLauncherENS3_36CUDAValueSelectionIntersectionKernelINS3_5MulOpEEElLl0EEEvRNS_6TensorERKS9_SC_RKSt6vectorIlSaIlEERKSt8optionalIS9_ESL_bbENKUlvE1_clEvEUllE_EEvRNS_18TensorIteratorBaseERKT_EUliE_EEviT1_ --------------------------
	.section	.nv.constant0._ZN2at6native18elementwise_kernelILi128ELi4EZNS0_15gpu_kernel_implIZZNS0_73_GLOBAL__N__c8866d80_35_SparseBinaryOpIntersectionKernel_cu_f5210f67_363642_sparse_binary_op_intersection_kernel_implINS3_18CUDAKernelLauncherENS3_36CUDAValueSelectionIntersectionKernelINS3_5MulOpEEElLl0EEEvRNS_6TensorERKS9_SC_RKSt6vectorIlSaIlEERKSt8optionalIS9_ESL_bbENKUlvE1_clEvEUllE_EEvRNS_18TensorIteratorBaseERKT_EUliE_EEviT1_,"a",@progbits
	.sectionflags	@""
	.align	4
.nv.constant0._ZN2at6native18elementwise_kernelILi128ELi4EZNS0_15gpu_kernel_implIZZNS0_73_GLOBAL__N__c8866d80_35_SparseBinaryOpIntersectionKernel_cu_f5210f67_363642_sparse_binary_op_intersection_kernel_implINS3_18CUDAKernelLauncherENS3_36CUDAValueSelectionIntersectionKernelINS3_5MulOpEEElLl0EEEvRNS_6TensorERKS9_SC_RKSt6vectorIlSaIlEERKSt8optionalIS9_ESL_bbENKUlvE1_clEvEUllE_EEvRNS_18TensorIteratorBaseERKT_EUliE_EEviT1_:
	.zero		1120


//--------------------- .nv.constant0._ZN2at6native27unrolled_elementwise_kernelIZZNS0_73_GLOBAL__N__c8866d80_35_SparseBinaryOpIntersectionKernel_cu_f5210f67_363642_sparse_binary_op_intersection_kernel_implINS2_18CUDAKernelLauncherENS2_36CUDAValueSelectionIntersectionKernelINS2_5MulOpEEElLl0EEEvRNS_6TensorERKS8_SB_RKSt6vectorIlSaIlEERKSt8optionalIS8_ESK_bbENKUlvE1_clEvEUllE_St5arrayIPcLm2EELi4E23TrivialOffsetCalculatorILi1EjESR_NS0_6memory12LoadWithCastILi1EEENSS_13StoreWithCastILi1EEEEEviT_T0_T2_T3_T4_T5_ --------------------------
	.section	.nv.constant0._ZN2at6native27unrolled_elementwise_kernelIZZNS0_73_GLOBAL__N__c8866d80_35_SparseBinaryOpIntersectionKernel_cu_f5210f67_363642_sparse_binary_op_intersection_kernel_implINS2_18CUDAKernelLauncherENS2_36CUDAValueSelectionIntersectionKernelINS2_5MulOpEEElLl0EEEvRNS_6TensorERKS8_SB_RKSt6vectorIlSaIlEERKSt8optionalIS8_ESK_bbENKUlvE1_clEvEUllE_St5arrayIPcLm2EELi4E23TrivialOffsetCalculatorILi1EjESR_NS0_6memory12LoadWithCastILi1EEENSS_13StoreWithCastILi1EEEEEviT_T0_T2_T3_T4_T5_,"a",@progbits
	.sectionflags	@""
	.align	4
.nv.constant0._ZN2at6native27unrolled_elementwise_kernelIZZNS0_73_GLOBAL__N__c8866d80_35_SparseBinaryOpIntersectionKernel_cu_f5210f67_363642_sparse_binary_op_intersection_kernel_implINS2_18CUDAKernelLauncherENS2_36CUDAValueSelectionIntersectionKernelINS2_5MulOpEEElLl0EEEvRNS_6TensorERKS8_SB_RKSt6vectorIlSaIlEERKSt8optionalIS8_ESK_bbENKUlvE1_clEvEUllE_St5arrayIPcLm2EELi4E23TrivialOffsetCalculatorILi1EjESR_NS0_6memory12LoadWithCastILi1EEENSS_13StoreWithCastILi1EEEEEviT_T0_T2_T3_T4_T5_:
	.zero		620


//--------------------- .nv.constant0._ZN2at6native18elementwise_kernelILi128ELi2EZNS0_22gpu_kernel_impl_nocastIZZNS0_73_GLOBAL__N__c8866d80_35_SparseBinaryOpIntersectionKernel_cu_f5210f67_363642_sparse_binary_op_intersection_kernel_implINS3_18CUDAKernelLauncherENS3_36CUDAValueSelectionIntersectionKernelINS3_5MulOpEEElLl0EEEvRNS_6TensorERKS9_SC_RKSt6vectorIlSaIlEERKSt8optionalIS9_ESL_bbENKUlvE1_clEvEUllE_EEvRNS_18TensorIteratorBaseERKT_EUliE_EEviT1_ --------------------------
	.section	.nv.constant0._ZN2at6native18elementwise_kernelILi128ELi2EZNS0_22gpu_kernel_impl_nocastIZZNS0_73_GLOBAL__N__c8866d80_35_SparseBinaryOpIntersectionKernel_cu_f5210f67_363642_sparse_binary_op_intersection_kernel_implINS3_18CUDAKernelLauncherENS3_36CUDAValueSelectionIntersectionKernelINS3_5MulOpEEElLl0EEEvRNS_6TensorERKS9_SC_RKSt6vectorIlSaIlEERKSt8optionalIS9_ESL_bbENKUlvE1_clEvEUllE_EEvRNS_18TensorIteratorBaseERKT_EUliE_EEviT1_,"a",@progbits
	.sectionflags	@""
	.align	4
.nv.constant0._ZN2at6native18elementwise_kernelILi128ELi2EZNS0_22gpu_kernel_impl_nocastIZZNS0_73_GLOBAL__N__c8866d80_35_SparseBinaryOpIntersectionKernel_cu_f5210f67_363642_sparse_binary_op_intersection_kernel_implINS3_18CUDAKernelLauncherENS3_36CUDAValueSelectionIntersectionKernelINS3_5MulOpEEElLl0EEEvRNS_6TensorERKS9_SC_RKSt6vectorIlSaIlEERKSt8optionalIS9_ESL_bbENKUlvE1_clEvEUllE_EEvRNS_18TensorIteratorBaseERKT_EUliE_EEviT1_:
	.zero		1112


//--------------------- .nv.constant0._ZN2at6native27unrolled_elementwise_kernelIZZNS0_73_GLOBAL__N__c8866d80_35_SparseBinaryOpIntersectionKernel_cu_f5210f67_363642_sparse_binary_op_intersection_kernel_implINS2_18CUDAKernelLauncherENS2_36CUDAValueSelectionIntersectionKernelINS2_5MulOpEEElLl0EEEvRNS_6TensorERKS8_SB_RKSt6vectorIlSaIlEERKSt8optionalIS8_ESK_bbENKUlvE1_clEvEUllE_St5arrayIPcLm2EELi4E23TrivialOffsetCalculatorILi1EjESR_NS0_6memory15LoadWithoutCastENSS_16StoreWithoutCastEEEviT_T0_T2_T3_T4_T5_ --------------------------
	.section	.nv.constant0._ZN2at6native27unrolled_elementwise_kernelIZZNS0_73_GLOBAL__N__c8866d80_35_SparseBinaryOpIntersectionKernel_cu_f5210f67_363642_sparse_binary_op_intersection_kernel_implINS2_18CUDAKernelLauncherENS2_36CUDAValueSelectionIntersectionKernelINS2_5MulOpEEElLl0EEEvRNS_6TensorERKS8_SB_RKSt6vectorIlSaIlEERKSt8optionalIS8_ESK_bbENKUlvE1_clEvEUllE_St5arrayIPcLm2EELi4E23TrivialOffsetCalculatorILi1EjESR_NS0_6memory15LoadWithoutCastENSS_16StoreWithoutCastEEEviT_T0_T2_T3_T4_T5_,"a",@progbits
	.sectionflags	@""
	.align	4
.nv.constant0._ZN2at6native27unrolled_elementwise_kernelIZZNS0_73_GLOBAL__N__c8866d80_35_SparseBinaryOpIntersectionKernel_cu_f5210f67_363642_sparse_binary_op_intersection_kernel_implINS2_18CUDAKernelLauncherENS2_36CUDAValueSelectionIntersectionKernelINS2_5MulOpEEElLl0EEEvRNS_6TensorERKS8_SB_RKSt6vectorIlSaIlEERKSt8optionalIS8_ESK_bbENKUlvE1_clEvEUllE_St5arrayIPcLm2EELi4E23TrivialOffsetCalculatorILi1EjESR_NS0_6memory15LoadWithoutCastENSS_16StoreWithoutCastEEEviT_T0_T2_T3_T4_T5_:
	.zero		604


//--------------------- .nv.constant0._ZN2at6native29vectorized_elementwise_kernelILi2EZZNS0_73_GLOBAL__N__c8866d80_35_SparseBinaryOpIntersectionKernel_cu_f5210f67_363642_sparse_binary_op_intersection_kernel_implINS2_18CUDAKernelLauncherENS2_36CUDAValueSelectionIntersectionKernelINS2_5MulOpEEElLl0EEEvRNS_6TensorERKS8_SB_RKSt6vectorIlSaIlEERKSt8optionalIS8_ESK_bbENKUlvE1_clEvEUllE_St5arrayIPcLm2EEEEviT0_T1_ --------------------------
	.section	.nv.constant0._ZN2at6native29vectorized_elementwise_kernelILi2EZZNS0_73_GLOBAL__N__c8866d80_35_SparseBinaryOpIntersectionKernel_cu_f5210f67_363642_sparse_binary_op_intersection_kernel_implINS2_18CUDAKernelLauncherENS2_36CUDAValueSelectionIntersectionKernelINS2_5MulOpEEElLl0EEEvRNS_6TensorERKS8_SB_RKSt6vectorIlSaIlEERKSt8optionalIS8_ESK_bbENKUlvE1_clEvEUllE_St5arrayIPcLm2EEEEviT0_T1_,"a",@progbits
	.sectionflags	@""
	.align	4
.nv.constant0._ZN2at6native29vectorized_elementwise_kernelILi2EZZNS0_73_GLOBAL__N__c8866d80_35_SparseBinaryOpIntersectionKernel_cu_f5210f67_363642_sparse_binary_op_intersection_kernel_implINS2_18CUDAKernelLauncherENS2_36CUDAValueSelectionIntersectionKernelINS2_5MulOpEEElLl0EEEvRNS_6TensorERKS8_SB_RKSt6vectorIlSaIlEERKSt8optionalIS8_ESK_bbENKUlvE1_clEvEUllE_St5arrayIPcLm2EEEEviT0_T1_:
	.zero		600


//--------------------- .nv.constant0._ZN2at6native29vectorized_elementwise_kernelILi4EZZNS0_73_GLOBAL__N__c8866d80_35_SparseBinaryOpIntersectionKernel_cu_f5210f67_363642_sparse_binary_op_intersection_kernel_implINS2_18CUDAKernelLauncherENS2_36CUDAValueSelectionIntersectionKernelINS2_5MulOpEEElLl0EEEvRNS_6TensorERKS8_SB_RKSt6vectorIlSaIlEERKSt8optionalIS8_ESK_bbENKUlvE1_clEvEUllE_St5arrayIPcLm2EEEEviT0_T1_ --------------------------
	.section	.nv.constant0._ZN2at6native29vectorized_elementwise_kernelILi4EZZNS0_73_GLOBAL__N__c8866d80_35_SparseBinaryOpIntersectionKernel_cu_f5210f67_363642_sparse_binary_op_intersection_kernel_implINS2_18CUDAKernelLauncherENS2_36CUDAValueSelectionIntersectionKernelINS2_5MulOpEEElLl0EEEvRNS_6TensorERKS8_SB_RKSt6vectorIlSaIlEERKSt8optionalIS8_ESK_bbENKUlvE1_clEvEUllE_St5arrayIPcLm2EEEEviT0_T1_,"a",@progbits
	.sectionflags	@""
	.align	4
.nv.constant0._ZN2at6native29vectorized_elementwise_kernelILi4EZZNS0_73_GLOBAL__N__c8866d80_35_SparseBinaryOpIntersectionKernel_cu_f5210f67_363642_sparse_binary_op_intersection_kernel_implINS2_18CUDAKernelLauncherENS2_36CUDAValueSelectionIntersectionKernelINS2_5MulOpEEElLl0EEEvRNS_6TensorERKS8_SB_RKSt6vectorIlSaIlEERKSt8optionalIS8_ESK_bbENKUlvE1_clEvEUllE_St5arrayIPcLm2EEEEviT0_T1_:
	.zero		600


//--------------------- .nv.constant0._ZN2at6native29vectorized_elementwise_kernelILi8EZZNS0_73_GLOBAL__N__c8866d80_35_SparseBinaryOpIntersectionKernel_cu_f5210f67_363642_sparse_binary_op_intersection_kernel_implINS2_18CUDAKernelLauncherENS2_36CUDAValueSelectionIntersectionKernelINS2_5MulOpEEElLl0EEEvRNS_6TensorERKS8_SB_RKSt6vectorIlSaIlEERKSt8optionalIS8_ESK_bbENKUlvE1_clEvEUllE_St5arrayIPcLm2EEEEviT0_T1_ --------------------------
	.section	.nv.constant0._ZN2at6native29vectorized_elementwise_kernelILi8EZZNS0_73_GLOBAL__N__c8866d80_35_SparseBinaryOpIntersectionKernel_cu_f5210f67_363642_sparse_binary_op_intersection_kernel_implINS2_18CUDAKernelLauncherENS2_36CUDAValueSelectionIntersectionKernelINS2_5MulOpEEElLl0EEEvRNS_6TensorERKS8_SB_RKSt6vectorIlSaIlEERKSt8optionalIS8_ESK_bbENKUlvE1_clEvEUllE_St5arrayIPcLm2EEEEviT0_T1_,"a",@progbits
	.sectionflags	@""
	.align	4
.nv.constant0._ZN2at6native29vectorized_elementwise_kernelILi8EZZNS0_73_GLOBAL__N__c8866d80_35_SparseBinaryOpIntersectionKernel_cu_f5210f67_363642_sparse_binary_op_intersection_kernel_implINS2_18CUDAKernelLauncherENS2_36CUDAValueSelectionIntersectionKernelINS2_5MulOpEEElLl0EEEvRNS_6TensorERKS8_SB_RKSt6vectorIlSaIlEERKSt8optionalIS8_ESK_bbENKUlvE1_clEvEUllE_St5arrayIPcLm2EEEEviT0_T1_:
	.zero		600


//--------------------- .nv.constant0._ZN2at6native18elementwise_kernelILi128ELi4EZNS0_15gpu_kernel_implIZZNS0_73_GLOBAL__N__c8866d80_35_SparseBinaryOpIntersectionKernel_cu_f5210f67_363642_sparse_binary_op_intersection_kernel_implINS3_18CUDAKernelLauncherENS3_36CUDAValueSelectionIntersectionKernelINS3_5MulOpEEElLl8EEEvRNS_6TensorERKS9_SC_RKSt6vectorIlSaIlEERKSt8optionalIS9_ESL_bbENKUlvE3_clEvEUllE_EEvRNS_18TensorIteratorBaseERKT_EUliE_EEviT1_ --------------------------
	.section	.nv.constant0._ZN2at6native18elementwise_kernelILi128ELi4EZNS0_15gpu_kernel_implIZZNS0_73_GLOBAL__N__c8866d80_35_SparseBinaryOpIntersectionKernel_cu_f5210f67_363642_sparse_binary_op_intersection_kernel_implINS3_18CUDAKernelLauncherENS3_36CUDAValueSelectionIntersectionKernelINS3_5MulOpEEElLl8EEEvRNS_6TensorERKS9_SC_RKSt6vectorIlSaIlEERKSt8optionalIS9_ESL_bbENKUlvE3_clEvEUllE_EEvRNS_18TensorIteratorBaseERKT_EUliE_EEviT1_,"a",@progbits
	.sectionflags	@""
	.align	4
.nv.constant0._ZN2at6native18elementwise_kernelILi128ELi4EZNS0_15gpu_kernel_implIZZNS0_73_GLOBAL__N__c8866d80_35_SparseBinaryOpIntersectionKernel_cu_f5210f67_363642_sparse_binary_op_intersection_kernel_implINS3_18CUDAKernelLauncherENS3_36CUDAValueSelectionIntersectionKernelINS3_5MulOpEEElLl8EEEvRNS_6TensorERKS9_SC_RKSt6vectorIlSaIlEERKSt8optionalIS9_ESL_bbENKUlvE3_clEvEUllE_EEvRNS_18TensorIteratorBaseERKT_EUliE_EEviT1_:
	.zero		1216


//--------------------- .nv.constant0._ZN2at6native27unrolled_elementwise_kernelIZZNS0_73_GLOBAL__N__c8866d80_35_SparseBinaryOpIntersectionKernel_cu_f5210f67_363642_sparse_binary_op_intersection_kernel_implINS2_18CUDAKernelLauncherENS2_36CUDAValueSelectionIntersectionKernelINS2_5MulOpEEElLl8EEEvRNS_6TensorERKS8_SB_RKSt6vectorIlSaIlEERKSt8optionalIS8_ESK_bbENKUlvE3_clEvEUllE_St5arrayIPcLm2EELi4E23TrivialOffsetCalculatorILi1EjESR_NS0_6memory12LoadWithCastILi1EEENSS_13StoreWithCastILi1EEEEEviT_T0_T2_T3_T4_T5_ --------------------------
	.section	.nv.constant0._ZN2at6native27unrolled_elementwise_kernelIZZNS0_73_GLOBAL__N__c8866d80_35_SparseBinaryOpIntersectionKernel_cu_f5210f67_363642_sparse_binary_op_intersection_kernel_implINS2_18CUDAKernelLauncherENS2_36CUDAValueSelectionIntersectionKernelINS2_5MulOpEEElLl8EEEvRNS_6TensorERKS8_SB_RKSt6vectorIlSaIlEERKSt8optionalIS8_ESK_bbENKUlvE3_clEvEUllE_St5arrayIPcLm2EELi4E23TrivialOffsetCalculatorILi1EjESR_NS0_6memory12LoadWithCastILi1EEENSS_13StoreWithCastILi1EEEEEviT_T0_T2_T3_T4_T5_,"a",@progbits
	.sectionflags	@""
	.align	4
.nv.constant0._ZN2at6native27unrolled_elementwise_kernelIZZNS0_73_GLOBAL__N__c8866d80_35_SparseBinaryOpIntersectionKernel_cu_f5210f67_363642_sparse_binary_op_intersection_kernel_implINS2_18CUDAKernelLauncherENS2_36CUDAValueSelectionIntersectionKernelINS2_5MulOpEEElLl8EEEvRNS_6TensorERKS8_SB_RKSt6vectorIlSaIlEERKSt8optionalIS8_ESK_bbENKUlvE3_clEvEUllE_St5arrayIPcLm2EELi4E23TrivialOffsetCalculatorILi1EjESR_NS0_6memory12LoadWithCastILi1EEENSS_13StoreWithCastILi1EEEEEviT_T0_T2_T3_T4_T5_:
	.zero		716


//--------------------- .nv.constant0._ZN2at6native18elementwise_kernelILi128ELi2EZNS0_22gpu_kernel_impl_nocastIZZNS0_73_GLOBAL__N__c8866d80_35_SparseBinaryOpIntersectionKernel_cu_f5210f67_363642_sparse_binary_op_intersection_kernel_implINS3_18CUDAKernelLauncherENS3_36CUDAValueSelectionIntersectionKernelINS3_5MulOpEEElLl8EEEvRNS_6TensorERKS9_SC_RKSt6vectorIlSaIlEERKSt8optionalIS9_ESL_bbENKUlvE3_clEvEUllE_EEvRNS_18TensorIteratorBaseERKT_EUliE_EEviT1_ --------------------------
	.section	.nv.constant0._ZN2at6native18elementwise_kernelILi128ELi2EZNS0_22gpu_kernel_impl_nocastIZZNS0_73_GLOBAL__N__c8866d80_35_SparseBinaryOpIntersectionKernel_cu_f5210f67_363642_sparse_binary_op_intersection_kernel_implINS3_18CUDAKernelLauncherENS3_36CUDAValueSelectionIntersectionKernelINS3_5MulOpEEElLl8EEEvRNS_6TensorERKS9_SC_RKSt6vectorIlSaIlEERKSt8optionalIS9_ESL_bbENKUlvE3_clEvEUllE_EEvRNS_18TensorIteratorBaseERKT_EUliE_EEviT1_,"a",@progbits
	.sectionflags	@""
	.align	4
.nv.constant0._ZN2at6native18elementwise_kernelILi128ELi2EZNS0_22gpu_kernel_impl_nocastIZZNS0_73_GLOBAL__N__c8866d80_35_SparseBinaryOpIntersectionKernel_cu_f5210f67_363642_sparse_binary_op_intersection_kernel_implINS3_18CUDAKernelLauncherENS3_36CUDAValueSelectionIntersectionKernelINS3_5MulOpEEElLl8EEEvRNS_6TensorERKS9_SC_RKSt6vectorIlSaIlEERKSt8optionalIS9_ESL_bbENKUlvE3_clEvEUllE_EEvRNS_18TensorIteratorBaseERKT_EUliE_EEviT1_:
	.zero		1208


//--------------------- .nv.constant0._ZN2at6native27unrolled_elementwise_kernelIZZNS0_73_GLOBAL__N__c8866d80_35_SparseBinaryOpIntersectionKernel_cu_f5210f67_363642_sparse_binary_op_intersection_kernel_implINS2_18CUDAKernelLauncherENS2_36CUDAValueSelectionIntersectionKernelINS2_5MulOpEEElLl8EEEvRNS_6TensorERKS8_SB_RKSt6vectorIlSaIlEERKSt8optionalIS8_ESK_bbENKUlvE3_clEvEUllE_St5arrayIPcLm2EELi4E23TrivialOffsetCalculatorILi1EjESR_NS0_6memory15LoadWithoutCastENSS_16StoreWithoutCastEEEviT_T0_T2_T3_T4_T5_ --------------------------
	.section	.nv.constant0._ZN2at6native27unrolled_elementwise_kernelIZZNS0_73_GLOBAL__N__c8866d80_35_SparseBinaryOpIntersectionKernel_cu_f5210f67_363642_sparse_binary_op_intersection_kernel_implINS2_18CUDAKernelLauncherENS2_36CUDAValueSelectionIntersectionKernelINS2_5MulOpEEElLl8EEEvRNS_6TensorERKS8_SB_RKSt6vectorIlSaIlEERKSt8optionalIS8_ESK_bbENKUlvE3_clEvEUllE_St5arrayIPcLm2EELi4E23TrivialOffsetCalculatorILi1EjESR_NS0_6memory15LoadWithoutCastENSS_16StoreWithoutCastEEEviT_T0_T2_T3_T4_T5_,"a",@progbits
	.sectionflags	@""
	.align	4
.nv.constant0._ZN2at6native27unrolled_elementwise_kernelIZZNS0_73_GLOBAL__N__c8866d80_35_SparseBinaryOpIntersectionKernel_cu_f5210f67_363642_sparse_binary_op_intersection_kernel_implINS2_18CUDAKernelLauncherENS2_36CUDAValueSelectionIntersectionKernelINS2_5MulOpEEElLl8EEEvRNS_6TensorERKS8_SB_RKSt6vectorIlSaIlEERKSt8optionalIS8_ESK_bbENKUlvE3_clEvEUllE_St5arrayIPcLm2EELi4E23TrivialOffsetCalculatorILi1EjESR_NS0_6memory15LoadWithoutCastENSS_16StoreWithoutCastEEEviT_T0_T2_T3_T4_T5_:
	.zero		700


//--------------------- .nv.constant0._ZN2at6native29vectorized_elementwise_kernelILi2EZZNS0_73_GLOBAL__N__c8866d80_35_SparseBinaryOpIntersectionKernel_cu_f5210f67_363642_sparse_binary_op_intersection_kernel_implINS2_18CUDAKernelLauncherENS2_36CUDAValueSelectionIntersectionKernelINS2_5MulOpEEElLl8EEEvRNS_6TensorERKS8_SB_RKSt6vectorIlSaIlEERKSt8optionalIS8_ESK_bbENKUlvE3_clEvEUllE_St5arrayIPcLm2EEEEviT0_T1_ --------------------------
	.section	.nv.constant0._ZN2at6native29vectorized_elementwise_kernelILi2EZZNS0_73_GLOBAL__N__c8866d80_35_SparseBinaryOpIntersectionKernel_cu_f5210f67_363642_sparse_binary_op_intersection_kernel_implINS2_18CUDAKernelLauncherENS2_36CUDAValueSelectionIntersectionKernelINS2_5MulOpEEElLl8EEEvRNS_6TensorERKS8_SB_RKSt6vectorIlSaIlEERKSt8optionalIS8_ESK_bbENKUlvE3_clEvEUllE_St5arrayIPcLm2EEEEviT0_T1_,"a",@progbits
	.sectionflags	@""
	.align	4
.nv.constant0._ZN2at6native29vectorized_elementwise_kernelILi2EZZNS0_73_GLOBAL__N__c8866d80_35_SparseBinaryOpIntersectionKernel_cu_f5210f67_363642_sparse_binary_op_intersection_kernel_implINS2_18CUDAKernelLauncherENS2_36CUDAValueSelectionIntersectionKernelINS2_5MulOpEEElLl8EEEvRNS_6TensorERKS8_SB_RKSt6vectorIlSaIlEERKSt8optionalIS8_ESK_bbENKUlvE3_clEvEUllE_St5arrayIPcLm2EEEEviT0_T1_:
	.zero		696


//--------------------- .nv.constant0._ZN2at6native29vectorized_elementwise_kernelILi4EZZNS0_73_GLOBAL__N__c8866d80_35_SparseBinaryOpIntersectionKernel_cu_f5210f67_363642_sparse_binary_op_intersection_kernel_implINS2_18CUDAKernelLauncherENS2_36CUDAValueSelectionIntersectionKernelINS2_5MulOpEEElLl8EEEvRNS_6TensorERKS8_SB_RKSt6vectorIlSaIlEERKSt8optionalIS8_ESK_bbENKUlvE3_clEvEUllE_St5arrayIPcLm2EEEEviT0_T1_ --------------------------
	.section	.nv.constant0._ZN2at6native29vectorized_elementwise_kernelILi4EZZNS0_73_GLOBAL__N__c8866d80_35_SparseBinaryOpIntersectionKernel_cu_f5210f67_363642_sparse_binary_op_intersection_kernel_implINS2_18CUDAKernelLauncherENS2_36CUDAValueSelectionIntersectionKernelINS2_5MulOpEEElLl8EEEvRNS_6TensorERKS8_SB_RKSt6vectorIlSaIlEERKSt8optionalIS8_ESK_bbENKUlvE3_clEvEUllE_St5arrayIPcLm2EEEEviT0_T1_,"a",@progbits
	.sectionflags	@""
	.align	4
.nv.constant0._ZN2at6native29vectorized_elementwise_kernelILi4EZZNS0_73_GLOBAL__N__c8866d80_35_SparseBinaryOpIntersectionKernel_cu_f5210f67_363642_sparse_binary_op_intersection_kernel_implINS2_18CUDAKernelLauncherENS2_36CUDAValueSelectionIntersectionKernelINS2_5MulOpEEElLl8EEEvRNS_6TensorERKS8_SB_RKSt6vectorIlSaIlEERKSt8optionalIS8_ESK_bbENKUlvE3_clEvEUllE_St5arrayIPcLm2EEEEviT0_T1_:
	.zero		696


//--------------------- .nv.constant0._ZN2at6native29vectorized_elementwise_kernelILi8EZZNS0_73_GLOBAL__N__c8866d80_35_SparseBinaryOpIntersectionKernel_cu_f5210f67_363642_sparse_binary_op_intersection_kernel_implINS2_18CUDAKernelLauncherENS2_36CUDAValueSelectionIntersectionKernelINS2_5MulOpEEElLl8EEEvRNS_6TensorERKS8_SB_RKSt6vectorIlSaIlEERKSt8optionalIS8_ESK_bbENKUlvE3_clEvEUllE_St5arrayIPcLm2EEEEviT0_T1_ --------------------------
	.section	.nv.constant0._ZN2at6native29vectorized_elementwise_kernelILi8EZZNS0_73_GLOBAL__N__c8866d80_35_SparseBinaryOpIntersectionKernel_cu_f5210f67_363642_sparse_binary_op_intersection_kernel_implINS2_18CUDAKernelLauncherENS2_36CUDAValueSelectionIntersectionKernelINS2_5MulOpEEElLl8EEEvRNS_6TensorERKS8_SB_RKSt6vectorIlSaIlEERKSt8optionalIS8_ESK_bbENKUlvE3_clEvEUllE_St5arrayIPcLm2EEEEviT0_T1_,"a",@progbits
	.sectionflags	@""
	.align	4
.nv.constant0._ZN2at6native29vectorized_elementwise_kernelILi8EZZNS0_73_GLOBAL__N__c8866d80_35_SparseBinaryOpIntersectionKernel_cu_f5210f67_363642_sparse_binary_op_intersection_kernel_implINS2_18CUDAKernelLauncherENS2_36CUDAValueSelectionIntersectionKernelINS2_5MulOpEEElLl8EEEvRNS_6TensorERKS8_SB_RKSt6vectorIlSaIlEERKSt8optionalIS8_ESK_bbENKUlvE3_clEvEUllE_St5arrayIPcLm2EEEEviT0_T1_:
	.zero		696


//--------------------- .nv.constant0._ZN2at6native18elementwise_kernelILi128ELi4EZNS0_15gpu_kernel_implIZZNS0_73_GLOBAL__N__c8866d80_35_SparseBinaryOpIntersectionKernel_cu_f5210f67_363642_sparse_binary_op_intersection_kernel_implINS3_18CUDAKernelLauncherENS3_36CUDAValueSelectionIntersectionKernelINS3_5MulOpEEElLl8EEEvRNS_6TensorERKS9_SC_RKSt6vectorIlSaIlEERKSt8optionalIS9_ESL_bbENKUlvE1_clEvEUllE_EEvRNS_18TensorIteratorBaseERKT_EUliE_EEviT1_ --------------------------
	.section	.nv.constant0._ZN2at6native18elementwise_kernelILi128ELi4EZNS0_15gpu_kernel_implIZZNS0_73_GLOBAL__N__c8866d80_35_SparseBinaryOpIntersectionKernel_cu_f5210f67_363642_sparse_binary_op_intersection_kernel_implINS3_18CUDAKernelLauncherENS3_36CUDAValueSelectionIntersectionKernelINS3_5MulOpEEElLl8EEEvRNS_6TensorERKS9_SC_RKSt6vectorIlSaIlEERKSt8optionalIS9_ESL_bbENKUlvE1_clEvEUllE_EEvRNS_18TensorIteratorBaseERKT_EUliE_EEviT1_,"a",@progbits
	.sectionflags	@""
	.align	4
.nv.constant0._ZN2at6native18elementwise_kernelILi128ELi4EZNS0_15gpu_kernel_implIZZNS0_73_GLOBAL__N__c8866d80_35_SparseBinaryOpIntersectionKernel_cu_f5210f67_363642_sparse_binary_op_intersection_kernel_implINS3_18CUDAKernelLauncherENS3_36CUDAValueSelectionIntersectionKernelINS3_5MulOpEEElLl8EEEvRNS_6TensorERKS9_SC_RKSt6vectorIlSaIlEERKSt8optionalIS9_ESL_bbENKUlvE1_clEvEUllE_EEvRNS_18TensorIteratorBaseERKT_EUliE_EEviT1_:
	.zero		1176


//--------------------- .nv.constant0._ZN2at6native27unrolled_elementwise_kernelIZZNS0_73_GLOBAL__N__c8866d80_35_SparseBinaryOpIntersectionKernel_cu_f5210f67_363642_sparse_binary_op_intersection_kernel_implINS2_18CUDAKernelLauncherENS2_36CUDAValueSelectionIntersectionKernelINS2_5MulOpEEElLl8EEEvRNS_6TensorERKS8_SB_RKSt6vectorIlSaIlEERKSt8optionalIS8_ESK_bbENKUlvE1_clEvEUllE_St5arrayIPcLm2EELi4E23TrivialOffsetCalculatorILi1EjESR_NS0_6memory12LoadWithCastILi1EEENSS_13StoreWithCastILi1EEEEEviT_T0_T2_T3_T4_T5_ --------------------------
	.section	.nv.constant0._ZN2at6native27unrolled_elementwise_kernelIZZNS0_73_GLOBAL__N__c8866d80_35_SparseBinaryOpIntersectionKernel_cu_f5210f67_363642_sparse_binary_op_intersection_kernel_implINS2_18CUDAKernelLauncherENS2_36CUDAValueSelectionIntersectionKernelINS2_5MulOpEEElLl8EEEvRNS_6TensorERKS8_SB_RKSt6vectorIlSaIlEERKSt8optionalIS8_ESK_bbENKUlvE1_clEvEUllE_St5arrayIPcLm2EELi4E23TrivialOffsetCalculatorILi1EjESR_NS0_6memory12LoadWithCastILi1EEENSS_13StoreWithCastILi1EEEEEviT_T0_T2_T3_T4_T5_,"a",@progbits
	.sectionflags	@""
	.align	4
.nv.constant0._ZN2at6native27unrolled_elementwise_kernelIZZNS0_73_GLOBAL__N__c8866d80_35_SparseBinaryOpIntersectionKernel_cu_f5210f67_363642_sparse_binary_op_intersection_kernel_implINS2_18CUDAKernelLauncherENS2_36CUDAValueSelectionIntersectionKernelINS2_5MulOpEEElLl8EEEvRNS_6TensorERKS8_SB_RKSt6vectorIlSaIlEERKSt8optionalIS8_ESK_bbENKUlvE1_clEvEUllE_St5arrayIPcLm2EELi4E23TrivialOffsetCalculatorILi1EjESR_NS0_6memory12LoadWithCastILi1EEENSS_13StoreWithCastILi1EEEEEviT_T0_T2_T3_T4_T5_:
	.zero		676


//--------------------- .nv.constant0._ZN2at6native18elementwise_kernelILi128ELi2EZNS0_22gpu_kernel_impl_nocastIZZNS0_73_GLOBAL__N__c8866d80_35_SparseBinaryOpIntersectionKernel_cu_f5210f67_363642_sparse_binary_op_intersection_kernel_implINS3_18CUDAKernelLauncherENS3_36CUDAValueSelectionIntersectionKernelINS3_5MulOpEEElLl8EEEvRNS_6TensorERKS9_SC_RKSt6vectorIlSaIlEERKSt8optionalIS9_ESL_bbENKUlvE1_clEvEUllE_EEvRNS_18TensorIteratorBaseERKT_EUliE_EEviT1_ --------------------------
	.section	.nv.constant0._ZN2at6native18elementwise_kernelILi128ELi2EZNS0_22gpu_kernel_impl_nocastIZZNS0_73_GLOBAL__N__c8866d80_35_SparseBinaryOpIntersectionKernel_cu_f5210f67_363642_sparse_binary_op_intersection_kernel_implINS3_18CUDAKernelLauncherENS3_36CUDAValueSelectionIntersectionKernelINS3_5MulOpEEElLl8EEEvRNS_6TensorERKS9_SC_RKSt6vectorIlSaIlEERKSt8optionalIS9_ESL_bbENKUlvE1_clEvEUllE_EEvRNS_18TensorIteratorBaseERKT_EUliE_EEviT1_,"a",@progbits
	.sectionflags	@""
	.align	4
.nv.constant0._ZN2at6native18elementwise_kernelILi128ELi2EZNS0_22gpu_kernel_impl_nocastIZZNS0_73_GLOBAL__N__c8866d80_35_SparseBinaryOpIntersectionKernel_cu_f5210f67_363642_sparse_binary_op_intersection_kernel_implINS3_18CUDAKernelLauncherENS3_36CUDAValueSelectionIntersectionKernelINS3_5MulOpEEElLl8EEEvRNS_6TensorERKS9_SC_RKSt6vectorIlSaIlEERKSt8optionalIS9_ESL_bbENKUlvE1_clEvEUllE_EEvRNS_18TensorIteratorBaseERKT_EUliE_EEviT1_:
	.zero		1168


//--------------------- .nv.constant0._ZN2at6native27unrolled_elementwise_kernelIZZNS0_73_GLOBAL__N__c8866d80_35_SparseBinaryOpIntersectionKernel_cu_f5210f67_363642_sparse_binary_op_intersection_kernel_implINS2_18CUDAKernelLauncherENS2_36CUDAValueSelectionIntersectionKernelINS2_5MulOpEEElLl8EEEvRNS_6TensorERKS8_SB_RKSt6vectorIlSaIlEERKSt8optionalIS8_ESK_bbENKUlvE1_clEvEUllE_St5arrayIPcLm2EELi4E23TrivialOffsetCalculatorILi1EjESR_NS0_6memory15LoadWithoutCastENSS_16StoreWithoutCastEEEviT_T0_T2_T3_T4_T5_ --------------------------
	.section	.nv.constant0._ZN2at6native27unrolled_elementwise_kernelIZZNS0_73_GLOBAL__N__c8866d80_35_SparseBinaryOpIntersectionKernel_cu_f5210f67_363642_sparse_binary_op_intersection_kernel_implINS2_18CUDAKernelLauncherENS2_36CUDAValueSelectionIntersectionKernelINS2_5MulOpEEElLl8EEEvRNS_6TensorERKS8_SB_RKSt6vectorIlSaIlEERKSt8optionalIS8_ESK_bbENKUlvE1_clEvEUllE_St5arrayIPcLm2EELi4E23TrivialOffsetCalculatorILi1EjESR_NS0_6memory15LoadWithoutCastENSS_16StoreWithoutCastEEEviT_T0_T2_T3_T4_T5_,"a",@progbits
	.sectionflags	@""
	.align	4
.nv.constant0._ZN2at6native27unrolled_elementwise_kernelIZZNS0_73_GLOBAL__N__c8866d80_35_SparseBinaryOpIntersectionKernel_cu_f5210f67_363642_sparse_binary_op_intersection_kernel_implINS2_18CUDAKernelLauncherENS2_36CUDAValueSelectionIntersectionKernelINS2_5MulOpEEElLl8EEEvRNS_6TensorERKS8_SB_RKSt6vectorIlSaIlEERKSt8optionalIS8_ESK_bbENKUlvE1_clEvEUllE_St5arrayIPcLm2EELi4E23TrivialOffsetCalculatorILi1EjESR_NS0_6memory15LoadWithoutCastENSS_16StoreWithoutCastEEEviT_T0_T2_T3_T4_T5_:
	.zero		660


//--------------------- .nv.constant0._ZN2at6native29vectorized_elementwise_kernelILi2EZZNS0_73_GLOBAL__N__c8866d80_35_SparseBinaryOpIntersectionKernel_cu_f5210f67_363642_sparse_binary_op_intersection_kernel_implINS2_18CUDAKernelLauncherENS2_36CUDAValueSelectionIntersectionKernelINS2_5MulOpEEElLl8EEEvRNS_6TensorERKS8_SB_RKSt6vectorIlSaIlEERKSt8optionalIS8_ESK_bbENKUlvE1_clEvEUllE_St5arrayIPcLm2EEEEviT0_T1_ --------------------------
	.section	.nv.constant0._ZN2at6native29vectorized_elementwise_kernelILi2EZZNS0_73_GLOBAL__N__c8866d80_35_SparseBinaryOpIntersectionKernel_cu_f5210f67_363642_sparse_binary_op_intersection_kernel_implINS2_18CUDAKernelLauncherENS2_36CUDAValueSelectionIntersectionKernelINS2_5MulOpEEElLl8EEEvRNS_6TensorERKS8_SB_RKSt6vectorIlSaIlEERKSt8optionalIS8_ESK_bbENKUlvE1_clEvEUllE_St5arrayIPcLm2EEEEviT0_T1_,"a",@progbits
	.sectionflags	@""
	.align	4
.nv.constant0._ZN2at6native29vectorized_elementwise_kernelILi2EZZNS0_73_GLOBAL__N__c8866d80_35_SparseBinaryOpIntersectionKernel_cu_f5210f67_363642_sparse_binary_op_intersection_kernel_implINS2_18CUDAKernelLauncherENS2_36CUDAValueSelectionIntersectionKernelINS2_5MulOpEEElLl8EEEvRNS_6TensorERKS8_SB_RKSt6vectorIlSaIlEERKSt8optionalIS8_ESK_bbENKUlvE1_clEvEUllE_St5arrayIPcLm2EEEEviT0_T1_:
	.zero		656


//--------------------- .nv.constant0._ZN2at6native29vectorized_elementwise_kernelILi4EZZNS0_73_GLOBAL__N__c8866d80_35_SparseBinaryOpIntersectionKernel_cu_f5210f67_363642_sparse_binary_op_intersection_kernel_implINS2_18CUDAKernelLauncherENS2_36CUDAValueSelectionIntersectionKernelINS2_5MulOpEEElLl8EEEvRNS_6TensorERKS8_SB_RKSt6vectorIlSaIlEERKSt8optionalIS8_ESK_bbENKUlvE1_clEvEUllE_St5arrayIPcLm2EEEEviT0_T1_ --------------------------
	.section	.nv.constant0._ZN2at6native29vectorized_elementwise_kernelILi4EZZNS0_73_GLOBAL__N__c8866d80_35_SparseBinaryOpIntersectionKernel_cu_f5210f67_363642_sparse_binary_op_intersection_kernel_implINS2_18CUDAKernelLauncherENS2_36CUDAValueSelectionIntersectionKernelINS2_5MulOpEEElLl8EEEvRNS_6TensorERKS8_SB_RKSt6vectorIlSaIlEERKSt8optionalIS8_ESK_bbENKUlvE1_clEvEUllE_St5arrayIPcLm2EEEEviT0_T1_,"a",@progbits
	.sectionflags	@""
	.align	4
.nv.constant0._ZN2at6native29vectorized_elementwise_kernelILi4EZZNS0_73_GLOBAL__N__c8866d80_35_SparseBinaryOpIntersectionKernel_cu_f5210f67_363642_sparse_binary_op_intersection_kernel_implINS2_18CUDAKernelLauncherENS2_36CUDAValueSelectionIntersectionKernelINS2_5MulOpEEElLl8EEEvRNS_6TensorERKS8_SB_RKSt6vectorIlSaIlEERKSt8optionalIS8_ESK_bbENKUlvE1_clEvEUllE_St5arrayIPcLm2EEEEviT0_T1_:
	.zero		656


//--------------------- .nv.constant0._ZN2at6native29vectorized_elementwise_kernelILi8EZZNS0_73_GLOBAL__N__c8866d80_35_SparseBinaryOpIntersectionKernel_cu_f5210f67_363642_sparse_binary_op_intersection_kernel_implINS2_18CUDAKernelLauncherENS2_36CUDAValueSelectionIntersectionKernelINS2_5MulOpEEElLl8EEEvRNS_6TensorERKS8_SB_RKSt6vectorIlSaIlEERKSt8optionalIS8_ESK_bbENKUlvE1_clEvEUllE_St5arrayIPcLm2EEEEviT0_T1_ --------------------------
	.section	.nv.constant0._ZN2at6native29vectorized_elementwise_kernelILi8EZZNS0_73_GLOBAL__N__c8866d80_35_SparseBinaryOpIntersectionKernel_cu_f5210f67_363642_sparse_binary_op_intersection_kernel_implINS2_18CUDAKernelLauncherENS2_36CUDAValueSelectionIntersectionKernelINS2_5MulOpEEElLl8EEEvRNS_6TensorERKS8_SB_RKSt6vectorIlSaIlEERKSt8optionalIS8_ESK_bbENKUlvE1_clEvEUllE_St5arrayIPcLm2EEEEviT0_T1_,"a",@progbits
	.sectionflags	@""
	.align	4
.nv.constant0._ZN2at6native29vectorized_elementwise_kernelILi8EZZNS0_73_GLOBAL__N__c8866d80_35_SparseBinaryOpIntersectionKernel_cu_f5210f67_363642_sparse_binary_op_intersection_kernel_implINS2_18CUDAKernelLauncherENS2_36CUDAValueSelectionIntersectionKernelINS2_5MulOpEEElLl8EEEvRNS_6TensorERKS8_SB_RKSt6vectorIlSaIlEERKSt8optionalIS8_ESK_bbENKUlvE1_clEvEUllE_St5arrayIPcLm2EEEEviT0_T1_:
	.zero		656


//--------------------- SYMBOLS --------------------------

	.type		.nv.reservedSmem.offset0,@object
	.size		.nv.reservedSmem.offset0,0x4
	.type		__assertfail,@function
